	.target	sm_80

	.elftype	@"ET_EXEC"


//--------------------- .note.nv.tkinfo           --------------------------
	.section	.note.nv.tkinfo,"",@"SHT_NOTE"
	.sectionflags	@"SHF_NOTE_NV_TKINFO"
	.tkinfo
        /*0018*/ 	.word	0x00000002
        /*0030*/ 	.string	""
        /*0030*/ 	.string	"ptxas"
        /*0030*/ 	.string	"Cuda compilation tools, release 13.0, V13.0.88"
        /*0030*/ 	.string	"Build cuda_13.0.r13.0/compiler.36424714_0"
        /*0030*/ 	.string	"-arch sm_80 -m 64 "



//--------------------- .note.nv.cuinfo           --------------------------
	.section	.note.nv.cuinfo,"",@"SHT_NOTE"
	.sectionflags	@"SHF_NOTE_NV_CUINFO"
        /*0018*/ 	.short	0x0002
        /*001a*/ 	.short	0x0050
        /*001c*/ 	.short	0x0082
	.zero		2


//--------------------- .nv.info                  --------------------------
	.section	.nv.info,"",@"SHT_CUDA_INFO"
	.align	4


	//----- nvinfo : EIATTR_REGCOUNT
	.align		4
        /*0000*/ 	.byte	0x04, 0x2f
        /*0002*/ 	.short	(.L_12 - .L_11)
	.align		4
.L_11:
        /*0004*/ 	.word	index@(_ZN7cutlass13device_kernelIN5flash19enable_sm80_to_sm89INS1_16FlashAttnFwdSm80INS1_25CollectiveMainloopFwdSm80ILi8ELi2ELb0EN4cute5tupleIJNS5_1CILi128EEENS7_ILi64EEENS7_ILi192EEEEEELi192ENS_6half_tEfNS_4arch4Sm80ELb1ELb0ELb0ELb1ELb0ELb1ELb1ELb1EEENS1_21CollectiveEpilogueFwdINS6_IJS8_SA_S9_EEENS6_IJNS7_ILi1EEESI_SI_EEESC_SE_Li256ELb1ELb1ELb1ELb0EEENS1_36VarlenDynamicPersistentTileSchedulerILi128ELi64ELi256ELi256ELb1ELb1ELb0ELb1ELb1ELb1EEEEEEEEEvNT_6ParamsE)
        /*0008*/ 	.word	0x000000fe


	//----- nvinfo : EIATTR_FRAME_SIZE
	.align		4
.L_12:
        /*000c*/ 	.byte	0x04, 0x11
        /*000e*/ 	.short	(.L_14 - .L_13)
	.align		4
.L_13:
        /*0010*/ 	.word	index@($__internal_51_$__cuda_sm70_votesync_ballot)
        /*0014*/ 	.word	0x00000000


	//----- nvinfo : EIATTR_FRAME_SIZE
	.align		4
.L_14:
        /*0018*/ 	.byte	0x04, 0x11
        /*001a*/ 	.short	(.L_16 - .L_15)
	.align		4
.L_15:
        /*001c*/ 	.word	index@($__internal_50_$__cuda_sm70_shflsync_up_p)
        /*0020*/ 	.word	0x00000000


	//----- nvinfo : EIATTR_FRAME_SIZE
	.align		4
.L_16:
        /*0024*/ 	.byte	0x04, 0x11
        /*0026*/ 	.short	(.L_18 - .L_17)
	.align		4
.L_17:
        /*0028*/ 	.word	index@($__internal_49_$__cuda_sm70_shflsync_idx_p)
        /*002c*/ 	.word	0x00000000


	//----- nvinfo : EIATTR_FRAME_SIZE
	.align		4
.L_18:
        /*0030*/ 	.byte	0x04, 0x11
        /*0032*/ 	.short	(.L_20 - .L_19)
	.align		4
.L_19:
        /*0034*/ 	.word	index@($__internal_48_$__cuda_sm70_shflsync_bfly_p)
        /*0038*/ 	.word	0x00000000


	//----- nvinfo : EIATTR_FRAME_SIZE
	.align		4
.L_20:
        /*003c*/ 	.byte	0x04, 0x11
        /*003e*/ 	.short	(.L_22 - .L_21)
	.align		4
.L_21:
        /*0040*/ 	.word	index@(_ZN7cutlass13device_kernelIN5flash19enable_sm80_to_sm89INS1_16FlashAttnFwdSm80INS1_25CollectiveMainloopFwdSm80ILi8ELi2ELb0EN4cute5tupleIJNS5_1CILi128EEENS7_ILi64EEENS7_ILi192EEEEEELi192ENS_6half_tEfNS_4arch4Sm80ELb1ELb0ELb0ELb1ELb0ELb1ELb1ELb1EEENS1_21CollectiveEpilogueFwdINS6_IJS8_SA_S9_EEENS6_IJNS7_ILi1EEESI_SI_EEESC_SE_Li256ELb1ELb1ELb1ELb0EEENS1_36VarlenDynamicPersistentTileSchedulerILi128ELi64ELi256ELi256ELb1ELb1ELb0ELb1ELb1ELb1EEEEEEEEEvNT_6ParamsE)
        /*0044*/ 	.word	0x00000000


	//----- nvinfo : EIATTR_REGCOUNT
	.align		4
.L_22:
        /*0048*/ 	.byte	0x04, 0x2f
        /*004a*/ 	.short	(.L_24 - .L_23)
	.align		4
.L_23:
        /*004c*/ 	.word	index@(_ZN7cutlass13device_kernelIN5flash19enable_sm80_to_sm89INS1_16FlashAttnFwdSm80INS1_25CollectiveMainloopFwdSm80ILi8ELi2ELb0EN4cute5tupleIJNS5_1CILi128EEENS7_ILi64EEENS7_ILi192EEEEEELi192ENS_6half_tEfNS_4arch4Sm80ELb1ELb0ELb0ELb1ELb0ELb0ELb1ELb1EEENS1_21CollectiveEpilogueFwdINS6_IJS8_SA_S9_EEENS6_IJNS7_ILi1EEESI_SI_EEESC_SE_Li256ELb1ELb1ELb1ELb0EEENS1_36VarlenDynamicPersistentTileSchedulerILi128ELi64ELi256ELi256ELb1ELb1ELb0ELb1ELb1ELb1EEEEEEEEEvNT_6ParamsE)
        /*0050*/ 	.word	0x000000f7


	//----- nvinfo : EIATTR_FRAME_SIZE
	.align		4
.L_24:
        /*0054*/ 	.byte	0x04, 0x11
        /*0056*/ 	.short	(.L_26 - .L_25)
	.align		4
.L_25:
        /*0058*/ 	.word	index@($__internal_47_$__cuda_sm70_votesync_ballot)
        /*005c*/ 	.word	0x00000000


	//----- nvinfo : EIATTR_FRAME_SIZE
	.align		4
.L_26:
        /*0060*/ 	.byte	0x04, 0x11
        /*0062*/ 	.short	(.L_28 - .L_27)
	.align		4
.L_27:
        /*0064*/ 	.word	index@($__internal_46_$__cuda_sm70_shflsync_up_p)
        /*0068*/ 	.word	0x00000000


	//----- nvinfo : EIATTR_FRAME_SIZE
	.align		4
.L_28:
        /*006c*/ 	.byte	0x04, 0x11
        /*006e*/ 	.short	(.L_30 - .L_29)
	.align		4
.L_29:
        /*0070*/ 	.word	index@($__internal_45_$__cuda_sm70_shflsync_idx_p)
        /*0074*/ 	.word	0x00000000


	//----- nvinfo : EIATTR_FRAME_SIZE
	.align		4
.L_30:
        /*0078*/ 	.byte	0x04, 0x11
        /*007a*/ 	.short	(.L_32 - .L_31)
	.align		4
.L_31:
        /*007c*/ 	.word	index@($__internal_44_$__cuda_sm70_shflsync_bfly_p)
        /*0080*/ 	.word	0x00000000


	//----- nvinfo : EIATTR_FRAME_SIZE
	.align		4
.L_32:
        /*0084*/ 	.byte	0x04, 0x11
        /*0086*/ 	.short	(.L_34 - .L_33)
	.align		4
.L_33:
        /*0088*/ 	.word	index@(_ZN7cutlass13device_kernelIN5flash19enable_sm80_to_sm89INS1_16FlashAttnFwdSm80INS1_25CollectiveMainloopFwdSm80ILi8ELi2ELb0EN4cute5tupleIJNS5_1CILi128EEENS7_ILi64EEENS7_ILi192EEEEEELi192ENS_6half_tEfNS_4arch4Sm80ELb1ELb0ELb0ELb1ELb0ELb0ELb1ELb1EEENS1_21CollectiveEpilogueFwdINS6_IJS8_SA_S9_EEENS6_IJNS7_ILi1EEESI_SI_EEESC_SE_Li256ELb1ELb1ELb1ELb0EEENS1_36VarlenDynamicPersistentTileSchedulerILi128ELi64ELi256ELi256ELb1ELb1ELb0ELb1ELb1ELb1EEEEEEEEEvNT_6ParamsE)
        /*008c*/ 	.word	0x00000000


	//----- nvinfo : EIATTR_REGCOUNT
	.align		4
.L_34:
        /*0090*/ 	.byte	0x04, 0x2f
        /*0092*/ 	.short	(.L_36 - .L_35)
	.align		4
.L_35:
        /*0094*/ 	.word	index@(_ZN7cutlass13device_kernelIN5flash19enable_sm80_to_sm89INS1_16FlashAttnFwdSm80INS1_25CollectiveMainloopFwdSm80ILi8ELi2ELb1EN4cute5tupleIJNS5_1CILi128EEENS7_ILi96EEENS7_ILi192EEEEEELi192ENS_6half_tEfNS_4arch4Sm80ELb1ELb0ELb0ELb0ELb0ELb0ELb1ELb1EEENS1_21CollectiveEpilogueFwdINS6_IJS8_SA_S9_EEENS6_IJNS7_ILi1EEESI_SI_EEESC_SE_Li256ELb0ELb1ELb1ELb0EEENS1_30DynamicPersistentTileSchedulerILi256ELi256ELb1ELb1ELb0EEEEEEEEEvNT_6ParamsE)
        /*0098*/ 	.word	0x000000ff


	//----- nvinfo : EIATTR_FRAME_SIZE
	.align		4
.L_36:
        /*009c*/ 	.byte	0x04, 0x11
        /*009e*/ 	.short	(.L_38 - .L_37)
	.align		4
.L_37:
        /*00a0*/ 	.word	index@($__internal_43_$__cuda_sm70_shflsync_idx_p)
        /*00a4*/ 	.word	0x00000000


	//----- nvinfo : EIATTR_FRAME_SIZE
	.align		4
.L_38:
        /*00a8*/ 	.byte	0x04, 0x11
        /*00aa*/ 	.short	(.L_40 - .L_39)
	.align		4
.L_39:
        /*00ac*/ 	.word	index@($__internal_42_$__cuda_sm70_shflsync_bfly_p)
        /*00b0*/ 	.word	0x00000000


	//----- nvinfo : EIATTR_FRAME_SIZE
	.align		4
.L_40:
        /*00b4*/ 	.byte	0x04, 0x11
        /*00b6*/ 	.short	(.L_42 - .L_41)
	.align		4
.L_41:
        /*00b8*/ 	.word	index@(_ZN7cutlass13device_kernelIN5flash19enable_sm80_to_sm89INS1_16FlashAttnFwdSm80INS1_25CollectiveMainloopFwdSm80ILi8ELi2ELb1EN4cute5tupleIJNS5_1CILi128EEENS7_ILi96EEENS7_ILi192EEEEEELi192ENS_6half_tEfNS_4arch4Sm80ELb1ELb0ELb0ELb0ELb0ELb0ELb1ELb1EEENS1_21CollectiveEpilogueFwdINS6_IJS8_SA_S9_EEENS6_IJNS7_ILi1EEESI_SI_EEESC_SE_Li256ELb0ELb1ELb1ELb0EEENS1_30DynamicPersistentTileSchedulerILi256ELi256ELb1ELb1ELb0EEEEEEEEEvNT_6ParamsE)
        /*00bc*/ 	.word	0x00000098


	//----- nvinfo : EIATTR_REGCOUNT
	.align		4
.L_42:
        /*00c0*/ 	.byte	0x04, 0x2f
        /*00c2*/ 	.short	(.L_44 - .L_43)
	.align		4
.L_43:
        /*00c4*/ 	.word	index@(_ZN7cutlass13device_kernelIN5flash19enable_sm80_to_sm89INS1_16FlashAttnFwdSm80INS1_25CollectiveMainloopFwdSm80ILi8ELi2ELb0EN4cute5tupleIJNS5_1CILi128EEENS7_ILi64EEENS7_ILi192EEEEEELi192ENS_6half_tEfNS_4arch4Sm80ELb0ELb1ELb0ELb1ELb0ELb1ELb1ELb1EEENS1_21CollectiveEpilogueFwdINS6_IJS8_SA_S9_EEENS6_IJNS7_ILi1EEESI_SI_EEESC_SE_Li256ELb1ELb1ELb1ELb0EEENS1_36VarlenDynamicPersistentTileSchedulerILi128ELi64ELi256ELi256ELb1ELb1ELb0ELb1ELb0ELb1EEEEEEEEEvNT_6ParamsE)
        /*00c8*/ 	.word	0x000000f7


	//----- nvinfo : EIATTR_FRAME_SIZE
	.align		4
.L_44:
        /*00cc*/ 	.byte	0x04, 0x11
        /*00ce*/ 	.short	(.L_46 - .L_45)
	.align		4
.L_45:
        /*00d0*/ 	.word	index@($__internal_41_$__cuda_sm70_votesync_ballot)
        /*00d4*/ 	.word	0x00000000


	//----- nvinfo : EIATTR_FRAME_SIZE
	.align		4
.L_46:
        /*00d8*/ 	.byte	0x04, 0x11
        /*00da*/ 	.short	(.L_48 - .L_47)
	.align		4
.L_47:
        /*00dc*/ 	.word	index@($__internal_40_$__cuda_sm70_shflsync_up_p)
        /*00e0*/ 	.word	0x00000000


	//----- nvinfo : EIATTR_FRAME_SIZE
	.align		4
.L_48:
        /*00e4*/ 	.byte	0x04, 0x11
        /*00e6*/ 	.short	(.L_50 - .L_49)
	.align		4
.L_49:
        /*00e8*/ 	.word	index@($__internal_39_$__cuda_sm70_shflsync_idx_p)
        /*00ec*/ 	.word	0x00000000


	//----- nvinfo : EIATTR_FRAME_SIZE
	.align		4
.L_50:
        /*00f0*/ 	.byte	0x04, 0x11
        /*00f2*/ 	.short	(.L_52 - .L_51)
	.align		4
.L_51:
        /*00f4*/ 	.word	index@($__internal_38_$__cuda_sm70_shflsync_bfly_p)
        /*00f8*/ 	.word	0x00000000


	//----- nvinfo : EIATTR_FRAME_SIZE
	.align		4
.L_52:
        /*00fc*/ 	.byte	0x04, 0x11
        /*00fe*/ 	.short	(.L_54 - .L_53)
	.align		4
.L_53:
        /*0100*/ 	.word	index@(_ZN7cutlass13device_kernelIN5flash19enable_sm80_to_sm89INS1_16FlashAttnFwdSm80INS1_25CollectiveMainloopFwdSm80ILi8ELi2ELb0EN4cute5tupleIJNS5_1CILi128EEENS7_ILi64EEENS7_ILi192EEEEEELi192ENS_6half_tEfNS_4arch4Sm80ELb0ELb1ELb0ELb1ELb0ELb1ELb1ELb1EEENS1_21CollectiveEpilogueFwdINS6_IJS8_SA_S9_EEENS6_IJNS7_ILi1EEESI_SI_EEESC_SE_Li256ELb1ELb1ELb1ELb0EEENS1_36VarlenDynamicPersistentTileSchedulerILi128ELi64ELi256ELi256ELb1ELb1ELb0ELb1ELb0ELb1EEEEEEEEEvNT_6ParamsE)
        /*0104*/ 	.word	0x00000000


	//----- nvinfo : EIATTR_REGCOUNT
	.align		4
.L_54:
        /*0108*/ 	.byte	0x04, 0x2f
        /*010a*/ 	.short	(.L_56 - .L_55)
	.align		4
.L_55:
        /*010c*/ 	.word	index@(_ZN7cutlass13device_kernelIN5flash19enable_sm80_to_sm89INS1_16FlashAttnFwdSm80INS1_25CollectiveMainloopFwdSm80ILi8ELi2ELb0EN4cute5tupleIJNS5_1CILi128EEENS7_ILi64EEENS7_ILi192EEEEEELi192ENS_6half_tEfNS_4arch4Sm80ELb0ELb1ELb0ELb1ELb0ELb0ELb1ELb1EEENS1_21CollectiveEpilogueFwdINS6_IJS8_SA_S9_EEENS6_IJNS7_ILi1EEESI_SI_EEESC_SE_Li256ELb1ELb1ELb1ELb0EEENS1_36VarlenDynamicPersistentTileSchedulerILi128ELi64ELi256ELi256ELb1ELb1ELb0ELb1ELb0ELb1EEEEEEEEEvNT_6ParamsE)
        /*0110*/ 	.word	0x000000fb


	//----- nvinfo : EIATTR_FRAME_SIZE
	.align		4
.L_56:
        /*0114*/ 	.byte	0x04, 0x11
        /*0116*/ 	.short	(.L_58 - .L_57)
	.align		4
.L_57:
        /*0118*/ 	.word	index@($__internal_37_$__cuda_sm70_votesync_ballot)
        /*011c*/ 	.word	0x00000000


	//----- nvinfo : EIATTR_FRAME_SIZE
	.align		4
.L_58:
        /*0120*/ 	.byte	0x04, 0x11
        /*0122*/ 	.short	(.L_60 - .L_59)
	.align		4
.L_59:
        /*0124*/ 	.word	index@($__internal_36_$__cuda_sm70_shflsync_up_p)
        /*0128*/ 	.word	0x00000000


	//----- nvinfo : EIATTR_FRAME_SIZE
	.align		4
.L_60:
        /*012c*/ 	.byte	0x04, 0x11
        /*012e*/ 	.short	(.L_62 - .L_61)
	.align		4
.L_61:
        /*0130*/ 	.word	index@($__internal_35_$__cuda_sm70_shflsync_idx_p)
        /*0134*/ 	.word	0x00000000


	//----- nvinfo : EIATTR_FRAME_SIZE
	.align		4
.L_62:
        /*0138*/ 	.byte	0x04, 0x11
        /*013a*/ 	.short	(.L_64 - .L_63)
	.align		4
.L_63:
        /*013c*/ 	.word	index@($__internal_34_$__cuda_sm70_shflsync_bfly_p)
        /*0140*/ 	.word	0x00000000


	//----- nvinfo : EIATTR_FRAME_SIZE
	.align		4
.L_64:
        /*0144*/ 	.byte	0x04, 0x11
        /*0146*/ 	.short	(.L_66 - .L_65)
	.align		4
.L_65:
        /*0148*/ 	.word	index@(_ZN7cutlass13device_kernelIN5flash19enable_sm80_to_sm89INS1_16FlashAttnFwdSm80INS1_25CollectiveMainloopFwdSm80ILi8ELi2ELb0EN4cute5tupleIJNS5_1CILi128EEENS7_ILi64EEENS7_ILi192EEEEEELi192ENS_6half_tEfNS_4arch4Sm80ELb0ELb1ELb0ELb1ELb0ELb0ELb1ELb1EEENS1_21CollectiveEpilogueFwdINS6_IJS8_SA_S9_EEENS6_IJNS7_ILi1EEESI_SI_EEESC_SE_Li256ELb1ELb1ELb1ELb0EEENS1_36VarlenDynamicPersistentTileSchedulerILi128ELi64ELi256ELi256ELb1ELb1ELb0ELb1ELb0ELb1EEEEEEEEEvNT_6ParamsE)
        /*014c*/ 	.word	0x00000000


	//----- nvinfo : EIATTR_REGCOUNT
	.align		4
.L_66:
        /*0150*/ 	.byte	0x04, 0x2f
        /*0152*/ 	.short	(.L_68 - .L_67)
	.align		4
.L_67:
        /*0154*/ 	.word	index@(_ZN7cutlass13device_kernelIN5flash19enable_sm80_to_sm89INS1_16FlashAttnFwdSm80INS1_25CollectiveMainloopFwdSm80ILi8ELi2ELb0EN4cute5tupleIJNS5_1CILi128EEENS7_ILi64EEENS7_ILi192EEEEEELi192ENS_6half_tEfNS_4arch4Sm80ELb0ELb1ELb0ELb0ELb0ELb0ELb1ELb1EEENS1_21CollectiveEpilogueFwdINS6_IJS8_SA_S9_EEENS6_IJNS7_ILi1EEESI_SI_EEESC_SE_Li256ELb0ELb1ELb1ELb0EEENS1_19SingleTileSchedulerILb0ELb1ELb1ELi128EEEEEEEEEvNT_6ParamsE)
        /*0158*/ 	.word	0x000000f1


	//----- nvinfo : EIATTR_FRAME_SIZE
	.align		4
.L_68:
        /*015c*/ 	.byte	0x04, 0x11
        /*015e*/ 	.short	(.L_70 - .L_69)
	.align		4
.L_69:
        /*0160*/ 	.word	index@(_ZN7cutlass13device_kernelIN5flash19enable_sm80_to_sm89INS1_16FlashAttnFwdSm80INS1_25CollectiveMainloopFwdSm80ILi8ELi2ELb0EN4cute5tupleIJNS5_1CILi128EEENS7_ILi64EEENS7_ILi192EEEEEELi192ENS_6half_tEfNS_4arch4Sm80ELb0ELb1ELb0ELb0ELb0ELb0ELb1ELb1EEENS1_21CollectiveEpilogueFwdINS6_IJS8_SA_S9_EEENS6_IJNS7_ILi1EEESI_SI_EEESC_SE_Li256ELb0ELb1ELb1ELb0EEENS1_19SingleTileSchedulerILb0ELb1ELb1ELi128EEEEEEEEEvNT_6ParamsE)
        /*0164*/ 	.word	0x00000000


	//----- nvinfo : EIATTR_REGCOUNT
	.align		4
.L_70:
        /*0168*/ 	.byte	0x04, 0x2f
        /*016a*/ 	.short	(.L_72 - .L_71)
	.align		4
.L_71:
        /*016c*/ 	.word	index@(_ZN7cutlass13device_kernelIN5flash19enable_sm80_to_sm89INS1_16FlashAttnFwdSm80INS1_25CollectiveMainloopFwdSm80ILi8ELi2ELb0EN4cute5tupleIJNS5_1CILi128EEENS7_ILi64EEENS7_ILi192EEEEEELi192ENS_6half_tEfNS_4arch4Sm80ELb0ELb0ELb0ELb1ELb0ELb1ELb1ELb1EEENS1_21CollectiveEpilogueFwdINS6_IJS8_SA_S9_EEENS6_IJNS7_ILi1EEESI_SI_EEESC_SE_Li256ELb1ELb1ELb1ELb0EEENS1_36VarlenDynamicPersistentTileSchedulerILi128ELi64ELi256ELi256ELb1ELb1ELb0ELb0ELb1ELb1EEEEEEEEEvNT_6ParamsE)
        /*0170*/ 	.word	0x000000f9


	//----- nvinfo : EIATTR_FRAME_SIZE
	.align		4
.L_72:
        /*0174*/ 	.byte	0x04, 0x11
        /*0176*/ 	.short	(.L_74 - .L_73)
	.align		4
.L_73:
        /*0178*/ 	.word	index@($__internal_33_$__cuda_sm70_votesync_ballot)
        /*017c*/ 	.word	0x00000000


	//----- nvinfo : EIATTR_FRAME_SIZE
	.align		4
.L_74:
        /*0180*/ 	.byte	0x04, 0x11
        /*0182*/ 	.short	(.L_76 - .L_75)
	.align		4
.L_75:
        /*0184*/ 	.word	index@($__internal_32_$__cuda_sm70_shflsync_up_p)
        /*0188*/ 	.word	0x00000000


	//----- nvinfo : EIATTR_FRAME_SIZE
	.align		4
.L_76:
        /*018c*/ 	.byte	0x04, 0x11
        /*018e*/ 	.short	(.L_78 - .L_77)
	.align		4
.L_77:
        /*0190*/ 	.word	index@($__internal_31_$__cuda_sm70_shflsync_idx_p)
        /*0194*/ 	.word	0x00000000


	//----- nvinfo : EIATTR_FRAME_SIZE
	.align		4
.L_78:
        /*0198*/ 	.byte	0x04, 0x11
        /*019a*/ 	.short	(.L_80 - .L_79)
	.align		4
.L_79:
        /*019c*/ 	.word	index@($__internal_30_$__cuda_sm70_shflsync_bfly_p)
        /*01a0*/ 	.word	0x00000000


	//----- nvinfo : EIATTR_FRAME_SIZE
	.align		4
.L_80:
        /*01a4*/ 	.byte	0x04, 0x11
        /*01a6*/ 	.short	(.L_82 - .L_81)
	.align		4
.L_81:
        /*01a8*/ 	.word	index@(_ZN7cutlass13device_kernelIN5flash19enable_sm80_to_sm89INS1_16FlashAttnFwdSm80INS1_25CollectiveMainloopFwdSm80ILi8ELi2ELb0EN4cute5tupleIJNS5_1CILi128EEENS7_ILi64EEENS7_ILi192EEEEEELi192ENS_6half_tEfNS_4arch4Sm80ELb0ELb0ELb0ELb1ELb0ELb1ELb1ELb1EEENS1_21CollectiveEpilogueFwdINS6_IJS8_SA_S9_EEENS6_IJNS7_ILi1EEESI_SI_EEESC_SE_Li256ELb1ELb1ELb1ELb0EEENS1_36VarlenDynamicPersistentTileSchedulerILi128ELi64ELi256ELi256ELb1ELb1ELb0ELb0ELb1ELb1EEEEEEEEEvNT_6ParamsE)
        /*01ac*/ 	.word	0x00000000


	//----- nvinfo : EIATTR_REGCOUNT
	.align		4
.L_82:
        /*01b0*/ 	.byte	0x04, 0x2f
        /*01b2*/ 	.short	(.L_84 - .L_83)
	.align		4
.L_83:
        /*01b4*/ 	.word	index@(_ZN7cutlass13device_kernelIN5flash19enable_sm80_to_sm89INS1_16FlashAttnFwdSm80INS1_25CollectiveMainloopFwdSm80ILi8ELi2ELb0EN4cute5tupleIJNS5_1CILi128EEENS7_ILi64EEENS7_ILi192EEEEEELi192ENS_6half_tEfNS_4arch4Sm80ELb0ELb0ELb0ELb1ELb0ELb0ELb1ELb1EEENS1_21CollectiveEpilogueFwdINS6_IJS8_SA_S9_EEENS6_IJNS7_ILi1EEESI_SI_EEESC_SE_Li256ELb1ELb1ELb1ELb0EEENS1_36VarlenDynamicPersistentTileSchedulerILi128ELi64ELi256ELi256ELb1ELb1ELb0ELb0ELb1ELb1EEEEEEEEEvNT_6ParamsE)
        /*01b8*/ 	.word	0x000000ff


	//----- nvinfo : EIATTR_FRAME_SIZE
	.align		4
.L_84:
        /*01bc*/ 	.byte	0x04, 0x11
        /*01be*/ 	.short	(.L_86 - .L_85)
	.align		4
.L_85:
        /*01c0*/ 	.word	index@($__internal_29_$__cuda_sm70_votesync_ballot)
        /*01c4*/ 	.word	0x00000000


	//----- nvinfo : EIATTR_FRAME_SIZE
	.align		4
.L_86:
        /*01c8*/ 	.byte	0x04, 0x11
        /*01ca*/ 	.short	(.L_88 - .L_87)
	.align		4
.L_87:
        /*01cc*/ 	.word	index@($__internal_28_$__cuda_sm70_shflsync_up_p)
        /*01d0*/ 	.word	0x00000000


	//----- nvinfo : EIATTR_FRAME_SIZE
	.align		4
.L_88:
        /*01d4*/ 	.byte	0x04, 0x11
        /*01d6*/ 	.short	(.L_90 - .L_89)
	.align		4
.L_89:
        /*01d8*/ 	.word	index@($__internal_27_$__cuda_sm70_shflsync_idx_p)
        /*01dc*/ 	.word	0x00000000


	//----- nvinfo : EIATTR_FRAME_SIZE
	.align		4
.L_90:
        /*01e0*/ 	.byte	0x04, 0x11
        /*01e2*/ 	.short	(.L_92 - .L_91)
	.align		4
.L_91:
        /*01e4*/ 	.word	index@($__internal_26_$__cuda_sm70_shflsync_bfly_p)
        /*01e8*/ 	.word	0x00000000


	//----- nvinfo : EIATTR_FRAME_SIZE
	.align		4
.L_92:
        /*01ec*/ 	.byte	0x04, 0x11
        /*01ee*/ 	.short	(.L_94 - .L_93)
	.align		4
.L_93:
        /*01f0*/ 	.word	index@(_ZN7cutlass13device_kernelIN5flash19enable_sm80_to_sm89INS1_16FlashAttnFwdSm80INS1_25CollectiveMainloopFwdSm80ILi8ELi2ELb0EN4cute5tupleIJNS5_1CILi128EEENS7_ILi64EEENS7_ILi192EEEEEELi192ENS_6half_tEfNS_4arch4Sm80ELb0ELb0ELb0ELb1ELb0ELb0ELb1ELb1EEENS1_21CollectiveEpilogueFwdINS6_IJS8_SA_S9_EEENS6_IJNS7_ILi1EEESI_SI_EEESC_SE_Li256ELb1ELb1ELb1ELb0EEENS1_36VarlenDynamicPersistentTileSchedulerILi128ELi64ELi256ELi256ELb1ELb1ELb0ELb0ELb1ELb1EEEEEEEEEvNT_6ParamsE)
        /*01f4*/ 	.word	0x00000000


	//----- nvinfo : EIATTR_REGCOUNT
	.align		4
.L_94:
        /*01f8*/ 	.byte	0x04, 0x2f
        /*01fa*/ 	.short	(.L_96 - .L_95)
	.align		4
.L_95:
        /*01fc*/ 	.word	index@(_ZN7cutlass13device_kernelIN5flash19enable_sm80_to_sm89INS1_16FlashAttnFwdSm80INS1_25CollectiveMainloopFwdSm80ILi8ELi2ELb1EN4cute5tupleIJNS5_1CILi128EEENS7_ILi96EEENS7_ILi192EEEEEELi192ENS_6half_tEfNS_4arch4Sm80ELb0ELb0ELb0ELb0ELb0ELb0ELb1ELb1EEENS1_21CollectiveEpilogueFwdINS6_IJS8_SA_S9_EEENS6_IJNS7_ILi1EEESI_SI_EEESC_SE_Li256ELb0ELb1ELb1ELb0EEENS1_19SingleTileSchedulerILb0ELb1ELb1ELi128EEEEEEEEEvNT_6ParamsE)
        /*0200*/ 	.word	0x000000ff


	//----- nvinfo : EIATTR_FRAME_SIZE
	.align		4
.L_96:
        /*0204*/ 	.byte	0x04, 0x11
        /*0206*/ 	.short	(.L_98 - .L_97)
	.align		4
.L_97:
        /*0208*/ 	.word	index@(_ZN7cutlass13device_kernelIN5flash19enable_sm80_to_sm89INS1_16FlashAttnFwdSm80INS1_25CollectiveMainloopFwdSm80ILi8ELi2ELb1EN4cute5tupleIJNS5_1CILi128EEENS7_ILi96EEENS7_ILi192EEEEEELi192ENS_6half_tEfNS_4arch4Sm80ELb0ELb0ELb0ELb0ELb0ELb0ELb1ELb1EEENS1_21CollectiveEpilogueFwdINS6_IJS8_SA_S9_EEENS6_IJNS7_ILi1EEESI_SI_EEESC_SE_Li256ELb0ELb1ELb1ELb0EEENS1_19SingleTileSchedulerILb0ELb1ELb1ELi128EEEEEEEEEvNT_6ParamsE)
        /*020c*/ 	.word	0x00000020


	//----- nvinfo : EIATTR_REGCOUNT
	.align		4
.L_98:
        /*0210*/ 	.byte	0x04, 0x2f
        /*0212*/ 	.short	(.L_100 - .L_99)
	.align		4
.L_99:
        /*0214*/ 	.word	index@(_ZN7cutlass13device_kernelIN5flash19enable_sm80_to_sm89INS1_16FlashAttnFwdSm80INS1_25CollectiveMainloopFwdSm80ILi8ELi1ELb0EN4cute5tupleIJNS5_1CILi128EEENS7_ILi64EEENS7_ILi192EEEEEELi192ENS_6half_tEfNS_4arch4Sm80ELb1ELb0ELb0ELb1ELb0ELb1ELb1ELb1EEENS1_21CollectiveEpilogueFwdINS6_IJS8_SA_S9_EEENS6_IJNS7_ILi1EEESI_SI_EEESC_SE_Li256ELb1ELb1ELb1ELb0EEENS1_36VarlenDynamicPersistentTileSchedulerILi128ELi64ELi256ELi256ELb1ELb1ELb0ELb1ELb1ELb1EEEEEEEEEvNT_6ParamsE)
        /*0218*/ 	.word	0x000000ff


	//----- nvinfo : EIATTR_FRAME_SIZE
	.align		4
.L_100:
        /*021c*/ 	.byte	0x04, 0x11
        /*021e*/ 	.short	(.L_102 - .L_101)
	.align		4
.L_101:
        /*0220*/ 	.word	index@($__internal_25_$__cuda_sm70_votesync_ballot)
        /*0224*/ 	.word	0x00000000


	//----- nvinfo : EIATTR_FRAME_SIZE
	.align		4
.L_102:
        /*0228*/ 	.byte	0x04, 0x11
        /*022a*/ 	.short	(.L_104 - .L_103)
	.align		4
.L_103:
        /*022c*/ 	.word	index@($__internal_24_$__cuda_sm70_shflsync_up_p)
        /*0230*/ 	.word	0x00000000


	//----- nvinfo : EIATTR_FRAME_SIZE
	.align		4
.L_104:
        /*0234*/ 	.byte	0x04, 0x11
        /*0236*/ 	.short	(.L_106 - .L_105)
	.align		4
.L_105:
        /*0238*/ 	.word	index@($__internal_23_$__cuda_sm70_shflsync_idx_p)
        /*023c*/ 	.word	0x00000000


	//----- nvinfo : EIATTR_FRAME_SIZE
	.align		4
.L_106:
        /*0240*/ 	.byte	0x04, 0x11
        /*0242*/ 	.short	(.L_108 - .L_107)
	.align		4
.L_107:
        /*0244*/ 	.word	index@($__internal_22_$__cuda_sm70_shflsync_bfly_p)
        /*0248*/ 	.word	0x00000000


	//----- nvinfo : EIATTR_FRAME_SIZE
	.align		4
.L_108:
        /*024c*/ 	.byte	0x04, 0x11
        /*024e*/ 	.short	(.L_110 - .L_109)
	.align		4
.L_109:
        /*0250*/ 	.word	index@(_ZN7cutlass13device_kernelIN5flash19enable_sm80_to_sm89INS1_16FlashAttnFwdSm80INS1_25CollectiveMainloopFwdSm80ILi8ELi1ELb0EN4cute5tupleIJNS5_1CILi128EEENS7_ILi64EEENS7_ILi192EEEEEELi192ENS_6half_tEfNS_4arch4Sm80ELb1ELb0ELb0ELb1ELb0ELb1ELb1ELb1EEENS1_21CollectiveEpilogueFwdINS6_IJS8_SA_S9_EEENS6_IJNS7_ILi1EEESI_SI_EEESC_SE_Li256ELb1ELb1ELb1ELb0EEENS1_36VarlenDynamicPersistentTileSchedulerILi128ELi64ELi256ELi256ELb1ELb1ELb0ELb1ELb1ELb1EEEEEEEEEvNT_6ParamsE)
        /*0254*/ 	.word	0x00000050


	//----- nvinfo : EIATTR_REGCOUNT
	.align		4
.L_110:
        /*0258*/ 	.byte	0x04, 0x2f
        /*025a*/ 	.short	(.L_112 - .L_111)
	.align		4
.L_111:
        /*025c*/ 	.word	index@(_ZN7cutlass13device_kernelIN5flash19enable_sm80_to_sm89INS1_16FlashAttnFwdSm80INS1_25CollectiveMainloopFwdSm80ILi8ELi1ELb0EN4cute5tupleIJNS5_1CILi128EEENS7_ILi64EEENS7_ILi192EEEEEELi192ENS_6half_tEfNS_4arch4Sm80ELb1ELb0ELb0ELb1ELb0ELb0ELb1ELb1EEENS1_21CollectiveEpilogueFwdINS6_IJS8_SA_S9_EEENS6_IJNS7_ILi1EEESI_SI_EEESC_SE_Li256ELb1ELb1ELb1ELb0EEENS1_36VarlenDynamicPersistentTileSchedulerILi128ELi64ELi256ELi256ELb1ELb1ELb0ELb1ELb1ELb1EEEEEEEEEvNT_6ParamsE)
        /*0260*/ 	.word	0x000000ff


	//----- nvinfo : EIATTR_FRAME_SIZE
	.align		4
.L_112:
        /*0264*/ 	.byte	0x04, 0x11
        /*0266*/ 	.short	(.L_114 - .L_113)
	.align		4
.L_113:
        /*0268*/ 	.word	index@($__internal_21_$__cuda_sm70_votesync_ballot)
        /*026c*/ 	.word	0x00000000


	//----- nvinfo : EIATTR_FRAME_SIZE
	.align		4
.L_114:
        /*0270*/ 	.byte	0x04, 0x11
        /*0272*/ 	.short	(.L_116 - .L_115)
	.align		4
.L_115:
        /*0274*/ 	.word	index@($__internal_20_$__cuda_sm70_shflsync_up_p)
        /*0278*/ 	.word	0x00000000


	//----- nvinfo : EIATTR_FRAME_SIZE
	.align		4
.L_116:
        /*027c*/ 	.byte	0x04, 0x11
        /*027e*/ 	.short	(.L_118 - .L_117)
	.align		4
.L_117:
        /*0280*/ 	.word	index@($__internal_19_$__cuda_sm70_shflsync_idx_p)
        /*0284*/ 	.word	0x00000000


	//----- nvinfo : EIATTR_FRAME_SIZE
	.align		4
.L_118:
        /*0288*/ 	.byte	0x04, 0x11
        /*028a*/ 	.short	(.L_120 - .L_119)
	.align		4
.L_119:
        /*028c*/ 	.word	index@($__internal_18_$__cuda_sm70_shflsync_bfly_p)
        /*0290*/ 	.word	0x00000000


	//----- nvinfo : EIATTR_FRAME_SIZE
	.align		4
.L_120:
        /*0294*/ 	.byte	0x04, 0x11
        /*0296*/ 	.short	(.L_122 - .L_121)
	.align		4
.L_121:
        /*0298*/ 	.word	index@(_ZN7cutlass13device_kernelIN5flash19enable_sm80_to_sm89INS1_16FlashAttnFwdSm80INS1_25CollectiveMainloopFwdSm80ILi8ELi1ELb0EN4cute5tupleIJNS5_1CILi128EEENS7_ILi64EEENS7_ILi192EEEEEELi192ENS_6half_tEfNS_4arch4Sm80ELb1ELb0ELb0ELb1ELb0ELb0ELb1ELb1EEENS1_21CollectiveEpilogueFwdINS6_IJS8_SA_S9_EEENS6_IJNS7_ILi1EEESI_SI_EEESC_SE_Li256ELb1ELb1ELb1ELb0EEENS1_36VarlenDynamicPersistentTileSchedulerILi128ELi64ELi256ELi256ELb1ELb1ELb0ELb1ELb1ELb1EEEEEEEEEvNT_6ParamsE)
        /*029c*/ 	.word	0x00000050


	//----- nvinfo : EIATTR_REGCOUNT
	.align		4
.L_122:
        /*02a0*/ 	.byte	0x04, 0x2f
        /*02a2*/ 	.short	(.L_124 - .L_123)
	.align		4
.L_123:
        /*02a4*/ 	.word	index@(_ZN7cutlass13device_kernelIN5flash19enable_sm80_to_sm89INS1_16FlashAttnFwdSm80INS1_25CollectiveMainloopFwdSm80ILi8ELi1ELb1EN4cute5tupleIJNS5_1CILi128EEENS7_ILi96EEENS7_ILi192EEEEEELi192ENS_6half_tEfNS_4arch4Sm80ELb1ELb0ELb0ELb0ELb0ELb0ELb1ELb1EEENS1_21CollectiveEpilogueFwdINS6_IJS8_SA_S9_EEENS6_IJNS7_ILi1EEESI_SI_EEESC_SE_Li256ELb0ELb1ELb1ELb0EEENS1_30DynamicPersistentTileSchedulerILi256ELi256ELb1ELb1ELb0EEEEEEEEEvNT_6ParamsE)
        /*02a8*/ 	.word	0x000000ff


	//----- nvinfo : EIATTR_FRAME_SIZE
	.align		4
.L_124:
        /*02ac*/ 	.byte	0x04, 0x11
        /*02ae*/ 	.short	(.L_126 - .L_125)
	.align		4
.L_125:
        /*02b0*/ 	.word	index@($__internal_17_$__cuda_sm70_shflsync_idx_p)
        /*02b4*/ 	.word	0x00000000


	//----- nvinfo : EIATTR_FRAME_SIZE
	.align		4
.L_126:
        /*02b8*/ 	.byte	0x04, 0x11
        /*02ba*/ 	.short	(.L_128 - .L_127)
	.align		4
.L_127:
        /*02bc*/ 	.word	index@($__internal_16_$__cuda_sm70_shflsync_bfly_p)
        /*02c0*/ 	.word	0x00000000


	//----- nvinfo : EIATTR_FRAME_SIZE
	.align		4
.L_128:
        /*02c4*/ 	.byte	0x04, 0x11
        /*02c6*/ 	.short	(.L_130 - .L_129)
	.align		4
.L_129:
        /*02c8*/ 	.word	index@(_ZN7cutlass13device_kernelIN5flash19enable_sm80_to_sm89INS1_16FlashAttnFwdSm80INS1_25CollectiveMainloopFwdSm80ILi8ELi1ELb1EN4cute5tupleIJNS5_1CILi128EEENS7_ILi96EEENS7_ILi192EEEEEELi192ENS_6half_tEfNS_4arch4Sm80ELb1ELb0ELb0ELb0ELb0ELb0ELb1ELb1EEENS1_21CollectiveEpilogueFwdINS6_IJS8_SA_S9_EEENS6_IJNS7_ILi1EEESI_SI_EEESC_SE_Li256ELb0ELb1ELb1ELb0EEENS1_30DynamicPersistentTileSchedulerILi256ELi256ELb1ELb1ELb0EEEEEEEEEvNT_6ParamsE)
        /*02cc*/ 	.word	0x00000090


	//----- nvinfo : EIATTR_REGCOUNT
	.align		4
.L_130:
        /*02d0*/ 	.byte	0x04, 0x2f
        /*02d2*/ 	.short	(.L_132 - .L_131)
	.align		4
.L_131:
        /*02d4*/ 	.word	index@(_ZN7cutlass13device_kernelIN5flash19enable_sm80_to_sm89INS1_16FlashAttnFwdSm80INS1_25CollectiveMainloopFwdSm80ILi8ELi1ELb0EN4cute5tupleIJNS5_1CILi128EEENS7_ILi64EEENS7_ILi192EEEEEELi192ENS_6half_tEfNS_4arch4Sm80ELb0ELb1ELb0ELb1ELb0ELb1ELb1ELb1EEENS1_21CollectiveEpilogueFwdINS6_IJS8_SA_S9_EEENS6_IJNS7_ILi1EEESI_SI_EEESC_SE_Li256ELb1ELb1ELb1ELb0EEENS1_36VarlenDynamicPersistentTileSchedulerILi128ELi64ELi256ELi256ELb1ELb1ELb0ELb1ELb0ELb1EEEEEEEEEvNT_6ParamsE)
        /*02d8*/ 	.word	0x000000ff


	//----- nvinfo : EIATTR_FRAME_SIZE
	.align		4
.L_132:
        /*02dc*/ 	.byte	0x04, 0x11
        /*02de*/ 	.short	(.L_134 - .L_133)
	.align		4
.L_133:
        /*02e0*/ 	.word	index@($__internal_15_$__cuda_sm70_votesync_ballot)
        /*02e4*/ 	.word	0x00000000


	//----- nvinfo : EIATTR_FRAME_SIZE
	.align		4
.L_134:
        /*02e8*/ 	.byte	0x04, 0x11
        /*02ea*/ 	.short	(.L_136 - .L_135)
	.align		4
.L_135:
        /*02ec*/ 	.word	index@($__internal_14_$__cuda_sm70_shflsync_up_p)
        /*02f0*/ 	.word	0x00000000


	//----- nvinfo : EIATTR_FRAME_SIZE
	.align		4
.L_136:
        /*02f4*/ 	.byte	0x04, 0x11
        /*02f6*/ 	.short	(.L_138 - .L_137)
	.align		4
.L_137:
        /*02f8*/ 	.word	index@($__internal_13_$__cuda_sm70_shflsync_idx_p)
        /*02fc*/ 	.word	0x00000000


	//----- nvinfo : EIATTR_FRAME_SIZE
	.align		4
.L_138:
        /*0300*/ 	.byte	0x04, 0x11
        /*0302*/ 	.short	(.L_140 - .L_139)
	.align		4
.L_139:
        /*0304*/ 	.word	index@($__internal_12_$__cuda_sm70_shflsync_bfly_p)
        /*0308*/ 	.word	0x00000000


	//----- nvinfo : EIATTR_FRAME_SIZE
	.align		4
.L_140:
        /*030c*/ 	.byte	0x04, 0x11
        /*030e*/ 	.short	(.L_142 - .L_141)
	.align		4
.L_141:
        /*0310*/ 	.word	index@(_ZN7cutlass13device_kernelIN5flash19enable_sm80_to_sm89INS1_16FlashAttnFwdSm80INS1_25CollectiveMainloopFwdSm80ILi8ELi1ELb0EN4cute5tupleIJNS5_1CILi128EEENS7_ILi64EEENS7_ILi192EEEEEELi192ENS_6half_tEfNS_4arch4Sm80ELb0ELb1ELb0ELb1ELb0ELb1ELb1ELb1EEENS1_21CollectiveEpilogueFwdINS6_IJS8_SA_S9_EEENS6_IJNS7_ILi1EEESI_SI_EEESC_SE_Li256ELb1ELb1ELb1ELb0EEENS1_36VarlenDynamicPersistentTileSchedulerILi128ELi64ELi256ELi256ELb1ELb1ELb0ELb1ELb0ELb1EEEEEEEEEvNT_6ParamsE)
        /*0314*/ 	.word	0x00000040


	//----- nvinfo : EIATTR_REGCOUNT
	.align		4
.L_142:
        /*0318*/ 	.byte	0x04, 0x2f
        /*031a*/ 	.short	(.L_144 - .L_143)
	.align		4
.L_143:
        /*031c*/ 	.word	index@(_ZN7cutlass13device_kernelIN5flash19enable_sm80_to_sm89INS1_16FlashAttnFwdSm80INS1_25CollectiveMainloopFwdSm80ILi8ELi1ELb0EN4cute5tupleIJNS5_1CILi128EEENS7_ILi64EEENS7_ILi192EEEEEELi192ENS_6half_tEfNS_4arch4Sm80ELb0ELb1ELb0ELb1ELb0ELb0ELb1ELb1EEENS1_21CollectiveEpilogueFwdINS6_IJS8_SA_S9_EEENS6_IJNS7_ILi1EEESI_SI_EEESC_SE_Li256ELb1ELb1ELb1ELb0EEENS1_36VarlenDynamicPersistentTileSchedulerILi128ELi64ELi256ELi256ELb1ELb1ELb0ELb1ELb0ELb1EEEEEEEEEvNT_6ParamsE)
        /*0320*/ 	.word	0x000000ff


	//----- nvinfo : EIATTR_FRAME_SIZE
	.align		4
.L_144:
        /*0324*/ 	.byte	0x04, 0x11
        /*0326*/ 	.short	(.L_146 - .L_145)
	.align		4
.L_145:
        /*0328*/ 	.word	index@($__internal_11_$__cuda_sm70_votesync_ballot)
        /*032c*/ 	.word	0x00000000


	//----- nvinfo : EIATTR_FRAME_SIZE
	.align		4
.L_146:
        /*0330*/ 	.byte	0x04, 0x11
        /*0332*/ 	.short	(.L_148 - .L_147)
	.align		4
.L_147:
        /*0334*/ 	.word	index@($__internal_10_$__cuda_sm70_shflsync_up_p)
        /*0338*/ 	.word	0x00000000


	//----- nvinfo : EIATTR_FRAME_SIZE
	.align		4
.L_148:
        /*033c*/ 	.byte	0x04, 0x11
        /*033e*/ 	.short	(.L_150 - .L_149)
	.align		4
.L_149:
        /*0340*/ 	.word	index@($__internal_9_$__cuda_sm70_shflsync_idx_p)
        /*0344*/ 	.word	0x00000000


	//----- nvinfo : EIATTR_FRAME_SIZE
	.align		4
.L_150:
        /*0348*/ 	.byte	0x04, 0x11
        /*034a*/ 	.short	(.L_152 - .L_151)
	.align		4
.L_151:
        /*034c*/ 	.word	index@($__internal_8_$__cuda_sm70_shflsync_bfly_p)
        /*0350*/ 	.word	0x00000000


	//----- nvinfo : EIATTR_FRAME_SIZE
	.align		4
.L_152:
        /*0354*/ 	.byte	0x04, 0x11
        /*0356*/ 	.short	(.L_154 - .L_153)
	.align		4
.L_153:
        /*0358*/ 	.word	index@(_ZN7cutlass13device_kernelIN5flash19enable_sm80_to_sm89INS1_16FlashAttnFwdSm80INS1_25CollectiveMainloopFwdSm80ILi8ELi1ELb0EN4cute5tupleIJNS5_1CILi128EEENS7_ILi64EEENS7_ILi192EEEEEELi192ENS_6half_tEfNS_4arch4Sm80ELb0ELb1ELb0ELb1ELb0ELb0ELb1ELb1EEENS1_21CollectiveEpilogueFwdINS6_IJS8_SA_S9_EEENS6_IJNS7_ILi1EEESI_SI_EEESC_SE_Li256ELb1ELb1ELb1ELb0EEENS1_36VarlenDynamicPersistentTileSchedulerILi128ELi64ELi256ELi256ELb1ELb1ELb0ELb1ELb0ELb1EEEEEEEEEvNT_6ParamsE)
        /*035c*/ 	.word	0x00000040


	//----- nvinfo : EIATTR_REGCOUNT
	.align		4
.L_154:
        /*0360*/ 	.byte	0x04, 0x2f
        /*0362*/ 	.short	(.L_156 - .L_155)
	.align		4
.L_155:
        /*0364*/ 	.word	index@(_ZN7cutlass13device_kernelIN5flash19enable_sm80_to_sm89INS1_16FlashAttnFwdSm80INS1_25CollectiveMainloopFwdSm80ILi8ELi1ELb0EN4cute5tupleIJNS5_1CILi128EEENS7_ILi64EEENS7_ILi192EEEEEELi192ENS_6half_tEfNS_4arch4Sm80ELb0ELb1ELb0ELb0ELb0ELb0ELb1ELb1EEENS1_21CollectiveEpilogueFwdINS6_IJS8_SA_S9_EEENS6_IJNS7_ILi1EEESI_SI_EEESC_SE_Li256ELb0ELb1ELb1ELb0EEENS1_19SingleTileSchedulerILb0ELb1ELb1ELi128EEEEEEEEEvNT_6ParamsE)
        /*0368*/ 	.word	0x000000f0


	//----- nvinfo : EIATTR_FRAME_SIZE
	.align		4
.L_156:
        /*036c*/ 	.byte	0x04, 0x11
        /*036e*/ 	.short	(.L_158 - .L_157)
	.align		4
.L_157:
        /*0370*/ 	.word	index@(_ZN7cutlass13device_kernelIN5flash19enable_sm80_to_sm89INS1_16FlashAttnFwdSm80INS1_25CollectiveMainloopFwdSm80ILi8ELi1ELb0EN4cute5tupleIJNS5_1CILi128EEENS7_ILi64EEENS7_ILi192EEEEEELi192ENS_6half_tEfNS_4arch4Sm80ELb0ELb1ELb0ELb0ELb0ELb0ELb1ELb1EEENS1_21CollectiveEpilogueFwdINS6_IJS8_SA_S9_EEENS6_IJNS7_ILi1EEESI_SI_EEESC_SE_Li256ELb0ELb1ELb1ELb0EEENS1_19SingleTileSchedulerILb0ELb1ELb1ELi128EEEEEEEEEvNT_6ParamsE)
        /*0374*/ 	.word	0x00000000


	//----- nvinfo : EIATTR_REGCOUNT
	.align		4
.L_158:
        /*0378*/ 	.byte	0x04, 0x2f
        /*037a*/ 	.short	(.L_160 - .L_159)
	.align		4
.L_159:
        /*037c*/ 	.word	index@(_ZN7cutlass13device_kernelIN5flash19enable_sm80_to_sm89INS1_16FlashAttnFwdSm80INS1_25CollectiveMainloopFwdSm80ILi8ELi1ELb0EN4cute5tupleIJNS5_1CILi128EEENS7_ILi64EEENS7_ILi192EEEEEELi192ENS_6half_tEfNS_4arch4Sm80ELb0ELb0ELb0ELb1ELb0ELb1ELb1ELb1EEENS1_21CollectiveEpilogueFwdINS6_IJS8_SA_S9_EEENS6_IJNS7_ILi1EEESI_SI_EEESC_SE_Li256ELb1ELb1ELb1ELb0EEENS1_36VarlenDynamicPersistentTileSchedulerILi128ELi64ELi256ELi256ELb1ELb1ELb0ELb0ELb1ELb1EEEEEEEEEvNT_6ParamsE)
        /*0380*/ 	.word	0x000000ff


	//----- nvinfo : EIATTR_FRAME_SIZE
	.align		4
.L_160:
        /*0384*/ 	.byte	0x04, 0x11
        /*0386*/ 	.short	(.L_162 - .L_161)
	.align		4
.L_161:
        /*0388*/ 	.word	index@($__internal_7_$__cuda_sm70_votesync_ballot)
        /*038c*/ 	.word	0x00000000


	//----- nvinfo : EIATTR_FRAME_SIZE
	.align		4
.L_162:
        /*0390*/ 	.byte	0x04, 0x11
        /*0392*/ 	.short	(.L_164 - .L_163)
	.align		4
.L_163:
        /*0394*/ 	.word	index@($__internal_6_$__cuda_sm70_shflsync_up_p)
        /*0398*/ 	.word	0x00000000


	//----- nvinfo : EIATTR_FRAME_SIZE
	.align		4
.L_164:
        /*039c*/ 	.byte	0x04, 0x11
        /*039e*/ 	.short	(.L_166 - .L_165)
	.align		4
.L_165:
        /*03a0*/ 	.word	index@($__internal_5_$__cuda_sm70_shflsync_idx_p)
        /*03a4*/ 	.word	0x00000000


	//----- nvinfo : EIATTR_FRAME_SIZE
	.align		4
.L_166:
        /*03a8*/ 	.byte	0x04, 0x11
        /*03aa*/ 	.short	(.L_168 - .L_167)
	.align		4
.L_167:
        /*03ac*/ 	.word	index@($__internal_4_$__cuda_sm70_shflsync_bfly_p)
        /*03b0*/ 	.word	0x00000000


	//----- nvinfo : EIATTR_FRAME_SIZE
	.align		4
.L_168:
        /*03b4*/ 	.byte	0x04, 0x11
        /*03b6*/ 	.short	(.L_170 - .L_169)
	.align		4
.L_169:
        /*03b8*/ 	.word	index@(_ZN7cutlass13device_kernelIN5flash19enable_sm80_to_sm89INS1_16FlashAttnFwdSm80INS1_25CollectiveMainloopFwdSm80ILi8ELi1ELb0EN4cute5tupleIJNS5_1CILi128EEENS7_ILi64EEENS7_ILi192EEEEEELi192ENS_6half_tEfNS_4arch4Sm80ELb0ELb0ELb0ELb1ELb0ELb1ELb1ELb1EEENS1_21CollectiveEpilogueFwdINS6_IJS8_SA_S9_EEENS6_IJNS7_ILi1EEESI_SI_EEESC_SE_Li256ELb1ELb1ELb1ELb0EEENS1_36VarlenDynamicPersistentTileSchedulerILi128ELi64ELi256ELi256ELb1ELb1ELb0ELb0ELb1ELb1EEEEEEEEEvNT_6ParamsE)
        /*03bc*/ 	.word	0x00000010


	//----- nvinfo : EIATTR_REGCOUNT
	.align		4
.L_170:
        /*03c0*/ 	.byte	0x04, 0x2f
        /*03c2*/ 	.short	(.L_172 - .L_171)
	.align		4
.L_171:
        /*03c4*/ 	.word	index@(_ZN7cutlass13device_kernelIN5flash19enable_sm80_to_sm89INS1_16FlashAttnFwdSm80INS1_25CollectiveMainloopFwdSm80ILi8ELi1ELb0EN4cute5tupleIJNS5_1CILi128EEENS7_ILi64EEENS7_ILi192EEEEEELi192ENS_6half_tEfNS_4arch4Sm80ELb0ELb0ELb0ELb1ELb0ELb0ELb1ELb1EEENS1_21CollectiveEpilogueFwdINS6_IJS8_SA_S9_EEENS6_IJNS7_ILi1EEESI_SI_EEESC_SE_Li256ELb1ELb1ELb1ELb0EEENS1_36VarlenDynamicPersistentTileSchedulerILi128ELi64ELi256ELi256ELb1ELb1ELb0ELb0ELb1ELb1EEEEEEEEEvNT_6ParamsE)
        /*03c8*/ 	.word	0x000000ff


	//----- nvinfo : EIATTR_FRAME_SIZE
	.align		4
.L_172:
        /*03cc*/ 	.byte	0x04, 0x11
        /*03ce*/ 	.short	(.L_174 - .L_173)
	.align		4
.L_173:
        /*03d0*/ 	.word	index@($__internal_3_$__cuda_sm70_votesync_ballot)
        /*03d4*/ 	.word	0x00000000


	//----- nvinfo : EIATTR_FRAME_SIZE
	.align		4
.L_174:
        /*03d8*/ 	.byte	0x04, 0x11
        /*03da*/ 	.short	(.L_176 - .L_175)
	.align		4
.L_175:
        /*03dc*/ 	.word	index@($__internal_2_$__cuda_sm70_shflsync_up_p)
        /*03e0*/ 	.word	0x00000000


	//----- nvinfo : EIATTR_FRAME_SIZE
	.align		4
.L_176:
        /*03e4*/ 	.byte	0x04, 0x11
        /*03e6*/ 	.short	(.L_178 - .L_177)
	.align		4
.L_177:
        /*03e8*/ 	.word	index@($__internal_1_$__cuda_sm70_shflsync_idx_p)
        /*03ec*/ 	.word	0x00000000


	//----- nvinfo : EIATTR_FRAME_SIZE
	.align		4
.L_178:
        /*03f0*/ 	.byte	0x04, 0x11
        /*03f2*/ 	.short	(.L_180 - .L_179)
	.align		4
.L_179:
        /*03f4*/ 	.word	index@($__internal_0_$__cuda_sm70_shflsync_bfly_p)
        /*03f8*/ 	.word	0x00000000


	//----- nvinfo : EIATTR_FRAME_SIZE
	.align		4
.L_180:
        /*03fc*/ 	.byte	0x04, 0x11
        /*03fe*/ 	.short	(.L_182 - .L_181)
	.align		4
.L_181:
        /*0400*/ 	.word	index@(_ZN7cutlass13device_kernelIN5flash19enable_sm80_to_sm89INS1_16FlashAttnFwdSm80INS1_25CollectiveMainloopFwdSm80ILi8ELi1ELb0EN4cute5tupleIJNS5_1CILi128EEENS7_ILi64EEENS7_ILi192EEEEEELi192ENS_6half_tEfNS_4arch4Sm80ELb0ELb0ELb0ELb1ELb0ELb0ELb1ELb1EEENS1_21CollectiveEpilogueFwdINS6_IJS8_SA_S9_EEENS6_IJNS7_ILi1EEESI_SI_EEESC_SE_Li256ELb1ELb1ELb1ELb0EEENS1_36VarlenDynamicPersistentTileSchedulerILi128ELi64ELi256ELi256ELb1ELb1ELb0ELb0ELb1ELb1EEEEEEEEEvNT_6ParamsE)
        /*0404*/ 	.word	0x00000000


	//----- nvinfo : EIATTR_REGCOUNT
	.align		4
.L_182:
        /*0408*/ 	.byte	0x04, 0x2f
        /*040a*/ 	.short	(.L_184 - .L_183)
	.align		4
.L_183:
        /*040c*/ 	.word	index@(_ZN7cutlass13device_kernelIN5flash19enable_sm80_to_sm89INS1_16FlashAttnFwdSm80INS1_25CollectiveMainloopFwdSm80ILi8ELi1ELb1EN4cute5tupleIJNS5_1CILi128EEENS7_ILi96EEENS7_ILi192EEEEEELi192ENS_6half_tEfNS_4arch4Sm80ELb0ELb0ELb0ELb0ELb0ELb0ELb1ELb1EEENS1_21CollectiveEpilogueFwdINS6_IJS8_SA_S9_EEENS6_IJNS7_ILi1EEESI_SI_EEESC_SE_Li256ELb0ELb1ELb1ELb0EEENS1_19SingleTileSchedulerILb0ELb1ELb1ELi128EEEEEEEEEvNT_6ParamsE)
        /*0410*/ 	.word	0x000000ff


	//----- nvinfo : EIATTR_FRAME_SIZE
	.align		4
.L_184:
        /*0414*/ 	.byte	0x04, 0x11
        /*0416*/ 	.short	(.L_186 - .L_185)
	.align		4
.L_185:
        /*0418*/ 	.word	index@(_ZN7cutlass13device_kernelIN5flash19enable_sm80_to_sm89INS1_16FlashAttnFwdSm80INS1_25CollectiveMainloopFwdSm80ILi8ELi1ELb1EN4cute5tupleIJNS5_1CILi128EEENS7_ILi96EEENS7_ILi192EEEEEELi192ENS_6half_tEfNS_4arch4Sm80ELb0ELb0ELb0ELb0ELb0ELb0ELb1ELb1EEENS1_21CollectiveEpilogueFwdINS6_IJS8_SA_S9_EEENS6_IJNS7_ILi1EEESI_SI_EEESC_SE_Li256ELb0ELb1ELb1ELb0EEENS1_19SingleTileSchedulerILb0ELb1ELb1ELi128EEEEEEEEEvNT_6ParamsE)
        /*041c*/ 	.word	0x00000030


	//----- nvinfo : EIATTR_MIN_STACK_SIZE
	.align		4
.L_186:
        /*0420*/ 	.byte	0x04, 0x12
        /*0422*/ 	.short	(.L_188 - .L_187)
	.align		4
.L_187:
        /*0424*/ 	.word	index@(_ZN7cutlass13device_kernelIN5flash19enable_sm80_to_sm89INS1_16FlashAttnFwdSm80INS1_25CollectiveMainloopFwdSm80ILi8ELi1ELb1EN4cute5tupleIJNS5_1CILi128EEENS7_ILi96EEENS7_ILi192EEEEEELi192ENS_6half_tEfNS_4arch4Sm80ELb0ELb0ELb0ELb0ELb0ELb0ELb1ELb1EEENS1_21CollectiveEpilogueFwdINS6_IJS8_SA_S9_EEENS6_IJNS7_ILi1EEESI_SI_EEESC_SE_Li256ELb0ELb1ELb1ELb0EEENS1_19SingleTileSchedulerILb0ELb1ELb1ELi128EEEEEEEEEvNT_6ParamsE)
        /*0428*/ 	.word	0x00000030


	//----- nvinfo : EIATTR_MIN_STACK_SIZE
	.align		4
.L_188:
        /*042c*/ 	.byte	0x04, 0x12
        /*042e*/ 	.short	(.L_190 - .L_189)
	.align		4
.L_189:
        /*0430*/ 	.word	index@(_ZN7cutlass13device_kernelIN5flash19enable_sm80_to_sm89INS1_16FlashAttnFwdSm80INS1_25CollectiveMainloopFwdSm80ILi8ELi1ELb0EN4cute5tupleIJNS5_1CILi128EEENS7_ILi64EEENS7_ILi192EEEEEELi192ENS_6half_tEfNS_4arch4Sm80ELb0ELb0ELb0ELb1ELb0ELb0ELb1ELb1EEENS1_21CollectiveEpilogueFwdINS6_IJS8_SA_S9_EEENS6_IJNS7_ILi1EEESI_SI_EEESC_SE_Li256ELb1ELb1ELb1ELb0EEENS1_36VarlenDynamicPersistentTileSchedulerILi128ELi64ELi256ELi256ELb1ELb1ELb0ELb0ELb1ELb1EEEEEEEEEvNT_6ParamsE)
        /*0434*/ 	.word	0x00000000


	//----- nvinfo : EIATTR_MIN_STACK_SIZE
	.align		4
.L_190:
        /*0438*/ 	.byte	0x04, 0x12
        /*043a*/ 	.short	(.L_192 - .L_191)
	.align		4
.L_191:
        /*043c*/ 	.word	index@(_ZN7cutlass13device_kernelIN5flash19enable_sm80_to_sm89INS1_16FlashAttnFwdSm80INS1_25CollectiveMainloopFwdSm80ILi8ELi1ELb0EN4cute5tupleIJNS5_1CILi128EEENS7_ILi64EEENS7_ILi192EEEEEELi192ENS_6half_tEfNS_4arch4Sm80ELb0ELb0ELb0ELb1ELb0ELb1ELb1ELb1EEENS1_21CollectiveEpilogueFwdINS6_IJS8_SA_S9_EEENS6_IJNS7_ILi1EEESI_SI_EEESC_SE_Li256ELb1ELb1ELb1ELb0EEENS1_36VarlenDynamicPersistentTileSchedulerILi128ELi64ELi256ELi256ELb1ELb1ELb0ELb0ELb1ELb1EEEEEEEEEvNT_6ParamsE)
        /*0440*/ 	.word	0x00000010


	//----- nvinfo : EIATTR_MIN_STACK_SIZE
	.align		4
.L_192:
        /*0444*/ 	.byte	0x04, 0x12
        /*0446*/ 	.short	(.L_194 - .L_193)
	.align		4
.L_193:
        /*0448*/ 	.word	index@(_ZN7cutlass13device_kernelIN5flash19enable_sm80_to_sm89INS1_16FlashAttnFwdSm80INS1_25CollectiveMainloopFwdSm80ILi8ELi1ELb0EN4cute5tupleIJNS5_1CILi128EEENS7_ILi64EEENS7_ILi192EEEEEELi192ENS_6half_tEfNS_4arch4Sm80ELb0ELb1ELb0ELb0ELb0ELb0ELb1ELb1EEENS1_21CollectiveEpilogueFwdINS6_IJS8_SA_S9_EEENS6_IJNS7_ILi1EEESI_SI_EEESC_SE_Li256ELb0ELb1ELb1ELb0EEENS1_19SingleTileSchedulerILb0ELb1ELb1ELi128EEEEEEEEEvNT_6ParamsE)
        /*044c*/ 	.word	0x00000000


	//----- nvinfo : EIATTR_MIN_STACK_SIZE
	.align		4
.L_194:
        /*0450*/ 	.byte	0x04, 0x12
        /*0452*/ 	.short	(.L_196 - .L_195)
	.align		4
.L_195:
        /*0454*/ 	.word	index@(_ZN7cutlass13device_kernelIN5flash19enable_sm80_to_sm89INS1_16FlashAttnFwdSm80INS1_25CollectiveMainloopFwdSm80ILi8ELi1ELb0EN4cute5tupleIJNS5_1CILi128EEENS7_ILi64EEENS7_ILi192EEEEEELi192ENS_6half_tEfNS_4arch4Sm80ELb0ELb1ELb0ELb1ELb0ELb0ELb1ELb1EEENS1_21CollectiveEpilogueFwdINS6_IJS8_SA_S9_EEENS6_IJNS7_ILi1EEESI_SI_EEESC_SE_Li256ELb1ELb1ELb1ELb0EEENS1_36VarlenDynamicPersistentTileSchedulerILi128ELi64ELi256ELi256ELb1ELb1ELb0ELb1ELb0ELb1EEEEEEEEEvNT_6ParamsE)
        /*0458*/ 	.word	0x00000040


	//----- nvinfo : EIATTR_MIN_STACK_SIZE
	.align		4
.L_196:
        /*045c*/ 	.byte	0x04, 0x12
        /*045e*/ 	.short	(.L_198 - .L_197)
	.align		4
.L_197:
        /*0460*/ 	.word	index@(_ZN7cutlass13device_kernelIN5flash19enable_sm80_to_sm89INS1_16FlashAttnFwdSm80INS1_25CollectiveMainloopFwdSm80ILi8ELi1ELb0EN4cute5tupleIJNS5_1CILi128EEENS7_ILi64EEENS7_ILi192EEEEEELi192ENS_6half_tEfNS_4arch4Sm80ELb0ELb1ELb0ELb1ELb0ELb1ELb1ELb1EEENS1_21CollectiveEpilogueFwdINS6_IJS8_SA_S9_EEENS6_IJNS7_ILi1EEESI_SI_EEESC_SE_Li256ELb1ELb1ELb1ELb0EEENS1_36VarlenDynamicPersistentTileSchedulerILi128ELi64ELi256ELi256ELb1ELb1ELb0ELb1ELb0ELb1EEEEEEEEEvNT_6ParamsE)
        /*0464*/ 	.word	0x00000040


	//----- nvinfo : EIATTR_MIN_STACK_SIZE
	.align		4
.L_198:
        /*0468*/ 	.byte	0x04, 0x12
        /*046a*/ 	.short	(.L_200 - .L_199)
	.align		4
.L_199:
        /*046c*/ 	.word	index@(_ZN7cutlass13device_kernelIN5flash19enable_sm80_to_sm89INS1_16FlashAttnFwdSm80INS1_25CollectiveMainloopFwdSm80ILi8ELi1ELb1EN4cute5tupleIJNS5_1CILi128EEENS7_ILi96EEENS7_ILi192EEEEEELi192ENS_6half_tEfNS_4arch4Sm80ELb1ELb0ELb0ELb0ELb0ELb0ELb1ELb1EEENS1_21CollectiveEpilogueFwdINS6_IJS8_SA_S9_EEENS6_IJNS7_ILi1EEESI_SI_EEESC_SE_Li256ELb0ELb1ELb1ELb0EEENS1_30DynamicPersistentTileSchedulerILi256ELi256ELb1ELb1ELb0EEEEEEEEEvNT_6ParamsE)
        /*0470*/ 	.word	0x00000090


	//----- nvinfo : EIATTR_MIN_STACK_SIZE
	.align		4
.L_200:
        /*0474*/ 	.byte	0x04, 0x12
        /*0476*/ 	.short	(.L_202 - .L_201)
	.align		4
.L_201:
        /*0478*/ 	.word	index@(_ZN7cutlass13device_kernelIN5flash19enable_sm80_to_sm89INS1_16FlashAttnFwdSm80INS1_25CollectiveMainloopFwdSm80ILi8ELi1ELb0EN4cute5tupleIJNS5_1CILi128EEENS7_ILi64EEENS7_ILi192EEEEEELi192ENS_6half_tEfNS_4arch4Sm80ELb1ELb0ELb0ELb1ELb0ELb0ELb1ELb1EEENS1_21CollectiveEpilogueFwdINS6_IJS8_SA_S9_EEENS6_IJNS7_ILi1EEESI_SI_EEESC_SE_Li256ELb1ELb1ELb1ELb0EEENS1_36VarlenDynamicPersistentTileSchedulerILi128ELi64ELi256ELi256ELb1ELb1ELb0ELb1ELb1ELb1EEEEEEEEEvNT_6ParamsE)
        /*047c*/ 	.word	0x00000050


	//----- nvinfo : EIATTR_MIN_STACK_SIZE
	.align		4
.L_202:
        /*0480*/ 	.byte	0x04, 0x12
        /*0482*/ 	.short	(.L_204 - .L_203)
	.align		4
.L_203:
        /*0484*/ 	.word	index@(_ZN7cutlass13device_kernelIN5flash19enable_sm80_to_sm89INS1_16FlashAttnFwdSm80INS1_25CollectiveMainloopFwdSm80ILi8ELi1ELb0EN4cute5tupleIJNS5_1CILi128EEENS7_ILi64EEENS7_ILi192EEEEEELi192ENS_6half_tEfNS_4arch4Sm80ELb1ELb0ELb0ELb1ELb0ELb1ELb1ELb1EEENS1_21CollectiveEpilogueFwdINS6_IJS8_SA_S9_EEENS6_IJNS7_ILi1EEESI_SI_EEESC_SE_Li256ELb1ELb1ELb1ELb0EEENS1_36VarlenDynamicPersistentTileSchedulerILi128ELi64ELi256ELi256ELb1ELb1ELb0ELb1ELb1ELb1EEEEEEEEEvNT_6ParamsE)
        /*0488*/ 	.word	0x00000050


	//----- nvinfo : EIATTR_MIN_STACK_SIZE
	.align		4
.L_204:
        /*048c*/ 	.byte	0x04, 0x12
        /*048e*/ 	.short	(.L_206 - .L_205)
	.align		4
.L_205:
        /*0490*/ 	.word	index@(_ZN7cutlass13device_kernelIN5flash19enable_sm80_to_sm89INS1_16FlashAttnFwdSm80INS1_25CollectiveMainloopFwdSm80ILi8ELi2ELb1EN4cute5tupleIJNS5_1CILi128EEENS7_ILi96EEENS7_ILi192EEEEEELi192ENS_6half_tEfNS_4arch4Sm80ELb0ELb0ELb0ELb0ELb0ELb0ELb1ELb1EEENS1_21CollectiveEpilogueFwdINS6_IJS8_SA_S9_EEENS6_IJNS7_ILi1EEESI_SI_EEESC_SE_Li256ELb0ELb1ELb1ELb0EEENS1_19SingleTileSchedulerILb0ELb1ELb1ELi128EEEEEEEEEvNT_6ParamsE)
        /*0494*/ 	.word	0x00000020


	//----- nvinfo : EIATTR_MIN_STACK_SIZE
	.align		4
.L_206:
        /*0498*/ 	.byte	0x04, 0x12
        /*049a*/ 	.short	(.L_208 - .L_207)
	.align		4
.L_207:
        /*049c*/ 	.word	index@(_ZN7cutlass13device_kernelIN5flash19enable_sm80_to_sm89INS1_16FlashAttnFwdSm80INS1_25CollectiveMainloopFwdSm80ILi8ELi2ELb0EN4cute5tupleIJNS5_1CILi128EEENS7_ILi64EEENS7_ILi192EEEEEELi192ENS_6half_tEfNS_4arch4Sm80ELb0ELb0ELb0ELb1ELb0ELb0ELb1ELb1EEENS1_21CollectiveEpilogueFwdINS6_IJS8_SA_S9_EEENS6_IJNS7_ILi1EEESI_SI_EEESC_SE_Li256ELb1ELb1ELb1ELb0EEENS1_36VarlenDynamicPersistentTileSchedulerILi128ELi64ELi256ELi256ELb1ELb1ELb0ELb0ELb1ELb1EEEEEEEEEvNT_6ParamsE)
        /*04a0*/ 	.word	0x00000000


	//----- nvinfo : EIATTR_MIN_STACK_SIZE
	.align		4
.L_208:
        /*04a4*/ 	.byte	0x04, 0x12
        /*04a6*/ 	.short	(.L_210 - .L_209)
	.align		4
.L_209:
        /*04a8*/ 	.word	index@(_ZN7cutlass13device_kernelIN5flash19enable_sm80_to_sm89INS1_16FlashAttnFwdSm80INS1_25CollectiveMainloopFwdSm80ILi8ELi2ELb0EN4cute5tupleIJNS5_1CILi128EEENS7_ILi64EEENS7_ILi192EEEEEELi192ENS_6half_tEfNS_4arch4Sm80ELb0ELb0ELb0ELb1ELb0ELb1ELb1ELb1EEENS1_21CollectiveEpilogueFwdINS6_IJS8_SA_S9_EEENS6_IJNS7_ILi1EEESI_SI_EEESC_SE_Li256ELb1ELb1ELb1ELb0EEENS1_36VarlenDynamicPersistentTileSchedulerILi128ELi64ELi256ELi256ELb1ELb1ELb0ELb0ELb1ELb1EEEEEEEEEvNT_6ParamsE)
        /*04ac*/ 	.word	0x00000000


	//----- nvinfo : EIATTR_MIN_STACK_SIZE
	.align		4
.L_210:
        /*04b0*/ 	.byte	0x04, 0x12
        /*04b2*/ 	.short	(.L_212 - .L_211)
	.align		4
.L_211:
        /*04b4*/ 	.word	index@(_ZN7cutlass13device_kernelIN5flash19enable_sm80_to_sm89INS1_16FlashAttnFwdSm80INS1_25CollectiveMainloopFwdSm80ILi8ELi2ELb0EN4cute5tupleIJNS5_1CILi128EEENS7_ILi64EEENS7_ILi192EEEEEELi192ENS_6half_tEfNS_4arch4Sm80ELb0ELb1ELb0ELb0ELb0ELb0ELb1ELb1EEENS1_21CollectiveEpilogueFwdINS6_IJS8_SA_S9_EEENS6_IJNS7_ILi1EEESI_SI_EEESC_SE_Li256ELb0ELb1ELb1ELb0EEENS1_19SingleTileSchedulerILb0ELb1ELb1ELi128EEEEEEEEEvNT_6ParamsE)
        /*04b8*/ 	.word	0x00000000


	//----- nvinfo : EIATTR_MIN_STACK_SIZE
	.align		4
.L_212:
        /*04bc*/ 	.byte	0x04, 0x12
        /*04be*/ 	.short	(.L_214 - .L_213)
	.align		4
.L_213:
        /*04c0*/ 	.word	index@(_ZN7cutlass13device_kernelIN5flash19enable_sm80_to_sm89INS1_16FlashAttnFwdSm80INS1_25CollectiveMainloopFwdSm80ILi8ELi2ELb0EN4cute5tupleIJNS5_1CILi128EEENS7_ILi64EEENS7_ILi192EEEEEELi192ENS_6half_tEfNS_4arch4Sm80ELb0ELb1ELb0ELb1ELb0ELb0ELb1ELb1EEENS1_21CollectiveEpilogueFwdINS6_IJS8_SA_S9_EEENS6_IJNS7_ILi1EEESI_SI_EEESC_SE_Li256ELb1ELb1ELb1ELb0EEENS1_36VarlenDynamicPersistentTileSchedulerILi128ELi64ELi256ELi256ELb1ELb1ELb0ELb1ELb0ELb1EEEEEEEEEvNT_6ParamsE)
        /*04c4*/ 	.word	0x00000000


	//----- nvinfo : EIATTR_MIN_STACK_SIZE
	.align		4
.L_214:
        /*04c8*/ 	.byte	0x04, 0x12
        /*04ca*/ 	.short	(.L_216 - .L_215)
	.align		4
.L_215:
        /*04cc*/ 	.word	index@(_ZN7cutlass13device_kernelIN5flash19enable_sm80_to_sm89INS1_16FlashAttnFwdSm80INS1_25CollectiveMainloopFwdSm80ILi8ELi2ELb0EN4cute5tupleIJNS5_1CILi128EEENS7_ILi64EEENS7_ILi192EEEEEELi192ENS_6half_tEfNS_4arch4Sm80ELb0ELb1ELb0ELb1ELb0ELb1ELb1ELb1EEENS1_21CollectiveEpilogueFwdINS6_IJS8_SA_S9_EEENS6_IJNS7_ILi1EEESI_SI_EEESC_SE_Li256ELb1ELb1ELb1ELb0EEENS1_36VarlenDynamicPersistentTileSchedulerILi128ELi64ELi256ELi256ELb1ELb1ELb0ELb1ELb0ELb1EEEEEEEEEvNT_6ParamsE)
        /*04d0*/ 	.word	0x00000000


	//----- nvinfo : EIATTR_MIN_STACK_SIZE
	.align		4
.L_216:
        /*04d4*/ 	.byte	0x04, 0x12
        /*04d6*/ 	.short	(.L_218 - .L_217)
	.align		4
.L_217:
        /*04d8*/ 	.word	index@(_ZN7cutlass13device_kernelIN5flash19enable_sm80_to_sm89INS1_16FlashAttnFwdSm80INS1_25CollectiveMainloopFwdSm80ILi8ELi2ELb1EN4cute5tupleIJNS5_1CILi128EEENS7_ILi96EEENS7_ILi192EEEEEELi192ENS_6half_tEfNS_4arch4Sm80ELb1ELb0ELb0ELb0ELb0ELb0ELb1ELb1EEENS1_21CollectiveEpilogueFwdINS6_IJS8_SA_S9_EEENS6_IJNS7_ILi1EEESI_SI_EEESC_SE_Li256ELb0ELb1ELb1ELb0EEENS1_30DynamicPersistentTileSchedulerILi256ELi256ELb1ELb1ELb0EEEEEEEEEvNT_6ParamsE)
        /*04dc*/ 	.word	0x00000098


	//----- nvinfo : EIATTR_MIN_STACK_SIZE
	.align		4
.L_218:
        /*04e0*/ 	.byte	0x04, 0x12
        /*04e2*/ 	.short	(.L_220 - .L_219)
	.align		4
.L_219:
        /*04e4*/ 	.word	index@(_ZN7cutlass13device_kernelIN5flash19enable_sm80_to_sm89INS1_16FlashAttnFwdSm80INS1_25CollectiveMainloopFwdSm80ILi8ELi2ELb0EN4cute5tupleIJNS5_1CILi128EEENS7_ILi64EEENS7_ILi192EEEEEELi192ENS_6half_tEfNS_4arch4Sm80ELb1ELb0ELb0ELb1ELb0ELb0ELb1ELb1EEENS1_21CollectiveEpilogueFwdINS6_IJS8_SA_S9_EEENS6_IJNS7_ILi1EEESI_SI_EEESC_SE_Li256ELb1ELb1ELb1ELb0EEENS1_36VarlenDynamicPersistentTileSchedulerILi128ELi64ELi256ELi256ELb1ELb1ELb0ELb1ELb1ELb1EEEEEEEEEvNT_6ParamsE)
        /*04e8*/ 	.word	0x00000000


	//----- nvinfo : EIATTR_MIN_STACK_SIZE
	.align		4
.L_220:
        /*04ec*/ 	.byte	0x04, 0x12
        /*04ee*/ 	.short	(.L_222 - .L_221)
	.align		4
.L_221:
        /*04f0*/ 	.word	index@(_ZN7cutlass13device_kernelIN5flash19enable_sm80_to_sm89INS1_16FlashAttnFwdSm80INS1_25CollectiveMainloopFwdSm80ILi8ELi2ELb0EN4cute5tupleIJNS5_1CILi128EEENS7_ILi64EEENS7_ILi192EEEEEELi192ENS_6half_tEfNS_4arch4Sm80ELb1ELb0ELb0ELb1ELb0ELb1ELb1ELb1EEENS1_21CollectiveEpilogueFwdINS6_IJS8_SA_S9_EEENS6_IJNS7_ILi1EEESI_SI_EEESC_SE_Li256ELb1ELb1ELb1ELb0EEENS1_36VarlenDynamicPersistentTileSchedulerILi128ELi64ELi256ELi256ELb1ELb1ELb0ELb1ELb1ELb1EEEEEEEEEvNT_6ParamsE)
        /*04f4*/ 	.word	0x00000000
.L_222:


//--------------------- .nv.info._ZN7cutlass13device_kernelIN5flash19enable_sm80_to_sm89INS1_16FlashAttnFwdSm80INS1_25CollectiveMainloopFwdSm80ILi8ELi1ELb1EN4cute5tupleIJNS5_1CILi128EEENS7_ILi96EEENS7_ILi192EEEEEELi192ENS_6half_tEfNS_4arch4Sm80ELb0ELb0ELb0ELb0ELb0ELb0ELb1ELb1EEENS1_21CollectiveEpilogueFwdINS6_IJS8_SA_S9_EEENS6_IJNS7_ILi1EEESI_SI_EEESC_SE_Li256ELb0ELb1ELb1ELb0EEENS1_19SingleTileSchedulerILb0ELb1ELb1ELi128EEEEEEEEEvNT_6ParamsE --------------------------
	.section	.nv.info._ZN7cutlass13device_kernelIN5flash19enable_sm80_to_sm89INS1_16FlashAttnFwdSm80INS1_25CollectiveMainloopFwdSm80ILi8ELi1ELb1EN4cute5tupleIJNS5_1CILi128EEENS7_ILi96EEENS7_ILi192EEEEEELi192ENS_6half_tEfNS_4arch4Sm80ELb0ELb0ELb0ELb0ELb0ELb0ELb1ELb1EEENS1_21CollectiveEpilogueFwdINS6_IJS8_SA_S9_EEENS6_IJNS7_ILi1EEESI_SI_EEESC_SE_Li256ELb0ELb1ELb1ELb0EEENS1_19SingleTileSchedulerILb0ELb1ELb1ELi128EEEEEEEEEvNT_6ParamsE,"",@"SHT_CUDA_INFO"
	.sectionflags	@""
	.align	4


	//----- nvinfo : EIATTR_CUDA_API_VERSION
	.align		4
        /*0000*/ 	.byte	0x04, 0x37
        /*0002*/ 	.short	(.L_224 - .L_223)
.L_223:
        /*0004*/ 	.word	0x00000082


	//----- nvinfo : EIATTR_SW2861232_WAR
	.align		4
.L_224:
        /*0008*/ 	.byte	0x01, 0x35
	.zero		2


	//----- nvinfo : EIATTR_PARAM_CBANK
	.align		4
        /*000c*/ 	.byte	0x04, 0x0a
        /*000e*/ 	.short	(.L_226 - .L_225)
	.align		4
.L_225:
        /*0010*/ 	.word	index@(.nv.constant0._ZN7cutlass13device_kernelIN5flash19enable_sm80_to_sm89INS1_16FlashAttnFwdSm80INS1_25CollectiveMainloopFwdSm80ILi8ELi1ELb1EN4cute5tupleIJNS5_1CILi128EEENS7_ILi96EEENS7_ILi192EEEEEELi192ENS_6half_tEfNS_4arch4Sm80ELb0ELb0ELb0ELb0ELb0ELb0ELb1ELb1EEENS1_21CollectiveEpilogueFwdINS6_IJS8_SA_S9_EEENS6_IJNS7_ILi1EEESI_SI_EEESC_SE_Li256ELb0ELb1ELb1ELb0EEENS1_19SingleTileSchedulerILb0ELb1ELb1ELi128EEEEEEEEEvNT_6ParamsE)
        /*0014*/ 	.short	0x0160
        /*0016*/ 	.short	0x0418


	//----- nvinfo : EIATTR_CBANK_PARAM_SIZE
	.align		4
.L_226:
        /*0018*/ 	.byte	0x03, 0x19
        /*001a*/ 	.short	0x0418


	//----- nvinfo : EIATTR_KPARAM_INFO
	.align		4
        /*001c*/ 	.byte	0x04, 0x17
        /*001e*/ 	.short	(.L_228 - .L_227)
.L_227:
        /*0020*/ 	.word	0x00000000
        /*0024*/ 	.short	0x0000
        /*0026*/ 	.short	0x0000
        /*0028*/ 	.byte	0x00, 0xf0, 0x61, 0x10


	//----- nvinfo : EIATTR_MAXREG_COUNT
	.align		4
.L_228:
        /*002c*/ 	.byte	0x03, 0x1b
        /*002e*/ 	.short	0x00ff


	//----- nvinfo : EIATTR_NUM_BARRIERS
	.align		4
        /*0030*/ 	.byte	0x02, 0x4c
        /*0032*/ 	.byte	0x02
	.zero		1


	//----- nvinfo : EIATTR_ANNOTATIONS
	.align		4
        /*0034*/ 	.byte	0x04, 0x55
        /*0036*/ 	.short	(.L_230 - .L_229)


	//   ....[0]....
.L_229:
        /*0038*/ 	.word	0x00000001
        /*003c*/ 	.byte	0x70, 0x11, 0x00, 0x00, 0x01, 0x00, 0x00, 0x00, 0xe0, 0x13, 0x00, 0x00, 0x01, 0x00, 0x00, 0x00
        /*004c*/ 	.byte	0x70, 0x1b, 0x00, 0x00, 0x01, 0x00, 0x00, 0x00, 0xa0, 0x1b, 0x00, 0x00, 0x01, 0x00, 0x00, 0x00
        /*005c*/ 	.byte	0xc0, 0x58, 0x00, 0x00, 0x01, 0x00, 0x00, 0x00, 0xe0, 0x58, 0x00, 0x00, 0x01, 0x00, 0x00, 0x00
        /*006c*/ 	.byte	0xa0, 0x59, 0x00, 0x00, 0x01, 0x00, 0x00, 0x00, 0xe0, 0x59, 0x00, 0x00, 0x01, 0x00, 0x00, 0x00
        /*007c*/ 	.byte	0x20, 0x5a, 0x00, 0x00, 0x01, 0x00, 0x00, 0x00, 0x30, 0x5a, 0x00, 0x00, 0x01, 0x00, 0x00, 0x00
        /*008c*/ 	.byte	0xf0, 0x5b, 0x00, 0x00, 0x01, 0x00, 0x00, 0x00, 0xc0, 0x69, 0x00, 0x00, 0x01, 0x00, 0x00, 0x00
        /*009c*/ 	.byte	0x80, 0x83, 0x00, 0x00, 0x01, 0x00, 0x00, 0x00, 0x20, 0x87, 0x00, 0x00, 0x01, 0x00, 0x00, 0x00
        /*00ac*/ 	.byte	0x40, 0x90, 0x00, 0x00, 0x01, 0x00, 0x00, 0x00, 0x60, 0x90, 0x00, 0x00, 0x01, 0x00, 0x00, 0x00
        /*00bc*/ 	.byte	0x80, 0x90, 0x00, 0x00, 0x01, 0x00, 0x00, 0x00, 0x90, 0x90, 0x00, 0x00


	//----- nvinfo : EIATTR_MERCURY_ISA_VERSION
	.align		4
.L_230:
        /*00c8*/ 	.byte	0x03, 0x5f
        /*00ca*/ 	.short	0x0000


	//----- nvinfo : EIATTR_COOP_GROUP_MASK_REGIDS
	.align		4
        /*00cc*/ 	.byte	0x04, 0x29
        /*00ce*/ 	.short	(.L_232 - .L_231)


	//   ....[0]....
.L_231:
        /*00d0*/ 	.word	0xffffffff


	//   ....[1]....
        /*00d4*/ 	.word	0xffffffff


	//   ....[2]....
        /*00d8*/ 	.word	0xffffffff


	//   ....[3]....
        /*00dc*/ 	.word	0xffffffff


	//   ....[4]....
        /*00e0*/ 	.word	0xffffffff


	//   ....[5]....
        /*00e4*/ 	.word	0xffffffff


	//   ....[6]....
        /*00e8*/ 	.word	0xffffffff


	//   ....[7]....
        /*00ec*/ 	.word	0xffffffff


	//   ....[8]....
        /*00f0*/ 	.word	0xffffffff


	//   ....[9]....
        /*00f4*/ 	.word	0xffffffff


	//   ....[10]....
        /*00f8*/ 	.word	0xffffffff


	//   ....[11]....
        /*00fc*/ 	.word	0xffffffff


	//   ....[12]....
        /*0100*/ 	.word	0xffffffff


	//   ....[13]....
        /*0104*/ 	.word	0xffffffff


	//   ....[14]....
        /*0108*/ 	.word	0xffffffff


	//   ....[15]....
        /*010c*/ 	.word	0xffffffff


	//   ....[16]....
        /*0110*/ 	.word	0xffffffff


	//   ....[17]....
        /*0114*/ 	.word	0xffffffff


	//   ....[18]....
        /*0118*/ 	.word	0xffffffff


	//   ....[19]....
        /*011c*/ 	.word	0xffffffff


	//   ....[20]....
        /*0120*/ 	.word	0xffffffff


	//   ....[21]....
        /*0124*/ 	.word	0xffffffff


	//   ....[22]....
        /*0128*/ 	.word	0xffffffff


	//   ....[23]....
        /*012c*/ 	.word	0xffffffff


	//   ....[24]....
        /*0130*/ 	.word	0xffffffff


	//   ....[25]....
        /*0134*/ 	.word	0xffffffff


	//   ....[26]....
        /*0138*/ 	.word	0xffffffff


	//   ....[27]....
        /*013c*/ 	.word	0xffffffff


	//   ....[28]....
        /*0140*/ 	.word	0xffffffff


	//----- nvinfo : EIATTR_COOP_GROUP_INSTR_OFFSETS
	.align		4
.L_232:
        /*0144*/ 	.byte	0x04, 0x28
        /*0146*/ 	.short	(.L_234 - .L_233)


	//   ....[0]....
.L_233:
        /*0148*/ 	.word	0x00000060


	//   ....[1]....
        /*014c*/ 	.word	0x00000d80


	//   ....[2]....
        /*0150*/ 	.word	0x00000db0


	//   ....[3]....
        /*0154*/ 	.word	0x00000e90


	//   ....[4]....
        /*0158*/ 	.word	0x00000ed0


	//   ....[5]....
        /*015c*/ 	.word	0x00000f90


	//   ....[6]....
        /*0160*/ 	.word	0x00000fc0


	//   ....[7]....
        /*0164*/ 	.word	0x00001000


	//   ....[8]....
        /*0168*/ 	.word	0x00001020


	//   ....[9]....
        /*016c*/ 	.word	0x00003700


	//   ....[10]....
        /*0170*/ 	.word	0x000037d0


	//   ....[11]....
        /*0174*/ 	.word	0x000037e0


	//   ....[12]....
        /*0178*/ 	.word	0x00003830


	//   ....[13]....
        /*017c*/ 	.word	0x00006dc0


	//   ....[14]....
        /*0180*/ 	.word	0x00006e10


	//   ....[15]....
        /*0184*/ 	.word	0x00006e30


	//   ....[16]....
        /*0188*/ 	.word	0x00006e50


	//   ....[17]....
        /*018c*/ 	.word	0x000090d0


	//   ....[18]....
        /*0190*/ 	.word	0x000090e0


	//   ....[19]....
        /*0194*/ 	.word	0x00009110


	//   ....[20]....
        /*0198*/ 	.word	0x00009130


	//   ....[21]....
        /*019c*/ 	.word	0x00009e10


	//   ....[22]....
        /*01a0*/ 	.word	0x00009e50


	//   ....[23]....
        /*01a4*/ 	.word	0x00009e80


	//   ....[24]....
        /*01a8*/ 	.word	0x00009eb0


	//   ....[25]....
        /*01ac*/ 	.word	0x00009fa0


	//   ....[26]....
        /*01b0*/ 	.word	0x00009fb0


	//   ....[27]....
        /*01b4*/ 	.word	0x0000a8c0


	//   ....[28]....
        /*01b8*/ 	.word	0x0000a8d0


	//----- nvinfo : EIATTR_EXIT_INSTR_OFFSETS
	.align		4
.L_234:
        /*01bc*/ 	.byte	0x04, 0x1c
        /*01be*/ 	.short	(.L_236 - .L_235)


	//   ....[0]....
.L_235:
        /*01c0*/ 	.word	0x000001c0


	//   ....[1]....
        /*01c4*/ 	.word	0x0000a8e0


	//   ....[2]....
        /*01c8*/ 	.word	0x0000b180


	//   ....[3]....
        /*01cc*/ 	.word	0x0000b1d0


	//   ....[4]....
        /*01d0*/ 	.word	0x0000b200


	//   ....[5]....
        /*01d4*/ 	.word	0x0000b260


	//   ....[6]....
        /*01d8*/ 	.word	0x0000b4f0


	//----- nvinfo : EIATTR_CTAIDZ_USED
	.align		4
.L_236:
        /*01dc*/ 	.byte	0x01, 0x04
	.zero		2


	//----- nvinfo : EIATTR_MAX_THREADS
	.align		4
        /*01e0*/ 	.byte	0x04, 0x05
        /*01e2*/ 	.short	(.L_238 - .L_237)
.L_237:
        /*01e4*/ 	.word	0x00000100
        /*01e8*/ 	.word	0x00000001
        /*01ec*/ 	.word	0x00000001


	//----- nvinfo : EIATTR_CRS_STACK_SIZE
	.align		4
.L_238:
        /*01f0*/ 	.byte	0x04, 0x1e
        /*01f2*/ 	.short	(.L_240 - .L_239)
.L_239:
        /*01f4*/ 	.word	0x00000000
.L_240:


//--------------------- .nv.info._ZN7cutlass13device_kernelIN5flash19enable_sm80_to_sm89INS1_16FlashAttnFwdSm80INS1_25CollectiveMainloopFwdSm80ILi8ELi1ELb0EN4cute5tupleIJNS5_1CILi128EEENS7_ILi64EEENS7_ILi192EEEEEELi192ENS_6half_tEfNS_4arch4Sm80ELb0ELb0ELb0ELb1ELb0ELb0ELb1ELb1EEENS1_21CollectiveEpilogueFwdINS6_IJS8_SA_S9_EEENS6_IJNS7_ILi1EEESI_SI_EEESC_SE_Li256ELb1ELb1ELb1ELb0EEENS1_36VarlenDynamicPersistentTileSchedulerILi128ELi64ELi256ELi256ELb1ELb1ELb0ELb0ELb1ELb1EEEEEEEEEvNT_6ParamsE --------------------------
	.section	.nv.info._ZN7cutlass13device_kernelIN5flash19enable_sm80_to_sm89INS1_16FlashAttnFwdSm80INS1_25CollectiveMainloopFwdSm80ILi8ELi1ELb0EN4cute5tupleIJNS5_1CILi128EEENS7_ILi64EEENS7_ILi192EEEEEELi192ENS_6half_tEfNS_4arch4Sm80ELb0ELb0ELb0ELb1ELb0ELb0ELb1ELb1EEENS1_21CollectiveEpilogueFwdINS6_IJS8_SA_S9_EEENS6_IJNS7_ILi1EEESI_SI_EEESC_SE_Li256ELb1ELb1ELb1ELb0EEENS1_36VarlenDynamicPersistentTileSchedulerILi128ELi64ELi256ELi256ELb1ELb1ELb0ELb0ELb1ELb1EEEEEEEEEvNT_6ParamsE,"",@"SHT_CUDA_INFO"
	.sectionflags	@""
	.align	4


	//----- nvinfo : EIATTR_CUDA_API_VERSION
	.align		4
        /*0000*/ 	.byte	0x04, 0x37
        /*0002*/ 	.short	(.L_242 - .L_241)
.L_241:
        /*0004*/ 	.word	0x00000082


	//----- nvinfo : EIATTR_SW2861232_WAR
	.align		4
.L_242:
        /*0008*/ 	.byte	0x01, 0x35
	.zero		2


	//----- nvinfo : EIATTR_PARAM_CBANK
	.align		4
        /*000c*/ 	.byte	0x04, 0x0a
        /*000e*/ 	.short	(.L_244 - .L_243)
	.align		4
.L_243:
        /*0010*/ 	.word	index@(.nv.constant0._ZN7cutlass13device_kernelIN5flash19enable_sm80_to_sm89INS1_16FlashAttnFwdSm80INS1_25CollectiveMainloopFwdSm80ILi8ELi1ELb0EN4cute5tupleIJNS5_1CILi128EEENS7_ILi64EEENS7_ILi192EEEEEELi192ENS_6half_tEfNS_4arch4Sm80ELb0ELb0ELb0ELb1ELb0ELb0ELb1ELb1EEENS1_21CollectiveEpilogueFwdINS6_IJS8_SA_S9_EEENS6_IJNS7_ILi1EEESI_SI_EEESC_SE_Li256ELb1ELb1ELb1ELb0EEENS1_36VarlenDynamicPersistentTileSchedulerILi128ELi64ELi256ELi256ELb1ELb1ELb0ELb0ELb1ELb1EEEEEEEEEvNT_6ParamsE)
        /*0014*/ 	.short	0x0160
        /*0016*/ 	.short	0x0438


	//----- nvinfo : EIATTR_CBANK_PARAM_SIZE
	.align		4
.L_244:
        /*0018*/ 	.byte	0x03, 0x19
        /*001a*/ 	.short	0x0438


	//----- nvinfo : EIATTR_KPARAM_INFO
	.align		4
        /*001c*/ 	.byte	0x04, 0x17
        /*001e*/ 	.short	(.L_246 - .L_245)
.L_245:
        /*0020*/ 	.word	0x00000000
        /*0024*/ 	.short	0x0000
        /*0026*/ 	.short	0x0000
        /*0028*/ 	.byte	0x00, 0xf0, 0xe1, 0x10


	//----- nvinfo : EIATTR_MAXREG_COUNT
	.align		4
.L_246:
        /*002c*/ 	.byte	0x03, 0x1b
        /*002e*/ 	.short	0x00ff


	//----- nvinfo : EIATTR_NUM_BARRIERS
	.align		4
        /*0030*/ 	.byte	0x02, 0x4c
        /*0032*/ 	.byte	0x06
	.zero		1


	//----- nvinfo : EIATTR_MERCURY_ISA_VERSION
	.align		4
        /*0034*/ 	.byte	0x03, 0x5f
        /*0036*/ 	.short	0x0000


	//----- nvinfo : EIATTR_INT_WARP_WIDE_INSTR_OFFSETS
	.align		4
        /*0038*/ 	.byte	0x04, 0x31
        /*003a*/ 	.short	(.L_248 - .L_247)


	//   ....[0]....
.L_247:
        /*003c*/ 	.word	0x00007f90


	//   ....[1]....
        /*0040*/ 	.word	0x00008030


	//----- nvinfo : EIATTR_COOP_GROUP_MASK_REGIDS
	.align		4
.L_248:
        /*0044*/ 	.byte	0x04, 0x29
        /*0046*/ 	.short	(.L_250 - .L_249)


	//   ....[0]....
.L_249:
        /*0048*/ 	.word	0xffffffff


	//   ....[1]....
        /*004c*/ 	.word	0xffffffff


	//   ....[2]....
        /*0050*/ 	.word	0xffffffff


	//   ....[3]....
        /*0054*/ 	.word	0xffffffff


	//   ....[4]....
        /*0058*/ 	.word	0xffffffff


	//   ....[5]....
        /*005c*/ 	.word	0xffffffff


	//   ....[6]....
        /*0060*/ 	.word	0xffffffff


	//   ....[7]....
        /*0064*/ 	.word	0xffffffff


	//   ....[8]....
        /*0068*/ 	.word	0xffffffff


	//   ....[9]....
        /*006c*/ 	.word	0xffffffff


	//   ....[10]....
        /*0070*/ 	.word	0xffffffff


	//   ....[11]....
        /*0074*/ 	.word	0xffffffff


	//   ....[12]....
        /*0078*/ 	.word	0xffffffff


	//   ....[13]....
        /*007c*/ 	.word	0xffffffff


	//   ....[14]....
        /*0080*/ 	.word	0xffffffff


	//   ....[15]....
        /*0084*/ 	.word	0xffffffff


	//   ....[16]....
        /*0088*/ 	.word	0xffffffff


	//   ....[17]....
        /*008c*/ 	.word	0xffffffff


	//   ....[18]....
        /*0090*/ 	.word	0xffffffff


	//   ....[19]....
        /*0094*/ 	.word	0xffffffff


	//   ....[20]....
        /*0098*/ 	.word	0xffffffff


	//   ....[21]....
        /*009c*/ 	.word	0xffffffff


	//   ....[22]....
        /*00a0*/ 	.word	0xffffffff


	//   ....[23]....
        /*00a4*/ 	.word	0xffffffff


	//   ....[24]....
        /*00a8*/ 	.word	0xffffffff


	//   ....[25]....
        /*00ac*/ 	.word	0xffffffff


	//   ....[26]....
        /*00b0*/ 	.word	0xffffffff


	//   ....[27]....
        /*00b4*/ 	.word	0xffffffff


	//   ....[28]....
        /*00b8*/ 	.word	0xffffffff


	//   ....[29]....
        /*00bc*/ 	.word	0xffffffff


	//   ....[30]....
        /*00c0*/ 	.word	0xffffffff


	//   ....[31]....
        /*00c4*/ 	.word	0xffffffff


	//   ....[32]....
        /*00c8*/ 	.word	0xffffffff


	//   ....[33]....
        /*00cc*/ 	.word	0xffffffff


	//   ....[34]....
        /*00d0*/ 	.word	0xffffffff


	//   ....[35]....
        /*00d4*/ 	.word	0xffffffff


	//   ....[36]....
        /*00d8*/ 	.word	0xffffffff


	//   ....[37]....
        /*00dc*/ 	.word	0xffffffff


	//   ....[38]....
        /*00e0*/ 	.word	0xffffffff


	//   ....[39]....
        /*00e4*/ 	.word	0xffffffff


	//   ....[40]....
        /*00e8*/ 	.word	0xffffffff


	//   ....[41]....
        /*00ec*/ 	.word	0xffffffff


	//   ....[42]....
        /*00f0*/ 	.word	0xffffffff


	//   ....[43]....
        /*00f4*/ 	.word	0xffffffff


	//   ....[44]....
        /*00f8*/ 	.word	0xffffffff


	//   ....[45]....
        /*00fc*/ 	.word	0xffffffff


	//   ....[46]....
        /*0100*/ 	.word	0xffffffff


	//   ....[47]....
        /*0104*/ 	.word	0xffffffff


	//   ....[48]....
        /*0108*/ 	.word	0xffffffff


	//   ....[49]....
        /*010c*/ 	.word	0xffffffff


	//   ....[50]....
        /*0110*/ 	.word	0xffffffff


	//   ....[51]....
        /*0114*/ 	.word	0xffffffff


	//   ....[52]....
        /*0118*/ 	.word	0xffffffff


	//   ....[53]....
        /*011c*/ 	.word	0xffffffff


	//   ....[54]....
        /*0120*/ 	.word	0xffffffff


	//   ....[55]....
        /*0124*/ 	.word	0xffffffff


	//   ....[56]....
        /*0128*/ 	.word	0xffffffff


	//   ....[57]....
        /*012c*/ 	.word	0xffffffff


	//   ....[58]....
        /*0130*/ 	.word	0xffffffff


	//   ....[59]....
        /*0134*/ 	.word	0xffffffff


	//   ....[60]....
        /*0138*/ 	.word	0xffffffff


	//   ....[61]....
        /*013c*/ 	.word	0xffffffff


	//   ....[62]....
        /*0140*/ 	.word	0xffffffff


	//   ....[63]....
        /*0144*/ 	.word	0xffffffff


	//   ....[64]....
        /*0148*/ 	.word	0xffffffff


	//   ....[65]....
        /*014c*/ 	.word	0xffffffff


	//   ....[66]....
        /*0150*/ 	.word	0xffffffff


	//   ....[67]....
        /*0154*/ 	.word	0xffffffff


	//   ....[68]....
        /*0158*/ 	.word	0xffffffff


	//   ....[69]....
        /*015c*/ 	.word	0xffffffff


	//   ....[70]....
        /*0160*/ 	.word	0xffffffff


	//   ....[71]....
        /*0164*/ 	.word	0xffffffff


	//   ....[72]....
        /*0168*/ 	.word	0xffffffff


	//   ....[73]....
        /*016c*/ 	.word	0xffffffff


	//   ....[74]....
        /*0170*/ 	.word	0xffffffff


	//   ....[75]....
        /*0174*/ 	.word	0xffffffff


	//   ....[76]....
        /*0178*/ 	.word	0xffffffff


	//   ....[77]....
        /*017c*/ 	.word	0xffffffff


	//   ....[78]....
        /*0180*/ 	.word	0xffffffff


	//   ....[79]....
        /*0184*/ 	.word	0xffffffff


	//   ....[80]....
        /*0188*/ 	.word	0xffffffff


	//   ....[81]....
        /*018c*/ 	.word	0xffffffff


	//   ....[82]....
        /*0190*/ 	.word	0xffffffff


	//   ....[83]....
        /*0194*/ 	.word	0xffffffff


	//   ....[84]....
        /*0198*/ 	.word	0xffffffff


	//   ....[85]....
        /*019c*/ 	.word	0xffffffff


	//   ....[86]....
        /*01a0*/ 	.word	0xffffffff


	//   ....[87]....
        /*01a4*/ 	.word	0xffffffff


	//   ....[88]....
        /*01a8*/ 	.word	0xffffffff


	//   ....[89]....
        /*01ac*/ 	.word	0xffffffff


	//   ....[90]....
        /*01b0*/ 	.word	0xffffffff


	//   ....[91]....
        /*01b4*/ 	.word	0xffffffff


	//   ....[92]....
        /*01b8*/ 	.word	0xffffffff


	//   ....[93]....
        /*01bc*/ 	.word	0xffffffff


	//   ....[94]....
        /*01c0*/ 	.word	0xffffffff


	//   ....[95]....
        /*01c4*/ 	.word	0xffffffff


	//   ....[96]....
        /*01c8*/ 	.word	0xffffffff


	//   ....[97]....
        /*01cc*/ 	.word	0xffffffff


	//   ....[98]....
        /*01d0*/ 	.word	0xffffffff


	//   ....[99]....
        /*01d4*/ 	.word	0xffffffff


	//   ....[100]....
        /*01d8*/ 	.word	0xffffffff


	//   ....[101]....
        /*01dc*/ 	.word	0xffffffff


	//   ....[102]....
        /*01e0*/ 	.word	0xffffffff


	//   ....[103]....
        /*01e4*/ 	.word	0xffffffff


	//   ....[104]....
        /*01e8*/ 	.word	0xffffffff


	//   ....[105]....
        /*01ec*/ 	.word	0xffffffff


	//   ....[106]....
        /*01f0*/ 	.word	0xffffffff


	//   ....[107]....
        /*01f4*/ 	.word	0xffffffff


	//   ....[108]....
        /*01f8*/ 	.word	0xffffffff


	//   ....[109]....
        /*01fc*/ 	.word	0xffffffff


	//   ....[110]....
        /*0200*/ 	.word	0xffffffff


	//   ....[111]....
        /*0204*/ 	.word	0xffffffff


	//   ....[112]....
        /*0208*/ 	.word	0xffffffff


	//   ....[113]....
        /*020c*/ 	.word	0xffffffff


	//   ....[114]....
        /*0210*/ 	.word	0xffffffff


	//   ....[115]....
        /*0214*/ 	.word	0xffffffff


	//   ....[116]....
        /*0218*/ 	.word	0xffffffff


	//   ....[117]....
        /*021c*/ 	.word	0xffffffff


	//   ....[118]....
        /*0220*/ 	.word	0xffffffff


	//   ....[119]....
        /*0224*/ 	.word	0xffffffff


	//   ....[120]....
        /*0228*/ 	.word	0xffffffff


	//   ....[121]....
        /*022c*/ 	.word	0xffffffff


	//   ....[122]....
        /*0230*/ 	.word	0xffffffff


	//   ....[123]....
        /*0234*/ 	.word	0xffffffff


	//   ....[124]....
        /*0238*/ 	.word	0xffffffff


	//   ....[125]....
        /*023c*/ 	.word	0xffffffff


	//   ....[126]....
        /*0240*/ 	.word	0xffffffff


	//   ....[127]....
        /*0244*/ 	.word	0xffffffff


	//   ....[128]....
        /*0248*/ 	.word	0xffffffff


	//   ....[129]....
        /*024c*/ 	.word	0xffffffff


	//   ....[130]....
        /*0250*/ 	.word	0xffffffff


	//   ....[131]....
        /*0254*/ 	.word	0xffffffff


	//   ....[132]....
        /*0258*/ 	.word	0xffffffff


	//   ....[133]....
        /*025c*/ 	.word	0xffffffff


	//   ....[134]....
        /*0260*/ 	.word	0xffffffff


	//   ....[135]....
        /*0264*/ 	.word	0xffffffff


	//   ....[136]....
        /*0268*/ 	.word	0xffffffff


	//   ....[137]....
        /*026c*/ 	.word	0xffffffff


	//   ....[138]....
        /*0270*/ 	.word	0xffffffff


	//----- nvinfo : EIATTR_COOP_GROUP_INSTR_OFFSETS
	.align		4
.L_250:
        /*0274*/ 	.byte	0x04, 0x28
        /*0276*/ 	.short	(.L_252 - .L_251)


	//   ....[0]....
.L_251:
        /*0278*/ 	.word	0x00000080


	//   ....[1]....
        /*027c*/ 	.word	0x00000210


	//   ....[2]....
        /*0280*/ 	.word	0x00000240


	//   ....[3]....
        /*0284*/ 	.word	0x00000270


	//   ....[4]....
        /*0288*/ 	.word	0x000002a0


	//   ....[5]....
        /*028c*/ 	.word	0x000002d0


	//   ....[6]....
        /*0290*/ 	.word	0x00000300


	//   ....[7]....
        /*0294*/ 	.word	0x00000460


	//   ....[8]....
        /*0298*/ 	.word	0x000004a0


	//   ....[9]....
        /*029c*/ 	.word	0x000004d0


	//   ....[10]....
        /*02a0*/ 	.word	0x00000500


	//   ....[11]....
        /*02a4*/ 	.word	0x00000530


	//   ....[12]....
        /*02a8*/ 	.word	0x00000560


	//   ....[13]....
        /*02ac*/ 	.word	0x000005f0


	//   ....[14]....
        /*02b0*/ 	.word	0x00000620


	//   ....[15]....
        /*02b4*/ 	.word	0x00000640


	//   ....[16]....
        /*02b8*/ 	.word	0x000006a0


	//   ....[17]....
        /*02bc*/ 	.word	0x000022a0


	//   ....[18]....
        /*02c0*/ 	.word	0x000022c0


	//   ....[19]....
        /*02c4*/ 	.word	0x000023f0


	//   ....[20]....
        /*02c8*/ 	.word	0x00002400


	//   ....[21]....
        /*02cc*/ 	.word	0x00002530


	//   ....[22]....
        /*02d0*/ 	.word	0x00002550


	//   ....[23]....
        /*02d4*/ 	.word	0x00002680


	//   ....[24]....
        /*02d8*/ 	.word	0x00002690


	//   ....[25]....
        /*02dc*/ 	.word	0x00003d60


	//   ....[26]....
        /*02e0*/ 	.word	0x00003d90


	//   ....[27]....
        /*02e4*/ 	.word	0x00003db0


	//   ....[28]....
        /*02e8*/ 	.word	0x00003dd0


	//   ....[29]....
        /*02ec*/ 	.word	0x00005d30


	//   ....[30]....
        /*02f0*/ 	.word	0x00005d50


	//   ....[31]....
        /*02f4*/ 	.word	0x00005d70


	//   ....[32]....
        /*02f8*/ 	.word	0x00005d90


	//   ....[33]....
        /*02fc*/ 	.word	0x000077a0


	//   ....[34]....
        /*0300*/ 	.word	0x000077b0


	//   ....[35]....
        /*0304*/ 	.word	0x000077e0


	//   ....[36]....
        /*0308*/ 	.word	0x000077f0


	//   ....[37]....
        /*030c*/ 	.word	0x00008b00


	//   ....[38]....
        /*0310*/ 	.word	0x00008b20


	//   ....[39]....
        /*0314*/ 	.word	0x00008b40


	//   ....[40]....
        /*0318*/ 	.word	0x00008b50


	//   ....[41]....
        /*031c*/ 	.word	0x00008ea0


	//   ....[42]....
        /*0320*/ 	.word	0x00008ec0


	//   ....[43]....
        /*0324*/ 	.word	0x00008fe0


	//   ....[44]....
        /*0328*/ 	.word	0x00008ff0


	//   ....[45]....
        /*032c*/ 	.word	0x00009120


	//   ....[46]....
        /*0330*/ 	.word	0x00009140


	//   ....[47]....
        /*0334*/ 	.word	0x00009270


	//   ....[48]....
        /*0338*/ 	.word	0x00009280


	//   ....[49]....
        /*033c*/ 	.word	0x000095c0


	//   ....[50]....
        /*0340*/ 	.word	0x000095e0


	//   ....[51]....
        /*0344*/ 	.word	0x00009e30


	//   ....[52]....
        /*0348*/ 	.word	0x00009e40


	//   ....[53]....
        /*034c*/ 	.word	0x0000ab50


	//   ....[54]....
        /*0350*/ 	.word	0x0000ab70


	//   ....[55]....
        /*0354*/ 	.word	0x0000aca0


	//   ....[56]....
        /*0358*/ 	.word	0x0000acb0


	//   ....[57]....
        /*035c*/ 	.word	0x0000ade0


	//   ....[58]....
        /*0360*/ 	.word	0x0000ae00


	//   ....[59]....
        /*0364*/ 	.word	0x0000af30


	//   ....[60]....
        /*0368*/ 	.word	0x0000af40


	//   ....[61]....
        /*036c*/ 	.word	0x0000b0f0


	//   ....[62]....
        /*0370*/ 	.word	0x0000b110


	//   ....[63]....
        /*0374*/ 	.word	0x0000b230


	//   ....[64]....
        /*0378*/ 	.word	0x0000b270


	//   ....[65]....
        /*037c*/ 	.word	0x0000b2a0


	//   ....[66]....
        /*0380*/ 	.word	0x0000b2d0


	//   ....[67]....
        /*0384*/ 	.word	0x0000b300


	//   ....[68]....
        /*0388*/ 	.word	0x0000b330


	//   ....[69]....
        /*038c*/ 	.word	0x0000b470


	//   ....[70]....
        /*0390*/ 	.word	0x0000b4b0


	//   ....[71]....
        /*0394*/ 	.word	0x0000b4e0


	//   ....[72]....
        /*0398*/ 	.word	0x0000b510


	//   ....[73]....
        /*039c*/ 	.word	0x0000b540


	//   ....[74]....
        /*03a0*/ 	.word	0x0000b570


	//   ....[75]....
        /*03a4*/ 	.word	0x0000b600


	//   ....[76]....
        /*03a8*/ 	.word	0x0000b630


	//   ....[77]....
        /*03ac*/ 	.word	0x0000b640


	//   ....[78]....
        /*03b0*/ 	.word	0x0000b6a0


	//   ....[79]....
        /*03b4*/ 	.word	0x0000bb70


	//   ....[80]....
        /*03b8*/ 	.word	0x0000bbd0


	//   ....[81]....
        /*03bc*/ 	.word	0x0000bc30


	//   ....[82]....
        /*03c0*/ 	.word	0x0000bc90


	//   ....[83]....
        /*03c4*/ 	.word	0x0000bcf0


	//   ....[84]....
        /*03c8*/ 	.word	0x0000bd60


	//   ....[85]....
        /*03cc*/ 	.word	0x0000bda0


	//   ....[86]....
        /*03d0*/ 	.word	0x0000be00


	//   ....[87]....
        /*03d4*/ 	.word	0x0000be70


	//   ....[88]....
        /*03d8*/ 	.word	0x0000bed0


	//   ....[89]....
        /*03dc*/ 	.word	0x0000bf40


	//   ....[90]....
        /*03e0*/ 	.word	0x0000bfb0


	//   ....[91]....
        /*03e4*/ 	.word	0x0000c020


	//   ....[92]....
        /*03e8*/ 	.word	0x0000c080


	//   ....[93]....
        /*03ec*/ 	.word	0x0000c0e0


	//   ....[94]....
        /*03f0*/ 	.word	0x0000c150


	//   ....[95]....
        /*03f4*/ 	.word	0x0000c1b0


	//   ....[96]....
        /*03f8*/ 	.word	0x0000c210


	//   ....[97]....
        /*03fc*/ 	.word	0x0000c290


	//   ....[98]....
        /*0400*/ 	.word	0x0000c2e0


	//   ....[99]....
        /*0404*/ 	.word	0x0000c330


	//   ....[100]....
        /*0408*/ 	.word	0x0000c380


	//   ....[101]....
        /*040c*/ 	.word	0x0000c3f0


	//   ....[102]....
        /*0410*/ 	.word	0x0000c460


	//   ....[103]....
        /*0414*/ 	.word	0x0000c4d0


	//   ....[104]....
        /*0418*/ 	.word	0x0000c530


	//   ....[105]....
        /*041c*/ 	.word	0x0000c590


	//   ....[106]....
        /*0420*/ 	.word	0x0000c600


	//   ....[107]....
        /*0424*/ 	.word	0x0000c660


	//   ....[108]....
        /*0428*/ 	.word	0x0000c6c0


	//   ....[109]....
        /*042c*/ 	.word	0x0000c730


	//   ....[110]....
        /*0430*/ 	.word	0x0000c7a0


	//   ....[111]....
        /*0434*/ 	.word	0x0000c810


	//   ....[112]....
        /*0438*/ 	.word	0x0000c870


	//   ....[113]....
        /*043c*/ 	.word	0x0000c8e0


	//   ....[114]....
        /*0440*/ 	.word	0x0000c950


	//   ....[115]....
        /*0444*/ 	.word	0x0000c9c0


	//   ....[116]....
        /*0448*/ 	.word	0x0000ca20


	//   ....[117]....
        /*044c*/ 	.word	0x0000ca90


	//   ....[118]....
        /*0450*/ 	.word	0x0000cb00


	//   ....[119]....
        /*0454*/ 	.word	0x0000cb70


	//   ....[120]....
        /*0458*/ 	.word	0x0000cbd0


	//   ....[121]....
        /*045c*/ 	.word	0x0000cc40


	//   ....[122]....
        /*0460*/ 	.word	0x0000ccb0


	//   ....[123]....
        /*0464*/ 	.word	0x0000cd00


	//   ....[124]....
        /*0468*/ 	.word	0x0000cd50


	//   ....[125]....
        /*046c*/ 	.word	0x0000cda0


	//   ....[126]....
        /*0470*/ 	.word	0x0000cdf0


	//   ....[127]....
        /*0474*/ 	.word	0x0000ce40


	//   ....[128]....
        /*0478*/ 	.word	0x0000ceb0


	//   ....[129]....
        /*047c*/ 	.word	0x0000cf10


	//   ....[130]....
        /*0480*/ 	.word	0x0000cf70


	//   ....[131]....
        /*0484*/ 	.word	0x0000cfc0


	//   ....[132]....
        /*0488*/ 	.word	0x0000d010


	//   ....[133]....
        /*048c*/ 	.word	0x0000d060


	//   ....[134]....
        /*0490*/ 	.word	0x0000d0d0


	//   ....[135]....
        /*0494*/ 	.word	0x0000d120


	//   ....[136]....
        /*0498*/ 	.word	0x0000d180


	//   ....[137]....
        /*049c*/ 	.word	0x0000d1e0


	//   ....[138]....
        /*04a0*/ 	.word	0x0000d240


	//----- nvinfo : EIATTR_EXIT_INSTR_OFFSETS
	.align		4
.L_252:
        /*04a4*/ 	.byte	0x04, 0x1c
        /*04a6*/ 	.short	(.L_254 - .L_253)


	//   ....[0]....
.L_253:
        /*04a8*/ 	.word	0x00000b00


	//   ....[1]....
        /*04ac*/ 	.word	0x0000bb30


	//----- nvinfo : EIATTR_MAX_THREADS
	.align		4
.L_254:
        /*04b0*/ 	.byte	0x04, 0x05
        /*04b2*/ 	.short	(.L_256 - .L_255)
.L_255:
        /*04b4*/ 	.word	0x00000100
        /*04b8*/ 	.word	0x00000001
        /*04bc*/ 	.word	0x00000001


	//----- nvinfo : EIATTR_CRS_STACK_SIZE
	.align		4
.L_256:
        /*04c0*/ 	.byte	0x04, 0x1e
        /*04c2*/ 	.short	(.L_258 - .L_257)
.L_257:
        /*04c4*/ 	.word	0x00000000
.L_258:


//--------------------- .nv.info._ZN7cutlass13device_kernelIN5flash19enable_sm80_to_sm89INS1_16FlashAttnFwdSm80INS1_25CollectiveMainloopFwdSm80ILi8ELi1ELb0EN4cute5tupleIJNS5_1CILi128EEENS7_ILi64EEENS7_ILi192EEEEEELi192ENS_6half_tEfNS_4arch4Sm80ELb0ELb0ELb0ELb1ELb0ELb1ELb1ELb1EEENS1_21CollectiveEpilogueFwdINS6_IJS8_SA_S9_EEENS6_IJNS7_ILi1EEESI_SI_EEESC_SE_Li256ELb1ELb1ELb1ELb0EEENS1_36VarlenDynamicPersistentTileSchedulerILi128ELi64ELi256ELi256ELb1ELb1ELb0ELb0ELb1ELb1EEEEEEEEEvNT_6ParamsE --------------------------
	.section	.nv.info._ZN7cutlass13device_kernelIN5flash19enable_sm80_to_sm89INS1_16FlashAttnFwdSm80INS1_25CollectiveMainloopFwdSm80ILi8ELi1ELb0EN4cute5tupleIJNS5_1CILi128EEENS7_ILi64EEENS7_ILi192EEEEEELi192ENS_6half_tEfNS_4arch4Sm80ELb0ELb0ELb0ELb1ELb0ELb1ELb1ELb1EEENS1_21CollectiveEpilogueFwdINS6_IJS8_SA_S9_EEENS6_IJNS7_ILi1EEESI_SI_EEESC_SE_Li256ELb1ELb1ELb1ELb0EEENS1_36VarlenDynamicPersistentTileSchedulerILi128ELi64ELi256ELi256ELb1ELb1ELb0ELb0ELb1ELb1EEEEEEEEEvNT_6ParamsE,"",@"SHT_CUDA_INFO"
	.sectionflags	@""
	.align	4


	//----- nvinfo : EIATTR_CUDA_API_VERSION
	.align		4
        /*0000*/ 	.byte	0x04, 0x37
        /*0002*/ 	.short	(.L_260 - .L_259)
.L_259:
        /*0004*/ 	.word	0x00000082


	//----- nvinfo : EIATTR_SW2861232_WAR
	.align		4
.L_260:
        /*0008*/ 	.byte	0x01, 0x35
	.zero		2


	//----- nvinfo : EIATTR_PARAM_CBANK
	.align		4
        /*000c*/ 	.byte	0x04, 0x0a
        /*000e*/ 	.short	(.L_262 - .L_261)
	.align		4
.L_261:
        /*0010*/ 	.word	index@(.nv.constant0._ZN7cutlass13device_kernelIN5flash19enable_sm80_to_sm89INS1_16FlashAttnFwdSm80INS1_25CollectiveMainloopFwdSm80ILi8ELi1ELb0EN4cute5tupleIJNS5_1CILi128EEENS7_ILi64EEENS7_ILi192EEEEEELi192ENS_6half_tEfNS_4arch4Sm80ELb0ELb0ELb0ELb1ELb0ELb1ELb1ELb1EEENS1_21CollectiveEpilogueFwdINS6_IJS8_SA_S9_EEENS6_IJNS7_ILi1EEESI_SI_EEESC_SE_Li256ELb1ELb1ELb1ELb0EEENS1_36VarlenDynamicPersistentTileSchedulerILi128ELi64ELi256ELi256ELb1ELb1ELb0ELb0ELb1ELb1EEEEEEEEEvNT_6ParamsE)
        /*0014*/ 	.short	0x0160
        /*0016*/ 	.short	0x0438


	//----- nvinfo : EIATTR_CBANK_PARAM_SIZE
	.align		4
.L_262:
        /*0018*/ 	.byte	0x03, 0x19
        /*001a*/ 	.short	0x0438


	//----- nvinfo : EIATTR_KPARAM_INFO
	.align		4
        /*001c*/ 	.byte	0x04, 0x17
        /*001e*/ 	.short	(.L_264 - .L_263)
.L_263:
        /*0020*/ 	.word	0x00000000
        /*0024*/ 	.short	0x0000
        /*0026*/ 	.short	0x0000
        /*0028*/ 	.byte	0x00, 0xf0, 0xe1, 0x10


	//----- nvinfo : EIATTR_MAXREG_COUNT
	.align		4
.L_264:
        /*002c*/ 	.byte	0x03, 0x1b
        /*002e*/ 	.short	0x00ff


	//----- nvinfo : EIATTR_NUM_BARRIERS
	.align		4
        /*0030*/ 	.byte	0x02, 0x4c
        /*0032*/ 	.byte	0x06
	.zero		1


	//----- nvinfo : EIATTR_ANNOTATIONS
	.align		4
        /*0034*/ 	.byte	0x04, 0x55
        /*0036*/ 	.short	(.L_266 - .L_265)


	//   ....[0]....
.L_265:
        /*0038*/ 	.word	0x00000001
        /*003c*/ 	.byte	0x40, 0x76, 0x00, 0x00, 0x01, 0x00, 0x00, 0x00, 0x70, 0x76, 0x00, 0x00, 0x01, 0x00, 0x00, 0x00
        /*004c*/ 	.byte	0x10, 0x7b, 0x00, 0x00, 0x01, 0x00, 0x00, 0x00, 0x10, 0xd5, 0x00, 0x00, 0x01, 0x00, 0x00, 0x00
        /*005c*/ 	.byte	0x90, 0xf9, 0x00, 0x00, 0x01, 0x00, 0x00, 0x00, 0xc0, 0x05, 0x01, 0x00


	//----- nvinfo : EIATTR_MERCURY_ISA_VERSION
	.align		4
.L_266:
        /*0068*/ 	.byte	0x03, 0x5f
        /*006a*/ 	.short	0x0000


	//----- nvinfo : EIATTR_INT_WARP_WIDE_INSTR_OFFSETS
	.align		4
        /*006c*/ 	.byte	0x04, 0x31
        /*006e*/ 	.short	(.L_268 - .L_267)


	//   ....[0]....
.L_267:
        /*0070*/ 	.word	0x00012b80


	//   ....[1]....
        /*0074*/ 	.word	0x00012c20


	//----- nvinfo : EIATTR_COOP_GROUP_MASK_REGIDS
	.align		4
.L_268:
        /*0078*/ 	.byte	0x04, 0x29
        /*007a*/ 	.short	(.L_270 - .L_269)


	//   ....[0]....
.L_269:
        /*007c*/ 	.word	0xffffffff


	//   ....[1]....
        /*0080*/ 	.word	0xffffffff


	//   ....[2]....
        /*0084*/ 	.word	0xffffffff


	//   ....[3]....
        /*0088*/ 	.word	0xffffffff


	//   ....[4]....
        /*008c*/ 	.word	0xffffffff


	//   ....[5]....
        /*0090*/ 	.word	0xffffffff


	//   ....[6]....
        /*0094*/ 	.word	0xffffffff


	//   ....[7]....
        /*0098*/ 	.word	0xffffffff


	//   ....[8]....
        /*009c*/ 	.word	0xffffffff


	//   ....[9]....
        /*00a0*/ 	.word	0xffffffff


	//   ....[10]....
        /*00a4*/ 	.word	0xffffffff


	//   ....[11]....
        /*00a8*/ 	.word	0xffffffff


	//   ....[12]....
        /*00ac*/ 	.word	0xffffffff


	//   ....[13]....
        /*00b0*/ 	.word	0xffffffff


	//   ....[14]....
        /*00b4*/ 	.word	0xffffffff


	//   ....[15]....
        /*00b8*/ 	.word	0xffffffff


	//   ....[16]....
        /*00bc*/ 	.word	0xffffffff


	//   ....[17]....
        /*00c0*/ 	.word	0xffffffff


	//   ....[18]....
        /*00c4*/ 	.word	0xffffffff


	//   ....[19]....
        /*00c8*/ 	.word	0xffffffff


	//   ....[20]....
        /*00cc*/ 	.word	0xffffffff


	//   ....[21]....
        /*00d0*/ 	.word	0xffffffff


	//   ....[22]....
        /*00d4*/ 	.word	0xffffffff


	//   ....[23]....
        /*00d8*/ 	.word	0xffffffff


	//   ....[24]....
        /*00dc*/ 	.word	0xffffffff


	//   ....[25]....
        /*00e0*/ 	.word	0xffffffff


	//   ....[26]....
        /*00e4*/ 	.word	0xffffffff


	//   ....[27]....
        /*00e8*/ 	.word	0xffffffff


	//   ....[28]....
        /*00ec*/ 	.word	0xffffffff


	//   ....[29]....
        /*00f0*/ 	.word	0xffffffff


	//   ....[30]....
        /*00f4*/ 	.word	0xffffffff


	//   ....[31]....
        /*00f8*/ 	.word	0xffffffff


	//   ....[32]....
        /*00fc*/ 	.word	0xffffffff


	//   ....[33]....
        /*0100*/ 	.word	0xffffffff


	//   ....[34]....
        /*0104*/ 	.word	0xffffffff


	//   ....[35]....
        /*0108*/ 	.word	0xffffffff


	//   ....[36]....
        /*010c*/ 	.word	0xffffffff


	//   ....[37]....
        /*0110*/ 	.word	0xffffffff


	//   ....[38]....
        /*0114*/ 	.word	0xffffffff


	//   ....[39]....
        /*0118*/ 	.word	0xffffffff


	//   ....[40]....
        /*011c*/ 	.word	0xffffffff


	//   ....[41]....
        /*0120*/ 	.word	0xffffffff


	//   ....[42]....
        /*0124*/ 	.word	0xffffffff


	//   ....[43]....
        /*0128*/ 	.word	0xffffffff


	//   ....[44]....
        /*012c*/ 	.word	0xffffffff


	//   ....[45]....
        /*0130*/ 	.word	0xffffffff


	//   ....[46]....
        /*0134*/ 	.word	0xffffffff


	//   ....[47]....
        /*0138*/ 	.word	0xffffffff


	//   ....[48]....
        /*013c*/ 	.word	0xffffffff


	//   ....[49]....
        /*0140*/ 	.word	0xffffffff


	//   ....[50]....
        /*0144*/ 	.word	0xffffffff


	//   ....[51]....
        /*0148*/ 	.word	0xffffffff


	//   ....[52]....
        /*014c*/ 	.word	0xffffffff


	//   ....[53]....
        /*0150*/ 	.word	0xffffffff


	//   ....[54]....
        /*0154*/ 	.word	0xffffffff


	//   ....[55]....
        /*0158*/ 	.word	0xffffffff


	//   ....[56]....
        /*015c*/ 	.word	0xffffffff


	//   ....[57]....
        /*0160*/ 	.word	0xffffffff


	//   ....[58]....
        /*0164*/ 	.word	0xffffffff


	//   ....[59]....
        /*0168*/ 	.word	0xffffffff


	//   ....[60]....
        /*016c*/ 	.word	0xffffffff


	//   ....[61]....
        /*0170*/ 	.word	0xffffffff


	//   ....[62]....
        /*0174*/ 	.word	0xffffffff


	//   ....[63]....
        /*0178*/ 	.word	0xffffffff


	//   ....[64]....
        /*017c*/ 	.word	0xffffffff


	//   ....[65]....
        /*0180*/ 	.word	0xffffffff


	//   ....[66]....
        /*0184*/ 	.word	0xffffffff


	//   ....[67]....
        /*0188*/ 	.word	0xffffffff


	//   ....[68]....
        /*018c*/ 	.word	0xffffffff


	//   ....[69]....
        /*0190*/ 	.word	0xffffffff


	//   ....[70]....
        /*0194*/ 	.word	0xffffffff


	//   ....[71]....
        /*0198*/ 	.word	0xffffffff


	//   ....[72]....
        /*019c*/ 	.word	0xffffffff


	//   ....[73]....
        /*01a0*/ 	.word	0xffffffff


	//   ....[74]....
        /*01a4*/ 	.word	0xffffffff


	//   ....[75]....
        /*01a8*/ 	.word	0xffffffff


	//   ....[76]....
        /*01ac*/ 	.word	0xffffffff


	//   ....[77]....
        /*01b0*/ 	.word	0xffffffff


	//   ....[78]....
        /*01b4*/ 	.word	0xffffffff


	//   ....[79]....
        /*01b8*/ 	.word	0xffffffff


	//   ....[80]....
        /*01bc*/ 	.word	0xffffffff


	//   ....[81]....
        /*01c0*/ 	.word	0xffffffff


	//   ....[82]....
        /*01c4*/ 	.word	0xffffffff


	//   ....[83]....
        /*01c8*/ 	.word	0xffffffff


	//   ....[84]....
        /*01cc*/ 	.word	0xffffffff


	//   ....[85]....
        /*01d0*/ 	.word	0xffffffff


	//   ....[86]....
        /*01d4*/ 	.word	0xffffffff


	//   ....[87]....
        /*01d8*/ 	.word	0xffffffff


	//   ....[88]....
        /*01dc*/ 	.word	0xffffffff


	//   ....[89]....
        /*01e0*/ 	.word	0xffffffff


	//   ....[90]....
        /*01e4*/ 	.word	0xffffffff


	//   ....[91]....
        /*01e8*/ 	.word	0xffffffff


	//   ....[92]....
        /*01ec*/ 	.word	0xffffffff


	//   ....[93]....
        /*01f0*/ 	.word	0xffffffff


	//   ....[94]....
        /*01f4*/ 	.word	0xffffffff


	//   ....[95]....
        /*01f8*/ 	.word	0xffffffff


	//   ....[96]....
        /*01fc*/ 	.word	0xffffffff


	//   ....[97]....
        /*0200*/ 	.word	0xffffffff


	//   ....[98]....
        /*0204*/ 	.word	0xffffffff


	//   ....[99]....
        /*0208*/ 	.word	0xffffffff


	//   ....[100]....
        /*020c*/ 	.word	0xffffffff


	//   ....[101]....
        /*0210*/ 	.word	0xffffffff


	//   ....[102]....
        /*0214*/ 	.word	0xffffffff


	//   ....[103]....
        /*0218*/ 	.word	0xffffffff


	//   ....[104]....
        /*021c*/ 	.word	0xffffffff


	//   ....[105]....
        /*0220*/ 	.word	0xffffffff


	//   ....[106]....
        /*0224*/ 	.word	0xffffffff


	//   ....[107]....
        /*0228*/ 	.word	0xffffffff


	//   ....[108]....
        /*022c*/ 	.word	0xffffffff


	//   ....[109]....
        /*0230*/ 	.word	0xffffffff


	//   ....[110]....
        /*0234*/ 	.word	0xffffffff


	//   ....[111]....
        /*0238*/ 	.word	0xffffffff


	//   ....[112]....
        /*023c*/ 	.word	0xffffffff


	//   ....[113]....
        /*0240*/ 	.word	0xffffffff


	//   ....[114]....
        /*0244*/ 	.word	0xffffffff


	//   ....[115]....
        /*0248*/ 	.word	0xffffffff


	//   ....[116]....
        /*024c*/ 	.word	0xffffffff


	//   ....[117]....
        /*0250*/ 	.word	0xffffffff


	//   ....[118]....
        /*0254*/ 	.word	0xffffffff


	//   ....[119]....
        /*0258*/ 	.word	0xffffffff


	//   ....[120]....
        /*025c*/ 	.word	0xffffffff


	//   ....[121]....
        /*0260*/ 	.word	0xffffffff


	//   ....[122]....
        /*0264*/ 	.word	0xffffffff


	//   ....[123]....
        /*0268*/ 	.word	0xffffffff


	//   ....[124]....
        /*026c*/ 	.word	0xffffffff


	//   ....[125]....
        /*0270*/ 	.word	0xffffffff


	//   ....[126]....
        /*0274*/ 	.word	0xffffffff


	//   ....[127]....
        /*0278*/ 	.word	0xffffffff


	//   ....[128]....
        /*027c*/ 	.word	0xffffffff


	//   ....[129]....
        /*0280*/ 	.word	0xffffffff


	//   ....[130]....
        /*0284*/ 	.word	0xffffffff


	//   ....[131]....
        /*0288*/ 	.word	0xffffffff


	//   ....[132]....
        /*028c*/ 	.word	0xffffffff


	//   ....[133]....
        /*0290*/ 	.word	0xffffffff


	//   ....[134]....
        /*0294*/ 	.word	0xffffffff


	//   ....[135]....
        /*0298*/ 	.word	0xffffffff


	//   ....[136]....
        /*029c*/ 	.word	0xffffffff


	//   ....[137]....
        /*02a0*/ 	.word	0xffffffff


	//   ....[138]....
        /*02a4*/ 	.word	0xffffffff


	//   ....[139]....
        /*02a8*/ 	.word	0xffffffff


	//   ....[140]....
        /*02ac*/ 	.word	0xffffffff


	//   ....[141]....
        /*02b0*/ 	.word	0xffffffff


	//   ....[142]....
        /*02b4*/ 	.word	0xffffffff


	//   ....[143]....
        /*02b8*/ 	.word	0xffffffff


	//   ....[144]....
        /*02bc*/ 	.word	0xffffffff


	//   ....[145]....
        /*02c0*/ 	.word	0xffffffff


	//   ....[146]....
        /*02c4*/ 	.word	0xffffffff


	//----- nvinfo : EIATTR_COOP_GROUP_INSTR_OFFSETS
	.align		4
.L_270:
        /*02c8*/ 	.byte	0x04, 0x28
        /*02ca*/ 	.short	(.L_272 - .L_271)


	//   ....[0]....
.L_271:
        /*02cc*/ 	.word	0x00000090


	//   ....[1]....
        /*02d0*/ 	.word	0x00000210


	//   ....[2]....
        /*02d4*/ 	.word	0x00000240


	//   ....[3]....
        /*02d8*/ 	.word	0x00000270


	//   ....[4]....
        /*02dc*/ 	.word	0x000002a0


	//   ....[5]....
        /*02e0*/ 	.word	0x000002d0


	//   ....[6]....
        /*02e4*/ 	.word	0x00000300


	//   ....[7]....
        /*02e8*/ 	.word	0x00000450


	//   ....[8]....
        /*02ec*/ 	.word	0x00000490


	//   ....[9]....
        /*02f0*/ 	.word	0x000004c0


	//   ....[10]....
        /*02f4*/ 	.word	0x000004f0


	//   ....[11]....
        /*02f8*/ 	.word	0x00000520


	//   ....[12]....
        /*02fc*/ 	.word	0x00000550


	//   ....[13]....
        /*0300*/ 	.word	0x000005e0


	//   ....[14]....
        /*0304*/ 	.word	0x00000610


	//   ....[15]....
        /*0308*/ 	.word	0x00000630


	//   ....[16]....
        /*030c*/ 	.word	0x00000690


	//   ....[17]....
        /*0310*/ 	.word	0x000076f0


	//   ....[18]....
        /*0314*/ 	.word	0x00007710


	//   ....[19]....
        /*0318*/ 	.word	0x00007860


	//   ....[20]....
        /*031c*/ 	.word	0x00007870


	//   ....[21]....
        /*0320*/ 	.word	0x000079a0


	//   ....[22]....
        /*0324*/ 	.word	0x000079c0


	//   ....[23]....
        /*0328*/ 	.word	0x00007af0


	//   ....[24]....
        /*032c*/ 	.word	0x00007b00


	//   ....[25]....
        /*0330*/ 	.word	0x00007fa0


	//   ....[26]....
        /*0334*/ 	.word	0x00007fe0


	//   ....[27]....
        /*0338*/ 	.word	0x00008020


	//   ....[28]....
        /*033c*/ 	.word	0x00008060


	//   ....[29]....
        /*0340*/ 	.word	0x0000a990


	//   ....[30]....
        /*0344*/ 	.word	0x0000a9e0


	//   ....[31]....
        /*0348*/ 	.word	0x0000aa20


	//   ....[32]....
        /*034c*/ 	.word	0x0000aa60


	//   ....[33]....
        /*0350*/ 	.word	0x0000e8a0


	//   ....[34]....
        /*0354*/ 	.word	0x0000e930


	//   ....[35]....
        /*0358*/ 	.word	0x0000e950


	//   ....[36]....
        /*035c*/ 	.word	0x0000e970


	//   ....[37]....
        /*0360*/ 	.word	0x00010930


	//   ....[38]....
        /*0364*/ 	.word	0x00010950


	//   ....[39]....
        /*0368*/ 	.word	0x00010970


	//   ....[40]....
        /*036c*/ 	.word	0x00010990


	//   ....[41]....
        /*0370*/ 	.word	0x00012390


	//   ....[42]....
        /*0374*/ 	.word	0x000123a0


	//   ....[43]....
        /*0378*/ 	.word	0x000123d0


	//   ....[44]....
        /*037c*/ 	.word	0x000123e0


	//   ....[45]....
        /*0380*/ 	.word	0x000137d0


	//   ....[46]....
        /*0384*/ 	.word	0x000137f0


	//   ....[47]....
        /*0388*/ 	.word	0x00013800


	//   ....[48]....
        /*038c*/ 	.word	0x00013810


	//   ....[49]....
        /*0390*/ 	.word	0x00013b80


	//   ....[50]....
        /*0394*/ 	.word	0x00013ba0


	//   ....[51]....
        /*0398*/ 	.word	0x00013cf0


	//   ....[52]....
        /*039c*/ 	.word	0x00013d00


	//   ....[53]....
        /*03a0*/ 	.word	0x00013e30


	//   ....[54]....
        /*03a4*/ 	.word	0x00013e50


	//   ....[55]....
        /*03a8*/ 	.word	0x00013f80


	//   ....[56]....
        /*03ac*/ 	.word	0x00013f90


	//   ....[57]....
        /*03b0*/ 	.word	0x000142c0


	//   ....[58]....
        /*03b4*/ 	.word	0x000142e0


	//   ....[59]....
        /*03b8*/ 	.word	0x00014c70


	//   ....[60]....
        /*03bc*/ 	.word	0x00014c80


	//   ....[61]....
        /*03c0*/ 	.word	0x000159b0


	//   ....[62]....
        /*03c4*/ 	.word	0x000159d0


	//   ....[63]....
        /*03c8*/ 	.word	0x00015b30


	//   ....[64]....
        /*03cc*/ 	.word	0x00015b40


	//   ....[65]....
        /*03d0*/ 	.word	0x00015c70


	//   ....[66]....
        /*03d4*/ 	.word	0x00015c90


	//   ....[67]....
        /*03d8*/ 	.word	0x00015dc0


	//   ....[68]....
        /*03dc*/ 	.word	0x00015dd0


	//   ....[69]....
        /*03e0*/ 	.word	0x00015f80


	//   ....[70]....
        /*03e4*/ 	.word	0x00015fa0


	//   ....[71]....
        /*03e8*/ 	.word	0x000160c0


	//   ....[72]....
        /*03ec*/ 	.word	0x00016100


	//   ....[73]....
        /*03f0*/ 	.word	0x00016130


	//   ....[74]....
        /*03f4*/ 	.word	0x00016160


	//   ....[75]....
        /*03f8*/ 	.word	0x00016190


	//   ....[76]....
        /*03fc*/ 	.word	0x000161c0


	//   ....[77]....
        /*0400*/ 	.word	0x00016310


	//   ....[78]....
        /*0404*/ 	.word	0x00016350


	//   ....[79]....
        /*0408*/ 	.word	0x00016380


	//   ....[80]....
        /*040c*/ 	.word	0x000163b0


	//   ....[81]....
        /*0410*/ 	.word	0x000163e0


	//   ....[82]....
        /*0414*/ 	.word	0x00016410


	//   ....[83]....
        /*0418*/ 	.word	0x000164a0


	//   ....[84]....
        /*041c*/ 	.word	0x000164d0


	//   ....[85]....
        /*0420*/ 	.word	0x000164e0


	//   ....[86]....
        /*0424*/ 	.word	0x00016540


	//   ....[87]....
        /*0428*/ 	.word	0x00016a20


	//   ....[88]....
        /*042c*/ 	.word	0x00016a80


	//   ....[89]....
        /*0430*/ 	.word	0x00016ae0


	//   ....[90]....
        /*0434*/ 	.word	0x00016b40


	//   ....[91]....
        /*0438*/ 	.word	0x00016ba0


	//   ....[92]....
        /*043c*/ 	.word	0x00016c10


	//   ....[93]....
        /*0440*/ 	.word	0x00016c50


	//   ....[94]....
        /*0444*/ 	.word	0x00016cb0


	//   ....[95]....
        /*0448*/ 	.word	0x00016d20


	//   ....[96]....
        /*044c*/ 	.word	0x00016d90


	//   ....[97]....
        /*0450*/ 	.word	0x00016e00


	//   ....[98]....
        /*0454*/ 	.word	0x00016e70


	//   ....[99]....
        /*0458*/ 	.word	0x00016ee0


	//   ....[100]....
        /*045c*/ 	.word	0x00016f40


	//   ....[101]....
        /*0460*/ 	.word	0x00016fa0


	//   ....[102]....
        /*0464*/ 	.word	0x00017010


	//   ....[103]....
        /*0468*/ 	.word	0x00017070


	//   ....[104]....
        /*046c*/ 	.word	0x000170d0


	//   ....[105]....
        /*0470*/ 	.word	0x00017150


	//   ....[106]....
        /*0474*/ 	.word	0x000171a0


	//   ....[107]....
        /*0478*/ 	.word	0x000171f0


	//   ....[108]....
        /*047c*/ 	.word	0x00017240


	//   ....[109]....
        /*0480*/ 	.word	0x000172b0


	//   ....[110]....
        /*0484*/ 	.word	0x00017320


	//   ....[111]....
        /*0488*/ 	.word	0x00017390


	//   ....[112]....
        /*048c*/ 	.word	0x000173f0


	//   ....[113]....
        /*0490*/ 	.word	0x00017450


	//   ....[114]....
        /*0494*/ 	.word	0x000174c0


	//   ....[115]....
        /*0498*/ 	.word	0x00017520


	//   ....[116]....
        /*049c*/ 	.word	0x00017580


	//   ....[117]....
        /*04a0*/ 	.word	0x000175f0


	//   ....[118]....
        /*04a4*/ 	.word	0x00017660


	//   ....[119]....
        /*04a8*/ 	.word	0x000176d0


	//   ....[120]....
        /*04ac*/ 	.word	0x00017730


	//   ....[121]....
        /*04b0*/ 	.word	0x000177a0


	//   ....[122]....
        /*04b4*/ 	.word	0x00017810


	//   ....[123]....
        /*04b8*/ 	.word	0x00017880


	//   ....[124]....
        /*04bc*/ 	.word	0x000178e0


	//   ....[125]....
        /*04c0*/ 	.word	0x00017940


	//   ....[126]....
        /*04c4*/ 	.word	0x000179b0


	//   ....[127]....
        /*04c8*/ 	.word	0x00017a10


	//   ....[128]....
        /*04cc*/ 	.word	0x00017a70


	//   ....[129]....
        /*04d0*/ 	.word	0x00017ae0


	//   ....[130]....
        /*04d4*/ 	.word	0x00017b50


	//   ....[131]....
        /*04d8*/ 	.word	0x00017ba0


	//   ....[132]....
        /*04dc*/ 	.word	0x00017bf0


	//   ....[133]....
        /*04e0*/ 	.word	0x00017c40


	//   ....[134]....
        /*04e4*/ 	.word	0x00017c90


	//   ....[135]....
        /*04e8*/ 	.word	0x00017ce0


	//   ....[136]....
        /*04ec*/ 	.word	0x00017d50


	//   ....[137]....
        /*04f0*/ 	.word	0x00017db0


	//   ....[138]....
        /*04f4*/ 	.word	0x00017e10


	//   ....[139]....
        /*04f8*/ 	.word	0x00017e60


	//   ....[140]....
        /*04fc*/ 	.word	0x00017eb0


	//   ....[141]....
        /*0500*/ 	.word	0x00017f00


	//   ....[142]....
        /*0504*/ 	.word	0x00017f70


	//   ....[143]....
        /*0508*/ 	.word	0x00017fc0


	//   ....[144]....
        /*050c*/ 	.word	0x00018020


	//   ....[145]....
        /*0510*/ 	.word	0x00018080


	//   ....[146]....
        /*0514*/ 	.word	0x000180f0


	//----- nvinfo : EIATTR_EXIT_INSTR_OFFSETS
	.align		4
.L_272:
        /*0518*/ 	.byte	0x04, 0x1c
        /*051a*/ 	.short	(.L_274 - .L_273)


	//   ....[0]....
.L_273:
        /*051c*/ 	.word	0x00000ae0


	//   ....[1]....
        /*0520*/ 	.word	0x000169e0


	//----- nvinfo : EIATTR_MAX_THREADS
	.align		4
.L_274:
        /*0524*/ 	.byte	0x04, 0x05
        /*0526*/ 	.short	(.L_276 - .L_275)
.L_275:
        /*0528*/ 	.word	0x00000100
        /*052c*/ 	.word	0x00000001
        /*0530*/ 	.word	0x00000001


	//----- nvinfo : EIATTR_CRS_STACK_SIZE
	.align		4
.L_276:
        /*0534*/ 	.byte	0x04, 0x1e
        /*0536*/ 	.short	(.L_278 - .L_277)
.L_277:
        /*0538*/ 	.word	0x00000000
.L_278:


//--------------------- .nv.info._ZN7cutlass13device_kernelIN5flash19enable_sm80_to_sm89INS1_16FlashAttnFwdSm80INS1_25CollectiveMainloopFwdSm80ILi8ELi1ELb0EN4cute5tupleIJNS5_1CILi128EEENS7_ILi64EEENS7_ILi192EEEEEELi192ENS_6half_tEfNS_4arch4Sm80ELb0ELb1ELb0ELb0ELb0ELb0ELb1ELb1EEENS1_21CollectiveEpilogueFwdINS6_IJS8_SA_S9_EEENS6_IJNS7_ILi1EEESI_SI_EEESC_SE_Li256ELb0ELb1ELb1ELb0EEENS1_19SingleTileSchedulerILb0ELb1ELb1ELi128EEEEEEEEEvNT_6ParamsE --------------------------
	.section	.nv.info._ZN7cutlass13device_kernelIN5flash19enable_sm80_to_sm89INS1_16FlashAttnFwdSm80INS1_25CollectiveMainloopFwdSm80ILi8ELi1ELb0EN4cute5tupleIJNS5_1CILi128EEENS7_ILi64EEENS7_ILi192EEEEEELi192ENS_6half_tEfNS_4arch4Sm80ELb0ELb1ELb0ELb0ELb0ELb0ELb1ELb1EEENS1_21CollectiveEpilogueFwdINS6_IJS8_SA_S9_EEENS6_IJNS7_ILi1EEESI_SI_EEESC_SE_Li256ELb0ELb1ELb1ELb0EEENS1_19SingleTileSchedulerILb0ELb1ELb1ELi128EEEEEEEEEvNT_6ParamsE,"",@"SHT_CUDA_INFO"
	.sectionflags	@""
	.align	4


	//----- nvinfo : EIATTR_CUDA_API_VERSION
	.align		4
        /*0000*/ 	.byte	0x04, 0x37
        /*0002*/ 	.short	(.L_280 - .L_279)
.L_279:
        /*0004*/ 	.word	0x00000082


	//----- nvinfo : EIATTR_SW2861232_WAR
	.align		4
.L_280:
        /*0008*/ 	.byte	0x01, 0x35
	.zero		2


	//----- nvinfo : EIATTR_PARAM_CBANK
	.align		4
        /*000c*/ 	.byte	0x04, 0x0a
        /*000e*/ 	.short	(.L_282 - .L_281)
	.align		4
.L_281:
        /*0010*/ 	.word	index@(.nv.constant0._ZN7cutlass13device_kernelIN5flash19enable_sm80_to_sm89INS1_16FlashAttnFwdSm80INS1_25CollectiveMainloopFwdSm80ILi8ELi1ELb0EN4cute5tupleIJNS5_1CILi128EEENS7_ILi64EEENS7_ILi192EEEEEELi192ENS_6half_tEfNS_4arch4Sm80ELb0ELb1ELb0ELb0ELb0ELb0ELb1ELb1EEENS1_21CollectiveEpilogueFwdINS6_IJS8_SA_S9_EEENS6_IJNS7_ILi1EEESI_SI_EEESC_SE_Li256ELb0ELb1ELb1ELb0EEENS1_19SingleTileSchedulerILb0ELb1ELb1ELi128EEEEEEEEEvNT_6ParamsE)
        /*0014*/ 	.short	0x0160
        /*0016*/ 	.short	0x0418


	//----- nvinfo : EIATTR_CBANK_PARAM_SIZE
	.align		4
.L_282:
        /*0018*/ 	.byte	0x03, 0x19
        /*001a*/ 	.short	0x0418


	//----- nvinfo : EIATTR_KPARAM_INFO
	.align		4
        /*001c*/ 	.byte	0x04, 0x17
        /*001e*/ 	.short	(.L_284 - .L_283)
.L_283:
        /*0020*/ 	.word	0x00000000
        /*0024*/ 	.short	0x0000
        /*0026*/ 	.short	0x0000
        /*0028*/ 	.byte	0x00, 0xf0, 0x61, 0x10


	//----- nvinfo : EIATTR_MAXREG_COUNT
	.align		4
.L_284:
        /*002c*/ 	.byte	0x03, 0x1b
        /*002e*/ 	.short	0x00ff


	//----- nvinfo : EIATTR_NUM_BARRIERS
	.align		4
        /*0030*/ 	.byte	0x02, 0x4c
        /*0032*/ 	.byte	0x02
	.zero		1


	//----- nvinfo : EIATTR_MERCURY_ISA_VERSION
	.align		4
        /*0034*/ 	.byte	0x03, 0x5f
        /*0036*/ 	.short	0x0000


	//----- nvinfo : EIATTR_COOP_GROUP_MASK_REGIDS
	.align		4
        /*0038*/ 	.byte	0x04, 0x29
        /*003a*/ 	.short	(.L_286 - .L_285)


	//   ....[0]....
.L_285:
        /*003c*/ 	.word	0xffffffff


	//   ....[1]....
        /*0040*/ 	.word	0xffffffff


	//   ....[2]....
        /*0044*/ 	.word	0xffffffff


	//   ....[3]....
        /*0048*/ 	.word	0xffffffff


	//   ....[4]....
        /*004c*/ 	.word	0xffffffff


	//   ....[5]....
        /*0050*/ 	.word	0xffffffff


	//   ....[6]....
        /*0054*/ 	.word	0xffffffff


	//   ....[7]....
        /*0058*/ 	.word	0xffffffff


	//   ....[8]....
        /*005c*/ 	.word	0xffffffff


	//   ....[9]....
        /*0060*/ 	.word	0xffffffff


	//   ....[10]....
        /*0064*/ 	.word	0xffffffff


	//   ....[11]....
        /*0068*/ 	.word	0xffffffff


	//   ....[12]....
        /*006c*/ 	.word	0xffffffff


	//   ....[13]....
        /*0070*/ 	.word	0xffffffff


	//   ....[14]....
        /*0074*/ 	.word	0xffffffff


	//   ....[15]....
        /*0078*/ 	.word	0xffffffff


	//   ....[16]....
        /*007c*/ 	.word	0xffffffff


	//   ....[17]....
        /*0080*/ 	.word	0xffffffff


	//   ....[18]....
        /*0084*/ 	.word	0xffffffff


	//   ....[19]....
        /*0088*/ 	.word	0xffffffff


	//   ....[20]....
        /*008c*/ 	.word	0xffffffff


	//   ....[21]....
        /*0090*/ 	.word	0xffffffff


	//   ....[22]....
        /*0094*/ 	.word	0xffffffff


	//   ....[23]....
        /*0098*/ 	.word	0xffffffff


	//   ....[24]....
        /*009c*/ 	.word	0xffffffff


	//   ....[25]....
        /*00a0*/ 	.word	0xffffffff


	//   ....[26]....
        /*00a4*/ 	.word	0xffffffff


	//   ....[27]....
        /*00a8*/ 	.word	0xffffffff


	//   ....[28]....
        /*00ac*/ 	.word	0xffffffff


	//   ....[29]....
        /*00b0*/ 	.word	0xffffffff


	//   ....[30]....
        /*00b4*/ 	.word	0xffffffff


	//   ....[31]....
        /*00b8*/ 	.word	0xffffffff


	//   ....[32]....
        /*00bc*/ 	.word	0xffffffff


	//   ....[33]....
        /*00c0*/ 	.word	0xffffffff


	//   ....[34]....
        /*00c4*/ 	.word	0xffffffff


	//   ....[35]....
        /*00c8*/ 	.word	0xffffffff


	//   ....[36]....
        /*00cc*/ 	.word	0xffffffff


	//   ....[37]....
        /*00d0*/ 	.word	0xffffffff


	//   ....[38]....
        /*00d4*/ 	.word	0xffffffff


	//   ....[39]....
        /*00d8*/ 	.word	0xffffffff


	//   ....[40]....
        /*00dc*/ 	.word	0xffffffff


	//   ....[41]....
        /*00e0*/ 	.word	0xffffffff


	//   ....[42]....
        /*00e4*/ 	.word	0xffffffff


	//----- nvinfo : EIATTR_COOP_GROUP_INSTR_OFFSETS
	.align		4
.L_286:
        /*00e8*/ 	.byte	0x04, 0x28
        /*00ea*/ 	.short	(.L_288 - .L_287)


	//   ....[0]....
.L_287:
        /*00ec*/ 	.word	0x00000050


	//   ....[1]....
        /*00f0*/ 	.word	0x00001350


	//   ....[2]....
        /*00f4*/ 	.word	0x000013d0


	//   ....[3]....
        /*00f8*/ 	.word	0x00001700


	//   ....[4]....
        /*00fc*/ 	.word	0x00001730


	//   ....[5]....
        /*0100*/ 	.word	0x00001870


	//   ....[6]....
        /*0104*/ 	.word	0x000018a0


	//   ....[7]....
        /*0108*/ 	.word	0x000019d0


	//   ....[8]....
        /*010c*/ 	.word	0x00001a10


	//   ....[9]....
        /*0110*/ 	.word	0x00002f00


	//   ....[10]....
        /*0114*/ 	.word	0x000031d0


	//   ....[11]....
        /*0118*/ 	.word	0x00003d10


	//   ....[12]....
        /*011c*/ 	.word	0x00003d40


	//   ....[13]....
        /*0120*/ 	.word	0x00003d60


	//   ....[14]....
        /*0124*/ 	.word	0x00003d80


	//   ....[15]....
        /*0128*/ 	.word	0x00005830


	//   ....[16]....
        /*012c*/ 	.word	0x000062b0


	//   ....[17]....
        /*0130*/ 	.word	0x00006a70


	//   ....[18]....
        /*0134*/ 	.word	0x00006c80


	//   ....[19]....
        /*0138*/ 	.word	0x00006cb0


	//   ....[20]....
        /*013c*/ 	.word	0x00006d20


	//   ....[21]....
        /*0140*/ 	.word	0x000096f0


	//   ....[22]....
        /*0144*/ 	.word	0x00009710


	//   ....[23]....
        /*0148*/ 	.word	0x00009730


	//   ....[24]....
        /*014c*/ 	.word	0x00009750


	//   ....[25]....
        /*0150*/ 	.word	0x0000c170


	//   ....[26]....
        /*0154*/ 	.word	0x0000c4b0


	//   ....[27]....
        /*0158*/ 	.word	0x0000cde0


	//   ....[28]....
        /*015c*/ 	.word	0x0000ce30


	//   ....[29]....
        /*0160*/ 	.word	0x0000ce50


	//   ....[30]....
        /*0164*/ 	.word	0x0000ce70


	//   ....[31]....
        /*0168*/ 	.word	0x0000e5a0


	//   ....[32]....
        /*016c*/ 	.word	0x0000e5d0


	//   ....[33]....
        /*0170*/ 	.word	0x0000e610


	//   ....[34]....
        /*0174*/ 	.word	0x0000e620


	//   ....[35]....
        /*0178*/ 	.word	0x0000f330


	//   ....[36]....
        /*017c*/ 	.word	0x0000f370


	//   ....[37]....
        /*0180*/ 	.word	0x0000f390


	//   ....[38]....
        /*0184*/ 	.word	0x0000f3c0


	//   ....[39]....
        /*0188*/ 	.word	0x0000f430


	//   ....[40]....
        /*018c*/ 	.word	0x0000f4a0


	//   ....[41]....
        /*0190*/ 	.word	0x0000fdb0


	//   ....[42]....
        /*0194*/ 	.word	0x0000fdc0


	//----- nvinfo : EIATTR_EXIT_INSTR_OFFSETS
	.align		4
.L_288:
        /*0198*/ 	.byte	0x04, 0x1c
        /*019a*/ 	.short	(.L_290 - .L_289)


	//   ....[0]....
.L_289:
        /*019c*/ 	.word	0x000001b0


	//   ....[1]....
        /*01a0*/ 	.word	0x0000fdd0


	//   ....[2]....
        /*01a4*/ 	.word	0x00010670


	//   ....[3]....
        /*01a8*/ 	.word	0x000106c0


	//   ....[4]....
        /*01ac*/ 	.word	0x000106f0


	//   ....[5]....
        /*01b0*/ 	.word	0x00010750


	//   ....[6]....
        /*01b4*/ 	.word	0x000109e0


	//----- nvinfo : EIATTR_CTAIDZ_USED
	.align		4
.L_290:
        /*01b8*/ 	.byte	0x01, 0x04
	.zero		2


	//----- nvinfo : EIATTR_MAX_THREADS
	.align		4
        /*01bc*/ 	.byte	0x04, 0x05
        /*01be*/ 	.short	(.L_292 - .L_291)
.L_291:
        /*01c0*/ 	.word	0x00000100
        /*01c4*/ 	.word	0x00000001
        /*01c8*/ 	.word	0x00000001


	//----- nvinfo : EIATTR_CRS_STACK_SIZE
	.align		4
.L_292:
        /*01cc*/ 	.byte	0x04, 0x1e
        /*01ce*/ 	.short	(.L_294 - .L_293)
.L_293:
        /*01d0*/ 	.word	0x00000000
.L_294:


//--------------------- .nv.info._ZN7cutlass13device_kernelIN5flash19enable_sm80_to_sm89INS1_16FlashAttnFwdSm80INS1_25CollectiveMainloopFwdSm80ILi8ELi1ELb0EN4cute5tupleIJNS5_1CILi128EEENS7_ILi64EEENS7_ILi192EEEEEELi192ENS_6half_tEfNS_4arch4Sm80ELb0ELb1ELb0ELb1ELb0ELb0ELb1ELb1EEENS1_21CollectiveEpilogueFwdINS6_IJS8_SA_S9_EEENS6_IJNS7_ILi1EEESI_SI_EEESC_SE_Li256ELb1ELb1ELb1ELb0EEENS1_36VarlenDynamicPersistentTileSchedulerILi128ELi64ELi256ELi256ELb1ELb1ELb0ELb1ELb0ELb1EEEEEEEEEvNT_6ParamsE --------------------------
	.section	.nv.info._ZN7cutlass13device_kernelIN5flash19enable_sm80_to_sm89INS1_16FlashAttnFwdSm80INS1_25CollectiveMainloopFwdSm80ILi8ELi1ELb0EN4cute5tupleIJNS5_1CILi128EEENS7_ILi64EEENS7_ILi192EEEEEELi192ENS_6half_tEfNS_4arch4Sm80ELb0ELb1ELb0ELb1ELb0ELb0ELb1ELb1EEENS1_21CollectiveEpilogueFwdINS6_IJS8_SA_S9_EEENS6_IJNS7_ILi1EEESI_SI_EEESC_SE_Li256ELb1ELb1ELb1ELb0EEENS1_36VarlenDynamicPersistentTileSchedulerILi128ELi64ELi256ELi256ELb1ELb1ELb0ELb1ELb0ELb1EEEEEEEEEvNT_6ParamsE,"",@"SHT_CUDA_INFO"
	.sectionflags	@""
	.align	4


	//----- nvinfo : EIATTR_CUDA_API_VERSION
	.align		4
        /*0000*/ 	.byte	0x04, 0x37
        /*0002*/ 	.short	(.L_296 - .L_295)
.L_295:
        /*0004*/ 	.word	0x00000082


	//----- nvinfo : EIATTR_SW2861232_WAR
	.align		4
.L_296:
        /*0008*/ 	.byte	0x01, 0x35
	.zero		2


	//----- nvinfo : EIATTR_PARAM_CBANK
	.align		4
        /*000c*/ 	.byte	0x04, 0x0a
        /*000e*/ 	.short	(.L_298 - .L_297)
	.align		4
.L_297:
        /*0010*/ 	.word	index@(.nv.constant0._ZN7cutlass13device_kernelIN5flash19enable_sm80_to_sm89INS1_16FlashAttnFwdSm80INS1_25CollectiveMainloopFwdSm80ILi8ELi1ELb0EN4cute5tupleIJNS5_1CILi128EEENS7_ILi64EEENS7_ILi192EEEEEELi192ENS_6half_tEfNS_4arch4Sm80ELb0ELb1ELb0ELb1ELb0ELb0ELb1ELb1EEENS1_21CollectiveEpilogueFwdINS6_IJS8_SA_S9_EEENS6_IJNS7_ILi1EEESI_SI_EEESC_SE_Li256ELb1ELb1ELb1ELb0EEENS1_36VarlenDynamicPersistentTileSchedulerILi128ELi64ELi256ELi256ELb1ELb1ELb0ELb1ELb0ELb1EEEEEEEEEvNT_6ParamsE)
        /*0014*/ 	.short	0x0160
        /*0016*/ 	.short	0x0438


	//----- nvinfo : EIATTR_CBANK_PARAM_SIZE
	.align		4
.L_298:
        /*0018*/ 	.byte	0x03, 0x19
        /*001a*/ 	.short	0x0438


	//----- nvinfo : EIATTR_KPARAM_INFO
	.align		4
        /*001c*/ 	.byte	0x04, 0x17
        /*001e*/ 	.short	(.L_300 - .L_299)
.L_299:
        /*0020*/ 	.word	0x00000000
        /*0024*/ 	.short	0x0000
        /*0026*/ 	.short	0x0000
        /*0028*/ 	.byte	0x00, 0xf0, 0xe1, 0x10


	//----- nvinfo : EIATTR_MAXREG_COUNT
	.align		4
.L_300:
        /*002c*/ 	.byte	0x03, 0x1b
        /*002e*/ 	.short	0x00ff


	//----- nvinfo : EIATTR_NUM_BARRIERS
	.align		4
        /*0030*/ 	.byte	0x02, 0x4c
        /*0032*/ 	.byte	0x06
	.zero		1


	//----- nvinfo : EIATTR_ANNOTATIONS
	.align		4
        /*0034*/ 	.byte	0x04, 0x55
        /*0036*/ 	.short	(.L_302 - .L_301)


	//   ....[0]....
.L_301:
        /* <DEDUP_REMOVED lines=30> */
        /*020c*/ 	.byte	0xa0, 0x33, 0x01, 0x00


	//----- nvinfo : EIATTR_MERCURY_ISA_VERSION
	.align		4
.L_302:
        /*0210*/ 	.byte	0x03, 0x5f
        /*0212*/ 	.short	0x0000


	//----- nvinfo : EIATTR_INT_WARP_WIDE_INSTR_OFFSETS
	.align		4
        /*0214*/ 	.byte	0x04, 0x31
        /*0216*/ 	.short	(.L_304 - .L_303)


	//   ....[0]....
.L_303:
        /*0218*/ 	.word	0x0000fec0


	//   ....[1]....
        /*021c*/ 	.word	0x0000ff40


	//----- nvinfo : EIATTR_COOP_GROUP_MASK_REGIDS
	.align		4
.L_304:
        /*0220*/ 	.byte	0x04, 0x29
        /*0222*/ 	.short	(.L_306 - .L_305)


	//   ....[0]....
.L_305:
        /*0224*/ 	.word	0xffffffff


	//   ....[1]....
        /*0228*/ 	.word	0xffffffff


	//   ....[2]....
        /*022c*/ 	.word	0xffffffff


	//   ....[3]....
        /*0230*/ 	.word	0xffffffff


	//   ....[4]....
        /*0234*/ 	.word	0xffffffff


	//   ....[5]....
        /*0238*/ 	.word	0xffffffff


	//   ....[6]....
        /*023c*/ 	.word	0xffffffff


	//   ....[7]....
        /*0240*/ 	.word	0xffffffff


	//   ....[8]....
        /*0244*/ 	.word	0xffffffff


	//   ....[9]....
        /*0248*/ 	.word	0xffffffff


	//   ....[10]....
        /*024c*/ 	.word	0xffffffff


	//   ....[11]....
        /*0250*/ 	.word	0xffffffff


	//   ....[12]....
        /*0254*/ 	.word	0xffffffff


	//   ....[13]....
        /*0258*/ 	.word	0xffffffff


	//   ....[14]....
        /*025c*/ 	.word	0xffffffff


	//   ....[15]....
        /*0260*/ 	.word	0xffffffff


	//   ....[16]....
        /*0264*/ 	.word	0xffffffff


	//   ....[17]....
        /*0268*/ 	.word	0xffffffff


	//   ....[18]....
        /*026c*/ 	.word	0xffffffff


	//   ....[19]....
        /*0270*/ 	.word	0xffffffff


	//   ....[20]....
        /*0274*/ 	.word	0xffffffff


	//   ....[21]....
        /*0278*/ 	.word	0xffffffff


	//   ....[22]....
        /*027c*/ 	.word	0xffffffff


	//   ....[23]....
        /*0280*/ 	.word	0xffffffff


	//   ....[24]....
        /*0284*/ 	.word	0xffffffff


	//   ....[25]....
        /*0288*/ 	.word	0xffffffff


	//   ....[26]....
        /*028c*/ 	.word	0xffffffff


	//   ....[27]....
        /*0290*/ 	.word	0xffffffff


	//   ....[28]....
        /*0294*/ 	.word	0xffffffff


	//   ....[29]....
        /*0298*/ 	.word	0xffffffff


	//   ....[30]....
        /*029c*/ 	.word	0xffffffff


	//   ....[31]....
        /*02a0*/ 	.word	0xffffffff


	//   ....[32]....
        /*02a4*/ 	.word	0xffffffff


	//   ....[33]....
        /*02a8*/ 	.word	0xffffffff


	//   ....[34]....
        /*02ac*/ 	.word	0xffffffff


	//   ....[35]....
        /*02b0*/ 	.word	0xffffffff


	//   ....[36]....
        /*02b4*/ 	.word	0xffffffff


	//   ....[37]....
        /*02b8*/ 	.word	0xffffffff


	//   ....[38]....
        /*02bc*/ 	.word	0xffffffff


	//   ....[39]....
        /*02c0*/ 	.word	0xffffffff


	//   ....[40]....
        /*02c4*/ 	.word	0xffffffff


	//   ....[41]....
        /*02c8*/ 	.word	0xffffffff


	//   ....[42]....
        /*02cc*/ 	.word	0xffffffff


	//   ....[43]....
        /*02d0*/ 	.word	0xffffffff


	//   ....[44]....
        /*02d4*/ 	.word	0xffffffff


	//   ....[45]....
        /*02d8*/ 	.word	0xffffffff


	//   ....[46]....
        /*02dc*/ 	.word	0xffffffff


	//   ....[47]....
        /*02e0*/ 	.word	0xffffffff


	//   ....[48]....
        /*02e4*/ 	.word	0xffffffff


	//   ....[49]....
        /*02e8*/ 	.word	0xffffffff


	//   ....[50]....
        /*02ec*/ 	.word	0xffffffff


	//   ....[51]....
        /*02f0*/ 	.word	0xffffffff


	//   ....[52]....
        /*02f4*/ 	.word	0xffffffff


	//   ....[53]....
        /*02f8*/ 	.word	0xffffffff


	//   ....[54]....
        /*02fc*/ 	.word	0xffffffff


	//   ....[55]....
        /*0300*/ 	.word	0xffffffff


	//   ....[56]....
        /*0304*/ 	.word	0xffffffff


	//   ....[57]....
        /*0308*/ 	.word	0xffffffff


	//   ....[58]....
        /*030c*/ 	.word	0xffffffff


	//   ....[59]....
        /*0310*/ 	.word	0xffffffff


	//   ....[60]....
        /*0314*/ 	.word	0xffffffff


	//   ....[61]....
        /*0318*/ 	.word	0xffffffff


	//   ....[62]....
        /*031c*/ 	.word	0xffffffff


	//   ....[63]....
        /*0320*/ 	.word	0xffffffff


	//   ....[64]....
        /*0324*/ 	.word	0xffffffff


	//   ....[65]....
        /*0328*/ 	.word	0xffffffff


	//   ....[66]....
        /*032c*/ 	.word	0xffffffff


	//   ....[67]....
        /*0330*/ 	.word	0xffffffff


	//   ....[68]....
        /*0334*/ 	.word	0xffffffff


	//   ....[69]....
        /*0338*/ 	.word	0xffffffff


	//   ....[70]....
        /*033c*/ 	.word	0xffffffff


	//   ....[71]....
        /*0340*/ 	.word	0xffffffff


	//   ....[72]....
        /*0344*/ 	.word	0xffffffff


	//   ....[73]....
        /*0348*/ 	.word	0xffffffff


	//   ....[74]....
        /*034c*/ 	.word	0xffffffff


	//   ....[75]....
        /*0350*/ 	.word	0xffffffff


	//   ....[76]....
        /*0354*/ 	.word	0xffffffff


	//   ....[77]....
        /*0358*/ 	.word	0xffffffff


	//   ....[78]....
        /*035c*/ 	.word	0xffffffff


	//   ....[79]....
        /*0360*/ 	.word	0xffffffff


	//   ....[80]....
        /*0364*/ 	.word	0xffffffff


	//   ....[81]....
        /*0368*/ 	.word	0xffffffff


	//   ....[82]....
        /*036c*/ 	.word	0xffffffff


	//   ....[83]....
        /*0370*/ 	.word	0xffffffff


	//   ....[84]....
        /*0374*/ 	.word	0xffffffff


	//   ....[85]....
        /*0378*/ 	.word	0xffffffff


	//   ....[86]....
        /*037c*/ 	.word	0xffffffff


	//   ....[87]....
        /*0380*/ 	.word	0xffffffff


	//   ....[88]....
        /*0384*/ 	.word	0xffffffff


	//   ....[89]....
        /*0388*/ 	.word	0xffffffff


	//   ....[90]....
        /*038c*/ 	.word	0xffffffff


	//   ....[91]....
        /*0390*/ 	.word	0xffffffff


	//   ....[92]....
        /*0394*/ 	.word	0xffffffff


	//   ....[93]....
        /*0398*/ 	.word	0xffffffff


	//   ....[94]....
        /*039c*/ 	.word	0xffffffff


	//   ....[95]....
        /*03a0*/ 	.word	0xffffffff


	//   ....[96]....
        /*03a4*/ 	.word	0xffffffff


	//   ....[97]....
        /*03a8*/ 	.word	0xffffffff


	//   ....[98]....
        /*03ac*/ 	.word	0xffffffff


	//   ....[99]....
        /*03b0*/ 	.word	0xffffffff


	//   ....[100]....
        /*03b4*/ 	.word	0xffffffff


	//   ....[101]....
        /*03b8*/ 	.word	0xffffffff


	//   ....[102]....
        /*03bc*/ 	.word	0xffffffff


	//   ....[103]....
        /*03c0*/ 	.word	0xffffffff


	//   ....[104]....
        /*03c4*/ 	.word	0xffffffff


	//   ....[105]....
        /*03c8*/ 	.word	0xffffffff


	//   ....[106]....
        /*03cc*/ 	.word	0xffffffff


	//   ....[107]....
        /*03d0*/ 	.word	0xffffffff


	//   ....[108]....
        /*03d4*/ 	.word	0xffffffff


	//   ....[109]....
        /*03d8*/ 	.word	0xffffffff


	//   ....[110]....
        /*03dc*/ 	.word	0xffffffff


	//   ....[111]....
        /*03e0*/ 	.word	0xffffffff


	//   ....[112]....
        /*03e4*/ 	.word	0xffffffff


	//   ....[113]....
        /*03e8*/ 	.word	0xffffffff


	//   ....[114]....
        /*03ec*/ 	.word	0xffffffff


	//   ....[115]....
        /*03f0*/ 	.word	0xffffffff


	//   ....[116]....
        /*03f4*/ 	.word	0xffffffff


	//   ....[117]....
        /*03f8*/ 	.word	0xffffffff


	//   ....[118]....
        /*03fc*/ 	.word	0xffffffff


	//   ....[119]....
        /*0400*/ 	.word	0xffffffff


	//   ....[120]....
        /*0404*/ 	.word	0xffffffff


	//   ....[121]....
        /*0408*/ 	.word	0xffffffff


	//   ....[122]....
        /*040c*/ 	.word	0xffffffff


	//   ....[123]....
        /*0410*/ 	.word	0xffffffff


	//   ....[124]....
        /*0414*/ 	.word	0xffffffff


	//   ....[125]....
        /*0418*/ 	.word	0xffffffff


	//   ....[126]....
        /*041c*/ 	.word	0xffffffff


	//   ....[127]....
        /*0420*/ 	.word	0xffffffff


	//   ....[128]....
        /*0424*/ 	.word	0xffffffff


	//   ....[129]....
        /*0428*/ 	.word	0xffffffff


	//   ....[130]....
        /*042c*/ 	.word	0xffffffff


	//   ....[131]....
        /*0430*/ 	.word	0xffffffff


	//   ....[132]....
        /*0434*/ 	.word	0xffffffff


	//   ....[133]....
        /*0438*/ 	.word	0xffffffff


	//   ....[134]....
        /*043c*/ 	.word	0xffffffff


	//   ....[135]....
        /*0440*/ 	.word	0xffffffff


	//   ....[136]....
        /*0444*/ 	.word	0xffffffff


	//   ....[137]....
        /*0448*/ 	.word	0xffffffff


	//   ....[138]....
        /*044c*/ 	.word	0xffffffff


	//   ....[139]....
        /*0450*/ 	.word	0xffffffff


	//   ....[140]....
        /*0454*/ 	.word	0xffffffff


	//   ....[141]....
        /*0458*/ 	.word	0xffffffff


	//   ....[142]....
        /*045c*/ 	.word	0xffffffff


	//   ....[143]....
        /*0460*/ 	.word	0xffffffff


	//   ....[144]....
        /*0464*/ 	.word	0xffffffff


	//   ....[145]....
        /*0468*/ 	.word	0xffffffff


	//   ....[146]....
        /*046c*/ 	.word	0xffffffff


	//   ....[147]....
        /*0470*/ 	.word	0xffffffff


	//   ....[148]....
        /*0474*/ 	.word	0xffffffff


	//   ....[149]....
        /*0478*/ 	.word	0xffffffff


	//   ....[150]....
        /*047c*/ 	.word	0xffffffff


	//   ....[151]....
        /*0480*/ 	.word	0xffffffff


	//   ....[152]....
        /*0484*/ 	.word	0xffffffff


	//----- nvinfo : EIATTR_COOP_GROUP_INSTR_OFFSETS
	.align		4
.L_306:
        /*0488*/ 	.byte	0x04, 0x28
        /*048a*/ 	.short	(.L_308 - .L_307)


	//   ....[0]....
.L_307:
        /*048c*/ 	.word	0x00000050


	//   ....[1]....
        /*0490*/ 	.word	0x000001e0


	//   ....[2]....
        /*0494*/ 	.word	0x00000210


	//   ....[3]....
        /*0498*/ 	.word	0x00000240


	//   ....[4]....
        /*049c*/ 	.word	0x00000270


	//   ....[5]....
        /*04a0*/ 	.word	0x000002a0


	//   ....[6]....
        /*04a4*/ 	.word	0x000002d0


	//   ....[7]....
        /*04a8*/ 	.word	0x00000430


	//   ....[8]....
        /*04ac*/ 	.word	0x00000470


	//   ....[9]....
        /*04b0*/ 	.word	0x000004a0


	//   ....[10]....
        /*04b4*/ 	.word	0x000004d0


	//   ....[11]....
        /*04b8*/ 	.word	0x00000500


	//   ....[12]....
        /*04bc*/ 	.word	0x00000530


	//   ....[13]....
        /*04c0*/ 	.word	0x000005c0


	//   ....[14]....
        /*04c4*/ 	.word	0x00000600


	//   ....[15]....
        /*04c8*/ 	.word	0x00000620


	//   ....[16]....
        /*04cc*/ 	.word	0x00000680


	//   ....[17]....
        /*04d0*/ 	.word	0x00002bd0


	//   ....[18]....
        /*04d4*/ 	.word	0x00002bf0


	//   ....[19]....
        /*04d8*/ 	.word	0x00002d90


	//   ....[20]....
        /*04dc*/ 	.word	0x00002da0


	//   ....[21]....
        /*04e0*/ 	.word	0x00002f40


	//   ....[22]....
        /*04e4*/ 	.word	0x00002f60


	//   ....[23]....
        /*04e8*/ 	.word	0x00003100


	//   ....[24]....
        /*04ec*/ 	.word	0x00003110


	//   ....[25]....
        /*04f0*/ 	.word	0x00004360


	//   ....[26]....
        /*04f4*/ 	.word	0x00004540


	//   ....[27]....
        /*04f8*/ 	.word	0x00004c60


	//   ....[28]....
        /*04fc*/ 	.word	0x00004f30


	//   ....[29]....
        /*0500*/ 	.word	0x00004f40


	//   ....[30]....
        /*0504*/ 	.word	0x00004f90


	//   ....[31]....
        /*0508*/ 	.word	0x000072a0


	//   ....[32]....
        /*050c*/ 	.word	0x000074a0


	//   ....[33]....
        /*0510*/ 	.word	0x00007cf0


	//   ....[34]....
        /*0514*/ 	.word	0x00007ea0


	//   ....[35]....
        /*0518*/ 	.word	0x00007ed0


	//   ....[36]....
        /*051c*/ 	.word	0x00007f20


	//   ....[37]....
        /*0520*/ 	.word	0x0000a7e0


	//   ....[38]....
        /*0524*/ 	.word	0x0000a800


	//   ....[39]....
        /*0528*/ 	.word	0x0000a830


	//   ....[40]....
        /*052c*/ 	.word	0x0000a860


	//   ....[41]....
        /*0530*/ 	.word	0x0000d2e0


	//   ....[42]....
        /*0534*/ 	.word	0x0000d4e0


	//   ....[43]....
        /*0538*/ 	.word	0x0000dd20


	//   ....[44]....
        /*053c*/ 	.word	0x0000dee0


	//   ....[45]....
        /*0540*/ 	.word	0x0000df10


	//   ....[46]....
        /*0544*/ 	.word	0x0000df60


	//   ....[47]....
        /*0548*/ 	.word	0x0000f6a0


	//   ....[48]....
        /*054c*/ 	.word	0x0000f6d0


	//   ....[49]....
        /*0550*/ 	.word	0x0000f6e0


	//   ....[50]....
        /*0554*/ 	.word	0x0000f710


	//   ....[51]....
        /*0558*/ 	.word	0x00010b30


	//   ....[52]....
        /*055c*/ 	.word	0x00010b50


	//   ....[53]....
        /*0560*/ 	.word	0x00010b60


	//   ....[54]....
        /*0564*/ 	.word	0x00010b70


	//   ....[55]....
        /*0568*/ 	.word	0x00010f30


	//   ....[56]....
        /*056c*/ 	.word	0x00010f50


	//   ....[57]....
        /*0570*/ 	.word	0x00011090


	//   ....[58]....
        /*0574*/ 	.word	0x000110a0


	//   ....[59]....
        /*0578*/ 	.word	0x000111f0


	//   ....[60]....
        /*057c*/ 	.word	0x00011210


	//   ....[61]....
        /*0580*/ 	.word	0x00011360


	//   ....[62]....
        /*0584*/ 	.word	0x00011370


	//   ....[63]....
        /*0588*/ 	.word	0x000116b0


	//   ....[64]....
        /*058c*/ 	.word	0x000116d0


	//   ....[65]....
        /*0590*/ 	.word	0x00012030


	//   ....[66]....
        /*0594*/ 	.word	0x00012040


	//   ....[67]....
        /*0598*/ 	.word	0x00012e20


	//   ....[68]....
        /*059c*/ 	.word	0x00012e40


	//   ....[69]....
        /*05a0*/ 	.word	0x00012f90


	//   ....[70]....
        /*05a4*/ 	.word	0x00012fa0


	//   ....[71]....
        /*05a8*/ 	.word	0x000130f0


	//   ....[72]....
        /*05ac*/ 	.word	0x00013110


	//   ....[73]....
        /*05b0*/ 	.word	0x00013260


	//   ....[74]....
        /*05b4*/ 	.word	0x00013270


	//   ....[75]....
        /*05b8*/ 	.word	0x00013460


	//   ....[76]....
        /*05bc*/ 	.word	0x00013480


	//   ....[77]....
        /*05c0*/ 	.word	0x000135a0


	//   ....[78]....
        /*05c4*/ 	.word	0x000135e0


	//   ....[79]....
        /*05c8*/ 	.word	0x00013610


	//   ....[80]....
        /*05cc*/ 	.word	0x00013640


	//   ....[81]....
        /*05d0*/ 	.word	0x00013670


	//   ....[82]....
        /*05d4*/ 	.word	0x000136a0


	//   ....[83]....
        /*05d8*/ 	.word	0x000137f0


	//   ....[84]....
        /*05dc*/ 	.word	0x00013830


	//   ....[85]....
        /*05e0*/ 	.word	0x00013860


	//   ....[86]....
        /*05e4*/ 	.word	0x00013890


	//   ....[87]....
        /*05e8*/ 	.word	0x000138c0


	//   ....[88]....
        /*05ec*/ 	.word	0x000138f0


	//   ....[89]....
        /*05f0*/ 	.word	0x00013980


	//   ....[90]....
        /*05f4*/ 	.word	0x000139c0


	//   ....[91]....
        /*05f8*/ 	.word	0x000139d0


	//   ....[92]....
        /*05fc*/ 	.word	0x00013a30


	//   ....[93]....
        /*0600*/ 	.word	0x000143e0


	//   ....[94]....
        /*0604*/ 	.word	0x00014440


	//   ....[95]....
        /*0608*/ 	.word	0x00014490


	//   ....[96]....
        /*060c*/ 	.word	0x000144e0


	//   ....[97]....
        /*0610*/ 	.word	0x00014530


	//   ....[98]....
        /*0614*/ 	.word	0x000145a0


	//   ....[99]....
        /*0618*/ 	.word	0x000145e0


	//   ....[100]....
        /*061c*/ 	.word	0x00014650


	//   ....[101]....
        /*0620*/ 	.word	0x000146c0


	//   ....[102]....
        /*0624*/ 	.word	0x00014720


	//   ....[103]....
        /*0628*/ 	.word	0x00014790


	//   ....[104]....
        /*062c*/ 	.word	0x00014800


	//   ....[105]....
        /*0630*/ 	.word	0x00014860


	//   ....[106]....
        /*0634*/ 	.word	0x000148c0


	//   ....[107]....
        /*0638*/ 	.word	0x00014920


	//   ....[108]....
        /*063c*/ 	.word	0x00014990


	//   ....[109]....
        /*0640*/ 	.word	0x000149f0


	//   ....[110]....
        /*0644*/ 	.word	0x00014a50


	//   ....[111]....
        /*0648*/ 	.word	0x00014aa0


	//   ....[112]....
        /*064c*/ 	.word	0x00014b00


	//   ....[113]....
        /*0650*/ 	.word	0x00014b50


	//   ....[114]....
        /*0654*/ 	.word	0x00014ba0


	//   ....[115]....
        /*0658*/ 	.word	0x00014c10


	//   ....[116]....
        /*065c*/ 	.word	0x00014c80


	//   ....[117]....
        /*0660*/ 	.word	0x00014ce0


	//   ....[118]....
        /*0664*/ 	.word	0x00014d40


	//   ....[119]....
        /*0668*/ 	.word	0x00014da0


	//   ....[120]....
        /*066c*/ 	.word	0x00014e10


	//   ....[121]....
        /*0670*/ 	.word	0x00014e70


	//   ....[122]....
        /*0674*/ 	.word	0x00014ed0


	//   ....[123]....
        /*0678*/ 	.word	0x00014f30


	//   ....[124]....
        /*067c*/ 	.word	0x00014fa0


	//   ....[125]....
        /*0680*/ 	.word	0x00015000


	//   ....[126]....
        /*0684*/ 	.word	0x00015060


	//   ....[127]....
        /*0688*/ 	.word	0x000150c0


	//   ....[128]....
        /*068c*/ 	.word	0x00015130


	//   ....[129]....
        /*0690*/ 	.word	0x00015190


	//   ....[130]....
        /*0694*/ 	.word	0x000151f0


	//   ....[131]....
        /*0698*/ 	.word	0x00015250


	//   ....[132]....
        /*069c*/ 	.word	0x000152c0


	//   ....[133]....
        /*06a0*/ 	.word	0x00015320


	//   ....[134]....
        /*06a4*/ 	.word	0x00015380


	//   ....[135]....
        /*06a8*/ 	.word	0x000153e0


	//   ....[136]....
        /*06ac*/ 	.word	0x00015450


	//   ....[137]....
        /*06b0*/ 	.word	0x000154a0


	//   ....[138]....
        /*06b4*/ 	.word	0x000154e0


	//   ....[139]....
        /*06b8*/ 	.word	0x00015530


	//   ....[140]....
        /*06bc*/ 	.word	0x00015580


	//   ....[141]....
        /*06c0*/ 	.word	0x000155d0


	//   ....[142]....
        /*06c4*/ 	.word	0x00015640


	//   ....[143]....
        /*06c8*/ 	.word	0x00015680


	//   ....[144]....
        /*06cc*/ 	.word	0x000156d0


	//   ....[145]....
        /*06d0*/ 	.word	0x00015720


	//   ....[146]....
        /*06d4*/ 	.word	0x00015770


	//   ....[147]....
        /*06d8*/ 	.word	0x000157c0


	//   ....[148]....
        /*06dc*/ 	.word	0x00015830


	//   ....[149]....
        /*06e0*/ 	.word	0x00015870


	//   ....[150]....
        /*06e4*/ 	.word	0x000158e0


	//   ....[151]....
        /*06e8*/ 	.word	0x00015940


	//   ....[152]....
        /*06ec*/ 	.word	0x000159a0


	//----- nvinfo : EIATTR_EXIT_INSTR_OFFSETS
	.align		4
.L_308:
        /*06f0*/ 	.byte	0x04, 0x1c
        /*06f2*/ 	.short	(.L_310 - .L_309)


	//   ....[0]....
.L_309:
        /*06f4*/ 	.word	0x00000fe0


	//   ....[1]....
        /*06f8*/ 	.word	0x000143a0


	//----- nvinfo : EIATTR_MAX_THREADS
	.align		4
.L_310:
        /*06fc*/ 	.byte	0x04, 0x05
        /*06fe*/ 	.short	(.L_312 - .L_311)
.L_311:
        /*0700*/ 	.word	0x00000100
        /*0704*/ 	.word	0x00000001
        /*0708*/ 	.word	0x00000001


	//----- nvinfo : EIATTR_CRS_STACK_SIZE
	.align		4
.L_312:
        /*070c*/ 	.byte	0x04, 0x1e
        /*070e*/ 	.short	(.L_314 - .L_313)
.L_313:
        /*0710*/ 	.word	0x00000000
.L_314:


//--------------------- .nv.info._ZN7cutlass13device_kernelIN5flash19enable_sm80_to_sm89INS1_16FlashAttnFwdSm80INS1_25CollectiveMainloopFwdSm80ILi8ELi1ELb0EN4cute5tupleIJNS5_1CILi128EEENS7_ILi64EEENS7_ILi192EEEEEELi192ENS_6half_tEfNS_4arch4Sm80ELb0ELb1ELb0ELb1ELb0ELb1ELb1ELb1EEENS1_21CollectiveEpilogueFwdINS6_IJS8_SA_S9_EEENS6_IJNS7_ILi1EEESI_SI_EEESC_SE_Li256ELb1ELb1ELb1ELb0EEENS1_36VarlenDynamicPersistentTileSchedulerILi128ELi64ELi256ELi256ELb1ELb1ELb0ELb1ELb0ELb1EEEEEEEEEvNT_6ParamsE --------------------------
	.section	.nv.info._ZN7cutlass13device_kernelIN5flash19enable_sm80_to_sm89INS1_16FlashAttnFwdSm80INS1_25CollectiveMainloopFwdSm80ILi8ELi1ELb0EN4cute5tupleIJNS5_1CILi128EEENS7_ILi64EEENS7_ILi192EEEEEELi192ENS_6half_tEfNS_4arch4Sm80ELb0ELb1ELb0ELb1ELb0ELb1ELb1ELb1EEENS1_21CollectiveEpilogueFwdINS6_IJS8_SA_S9_EEENS6_IJNS7_ILi1EEESI_SI_EEESC_SE_Li256ELb1ELb1ELb1ELb0EEENS1_36VarlenDynamicPersistentTileSchedulerILi128ELi64ELi256ELi256ELb1ELb1ELb0ELb1ELb0ELb1EEEEEEEEEvNT_6ParamsE,"",@"SHT_CUDA_INFO"
	.sectionflags	@""
	.align	4


	//----- nvinfo : EIATTR_CUDA_API_VERSION
	.align		4
        /*0000*/ 	.byte	0x04, 0x37
        /*0002*/ 	.short	(.L_316 - .L_315)
.L_315:
        /*0004*/ 	.word	0x00000082


	//----- nvinfo : EIATTR_SW2861232_WAR
	.align		4
.L_316:
        /*0008*/ 	.byte	0x01, 0x35
	.zero		2


	//----- nvinfo : EIATTR_PARAM_CBANK
	.align		4
        /*000c*/ 	.byte	0x04, 0x0a
        /*000e*/ 	.short	(.L_318 - .L_317)
	.align		4
.L_317:
        /*0010*/ 	.word	index@(.nv.constant0._ZN7cutlass13device_kernelIN5flash19enable_sm80_to_sm89INS1_16FlashAttnFwdSm80INS1_25CollectiveMainloopFwdSm80ILi8ELi1ELb0EN4cute5tupleIJNS5_1CILi128EEENS7_ILi64EEENS7_ILi192EEEEEELi192ENS_6half_tEfNS_4arch4Sm80ELb0ELb1ELb0ELb1ELb0ELb1ELb1ELb1EEENS1_21CollectiveEpilogueFwdINS6_IJS8_SA_S9_EEENS6_IJNS7_ILi1EEESI_SI_EEESC_SE_Li256ELb1ELb1ELb1ELb0EEENS1_36VarlenDynamicPersistentTileSchedulerILi128ELi64ELi256ELi256ELb1ELb1ELb0ELb1ELb0ELb1EEEEEEEEEvNT_6ParamsE)
        /*0014*/ 	.short	0x0160
        /*0016*/ 	.short	0x0438


	//----- nvinfo : EIATTR_CBANK_PARAM_SIZE
	.align		4
.L_318:
        /*0018*/ 	.byte	0x03, 0x19
        /*001a*/ 	.short	0x0438


	//----- nvinfo : EIATTR_KPARAM_INFO
	.align		4
        /*001c*/ 	.byte	0x04, 0x17
        /*001e*/ 	.short	(.L_320 - .L_319)
.L_319:
        /*0020*/ 	.word	0x00000000
        /*0024*/ 	.short	0x0000
        /*0026*/ 	.short	0x0000
        /*0028*/ 	.byte	0x00, 0xf0, 0xe1, 0x10


	//----- nvinfo : EIATTR_MAXREG_COUNT
	.align		4
.L_320:
        /*002c*/ 	.byte	0x03, 0x1b
        /*002e*/ 	.short	0x00ff


	//----- nvinfo : EIATTR_NUM_BARRIERS
	.align		4
        /*0030*/ 	.byte	0x02, 0x4c
        /*0032*/ 	.byte	0x06
	.zero		1


	//----- nvinfo : EIATTR_ANNOTATIONS
	.align		4
        /*0034*/ 	.byte	0x04, 0x55
        /*0036*/ 	.short	(.L_322 - .L_321)


	//   ....[0]....
.L_321:
        /* <DEDUP_REMOVED lines=28> */


	//----- nvinfo : EIATTR_MERCURY_ISA_VERSION
	.align		4
.L_322:
        /*01e0*/ 	.byte	0x03, 0x5f
        /*01e2*/ 	.short	0x0000


	//----- nvinfo : EIATTR_INT_WARP_WIDE_INSTR_OFFSETS
	.align		4
        /*01e4*/ 	.byte	0x04, 0x31
        /*01e6*/ 	.short	(.L_324 - .L_323)


	//   ....[0]....
.L_323:
        /*01e8*/ 	.word	0x0001c3d0


	//   ....[1]....
        /*01ec*/ 	.word	0x0001c450


	//----- nvinfo : EIATTR_COOP_GROUP_MASK_REGIDS
	.align		4
.L_324:
        /*01f0*/ 	.byte	0x04, 0x29
        /*01f2*/ 	.short	(.L_326 - .L_325)


	//   ....[0]....
.L_325:
        /*01f4*/ 	.word	0xffffffff


	//   ....[1]....
        /*01f8*/ 	.word	0xffffffff


	//   ....[2]....
        /*01fc*/ 	.word	0xffffffff


	//   ....[3]....
        /*0200*/ 	.word	0xffffffff


	//   ....[4]....
        /*0204*/ 	.word	0xffffffff


	//   ....[5]....
        /*0208*/ 	.word	0xffffffff


	//   ....[6]....
        /*020c*/ 	.word	0xffffffff


	//   ....[7]....
        /*0210*/ 	.word	0xffffffff


	//   ....[8]....
        /*0214*/ 	.word	0xffffffff


	//   ....[9]....
        /*0218*/ 	.word	0xffffffff


	//   ....[10]....
        /*021c*/ 	.word	0xffffffff


	//   ....[11]....
        /*0220*/ 	.word	0xffffffff


	//   ....[12]....
        /*0224*/ 	.word	0xffffffff


	//   ....[13]....
        /*0228*/ 	.word	0xffffffff


	//   ....[14]....
        /*022c*/ 	.word	0xffffffff


	//   ....[15]....
        /*0230*/ 	.word	0xffffffff


	//   ....[16]....
        /*0234*/ 	.word	0xffffffff


	//   ....[17]....
        /*0238*/ 	.word	0xffffffff


	//   ....[18]....
        /*023c*/ 	.word	0xffffffff


	//   ....[19]....
        /*0240*/ 	.word	0xffffffff


	//   ....[20]....
        /*0244*/ 	.word	0xffffffff


	//   ....[21]....
        /*0248*/ 	.word	0xffffffff


	//   ....[22]....
        /*024c*/ 	.word	0xffffffff


	//   ....[23]....
        /*0250*/ 	.word	0xffffffff


	//   ....[24]....
        /*0254*/ 	.word	0xffffffff


	//   ....[25]....
        /*0258*/ 	.word	0xffffffff


	//   ....[26]....
        /*025c*/ 	.word	0xffffffff


	//   ....[27]....
        /*0260*/ 	.word	0xffffffff


	//   ....[28]....
        /*0264*/ 	.word	0xffffffff


	//   ....[29]....
        /*0268*/ 	.word	0xffffffff


	//   ....[30]....
        /*026c*/ 	.word	0xffffffff


	//   ....[31]....
        /*0270*/ 	.word	0xffffffff


	//   ....[32]....
        /*0274*/ 	.word	0xffffffff


	//   ....[33]....
        /*0278*/ 	.word	0xffffffff


	//   ....[34]....
        /*027c*/ 	.word	0xffffffff


	//   ....[35]....
        /*0280*/ 	.word	0xffffffff


	//   ....[36]....
        /*0284*/ 	.word	0xffffffff


	//   ....[37]....
        /*0288*/ 	.word	0xffffffff


	//   ....[38]....
        /*028c*/ 	.word	0xffffffff


	//   ....[39]....
        /*0290*/ 	.word	0xffffffff


	//   ....[40]....
        /*0294*/ 	.word	0xffffffff


	//   ....[41]....
        /*0298*/ 	.word	0xffffffff


	//   ....[42]....
        /*029c*/ 	.word	0xffffffff


	//   ....[43]....
        /*02a0*/ 	.word	0xffffffff


	//   ....[44]....
        /*02a4*/ 	.word	0xffffffff


	//   ....[45]....
        /*02a8*/ 	.word	0xffffffff


	//   ....[46]....
        /*02ac*/ 	.word	0xffffffff


	//   ....[47]....
        /*02b0*/ 	.word	0xffffffff


	//   ....[48]....
        /*02b4*/ 	.word	0xffffffff


	//   ....[49]....
        /*02b8*/ 	.word	0xffffffff


	//   ....[50]....
        /*02bc*/ 	.word	0xffffffff


	//   ....[51]....
        /*02c0*/ 	.word	0xffffffff


	//   ....[52]....
        /*02c4*/ 	.word	0xffffffff


	//   ....[53]....
        /*02c8*/ 	.word	0xffffffff


	//   ....[54]....
        /*02cc*/ 	.word	0xffffffff


	//   ....[55]....
        /*02d0*/ 	.word	0xffffffff


	//   ....[56]....
        /*02d4*/ 	.word	0xffffffff


	//   ....[57]....
        /*02d8*/ 	.word	0xffffffff


	//   ....[58]....
        /*02dc*/ 	.word	0xffffffff


	//   ....[59]....
        /*02e0*/ 	.word	0xffffffff


	//   ....[60]....
        /*02e4*/ 	.word	0xffffffff


	//   ....[61]....
        /*02e8*/ 	.word	0xffffffff


	//   ....[62]....
        /*02ec*/ 	.word	0xffffffff


	//   ....[63]....
        /*02f0*/ 	.word	0xffffffff


	//   ....[64]....
        /*02f4*/ 	.word	0xffffffff


	//   ....[65]....
        /*02f8*/ 	.word	0xffffffff


	//   ....[66]....
        /*02fc*/ 	.word	0xffffffff


	//   ....[67]....
        /*0300*/ 	.word	0xffffffff


	//   ....[68]....
        /*0304*/ 	.word	0xffffffff


	//   ....[69]....
        /*0308*/ 	.word	0xffffffff


	//   ....[70]....
        /*030c*/ 	.word	0xffffffff


	//   ....[71]....
        /*0310*/ 	.word	0xffffffff


	//   ....[72]....
        /*0314*/ 	.word	0xffffffff


	//   ....[73]....
        /*0318*/ 	.word	0xffffffff


	//   ....[74]....
        /*031c*/ 	.word	0xffffffff


	//   ....[75]....
        /*0320*/ 	.word	0xffffffff


	//   ....[76]....
        /*0324*/ 	.word	0xffffffff


	//   ....[77]....
        /*0328*/ 	.word	0xffffffff


	//   ....[78]....
        /*032c*/ 	.word	0xffffffff


	//   ....[79]....
        /*0330*/ 	.word	0xffffffff


	//   ....[80]....
        /*0334*/ 	.word	0xffffffff


	//   ....[81]....
        /*0338*/ 	.word	0xffffffff


	//   ....[82]....
        /*033c*/ 	.word	0xffffffff


	//   ....[83]....
        /*0340*/ 	.word	0xffffffff


	//   ....[84]....
        /*0344*/ 	.word	0xffffffff


	//   ....[85]....
        /*0348*/ 	.word	0xffffffff


	//   ....[86]....
        /*034c*/ 	.word	0xffffffff


	//   ....[87]....
        /*0350*/ 	.word	0xffffffff


	//   ....[88]....
        /*0354*/ 	.word	0xffffffff


	//   ....[89]....
        /*0358*/ 	.word	0xffffffff


	//   ....[90]....
        /*035c*/ 	.word	0xffffffff


	//   ....[91]....
        /*0360*/ 	.word	0xffffffff


	//   ....[92]....
        /*0364*/ 	.word	0xffffffff


	//   ....[93]....
        /*0368*/ 	.word	0xffffffff


	//   ....[94]....
        /*036c*/ 	.word	0xffffffff


	//   ....[95]....
        /*0370*/ 	.word	0xffffffff


	//   ....[96]....
        /*0374*/ 	.word	0xffffffff


	//   ....[97]....
        /*0378*/ 	.word	0xffffffff


	//   ....[98]....
        /*037c*/ 	.word	0xffffffff


	//   ....[99]....
        /*0380*/ 	.word	0xffffffff


	//   ....[100]....
        /*0384*/ 	.word	0xffffffff


	//   ....[101]....
        /*0388*/ 	.word	0xffffffff


	//   ....[102]....
        /*038c*/ 	.word	0xffffffff


	//   ....[103]....
        /*0390*/ 	.word	0xffffffff


	//   ....[104]....
        /*0394*/ 	.word	0xffffffff


	//   ....[105]....
        /*0398*/ 	.word	0xffffffff


	//   ....[106]....
        /*039c*/ 	.word	0xffffffff


	//   ....[107]....
        /*03a0*/ 	.word	0xffffffff


	//   ....[108]....
        /*03a4*/ 	.word	0xffffffff


	//   ....[109]....
        /*03a8*/ 	.word	0xffffffff


	//   ....[110]....
        /*03ac*/ 	.word	0xffffffff


	//   ....[111]....
        /*03b0*/ 	.word	0xffffffff


	//   ....[112]....
        /*03b4*/ 	.word	0xffffffff


	//   ....[113]....
        /*03b8*/ 	.word	0xffffffff


	//   ....[114]....
        /*03bc*/ 	.word	0xffffffff


	//   ....[115]....
        /*03c0*/ 	.word	0xffffffff


	//   ....[116]....
        /*03c4*/ 	.word	0xffffffff


	//   ....[117]....
        /*03c8*/ 	.word	0xffffffff


	//   ....[118]....
        /*03cc*/ 	.word	0xffffffff


	//   ....[119]....
        /*03d0*/ 	.word	0xffffffff


	//   ....[120]....
        /*03d4*/ 	.word	0xffffffff


	//   ....[121]....
        /*03d8*/ 	.word	0xffffffff


	//   ....[122]....
        /*03dc*/ 	.word	0xffffffff


	//   ....[123]....
        /*03e0*/ 	.word	0xffffffff


	//   ....[124]....
        /*03e4*/ 	.word	0xffffffff


	//   ....[125]....
        /*03e8*/ 	.word	0xffffffff


	//   ....[126]....
        /*03ec*/ 	.word	0xffffffff


	//   ....[127]....
        /*03f0*/ 	.word	0xffffffff


	//   ....[128]....
        /*03f4*/ 	.word	0xffffffff


	//   ....[129]....
        /*03f8*/ 	.word	0xffffffff


	//   ....[130]....
        /*03fc*/ 	.word	0xffffffff


	//   ....[131]....
        /*0400*/ 	.word	0xffffffff


	//   ....[132]....
        /*0404*/ 	.word	0xffffffff


	//   ....[133]....
        /*0408*/ 	.word	0xffffffff


	//   ....[134]....
        /*040c*/ 	.word	0xffffffff


	//   ....[135]....
        /*0410*/ 	.word	0xffffffff


	//   ....[136]....
        /*0414*/ 	.word	0xffffffff


	//   ....[137]....
        /*0418*/ 	.word	0xffffffff


	//   ....[138]....
        /*041c*/ 	.word	0xffffffff


	//   ....[139]....
        /*0420*/ 	.word	0xffffffff


	//   ....[140]....
        /*0424*/ 	.word	0xffffffff


	//   ....[141]....
        /*0428*/ 	.word	0xffffffff


	//   ....[142]....
        /*042c*/ 	.word	0xffffffff


	//   ....[143]....
        /*0430*/ 	.word	0xffffffff


	//   ....[144]....
        /*0434*/ 	.word	0xffffffff


	//   ....[145]....
        /*0438*/ 	.word	0xffffffff


	//   ....[146]....
        /*043c*/ 	.word	0xffffffff


	//   ....[147]....
        /*0440*/ 	.word	0xffffffff


	//   ....[148]....
        /*0444*/ 	.word	0xffffffff


	//   ....[149]....
        /*0448*/ 	.word	0xffffffff


	//   ....[150]....
        /*044c*/ 	.word	0xffffffff


	//   ....[151]....
        /*0450*/ 	.word	0xffffffff


	//   ....[152]....
        /*0454*/ 	.word	0xffffffff


	//   ....[153]....
        /*0458*/ 	.word	0xffffffff


	//   ....[154]....
        /*045c*/ 	.word	0xffffffff


	//   ....[155]....
        /*0460*/ 	.word	0xffffffff


	//   ....[156]....
        /*0464*/ 	.word	0xffffffff


	//   ....[157]....
        /*0468*/ 	.word	0xffffffff


	//   ....[158]....
        /*046c*/ 	.word	0xffffffff


	//   ....[159]....
        /*0470*/ 	.word	0xffffffff


	//   ....[160]....
        /*0474*/ 	.word	0xffffffff


	//   ....[161]....
        /*0478*/ 	.word	0xffffffff


	//   ....[162]....
        /*047c*/ 	.word	0xffffffff


	//   ....[163]....
        /*0480*/ 	.word	0xffffffff


	//   ....[164]....
        /*0484*/ 	.word	0xffffffff


	//   ....[165]....
        /*0488*/ 	.word	0xffffffff


	//   ....[166]....
        /*048c*/ 	.word	0xffffffff


	//   ....[167]....
        /*0490*/ 	.word	0xffffffff


	//   ....[168]....
        /*0494*/ 	.word	0xffffffff


	//----- nvinfo : EIATTR_COOP_GROUP_INSTR_OFFSETS
	.align		4
.L_326:
        /*0498*/ 	.byte	0x04, 0x28
        /*049a*/ 	.short	(.L_328 - .L_327)


	//   ....[0]....
.L_327:
        /*049c*/ 	.word	0x00000050


	//   ....[1]....
        /*04a0*/ 	.word	0x000001f0


	//   ....[2]....
        /*04a4*/ 	.word	0x00000220


	//   ....[3]....
        /*04a8*/ 	.word	0x00000250


	//   ....[4]....
        /*04ac*/ 	.word	0x00000280


	//   ....[5]....
        /*04b0*/ 	.word	0x000002b0


	//   ....[6]....
        /*04b4*/ 	.word	0x000002e0


	//   ....[7]....
        /*04b8*/ 	.word	0x00000450


	//   ....[8]....
        /*04bc*/ 	.word	0x00000490


	//   ....[9]....
        /*04c0*/ 	.word	0x000004c0


	//   ....[10]....
        /*04c4*/ 	.word	0x000004f0


	//   ....[11]....
        /*04c8*/ 	.word	0x00000520


	//   ....[12]....
        /*04cc*/ 	.word	0x00000550


	//   ....[13]....
        /*04d0*/ 	.word	0x000005e0


	//   ....[14]....
        /*04d4*/ 	.word	0x00000620


	//   ....[15]....
        /*04d8*/ 	.word	0x00000640


	//   ....[16]....
        /*04dc*/ 	.word	0x000006a0


	//   ....[17]....
        /*04e0*/ 	.word	0x00008410


	//   ....[18]....
        /*04e4*/ 	.word	0x00008430


	//   ....[19]....
        /*04e8*/ 	.word	0x000085a0


	//   ....[20]....
        /*04ec*/ 	.word	0x000085b0


	//   ....[21]....
        /*04f0*/ 	.word	0x00008700


	//   ....[22]....
        /*04f4*/ 	.word	0x00008720


	//   ....[23]....
        /*04f8*/ 	.word	0x00008870


	//   ....[24]....
        /*04fc*/ 	.word	0x00008880


	//   ....[25]....
        /*0500*/ 	.word	0x00008fd0


	//   ....[26]....
        /*0504*/ 	.word	0x00008ff0


	//   ....[27]....
        /*0508*/ 	.word	0x00009000


	//   ....[28]....
        /*050c*/ 	.word	0x00009010


	//   ....[29]....
        /*0510*/ 	.word	0x00009480


	//   ....[30]....
        /*0514*/ 	.word	0x000096f0


	//   ....[31]....
        /*0518*/ 	.word	0x00009730


	//   ....[32]....
        /*051c*/ 	.word	0x00009750


	//   ....[33]....
        /*0520*/ 	.word	0x0000c2e0


	//   ....[34]....
        /*0524*/ 	.word	0x0000c380


	//   ....[35]....
        /*0528*/ 	.word	0x0000c3a0


	//   ....[36]....
        /*052c*/ 	.word	0x0000c3b0


	//   ....[37]....
        /*0530*/ 	.word	0x0000c6d0


	//   ....[38]....
        /*0534*/ 	.word	0x0000c8a0


	//   ....[39]....
        /*0538*/ 	.word	0x0000c8e0


	//   ....[40]....
        /*053c*/ 	.word	0x0000c920


	//   ....[41]....
        /*0540*/ 	.word	0x000105c0


	//   ....[42]....
        /*0544*/ 	.word	0x000107a0


	//   ....[43]....
        /*0548*/ 	.word	0x00011020


	//   ....[44]....
        /*054c*/ 	.word	0x00011190


	//   ....[45]....
        /*0550*/ 	.word	0x000111a0


	//   ....[46]....
        /*0554*/ 	.word	0x000111f0


	//   ....[47]....
        /*0558*/ 	.word	0x00013720


	//   ....[48]....
        /*055c*/ 	.word	0x00013920


	//   ....[49]....
        /*0560*/ 	.word	0x00014170


	//   ....[50]....
        /*0564*/ 	.word	0x000142e0


	//   ....[51]....
        /*0568*/ 	.word	0x00014340


	//   ....[52]....
        /*056c*/ 	.word	0x000143d0


	//   ....[53]....
        /*0570*/ 	.word	0x00016ca0


	//   ....[54]....
        /*0574*/ 	.word	0x00016cc0


	//   ....[55]....
        /*0578*/ 	.word	0x00016cf0


	//   ....[56]....
        /*057c*/ 	.word	0x00016d20


	//   ....[57]....
        /*0580*/ 	.word	0x000197e0


	//   ....[58]....
        /*0584*/ 	.word	0x000199f0


	//   ....[59]....
        /*0588*/ 	.word	0x0001a230


	//   ....[60]....
        /*058c*/ 	.word	0x0001a3f0


	//   ....[61]....
        /*0590*/ 	.word	0x0001a420


	//   ....[62]....
        /*0594*/ 	.word	0x0001a470


	//   ....[63]....
        /*0598*/ 	.word	0x0001bbb0


	//   ....[64]....
        /*059c*/ 	.word	0x0001bbe0


	//   ....[65]....
        /*05a0*/ 	.word	0x0001bbf0


	//   ....[66]....
        /*05a4*/ 	.word	0x0001bc20


	//   ....[67]....
        /*05a8*/ 	.word	0x0001d130


	//   ....[68]....
        /*05ac*/ 	.word	0x0001d140


	//   ....[69]....
        /*05b0*/ 	.word	0x0001d160


	//   ....[70]....
        /*05b4*/ 	.word	0x0001d180


	//   ....[71]....
        /*05b8*/ 	.word	0x0001d540


	//   ....[72]....
        /*05bc*/ 	.word	0x0001d560


	//   ....[73]....
        /*05c0*/ 	.word	0x0001d6b0


	//   ....[74]....
        /*05c4*/ 	.word	0x0001d6c0


	//   ....[75]....
        /*05c8*/ 	.word	0x0001d7f0


	//   ....[76]....
        /*05cc*/ 	.word	0x0001d810


	//   ....[77]....
        /*05d0*/ 	.word	0x0001d940


	//   ....[78]....
        /*05d4*/ 	.word	0x0001d950


	//   ....[79]....
        /*05d8*/ 	.word	0x0001dc80


	//   ....[80]....
        /*05dc*/ 	.word	0x0001dca0


	//   ....[81]....
        /*05e0*/ 	.word	0x0001e5e0


	//   ....[82]....
        /*05e4*/ 	.word	0x0001e5f0


	//   ....[83]....
        /*05e8*/ 	.word	0x0001f3a0


	//   ....[84]....
        /*05ec*/ 	.word	0x0001f3c0


	//   ....[85]....
        /*05f0*/ 	.word	0x0001f520


	//   ....[86]....
        /*05f4*/ 	.word	0x0001f530


	//   ....[87]....
        /*05f8*/ 	.word	0x0001f660


	//   ....[88]....
        /*05fc*/ 	.word	0x0001f680


	//   ....[89]....
        /*0600*/ 	.word	0x0001f7b0


	//   ....[90]....
        /*0604*/ 	.word	0x0001f7c0


	//   ....[91]....
        /*0608*/ 	.word	0x0001f990


	//   ....[92]....
        /*060c*/ 	.word	0x0001f9b0


	//   ....[93]....
        /*0610*/ 	.word	0x0001fad0


	//   ....[94]....
        /*0614*/ 	.word	0x0001fb10


	//   ....[95]....
        /*0618*/ 	.word	0x0001fb40


	//   ....[96]....
        /*061c*/ 	.word	0x0001fb70


	//   ....[97]....
        /*0620*/ 	.word	0x0001fba0


	//   ....[98]....
        /*0624*/ 	.word	0x0001fbd0


	//   ....[99]....
        /*0628*/ 	.word	0x0001fd20


	//   ....[100]....
        /*062c*/ 	.word	0x0001fd60


	//   ....[101]....
        /*0630*/ 	.word	0x0001fd90


	//   ....[102]....
        /*0634*/ 	.word	0x0001fdc0


	//   ....[103]....
        /*0638*/ 	.word	0x0001fdf0


	//   ....[104]....
        /*063c*/ 	.word	0x0001fe20


	//   ....[105]....
        /*0640*/ 	.word	0x0001feb0


	//   ....[106]....
        /*0644*/ 	.word	0x0001fef0


	//   ....[107]....
        /*0648*/ 	.word	0x0001ff00


	//   ....[108]....
        /*064c*/ 	.word	0x0001ff60


	//   ....[109]....
        /*0650*/ 	.word	0x00020900


	//   ....[110]....
        /*0654*/ 	.word	0x00020960


	//   ....[111]....
        /*0658*/ 	.word	0x000209c0


	//   ....[112]....
        /*065c*/ 	.word	0x00020a20


	//   ....[113]....
        /*0660*/ 	.word	0x00020a80


	//   ....[114]....
        /*0664*/ 	.word	0x00020af0


	//   ....[115]....
        /*0668*/ 	.word	0x00020b40


	//   ....[116]....
        /*066c*/ 	.word	0x00020bb0


	//   ....[117]....
        /*0670*/ 	.word	0x00020c20


	//   ....[118]....
        /*0674*/ 	.word	0x00020c80


	//   ....[119]....
        /*0678*/ 	.word	0x00020cf0


	//   ....[120]....
        /*067c*/ 	.word	0x00020d60


	//   ....[121]....
        /*0680*/ 	.word	0x00020dd0


	//   ....[122]....
        /*0684*/ 	.word	0x00020e30


	//   ....[123]....
        /*0688*/ 	.word	0x00020ea0


	//   ....[124]....
        /*068c*/ 	.word	0x00020f10


	//   ....[125]....
        /*0690*/ 	.word	0x00020f80


	//   ....[126]....
        /*0694*/ 	.word	0x00020fe0


	//   ....[127]....
        /*0698*/ 	.word	0x00021040


	//   ....[128]....
        /*069c*/ 	.word	0x000210a0


	//   ....[129]....
        /*06a0*/ 	.word	0x000210f0


	//   ....[130]....
        /*06a4*/ 	.word	0x00021140


	//   ....[131]....
        /*06a8*/ 	.word	0x000211b0


	//   ....[132]....
        /*06ac*/ 	.word	0x00021220


	//   ....[133]....
        /*06b0*/ 	.word	0x00021290


	//   ....[134]....
        /*06b4*/ 	.word	0x000212f0


	//   ....[135]....
        /*06b8*/ 	.word	0x00021360


	//   ....[136]....
        /*06bc*/ 	.word	0x000213d0


	//   ....[137]....
        /*06c0*/ 	.word	0x00021440


	//   ....[138]....
        /*06c4*/ 	.word	0x000214a0


	//   ....[139]....
        /*06c8*/ 	.word	0x00021510


	//   ....[140]....
        /*06cc*/ 	.word	0x00021580


	//   ....[141]....
        /*06d0*/ 	.word	0x000215f0


	//   ....[142]....
        /*06d4*/ 	.word	0x00021650


	//   ....[143]....
        /*06d8*/ 	.word	0x000216c0


	//   ....[144]....
        /*06dc*/ 	.word	0x00021730


	//   ....[145]....
        /*06e0*/ 	.word	0x000217a0


	//   ....[146]....
        /*06e4*/ 	.word	0x00021800


	//   ....[147]....
        /*06e8*/ 	.word	0x00021870


	//   ....[148]....
        /*06ec*/ 	.word	0x000218e0


	//   ....[149]....
        /*06f0*/ 	.word	0x00021950


	//   ....[150]....
        /*06f4*/ 	.word	0x000219b0


	//   ....[151]....
        /*06f8*/ 	.word	0x00021a20


	//   ....[152]....
        /*06fc*/ 	.word	0x00021a90


	//   ....[153]....
        /*0700*/ 	.word	0x00021af0


	//   ....[154]....
        /*0704*/ 	.word	0x00021b40


	//   ....[155]....
        /*0708*/ 	.word	0x00021ba0


	//   ....[156]....
        /*070c*/ 	.word	0x00021c00


	//   ....[157]....
        /*0710*/ 	.word	0x00021c60


	//   ....[158]....
        /*0714*/ 	.word	0x00021cd0


	//   ....[159]....
        /*0718*/ 	.word	0x00021d20


	//   ....[160]....
        /*071c*/ 	.word	0x00021d70


	//   ....[161]....
        /*0720*/ 	.word	0x00021dc0


	//   ....[162]....
        /*0724*/ 	.word	0x00021e20


	//   ....[163]....
        /*0728*/ 	.word	0x00021e80


	//   ....[164]....
        /*072c*/ 	.word	0x00021ef0


	//   ....[165]....
        /*0730*/ 	.word	0x00021f40


	//   ....[166]....
        /*0734*/ 	.word	0x00021fb0


	//   ....[167]....
        /*0738*/ 	.word	0x00022010


	//   ....[168]....
        /*073c*/ 	.word	0x00022080


	//----- nvinfo : EIATTR_EXIT_INSTR_OFFSETS
	.align		4
.L_328:
        /*0740*/ 	.byte	0x04, 0x1c
        /*0742*/ 	.short	(.L_330 - .L_329)


	//   ....[0]....
.L_329:
        /*0744*/ 	.word	0x00001000


	//   ....[1]....
        /*0748*/ 	.word	0x000208c0


	//----- nvinfo : EIATTR_MAX_THREADS
	.align		4
.L_330:
        /*074c*/ 	.byte	0x04, 0x05
        /*074e*/ 	.short	(.L_332 - .L_331)
.L_331:
        /*0750*/ 	.word	0x00000100
        /*0754*/ 	.word	0x00000001
        /*0758*/ 	.word	0x00000001


	//----- nvinfo : EIATTR_CRS_STACK_SIZE
	.align		4
.L_332:
        /*075c*/ 	.byte	0x04, 0x1e
        /*075e*/ 	.short	(.L_334 - .L_333)
.L_333:
        /*0760*/ 	.word	0x00000000
.L_334:


//--------------------- .nv.info._ZN7cutlass13device_kernelIN5flash19enable_sm80_to_sm89INS1_16FlashAttnFwdSm80INS1_25CollectiveMainloopFwdSm80ILi8ELi1ELb1EN4cute5tupleIJNS5_1CILi128EEENS7_ILi96EEENS7_ILi192EEEEEELi192ENS_6half_tEfNS_4arch4Sm80ELb1ELb0ELb0ELb0ELb0ELb0ELb1ELb1EEENS1_21CollectiveEpilogueFwdINS6_IJS8_SA_S9_EEENS6_IJNS7_ILi1EEESI_SI_EEESC_SE_Li256ELb0ELb1ELb1ELb0EEENS1_30DynamicPersistentTileSchedulerILi256ELi256ELb1ELb1ELb0EEEEEEEEEvNT_6ParamsE --------------------------
	.section	.nv.info._ZN7cutlass13device_kernelIN5flash19enable_sm80_to_sm89INS1_16FlashAttnFwdSm80INS1_25CollectiveMainloopFwdSm80ILi8ELi1ELb1EN4cute5tupleIJNS5_1CILi128EEENS7_ILi96EEENS7_ILi192EEEEEELi192ENS_6half_tEfNS_4arch4Sm80ELb1ELb0ELb0ELb0ELb0ELb0ELb1ELb1EEENS1_21CollectiveEpilogueFwdINS6_IJS8_SA_S9_EEENS6_IJNS7_ILi1EEESI_SI_EEESC_SE_Li256ELb0ELb1ELb1ELb0EEENS1_30DynamicPersistentTileSchedulerILi256ELi256ELb1ELb1ELb0EEEEEEEEEvNT_6ParamsE,"",@"SHT_CUDA_INFO"
	.sectionflags	@""
	.align	4


	//----- nvinfo : EIATTR_CUDA_API_VERSION
	.align		4
        /*0000*/ 	.byte	0x04, 0x37
        /*0002*/ 	.short	(.L_336 - .L_335)
.L_335:
        /*0004*/ 	.word	0x00000082


	//----- nvinfo : EIATTR_SW2861232_WAR
	.align		4
.L_336:
        /*0008*/ 	.byte	0x01, 0x35
	.zero		2


	//----- nvinfo : EIATTR_PARAM_CBANK
	.align		4
        /*000c*/ 	.byte	0x04, 0x0a
        /*000e*/ 	.short	(.L_338 - .L_337)
	.align		4
.L_337:
        /*0010*/ 	.word	index@(.nv.constant0._ZN7cutlass13device_kernelIN5flash19enable_sm80_to_sm89INS1_16FlashAttnFwdSm80INS1_25CollectiveMainloopFwdSm80ILi8ELi1ELb1EN4cute5tupleIJNS5_1CILi128EEENS7_ILi96EEENS7_ILi192EEEEEELi192ENS_6half_tEfNS_4arch4Sm80ELb1ELb0ELb0ELb0ELb0ELb0ELb1ELb1EEENS1_21CollectiveEpilogueFwdINS6_IJS8_SA_S9_EEENS6_IJNS7_ILi1EEESI_SI_EEESC_SE_Li256ELb0ELb1ELb1ELb0EEENS1_30DynamicPersistentTileSchedulerILi256ELi256ELb1ELb1ELb0EEEEEEEEEvNT_6ParamsE)
        /*0014*/ 	.short	0x0160
        /*0016*/ 	.short	0x0428


	//----- nvinfo : EIATTR_CBANK_PARAM_SIZE
	.align		4
.L_338:
        /*0018*/ 	.byte	0x03, 0x19
        /*001a*/ 	.short	0x0428


	//----- nvinfo : EIATTR_KPARAM_INFO
	.align		4
        /*001c*/ 	.byte	0x04, 0x17
        /*001e*/ 	.short	(.L_340 - .L_339)
.L_339:
        /*0020*/ 	.word	0x00000000
        /*0024*/ 	.short	0x0000
        /*0026*/ 	.short	0x0000
        /*0028*/ 	.byte	0x00, 0xf0, 0xa1, 0x10


	//----- nvinfo : EIATTR_MAXREG_COUNT
	.align		4
.L_340:
        /*002c*/ 	.byte	0x03, 0x1b
        /*002e*/ 	.short	0x00ff


	//----- nvinfo : EIATTR_NUM_BARRIERS
	.align		4
        /*0030*/ 	.byte	0x02, 0x4c
        /*0032*/ 	.byte	0x06
	.zero		1


	//----- nvinfo : EIATTR_ANNOTATIONS
	.align		4
        /*0034*/ 	.byte	0x04, 0x55
        /*0036*/ 	.short	(.L_342 - .L_341)


	//   ....[0]....
.L_341:
        /* <DEDUP_REMOVED lines=51> */


	//----- nvinfo : EIATTR_MERCURY_ISA_VERSION
	.align		4
.L_342:
        /*0358*/ 	.byte	0x03, 0x5f
        /*035a*/ 	.short	0x0000


	//----- nvinfo : EIATTR_INT_WARP_WIDE_INSTR_OFFSETS
	.align		4
        /*035c*/ 	.byte	0x04, 0x31
        /*035e*/ 	.short	(.L_344 - .L_343)


	//   ....[0]....
.L_343:
        /*0360*/ 	.word	0x0000e870


	//   ....[1]....
        /*0364*/ 	.word	0x0000e8f0


	//----- nvinfo : EIATTR_COOP_GROUP_MASK_REGIDS
	.align		4
.L_344:
        /*0368*/ 	.byte	0x04, 0x29
        /*036a*/ 	.short	(.L_346 - .L_345)


	//   ....[0]....
.L_345:
        /*036c*/ 	.word	0xffffffff


	//   ....[1]....
        /*0370*/ 	.word	0xffffffff


	//   ....[2]....
        /*0374*/ 	.word	0xffffffff


	//   ....[3]....
        /*0378*/ 	.word	0xffffffff


	//   ....[4]....
        /*037c*/ 	.word	0xffffffff


	//   ....[5]....
        /*0380*/ 	.word	0xffffffff


	//   ....[6]....
        /*0384*/ 	.word	0xffffffff


	//   ....[7]....
        /*0388*/ 	.word	0xffffffff


	//   ....[8]....
        /*038c*/ 	.word	0xffffffff


	//   ....[9]....
        /*0390*/ 	.word	0xffffffff


	//   ....[10]....
        /*0394*/ 	.word	0xffffffff


	//   ....[11]....
        /*0398*/ 	.word	0xffffffff


	//   ....[12]....
        /*039c*/ 	.word	0xffffffff


	//   ....[13]....
        /*03a0*/ 	.word	0xffffffff


	//   ....[14]....
        /*03a4*/ 	.word	0xffffffff


	//   ....[15]....
        /*03a8*/ 	.word	0xffffffff


	//   ....[16]....
        /*03ac*/ 	.word	0xffffffff


	//   ....[17]....
        /*03b0*/ 	.word	0xffffffff


	//   ....[18]....
        /*03b4*/ 	.word	0xffffffff


	//   ....[19]....
        /*03b8*/ 	.word	0xffffffff


	//   ....[20]....
        /*03bc*/ 	.word	0xffffffff


	//   ....[21]....
        /*03c0*/ 	.word	0xffffffff


	//   ....[22]....
        /*03c4*/ 	.word	0xffffffff


	//   ....[23]....
        /*03c8*/ 	.word	0xffffffff


	//   ....[24]....
        /*03cc*/ 	.word	0xffffffff


	//   ....[25]....
        /*03d0*/ 	.word	0xffffffff


	//   ....[26]....
        /*03d4*/ 	.word	0xffffffff


	//   ....[27]....
        /*03d8*/ 	.word	0xffffffff


	//   ....[28]....
        /*03dc*/ 	.word	0xffffffff


	//   ....[29]....
        /*03e0*/ 	.word	0xffffffff


	//   ....[30]....
        /*03e4*/ 	.word	0xffffffff


	//   ....[31]....
        /*03e8*/ 	.word	0xffffffff


	//   ....[32]....
        /*03ec*/ 	.word	0xffffffff


	//   ....[33]....
        /*03f0*/ 	.word	0xffffffff


	//   ....[34]....
        /*03f4*/ 	.word	0xffffffff


	//   ....[35]....
        /*03f8*/ 	.word	0xffffffff


	//   ....[36]....
        /*03fc*/ 	.word	0xffffffff


	//   ....[37]....
        /*0400*/ 	.word	0xffffffff


	//   ....[38]....
        /*0404*/ 	.word	0xffffffff


	//   ....[39]....
        /*0408*/ 	.word	0xffffffff


	//   ....[40]....
        /*040c*/ 	.word	0xffffffff


	//   ....[41]....
        /*0410*/ 	.word	0xffffffff


	//   ....[42]....
        /*0414*/ 	.word	0xffffffff


	//   ....[43]....
        /*0418*/ 	.word	0xffffffff


	//----- nvinfo : EIATTR_COOP_GROUP_INSTR_OFFSETS
	.align		4
.L_346:
        /*041c*/ 	.byte	0x04, 0x28
        /*041e*/ 	.short	(.L_348 - .L_347)


	//   ....[0]....
.L_347:
        /*0420*/ 	.word	0x00000050


	//   ....[1]....
        /*0424*/ 	.word	0x00001900


	//   ....[2]....
        /*0428*/ 	.word	0x00001910


	//   ....[3]....
        /*042c*/ 	.word	0x000019d0


	//   ....[4]....
        /*0430*/ 	.word	0x000019f0


	//   ....[5]....
        /*0434*/ 	.word	0x00001a00


	//   ....[6]....
        /*0438*/ 	.word	0x00001a10


	//   ....[7]....
        /*043c*/ 	.word	0x00001a20


	//   ....[8]....
        /*0440*/ 	.word	0x00001a40


	//   ....[9]....
        /*0444*/ 	.word	0x000033d0


	//   ....[10]....
        /*0448*/ 	.word	0x000033e0


	//   ....[11]....
        /*044c*/ 	.word	0x00003cb0


	//   ....[12]....
        /*0450*/ 	.word	0x00003df0


	//   ....[13]....
        /*0454*/ 	.word	0x00003e00


	//   ....[14]....
        /*0458*/ 	.word	0x00003e50


	//   ....[15]....
        /*045c*/ 	.word	0x00006c40


	//   ....[16]....
        /*0460*/ 	.word	0x00007700


	//   ....[17]....
        /*0464*/ 	.word	0x00007bc0


	//   ....[18]....
        /*0468*/ 	.word	0x00007cf0


	//   ....[19]....
        /*046c*/ 	.word	0x000080c0


	//   ....[20]....
        /*0470*/ 	.word	0x00008160


	//   ....[21]....
        /*0474*/ 	.word	0x0000bbc0


	//   ....[22]....
        /*0478*/ 	.word	0x0000bc10


	//   ....[23]....
        /*047c*/ 	.word	0x0000bc30


	//   ....[24]....
        /*0480*/ 	.word	0x0000bc50


	//   ....[25]....
        /*0484*/ 	.word	0x0000e020


	//   ....[26]....
        /*0488*/ 	.word	0x0000e070


	//   ....[27]....
        /*048c*/ 	.word	0x0000e090


	//   ....[28]....
        /*0490*/ 	.word	0x0000e0b0


	//   ....[29]....
        /*0494*/ 	.word	0x0000ea40


	//   ....[30]....
        /*0498*/ 	.word	0x0000eec0


	//   ....[31]....
        /*049c*/ 	.word	0x0000eed0


	//   ....[32]....
        /*04a0*/ 	.word	0x0000ef00


	//   ....[33]....
        /*04a4*/ 	.word	0x0000ef20


	//   ....[34]....
        /*04a8*/ 	.word	0x0000f020


	//   ....[35]....
        /*04ac*/ 	.word	0x0000f080


	//   ....[36]....
        /*04b0*/ 	.word	0x0000f900


	//   ....[37]....
        /*04b4*/ 	.word	0x0000f910


	//   ....[38]....
        /*04b8*/ 	.word	0x000102a0


	//   ....[39]....
        /*04bc*/ 	.word	0x00010380


	//   ....[40]....
        /*04c0*/ 	.word	0x000103e0


	//   ....[41]....
        /*04c4*/ 	.word	0x00010430


	//   ....[42]....
        /*04c8*/ 	.word	0x00010490


	//   ....[43]....
        /*04cc*/ 	.word	0x000104e0


	//----- nvinfo : EIATTR_EXIT_INSTR_OFFSETS
	.align		4
.L_348:
        /*04d0*/ 	.byte	0x04, 0x1c
        /*04d2*/ 	.short	(.L_350 - .L_349)


	//   ....[0]....
.L_349:
        /*04d4*/ 	.word	0x000000a0


	//   ....[1]....
        /*04d8*/ 	.word	0x00010340


	//----- nvinfo : EIATTR_MAX_THREADS
	.align		4
.L_350:
        /*04dc*/ 	.byte	0x04, 0x05
        /*04de*/ 	.short	(.L_352 - .L_351)
.L_351:
        /*04e0*/ 	.word	0x00000100
        /*04e4*/ 	.word	0x00000001
        /*04e8*/ 	.word	0x00000001


	//----- nvinfo : EIATTR_CRS_STACK_SIZE
	.align		4
.L_352:
        /*04ec*/ 	.byte	0x04, 0x1e
        /*04ee*/ 	.short	(.L_354 - .L_353)
.L_353:
        /*04f0*/ 	.word	0x00000000
.L_354:


//--------------------- .nv.info._ZN7cutlass13device_kernelIN5flash19enable_sm80_to_sm89INS1_16FlashAttnFwdSm80INS1_25CollectiveMainloopFwdSm80ILi8ELi1ELb0EN4cute5tupleIJNS5_1CILi128EEENS7_ILi64EEENS7_ILi192EEEEEELi192ENS_6half_tEfNS_4arch4Sm80ELb1ELb0ELb0ELb1ELb0ELb0ELb1ELb1EEENS1_21CollectiveEpilogueFwdINS6_IJS8_SA_S9_EEENS6_IJNS7_ILi1EEESI_SI_EEESC_SE_Li256ELb1ELb1ELb1ELb0EEENS1_36VarlenDynamicPersistentTileSchedulerILi128ELi64ELi256ELi256ELb1ELb1ELb0ELb1ELb1ELb1EEEEEEEEEvNT_6ParamsE --------------------------
	.section	.nv.info._ZN7cutlass13device_kernelIN5flash19enable_sm80_to_sm89INS1_16FlashAttnFwdSm80INS1_25CollectiveMainloopFwdSm80ILi8ELi1ELb0EN4cute5tupleIJNS5_1CILi128EEENS7_ILi64EEENS7_ILi192EEEEEELi192ENS_6half_tEfNS_4arch4Sm80ELb1ELb0ELb0ELb1ELb0ELb0ELb1ELb1EEENS1_21CollectiveEpilogueFwdINS6_IJS8_SA_S9_EEENS6_IJNS7_ILi1EEESI_SI_EEESC_SE_Li256ELb1ELb1ELb1ELb0EEENS1_36VarlenDynamicPersistentTileSchedulerILi128ELi64ELi256ELi256ELb1ELb1ELb0ELb1ELb1ELb1EEEEEEEEEvNT_6ParamsE,"",@"SHT_CUDA_INFO"
	.sectionflags	@""
	.align	4


	//----- nvinfo : EIATTR_CUDA_API_VERSION
	.align		4
        /*0000*/ 	.byte	0x04, 0x37
        /*0002*/ 	.short	(.L_356 - .L_355)
.L_355:
        /*0004*/ 	.word	0x00000082


	//----- nvinfo : EIATTR_SW2861232_WAR
	.align		4
.L_356:
        /*0008*/ 	.byte	0x01, 0x35
	.zero		2


	//----- nvinfo : EIATTR_PARAM_CBANK
	.align		4
        /*000c*/ 	.byte	0x04, 0x0a
        /*000e*/ 	.short	(.L_358 - .L_357)
	.align		4
.L_357:
        /*0010*/ 	.word	index@(.nv.constant0._ZN7cutlass13device_kernelIN5flash19enable_sm80_to_sm89INS1_16FlashAttnFwdSm80INS1_25CollectiveMainloopFwdSm80ILi8ELi1ELb0EN4cute5tupleIJNS5_1CILi128EEENS7_ILi64EEENS7_ILi192EEEEEELi192ENS_6half_tEfNS_4arch4Sm80ELb1ELb0ELb0ELb1ELb0ELb0ELb1ELb1EEENS1_21CollectiveEpilogueFwdINS6_IJS8_SA_S9_EEENS6_IJNS7_ILi1EEESI_SI_EEESC_SE_Li256ELb1ELb1ELb1ELb0EEENS1_36VarlenDynamicPersistentTileSchedulerILi128ELi64ELi256ELi256ELb1ELb1ELb0ELb1ELb1ELb1EEEEEEEEEvNT_6ParamsE)
        /*0014*/ 	.short	0x0160
        /*0016*/ 	.short	0x0438


	//----- nvinfo : EIATTR_CBANK_PARAM_SIZE
	.align		4
.L_358:
        /*0018*/ 	.byte	0x03, 0x19
        /*001a*/ 	.short	0x0438


	//----- nvinfo : EIATTR_KPARAM_INFO
	.align		4
        /*001c*/ 	.byte	0x04, 0x17
        /*001e*/ 	.short	(.L_360 - .L_359)
.L_359:
        /*0020*/ 	.word	0x00000000
        /*0024*/ 	.short	0x0000
        /*0026*/ 	.short	0x0000
        /*0028*/ 	.byte	0x00, 0xf0, 0xe1, 0x10


	//----- nvinfo : EIATTR_MAXREG_COUNT
	.align		4
.L_360:
        /*002c*/ 	.byte	0x03, 0x1b
        /*002e*/ 	.short	0x00ff


	//----- nvinfo : EIATTR_NUM_BARRIERS
	.align		4
        /*0030*/ 	.byte	0x02, 0x4c
        /*0032*/ 	.byte	0x06
	.zero		1


	//----- nvinfo : EIATTR_ANNOTATIONS
	.align		4
        /*0034*/ 	.byte	0x04, 0x55
        /*0036*/ 	.short	(.L_362 - .L_361)


	//   ....[0]....
.L_361:
        /* <DEDUP_REMOVED lines=37> */


	//----- nvinfo : EIATTR_MERCURY_ISA_VERSION
	.align		4
.L_362:
        /*0270*/ 	.byte	0x03, 0x5f
        /*0272*/ 	.short	0x0000


	//----- nvinfo : EIATTR_INT_WARP_WIDE_INSTR_OFFSETS
	.align		4
        /*0274*/ 	.byte	0x04, 0x31
        /*0276*/ 	.short	(.L_364 - .L_363)


	//   ....[0]....
.L_363:
        /*0278*/ 	.word	0x0000b9f0


	//   ....[1]....
        /*027c*/ 	.word	0x0000ba70


	//----- nvinfo : EIATTR_COOP_GROUP_MASK_REGIDS
	.align		4
.L_364:
        /*0280*/ 	.byte	0x04, 0x29
        /*0282*/ 	.short	(.L_366 - .L_365)


	//   ....[0]....
.L_365:
        /*0284*/ 	.word	0xffffffff


	//   ....[1]....
        /*0288*/ 	.word	0xffffffff


	//   ....[2]....
        /*028c*/ 	.word	0xffffffff


	//   ....[3]....
        /*0290*/ 	.word	0xffffffff


	//   ....[4]....
        /*0294*/ 	.word	0xffffffff


	//   ....[5]....
        /*0298*/ 	.word	0xffffffff


	//   ....[6]....
        /*029c*/ 	.word	0xffffffff


	//   ....[7]....
        /*02a0*/ 	.word	0xffffffff


	//   ....[8]....
        /*02a4*/ 	.word	0xffffffff


	//   ....[9]....
        /*02a8*/ 	.word	0xffffffff


	//   ....[10]....
        /*02ac*/ 	.word	0xffffffff


	//   ....[11]....
        /*02b0*/ 	.word	0xffffffff


	//   ....[12]....
        /*02b4*/ 	.word	0xffffffff


	//   ....[13]....
        /*02b8*/ 	.word	0xffffffff


	//   ....[14]....
        /*02bc*/ 	.word	0xffffffff


	//   ....[15]....
        /*02c0*/ 	.word	0xffffffff


	//   ....[16]....
        /*02c4*/ 	.word	0xffffffff


	//   ....[17]....
        /*02c8*/ 	.word	0xffffffff


	//   ....[18]....
        /*02cc*/ 	.word	0xffffffff


	//   ....[19]....
        /*02d0*/ 	.word	0xffffffff


	//   ....[20]....
        /*02d4*/ 	.word	0xffffffff


	//   ....[21]....
        /*02d8*/ 	.word	0xffffffff


	//   ....[22]....
        /*02dc*/ 	.word	0xffffffff


	//   ....[23]....
        /*02e0*/ 	.word	0xffffffff


	//   ....[24]....
        /*02e4*/ 	.word	0xffffffff


	//   ....[25]....
        /*02e8*/ 	.word	0xffffffff


	//   ....[26]....
        /*02ec*/ 	.word	0xffffffff


	//   ....[27]....
        /*02f0*/ 	.word	0xffffffff


	//   ....[28]....
        /*02f4*/ 	.word	0xffffffff


	//   ....[29]....
        /*02f8*/ 	.word	0xffffffff


	//   ....[30]....
        /*02fc*/ 	.word	0xffffffff


	//   ....[31]....
        /*0300*/ 	.word	0xffffffff


	//   ....[32]....
        /*0304*/ 	.word	0xffffffff


	//   ....[33]....
        /*0308*/ 	.word	0xffffffff


	//   ....[34]....
        /*030c*/ 	.word	0xffffffff


	//   ....[35]....
        /*0310*/ 	.word	0xffffffff


	//   ....[36]....
        /*0314*/ 	.word	0xffffffff


	//   ....[37]....
        /*0318*/ 	.word	0xffffffff


	//   ....[38]....
        /*031c*/ 	.word	0xffffffff


	//   ....[39]....
        /*0320*/ 	.word	0xffffffff


	//   ....[40]....
        /*0324*/ 	.word	0xffffffff


	//   ....[41]....
        /*0328*/ 	.word	0xffffffff


	//   ....[42]....
        /*032c*/ 	.word	0xffffffff


	//   ....[43]....
        /*0330*/ 	.word	0xffffffff


	//   ....[44]....
        /*0334*/ 	.word	0xffffffff


	//   ....[45]....
        /*0338*/ 	.word	0xffffffff


	//   ....[46]....
        /*033c*/ 	.word	0xffffffff


	//   ....[47]....
        /*0340*/ 	.word	0xffffffff


	//   ....[48]....
        /*0344*/ 	.word	0xffffffff


	//   ....[49]....
        /*0348*/ 	.word	0xffffffff


	//   ....[50]....
        /*034c*/ 	.word	0xffffffff


	//   ....[51]....
        /*0350*/ 	.word	0xffffffff


	//   ....[52]....
        /*0354*/ 	.word	0xffffffff


	//   ....[53]....
        /*0358*/ 	.word	0xffffffff


	//   ....[54]....
        /*035c*/ 	.word	0xffffffff


	//   ....[55]....
        /*0360*/ 	.word	0xffffffff


	//   ....[56]....
        /*0364*/ 	.word	0xffffffff


	//   ....[57]....
        /*0368*/ 	.word	0xffffffff


	//   ....[58]....
        /*036c*/ 	.word	0xffffffff


	//   ....[59]....
        /*0370*/ 	.word	0xffffffff


	//   ....[60]....
        /*0374*/ 	.word	0xffffffff


	//   ....[61]....
        /*0378*/ 	.word	0xffffffff


	//   ....[62]....
        /*037c*/ 	.word	0xffffffff


	//   ....[63]....
        /*0380*/ 	.word	0xffffffff


	//   ....[64]....
        /*0384*/ 	.word	0xffffffff


	//   ....[65]....
        /*0388*/ 	.word	0xffffffff


	//   ....[66]....
        /*038c*/ 	.word	0xffffffff


	//   ....[67]....
        /*0390*/ 	.word	0xffffffff


	//   ....[68]....
        /*0394*/ 	.word	0xffffffff


	//   ....[69]....
        /*0398*/ 	.word	0xffffffff


	//   ....[70]....
        /*039c*/ 	.word	0xffffffff


	//   ....[71]....
        /*03a0*/ 	.word	0xffffffff


	//   ....[72]....
        /*03a4*/ 	.word	0xffffffff


	//   ....[73]....
        /*03a8*/ 	.word	0xffffffff


	//   ....[74]....
        /*03ac*/ 	.word	0xffffffff


	//   ....[75]....
        /*03b0*/ 	.word	0xffffffff


	//   ....[76]....
        /*03b4*/ 	.word	0xffffffff


	//   ....[77]....
        /*03b8*/ 	.word	0xffffffff


	//   ....[78]....
        /*03bc*/ 	.word	0xffffffff


	//   ....[79]....
        /*03c0*/ 	.word	0xffffffff


	//   ....[80]....
        /*03c4*/ 	.word	0xffffffff


	//   ....[81]....
        /*03c8*/ 	.word	0xffffffff


	//   ....[82]....
        /*03cc*/ 	.word	0xffffffff


	//   ....[83]....
        /*03d0*/ 	.word	0xffffffff


	//   ....[84]....
        /*03d4*/ 	.word	0xffffffff


	//   ....[85]....
        /*03d8*/ 	.word	0xffffffff


	//   ....[86]....
        /*03dc*/ 	.word	0xffffffff


	//   ....[87]....
        /*03e0*/ 	.word	0xffffffff


	//   ....[88]....
        /*03e4*/ 	.word	0xffffffff


	//   ....[89]....
        /*03e8*/ 	.word	0xffffffff


	//   ....[90]....
        /*03ec*/ 	.word	0xffffffff


	//   ....[91]....
        /*03f0*/ 	.word	0xffffffff


	//   ....[92]....
        /*03f4*/ 	.word	0xffffffff


	//   ....[93]....
        /*03f8*/ 	.word	0xffffffff


	//   ....[94]....
        /*03fc*/ 	.word	0xffffffff


	//   ....[95]....
        /*0400*/ 	.word	0xffffffff


	//   ....[96]....
        /*0404*/ 	.word	0xffffffff


	//   ....[97]....
        /*0408*/ 	.word	0xffffffff


	//   ....[98]....
        /*040c*/ 	.word	0xffffffff


	//   ....[99]....
        /*0410*/ 	.word	0xffffffff


	//   ....[100]....
        /*0414*/ 	.word	0xffffffff


	//   ....[101]....
        /*0418*/ 	.word	0xffffffff


	//   ....[102]....
        /*041c*/ 	.word	0xffffffff


	//   ....[103]....
        /*0420*/ 	.word	0xffffffff


	//   ....[104]....
        /*0424*/ 	.word	0xffffffff


	//   ....[105]....
        /*0428*/ 	.word	0xffffffff


	//   ....[106]....
        /*042c*/ 	.word	0xffffffff


	//   ....[107]....
        /*0430*/ 	.word	0xffffffff


	//   ....[108]....
        /*0434*/ 	.word	0xffffffff


	//   ....[109]....
        /*0438*/ 	.word	0xffffffff


	//   ....[110]....
        /*043c*/ 	.word	0xffffffff


	//   ....[111]....
        /*0440*/ 	.word	0xffffffff


	//   ....[112]....
        /*0444*/ 	.word	0xffffffff


	//   ....[113]....
        /*0448*/ 	.word	0xffffffff


	//   ....[114]....
        /*044c*/ 	.word	0xffffffff


	//   ....[115]....
        /*0450*/ 	.word	0xffffffff


	//   ....[116]....
        /*0454*/ 	.word	0xffffffff


	//   ....[117]....
        /*0458*/ 	.word	0xffffffff


	//   ....[118]....
        /*045c*/ 	.word	0xffffffff


	//   ....[119]....
        /*0460*/ 	.word	0xffffffff


	//   ....[120]....
        /*0464*/ 	.word	0xffffffff


	//   ....[121]....
        /*0468*/ 	.word	0xffffffff


	//   ....[122]....
        /*046c*/ 	.word	0xffffffff


	//   ....[123]....
        /*0470*/ 	.word	0xffffffff


	//   ....[124]....
        /*0474*/ 	.word	0xffffffff


	//   ....[125]....
        /*0478*/ 	.word	0xffffffff


	//   ....[126]....
        /*047c*/ 	.word	0xffffffff


	//   ....[127]....
        /*0480*/ 	.word	0xffffffff


	//   ....[128]....
        /*0484*/ 	.word	0xffffffff


	//   ....[129]....
        /*0488*/ 	.word	0xffffffff


	//   ....[130]....
        /*048c*/ 	.word	0xffffffff


	//   ....[131]....
        /*0490*/ 	.word	0xffffffff


	//   ....[132]....
        /*0494*/ 	.word	0xffffffff


	//   ....[133]....
        /*0498*/ 	.word	0xffffffff


	//   ....[134]....
        /*049c*/ 	.word	0xffffffff


	//   ....[135]....
        /*04a0*/ 	.word	0xffffffff


	//   ....[136]....
        /*04a4*/ 	.word	0xffffffff


	//   ....[137]....
        /*04a8*/ 	.word	0xffffffff


	//   ....[138]....
        /*04ac*/ 	.word	0xffffffff


	//   ....[139]....
        /*04b0*/ 	.word	0xffffffff


	//   ....[140]....
        /*04b4*/ 	.word	0xffffffff


	//   ....[141]....
        /*04b8*/ 	.word	0xffffffff


	//   ....[142]....
        /*04bc*/ 	.word	0xffffffff


	//   ....[143]....
        /*04c0*/ 	.word	0xffffffff


	//   ....[144]....
        /*04c4*/ 	.word	0xffffffff


	//   ....[145]....
        /*04c8*/ 	.word	0xffffffff


	//   ....[146]....
        /*04cc*/ 	.word	0xffffffff


	//----- nvinfo : EIATTR_COOP_GROUP_INSTR_OFFSETS
	.align		4
.L_366:
        /*04d0*/ 	.byte	0x04, 0x28
        /*04d2*/ 	.short	(.L_368 - .L_367)


	//   ....[0]....
.L_367:
        /*04d4*/ 	.word	0x00000050


	//   ....[1]....
        /*04d8*/ 	.word	0x000001e0


	//   ....[2]....
        /*04dc*/ 	.word	0x00000210


	//   ....[3]....
        /*04e0*/ 	.word	0x00000240


	//   ....[4]....
        /*04e4*/ 	.word	0x00000270


	//   ....[5]....
        /*04e8*/ 	.word	0x000002a0


	//   ....[6]....
        /*04ec*/ 	.word	0x000002d0


	//   ....[7]....
        /*04f0*/ 	.word	0x00000430


	//   ....[8]....
        /*04f4*/ 	.word	0x00000470


	//   ....[9]....
        /*04f8*/ 	.word	0x000004a0


	//   ....[10]....
        /*04fc*/ 	.word	0x000004d0


	//   ....[11]....
        /*0500*/ 	.word	0x00000500


	//   ....[12]....
        /*0504*/ 	.word	0x00000530


	//   ....[13]....
        /*0508*/ 	.word	0x000005c0


	//   ....[14]....
        /*050c*/ 	.word	0x00000600


	//   ....[15]....
        /*0510*/ 	.word	0x00000620


	//   ....[16]....
        /*0514*/ 	.word	0x00000680


	//   ....[17]....
        /*0518*/ 	.word	0x00002900


	//   ....[18]....
        /*051c*/ 	.word	0x00002920


	//   ....[19]....
        /*0520*/ 	.word	0x00002a90


	//   ....[20]....
        /*0524*/ 	.word	0x00002aa0


	//   ....[21]....
        /*0528*/ 	.word	0x00002c10


	//   ....[22]....
        /*052c*/ 	.word	0x00002c30


	//   ....[23]....
        /*0530*/ 	.word	0x00002da0


	//   ....[24]....
        /*0534*/ 	.word	0x00002db0


	//   ....[25]....
        /*0538*/ 	.word	0x00003fb0


	//   ....[26]....
        /*053c*/ 	.word	0x00003fc0


	//   ....[27]....
        /*0540*/ 	.word	0x000045c0


	//   ....[28]....
        /*0544*/ 	.word	0x000046a0


	//   ....[29]....
        /*0548*/ 	.word	0x000046b0


	//   ....[30]....
        /*054c*/ 	.word	0x000046e0


	//   ....[31]....
        /*0550*/ 	.word	0x000062f0


	//   ....[32]....
        /*0554*/ 	.word	0x00006330


	//   ....[33]....
        /*0558*/ 	.word	0x00006c30


	//   ....[34]....
        /*055c*/ 	.word	0x00006e00


	//   ....[35]....
        /*0560*/ 	.word	0x00006e50


	//   ....[36]....
        /*0564*/ 	.word	0x00006f70


	//   ....[37]....
        /*0568*/ 	.word	0x00009780


	//   ....[38]....
        /*056c*/ 	.word	0x000097a0


	//   ....[39]....
        /*0570*/ 	.word	0x000097c0


	//   ....[40]....
        /*0574*/ 	.word	0x000097e0


	//   ....[41]....
        /*0578*/ 	.word	0x0000b1d0


	//   ....[42]....
        /*057c*/ 	.word	0x0000b200


	//   ....[43]....
        /*0580*/ 	.word	0x0000b210


	//   ....[44]....
        /*0584*/ 	.word	0x0000b240


	//   ....[45]....
        /*0588*/ 	.word	0x0000c680


	//   ....[46]....
        /*058c*/ 	.word	0x0000c6a0


	//   ....[47]....
        /*0590*/ 	.word	0x0000c6c0


	//   ....[48]....
        /*0594*/ 	.word	0x0000c6d0


	//   ....[49]....
        /*0598*/ 	.word	0x0000ca90


	//   ....[50]....
        /*059c*/ 	.word	0x0000cab0


	//   ....[51]....
        /*05a0*/ 	.word	0x0000cbf0


	//   ....[52]....
        /*05a4*/ 	.word	0x0000cc00


	//   ....[53]....
        /*05a8*/ 	.word	0x0000cd50


	//   ....[54]....
        /*05ac*/ 	.word	0x0000cd70


	//   ....[55]....
        /*05b0*/ 	.word	0x0000cec0


	//   ....[56]....
        /*05b4*/ 	.word	0x0000ced0


	//   ....[57]....
        /*05b8*/ 	.word	0x0000d220


	//   ....[58]....
        /*05bc*/ 	.word	0x0000d240


	//   ....[59]....
        /*05c0*/ 	.word	0x0000dba0


	//   ....[60]....
        /*05c4*/ 	.word	0x0000dbb0


	//   ....[61]....
        /*05c8*/ 	.word	0x0000e9e0


	//   ....[62]....
        /*05cc*/ 	.word	0x0000ea00


	//   ....[63]....
        /*05d0*/ 	.word	0x0000eb50


	//   ....[64]....
        /*05d4*/ 	.word	0x0000eb60


	//   ....[65]....
        /*05d8*/ 	.word	0x0000ecb0


	//   ....[66]....
        /*05dc*/ 	.word	0x0000ecd0


	//   ....[67]....
        /*05e0*/ 	.word	0x0000ee20


	//   ....[68]....
        /*05e4*/ 	.word	0x0000ee30


	//   ....[69]....
        /*05e8*/ 	.word	0x0000f020


	//   ....[70]....
        /*05ec*/ 	.word	0x0000f040


	//   ....[71]....
        /*05f0*/ 	.word	0x0000f160


	//   ....[72]....
        /*05f4*/ 	.word	0x0000f1a0


	//   ....[73]....
        /*05f8*/ 	.word	0x0000f1d0


	//   ....[74]....
        /*05fc*/ 	.word	0x0000f200


	//   ....[75]....
        /*0600*/ 	.word	0x0000f230


	//   ....[76]....
        /*0604*/ 	.word	0x0000f260


	//   ....[77]....
        /*0608*/ 	.word	0x0000f3b0


	//   ....[78]....
        /*060c*/ 	.word	0x0000f3f0


	//   ....[79]....
        /*0610*/ 	.word	0x0000f420


	//   ....[80]....
        /*0614*/ 	.word	0x0000f450


	//   ....[81]....
        /*0618*/ 	.word	0x0000f480


	//   ....[82]....
        /*061c*/ 	.word	0x0000f4b0


	//   ....[83]....
        /*0620*/ 	.word	0x0000f540


	//   ....[84]....
        /*0624*/ 	.word	0x0000f580


	//   ....[85]....
        /*0628*/ 	.word	0x0000f590


	//   ....[86]....
        /*062c*/ 	.word	0x0000f5f0


	//   ....[87]....
        /*0630*/ 	.word	0x0000ffa0


	//   ....[88]....
        /*0634*/ 	.word	0x00010000


	//   ....[89]....
        /*0638*/ 	.word	0x00010050


	//   ....[90]....
        /*063c*/ 	.word	0x000100a0


	//   ....[91]....
        /*0640*/ 	.word	0x000100f0


	//   ....[92]....
        /*0644*/ 	.word	0x00010160


	//   ....[93]....
        /*0648*/ 	.word	0x000101a0


	//   ....[94]....
        /*064c*/ 	.word	0x00010210


	//   ....[95]....
        /*0650*/ 	.word	0x00010280


	//   ....[96]....
        /*0654*/ 	.word	0x000102e0


	//   ....[97]....
        /*0658*/ 	.word	0x00010350


	//   ....[98]....
        /*065c*/ 	.word	0x000103c0


	//   ....[99]....
        /*0660*/ 	.word	0x00010420


	//   ....[100]....
        /*0664*/ 	.word	0x00010480


	//   ....[101]....
        /*0668*/ 	.word	0x000104e0


	//   ....[102]....
        /*066c*/ 	.word	0x00010550


	//   ....[103]....
        /*0670*/ 	.word	0x000105b0


	//   ....[104]....
        /*0674*/ 	.word	0x00010610


	//   ....[105]....
        /*0678*/ 	.word	0x00010660


	//   ....[106]....
        /*067c*/ 	.word	0x000106c0


	//   ....[107]....
        /*0680*/ 	.word	0x00010710


	//   ....[108]....
        /*0684*/ 	.word	0x00010760


	//   ....[109]....
        /*0688*/ 	.word	0x000107d0


	//   ....[110]....
        /*068c*/ 	.word	0x00010840


	//   ....[111]....
        /*0690*/ 	.word	0x000108a0


	//   ....[112]....
        /*0694*/ 	.word	0x00010900


	//   ....[113]....
        /*0698*/ 	.word	0x00010960


	//   ....[114]....
        /*069c*/ 	.word	0x000109d0


	//   ....[115]....
        /*06a0*/ 	.word	0x00010a30


	//   ....[116]....
        /*06a4*/ 	.word	0x00010a90


	//   ....[117]....
        /*06a8*/ 	.word	0x00010af0


	//   ....[118]....
        /*06ac*/ 	.word	0x00010b60


	//   ....[119]....
        /*06b0*/ 	.word	0x00010bc0


	//   ....[120]....
        /*06b4*/ 	.word	0x00010c20


	//   ....[121]....
        /*06b8*/ 	.word	0x00010c80


	//   ....[122]....
        /*06bc*/ 	.word	0x00010cf0


	//   ....[123]....
        /*06c0*/ 	.word	0x00010d50


	//   ....[124]....
        /*06c4*/ 	.word	0x00010db0


	//   ....[125]....
        /*06c8*/ 	.word	0x00010e10


	//   ....[126]....
        /*06cc*/ 	.word	0x00010e80


	//   ....[127]....
        /*06d0*/ 	.word	0x00010ee0


	//   ....[128]....
        /*06d4*/ 	.word	0x00010f40


	//   ....[129]....
        /*06d8*/ 	.word	0x00010fa0


	//   ....[130]....
        /*06dc*/ 	.word	0x00011010


	//   ....[131]....
        /*06e0*/ 	.word	0x00011060


	//   ....[132]....
        /*06e4*/ 	.word	0x000110a0


	//   ....[133]....
        /*06e8*/ 	.word	0x000110f0


	//   ....[134]....
        /*06ec*/ 	.word	0x00011140


	//   ....[135]....
        /*06f0*/ 	.word	0x00011190


	//   ....[136]....
        /*06f4*/ 	.word	0x00011200


	//   ....[137]....
        /*06f8*/ 	.word	0x00011240


	//   ....[138]....
        /*06fc*/ 	.word	0x00011290


	//   ....[139]....
        /*0700*/ 	.word	0x000112e0


	//   ....[140]....
        /*0704*/ 	.word	0x00011330


	//   ....[141]....
        /*0708*/ 	.word	0x00011380


	//   ....[142]....
        /*070c*/ 	.word	0x000113f0


	//   ....[143]....
        /*0710*/ 	.word	0x00011430


	//   ....[144]....
        /*0714*/ 	.word	0x000114a0


	//   ....[145]....
        /*0718*/ 	.word	0x00011500


	//   ....[146]....
        /*071c*/ 	.word	0x00011560


	//----- nvinfo : EIATTR_EXIT_INSTR_OFFSETS
	.align		4
.L_368:
        /*0720*/ 	.byte	0x04, 0x1c
        /*0722*/ 	.short	(.L_370 - .L_369)


	//   ....[0]....
.L_369:
        /*0724*/ 	.word	0x00000fe0


	//   ....[1]....
        /*0728*/ 	.word	0x0000ff60


	//----- nvinfo : EIATTR_MAX_THREADS
	.align		4
.L_370:
        /*072c*/ 	.byte	0x04, 0x05
        /*072e*/ 	.short	(.L_372 - .L_371)
.L_371:
        /*0730*/ 	.word	0x00000100
        /*0734*/ 	.word	0x00000001
        /*0738*/ 	.word	0x00000001


	//----- nvinfo : EIATTR_CRS_STACK_SIZE
	.align		4
.L_372:
        /*073c*/ 	.byte	0x04, 0x1e
        /*073e*/ 	.short	(.L_374 - .L_373)
.L_373:
        /*0740*/ 	.word	0x00000000
.L_374:


//--------------------- .nv.info._ZN7cutlass13device_kernelIN5flash19enable_sm80_to_sm89INS1_16FlashAttnFwdSm80INS1_25CollectiveMainloopFwdSm80ILi8ELi1ELb0EN4cute5tupleIJNS5_1CILi128EEENS7_ILi64EEENS7_ILi192EEEEEELi192ENS_6half_tEfNS_4arch4Sm80ELb1ELb0ELb0ELb1ELb0ELb1ELb1ELb1EEENS1_21CollectiveEpilogueFwdINS6_IJS8_SA_S9_EEENS6_IJNS7_ILi1EEESI_SI_EEESC_SE_Li256ELb1ELb1ELb1ELb0EEENS1_36VarlenDynamicPersistentTileSchedulerILi128ELi64ELi256ELi256ELb1ELb1ELb0ELb1ELb1ELb1EEEEEEEEEvNT_6ParamsE --------------------------
	.section	.nv.info._ZN7cutlass13device_kernelIN5flash19enable_sm80_to_sm89INS1_16FlashAttnFwdSm80INS1_25CollectiveMainloopFwdSm80ILi8ELi1ELb0EN4cute5tupleIJNS5_1CILi128EEENS7_ILi64EEENS7_ILi192EEEEEELi192ENS_6half_tEfNS_4arch4Sm80ELb1ELb0ELb0ELb1ELb0ELb1ELb1ELb1EEENS1_21CollectiveEpilogueFwdINS6_IJS8_SA_S9_EEENS6_IJNS7_ILi1EEESI_SI_EEESC_SE_Li256ELb1ELb1ELb1ELb0EEENS1_36VarlenDynamicPersistentTileSchedulerILi128ELi64ELi256ELi256ELb1ELb1ELb0ELb1ELb1ELb1EEEEEEEEEvNT_6ParamsE,"",@"SHT_CUDA_INFO"
	.sectionflags	@""
	.align	4


	//----- nvinfo : EIATTR_CUDA_API_VERSION
	.align		4
        /*0000*/ 	.byte	0x04, 0x37
        /*0002*/ 	.short	(.L_376 - .L_375)
.L_375:
        /*0004*/ 	.word	0x00000082


	//----- nvinfo : EIATTR_SW2861232_WAR
	.align		4
.L_376:
        /*0008*/ 	.byte	0x01, 0x35
	.zero		2


	//----- nvinfo : EIATTR_PARAM_CBANK
	.align		4
        /*000c*/ 	.byte	0x04, 0x0a
        /*000e*/ 	.short	(.L_378 - .L_377)
	.align		4
.L_377:
        /*0010*/ 	.word	index@(.nv.constant0._ZN7cutlass13device_kernelIN5flash19enable_sm80_to_sm89INS1_16FlashAttnFwdSm80INS1_25CollectiveMainloopFwdSm80ILi8ELi1ELb0EN4cute5tupleIJNS5_1CILi128EEENS7_ILi64EEENS7_ILi192EEEEEELi192ENS_6half_tEfNS_4arch4Sm80ELb1ELb0ELb0ELb1ELb0ELb1ELb1ELb1EEENS1_21CollectiveEpilogueFwdINS6_IJS8_SA_S9_EEENS6_IJNS7_ILi1EEESI_SI_EEESC_SE_Li256ELb1ELb1ELb1ELb0EEENS1_36VarlenDynamicPersistentTileSchedulerILi128ELi64ELi256ELi256ELb1ELb1ELb0ELb1ELb1ELb1EEEEEEEEEvNT_6ParamsE)
        /*0014*/ 	.short	0x0160
        /*0016*/ 	.short	0x0438


	//----- nvinfo : EIATTR_CBANK_PARAM_SIZE
	.align		4
.L_378:
        /*0018*/ 	.byte	0x03, 0x19
        /*001a*/ 	.short	0x0438


	//----- nvinfo : EIATTR_KPARAM_INFO
	.align		4
        /*001c*/ 	.byte	0x04, 0x17
        /*001e*/ 	.short	(.L_380 - .L_379)
.L_379:
        /*0020*/ 	.word	0x00000000
        /*0024*/ 	.short	0x0000
        /*0026*/ 	.short	0x0000
        /*0028*/ 	.byte	0x00, 0xf0, 0xe1, 0x10


	//----- nvinfo : EIATTR_MAXREG_COUNT
	.align		4
.L_380:
        /*002c*/ 	.byte	0x03, 0x1b
        /*002e*/ 	.short	0x00ff


	//----- nvinfo : EIATTR_NUM_BARRIERS
	.align		4
        /*0030*/ 	.byte	0x02, 0x4c
        /*0032*/ 	.byte	0x06
	.zero		1


	//----- nvinfo : EIATTR_ANNOTATIONS
	.align		4
        /*0034*/ 	.byte	0x04, 0x55
        /*0036*/ 	.short	(.L_382 - .L_381)


	//   ....[0]....
.L_381:
        /* <DEDUP_REMOVED lines=32> */


	//----- nvinfo : EIATTR_MERCURY_ISA_VERSION
	.align		4
.L_382:
        /*0228*/ 	.byte	0x03, 0x5f
        /*022a*/ 	.short	0x0000


	//----- nvinfo : EIATTR_INT_WARP_WIDE_INSTR_OFFSETS
	.align		4
        /*022c*/ 	.byte	0x04, 0x31
        /*022e*/ 	.short	(.L_384 - .L_383)


	//   ....[0]....
.L_383:
        /*0230*/ 	.word	0x00017bc0


	//   ....[1]....
        /*0234*/ 	.word	0x00017c40


	//----- nvinfo : EIATTR_COOP_GROUP_MASK_REGIDS
	.align		4
.L_384:
        /*0238*/ 	.byte	0x04, 0x29
        /*023a*/ 	.short	(.L_386 - .L_385)


	//   ....[0]....
.L_385:
        /*023c*/ 	.word	0xffffffff


	//   ....[1]....
        /*0240*/ 	.word	0xffffffff


	//   ....[2]....
        /*0244*/ 	.word	0xffffffff


	//   ....[3]....
        /*0248*/ 	.word	0xffffffff


	//   ....[4]....
        /*024c*/ 	.word	0xffffffff


	//   ....[5]....
        /*0250*/ 	.word	0xffffffff


	//   ....[6]....
        /*0254*/ 	.word	0xffffffff


	//   ....[7]....
        /*0258*/ 	.word	0xffffffff


	//   ....[8]....
        /*025c*/ 	.word	0xffffffff


	//   ....[9]....
        /*0260*/ 	.word	0xffffffff


	//   ....[10]....
        /*0264*/ 	.word	0xffffffff


	//   ....[11]....
        /*0268*/ 	.word	0xffffffff


	//   ....[12]....
        /*026c*/ 	.word	0xffffffff


	//   ....[13]....
        /*0270*/ 	.word	0xffffffff


	//   ....[14]....
        /*0274*/ 	.word	0xffffffff


	//   ....[15]....
        /*0278*/ 	.word	0xffffffff


	//   ....[16]....
        /*027c*/ 	.word	0xffffffff


	//   ....[17]....
        /*0280*/ 	.word	0xffffffff


	//   ....[18]....
        /*0284*/ 	.word	0xffffffff


	//   ....[19]....
        /*0288*/ 	.word	0xffffffff


	//   ....[20]....
        /*028c*/ 	.word	0xffffffff


	//   ....[21]....
        /*0290*/ 	.word	0xffffffff


	//   ....[22]....
        /*0294*/ 	.word	0xffffffff


	//   ....[23]....
        /*0298*/ 	.word	0xffffffff


	//   ....[24]....
        /*029c*/ 	.word	0xffffffff


	//   ....[25]....
        /*02a0*/ 	.word	0xffffffff


	//   ....[26]....
        /*02a4*/ 	.word	0xffffffff


	//   ....[27]....
        /*02a8*/ 	.word	0xffffffff


	//   ....[28]....
        /*02ac*/ 	.word	0xffffffff


	//   ....[29]....
        /*02b0*/ 	.word	0xffffffff


	//   ....[30]....
        /*02b4*/ 	.word	0xffffffff


	//   ....[31]....
        /*02b8*/ 	.word	0xffffffff


	//   ....[32]....
        /*02bc*/ 	.word	0xffffffff


	//   ....[33]....
        /*02c0*/ 	.word	0xffffffff


	//   ....[34]....
        /*02c4*/ 	.word	0xffffffff


	//   ....[35]....
        /*02c8*/ 	.word	0xffffffff


	//   ....[36]....
        /*02cc*/ 	.word	0xffffffff


	//   ....[37]....
        /*02d0*/ 	.word	0xffffffff


	//   ....[38]....
        /*02d4*/ 	.word	0xffffffff


	//   ....[39]....
        /*02d8*/ 	.word	0xffffffff


	//   ....[40]....
        /*02dc*/ 	.word	0xffffffff


	//   ....[41]....
        /*02e0*/ 	.word	0xffffffff


	//   ....[42]....
        /*02e4*/ 	.word	0xffffffff


	//   ....[43]....
        /*02e8*/ 	.word	0xffffffff


	//   ....[44]....
        /*02ec*/ 	.word	0xffffffff


	//   ....[45]....
        /*02f0*/ 	.word	0xffffffff


	//   ....[46]....
        /*02f4*/ 	.word	0xffffffff


	//   ....[47]....
        /*02f8*/ 	.word	0xffffffff


	//   ....[48]....
        /*02fc*/ 	.word	0xffffffff


	//   ....[49]....
        /*0300*/ 	.word	0xffffffff


	//   ....[50]....
        /*0304*/ 	.word	0xffffffff


	//   ....[51]....
        /*0308*/ 	.word	0xffffffff


	//   ....[52]....
        /*030c*/ 	.word	0xffffffff


	//   ....[53]....
        /*0310*/ 	.word	0xffffffff


	//   ....[54]....
        /*0314*/ 	.word	0xffffffff


	//   ....[55]....
        /*0318*/ 	.word	0xffffffff


	//   ....[56]....
        /*031c*/ 	.word	0xffffffff


	//   ....[57]....
        /*0320*/ 	.word	0xffffffff


	//   ....[58]....
        /*0324*/ 	.word	0xffffffff


	//   ....[59]....
        /*0328*/ 	.word	0xffffffff


	//   ....[60]....
        /*032c*/ 	.word	0xffffffff


	//   ....[61]....
        /*0330*/ 	.word	0xffffffff


	//   ....[62]....
        /*0334*/ 	.word	0xffffffff


	//   ....[63]....
        /*0338*/ 	.word	0xffffffff


	//   ....[64]....
        /*033c*/ 	.word	0xffffffff


	//   ....[65]....
        /*0340*/ 	.word	0xffffffff


	//   ....[66]....
        /*0344*/ 	.word	0xffffffff


	//   ....[67]....
        /*0348*/ 	.word	0xffffffff


	//   ....[68]....
        /*034c*/ 	.word	0xffffffff


	//   ....[69]....
        /*0350*/ 	.word	0xffffffff


	//   ....[70]....
        /*0354*/ 	.word	0xffffffff


	//   ....[71]....
        /*0358*/ 	.word	0xffffffff


	//   ....[72]....
        /*035c*/ 	.word	0xffffffff


	//   ....[73]....
        /*0360*/ 	.word	0xffffffff


	//   ....[74]....
        /*0364*/ 	.word	0xffffffff


	//   ....[75]....
        /*0368*/ 	.word	0xffffffff


	//   ....[76]....
        /*036c*/ 	.word	0xffffffff


	//   ....[77]....
        /*0370*/ 	.word	0xffffffff


	//   ....[78]....
        /*0374*/ 	.word	0xffffffff


	//   ....[79]....
        /*0378*/ 	.word	0xffffffff


	//   ....[80]....
        /*037c*/ 	.word	0xffffffff


	//   ....[81]....
        /*0380*/ 	.word	0xffffffff


	//   ....[82]....
        /*0384*/ 	.word	0xffffffff


	//   ....[83]....
        /*0388*/ 	.word	0xffffffff


	//   ....[84]....
        /*038c*/ 	.word	0xffffffff


	//   ....[85]....
        /*0390*/ 	.word	0xffffffff


	//   ....[86]....
        /*0394*/ 	.word	0xffffffff


	//   ....[87]....
        /*0398*/ 	.word	0xffffffff


	//   ....[88]....
        /*039c*/ 	.word	0xffffffff


	//   ....[89]....
        /*03a0*/ 	.word	0xffffffff


	//   ....[90]....
        /*03a4*/ 	.word	0xffffffff


	//   ....[91]....
        /*03a8*/ 	.word	0xffffffff


	//   ....[92]....
        /*03ac*/ 	.word	0xffffffff


	//   ....[93]....
        /*03b0*/ 	.word	0xffffffff


	//   ....[94]....
        /*03b4*/ 	.word	0xffffffff


	//   ....[95]....
        /*03b8*/ 	.word	0xffffffff


	//   ....[96]....
        /*03bc*/ 	.word	0xffffffff


	//   ....[97]....
        /*03c0*/ 	.word	0xffffffff


	//   ....[98]....
        /*03c4*/ 	.word	0xffffffff


	//   ....[99]....
        /*03c8*/ 	.word	0xffffffff


	//   ....[100]....
        /*03cc*/ 	.word	0xffffffff


	//   ....[101]....
        /*03d0*/ 	.word	0xffffffff


	//   ....[102]....
        /*03d4*/ 	.word	0xffffffff


	//   ....[103]....
        /*03d8*/ 	.word	0xffffffff


	//   ....[104]....
        /*03dc*/ 	.word	0xffffffff


	//   ....[105]....
        /*03e0*/ 	.word	0xffffffff


	//   ....[106]....
        /*03e4*/ 	.word	0xffffffff


	//   ....[107]....
        /*03e8*/ 	.word	0xffffffff


	//   ....[108]....
        /*03ec*/ 	.word	0xffffffff


	//   ....[109]....
        /*03f0*/ 	.word	0xffffffff


	//   ....[110]....
        /*03f4*/ 	.word	0xffffffff


	//   ....[111]....
        /*03f8*/ 	.word	0xffffffff


	//   ....[112]....
        /*03fc*/ 	.word	0xffffffff


	//   ....[113]....
        /*0400*/ 	.word	0xffffffff


	//   ....[114]....
        /*0404*/ 	.word	0xffffffff


	//   ....[115]....
        /*0408*/ 	.word	0xffffffff


	//   ....[116]....
        /*040c*/ 	.word	0xffffffff


	//   ....[117]....
        /*0410*/ 	.word	0xffffffff


	//   ....[118]....
        /*0414*/ 	.word	0xffffffff


	//   ....[119]....
        /*0418*/ 	.word	0xffffffff


	//   ....[120]....
        /*041c*/ 	.word	0xffffffff


	//   ....[121]....
        /*0420*/ 	.word	0xffffffff


	//   ....[122]....
        /*0424*/ 	.word	0xffffffff


	//   ....[123]....
        /*0428*/ 	.word	0xffffffff


	//   ....[124]....
        /*042c*/ 	.word	0xffffffff


	//   ....[125]....
        /*0430*/ 	.word	0xffffffff


	//   ....[126]....
        /*0434*/ 	.word	0xffffffff


	//   ....[127]....
        /*0438*/ 	.word	0xffffffff


	//   ....[128]....
        /*043c*/ 	.word	0xffffffff


	//   ....[129]....
        /*0440*/ 	.word	0xffffffff


	//   ....[130]....
        /*0444*/ 	.word	0xffffffff


	//   ....[131]....
        /*0448*/ 	.word	0xffffffff


	//   ....[132]....
        /*044c*/ 	.word	0xffffffff


	//   ....[133]....
        /*0450*/ 	.word	0xffffffff


	//   ....[134]....
        /*0454*/ 	.word	0xffffffff


	//   ....[135]....
        /*0458*/ 	.word	0xffffffff


	//   ....[136]....
        /*045c*/ 	.word	0xffffffff


	//   ....[137]....
        /*0460*/ 	.word	0xffffffff


	//   ....[138]....
        /*0464*/ 	.word	0xffffffff


	//   ....[139]....
        /*0468*/ 	.word	0xffffffff


	//   ....[140]....
        /*046c*/ 	.word	0xffffffff


	//   ....[141]....
        /*0470*/ 	.word	0xffffffff


	//   ....[142]....
        /*0474*/ 	.word	0xffffffff


	//   ....[143]....
        /*0478*/ 	.word	0xffffffff


	//   ....[144]....
        /*047c*/ 	.word	0xffffffff


	//   ....[145]....
        /*0480*/ 	.word	0xffffffff


	//   ....[146]....
        /*0484*/ 	.word	0xffffffff


	//   ....[147]....
        /*0488*/ 	.word	0xffffffff


	//   ....[148]....
        /*048c*/ 	.word	0xffffffff


	//   ....[149]....
        /*0490*/ 	.word	0xffffffff


	//   ....[150]....
        /*0494*/ 	.word	0xffffffff


	//   ....[151]....
        /*0498*/ 	.word	0xffffffff


	//   ....[152]....
        /*049c*/ 	.word	0xffffffff


	//   ....[153]....
        /*04a0*/ 	.word	0xffffffff


	//   ....[154]....
        /*04a4*/ 	.word	0xffffffff


	//   ....[155]....
        /*04a8*/ 	.word	0xffffffff


	//   ....[156]....
        /*04ac*/ 	.word	0xffffffff


	//   ....[157]....
        /*04b0*/ 	.word	0xffffffff


	//   ....[158]....
        /*04b4*/ 	.word	0xffffffff


	//   ....[159]....
        /*04b8*/ 	.word	0xffffffff


	//   ....[160]....
        /*04bc*/ 	.word	0xffffffff


	//   ....[161]....
        /*04c0*/ 	.word	0xffffffff


	//   ....[162]....
        /*04c4*/ 	.word	0xffffffff


	//----- nvinfo : EIATTR_COOP_GROUP_INSTR_OFFSETS
	.align		4
.L_386:
        /*04c8*/ 	.byte	0x04, 0x28
        /*04ca*/ 	.short	(.L_388 - .L_387)


	//   ....[0]....
.L_387:
        /*04cc*/ 	.word	0x00000050


	//   ....[1]....
        /*04d0*/ 	.word	0x000001f0


	//   ....[2]....
        /*04d4*/ 	.word	0x00000220


	//   ....[3]....
        /*04d8*/ 	.word	0x00000250


	//   ....[4]....
        /*04dc*/ 	.word	0x00000280


	//   ....[5]....
        /*04e0*/ 	.word	0x000002b0


	//   ....[6]....
        /*04e4*/ 	.word	0x000002e0


	//   ....[7]....
        /*04e8*/ 	.word	0x00000450


	//   ....[8]....
        /*04ec*/ 	.word	0x00000490


	//   ....[9]....
        /*04f0*/ 	.word	0x000004c0


	//   ....[10]....
        /*04f4*/ 	.word	0x000004f0


	//   ....[11]....
        /*04f8*/ 	.word	0x00000520


	//   ....[12]....
        /*04fc*/ 	.word	0x00000550


	//   ....[13]....
        /*0500*/ 	.word	0x000005e0


	//   ....[14]....
        /*0504*/ 	.word	0x00000620


	//   ....[15]....
        /*0508*/ 	.word	0x00000640


	//   ....[16]....
        /*050c*/ 	.word	0x000006a0


	//   ....[17]....
        /*0510*/ 	.word	0x00007ee0


	//   ....[18]....
        /*0514*/ 	.word	0x00007f00


	//   ....[19]....
        /*0518*/ 	.word	0x00008060


	//   ....[20]....
        /*051c*/ 	.word	0x00008070


	//   ....[21]....
        /*0520*/ 	.word	0x000081a0


	//   ....[22]....
        /*0524*/ 	.word	0x000081c0


	//   ....[23]....
        /*0528*/ 	.word	0x000082f0


	//   ....[24]....
        /*052c*/ 	.word	0x00008300


	//   ....[25]....
        /*0530*/ 	.word	0x000089f0


	//   ....[26]....
        /*0534*/ 	.word	0x00008a30


	//   ....[27]....
        /*0538*/ 	.word	0x00008a70


	//   ....[28]....
        /*053c*/ 	.word	0x00008a80


	//   ....[29]....
        /*0540*/ 	.word	0x00008ef0


	//   ....[30]....
        /*0544*/ 	.word	0x00009160


	//   ....[31]....
        /*0548*/ 	.word	0x000091a0


	//   ....[32]....
        /*054c*/ 	.word	0x000091b0


	//   ....[33]....
        /*0550*/ 	.word	0x0000bcc0


	//   ....[34]....
        /*0554*/ 	.word	0x0000bd90


	//   ....[35]....
        /*0558*/ 	.word	0x0000bdd0


	//   ....[36]....
        /*055c*/ 	.word	0x0000be10


	//   ....[37]....
        /*0560*/ 	.word	0x0000c0c0


	//   ....[38]....
        /*0564*/ 	.word	0x0000c330


	//   ....[39]....
        /*0568*/ 	.word	0x0000c370


	//   ....[40]....
        /*056c*/ 	.word	0x0000c3b0


	//   ....[41]....
        /*0570*/ 	.word	0x00010030


	//   ....[42]....
        /*0574*/ 	.word	0x00010040


	//   ....[43]....
        /*0578*/ 	.word	0x00010650


	//   ....[44]....
        /*057c*/ 	.word	0x00010730


	//   ....[45]....
        /*0580*/ 	.word	0x00010740


	//   ....[46]....
        /*0584*/ 	.word	0x00010770


	//   ....[47]....
        /*0588*/ 	.word	0x000123e0


	//   ....[48]....
        /*058c*/ 	.word	0x00012460


	//   ....[49]....
        /*0590*/ 	.word	0x00012dd0


	//   ....[50]....
        /*0594*/ 	.word	0x00012fa0


	//   ....[51]....
        /*0598*/ 	.word	0x00012ff0


	//   ....[52]....
        /*059c*/ 	.word	0x00013110


	//   ....[53]....
        /*05a0*/ 	.word	0x00015940


	//   ....[54]....
        /*05a4*/ 	.word	0x00015960


	//   ....[55]....
        /*05a8*/ 	.word	0x00015980


	//   ....[56]....
        /*05ac*/ 	.word	0x000159a0


	//   ....[57]....
        /*05b0*/ 	.word	0x000173a0


	//   ....[58]....
        /*05b4*/ 	.word	0x000173d0


	//   ....[59]....
        /*05b8*/ 	.word	0x000173e0


	//   ....[60]....
        /*05bc*/ 	.word	0x00017410


	//   ....[61]....
        /*05c0*/ 	.word	0x00018950


	//   ....[62]....
        /*05c4*/ 	.word	0x00018960


	//   ....[63]....
        /*05c8*/ 	.word	0x00018980


	//   ....[64]....
        /*05cc*/ 	.word	0x000189a0


	//   ....[65]....
        /*05d0*/ 	.word	0x00018d60


	//   ....[66]....
        /*05d4*/ 	.word	0x00018d80


	//   ....[67]....
        /*05d8*/ 	.word	0x00018ed0


	//   ....[68]....
        /*05dc*/ 	.word	0x00018ee0


	//   ....[69]....
        /*05e0*/ 	.word	0x00019010


	//   ....[70]....
        /*05e4*/ 	.word	0x00019030


	//   ....[71]....
        /*05e8*/ 	.word	0x00019160


	//   ....[72]....
        /*05ec*/ 	.word	0x00019170


	//   ....[73]....
        /*05f0*/ 	.word	0x000194a0


	//   ....[74]....
        /*05f4*/ 	.word	0x000194c0


	//   ....[75]....
        /*05f8*/ 	.word	0x00019e00


	//   ....[76]....
        /*05fc*/ 	.word	0x00019e10


	//   ....[77]....
        /*0600*/ 	.word	0x0001abf0


	//   ....[78]....
        /*0604*/ 	.word	0x0001ac10


	//   ....[79]....
        /*0608*/ 	.word	0x0001ad70


	//   ....[80]....
        /*060c*/ 	.word	0x0001ad80


	//   ....[81]....
        /*0610*/ 	.word	0x0001aeb0


	//   ....[82]....
        /*0614*/ 	.word	0x0001aed0


	//   ....[83]....
        /*0618*/ 	.word	0x0001b000


	//   ....[84]....
        /*061c*/ 	.word	0x0001b010


	//   ....[85]....
        /*0620*/ 	.word	0x0001b1e0


	//   ....[86]....
        /*0624*/ 	.word	0x0001b200


	//   ....[87]....
        /*0628*/ 	.word	0x0001b320


	//   ....[88]....
        /*062c*/ 	.word	0x0001b360


	//   ....[89]....
        /*0630*/ 	.word	0x0001b390


	//   ....[90]....
        /*0634*/ 	.word	0x0001b3c0


	//   ....[91]....
        /*0638*/ 	.word	0x0001b3f0


	//   ....[92]....
        /*063c*/ 	.word	0x0001b420


	//   ....[93]....
        /*0640*/ 	.word	0x0001b570


	//   ....[94]....
        /*0644*/ 	.word	0x0001b5b0


	//   ....[95]....
        /*0648*/ 	.word	0x0001b5e0


	//   ....[96]....
        /*064c*/ 	.word	0x0001b610


	//   ....[97]....
        /*0650*/ 	.word	0x0001b640


	//   ....[98]....
        /*0654*/ 	.word	0x0001b670


	//   ....[99]....
        /*0658*/ 	.word	0x0001b700


	//   ....[100]....
        /*065c*/ 	.word	0x0001b740


	//   ....[101]....
        /*0660*/ 	.word	0x0001b750


	//   ....[102]....
        /*0664*/ 	.word	0x0001b7b0


	//   ....[103]....
        /*0668*/ 	.word	0x0001c150


	//   ....[104]....
        /*066c*/ 	.word	0x0001c1b0


	//   ....[105]....
        /*0670*/ 	.word	0x0001c210


	//   ....[106]....
        /*0674*/ 	.word	0x0001c270


	//   ....[107]....
        /*0678*/ 	.word	0x0001c2d0


	//   ....[108]....
        /*067c*/ 	.word	0x0001c340


	//   ....[109]....
        /*0680*/ 	.word	0x0001c390


	//   ....[110]....
        /*0684*/ 	.word	0x0001c400


	//   ....[111]....
        /*0688*/ 	.word	0x0001c470


	//   ....[112]....
        /*068c*/ 	.word	0x0001c4d0


	//   ....[113]....
        /*0690*/ 	.word	0x0001c540


	//   ....[114]....
        /*0694*/ 	.word	0x0001c5b0


	//   ....[115]....
        /*0698*/ 	.word	0x0001c620


	//   ....[116]....
        /*069c*/ 	.word	0x0001c680


	//   ....[117]....
        /*06a0*/ 	.word	0x0001c6f0


	//   ....[118]....
        /*06a4*/ 	.word	0x0001c760


	//   ....[119]....
        /*06a8*/ 	.word	0x0001c7d0


	//   ....[120]....
        /*06ac*/ 	.word	0x0001c830


	//   ....[121]....
        /*06b0*/ 	.word	0x0001c890


	//   ....[122]....
        /*06b4*/ 	.word	0x0001c8f0


	//   ....[123]....
        /*06b8*/ 	.word	0x0001c940


	//   ....[124]....
        /*06bc*/ 	.word	0x0001c990


	//   ....[125]....
        /*06c0*/ 	.word	0x0001ca00


	//   ....[126]....
        /*06c4*/ 	.word	0x0001ca70


	//   ....[127]....
        /*06c8*/ 	.word	0x0001cae0


	//   ....[128]....
        /*06cc*/ 	.word	0x0001cb40


	//   ....[129]....
        /*06d0*/ 	.word	0x0001cbb0


	//   ....[130]....
        /*06d4*/ 	.word	0x0001cc20


	//   ....[131]....
        /*06d8*/ 	.word	0x0001cc90


	//   ....[132]....
        /*06dc*/ 	.word	0x0001ccf0


	//   ....[133]....
        /*06e0*/ 	.word	0x0001cd60


	//   ....[134]....
        /*06e4*/ 	.word	0x0001cdd0


	//   ....[135]....
        /*06e8*/ 	.word	0x0001ce40


	//   ....[136]....
        /*06ec*/ 	.word	0x0001cea0


	//   ....[137]....
        /*06f0*/ 	.word	0x0001cf10


	//   ....[138]....
        /*06f4*/ 	.word	0x0001cf80


	//   ....[139]....
        /*06f8*/ 	.word	0x0001cff0


	//   ....[140]....
        /*06fc*/ 	.word	0x0001d050


	//   ....[141]....
        /*0700*/ 	.word	0x0001d0c0


	//   ....[142]....
        /*0704*/ 	.word	0x0001d130


	//   ....[143]....
        /*0708*/ 	.word	0x0001d1a0


	//   ....[144]....
        /*070c*/ 	.word	0x0001d200


	//   ....[145]....
        /*0710*/ 	.word	0x0001d270


	//   ....[146]....
        /*0714*/ 	.word	0x0001d2e0


	//   ....[147]....
        /*0718*/ 	.word	0x0001d340


	//   ....[148]....
        /*071c*/ 	.word	0x0001d390


	//   ....[149]....
        /*0720*/ 	.word	0x0001d3f0


	//   ....[150]....
        /*0724*/ 	.word	0x0001d450


	//   ....[151]....
        /*0728*/ 	.word	0x0001d4b0


	//   ....[152]....
        /*072c*/ 	.word	0x0001d520


	//   ....[153]....
        /*0730*/ 	.word	0x0001d570


	//   ....[154]....
        /*0734*/ 	.word	0x0001d5c0


	//   ....[155]....
        /*0738*/ 	.word	0x0001d610


	//   ....[156]....
        /*073c*/ 	.word	0x0001d670


	//   ....[157]....
        /*0740*/ 	.word	0x0001d6d0


	//   ....[158]....
        /*0744*/ 	.word	0x0001d740


	//   ....[159]....
        /*0748*/ 	.word	0x0001d790


	//   ....[160]....
        /*074c*/ 	.word	0x0001d800


	//   ....[161]....
        /*0750*/ 	.word	0x0001d860


	//   ....[162]....
        /*0754*/ 	.word	0x0001d8d0


	//----- nvinfo : EIATTR_EXIT_INSTR_OFFSETS
	.align		4
.L_388:
        /*0758*/ 	.byte	0x04, 0x1c
        /*075a*/ 	.short	(.L_390 - .L_389)


	//   ....[0]....
.L_389:
        /*075c*/ 	.word	0x00001000


	//   ....[1]....
        /*0760*/ 	.word	0x0001c110


	//----- nvinfo : EIATTR_MAX_THREADS
	.align		4
.L_390:
        /*0764*/ 	.byte	0x04, 0x05
        /*0766*/ 	.short	(.L_392 - .L_391)
.L_391:
        /*0768*/ 	.word	0x00000100
        /*076c*/ 	.word	0x00000001
        /*0770*/ 	.word	0x00000001


	//----- nvinfo : EIATTR_CRS_STACK_SIZE
	.align		4
.L_392:
        /*0774*/ 	.byte	0x04, 0x1e
        /*0776*/ 	.short	(.L_394 - .L_393)
.L_393:
        /*0778*/ 	.word	0x00000000
.L_394:


//--------------------- .nv.info._ZN7cutlass13device_kernelIN5flash19enable_sm80_to_sm89INS1_16FlashAttnFwdSm80INS1_25CollectiveMainloopFwdSm80ILi8ELi2ELb1EN4cute5tupleIJNS5_1CILi128EEENS7_ILi96EEENS7_ILi192EEEEEELi192ENS_6half_tEfNS_4arch4Sm80ELb0ELb0ELb0ELb0ELb0ELb0ELb1ELb1EEENS1_21CollectiveEpilogueFwdINS6_IJS8_SA_S9_EEENS6_IJNS7_ILi1EEESI_SI_EEESC_SE_Li256ELb0ELb1ELb1ELb0EEENS1_19SingleTileSchedulerILb0ELb1ELb1ELi128EEEEEEEEEvNT_6ParamsE --------------------------
	.section	.nv.info._ZN7cutlass13device_kernelIN5flash19enable_sm80_to_sm89INS1_16FlashAttnFwdSm80INS1_25CollectiveMainloopFwdSm80ILi8ELi2ELb1EN4cute5tupleIJNS5_1CILi128EEENS7_ILi96EEENS7_ILi192EEEEEELi192ENS_6half_tEfNS_4arch4Sm80ELb0ELb0ELb0ELb0ELb0ELb0ELb1ELb1EEENS1_21CollectiveEpilogueFwdINS6_IJS8_SA_S9_EEENS6_IJNS7_ILi1EEESI_SI_EEESC_SE_Li256ELb0ELb1ELb1ELb0EEENS1_19SingleTileSchedulerILb0ELb1ELb1ELi128EEEEEEEEEvNT_6ParamsE,"",@"SHT_CUDA_INFO"
	.sectionflags	@""
	.align	4


	//----- nvinfo : EIATTR_CUDA_API_VERSION
	.align		4
        /*0000*/ 	.byte	0x04, 0x37
        /*0002*/ 	.short	(.L_396 - .L_395)
.L_395:
        /*0004*/ 	.word	0x00000082


	//----- nvinfo : EIATTR_SW2861232_WAR
	.align		4
.L_396:
        /*0008*/ 	.byte	0x01, 0x35
	.zero		2


	//----- nvinfo : EIATTR_PARAM_CBANK
	.align		4
        /*000c*/ 	.byte	0x04, 0x0a
        /*000e*/ 	.short	(.L_398 - .L_397)
	.align		4
.L_397:
        /*0010*/ 	.word	index@(.nv.constant0._ZN7cutlass13device_kernelIN5flash19enable_sm80_to_sm89INS1_16FlashAttnFwdSm80INS1_25CollectiveMainloopFwdSm80ILi8ELi2ELb1EN4cute5tupleIJNS5_1CILi128EEENS7_ILi96EEENS7_ILi192EEEEEELi192ENS_6half_tEfNS_4arch4Sm80ELb0ELb0ELb0ELb0ELb0ELb0ELb1ELb1EEENS1_21CollectiveEpilogueFwdINS6_IJS8_SA_S9_EEENS6_IJNS7_ILi1EEESI_SI_EEESC_SE_Li256ELb0ELb1ELb1ELb0EEENS1_19SingleTileSchedulerILb0ELb1ELb1ELi128EEEEEEEEEvNT_6ParamsE)
        /*0014*/ 	.short	0x0160
        /*0016*/ 	.short	0x0418


	//----- nvinfo : EIATTR_CBANK_PARAM_SIZE
	.align		4
.L_398:
        /*0018*/ 	.byte	0x03, 0x19
        /*001a*/ 	.short	0x0418


	//----- nvinfo : EIATTR_KPARAM_INFO
	.align		4
        /*001c*/ 	.byte	0x04, 0x17
        /*001e*/ 	.short	(.L_400 - .L_399)
.L_399:
        /*0020*/ 	.word	0x00000000
        /*0024*/ 	.short	0x0000
        /*0026*/ 	.short	0x0000
        /*0028*/ 	.byte	0x00, 0xf0, 0x61, 0x10


	//----- nvinfo : EIATTR_MAXREG_COUNT
	.align		4
.L_400:
        /*002c*/ 	.byte	0x03, 0x1b
        /*002e*/ 	.short	0x00ff


	//----- nvinfo : EIATTR_NUM_BARRIERS
	.align		4
        /*0030*/ 	.byte	0x02, 0x4c
        /*0032*/ 	.byte	0x02
	.zero		1


	//----- nvinfo : EIATTR_ANNOTATIONS
	.align		4
        /*0034*/ 	.byte	0x04, 0x55
        /*0036*/ 	.short	(.L_402 - .L_401)


	//   ....[0]....
.L_401:
        /*0038*/ 	.word	0x00000001
        /*003c*/ 	.byte	0xf0, 0x11, 0x00, 0x00, 0x01, 0x00, 0x00, 0x00, 0x20, 0x14, 0x00, 0x00, 0x01, 0x00, 0x00, 0x00
        /*004c*/ 	.byte	0x40, 0x16, 0x00, 0x00, 0x01, 0x00, 0x00, 0x00, 0xf0, 0x16, 0x00, 0x00, 0x01, 0x00, 0x00, 0x00
        /*005c*/ 	.byte	0x80, 0x5a, 0x00, 0x00, 0x01, 0x00, 0x00, 0x00, 0x80, 0x5d, 0x00, 0x00, 0x01, 0x00, 0x00, 0x00
        /*006c*/ 	.byte	0xb0, 0x5d, 0x00, 0x00, 0x01, 0x00, 0x00, 0x00, 0x40, 0x88, 0x00, 0x00, 0x01, 0x00, 0x00, 0x00
        /*007c*/ 	.byte	0x60, 0x88, 0x00, 0x00


	//----- nvinfo : EIATTR_MERCURY_ISA_VERSION
	.align		4
.L_402:
        /*0080*/ 	.byte	0x03, 0x5f
        /*0082*/ 	.short	0x0000


	//----- nvinfo : EIATTR_COOP_GROUP_MASK_REGIDS
	.align		4
        /*0084*/ 	.byte	0x04, 0x29
        /*0086*/ 	.short	(.L_404 - .L_403)


	//   ....[0]....
.L_403:
        /*0088*/ 	.word	0xffffffff


	//   ....[1]....
        /*008c*/ 	.word	0xffffffff


	//   ....[2]....
        /*0090*/ 	.word	0xffffffff


	//   ....[3]....
        /*0094*/ 	.word	0xffffffff


	//   ....[4]....
        /*0098*/ 	.word	0xffffffff


	//   ....[5]....
        /*009c*/ 	.word	0xffffffff


	//   ....[6]....
        /*00a0*/ 	.word	0xffffffff


	//   ....[7]....
        /*00a4*/ 	.word	0xffffffff


	//   ....[8]....
        /*00a8*/ 	.word	0xffffffff


	//   ....[9]....
        /*00ac*/ 	.word	0xffffffff


	//   ....[10]....
        /*00b0*/ 	.word	0xffffffff


	//   ....[11]....
        /*00b4*/ 	.word	0xffffffff


	//   ....[12]....
        /*00b8*/ 	.word	0xffffffff


	//   ....[13]....
        /*00bc*/ 	.word	0xffffffff


	//   ....[14]....
        /*00c0*/ 	.word	0xffffffff


	//   ....[15]....
        /*00c4*/ 	.word	0xffffffff


	//   ....[16]....
        /*00c8*/ 	.word	0xffffffff


	//   ....[17]....
        /*00cc*/ 	.word	0xffffffff


	//   ....[18]....
        /*00d0*/ 	.word	0xffffffff


	//   ....[19]....
        /*00d4*/ 	.word	0xffffffff


	//   ....[20]....
        /*00d8*/ 	.word	0xffffffff


	//   ....[21]....
        /*00dc*/ 	.word	0xffffffff


	//   ....[22]....
        /*00e0*/ 	.word	0xffffffff


	//   ....[23]....
        /*00e4*/ 	.word	0xffffffff


	//   ....[24]....
        /*00e8*/ 	.word	0xffffffff


	//   ....[25]....
        /*00ec*/ 	.word	0xffffffff


	//   ....[26]....
        /*00f0*/ 	.word	0xffffffff


	//   ....[27]....
        /*00f4*/ 	.word	0xffffffff


	//   ....[28]....
        /*00f8*/ 	.word	0xffffffff


	//----- nvinfo : EIATTR_COOP_GROUP_INSTR_OFFSETS
	.align		4
.L_404:
        /*00fc*/ 	.byte	0x04, 0x28
        /*00fe*/ 	.short	(.L_406 - .L_405)


	//   ....[0]....
.L_405:
        /*0100*/ 	.word	0x00000060


	//   ....[1]....
        /*0104*/ 	.word	0x00000eb0


	//   ....[2]....
        /*0108*/ 	.word	0x00000ee0


	//   ....[3]....
        /*010c*/ 	.word	0x00000f60


	//   ....[4]....
        /*0110*/ 	.word	0x00001090


	//   ....[5]....
        /*0114*/ 	.word	0x00001170


	//   ....[6]....
        /*0118*/ 	.word	0x000011b0


	//   ....[7]....
        /*011c*/ 	.word	0x00001280


	//   ....[8]....
        /*0120*/ 	.word	0x00001300


	//   ....[9]....
        /*0124*/ 	.word	0x00003730


	//   ....[10]....
        /*0128*/ 	.word	0x000037f0


	//   ....[11]....
        /*012c*/ 	.word	0x00003800


	//   ....[12]....
        /*0130*/ 	.word	0x00003830


	//   ....[13]....
        /*0134*/ 	.word	0x00007230


	//   ....[14]....
        /*0138*/ 	.word	0x00007260


	//   ....[15]....
        /*013c*/ 	.word	0x00007280


	//   ....[16]....
        /*0140*/ 	.word	0x000072a0


	//   ....[17]....
        /*0144*/ 	.word	0x00009470


	//   ....[18]....
        /*0148*/ 	.word	0x000094a0


	//   ....[19]....
        /*014c*/ 	.word	0x000094f0


	//   ....[20]....
        /*0150*/ 	.word	0x00009500


	//   ....[21]....
        /*0154*/ 	.word	0x0000a1e0


	//   ....[22]....
        /*0158*/ 	.word	0x0000a220


	//   ....[23]....
        /*015c*/ 	.word	0x0000a250


	//   ....[24]....
        /*0160*/ 	.word	0x0000a280


	//   ....[25]....
        /*0164*/ 	.word	0x0000a370


	//   ....[26]....
        /*0168*/ 	.word	0x0000a380


	//   ....[27]....
        /*016c*/ 	.word	0x0000ac90


	//   ....[28]....
        /*0170*/ 	.word	0x0000aca0


	//----- nvinfo : EIATTR_EXIT_INSTR_OFFSETS
	.align		4
.L_406:
        /*0174*/ 	.byte	0x04, 0x1c
        /*0176*/ 	.short	(.L_408 - .L_407)


	//   ....[0]....
.L_407:
        /*0178*/ 	.word	0x000001c0


	//   ....[1]....
        /*017c*/ 	.word	0x0000acb0


	//   ....[2]....
        /*0180*/ 	.word	0x0000b550


	//   ....[3]....
        /*0184*/ 	.word	0x0000b5a0


	//   ....[4]....
        /*0188*/ 	.word	0x0000b5d0


	//   ....[5]....
        /*018c*/ 	.word	0x0000b630


	//   ....[6]....
        /*0190*/ 	.word	0x0000b8c0


	//----- nvinfo : EIATTR_CTAIDZ_USED
	.align		4
.L_408:
        /*0194*/ 	.byte	0x01, 0x04
	.zero		2


	//----- nvinfo : EIATTR_MAX_THREADS
	.align		4
        /*0198*/ 	.byte	0x04, 0x05
        /*019a*/ 	.short	(.L_410 - .L_409)
.L_409:
        /*019c*/ 	.word	0x00000100
        /*01a0*/ 	.word	0x00000001
        /*01a4*/ 	.word	0x00000001


	//----- nvinfo : EIATTR_CRS_STACK_SIZE
	.align		4
.L_410:
        /*01a8*/ 	.byte	0x04, 0x1e
        /*01aa*/ 	.short	(.L_412 - .L_411)
.L_411:
        /*01ac*/ 	.word	0x00000000
.L_412:


//--------------------- .nv.info._ZN7cutlass13device_kernelIN5flash19enable_sm80_to_sm89INS1_16FlashAttnFwdSm80INS1_25CollectiveMainloopFwdSm80ILi8ELi2ELb0EN4cute5tupleIJNS5_1CILi128EEENS7_ILi64EEENS7_ILi192EEEEEELi192ENS_6half_tEfNS_4arch4Sm80ELb0ELb0ELb0ELb1ELb0ELb0ELb1ELb1EEENS1_21CollectiveEpilogueFwdINS6_IJS8_SA_S9_EEENS6_IJNS7_ILi1EEESI_SI_EEESC_SE_Li256ELb1ELb1ELb1ELb0EEENS1_36VarlenDynamicPersistentTileSchedulerILi128ELi64ELi256ELi256ELb1ELb1ELb0ELb0ELb1ELb1EEEEEEEEEvNT_6ParamsE --------------------------
	.section	.nv.info._ZN7cutlass13device_kernelIN5flash19enable_sm80_to_sm89INS1_16FlashAttnFwdSm80INS1_25CollectiveMainloopFwdSm80ILi8ELi2ELb0EN4cute5tupleIJNS5_1CILi128EEENS7_ILi64EEENS7_ILi192EEEEEELi192ENS_6half_tEfNS_4arch4Sm80ELb0ELb0ELb0ELb1ELb0ELb0ELb1ELb1EEENS1_21CollectiveEpilogueFwdINS6_IJS8_SA_S9_EEENS6_IJNS7_ILi1EEESI_SI_EEESC_SE_Li256ELb1ELb1ELb1ELb0EEENS1_36VarlenDynamicPersistentTileSchedulerILi128ELi64ELi256ELi256ELb1ELb1ELb0ELb0ELb1ELb1EEEEEEEEEvNT_6ParamsE,"",@"SHT_CUDA_INFO"
	.sectionflags	@""
	.align	4


	//----- nvinfo : EIATTR_CUDA_API_VERSION
	.align		4
        /*0000*/ 	.byte	0x04, 0x37
        /*0002*/ 	.short	(.L_414 - .L_413)
.L_413:
        /*0004*/ 	.word	0x00000082


	//----- nvinfo : EIATTR_SW2861232_WAR
	.align		4
.L_414:
        /*0008*/ 	.byte	0x01, 0x35
	.zero		2


	//----- nvinfo : EIATTR_PARAM_CBANK
	.align		4
        /*000c*/ 	.byte	0x04, 0x0a
        /*000e*/ 	.short	(.L_416 - .L_415)
	.align		4
.L_415:
        /*0010*/ 	.word	index@(.nv.constant0._ZN7cutlass13device_kernelIN5flash19enable_sm80_to_sm89INS1_16FlashAttnFwdSm80INS1_25CollectiveMainloopFwdSm80ILi8ELi2ELb0EN4cute5tupleIJNS5_1CILi128EEENS7_ILi64EEENS7_ILi192EEEEEELi192ENS_6half_tEfNS_4arch4Sm80ELb0ELb0ELb0ELb1ELb0ELb0ELb1ELb1EEENS1_21CollectiveEpilogueFwdINS6_IJS8_SA_S9_EEENS6_IJNS7_ILi1EEESI_SI_EEESC_SE_Li256ELb1ELb1ELb1ELb0EEENS1_36VarlenDynamicPersistentTileSchedulerILi128ELi64ELi256ELi256ELb1ELb1ELb0ELb0ELb1ELb1EEEEEEEEEvNT_6ParamsE)
        /*0014*/ 	.short	0x0160
        /*0016*/ 	.short	0x0438


	//----- nvinfo : EIATTR_CBANK_PARAM_SIZE
	.align		4
.L_416:
        /*0018*/ 	.byte	0x03, 0x19
        /*001a*/ 	.short	0x0438


	//----- nvinfo : EIATTR_KPARAM_INFO
	.align		4
        /*001c*/ 	.byte	0x04, 0x17
        /*001e*/ 	.short	(.L_418 - .L_417)
.L_417:
        /*0020*/ 	.word	0x00000000
        /*0024*/ 	.short	0x0000
        /*0026*/ 	.short	0x0000
        /*0028*/ 	.byte	0x00, 0xf0, 0xe1, 0x10


	//----- nvinfo : EIATTR_MAXREG_COUNT
	.align		4
.L_418:
        /*002c*/ 	.byte	0x03, 0x1b
        /*002e*/ 	.short	0x00ff


	//----- nvinfo : EIATTR_NUM_BARRIERS
	.align		4
        /*0030*/ 	.byte	0x02, 0x4c
        /*0032*/ 	.byte	0x06
	.zero		1


	//----- nvinfo : EIATTR_MERCURY_ISA_VERSION
	.align		4
        /*0034*/ 	.byte	0x03, 0x5f
        /*0036*/ 	.short	0x0000


	//----- nvinfo : EIATTR_INT_WARP_WIDE_INSTR_OFFSETS
	.align		4
        /*0038*/ 	.byte	0x04, 0x31
        /*003a*/ 	.short	(.L_420 - .L_419)


	//   ....[0]....
.L_419:
        /*003c*/ 	.word	0x00008000


	//   ....[1]....
        /*0040*/ 	.word	0x000080a0


	//----- nvinfo : EIATTR_COOP_GROUP_MASK_REGIDS
	.align		4
.L_420:
        /*0044*/ 	.byte	0x04, 0x29
        /*0046*/ 	.short	(.L_422 - .L_421)


	//   ....[0]....
.L_421:
        /*0048*/ 	.word	0xffffffff


	//   ....[1]....
        /*004c*/ 	.word	0xffffffff


	//   ....[2]....
        /*0050*/ 	.word	0xffffffff


	//   ....[3]....
        /*0054*/ 	.word	0xffffffff


	//   ....[4]....
        /*0058*/ 	.word	0xffffffff


	//   ....[5]....
        /*005c*/ 	.word	0xffffffff


	//   ....[6]....
        /*0060*/ 	.word	0xffffffff


	//   ....[7]....
        /*0064*/ 	.word	0xffffffff


	//   ....[8]....
        /*0068*/ 	.word	0xffffffff


	//   ....[9]....
        /*006c*/ 	.word	0xffffffff


	//   ....[10]....
        /*0070*/ 	.word	0xffffffff


	//   ....[11]....
        /*0074*/ 	.word	0xffffffff


	//   ....[12]....
        /*0078*/ 	.word	0xffffffff


	//   ....[13]....
        /*007c*/ 	.word	0xffffffff


	//   ....[14]....
        /*0080*/ 	.word	0xffffffff


	//   ....[15]....
        /*0084*/ 	.word	0xffffffff


	//   ....[16]....
        /*0088*/ 	.word	0xffffffff


	//   ....[17]....
        /*008c*/ 	.word	0xffffffff


	//   ....[18]....
        /*0090*/ 	.word	0xffffffff


	//   ....[19]....
        /*0094*/ 	.word	0xffffffff


	//   ....[20]....
        /*0098*/ 	.word	0xffffffff


	//   ....[21]....
        /*009c*/ 	.word	0xffffffff


	//   ....[22]....
        /*00a0*/ 	.word	0xffffffff


	//   ....[23]....
        /*00a4*/ 	.word	0xffffffff


	//   ....[24]....
        /*00a8*/ 	.word	0xffffffff


	//   ....[25]....
        /*00ac*/ 	.word	0xffffffff


	//   ....[26]....
        /*00b0*/ 	.word	0xffffffff


	//   ....[27]....
        /*00b4*/ 	.word	0xffffffff


	//   ....[28]....
        /*00b8*/ 	.word	0xffffffff


	//   ....[29]....
        /*00bc*/ 	.word	0xffffffff


	//   ....[30]....
        /*00c0*/ 	.word	0xffffffff


	//   ....[31]....
        /*00c4*/ 	.word	0xffffffff


	//   ....[32]....
        /*00c8*/ 	.word	0xffffffff


	//   ....[33]....
        /*00cc*/ 	.word	0xffffffff


	//   ....[34]....
        /*00d0*/ 	.word	0xffffffff


	//   ....[35]....
        /*00d4*/ 	.word	0xffffffff


	//   ....[36]....
        /*00d8*/ 	.word	0xffffffff


	//   ....[37]....
        /*00dc*/ 	.word	0xffffffff


	//   ....[38]....
        /*00e0*/ 	.word	0xffffffff


	//   ....[39]....
        /*00e4*/ 	.word	0xffffffff


	//   ....[40]....
        /*00e8*/ 	.word	0xffffffff


	//   ....[41]....
        /*00ec*/ 	.word	0xffffffff


	//   ....[42]....
        /*00f0*/ 	.word	0xffffffff


	//   ....[43]....
        /*00f4*/ 	.word	0xffffffff


	//   ....[44]....
        /*00f8*/ 	.word	0xffffffff


	//   ....[45]....
        /*00fc*/ 	.word	0xffffffff


	//   ....[46]....
        /*0100*/ 	.word	0xffffffff


	//   ....[47]....
        /*0104*/ 	.word	0xffffffff


	//   ....[48]....
        /*0108*/ 	.word	0xffffffff


	//   ....[49]....
        /*010c*/ 	.word	0xffffffff


	//   ....[50]....
        /*0110*/ 	.word	0xffffffff


	//   ....[51]....
        /*0114*/ 	.word	0xffffffff


	//   ....[52]....
        /*0118*/ 	.word	0xffffffff


	//   ....[53]....
        /*011c*/ 	.word	0xffffffff


	//   ....[54]....
        /*0120*/ 	.word	0xffffffff


	//   ....[55]....
        /*0124*/ 	.word	0xffffffff


	//   ....[56]....
        /*0128*/ 	.word	0xffffffff


	//   ....[57]....
        /*012c*/ 	.word	0xffffffff


	//   ....[58]....
        /*0130*/ 	.word	0xffffffff


	//   ....[59]....
        /*0134*/ 	.word	0xffffffff


	//   ....[60]....
        /*0138*/ 	.word	0xffffffff


	//   ....[61]....
        /*013c*/ 	.word	0xffffffff


	//   ....[62]....
        /*0140*/ 	.word	0xffffffff


	//   ....[63]....
        /*0144*/ 	.word	0xffffffff


	//   ....[64]....
        /*0148*/ 	.word	0xffffffff


	//   ....[65]....
        /*014c*/ 	.word	0xffffffff


	//   ....[66]....
        /*0150*/ 	.word	0xffffffff


	//   ....[67]....
        /*0154*/ 	.word	0xffffffff


	//   ....[68]....
        /*0158*/ 	.word	0xffffffff


	//   ....[69]....
        /*015c*/ 	.word	0xffffffff


	//   ....[70]....
        /*0160*/ 	.word	0xffffffff


	//   ....[71]....
        /*0164*/ 	.word	0xffffffff


	//   ....[72]....
        /*0168*/ 	.word	0xffffffff


	//   ....[73]....
        /*016c*/ 	.word	0xffffffff


	//   ....[74]....
        /*0170*/ 	.word	0xffffffff


	//   ....[75]....
        /*0174*/ 	.word	0xffffffff


	//   ....[76]....
        /*0178*/ 	.word	0xffffffff


	//   ....[77]....
        /*017c*/ 	.word	0xffffffff


	//   ....[78]....
        /*0180*/ 	.word	0xffffffff


	//   ....[79]....
        /*0184*/ 	.word	0xffffffff


	//   ....[80]....
        /*0188*/ 	.word	0xffffffff


	//   ....[81]....
        /*018c*/ 	.word	0xffffffff


	//   ....[82]....
        /*0190*/ 	.word	0xffffffff


	//   ....[83]....
        /*0194*/ 	.word	0xffffffff


	//   ....[84]....
        /*0198*/ 	.word	0xffffffff


	//   ....[85]....
        /*019c*/ 	.word	0xffffffff


	//   ....[86]....
        /*01a0*/ 	.word	0xffffffff


	//   ....[87]....
        /*01a4*/ 	.word	0xffffffff


	//   ....[88]....
        /*01a8*/ 	.word	0xffffffff


	//   ....[89]....
        /*01ac*/ 	.word	0xffffffff


	//   ....[90]....
        /*01b0*/ 	.word	0xffffffff


	//   ....[91]....
        /*01b4*/ 	.word	0xffffffff


	//   ....[92]....
        /*01b8*/ 	.word	0xffffffff


	//   ....[93]....
        /*01bc*/ 	.word	0xffffffff


	//   ....[94]....
        /*01c0*/ 	.word	0xffffffff


	//   ....[95]....
        /*01c4*/ 	.word	0xffffffff


	//   ....[96]....
        /*01c8*/ 	.word	0xffffffff


	//   ....[97]....
        /*01cc*/ 	.word	0xffffffff


	//   ....[98]....
        /*01d0*/ 	.word	0xffffffff


	//   ....[99]....
        /*01d4*/ 	.word	0xffffffff


	//   ....[100]....
        /*01d8*/ 	.word	0xffffffff


	//   ....[101]....
        /*01dc*/ 	.word	0xffffffff


	//   ....[102]....
        /*01e0*/ 	.word	0xffffffff


	//   ....[103]....
        /*01e4*/ 	.word	0xffffffff


	//   ....[104]....
        /*01e8*/ 	.word	0xffffffff


	//   ....[105]....
        /*01ec*/ 	.word	0xffffffff


	//   ....[106]....
        /*01f0*/ 	.word	0xffffffff


	//   ....[107]....
        /*01f4*/ 	.word	0xffffffff


	//   ....[108]....
        /*01f8*/ 	.word	0xffffffff


	//   ....[109]....
        /*01fc*/ 	.word	0xffffffff


	//   ....[110]....
        /*0200*/ 	.word	0xffffffff


	//   ....[111]....
        /*0204*/ 	.word	0xffffffff


	//   ....[112]....
        /*0208*/ 	.word	0xffffffff


	//   ....[113]....
        /*020c*/ 	.word	0xffffffff


	//   ....[114]....
        /*0210*/ 	.word	0xffffffff


	//   ....[115]....
        /*0214*/ 	.word	0xffffffff


	//   ....[116]....
        /*0218*/ 	.word	0xffffffff


	//   ....[117]....
        /*021c*/ 	.word	0xffffffff


	//   ....[118]....
        /*0220*/ 	.word	0xffffffff


	//   ....[119]....
        /*0224*/ 	.word	0xffffffff


	//   ....[120]....
        /*0228*/ 	.word	0xffffffff


	//   ....[121]....
        /*022c*/ 	.word	0xffffffff


	//   ....[122]....
        /*0230*/ 	.word	0xffffffff


	//   ....[123]....
        /*0234*/ 	.word	0xffffffff


	//   ....[124]....
        /*0238*/ 	.word	0xffffffff


	//   ....[125]....
        /*023c*/ 	.word	0xffffffff


	//   ....[126]....
        /*0240*/ 	.word	0xffffffff


	//   ....[127]....
        /*0244*/ 	.word	0xffffffff


	//   ....[128]....
        /*0248*/ 	.word	0xffffffff


	//   ....[129]....
        /*024c*/ 	.word	0xffffffff


	//   ....[130]....
        /*0250*/ 	.word	0xffffffff


	//   ....[131]....
        /*0254*/ 	.word	0xffffffff


	//   ....[132]....
        /*0258*/ 	.word	0xffffffff


	//   ....[133]....
        /*025c*/ 	.word	0xffffffff


	//   ....[134]....
        /*0260*/ 	.word	0xffffffff


	//   ....[135]....
        /*0264*/ 	.word	0xffffffff


	//   ....[136]....
        /*0268*/ 	.word	0xffffffff


	//   ....[137]....
        /*026c*/ 	.word	0xffffffff


	//   ....[138]....
        /*0270*/ 	.word	0xffffffff


	//----- nvinfo : EIATTR_COOP_GROUP_INSTR_OFFSETS
	.align		4
.L_422:
        /*0274*/ 	.byte	0x04, 0x28
        /*0276*/ 	.short	(.L_424 - .L_423)


	//   ....[0]....
.L_423:
        /*0278*/ 	.word	0x00000080


	//   ....[1]....
        /*027c*/ 	.word	0x00000200


	//   ....[2]....
        /*0280*/ 	.word	0x00000230


	//   ....[3]....
        /*0284*/ 	.word	0x00000260


	//   ....[4]....
        /*0288*/ 	.word	0x00000290


	//   ....[5]....
        /*028c*/ 	.word	0x000002c0


	//   ....[6]....
        /*0290*/ 	.word	0x000002f0


	//   ....[7]....
        /*0294*/ 	.word	0x00000450


	//   ....[8]....
        /*0298*/ 	.word	0x00000490


	//   ....[9]....
        /*029c*/ 	.word	0x000004c0


	//   ....[10]....
        /*02a0*/ 	.word	0x000004f0


	//   ....[11]....
        /*02a4*/ 	.word	0x00000520


	//   ....[12]....
        /*02a8*/ 	.word	0x00000550


	//   ....[13]....
        /*02ac*/ 	.word	0x000005e0


	//   ....[14]....
        /*02b0*/ 	.word	0x00000610


	//   ....[15]....
        /*02b4*/ 	.word	0x00000630


	//   ....[16]....
        /*02b8*/ 	.word	0x00000690


	//   ....[17]....
        /*02bc*/ 	.word	0x00002010


	//   ....[18]....
        /*02c0*/ 	.word	0x00002030


	//   ....[19]....
        /*02c4*/ 	.word	0x00002160


	//   ....[20]....
        /*02c8*/ 	.word	0x00002170


	//   ....[21]....
        /*02cc*/ 	.word	0x000022a0


	//   ....[22]....
        /*02d0*/ 	.word	0x000022c0


	//   ....[23]....
        /*02d4*/ 	.word	0x000023f0


	//   ....[24]....
        /*02d8*/ 	.word	0x00002400


	//   ....[25]....
        /*02dc*/ 	.word	0x00003cb0


	//   ....[26]....
        /*02e0*/ 	.word	0x00003ce0


	//   ....[27]....
        /*02e4*/ 	.word	0x00003d00


	//   ....[28]....
        /*02e8*/ 	.word	0x00003d20


	//   ....[29]....
        /*02ec*/ 	.word	0x00005e40


	//   ....[30]....
        /*02f0*/ 	.word	0x00005e60


	//   ....[31]....
        /*02f4*/ 	.word	0x00005e80


	//   ....[32]....
        /*02f8*/ 	.word	0x00005ea0


	//   ....[33]....
        /*02fc*/ 	.word	0x00007800


	//   ....[34]....
        /*0300*/ 	.word	0x00007830


	//   ....[35]....
        /*0304*/ 	.word	0x00007840


	//   ....[36]....
        /*0308*/ 	.word	0x00007870


	//   ....[37]....
        /*030c*/ 	.word	0x00008b70


	//   ....[38]....
        /*0310*/ 	.word	0x00008b90


	//   ....[39]....
        /*0314*/ 	.word	0x00008bc0


	//   ....[40]....
        /*0318*/ 	.word	0x00008be0


	//   ....[41]....
        /*031c*/ 	.word	0x00008f30


	//   ....[42]....
        /*0320*/ 	.word	0x00008f50


	//   ....[43]....
        /*0324*/ 	.word	0x00009070


	//   ....[44]....
        /*0328*/ 	.word	0x00009080


	//   ....[45]....
        /*032c*/ 	.word	0x000091b0


	//   ....[46]....
        /*0330*/ 	.word	0x000091d0


	//   ....[47]....
        /*0334*/ 	.word	0x00009300


	//   ....[48]....
        /*0338*/ 	.word	0x00009310


	//   ....[49]....
        /*033c*/ 	.word	0x00009620


	//   ....[50]....
        /*0340*/ 	.word	0x00009640


	//   ....[51]....
        /*0344*/ 	.word	0x00009f10


	//   ....[52]....
        /*0348*/ 	.word	0x00009f20


	//   ....[53]....
        /*034c*/ 	.word	0x0000ac20


	//   ....[54]....
        /*0350*/ 	.word	0x0000ac40


	//   ....[55]....
        /*0354*/ 	.word	0x0000ad70


	//   ....[56]....
        /*0358*/ 	.word	0x0000ad80


	//   ....[57]....
        /*035c*/ 	.word	0x0000aeb0


	//   ....[58]....
        /*0360*/ 	.word	0x0000aed0


	//   ....[59]....
        /*0364*/ 	.word	0x0000b000


	//   ....[60]....
        /*0368*/ 	.word	0x0000b010


	//   ....[61]....
        /*036c*/ 	.word	0x0000b1c0


	//   ....[62]....
        /*0370*/ 	.word	0x0000b1e0


	//   ....[63]....
        /*0374*/ 	.word	0x0000b300


	//   ....[64]....
        /*0378*/ 	.word	0x0000b340


	//   ....[65]....
        /*037c*/ 	.word	0x0000b370


	//   ....[66]....
        /*0380*/ 	.word	0x0000b3a0


	//   ....[67]....
        /*0384*/ 	.word	0x0000b3d0


	//   ....[68]....
        /*0388*/ 	.word	0x0000b400


	//   ....[69]....
        /*038c*/ 	.word	0x0000b550


	//   ....[70]....
        /*0390*/ 	.word	0x0000b590


	//   ....[71]....
        /*0394*/ 	.word	0x0000b5c0


	//   ....[72]....
        /*0398*/ 	.word	0x0000b5f0


	//   ....[73]....
        /*039c*/ 	.word	0x0000b620


	//   ....[74]....
        /*03a0*/ 	.word	0x0000b650


	//   ....[75]....
        /*03a4*/ 	.word	0x0000b6e0


	//   ....[76]....
        /*03a8*/ 	.word	0x0000b710


	//   ....[77]....
        /*03ac*/ 	.word	0x0000b720


	//   ....[78]....
        /*03b0*/ 	.word	0x0000b780


	//   ....[79]....
        /*03b4*/ 	.word	0x0000bc40


	//   ....[80]....
        /*03b8*/ 	.word	0x0000bc80


	//   ....[81]....
        /*03bc*/ 	.word	0x0000bcd0


	//   ....[82]....
        /*03c0*/ 	.word	0x0000bd20


	//   ....[83]....
        /*03c4*/ 	.word	0x0000bd70


	//   ....[84]....
        /*03c8*/ 	.word	0x0000bde0


	//   ....[85]....
        /*03cc*/ 	.word	0x0000be20


	//   ....[86]....
        /*03d0*/ 	.word	0x0000be80


	//   ....[87]....
        /*03d4*/ 	.word	0x0000bef0


	//   ....[88]....
        /*03d8*/ 	.word	0x0000bf50


	//   ....[89]....
        /*03dc*/ 	.word	0x0000bfc0


	//   ....[90]....
        /*03e0*/ 	.word	0x0000c030


	//   ....[91]....
        /*03e4*/ 	.word	0x0000c090


	//   ....[92]....
        /*03e8*/ 	.word	0x0000c0f0


	//   ....[93]....
        /*03ec*/ 	.word	0x0000c150


	//   ....[94]....
        /*03f0*/ 	.word	0x0000c1c0


	//   ....[95]....
        /*03f4*/ 	.word	0x0000c220


	//   ....[96]....
        /*03f8*/ 	.word	0x0000c280


	//   ....[97]....
        /*03fc*/ 	.word	0x0000c2c0


	//   ....[98]....
        /*0400*/ 	.word	0x0000c300


	//   ....[99]....
        /*0404*/ 	.word	0x0000c350


	//   ....[100]....
        /*0408*/ 	.word	0x0000c3a0


	//   ....[101]....
        /*040c*/ 	.word	0x0000c400


	//   ....[102]....
        /*0410*/ 	.word	0x0000c470


	//   ....[103]....
        /*0414*/ 	.word	0x0000c4d0


	//   ....[104]....
        /*0418*/ 	.word	0x0000c530


	//   ....[105]....
        /*041c*/ 	.word	0x0000c590


	//   ....[106]....
        /*0420*/ 	.word	0x0000c600


	//   ....[107]....
        /*0424*/ 	.word	0x0000c660


	//   ....[108]....
        /*0428*/ 	.word	0x0000c6c0


	//   ....[109]....
        /*042c*/ 	.word	0x0000c720


	//   ....[110]....
        /*0430*/ 	.word	0x0000c790


	//   ....[111]....
        /*0434*/ 	.word	0x0000c7f0


	//   ....[112]....
        /*0438*/ 	.word	0x0000c850


	//   ....[113]....
        /*043c*/ 	.word	0x0000c8b0


	//   ....[114]....
        /*0440*/ 	.word	0x0000c920


	//   ....[115]....
        /*0444*/ 	.word	0x0000c980


	//   ....[116]....
        /*0448*/ 	.word	0x0000c9e0


	//   ....[117]....
        /*044c*/ 	.word	0x0000ca40


	//   ....[118]....
        /*0450*/ 	.word	0x0000cab0


	//   ....[119]....
        /*0454*/ 	.word	0x0000cb10


	//   ....[120]....
        /*0458*/ 	.word	0x0000cb70


	//   ....[121]....
        /*045c*/ 	.word	0x0000cbd0


	//   ....[122]....
        /*0460*/ 	.word	0x0000cc40


	//   ....[123]....
        /*0464*/ 	.word	0x0000cc90


	//   ....[124]....
        /*0468*/ 	.word	0x0000ccd0


	//   ....[125]....
        /*046c*/ 	.word	0x0000cd20


	//   ....[126]....
        /*0470*/ 	.word	0x0000cd70


	//   ....[127]....
        /*0474*/ 	.word	0x0000cdc0


	//   ....[128]....
        /*0478*/ 	.word	0x0000ce30


	//   ....[129]....
        /*047c*/ 	.word	0x0000ce80


	//   ....[130]....
        /*0480*/ 	.word	0x0000ced0


	//   ....[131]....
        /*0484*/ 	.word	0x0000cf20


	//   ....[132]....
        /*0488*/ 	.word	0x0000cf70


	//   ....[133]....
        /*048c*/ 	.word	0x0000cfc0


	//   ....[134]....
        /*0490*/ 	.word	0x0000d030


	//   ....[135]....
        /*0494*/ 	.word	0x0000d070


	//   ....[136]....
        /*0498*/ 	.word	0x0000d0d0


	//   ....[137]....
        /*049c*/ 	.word	0x0000d130


	//   ....[138]....
        /*04a0*/ 	.word	0x0000d190


	//----- nvinfo : EIATTR_EXIT_INSTR_OFFSETS
	.align		4
.L_424:
        /*04a4*/ 	.byte	0x04, 0x1c
        /*04a6*/ 	.short	(.L_426 - .L_425)


	//   ....[0]....
.L_425:
        /*04a8*/ 	.word	0x00000ae0


	//   ....[1]....
        /*04ac*/ 	.word	0x0000bc10


	//----- nvinfo : EIATTR_MAX_THREADS
	.align		4
.L_426:
        /*04b0*/ 	.byte	0x04, 0x05
        /*04b2*/ 	.short	(.L_428 - .L_427)
.L_427:
        /*04b4*/ 	.word	0x00000100
        /*04b8*/ 	.word	0x00000001
        /*04bc*/ 	.word	0x00000001


	//----- nvinfo : EIATTR_CRS_STACK_SIZE
	.align		4
.L_428:
        /*04c0*/ 	.byte	0x04, 0x1e
        /*04c2*/ 	.short	(.L_430 - .L_429)
.L_429:
        /*04c4*/ 	.word	0x00000000
.L_430:


//--------------------- .nv.info._ZN7cutlass13device_kernelIN5flash19enable_sm80_to_sm89INS1_16FlashAttnFwdSm80INS1_25CollectiveMainloopFwdSm80ILi8ELi2ELb0EN4cute5tupleIJNS5_1CILi128EEENS7_ILi64EEENS7_ILi192EEEEEELi192ENS_6half_tEfNS_4arch4Sm80ELb0ELb0ELb0ELb1ELb0ELb1ELb1ELb1EEENS1_21CollectiveEpilogueFwdINS6_IJS8_SA_S9_EEENS6_IJNS7_ILi1EEESI_SI_EEESC_SE_Li256ELb1ELb1ELb1ELb0EEENS1_36VarlenDynamicPersistentTileSchedulerILi128ELi64ELi256ELi256ELb1ELb1ELb0ELb0ELb1ELb1EEEEEEEEEvNT_6ParamsE --------------------------
	.section	.nv.info._ZN7cutlass13device_kernelIN5flash19enable_sm80_to_sm89INS1_16FlashAttnFwdSm80INS1_25CollectiveMainloopFwdSm80ILi8ELi2ELb0EN4cute5tupleIJNS5_1CILi128EEENS7_ILi64EEENS7_ILi192EEEEEELi192ENS_6half_tEfNS_4arch4Sm80ELb0ELb0ELb0ELb1ELb0ELb1ELb1ELb1EEENS1_21CollectiveEpilogueFwdINS6_IJS8_SA_S9_EEENS6_IJNS7_ILi1EEESI_SI_EEESC_SE_Li256ELb1ELb1ELb1ELb0EEENS1_36VarlenDynamicPersistentTileSchedulerILi128ELi64ELi256ELi256ELb1ELb1ELb0ELb0ELb1ELb1EEEEEEEEEvNT_6ParamsE,"",@"SHT_CUDA_INFO"
	.sectionflags	@""
	.align	4


	//----- nvinfo : EIATTR_CUDA_API_VERSION
	.align		4
        /*0000*/ 	.byte	0x04, 0x37
        /*0002*/ 	.short	(.L_432 - .L_431)
.L_431:
        /*0004*/ 	.word	0x00000082


	//----- nvinfo : EIATTR_SW2861232_WAR
	.align		4
.L_432:
        /*0008*/ 	.byte	0x01, 0x35
	.zero		2


	//----- nvinfo : EIATTR_PARAM_CBANK
	.align		4
        /*000c*/ 	.byte	0x04, 0x0a
        /*000e*/ 	.short	(.L_434 - .L_433)
	.align		4
.L_433:
        /*0010*/ 	.word	index@(.nv.constant0._ZN7cutlass13device_kernelIN5flash19enable_sm80_to_sm89INS1_16FlashAttnFwdSm80INS1_25CollectiveMainloopFwdSm80ILi8ELi2ELb0EN4cute5tupleIJNS5_1CILi128EEENS7_ILi64EEENS7_ILi192EEEEEELi192ENS_6half_tEfNS_4arch4Sm80ELb0ELb0ELb0ELb1ELb0ELb1ELb1ELb1EEENS1_21CollectiveEpilogueFwdINS6_IJS8_SA_S9_EEENS6_IJNS7_ILi1EEESI_SI_EEESC_SE_Li256ELb1ELb1ELb1ELb0EEENS1_36VarlenDynamicPersistentTileSchedulerILi128ELi64ELi256ELi256ELb1ELb1ELb0ELb0ELb1ELb1EEEEEEEEEvNT_6ParamsE)
        /*0014*/ 	.short	0x0160
        /*0016*/ 	.short	0x0438


	//----- nvinfo : EIATTR_CBANK_PARAM_SIZE
	.align		4
.L_434:
        /*0018*/ 	.byte	0x03, 0x19
        /*001a*/ 	.short	0x0438


	//----- nvinfo : EIATTR_KPARAM_INFO
	.align		4
        /*001c*/ 	.byte	0x04, 0x17
        /*001e*/ 	.short	(.L_436 - .L_435)
.L_435:
        /*0020*/ 	.word	0x00000000
        /*0024*/ 	.short	0x0000
        /*0026*/ 	.short	0x0000
        /*0028*/ 	.byte	0x00, 0xf0, 0xe1, 0x10


	//----- nvinfo : EIATTR_MAXREG_COUNT
	.align		4
.L_436:
        /*002c*/ 	.byte	0x03, 0x1b
        /*002e*/ 	.short	0x00ff


	//----- nvinfo : EIATTR_NUM_BARRIERS
	.align		4
        /*0030*/ 	.byte	0x02, 0x4c
        /*0032*/ 	.byte	0x06
	.zero		1


	//----- nvinfo : EIATTR_MERCURY_ISA_VERSION
	.align		4
        /*0034*/ 	.byte	0x03, 0x5f
        /*0036*/ 	.short	0x0000


	//----- nvinfo : EIATTR_INT_WARP_WIDE_INSTR_OFFSETS
	.align		4
        /*0038*/ 	.byte	0x04, 0x31
        /*003a*/ 	.short	(.L_438 - .L_437)


	//   ....[0]....
.L_437:
        /*003c*/ 	.word	0x000130d0


	//   ....[1]....
        /*0040*/ 	.word	0x00013170


	//----- nvinfo : EIATTR_COOP_GROUP_MASK_REGIDS
	.align		4
.L_438:
        /*0044*/ 	.byte	0x04, 0x29
        /*0046*/ 	.short	(.L_440 - .L_439)


	//   ....[0]....
.L_439:
        /*0048*/ 	.word	0xffffffff


	//   ....[1]....
        /*004c*/ 	.word	0xffffffff


	//   ....[2]....
        /*0050*/ 	.word	0xffffffff


	//   ....[3]....
        /*0054*/ 	.word	0xffffffff


	//   ....[4]....
        /*0058*/ 	.word	0xffffffff


	//   ....[5]....
        /*005c*/ 	.word	0xffffffff


	//   ....[6]....
        /*0060*/ 	.word	0xffffffff


	//   ....[7]....
        /*0064*/ 	.word	0xffffffff


	//   ....[8]....
        /*0068*/ 	.word	0xffffffff


	//   ....[9]....
        /*006c*/ 	.word	0xffffffff


	//   ....[10]....
        /*0070*/ 	.word	0xffffffff


	//   ....[11]....
        /*0074*/ 	.word	0xffffffff


	//   ....[12]....
        /*0078*/ 	.word	0xffffffff


	//   ....[13]....
        /*007c*/ 	.word	0xffffffff


	//   ....[14]....
        /*0080*/ 	.word	0xffffffff


	//   ....[15]....
        /*0084*/ 	.word	0xffffffff


	//   ....[16]....
        /*0088*/ 	.word	0xffffffff


	//   ....[17]....
        /*008c*/ 	.word	0xffffffff


	//   ....[18]....
        /*0090*/ 	.word	0xffffffff


	//   ....[19]....
        /*0094*/ 	.word	0xffffffff


	//   ....[20]....
        /*0098*/ 	.word	0xffffffff


	//   ....[21]....
        /*009c*/ 	.word	0xffffffff


	//   ....[22]....
        /*00a0*/ 	.word	0xffffffff


	//   ....[23]....
        /*00a4*/ 	.word	0xffffffff


	//   ....[24]....
        /*00a8*/ 	.word	0xffffffff


	//   ....[25]....
        /*00ac*/ 	.word	0xffffffff


	//   ....[26]....
        /*00b0*/ 	.word	0xffffffff


	//   ....[27]....
        /*00b4*/ 	.word	0xffffffff


	//   ....[28]....
        /*00b8*/ 	.word	0xffffffff


	//   ....[29]....
        /*00bc*/ 	.word	0xffffffff


	//   ....[30]....
        /*00c0*/ 	.word	0xffffffff


	//   ....[31]....
        /*00c4*/ 	.word	0xffffffff


	//   ....[32]....
        /*00c8*/ 	.word	0xffffffff


	//   ....[33]....
        /*00cc*/ 	.word	0xffffffff


	//   ....[34]....
        /*00d0*/ 	.word	0xffffffff


	//   ....[35]....
        /*00d4*/ 	.word	0xffffffff


	//   ....[36]....
        /*00d8*/ 	.word	0xffffffff


	//   ....[37]....
        /*00dc*/ 	.word	0xffffffff


	//   ....[38]....
        /*00e0*/ 	.word	0xffffffff


	//   ....[39]....
        /*00e4*/ 	.word	0xffffffff


	//   ....[40]....
        /*00e8*/ 	.word	0xffffffff


	//   ....[41]....
        /*00ec*/ 	.word	0xffffffff


	//   ....[42]....
        /*00f0*/ 	.word	0xffffffff


	//   ....[43]....
        /*00f4*/ 	.word	0xffffffff


	//   ....[44]....
        /*00f8*/ 	.word	0xffffffff


	//   ....[45]....
        /*00fc*/ 	.word	0xffffffff


	//   ....[46]....
        /*0100*/ 	.word	0xffffffff


	//   ....[47]....
        /*0104*/ 	.word	0xffffffff


	//   ....[48]....
        /*0108*/ 	.word	0xffffffff


	//   ....[49]....
        /*010c*/ 	.word	0xffffffff


	//   ....[50]....
        /*0110*/ 	.word	0xffffffff


	//   ....[51]....
        /*0114*/ 	.word	0xffffffff


	//   ....[52]....
        /*0118*/ 	.word	0xffffffff


	//   ....[53]....
        /*011c*/ 	.word	0xffffffff


	//   ....[54]....
        /*0120*/ 	.word	0xffffffff


	//   ....[55]....
        /*0124*/ 	.word	0xffffffff


	//   ....[56]....
        /*0128*/ 	.word	0xffffffff


	//   ....[57]....
        /*012c*/ 	.word	0xffffffff


	//   ....[58]....
        /*0130*/ 	.word	0xffffffff


	//   ....[59]....
        /*0134*/ 	.word	0xffffffff


	//   ....[60]....
        /*0138*/ 	.word	0xffffffff


	//   ....[61]....
        /*013c*/ 	.word	0xffffffff


	//   ....[62]....
        /*0140*/ 	.word	0xffffffff


	//   ....[63]....
        /*0144*/ 	.word	0xffffffff


	//   ....[64]....
        /*0148*/ 	.word	0xffffffff


	//   ....[65]....
        /*014c*/ 	.word	0xffffffff


	//   ....[66]....
        /*0150*/ 	.word	0xffffffff


	//   ....[67]....
        /*0154*/ 	.word	0xffffffff


	//   ....[68]....
        /*0158*/ 	.word	0xffffffff


	//   ....[69]....
        /*015c*/ 	.word	0xffffffff


	//   ....[70]....
        /*0160*/ 	.word	0xffffffff


	//   ....[71]....
        /*0164*/ 	.word	0xffffffff


	//   ....[72]....
        /*0168*/ 	.word	0xffffffff


	//   ....[73]....
        /*016c*/ 	.word	0xffffffff


	//   ....[74]....
        /*0170*/ 	.word	0xffffffff


	//   ....[75]....
        /*0174*/ 	.word	0xffffffff


	//   ....[76]....
        /*0178*/ 	.word	0xffffffff


	//   ....[77]....
        /*017c*/ 	.word	0xffffffff


	//   ....[78]....
        /*0180*/ 	.word	0xffffffff


	//   ....[79]....
        /*0184*/ 	.word	0xffffffff


	//   ....[80]....
        /*0188*/ 	.word	0xffffffff


	//   ....[81]....
        /*018c*/ 	.word	0xffffffff


	//   ....[82]....
        /*0190*/ 	.word	0xffffffff


	//   ....[83]....
        /*0194*/ 	.word	0xffffffff


	//   ....[84]....
        /*0198*/ 	.word	0xffffffff


	//   ....[85]....
        /*019c*/ 	.word	0xffffffff


	//   ....[86]....
        /*01a0*/ 	.word	0xffffffff


	//   ....[87]....
        /*01a4*/ 	.word	0xffffffff


	//   ....[88]....
        /*01a8*/ 	.word	0xffffffff


	//   ....[89]....
        /*01ac*/ 	.word	0xffffffff


	//   ....[90]....
        /*01b0*/ 	.word	0xffffffff


	//   ....[91]....
        /*01b4*/ 	.word	0xffffffff


	//   ....[92]....
        /*01b8*/ 	.word	0xffffffff


	//   ....[93]....
        /*01bc*/ 	.word	0xffffffff


	//   ....[94]....
        /*01c0*/ 	.word	0xffffffff


	//   ....[95]....
        /*01c4*/ 	.word	0xffffffff


	//   ....[96]....
        /*01c8*/ 	.word	0xffffffff


	//   ....[97]....
        /*01cc*/ 	.word	0xffffffff


	//   ....[98]....
        /*01d0*/ 	.word	0xffffffff


	//   ....[99]....
        /*01d4*/ 	.word	0xffffffff


	//   ....[100]....
        /*01d8*/ 	.word	0xffffffff


	//   ....[101]....
        /*01dc*/ 	.word	0xffffffff


	//   ....[102]....
        /*01e0*/ 	.word	0xffffffff


	//   ....[103]....
        /*01e4*/ 	.word	0xffffffff


	//   ....[104]....
        /*01e8*/ 	.word	0xffffffff


	//   ....[105]....
        /*01ec*/ 	.word	0xffffffff


	//   ....[106]....
        /*01f0*/ 	.word	0xffffffff


	//   ....[107]....
        /*01f4*/ 	.word	0xffffffff


	//   ....[108]....
        /*01f8*/ 	.word	0xffffffff


	//   ....[109]....
        /*01fc*/ 	.word	0xffffffff


	//   ....[110]....
        /*0200*/ 	.word	0xffffffff


	//   ....[111]....
        /*0204*/ 	.word	0xffffffff


	//   ....[112]....
        /*0208*/ 	.word	0xffffffff


	//   ....[113]....
        /*020c*/ 	.word	0xffffffff


	//   ....[114]....
        /*0210*/ 	.word	0xffffffff


	//   ....[115]....
        /*0214*/ 	.word	0xffffffff


	//   ....[116]....
        /*0218*/ 	.word	0xffffffff


	//   ....[117]....
        /*021c*/ 	.word	0xffffffff


	//   ....[118]....
        /*0220*/ 	.word	0xffffffff


	//   ....[119]....
        /*0224*/ 	.word	0xffffffff


	//   ....[120]....
        /*0228*/ 	.word	0xffffffff


	//   ....[121]....
        /*022c*/ 	.word	0xffffffff


	//   ....[122]....
        /*0230*/ 	.word	0xffffffff


	//   ....[123]....
        /*0234*/ 	.word	0xffffffff


	//   ....[124]....
        /*0238*/ 	.word	0xffffffff


	//   ....[125]....
        /*023c*/ 	.word	0xffffffff


	//   ....[126]....
        /*0240*/ 	.word	0xffffffff


	//   ....[127]....
        /*0244*/ 	.word	0xffffffff


	//   ....[128]....
        /*0248*/ 	.word	0xffffffff


	//   ....[129]....
        /*024c*/ 	.word	0xffffffff


	//   ....[130]....
        /*0250*/ 	.word	0xffffffff


	//   ....[131]....
        /*0254*/ 	.word	0xffffffff


	//   ....[132]....
        /*0258*/ 	.word	0xffffffff


	//   ....[133]....
        /*025c*/ 	.word	0xffffffff


	//   ....[134]....
        /*0260*/ 	.word	0xffffffff


	//   ....[135]....
        /*0264*/ 	.word	0xffffffff


	//   ....[136]....
        /*0268*/ 	.word	0xffffffff


	//   ....[137]....
        /*026c*/ 	.word	0xffffffff


	//   ....[138]....
        /*0270*/ 	.word	0xffffffff


	//   ....[139]....
        /*0274*/ 	.word	0xffffffff


	//   ....[140]....
        /*0278*/ 	.word	0xffffffff


	//   ....[141]....
        /*027c*/ 	.word	0xffffffff


	//   ....[142]....
        /*0280*/ 	.word	0xffffffff


	//   ....[143]....
        /*0284*/ 	.word	0xffffffff


	//   ....[144]....
        /*0288*/ 	.word	0xffffffff


	//   ....[145]....
        /*028c*/ 	.word	0xffffffff


	//   ....[146]....
        /*0290*/ 	.word	0xffffffff


	//----- nvinfo : EIATTR_COOP_GROUP_INSTR_OFFSETS
	.align		4
.L_440:
        /*0294*/ 	.byte	0x04, 0x28
        /*0296*/ 	.short	(.L_442 - .L_441)


	//   ....[0]....
.L_441:
        /*0298*/ 	.word	0x00000080


	//   ....[1]....
        /*029c*/ 	.word	0x00000200


	//   ....[2]....
        /*02a0*/ 	.word	0x00000230


	//   ....[3]....
        /*02a4*/ 	.word	0x00000260


	//   ....[4]....
        /*02a8*/ 	.word	0x00000290


	//   ....[5]....
        /*02ac*/ 	.word	0x000002c0


	//   ....[6]....
        /*02b0*/ 	.word	0x000002f0


	//   ....[7]....
        /*02b4*/ 	.word	0x00000450


	//   ....[8]....
        /*02b8*/ 	.word	0x00000490


	//   ....[9]....
        /*02bc*/ 	.word	0x000004c0


	//   ....[10]....
        /*02c0*/ 	.word	0x000004f0


	//   ....[11]....
        /*02c4*/ 	.word	0x00000520


	//   ....[12]....
        /*02c8*/ 	.word	0x00000550


	//   ....[13]....
        /*02cc*/ 	.word	0x000005e0


	//   ....[14]....
        /*02d0*/ 	.word	0x00000610


	//   ....[15]....
        /*02d4*/ 	.word	0x00000630


	//   ....[16]....
        /*02d8*/ 	.word	0x00000690


	//   ....[17]....
        /*02dc*/ 	.word	0x00007600


	//   ....[18]....
        /*02e0*/ 	.word	0x00007620


	//   ....[19]....
        /*02e4*/ 	.word	0x00007770


	//   ....[20]....
        /*02e8*/ 	.word	0x00007780


	//   ....[21]....
        /*02ec*/ 	.word	0x000078b0


	//   ....[22]....
        /*02f0*/ 	.word	0x000078d0


	//   ....[23]....
        /*02f4*/ 	.word	0x00007a00


	//   ....[24]....
        /*02f8*/ 	.word	0x00007a10


	//   ....[25]....
        /*02fc*/ 	.word	0x00008290


	//   ....[26]....
        /*0300*/ 	.word	0x000082d0


	//   ....[27]....
        /*0304*/ 	.word	0x00008310


	//   ....[28]....
        /*0308*/ 	.word	0x00008350


	//   ....[29]....
        /*030c*/ 	.word	0x0000acf0


	//   ....[30]....
        /*0310*/ 	.word	0x0000ad40


	//   ....[31]....
        /*0314*/ 	.word	0x0000ad80


	//   ....[32]....
        /*0318*/ 	.word	0x0000adc0


	//   ....[33]....
        /*031c*/ 	.word	0x0000ed20


	//   ....[34]....
        /*0320*/ 	.word	0x0000ed50


	//   ....[35]....
        /*0324*/ 	.word	0x0000ed70


	//   ....[36]....
        /*0328*/ 	.word	0x0000ed90


	//   ....[37]....
        /*032c*/ 	.word	0x00010e80


	//   ....[38]....
        /*0330*/ 	.word	0x00010ea0


	//   ....[39]....
        /*0334*/ 	.word	0x00010ec0


	//   ....[40]....
        /*0338*/ 	.word	0x00010ee0


	//   ....[41]....
        /*033c*/ 	.word	0x000128c0


	//   ....[42]....
        /*0340*/ 	.word	0x000128f0


	//   ....[43]....
        /*0344*/ 	.word	0x00012900


	//   ....[44]....
        /*0348*/ 	.word	0x00012930


	//   ....[45]....
        /*034c*/ 	.word	0x00013ed0


	//   ....[46]....
        /*0350*/ 	.word	0x00013ef0


	//   ....[47]....
        /*0354*/ 	.word	0x00013f20


	//   ....[48]....
        /*0358*/ 	.word	0x00013f40


	//   ....[49]....
        /*035c*/ 	.word	0x000142a0


	//   ....[50]....
        /*0360*/ 	.word	0x000142c0


	//   ....[51]....
        /*0364*/ 	.word	0x00014410


	//   ....[52]....
        /*0368*/ 	.word	0x00014420


	//   ....[53]....
        /*036c*/ 	.word	0x00014550


	//   ....[54]....
        /*0370*/ 	.word	0x00014570


	//   ....[55]....
        /*0374*/ 	.word	0x000146a0


	//   ....[56]....
        /*0378*/ 	.word	0x000146b0


	//   ....[57]....
        /*037c*/ 	.word	0x000149c0


	//   ....[58]....
        /*0380*/ 	.word	0x000149e0


	//   ....[59]....
        /*0384*/ 	.word	0x00015350


	//   ....[60]....
        /*0388*/ 	.word	0x00015360


	//   ....[61]....
        /*038c*/ 	.word	0x000160c0


	//   ....[62]....
        /*0390*/ 	.word	0x000160e0


	//   ....[63]....
        /*0394*/ 	.word	0x00016240


	//   ....[64]....
        /*0398*/ 	.word	0x00016250


	//   ....[65]....
        /*039c*/ 	.word	0x00016380


	//   ....[66]....
        /*03a0*/ 	.word	0x000163a0


	//   ....[67]....
        /*03a4*/ 	.word	0x000164d0


	//   ....[68]....
        /*03a8*/ 	.word	0x000164e0


	//   ....[69]....
        /*03ac*/ 	.word	0x00016690


	//   ....[70]....
        /*03b0*/ 	.word	0x000166b0


	//   ....[71]....
        /*03b4*/ 	.word	0x000167d0


	//   ....[72]....
        /*03b8*/ 	.word	0x00016810


	//   ....[73]....
        /*03bc*/ 	.word	0x00016840


	//   ....[74]....
        /*03c0*/ 	.word	0x00016870


	//   ....[75]....
        /*03c4*/ 	.word	0x000168a0


	//   ....[76]....
        /*03c8*/ 	.word	0x000168d0


	//   ....[77]....
        /*03cc*/ 	.word	0x00016a20


	//   ....[78]....
        /*03d0*/ 	.word	0x00016a60


	//   ....[79]....
        /*03d4*/ 	.word	0x00016a90


	//   ....[80]....
        /*03d8*/ 	.word	0x00016ac0


	//   ....[81]....
        /*03dc*/ 	.word	0x00016af0


	//   ....[82]....
        /*03e0*/ 	.word	0x00016b20


	//   ....[83]....
        /*03e4*/ 	.word	0x00016bb0


	//   ....[84]....
        /*03e8*/ 	.word	0x00016be0


	//   ....[85]....
        /*03ec*/ 	.word	0x00016bf0


	//   ....[86]....
        /*03f0*/ 	.word	0x00016c50


	//   ....[87]....
        /*03f4*/ 	.word	0x00017120


	//   ....[88]....
        /*03f8*/ 	.word	0x00017160


	//   ....[89]....
        /*03fc*/ 	.word	0x000171b0


	//   ....[90]....
        /*0400*/ 	.word	0x00017200


	//   ....[91]....
        /*0404*/ 	.word	0x00017250


	//   ....[92]....
        /*0408*/ 	.word	0x000172c0


	//   ....[93]....
        /*040c*/ 	.word	0x00017300


	//   ....[94]....
        /*0410*/ 	.word	0x00017360


	//   ....[95]....
        /*0414*/ 	.word	0x000173d0


	//   ....[96]....
        /*0418*/ 	.word	0x00017430


	//   ....[97]....
        /*041c*/ 	.word	0x000174a0


	//   ....[98]....
        /*0420*/ 	.word	0x00017510


	//   ....[99]....
        /*0424*/ 	.word	0x00017570


	//   ....[100]....
        /*0428*/ 	.word	0x000175d0


	//   ....[101]....
        /*042c*/ 	.word	0x00017640


	//   ....[102]....
        /*0430*/ 	.word	0x000176b0


	//   ....[103]....
        /*0434*/ 	.word	0x00017720


	//   ....[104]....
        /*0438*/ 	.word	0x00017780


	//   ....[105]....
        /*043c*/ 	.word	0x000177c0


	//   ....[106]....
        /*0440*/ 	.word	0x00017800


	//   ....[107]....
        /*0444*/ 	.word	0x00017850


	//   ....[108]....
        /*0448*/ 	.word	0x000178a0


	//   ....[109]....
        /*044c*/ 	.word	0x00017900


	//   ....[110]....
        /*0450*/ 	.word	0x00017970


	//   ....[111]....
        /*0454*/ 	.word	0x000179d0


	//   ....[112]....
        /*0458*/ 	.word	0x00017a30


	//   ....[113]....
        /*045c*/ 	.word	0x00017a90


	//   ....[114]....
        /*0460*/ 	.word	0x00017b00


	//   ....[115]....
        /*0464*/ 	.word	0x00017b60


	//   ....[116]....
        /*0468*/ 	.word	0x00017bc0


	//   ....[117]....
        /*046c*/ 	.word	0x00017c20


	//   ....[118]....
        /*0470*/ 	.word	0x00017c90


	//   ....[119]....
        /*0474*/ 	.word	0x00017cf0


	//   ....[120]....
        /*0478*/ 	.word	0x00017d50


	//   ....[121]....
        /*047c*/ 	.word	0x00017db0


	//   ....[122]....
        /*0480*/ 	.word	0x00017e20


	//   ....[123]....
        /*0484*/ 	.word	0x00017e80


	//   ....[124]....
        /*0488*/ 	.word	0x00017ee0


	//   ....[125]....
        /*048c*/ 	.word	0x00017f40


	//   ....[126]....
        /*0490*/ 	.word	0x00017fb0


	//   ....[127]....
        /*0494*/ 	.word	0x00018010


	//   ....[128]....
        /*0498*/ 	.word	0x00018070


	//   ....[129]....
        /*049c*/ 	.word	0x000180d0


	//   ....[130]....
        /*04a0*/ 	.word	0x00018140


	//   ....[131]....
        /*04a4*/ 	.word	0x00018190


	//   ....[132]....
        /*04a8*/ 	.word	0x000181d0


	//   ....[133]....
        /*04ac*/ 	.word	0x00018220


	//   ....[134]....
        /*04b0*/ 	.word	0x00018270


	//   ....[135]....
        /*04b4*/ 	.word	0x000182c0


	//   ....[136]....
        /*04b8*/ 	.word	0x00018330


	//   ....[137]....
        /*04bc*/ 	.word	0x00018380


	//   ....[138]....
        /*04c0*/ 	.word	0x000183d0


	//   ....[139]....
        /*04c4*/ 	.word	0x00018420


	//   ....[140]....
        /*04c8*/ 	.word	0x00018470


	//   ....[141]....
        /*04cc*/ 	.word	0x000184c0


	//   ....[142]....
        /*04d0*/ 	.word	0x00018530


	//   ....[143]....
        /*04d4*/ 	.word	0x00018570


	//   ....[144]....
        /*04d8*/ 	.word	0x000185d0


	//   ....[145]....
        /*04dc*/ 	.word	0x00018630


	//   ....[146]....
        /*04e0*/ 	.word	0x00018690


	//----- nvinfo : EIATTR_EXIT_INSTR_OFFSETS
	.align		4
.L_442:
        /*04e4*/ 	.byte	0x04, 0x1c
        /*04e6*/ 	.short	(.L_444 - .L_443)


	//   ....[0]....
.L_443:
        /*04e8*/ 	.word	0x00000af0


	//   ....[1]....
        /*04ec*/ 	.word	0x000170f0


	//----- nvinfo : EIATTR_MAX_THREADS
	.align		4
.L_444:
        /*04f0*/ 	.byte	0x04, 0x05
        /*04f2*/ 	.short	(.L_446 - .L_445)
.L_445:
        /*04f4*/ 	.word	0x00000100
        /*04f8*/ 	.word	0x00000001
        /*04fc*/ 	.word	0x00000001


	//----- nvinfo : EIATTR_CRS_STACK_SIZE
	.align		4
.L_446:
        /*0500*/ 	.byte	0x04, 0x1e
        /*0502*/ 	.short	(.L_448 - .L_447)
.L_447:
        /*0504*/ 	.word	0x00000000
.L_448:


//--------------------- .nv.info._ZN7cutlass13device_kernelIN5flash19enable_sm80_to_sm89INS1_16FlashAttnFwdSm80INS1_25CollectiveMainloopFwdSm80ILi8ELi2ELb0EN4cute5tupleIJNS5_1CILi128EEENS7_ILi64EEENS7_ILi192EEEEEELi192ENS_6half_tEfNS_4arch4Sm80ELb0ELb1ELb0ELb0ELb0ELb0ELb1ELb1EEENS1_21CollectiveEpilogueFwdINS6_IJS8_SA_S9_EEENS6_IJNS7_ILi1EEESI_SI_EEESC_SE_Li256ELb0ELb1ELb1ELb0EEENS1_19SingleTileSchedulerILb0ELb1ELb1ELi128EEEEEEEEEvNT_6ParamsE --------------------------
	.section	.nv.info._ZN7cutlass13device_kernelIN5flash19enable_sm80_to_sm89INS1_16FlashAttnFwdSm80INS1_25CollectiveMainloopFwdSm80ILi8ELi2ELb0EN4cute5tupleIJNS5_1CILi128EEENS7_ILi64EEENS7_ILi192EEEEEELi192ENS_6half_tEfNS_4arch4Sm80ELb0ELb1ELb0ELb0ELb0ELb0ELb1ELb1EEENS1_21CollectiveEpilogueFwdINS6_IJS8_SA_S9_EEENS6_IJNS7_ILi1EEESI_SI_EEESC_SE_Li256ELb0ELb1ELb1ELb0EEENS1_19SingleTileSchedulerILb0ELb1ELb1ELi128EEEEEEEEEvNT_6ParamsE,"",@"SHT_CUDA_INFO"
	.sectionflags	@""
	.align	4


	//----- nvinfo : EIATTR_CUDA_API_VERSION
	.align		4
        /*0000*/ 	.byte	0x04, 0x37
        /*0002*/ 	.short	(.L_450 - .L_449)
.L_449:
        /*0004*/ 	.word	0x00000082


	//----- nvinfo : EIATTR_SW2861232_WAR
	.align		4
.L_450:
        /*0008*/ 	.byte	0x01, 0x35
	.zero		2


	//----- nvinfo : EIATTR_PARAM_CBANK
	.align		4
        /*000c*/ 	.byte	0x04, 0x0a
        /*000e*/ 	.short	(.L_452 - .L_451)
	.align		4
.L_451:
        /*0010*/ 	.word	index@(.nv.constant0._ZN7cutlass13device_kernelIN5flash19enable_sm80_to_sm89INS1_16FlashAttnFwdSm80INS1_25CollectiveMainloopFwdSm80ILi8ELi2ELb0EN4cute5tupleIJNS5_1CILi128EEENS7_ILi64EEENS7_ILi192EEEEEELi192ENS_6half_tEfNS_4arch4Sm80ELb0ELb1ELb0ELb0ELb0ELb0ELb1ELb1EEENS1_21CollectiveEpilogueFwdINS6_IJS8_SA_S9_EEENS6_IJNS7_ILi1EEESI_SI_EEESC_SE_Li256ELb0ELb1ELb1ELb0EEENS1_19SingleTileSchedulerILb0ELb1ELb1ELi128EEEEEEEEEvNT_6ParamsE)
        /*0014*/ 	.short	0x0160
        /*0016*/ 	.short	0x0418


	//----- nvinfo : EIATTR_CBANK_PARAM_SIZE
	.align		4
.L_452:
        /*0018*/ 	.byte	0x03, 0x19
        /*001a*/ 	.short	0x0418


	//----- nvinfo : EIATTR_KPARAM_INFO
	.align		4
        /*001c*/ 	.byte	0x04, 0x17
        /*001e*/ 	.short	(.L_454 - .L_453)
.L_453:
        /*0020*/ 	.word	0x00000000
        /*0024*/ 	.short	0x0000
        /*0026*/ 	.short	0x0000
        /*0028*/ 	.byte	0x00, 0xf0, 0x61, 0x10


	//----- nvinfo : EIATTR_MAXREG_COUNT
	.align		4
.L_454:
        /*002c*/ 	.byte	0x03, 0x1b
        /*002e*/ 	.short	0x00ff


	//----- nvinfo : EIATTR_NUM_BARRIERS
	.align		4
        /*0030*/ 	.byte	0x02, 0x4c
        /*0032*/ 	.byte	0x02
	.zero		1


	//----- nvinfo : EIATTR_MERCURY_ISA_VERSION
	.align		4
        /*0034*/ 	.byte	0x03, 0x5f
        /*0036*/ 	.short	0x0000


	//----- nvinfo : EIATTR_COOP_GROUP_MASK_REGIDS
	.align		4
        /*0038*/ 	.byte	0x04, 0x29
        /*003a*/ 	.short	(.L_456 - .L_455)


	//   ....[0]....
.L_455:
        /*003c*/ 	.word	0xffffffff


	//   ....[1]....
        /*0040*/ 	.word	0xffffffff


	//   ....[2]....
        /*0044*/ 	.word	0xffffffff


	//   ....[3]....
        /*0048*/ 	.word	0xffffffff


	//   ....[4]....
        /*004c*/ 	.word	0xffffffff


	//   ....[5]....
        /*0050*/ 	.word	0xffffffff


	//   ....[6]....
        /*0054*/ 	.word	0xffffffff


	//   ....[7]....
        /*0058*/ 	.word	0xffffffff


	//   ....[8]....
        /*005c*/ 	.word	0xffffffff


	//   ....[9]....
        /*0060*/ 	.word	0xffffffff


	//   ....[10]....
        /*0064*/ 	.word	0xffffffff


	//   ....[11]....
        /*0068*/ 	.word	0xffffffff


	//   ....[12]....
        /*006c*/ 	.word	0xffffffff


	//   ....[13]....
        /*0070*/ 	.word	0xffffffff


	//   ....[14]....
        /*0074*/ 	.word	0xffffffff


	//   ....[15]....
        /*0078*/ 	.word	0xffffffff


	//   ....[16]....
        /*007c*/ 	.word	0xffffffff


	//   ....[17]....
        /*0080*/ 	.word	0xffffffff


	//   ....[18]....
        /*0084*/ 	.word	0xffffffff


	//   ....[19]....
        /*0088*/ 	.word	0xffffffff


	//   ....[20]....
        /*008c*/ 	.word	0xffffffff


	//   ....[21]....
        /*0090*/ 	.word	0xffffffff


	//   ....[22]....
        /*0094*/ 	.word	0xffffffff


	//   ....[23]....
        /*0098*/ 	.word	0xffffffff


	//   ....[24]....
        /*009c*/ 	.word	0xffffffff


	//   ....[25]....
        /*00a0*/ 	.word	0xffffffff


	//   ....[26]....
        /*00a4*/ 	.word	0xffffffff


	//   ....[27]....
        /*00a8*/ 	.word	0xffffffff


	//   ....[28]....
        /*00ac*/ 	.word	0xffffffff


	//   ....[29]....
        /*00b0*/ 	.word	0xffffffff


	//   ....[30]....
        /*00b4*/ 	.word	0xffffffff


	//   ....[31]....
        /*00b8*/ 	.word	0xffffffff


	//   ....[32]....
        /*00bc*/ 	.word	0xffffffff


	//   ....[33]....
        /*00c0*/ 	.word	0xffffffff


	//   ....[34]....
        /*00c4*/ 	.word	0xffffffff


	//   ....[35]....
        /*00c8*/ 	.word	0xffffffff


	//   ....[36]....
        /*00cc*/ 	.word	0xffffffff


	//   ....[37]....
        /*00d0*/ 	.word	0xffffffff


	//   ....[38]....
        /*00d4*/ 	.word	0xffffffff


	//   ....[39]....
        /*00d8*/ 	.word	0xffffffff


	//   ....[40]....
        /*00dc*/ 	.word	0xffffffff


	//   ....[41]....
        /*00e0*/ 	.word	0xffffffff


	//   ....[42]....
        /*00e4*/ 	.word	0xffffffff


	//----- nvinfo : EIATTR_COOP_GROUP_INSTR_OFFSETS
	.align		4
.L_456:
        /*00e8*/ 	.byte	0x04, 0x28
        /*00ea*/ 	.short	(.L_458 - .L_457)


	//   ....[0]....
.L_457:
        /*00ec*/ 	.word	0x00000050


	//   ....[1]....
        /*00f0*/ 	.word	0x000013d0


	//   ....[2]....
        /*00f4*/ 	.word	0x00001410


	//   ....[3]....
        /*00f8*/ 	.word	0x00001730


	//   ....[4]....
        /*00fc*/ 	.word	0x00001760


	//   ....[5]....
        /*0100*/ 	.word	0x000018b0


	//   ....[6]....
        /*0104*/ 	.word	0x000018e0


	//   ....[7]....
        /*0108*/ 	.word	0x00001a20


	//   ....[8]....
        /*010c*/ 	.word	0x00001a60


	//   ....[9]....
        /*0110*/ 	.word	0x00002f30


	//   ....[10]....
        /*0114*/ 	.word	0x00003100


	//   ....[11]....
        /*0118*/ 	.word	0x00003c10


	//   ....[12]....
        /*011c*/ 	.word	0x00003c30


	//   ....[13]....
        /*0120*/ 	.word	0x00003c60


	//   ....[14]....
        /*0124*/ 	.word	0x00003c80


	//   ....[15]....
        /*0128*/ 	.word	0x000056b0


	//   ....[16]....
        /*012c*/ 	.word	0x00006030


	//   ....[17]....
        /*0130*/ 	.word	0x000069e0


	//   ....[18]....
        /*0134*/ 	.word	0x00006aa0


	//   ....[19]....
        /*0138*/ 	.word	0x00006ac0


	//   ....[20]....
        /*013c*/ 	.word	0x00006ae0


	//   ....[21]....
        /*0140*/ 	.word	0x00009840


	//   ....[22]....
        /*0144*/ 	.word	0x00009860


	//   ....[23]....
        /*0148*/ 	.word	0x00009880


	//   ....[24]....
        /*014c*/ 	.word	0x000098a0


	//   ....[25]....
        /*0150*/ 	.word	0x0000c0e0


	//   ....[26]....
        /*0154*/ 	.word	0x0000c4a0


	//   ....[27]....
        /*0158*/ 	.word	0x0000cc20


	//   ....[28]....
        /*015c*/ 	.word	0x0000ce30


	//   ....[29]....
        /*0160*/ 	.word	0x0000ce60


	//   ....[30]....
        /*0164*/ 	.word	0x0000ced0


	//   ....[31]....
        /*0168*/ 	.word	0x0000e900


	//   ....[32]....
        /*016c*/ 	.word	0x0000e930


	//   ....[33]....
        /*0170*/ 	.word	0x0000e970


	//   ....[34]....
        /*0174*/ 	.word	0x0000e980


	//   ....[35]....
        /*0178*/ 	.word	0x0000f6a0


	//   ....[36]....
        /*017c*/ 	.word	0x0000f6f0


	//   ....[37]....
        /*0180*/ 	.word	0x0000f720


	//   ....[38]....
        /*0184*/ 	.word	0x0000f750


	//   ....[39]....
        /*0188*/ 	.word	0x0000f7c0


	//   ....[40]....
        /*018c*/ 	.word	0x0000f810


	//   ....[41]....
        /*0190*/ 	.word	0x00010110


	//   ....[42]....
        /*0194*/ 	.word	0x00010120


	//----- nvinfo : EIATTR_EXIT_INSTR_OFFSETS
	.align		4
.L_458:
        /*0198*/ 	.byte	0x04, 0x1c
        /*019a*/ 	.short	(.L_460 - .L_459)


	//   ....[0]....
.L_459:
        /*019c*/ 	.word	0x000001b0


	//   ....[1]....
        /*01a0*/ 	.word	0x00010130


	//   ....[2]....
        /*01a4*/ 	.word	0x000109d0


	//   ....[3]....
        /*01a8*/ 	.word	0x00010a20


	//   ....[4]....
        /*01ac*/ 	.word	0x00010a50


	//   ....[5]....
        /*01b0*/ 	.word	0x00010ab0


	//   ....[6]....
        /*01b4*/ 	.word	0x00010d40


	//----- nvinfo : EIATTR_CTAIDZ_USED
	.align		4
.L_460:
        /*01b8*/ 	.byte	0x01, 0x04
	.zero		2


	//----- nvinfo : EIATTR_MAX_THREADS
	.align		4
        /*01bc*/ 	.byte	0x04, 0x05
        /*01be*/ 	.short	(.L_462 - .L_461)
.L_461:
        /*01c0*/ 	.word	0x00000100
        /*01c4*/ 	.word	0x00000001
        /*01c8*/ 	.word	0x00000001


	//----- nvinfo : EIATTR_CRS_STACK_SIZE
	.align		4
.L_462:
        /*01cc*/ 	.byte	0x04, 0x1e
        /*01ce*/ 	.short	(.L_464 - .L_463)
.L_463:
        /*01d0*/ 	.word	0x00000000
.L_464:


//--------------------- .nv.info._ZN7cutlass13device_kernelIN5flash19enable_sm80_to_sm89INS1_16FlashAttnFwdSm80INS1_25CollectiveMainloopFwdSm80ILi8ELi2ELb0EN4cute5tupleIJNS5_1CILi128EEENS7_ILi64EEENS7_ILi192EEEEEELi192ENS_6half_tEfNS_4arch4Sm80ELb0ELb1ELb0ELb1ELb0ELb0ELb1ELb1EEENS1_21CollectiveEpilogueFwdINS6_IJS8_SA_S9_EEENS6_IJNS7_ILi1EEESI_SI_EEESC_SE_Li256ELb1ELb1ELb1ELb0EEENS1_36VarlenDynamicPersistentTileSchedulerILi128ELi64ELi256ELi256ELb1ELb1ELb0ELb1ELb0ELb1EEEEEEEEEvNT_6ParamsE --------------------------
	.section	.nv.info._ZN7cutlass13device_kernelIN5flash19enable_sm80_to_sm89INS1_16FlashAttnFwdSm80INS1_25CollectiveMainloopFwdSm80ILi8ELi2ELb0EN4cute5tupleIJNS5_1CILi128EEENS7_ILi64EEENS7_ILi192EEEEEELi192ENS_6half_tEfNS_4arch4Sm80ELb0ELb1ELb0ELb1ELb0ELb0ELb1ELb1EEENS1_21CollectiveEpilogueFwdINS6_IJS8_SA_S9_EEENS6_IJNS7_ILi1EEESI_SI_EEESC_SE_Li256ELb1ELb1ELb1ELb0EEENS1_36VarlenDynamicPersistentTileSchedulerILi128ELi64ELi256ELi256ELb1ELb1ELb0ELb1ELb0ELb1EEEEEEEEEvNT_6ParamsE,"",@"SHT_CUDA_INFO"
	.sectionflags	@""
	.align	4


	//----- nvinfo : EIATTR_CUDA_API_VERSION
	.align		4
        /*0000*/ 	.byte	0x04, 0x37
        /*0002*/ 	.short	(.L_466 - .L_465)
.L_465:
        /*0004*/ 	.word	0x00000082


	//----- nvinfo : EIATTR_SW2861232_WAR
	.align		4
.L_466:
        /*0008*/ 	.byte	0x01, 0x35
	.zero		2


	//----- nvinfo : EIATTR_PARAM_CBANK
	.align		4
        /*000c*/ 	.byte	0x04, 0x0a
        /*000e*/ 	.short	(.L_468 - .L_467)
	.align		4
.L_467:
        /*0010*/ 	.word	index@(.nv.constant0._ZN7cutlass13device_kernelIN5flash19enable_sm80_to_sm89INS1_16FlashAttnFwdSm80INS1_25CollectiveMainloopFwdSm80ILi8ELi2ELb0EN4cute5tupleIJNS5_1CILi128EEENS7_ILi64EEENS7_ILi192EEEEEELi192ENS_6half_tEfNS_4arch4Sm80ELb0ELb1ELb0ELb1ELb0ELb0ELb1ELb1EEENS1_21CollectiveEpilogueFwdINS6_IJS8_SA_S9_EEENS6_IJNS7_ILi1EEESI_SI_EEESC_SE_Li256ELb1ELb1ELb1ELb0EEENS1_36VarlenDynamicPersistentTileSchedulerILi128ELi64ELi256ELi256ELb1ELb1ELb0ELb1ELb0ELb1EEEEEEEEEvNT_6ParamsE)
        /*0014*/ 	.short	0x0160
        /*0016*/ 	.short	0x0438


	//----- nvinfo : EIATTR_CBANK_PARAM_SIZE
	.align		4
.L_468:
        /*0018*/ 	.byte	0x03, 0x19
        /*001a*/ 	.short	0x0438


	//----- nvinfo : EIATTR_KPARAM_INFO
	.align		4
        /*001c*/ 	.byte	0x04, 0x17
        /*001e*/ 	.short	(.L_470 - .L_469)
.L_469:
        /*0020*/ 	.word	0x00000000
        /*0024*/ 	.short	0x0000
        /*0026*/ 	.short	0x0000
        /*0028*/ 	.byte	0x00, 0xf0, 0xe1, 0x10


	//----- nvinfo : EIATTR_MAXREG_COUNT
	.align		4
.L_470:
        /*002c*/ 	.byte	0x03, 0x1b
        /*002e*/ 	.short	0x00ff


	//----- nvinfo : EIATTR_NUM_BARRIERS
	.align		4
        /*0030*/ 	.byte	0x02, 0x4c
        /*0032*/ 	.byte	0x06
	.zero		1


	//----- nvinfo : EIATTR_MERCURY_ISA_VERSION
	.align		4
        /*0034*/ 	.byte	0x03, 0x5f
        /*0036*/ 	.short	0x0000


	//----- nvinfo : EIATTR_INT_WARP_WIDE_INSTR_OFFSETS
	.align		4
        /*0038*/ 	.byte	0x04, 0x31
        /*003a*/ 	.short	(.L_472 - .L_471)


	//   ....[0]....
.L_471:
        /*003c*/ 	.word	0x0000f900


	//   ....[1]....
        /*0040*/ 	.word	0x0000f9a0


	//----- nvinfo : EIATTR_COOP_GROUP_MASK_REGIDS
	.align		4
.L_472:
        /*0044*/ 	.byte	0x04, 0x29
        /*0046*/ 	.short	(.L_474 - .L_473)


	//   ....[0]....
.L_473:
        /*0048*/ 	.word	0xffffffff


	//   ....[1]....
        /*004c*/ 	.word	0xffffffff


	//   ....[2]....
        /*0050*/ 	.word	0xffffffff


	//   ....[3]....
        /*0054*/ 	.word	0xffffffff


	//   ....[4]....
        /*0058*/ 	.word	0xffffffff


	//   ....[5]....
        /*005c*/ 	.word	0xffffffff


	//   ....[6]....
        /*0060*/ 	.word	0xffffffff


	//   ....[7]....
        /*0064*/ 	.word	0xffffffff


	//   ....[8]....
        /*0068*/ 	.word	0xffffffff


	//   ....[9]....
        /*006c*/ 	.word	0xffffffff


	//   ....[10]....
        /*0070*/ 	.word	0xffffffff


	//   ....[11]....
        /*0074*/ 	.word	0xffffffff


	//   ....[12]....
        /*0078*/ 	.word	0xffffffff


	//   ....[13]....
        /*007c*/ 	.word	0xffffffff


	//   ....[14]....
        /*0080*/ 	.word	0xffffffff


	//   ....[15]....
        /*0084*/ 	.word	0xffffffff


	//   ....[16]....
        /*0088*/ 	.word	0xffffffff


	//   ....[17]....
        /*008c*/ 	.word	0xffffffff


	//   ....[18]....
        /*0090*/ 	.word	0xffffffff


	//   ....[19]....
        /*0094*/ 	.word	0xffffffff


	//   ....[20]....
        /*0098*/ 	.word	0xffffffff


	//   ....[21]....
        /*009c*/ 	.word	0xffffffff


	//   ....[22]....
        /*00a0*/ 	.word	0xffffffff


	//   ....[23]....
        /*00a4*/ 	.word	0xffffffff


	//   ....[24]....
        /*00a8*/ 	.word	0xffffffff


	//   ....[25]....
        /*00ac*/ 	.word	0xffffffff


	//   ....[26]....
        /*00b0*/ 	.word	0xffffffff


	//   ....[27]....
        /*00b4*/ 	.word	0xffffffff


	//   ....[28]....
        /*00b8*/ 	.word	0xffffffff


	//   ....[29]....
        /*00bc*/ 	.word	0xffffffff


	//   ....[30]....
        /*00c0*/ 	.word	0xffffffff


	//   ....[31]....
        /*00c4*/ 	.word	0xffffffff


	//   ....[32]....
        /*00c8*/ 	.word	0xffffffff


	//   ....[33]....
        /*00cc*/ 	.word	0xffffffff


	//   ....[34]....
        /*00d0*/ 	.word	0xffffffff


	//   ....[35]....
        /*00d4*/ 	.word	0xffffffff


	//   ....[36]....
        /*00d8*/ 	.word	0xffffffff


	//   ....[37]....
        /*00dc*/ 	.word	0xffffffff


	//   ....[38]....
        /*00e0*/ 	.word	0xffffffff


	//   ....[39]....
        /*00e4*/ 	.word	0xffffffff


	//   ....[40]....
        /*00e8*/ 	.word	0xffffffff


	//   ....[41]....
        /*00ec*/ 	.word	0xffffffff


	//   ....[42]....
        /*00f0*/ 	.word	0xffffffff


	//   ....[43]....
        /*00f4*/ 	.word	0xffffffff


	//   ....[44]....
        /*00f8*/ 	.word	0xffffffff


	//   ....[45]....
        /*00fc*/ 	.word	0xffffffff


	//   ....[46]....
        /*0100*/ 	.word	0xffffffff


	//   ....[47]....
        /*0104*/ 	.word	0xffffffff


	//   ....[48]....
        /*0108*/ 	.word	0xffffffff


	//   ....[49]....
        /*010c*/ 	.word	0xffffffff


	//   ....[50]....
        /*0110*/ 	.word	0xffffffff


	//   ....[51]....
        /*0114*/ 	.word	0xffffffff


	//   ....[52]....
        /*0118*/ 	.word	0xffffffff


	//   ....[53]....
        /*011c*/ 	.word	0xffffffff


	//   ....[54]....
        /*0120*/ 	.word	0xffffffff


	//   ....[55]....
        /*0124*/ 	.word	0xffffffff


	//   ....[56]....
        /*0128*/ 	.word	0xffffffff


	//   ....[57]....
        /*012c*/ 	.word	0xffffffff


	//   ....[58]....
        /*0130*/ 	.word	0xffffffff


	//   ....[59]....
        /*0134*/ 	.word	0xffffffff


	//   ....[60]....
        /*0138*/ 	.word	0xffffffff


	//   ....[61]....
        /*013c*/ 	.word	0xffffffff


	//   ....[62]....
        /*0140*/ 	.word	0xffffffff


	//   ....[63]....
        /*0144*/ 	.word	0xffffffff


	//   ....[64]....
        /*0148*/ 	.word	0xffffffff


	//   ....[65]....
        /*014c*/ 	.word	0xffffffff


	//   ....[66]....
        /*0150*/ 	.word	0xffffffff


	//   ....[67]....
        /*0154*/ 	.word	0xffffffff


	//   ....[68]....
        /*0158*/ 	.word	0xffffffff


	//   ....[69]....
        /*015c*/ 	.word	0xffffffff


	//   ....[70]....
        /*0160*/ 	.word	0xffffffff


	//   ....[71]....
        /*0164*/ 	.word	0xffffffff


	//   ....[72]....
        /*0168*/ 	.word	0xffffffff


	//   ....[73]....
        /*016c*/ 	.word	0xffffffff


	//   ....[74]....
        /*0170*/ 	.word	0xffffffff


	//   ....[75]....
        /*0174*/ 	.word	0xffffffff


	//   ....[76]....
        /*0178*/ 	.word	0xffffffff


	//   ....[77]....
        /*017c*/ 	.word	0xffffffff


	//   ....[78]....
        /*0180*/ 	.word	0xffffffff


	//   ....[79]....
        /*0184*/ 	.word	0xffffffff


	//   ....[80]....
        /*0188*/ 	.word	0xffffffff


	//   ....[81]....
        /*018c*/ 	.word	0xffffffff


	//   ....[82]....
        /*0190*/ 	.word	0xffffffff


	//   ....[83]....
        /*0194*/ 	.word	0xffffffff


	//   ....[84]....
        /*0198*/ 	.word	0xffffffff


	//   ....[85]....
        /*019c*/ 	.word	0xffffffff


	//   ....[86]....
        /*01a0*/ 	.word	0xffffffff


	//   ....[87]....
        /*01a4*/ 	.word	0xffffffff


	//   ....[88]....
        /*01a8*/ 	.word	0xffffffff


	//   ....[89]....
        /*01ac*/ 	.word	0xffffffff


	//   ....[90]....
        /*01b0*/ 	.word	0xffffffff


	//   ....[91]....
        /*01b4*/ 	.word	0xffffffff


	//   ....[92]....
        /*01b8*/ 	.word	0xffffffff


	//   ....[93]....
        /*01bc*/ 	.word	0xffffffff


	//   ....[94]....
        /*01c0*/ 	.word	0xffffffff


	//   ....[95]....
        /*01c4*/ 	.word	0xffffffff


	//   ....[96]....
        /*01c8*/ 	.word	0xffffffff


	//   ....[97]....
        /*01cc*/ 	.word	0xffffffff


	//   ....[98]....
        /*01d0*/ 	.word	0xffffffff


	//   ....[99]....
        /*01d4*/ 	.word	0xffffffff


	//   ....[100]....
        /*01d8*/ 	.word	0xffffffff


	//   ....[101]....
        /*01dc*/ 	.word	0xffffffff


	//   ....[102]....
        /*01e0*/ 	.word	0xffffffff


	//   ....[103]....
        /*01e4*/ 	.word	0xffffffff


	//   ....[104]....
        /*01e8*/ 	.word	0xffffffff


	//   ....[105]....
        /*01ec*/ 	.word	0xffffffff


	//   ....[106]....
        /*01f0*/ 	.word	0xffffffff


	//   ....[107]....
        /*01f4*/ 	.word	0xffffffff


	//   ....[108]....
        /*01f8*/ 	.word	0xffffffff


	//   ....[109]....
        /*01fc*/ 	.word	0xffffffff


	//   ....[110]....
        /*0200*/ 	.word	0xffffffff


	//   ....[111]....
        /*0204*/ 	.word	0xffffffff


	//   ....[112]....
        /*0208*/ 	.word	0xffffffff


	//   ....[113]....
        /*020c*/ 	.word	0xffffffff


	//   ....[114]....
        /*0210*/ 	.word	0xffffffff


	//   ....[115]....
        /*0214*/ 	.word	0xffffffff


	//   ....[116]....
        /*0218*/ 	.word	0xffffffff


	//   ....[117]....
        /*021c*/ 	.word	0xffffffff


	//   ....[118]....
        /*0220*/ 	.word	0xffffffff


	//   ....[119]....
        /*0224*/ 	.word	0xffffffff


	//   ....[120]....
        /*0228*/ 	.word	0xffffffff


	//   ....[121]....
        /*022c*/ 	.word	0xffffffff


	//   ....[122]....
        /*0230*/ 	.word	0xffffffff


	//   ....[123]....
        /*0234*/ 	.word	0xffffffff


	//   ....[124]....
        /*0238*/ 	.word	0xffffffff


	//   ....[125]....
        /*023c*/ 	.word	0xffffffff


	//   ....[126]....
        /*0240*/ 	.word	0xffffffff


	//   ....[127]....
        /*0244*/ 	.word	0xffffffff


	//   ....[128]....
        /*0248*/ 	.word	0xffffffff


	//   ....[129]....
        /*024c*/ 	.word	0xffffffff


	//   ....[130]....
        /*0250*/ 	.word	0xffffffff


	//   ....[131]....
        /*0254*/ 	.word	0xffffffff


	//   ....[132]....
        /*0258*/ 	.word	0xffffffff


	//   ....[133]....
        /*025c*/ 	.word	0xffffffff


	//   ....[134]....
        /*0260*/ 	.word	0xffffffff


	//   ....[135]....
        /*0264*/ 	.word	0xffffffff


	//   ....[136]....
        /*0268*/ 	.word	0xffffffff


	//   ....[137]....
        /*026c*/ 	.word	0xffffffff


	//   ....[138]....
        /*0270*/ 	.word	0xffffffff


	//   ....[139]....
        /*0274*/ 	.word	0xffffffff


	//   ....[140]....
        /*0278*/ 	.word	0xffffffff


	//   ....[141]....
        /*027c*/ 	.word	0xffffffff


	//   ....[142]....
        /*0280*/ 	.word	0xffffffff


	//   ....[143]....
        /*0284*/ 	.word	0xffffffff


	//   ....[144]....
        /*0288*/ 	.word	0xffffffff


	//   ....[145]....
        /*028c*/ 	.word	0xffffffff


	//   ....[146]....
        /*0290*/ 	.word	0xffffffff


	//   ....[147]....
        /*0294*/ 	.word	0xffffffff


	//   ....[148]....
        /*0298*/ 	.word	0xffffffff


	//   ....[149]....
        /*029c*/ 	.word	0xffffffff


	//   ....[150]....
        /*02a0*/ 	.word	0xffffffff


	//   ....[151]....
        /*02a4*/ 	.word	0xffffffff


	//   ....[152]....
        /*02a8*/ 	.word	0xffffffff


	//----- nvinfo : EIATTR_COOP_GROUP_INSTR_OFFSETS
	.align		4
.L_474:
        /*02ac*/ 	.byte	0x04, 0x28
        /*02ae*/ 	.short	(.L_476 - .L_475)


	//   ....[0]....
.L_475:
        /*02b0*/ 	.word	0x00000080


	//   ....[1]....
        /*02b4*/ 	.word	0x00000210


	//   ....[2]....
        /*02b8*/ 	.word	0x00000240


	//   ....[3]....
        /*02bc*/ 	.word	0x00000270


	//   ....[4]....
        /*02c0*/ 	.word	0x000002a0


	//   ....[5]....
        /*02c4*/ 	.word	0x000002d0


	//   ....[6]....
        /*02c8*/ 	.word	0x00000300


	//   ....[7]....
        /*02cc*/ 	.word	0x00000460


	//   ....[8]....
        /*02d0*/ 	.word	0x000004a0


	//   ....[9]....
        /*02d4*/ 	.word	0x000004d0


	//   ....[10]....
        /*02d8*/ 	.word	0x00000500


	//   ....[11]....
        /*02dc*/ 	.word	0x00000530


	//   ....[12]....
        /*02e0*/ 	.word	0x00000560


	//   ....[13]....
        /*02e4*/ 	.word	0x000005f0


	//   ....[14]....
        /*02e8*/ 	.word	0x00000630


	//   ....[15]....
        /*02ec*/ 	.word	0x00000650


	//   ....[16]....
        /*02f0*/ 	.word	0x000006b0


	//   ....[17]....
        /*02f4*/ 	.word	0x00002750


	//   ....[18]....
        /*02f8*/ 	.word	0x00002770


	//   ....[19]....
        /*02fc*/ 	.word	0x000028b0


	//   ....[20]....
        /*0300*/ 	.word	0x000028c0


	//   ....[21]....
        /*0304*/ 	.word	0x00002a00


	//   ....[22]....
        /*0308*/ 	.word	0x00002a20


	//   ....[23]....
        /*030c*/ 	.word	0x00002b60


	//   ....[24]....
        /*0310*/ 	.word	0x00002b70


	//   ....[25]....
        /*0314*/ 	.word	0x00003e60


	//   ....[26]....
        /*0318*/ 	.word	0x000040d0


	//   ....[27]....
        /*031c*/ 	.word	0x00004b60


	//   ....[28]....
        /*0320*/ 	.word	0x00004b80


	//   ....[29]....
        /*0324*/ 	.word	0x00004ba0


	//   ....[30]....
        /*0328*/ 	.word	0x00004bc0


	//   ....[31]....
        /*032c*/ 	.word	0x00006bf0


	//   ....[32]....
        /*0330*/ 	.word	0x00006ef0


	//   ....[33]....
        /*0334*/ 	.word	0x000076f0


	//   ....[34]....
        /*0338*/ 	.word	0x000078a0


	//   ....[35]....
        /*033c*/ 	.word	0x000078e0


	//   ....[36]....
        /*0340*/ 	.word	0x00007970


	//   ....[37]....
        /*0344*/ 	.word	0x0000a3a0


	//   ....[38]....
        /*0348*/ 	.word	0x0000a3b0


	//   ....[39]....
        /*034c*/ 	.word	0x0000a3d0


	//   ....[40]....
        /*0350*/ 	.word	0x0000a3f0


	//   ....[41]....
        /*0354*/ 	.word	0x0000ca10


	//   ....[42]....
        /*0358*/ 	.word	0x0000cdf0


	//   ....[43]....
        /*035c*/ 	.word	0x0000d550


	//   ....[44]....
        /*0360*/ 	.word	0x0000d6c0


	//   ....[45]....
        /*0364*/ 	.word	0x0000d6f0


	//   ....[46]....
        /*0368*/ 	.word	0x0000d780


	//   ....[47]....
        /*036c*/ 	.word	0x0000f100


	//   ....[48]....
        /*0370*/ 	.word	0x0000f130


	//   ....[49]....
        /*0374*/ 	.word	0x0000f140


	//   ....[50]....
        /*0378*/ 	.word	0x0000f170


	//   ....[51]....
        /*037c*/ 	.word	0x00010470


	//   ....[52]....
        /*0380*/ 	.word	0x000104a0


	//   ....[53]....
        /*0384*/ 	.word	0x000104c0


	//   ....[54]....
        /*0388*/ 	.word	0x000104f0


	//   ....[55]....
        /*038c*/ 	.word	0x00010820


	//   ....[56]....
        /*0390*/ 	.word	0x00010840


	//   ....[57]....
        /*0394*/ 	.word	0x00010960


	//   ....[58]....
        /*0398*/ 	.word	0x00010970


	//   ....[59]....
        /*039c*/ 	.word	0x00010aa0


	//   ....[60]....
        /*03a0*/ 	.word	0x00010ac0


	//   ....[61]....
        /*03a4*/ 	.word	0x00010bf0


	//   ....[62]....
        /*03a8*/ 	.word	0x00010c00


	//   ....[63]....
        /*03ac*/ 	.word	0x00010f10


	//   ....[64]....
        /*03b0*/ 	.word	0x00010f30


	//   ....[65]....
        /*03b4*/ 	.word	0x00011870


	//   ....[66]....
        /*03b8*/ 	.word	0x00011880


	//   ....[67]....
        /*03bc*/ 	.word	0x00012580


	//   ....[68]....
        /*03c0*/ 	.word	0x000125a0


	//   ....[69]....
        /*03c4*/ 	.word	0x000126d0


	//   ....[70]....
        /*03c8*/ 	.word	0x000126e0


	//   ....[71]....
        /*03cc*/ 	.word	0x00012810


	//   ....[72]....
        /*03d0*/ 	.word	0x00012830


	//   ....[73]....
        /*03d4*/ 	.word	0x00012960


	//   ....[74]....
        /*03d8*/ 	.word	0x00012970


	//   ....[75]....
        /*03dc*/ 	.word	0x00012b20


	//   ....[76]....
        /*03e0*/ 	.word	0x00012b40


	//   ....[77]....
        /*03e4*/ 	.word	0x00012c60


	//   ....[78]....
        /*03e8*/ 	.word	0x00012ca0


	//   ....[79]....
        /*03ec*/ 	.word	0x00012cd0


	//   ....[80]....
        /*03f0*/ 	.word	0x00012d00


	//   ....[81]....
        /*03f4*/ 	.word	0x00012d30


	//   ....[82]....
        /*03f8*/ 	.word	0x00012d60


	//   ....[83]....
        /*03fc*/ 	.word	0x00012eb0


	//   ....[84]....
        /*0400*/ 	.word	0x00012ef0


	//   ....[85]....
        /*0404*/ 	.word	0x00012f20


	//   ....[86]....
        /*0408*/ 	.word	0x00012f50


	//   ....[87]....
        /*040c*/ 	.word	0x00012f80


	//   ....[88]....
        /*0410*/ 	.word	0x00012fb0


	//   ....[89]....
        /*0414*/ 	.word	0x00013040


	//   ....[90]....
        /*0418*/ 	.word	0x00013080


	//   ....[91]....
        /*041c*/ 	.word	0x00013090


	//   ....[92]....
        /*0420*/ 	.word	0x000130f0


	//   ....[93]....
        /*0424*/ 	.word	0x000139d0


	//   ....[94]....
        /*0428*/ 	.word	0x00013a10


	//   ....[95]....
        /*042c*/ 	.word	0x00013a60


	//   ....[96]....
        /*0430*/ 	.word	0x00013ab0


	//   ....[97]....
        /*0434*/ 	.word	0x00013b00


	//   ....[98]....
        /*0438*/ 	.word	0x00013b70


	//   ....[99]....
        /*043c*/ 	.word	0x00013bb0


	//   ....[100]....
        /*0440*/ 	.word	0x00013c10


	//   ....[101]....
        /*0444*/ 	.word	0x00013c80


	//   ....[102]....
        /*0448*/ 	.word	0x00013ce0


	//   ....[103]....
        /*044c*/ 	.word	0x00013d50


	//   ....[104]....
        /*0450*/ 	.word	0x00013dc0


	//   ....[105]....
        /*0454*/ 	.word	0x00013e20


	//   ....[106]....
        /*0458*/ 	.word	0x00013e80


	//   ....[107]....
        /*045c*/ 	.word	0x00013ee0


	//   ....[108]....
        /*0460*/ 	.word	0x00013f50


	//   ....[109]....
        /*0464*/ 	.word	0x00013fb0


	//   ....[110]....
        /*0468*/ 	.word	0x00014010


	//   ....[111]....
        /*046c*/ 	.word	0x00014060


	//   ....[112]....
        /*0470*/ 	.word	0x000140b0


	//   ....[113]....
        /*0474*/ 	.word	0x00014100


	//   ....[114]....
        /*0478*/ 	.word	0x00014140


	//   ....[115]....
        /*047c*/ 	.word	0x000141a0


	//   ....[116]....
        /*0480*/ 	.word	0x00014210


	//   ....[117]....
        /*0484*/ 	.word	0x00014270


	//   ....[118]....
        /*0488*/ 	.word	0x000142d0


	//   ....[119]....
        /*048c*/ 	.word	0x00014330


	//   ....[120]....
        /*0490*/ 	.word	0x000143a0


	//   ....[121]....
        /*0494*/ 	.word	0x00014400


	//   ....[122]....
        /*0498*/ 	.word	0x00014460


	//   ....[123]....
        /*049c*/ 	.word	0x000144c0


	//   ....[124]....
        /*04a0*/ 	.word	0x00014530


	//   ....[125]....
        /*04a4*/ 	.word	0x00014590


	//   ....[126]....
        /*04a8*/ 	.word	0x000145f0


	//   ....[127]....
        /*04ac*/ 	.word	0x00014650


	//   ....[128]....
        /*04b0*/ 	.word	0x000146c0


	//   ....[129]....
        /*04b4*/ 	.word	0x00014720


	//   ....[130]....
        /*04b8*/ 	.word	0x00014780


	//   ....[131]....
        /*04bc*/ 	.word	0x000147e0


	//   ....[132]....
        /*04c0*/ 	.word	0x00014850


	//   ....[133]....
        /*04c4*/ 	.word	0x000148b0


	//   ....[134]....
        /*04c8*/ 	.word	0x00014910


	//   ....[135]....
        /*04cc*/ 	.word	0x00014970


	//   ....[136]....
        /*04d0*/ 	.word	0x000149e0


	//   ....[137]....
        /*04d4*/ 	.word	0x00014a30


	//   ....[138]....
        /*04d8*/ 	.word	0x00014a70


	//   ....[139]....
        /*04dc*/ 	.word	0x00014ac0


	//   ....[140]....
        /*04e0*/ 	.word	0x00014b10


	//   ....[141]....
        /*04e4*/ 	.word	0x00014b60


	//   ....[142]....
        /*04e8*/ 	.word	0x00014bd0


	//   ....[143]....
        /*04ec*/ 	.word	0x00014c20


	//   ....[144]....
        /*04f0*/ 	.word	0x00014c70


	//   ....[145]....
        /*04f4*/ 	.word	0x00014cc0


	//   ....[146]....
        /*04f8*/ 	.word	0x00014d10


	//   ....[147]....
        /*04fc*/ 	.word	0x00014d60


	//   ....[148]....
        /*0500*/ 	.word	0x00014dd0


	//   ....[149]....
        /*0504*/ 	.word	0x00014e10


	//   ....[150]....
        /*0508*/ 	.word	0x00014e70


	//   ....[151]....
        /*050c*/ 	.word	0x00014ed0


	//   ....[152]....
        /*0510*/ 	.word	0x00014f30


	//----- nvinfo : EIATTR_EXIT_INSTR_OFFSETS
	.align		4
.L_476:
        /*0514*/ 	.byte	0x04, 0x1c
        /*0516*/ 	.short	(.L_478 - .L_477)


	//   ....[0]....
.L_477:
        /*0518*/ 	.word	0x00000f30


	//   ....[1]....
        /*051c*/ 	.word	0x000139a0


	//----- nvinfo : EIATTR_MAX_THREADS
	.align		4
.L_478:
        /*0520*/ 	.byte	0x04, 0x05
        /*0522*/ 	.short	(.L_480 - .L_479)
.L_479:
        /*0524*/ 	.word	0x00000100
        /*0528*/ 	.word	0x00000001
        /*052c*/ 	.word	0x00000001


	//----- nvinfo : EIATTR_CRS_STACK_SIZE
	.align		4
.L_480:
        /*0530*/ 	.byte	0x04, 0x1e
        /*0532*/ 	.short	(.L_482 - .L_481)
.L_481:
        /*0534*/ 	.word	0x00000000
.L_482:


//--------------------- .nv.info._ZN7cutlass13device_kernelIN5flash19enable_sm80_to_sm89INS1_16FlashAttnFwdSm80INS1_25CollectiveMainloopFwdSm80ILi8ELi2ELb0EN4cute5tupleIJNS5_1CILi128EEENS7_ILi64EEENS7_ILi192EEEEEELi192ENS_6half_tEfNS_4arch4Sm80ELb0ELb1ELb0ELb1ELb0ELb1ELb1ELb1EEENS1_21CollectiveEpilogueFwdINS6_IJS8_SA_S9_EEENS6_IJNS7_ILi1EEESI_SI_EEESC_SE_Li256ELb1ELb1ELb1ELb0EEENS1_36VarlenDynamicPersistentTileSchedulerILi128ELi64ELi256ELi256ELb1ELb1ELb0ELb1ELb0ELb1EEEEEEEEEvNT_6ParamsE --------------------------
	.section	.nv.info._ZN7cutlass13device_kernelIN5flash19enable_sm80_to_sm89INS1_16FlashAttnFwdSm80INS1_25CollectiveMainloopFwdSm80ILi8ELi2ELb0EN4cute5tupleIJNS5_1CILi128EEENS7_ILi64EEENS7_ILi192EEEEEELi192ENS_6half_tEfNS_4arch4Sm80ELb0ELb1ELb0ELb1ELb0ELb1ELb1ELb1EEENS1_21CollectiveEpilogueFwdINS6_IJS8_SA_S9_EEENS6_IJNS7_ILi1EEESI_SI_EEESC_SE_Li256ELb1ELb1ELb1ELb0EEENS1_36VarlenDynamicPersistentTileSchedulerILi128ELi64ELi256ELi256ELb1ELb1ELb0ELb1ELb0ELb1EEEEEEEEEvNT_6ParamsE,"",@"SHT_CUDA_INFO"
	.sectionflags	@""
	.align	4


	//----- nvinfo : EIATTR_CUDA_API_VERSION
	.align		4
        /*0000*/ 	.byte	0x04, 0x37
        /*0002*/ 	.short	(.L_484 - .L_483)
.L_483:
        /*0004*/ 	.word	0x00000082


	//----- nvinfo : EIATTR_SW2861232_WAR
	.align		4
.L_484:
        /*0008*/ 	.byte	0x01, 0x35
	.zero		2


	//----- nvinfo : EIATTR_PARAM_CBANK
	.align		4
        /*000c*/ 	.byte	0x04, 0x0a
        /*000e*/ 	.short	(.L_486 - .L_485)
	.align		4
.L_485:
        /*0010*/ 	.word	index@(.nv.constant0._ZN7cutlass13device_kernelIN5flash19enable_sm80_to_sm89INS1_16FlashAttnFwdSm80INS1_25CollectiveMainloopFwdSm80ILi8ELi2ELb0EN4cute5tupleIJNS5_1CILi128EEENS7_ILi64EEENS7_ILi192EEEEEELi192ENS_6half_tEfNS_4arch4Sm80ELb0ELb1ELb0ELb1ELb0ELb1ELb1ELb1EEENS1_21CollectiveEpilogueFwdINS6_IJS8_SA_S9_EEENS6_IJNS7_ILi1EEESI_SI_EEESC_SE_Li256ELb1ELb1ELb1ELb0EEENS1_36VarlenDynamicPersistentTileSchedulerILi128ELi64ELi256ELi256ELb1ELb1ELb0ELb1ELb0ELb1EEEEEEEEEvNT_6ParamsE)
        /*0014*/ 	.short	0x0160
        /*0016*/ 	.short	0x0438


	//----- nvinfo : EIATTR_CBANK_PARAM_SIZE
	.align		4
.L_486:
        /*0018*/ 	.byte	0x03, 0x19
        /*001a*/ 	.short	0x0438


	//----- nvinfo : EIATTR_KPARAM_INFO
	.align		4
        /*001c*/ 	.byte	0x04, 0x17
        /*001e*/ 	.short	(.L_488 - .L_487)
.L_487:
        /*0020*/ 	.word	0x00000000
        /*0024*/ 	.short	0x0000
        /*0026*/ 	.short	0x0000
        /*0028*/ 	.byte	0x00, 0xf0, 0xe1, 0x10


	//----- nvinfo : EIATTR_MAXREG_COUNT
	.align		4
.L_488:
        /*002c*/ 	.byte	0x03, 0x1b
        /*002e*/ 	.short	0x00ff


	//----- nvinfo : EIATTR_NUM_BARRIERS
	.align		4
        /*0030*/ 	.byte	0x02, 0x4c
        /*0032*/ 	.byte	0x06
	.zero		1


	//----- nvinfo : EIATTR_MERCURY_ISA_VERSION
	.align		4
        /*0034*/ 	.byte	0x03, 0x5f
        /*0036*/ 	.short	0x0000


	//----- nvinfo : EIATTR_INT_WARP_WIDE_INSTR_OFFSETS
	.align		4
        /*0038*/ 	.byte	0x04, 0x31
        /*003a*/ 	.short	(.L_490 - .L_489)


	//   ....[0]....
.L_489:
        /*003c*/ 	.word	0x0001bed0


	//   ....[1]....
        /*0040*/ 	.word	0x0001bf70


	//----- nvinfo : EIATTR_COOP_GROUP_MASK_REGIDS
	.align		4
.L_490:
        /*0044*/ 	.byte	0x04, 0x29
        /*0046*/ 	.short	(.L_492 - .L_491)


	//   ....[0]....
.L_491:
        /*0048*/ 	.word	0xffffffff


	//   ....[1]....
        /*004c*/ 	.word	0xffffffff


	//   ....[2]....
        /*0050*/ 	.word	0xffffffff


	//   ....[3]....
        /*0054*/ 	.word	0xffffffff


	//   ....[4]....
        /*0058*/ 	.word	0xffffffff


	//   ....[5]....
        /*005c*/ 	.word	0xffffffff


	//   ....[6]....
        /*0060*/ 	.word	0xffffffff


	//   ....[7]....
        /*0064*/ 	.word	0xffffffff


	//   ....[8]....
        /*0068*/ 	.word	0xffffffff


	//   ....[9]....
        /*006c*/ 	.word	0xffffffff


	//   ....[10]....
        /*0070*/ 	.word	0xffffffff


	//   ....[11]....
        /*0074*/ 	.word	0xffffffff


	//   ....[12]....
        /*0078*/ 	.word	0xffffffff


	//   ....[13]....
        /*007c*/ 	.word	0xffffffff


	//   ....[14]....
        /*0080*/ 	.word	0xffffffff


	//   ....[15]....
        /*0084*/ 	.word	0xffffffff


	//   ....[16]....
        /*0088*/ 	.word	0xffffffff


	//   ....[17]....
        /*008c*/ 	.word	0xffffffff


	//   ....[18]....
        /*0090*/ 	.word	0xffffffff


	//   ....[19]....
        /*0094*/ 	.word	0xffffffff


	//   ....[20]....
        /*0098*/ 	.word	0xffffffff


	//   ....[21]....
        /*009c*/ 	.word	0xffffffff


	//   ....[22]....
        /*00a0*/ 	.word	0xffffffff


	//   ....[23]....
        /*00a4*/ 	.word	0xffffffff


	//   ....[24]....
        /*00a8*/ 	.word	0xffffffff


	//   ....[25]....
        /*00ac*/ 	.word	0xffffffff


	//   ....[26]....
        /*00b0*/ 	.word	0xffffffff


	//   ....[27]....
        /*00b4*/ 	.word	0xffffffff


	//   ....[28]....
        /*00b8*/ 	.word	0xffffffff


	//   ....[29]....
        /*00bc*/ 	.word	0xffffffff


	//   ....[30]....
        /*00c0*/ 	.word	0xffffffff


	//   ....[31]....
        /*00c4*/ 	.word	0xffffffff


	//   ....[32]....
        /*00c8*/ 	.word	0xffffffff


	//   ....[33]....
        /*00cc*/ 	.word	0xffffffff


	//   ....[34]....
        /*00d0*/ 	.word	0xffffffff


	//   ....[35]....
        /*00d4*/ 	.word	0xffffffff


	//   ....[36]....
        /*00d8*/ 	.word	0xffffffff


	//   ....[37]....
        /*00dc*/ 	.word	0xffffffff


	//   ....[38]....
        /*00e0*/ 	.word	0xffffffff


	//   ....[39]....
        /*00e4*/ 	.word	0xffffffff


	//   ....[40]....
        /*00e8*/ 	.word	0xffffffff


	//   ....[41]....
        /*00ec*/ 	.word	0xffffffff


	//   ....[42]....
        /*00f0*/ 	.word	0xffffffff


	//   ....[43]....
        /*00f4*/ 	.word	0xffffffff


	//   ....[44]....
        /*00f8*/ 	.word	0xffffffff


	//   ....[45]....
        /*00fc*/ 	.word	0xffffffff


	//   ....[46]....
        /*0100*/ 	.word	0xffffffff


	//   ....[47]....
        /*0104*/ 	.word	0xffffffff


	//   ....[48]....
        /*0108*/ 	.word	0xffffffff


	//   ....[49]....
        /*010c*/ 	.word	0xffffffff


	//   ....[50]....
        /*0110*/ 	.word	0xffffffff


	//   ....[51]....
        /*0114*/ 	.word	0xffffffff


	//   ....[52]....
        /*0118*/ 	.word	0xffffffff


	//   ....[53]....
        /*011c*/ 	.word	0xffffffff


	//   ....[54]....
        /*0120*/ 	.word	0xffffffff


	//   ....[55]....
        /*0124*/ 	.word	0xffffffff


	//   ....[56]....
        /*0128*/ 	.word	0xffffffff


	//   ....[57]....
        /*012c*/ 	.word	0xffffffff


	//   ....[58]....
        /*0130*/ 	.word	0xffffffff


	//   ....[59]....
        /*0134*/ 	.word	0xffffffff


	//   ....[60]....
        /*0138*/ 	.word	0xffffffff


	//   ....[61]....
        /*013c*/ 	.word	0xffffffff


	//   ....[62]....
        /*0140*/ 	.word	0xffffffff


	//   ....[63]....
        /*0144*/ 	.word	0xffffffff


	//   ....[64]....
        /*0148*/ 	.word	0xffffffff


	//   ....[65]....
        /*014c*/ 	.word	0xffffffff


	//   ....[66]....
        /*0150*/ 	.word	0xffffffff


	//   ....[67]....
        /*0154*/ 	.word	0xffffffff


	//   ....[68]....
        /*0158*/ 	.word	0xffffffff


	//   ....[69]....
        /*015c*/ 	.word	0xffffffff


	//   ....[70]....
        /*0160*/ 	.word	0xffffffff


	//   ....[71]....
        /*0164*/ 	.word	0xffffffff


	//   ....[72]....
        /*0168*/ 	.word	0xffffffff


	//   ....[73]....
        /*016c*/ 	.word	0xffffffff


	//   ....[74]....
        /*0170*/ 	.word	0xffffffff


	//   ....[75]....
        /*0174*/ 	.word	0xffffffff


	//   ....[76]....
        /*0178*/ 	.word	0xffffffff


	//   ....[77]....
        /*017c*/ 	.word	0xffffffff


	//   ....[78]....
        /*0180*/ 	.word	0xffffffff


	//   ....[79]....
        /*0184*/ 	.word	0xffffffff


	//   ....[80]....
        /*0188*/ 	.word	0xffffffff


	//   ....[81]....
        /*018c*/ 	.word	0xffffffff


	//   ....[82]....
        /*0190*/ 	.word	0xffffffff


	//   ....[83]....
        /*0194*/ 	.word	0xffffffff


	//   ....[84]....
        /*0198*/ 	.word	0xffffffff


	//   ....[85]....
        /*019c*/ 	.word	0xffffffff


	//   ....[86]....
        /*01a0*/ 	.word	0xffffffff


	//   ....[87]....
        /*01a4*/ 	.word	0xffffffff


	//   ....[88]....
        /*01a8*/ 	.word	0xffffffff


	//   ....[89]....
        /*01ac*/ 	.word	0xffffffff


	//   ....[90]....
        /*01b0*/ 	.word	0xffffffff


	//   ....[91]....
        /*01b4*/ 	.word	0xffffffff


	//   ....[92]....
        /*01b8*/ 	.word	0xffffffff


	//   ....[93]....
        /*01bc*/ 	.word	0xffffffff


	//   ....[94]....
        /*01c0*/ 	.word	0xffffffff


	//   ....[95]....
        /*01c4*/ 	.word	0xffffffff


	//   ....[96]....
        /*01c8*/ 	.word	0xffffffff


	//   ....[97]....
        /*01cc*/ 	.word	0xffffffff


	//   ....[98]....
        /*01d0*/ 	.word	0xffffffff


	//   ....[99]....
        /*01d4*/ 	.word	0xffffffff


	//   ....[100]....
        /*01d8*/ 	.word	0xffffffff


	//   ....[101]....
        /*01dc*/ 	.word	0xffffffff


	//   ....[102]....
        /*01e0*/ 	.word	0xffffffff


	//   ....[103]....
        /*01e4*/ 	.word	0xffffffff


	//   ....[104]....
        /*01e8*/ 	.word	0xffffffff


	//   ....[105]....
        /*01ec*/ 	.word	0xffffffff


	//   ....[106]....
        /*01f0*/ 	.word	0xffffffff


	//   ....[107]....
        /*01f4*/ 	.word	0xffffffff


	//   ....[108]....
        /*01f8*/ 	.word	0xffffffff


	//   ....[109]....
        /*01fc*/ 	.word	0xffffffff


	//   ....[110]....
        /*0200*/ 	.word	0xffffffff


	//   ....[111]....
        /*0204*/ 	.word	0xffffffff


	//   ....[112]....
        /*0208*/ 	.word	0xffffffff


	//   ....[113]....
        /*020c*/ 	.word	0xffffffff


	//   ....[114]....
        /*0210*/ 	.word	0xffffffff


	//   ....[115]....
        /*0214*/ 	.word	0xffffffff


	//   ....[116]....
        /*0218*/ 	.word	0xffffffff


	//   ....[117]....
        /*021c*/ 	.word	0xffffffff


	//   ....[118]....
        /*0220*/ 	.word	0xffffffff


	//   ....[119]....
        /*0224*/ 	.word	0xffffffff


	//   ....[120]....
        /*0228*/ 	.word	0xffffffff


	//   ....[121]....
        /*022c*/ 	.word	0xffffffff


	//   ....[122]....
        /*0230*/ 	.word	0xffffffff


	//   ....[123]....
        /*0234*/ 	.word	0xffffffff


	//   ....[124]....
        /*0238*/ 	.word	0xffffffff


	//   ....[125]....
        /*023c*/ 	.word	0xffffffff


	//   ....[126]....
        /*0240*/ 	.word	0xffffffff


	//   ....[127]....
        /*0244*/ 	.word	0xffffffff


	//   ....[128]....
        /*0248*/ 	.word	0xffffffff


	//   ....[129]....
        /*024c*/ 	.word	0xffffffff


	//   ....[130]....
        /*0250*/ 	.word	0xffffffff


	//   ....[131]....
        /*0254*/ 	.word	0xffffffff


	//   ....[132]....
        /*0258*/ 	.word	0xffffffff


	//   ....[133]....
        /*025c*/ 	.word	0xffffffff


	//   ....[134]....
        /*0260*/ 	.word	0xffffffff


	//   ....[135]....
        /*0264*/ 	.word	0xffffffff


	//   ....[136]....
        /*0268*/ 	.word	0xffffffff


	//   ....[137]....
        /*026c*/ 	.word	0xffffffff


	//   ....[138]....
        /*0270*/ 	.word	0xffffffff


	//   ....[139]....
        /*0274*/ 	.word	0xffffffff


	//   ....[140]....
        /*0278*/ 	.word	0xffffffff


	//   ....[141]....
        /*027c*/ 	.word	0xffffffff


	//   ....[142]....
        /*0280*/ 	.word	0xffffffff


	//   ....[143]....
        /*0284*/ 	.word	0xffffffff


	//   ....[144]....
        /*0288*/ 	.word	0xffffffff


	//   ....[145]....
        /*028c*/ 	.word	0xffffffff


	//   ....[146]....
        /*0290*/ 	.word	0xffffffff


	//   ....[147]....
        /*0294*/ 	.word	0xffffffff


	//   ....[148]....
        /*0298*/ 	.word	0xffffffff


	//   ....[149]....
        /*029c*/ 	.word	0xffffffff


	//   ....[150]....
        /*02a0*/ 	.word	0xffffffff


	//   ....[151]....
        /*02a4*/ 	.word	0xffffffff


	//   ....[152]....
        /*02a8*/ 	.word	0xffffffff


	//   ....[153]....
        /*02ac*/ 	.word	0xffffffff


	//   ....[154]....
        /*02b0*/ 	.word	0xffffffff


	//   ....[155]....
        /*02b4*/ 	.word	0xffffffff


	//   ....[156]....
        /*02b8*/ 	.word	0xffffffff


	//   ....[157]....
        /*02bc*/ 	.word	0xffffffff


	//   ....[158]....
        /*02c0*/ 	.word	0xffffffff


	//   ....[159]....
        /*02c4*/ 	.word	0xffffffff


	//   ....[160]....
        /*02c8*/ 	.word	0xffffffff


	//   ....[161]....
        /*02cc*/ 	.word	0xffffffff


	//   ....[162]....
        /*02d0*/ 	.word	0xffffffff


	//   ....[163]....
        /*02d4*/ 	.word	0xffffffff


	//   ....[164]....
        /*02d8*/ 	.word	0xffffffff


	//   ....[165]....
        /*02dc*/ 	.word	0xffffffff


	//   ....[166]....
        /*02e0*/ 	.word	0xffffffff


	//   ....[167]....
        /*02e4*/ 	.word	0xffffffff


	//   ....[168]....
        /*02e8*/ 	.word	0xffffffff


	//----- nvinfo : EIATTR_COOP_GROUP_INSTR_OFFSETS
	.align		4
.L_492:
        /*02ec*/ 	.byte	0x04, 0x28
        /*02ee*/ 	.short	(.L_494 - .L_493)


	//   ....[0]....
.L_493:
        /*02f0*/ 	.word	0x00000080


	//   ....[1]....
        /*02f4*/ 	.word	0x00000210


	//   ....[2]....
        /*02f8*/ 	.word	0x00000240


	//   ....[3]....
        /*02fc*/ 	.word	0x00000270


	//   ....[4]....
        /*0300*/ 	.word	0x000002a0


	//   ....[5]....
        /*0304*/ 	.word	0x000002d0


	//   ....[6]....
        /*0308*/ 	.word	0x00000300


	//   ....[7]....
        /*030c*/ 	.word	0x00000460


	//   ....[8]....
        /*0310*/ 	.word	0x000004a0


	//   ....[9]....
        /*0314*/ 	.word	0x000004d0


	//   ....[10]....
        /*0318*/ 	.word	0x00000500


	//   ....[11]....
        /*031c*/ 	.word	0x00000530


	//   ....[12]....
        /*0320*/ 	.word	0x00000560


	//   ....[13]....
        /*0324*/ 	.word	0x000005f0


	//   ....[14]....
        /*0328*/ 	.word	0x00000630


	//   ....[15]....
        /*032c*/ 	.word	0x00000650


	//   ....[16]....
        /*0330*/ 	.word	0x000006b0


	//   ....[17]....
        /*0334*/ 	.word	0x000081f0


	//   ....[18]....
        /*0338*/ 	.word	0x00008210


	//   ....[19]....
        /*033c*/ 	.word	0x00008360


	//   ....[20]....
        /*0340*/ 	.word	0x00008370


	//   ....[21]....
        /*0344*/ 	.word	0x000084a0


	//   ....[22]....
        /*0348*/ 	.word	0x000084c0


	//   ....[23]....
        /*034c*/ 	.word	0x000085f0


	//   ....[24]....
        /*0350*/ 	.word	0x00008600


	//   ....[25]....
        /*0354*/ 	.word	0x00008f80


	//   ....[26]....
        /*0358*/ 	.word	0x00009040


	//   ....[27]....
        /*035c*/ 	.word	0x00009090


	//   ....[28]....
        /*0360*/ 	.word	0x000090d0


	//   ....[29]....
        /*0364*/ 	.word	0x00009530


	//   ....[30]....
        /*0368*/ 	.word	0x00009570


	//   ....[31]....
        /*036c*/ 	.word	0x000095c0


	//   ....[32]....
        /*0370*/ 	.word	0x00009630


	//   ....[33]....
        /*0374*/ 	.word	0x0000c450


	//   ....[34]....
        /*0378*/ 	.word	0x0000c490


	//   ....[35]....
        /*037c*/ 	.word	0x0000c4e0


	//   ....[36]....
        /*0380*/ 	.word	0x0000c520


	//   ....[37]....
        /*0384*/ 	.word	0x0000c790


	//   ....[38]....
        /*0388*/ 	.word	0x0000c7d0


	//   ....[39]....
        /*038c*/ 	.word	0x0000c890


	//   ....[40]....
        /*0390*/ 	.word	0x0000c910


	//   ....[41]....
        /*0394*/ 	.word	0x00010380


	//   ....[42]....
        /*0398*/ 	.word	0x00010610


	//   ....[43]....
        /*039c*/ 	.word	0x000110b0


	//   ....[44]....
        /*03a0*/ 	.word	0x000110d0


	//   ....[45]....
        /*03a4*/ 	.word	0x000110f0


	//   ....[46]....
        /*03a8*/ 	.word	0x00011110


	//   ....[47]....
        /*03ac*/ 	.word	0x000131d0


	//   ....[48]....
        /*03b0*/ 	.word	0x00013550


	//   ....[49]....
        /*03b4*/ 	.word	0x00013c70


	//   ....[50]....
        /*03b8*/ 	.word	0x00013e20


	//   ....[51]....
        /*03bc*/ 	.word	0x00013e60


	//   ....[52]....
        /*03c0*/ 	.word	0x00013ef0


	//   ....[53]....
        /*03c4*/ 	.word	0x00016950


	//   ....[54]....
        /*03c8*/ 	.word	0x00016960


	//   ....[55]....
        /*03cc*/ 	.word	0x00016980


	//   ....[56]....
        /*03d0*/ 	.word	0x000169a0


	//   ....[57]....
        /*03d4*/ 	.word	0x00019000


	//   ....[58]....
        /*03d8*/ 	.word	0x000193c0


	//   ....[59]....
        /*03dc*/ 	.word	0x00019ae0


	//   ....[60]....
        /*03e0*/ 	.word	0x00019c90


	//   ....[61]....
        /*03e4*/ 	.word	0x00019cc0


	//   ....[62]....
        /*03e8*/ 	.word	0x00019d50


	//   ....[63]....
        /*03ec*/ 	.word	0x0001b6d0


	//   ....[64]....
        /*03f0*/ 	.word	0x0001b700


	//   ....[65]....
        /*03f4*/ 	.word	0x0001b710


	//   ....[66]....
        /*03f8*/ 	.word	0x0001b740


	//   ....[67]....
        /*03fc*/ 	.word	0x0001cc90


	//   ....[68]....
        /*0400*/ 	.word	0x0001ccc0


	//   ....[69]....
        /*0404*/ 	.word	0x0001cce0


	//   ....[70]....
        /*0408*/ 	.word	0x0001cd00


	//   ....[71]....
        /*040c*/ 	.word	0x0001d0a0


	//   ....[72]....
        /*0410*/ 	.word	0x0001d0c0


	//   ....[73]....
        /*0414*/ 	.word	0x0001d210


	//   ....[74]....
        /*0418*/ 	.word	0x0001d220


	//   ....[75]....
        /*041c*/ 	.word	0x0001d350


	//   ....[76]....
        /*0420*/ 	.word	0x0001d370


	//   ....[77]....
        /*0424*/ 	.word	0x0001d4a0


	//   ....[78]....
        /*0428*/ 	.word	0x0001d4b0


	//   ....[79]....
        /*042c*/ 	.word	0x0001d7c0


	//   ....[80]....
        /*0430*/ 	.word	0x0001d7e0


	//   ....[81]....
        /*0434*/ 	.word	0x0001e120


	//   ....[82]....
        /*0438*/ 	.word	0x0001e130


	//   ....[83]....
        /*043c*/ 	.word	0x0001ee90


	//   ....[84]....
        /*0440*/ 	.word	0x0001eeb0


	//   ....[85]....
        /*0444*/ 	.word	0x0001f010


	//   ....[86]....
        /*0448*/ 	.word	0x0001f020


	//   ....[87]....
        /*044c*/ 	.word	0x0001f150


	//   ....[88]....
        /*0450*/ 	.word	0x0001f170


	//   ....[89]....
        /*0454*/ 	.word	0x0001f2a0


	//   ....[90]....
        /*0458*/ 	.word	0x0001f2b0


	//   ....[91]....
        /*045c*/ 	.word	0x0001f460


	//   ....[92]....
        /*0460*/ 	.word	0x0001f480


	//   ....[93]....
        /*0464*/ 	.word	0x0001f5a0


	//   ....[94]....
        /*0468*/ 	.word	0x0001f5e0


	//   ....[95]....
        /*046c*/ 	.word	0x0001f610


	//   ....[96]....
        /*0470*/ 	.word	0x0001f640


	//   ....[97]....
        /*0474*/ 	.word	0x0001f670


	//   ....[98]....
        /*0478*/ 	.word	0x0001f6a0


	//   ....[99]....
        /*047c*/ 	.word	0x0001f7f0


	//   ....[100]....
        /*0480*/ 	.word	0x0001f830


	//   ....[101]....
        /*0484*/ 	.word	0x0001f860


	//   ....[102]....
        /*0488*/ 	.word	0x0001f890


	//   ....[103]....
        /*048c*/ 	.word	0x0001f8c0


	//   ....[104]....
        /*0490*/ 	.word	0x0001f8f0


	//   ....[105]....
        /*0494*/ 	.word	0x0001f980


	//   ....[106]....
        /*0498*/ 	.word	0x0001f9c0


	//   ....[107]....
        /*049c*/ 	.word	0x0001f9d0


	//   ....[108]....
        /*04a0*/ 	.word	0x0001fa30


	//   ....[109]....
        /*04a4*/ 	.word	0x00020310


	//   ....[110]....
        /*04a8*/ 	.word	0x00020350


	//   ....[111]....
        /*04ac*/ 	.word	0x000203a0


	//   ....[112]....
        /*04b0*/ 	.word	0x000203f0


	//   ....[113]....
        /*04b4*/ 	.word	0x00020440


	//   ....[114]....
        /*04b8*/ 	.word	0x000204b0


	//   ....[115]....
        /*04bc*/ 	.word	0x000204f0


	//   ....[116]....
        /*04c0*/ 	.word	0x00020550


	//   ....[117]....
        /*04c4*/ 	.word	0x000205c0


	//   ....[118]....
        /*04c8*/ 	.word	0x00020620


	//   ....[119]....
        /*04cc*/ 	.word	0x00020690


	//   ....[120]....
        /*04d0*/ 	.word	0x00020700


	//   ....[121]....
        /*04d4*/ 	.word	0x00020760


	//   ....[122]....
        /*04d8*/ 	.word	0x000207c0


	//   ....[123]....
        /*04dc*/ 	.word	0x00020820


	//   ....[124]....
        /*04e0*/ 	.word	0x00020890


	//   ....[125]....
        /*04e4*/ 	.word	0x000208f0


	//   ....[126]....
        /*04e8*/ 	.word	0x00020950


	//   ....[127]....
        /*04ec*/ 	.word	0x000209a0


	//   ....[128]....
        /*04f0*/ 	.word	0x000209e0


	//   ....[129]....
        /*04f4*/ 	.word	0x00020a30


	//   ....[130]....
        /*04f8*/ 	.word	0x00020a80


	//   ....[131]....
        /*04fc*/ 	.word	0x00020ae0


	//   ....[132]....
        /*0500*/ 	.word	0x00020b50


	//   ....[133]....
        /*0504*/ 	.word	0x00020bb0


	//   ....[134]....
        /*0508*/ 	.word	0x00020c10


	//   ....[135]....
        /*050c*/ 	.word	0x00020c80


	//   ....[136]....
        /*0510*/ 	.word	0x00020cf0


	//   ....[137]....
        /*0514*/ 	.word	0x00020d60


	//   ....[138]....
        /*0518*/ 	.word	0x00020dc0


	//   ....[139]....
        /*051c*/ 	.word	0x00020e20


	//   ....[140]....
        /*0520*/ 	.word	0x00020e90


	//   ....[141]....
        /*0524*/ 	.word	0x00020ef0


	//   ....[142]....
        /*0528*/ 	.word	0x00020f50


	//   ....[143]....
        /*052c*/ 	.word	0x00020fb0


	//   ....[144]....
        /*0530*/ 	.word	0x00021020


	//   ....[145]....
        /*0534*/ 	.word	0x00021080


	//   ....[146]....
        /*0538*/ 	.word	0x000210e0


	//   ....[147]....
        /*053c*/ 	.word	0x00021140


	//   ....[148]....
        /*0540*/ 	.word	0x000211b0


	//   ....[149]....
        /*0544*/ 	.word	0x00021210


	//   ....[150]....
        /*0548*/ 	.word	0x00021270


	//   ....[151]....
        /*054c*/ 	.word	0x000212d0


	//   ....[152]....
        /*0550*/ 	.word	0x00021340


	//   ....[153]....
        /*0554*/ 	.word	0x00021390


	//   ....[154]....
        /*0558*/ 	.word	0x000213d0


	//   ....[155]....
        /*055c*/ 	.word	0x00021420


	//   ....[156]....
        /*0560*/ 	.word	0x00021470


	//   ....[157]....
        /*0564*/ 	.word	0x000214c0


	//   ....[158]....
        /*0568*/ 	.word	0x00021530


	//   ....[159]....
        /*056c*/ 	.word	0x00021580


	//   ....[160]....
        /*0570*/ 	.word	0x000215d0


	//   ....[161]....
        /*0574*/ 	.word	0x00021620


	//   ....[162]....
        /*0578*/ 	.word	0x00021670


	//   ....[163]....
        /*057c*/ 	.word	0x000216c0


	//   ....[164]....
        /*0580*/ 	.word	0x00021730


	//   ....[165]....
        /*0584*/ 	.word	0x00021770


	//   ....[166]....
        /*0588*/ 	.word	0x000217d0


	//   ....[167]....
        /*058c*/ 	.word	0x00021830


	//   ....[168]....
        /*0590*/ 	.word	0x00021890


	//----- nvinfo : EIATTR_EXIT_INSTR_OFFSETS
	.align		4
.L_494:
        /*0594*/ 	.byte	0x04, 0x1c
        /*0596*/ 	.short	(.L_496 - .L_495)


	//   ....[0]....
.L_495:
        /*0598*/ 	.word	0x00000f20


	//   ....[1]....
        /*059c*/ 	.word	0x000202e0


	//----- nvinfo : EIATTR_MAX_THREADS
	.align		4
.L_496:
        /*05a0*/ 	.byte	0x04, 0x05
        /*05a2*/ 	.short	(.L_498 - .L_497)
.L_497:
        /*05a4*/ 	.word	0x00000100
        /*05a8*/ 	.word	0x00000001
        /*05ac*/ 	.word	0x00000001


	//----- nvinfo : EIATTR_CRS_STACK_SIZE
	.align		4
.L_498:
        /*05b0*/ 	.byte	0x04, 0x1e
        /*05b2*/ 	.short	(.L_500 - .L_499)
.L_499:
        /*05b4*/ 	.word	0x00000000
.L_500:


//--------------------- .nv.info._ZN7cutlass13device_kernelIN5flash19enable_sm80_to_sm89INS1_16FlashAttnFwdSm80INS1_25CollectiveMainloopFwdSm80ILi8ELi2ELb1EN4cute5tupleIJNS5_1CILi128EEENS7_ILi96EEENS7_ILi192EEEEEELi192ENS_6half_tEfNS_4arch4Sm80ELb1ELb0ELb0ELb0ELb0ELb0ELb1ELb1EEENS1_21CollectiveEpilogueFwdINS6_IJS8_SA_S9_EEENS6_IJNS7_ILi1EEESI_SI_EEESC_SE_Li256ELb0ELb1ELb1ELb0EEENS1_30DynamicPersistentTileSchedulerILi256ELi256ELb1ELb1ELb0EEEEEEEEEvNT_6ParamsE --------------------------
	.section	.nv.info._ZN7cutlass13device_kernelIN5flash19enable_sm80_to_sm89INS1_16FlashAttnFwdSm80INS1_25CollectiveMainloopFwdSm80ILi8ELi2ELb1EN4cute5tupleIJNS5_1CILi128EEENS7_ILi96EEENS7_ILi192EEEEEELi192ENS_6half_tEfNS_4arch4Sm80ELb1ELb0ELb0ELb0ELb0ELb0ELb1ELb1EEENS1_21CollectiveEpilogueFwdINS6_IJS8_SA_S9_EEENS6_IJNS7_ILi1EEESI_SI_EEESC_SE_Li256ELb0ELb1ELb1ELb0EEENS1_30DynamicPersistentTileSchedulerILi256ELi256ELb1ELb1ELb0EEEEEEEEEvNT_6ParamsE,"",@"SHT_CUDA_INFO"
	.sectionflags	@""
	.align	4


	//----- nvinfo : EIATTR_CUDA_API_VERSION
	.align		4
        /*0000*/ 	.byte	0x04, 0x37
        /*0002*/ 	.short	(.L_502 - .L_501)
.L_501:
        /*0004*/ 	.word	0x00000082


	//----- nvinfo : EIATTR_SW2861232_WAR
	.align		4
.L_502:
        /*0008*/ 	.byte	0x01, 0x35
	.zero		2


	//----- nvinfo : EIATTR_PARAM_CBANK
	.align		4
        /*000c*/ 	.byte	0x04, 0x0a
        /*000e*/ 	.short	(.L_504 - .L_503)
	.align		4
.L_503:
        /*0010*/ 	.word	index@(.nv.constant0._ZN7cutlass13device_kernelIN5flash19enable_sm80_to_sm89INS1_16FlashAttnFwdSm80INS1_25CollectiveMainloopFwdSm80ILi8ELi2ELb1EN4cute5tupleIJNS5_1CILi128EEENS7_ILi96EEENS7_ILi192EEEEEELi192ENS_6half_tEfNS_4arch4Sm80ELb1ELb0ELb0ELb0ELb0ELb0ELb1ELb1EEENS1_21CollectiveEpilogueFwdINS6_IJS8_SA_S9_EEENS6_IJNS7_ILi1EEESI_SI_EEESC_SE_Li256ELb0ELb1ELb1ELb0EEENS1_30DynamicPersistentTileSchedulerILi256ELi256ELb1ELb1ELb0EEEEEEEEEvNT_6ParamsE)
        /*0014*/ 	.short	0x0160
        /*0016*/ 	.short	0x0428


	//----- nvinfo : EIATTR_CBANK_PARAM_SIZE
	.align		4
.L_504:
        /*0018*/ 	.byte	0x03, 0x19
        /*001a*/ 	.short	0x0428


	//----- nvinfo : EIATTR_KPARAM_INFO
	.align		4
        /*001c*/ 	.byte	0x04, 0x17
        /*001e*/ 	.short	(.L_506 - .L_505)
.L_505:
        /*0020*/ 	.word	0x00000000
        /*0024*/ 	.short	0x0000
        /*0026*/ 	.short	0x0000
        /*0028*/ 	.byte	0x00, 0xf0, 0xa1, 0x10


	//----- nvinfo : EIATTR_MAXREG_COUNT
	.align		4
.L_506:
        /*002c*/ 	.byte	0x03, 0x1b
        /*002e*/ 	.short	0x00ff


	//----- nvinfo : EIATTR_NUM_BARRIERS
	.align		4
        /*0030*/ 	.byte	0x02, 0x4c
        /*0032*/ 	.byte	0x06
	.zero		1


	//----- nvinfo : EIATTR_ANNOTATIONS
	.align		4
        /*0034*/ 	.byte	0x04, 0x55
        /*0036*/ 	.short	(.L_508 - .L_507)


	//   ....[0]....
.L_507:
        /* <DEDUP_REMOVED lines=61> */


	//----- nvinfo : EIATTR_MERCURY_ISA_VERSION
	.align		4
.L_508:
        /*03f0*/ 	.byte	0x03, 0x5f
        /*03f2*/ 	.short	0x0000


	//----- nvinfo : EIATTR_INT_WARP_WIDE_INSTR_OFFSETS
	.align		4
        /*03f4*/ 	.byte	0x04, 0x31
        /*03f6*/ 	.short	(.L_510 - .L_509)


	//   ....[0]....
.L_509:
        /*03f8*/ 	.word	0x0000dec0


	//   ....[1]....
        /*03fc*/ 	.word	0x0000df40


	//----- nvinfo : EIATTR_COOP_GROUP_MASK_REGIDS
	.align		4
.L_510:
        /*0400*/ 	.byte	0x04, 0x29
        /*0402*/ 	.short	(.L_512 - .L_511)


	//   ....[0]....
.L_511:
        /*0404*/ 	.word	0xffffffff


	//   ....[1]....
        /*0408*/ 	.word	0xffffffff


	//   ....[2]....
        /*040c*/ 	.word	0xffffffff


	//   ....[3]....
        /*0410*/ 	.word	0xffffffff


	//   ....[4]....
        /*0414*/ 	.word	0xffffffff


	//   ....[5]....
        /*0418*/ 	.word	0xffffffff


	//   ....[6]....
        /*041c*/ 	.word	0xffffffff


	//   ....[7]....
        /*0420*/ 	.word	0xffffffff


	//   ....[8]....
        /*0424*/ 	.word	0xffffffff


	//   ....[9]....
        /*0428*/ 	.word	0xffffffff


	//   ....[10]....
        /*042c*/ 	.word	0xffffffff


	//   ....[11]....
        /*0430*/ 	.word	0xffffffff


	//   ....[12]....
        /*0434*/ 	.word	0xffffffff


	//   ....[13]....
        /*0438*/ 	.word	0xffffffff


	//   ....[14]....
        /*043c*/ 	.word	0xffffffff


	//   ....[15]....
        /*0440*/ 	.word	0xffffffff


	//   ....[16]....
        /*0444*/ 	.word	0xffffffff


	//   ....[17]....
        /*0448*/ 	.word	0xffffffff


	//   ....[18]....
        /*044c*/ 	.word	0xffffffff


	//   ....[19]....
        /*0450*/ 	.word	0xffffffff


	//   ....[20]....
        /*0454*/ 	.word	0xffffffff


	//   ....[21]....
        /*0458*/ 	.word	0xffffffff


	//   ....[22]....
        /*045c*/ 	.word	0xffffffff


	//   ....[23]....
        /*0460*/ 	.word	0xffffffff


	//   ....[24]....
        /*0464*/ 	.word	0xffffffff


	//   ....[25]....
        /*0468*/ 	.word	0xffffffff


	//   ....[26]....
        /*046c*/ 	.word	0xffffffff


	//   ....[27]....
        /*0470*/ 	.word	0xffffffff


	//   ....[28]....
        /*0474*/ 	.word	0xffffffff


	//   ....[29]....
        /*0478*/ 	.word	0xffffffff


	//   ....[30]....
        /*047c*/ 	.word	0xffffffff


	//   ....[31]....
        /*0480*/ 	.word	0xffffffff


	//   ....[32]....
        /*0484*/ 	.word	0xffffffff


	//   ....[33]....
        /*0488*/ 	.word	0xffffffff


	//   ....[34]....
        /*048c*/ 	.word	0xffffffff


	//   ....[35]....
        /*0490*/ 	.word	0xffffffff


	//   ....[36]....
        /*0494*/ 	.word	0xffffffff


	//   ....[37]....
        /*0498*/ 	.word	0xffffffff


	//   ....[38]....
        /*049c*/ 	.word	0xffffffff


	//   ....[39]....
        /*04a0*/ 	.word	0xffffffff


	//   ....[40]....
        /*04a4*/ 	.word	0xffffffff


	//   ....[41]....
        /*04a8*/ 	.word	0xffffffff


	//   ....[42]....
        /*04ac*/ 	.word	0xffffffff


	//   ....[43]....
        /*04b0*/ 	.word	0xffffffff


	//----- nvinfo : EIATTR_COOP_GROUP_INSTR_OFFSETS
	.align		4
.L_512:
        /*04b4*/ 	.byte	0x04, 0x28
        /*04b6*/ 	.short	(.L_514 - .L_513)


	//   ....[0]....
.L_513:
        /*04b8*/ 	.word	0x00000050


	//   ....[1]....
        /*04bc*/ 	.word	0x00001670


	//   ....[2]....
        /*04c0*/ 	.word	0x00001680


	//   ....[3]....
        /*04c4*/ 	.word	0x000016b0


	//   ....[4]....
        /*04c8*/ 	.word	0x000016e0


	//   ....[5]....
        /*04cc*/ 	.word	0x00001870


	//   ....[6]....
        /*04d0*/ 	.word	0x00001880


	//   ....[7]....
        /*04d4*/ 	.word	0x000018a0


	//   ....[8]....
        /*04d8*/ 	.word	0x000018d0


	//   ....[9]....
        /*04dc*/ 	.word	0x00003390


	//   ....[10]....
        /*04e0*/ 	.word	0x000033a0


	//   ....[11]....
        /*04e4*/ 	.word	0x00003ce0


	//   ....[12]....
        /*04e8*/ 	.word	0x00003e40


	//   ....[13]....
        /*04ec*/ 	.word	0x00003e60


	//   ....[14]....
        /*04f0*/ 	.word	0x00003ec0


	//   ....[15]....
        /*04f4*/ 	.word	0x00006f40


	//   ....[16]....
        /*04f8*/ 	.word	0x00006f70


	//   ....[17]....
        /*04fc*/ 	.word	0x00007930


	//   ....[18]....
        /*0500*/ 	.word	0x00007990


	//   ....[19]....
        /*0504*/ 	.word	0x000079b0


	//   ....[20]....
        /*0508*/ 	.word	0x000079d0


	//   ....[21]....
        /*050c*/ 	.word	0x0000b340


	//   ....[22]....
        /*0510*/ 	.word	0x0000b3d0


	//   ....[23]....
        /*0514*/ 	.word	0x0000b3e0


	//   ....[24]....
        /*0518*/ 	.word	0x0000b450


	//   ....[25]....
        /*051c*/ 	.word	0x0000d670


	//   ....[26]....
        /*0520*/ 	.word	0x0000d6c0


	//   ....[27]....
        /*0524*/ 	.word	0x0000d6e0


	//   ....[28]....
        /*0528*/ 	.word	0x0000d700


	//   ....[29]....
        /*052c*/ 	.word	0x0000e090


	//   ....[30]....
        /*0530*/ 	.word	0x0000e540


	//   ....[31]....
        /*0534*/ 	.word	0x0000e560


	//   ....[32]....
        /*0538*/ 	.word	0x0000e580


	//   ....[33]....
        /*053c*/ 	.word	0x0000e5a0


	//   ....[34]....
        /*0540*/ 	.word	0x0000e6a0


	//   ....[35]....
        /*0544*/ 	.word	0x0000e700


	//   ....[36]....
        /*0548*/ 	.word	0x0000ef60


	//   ....[37]....
        /*054c*/ 	.word	0x0000ef70


	//   ....[38]....
        /*0550*/ 	.word	0x0000f900


	//   ....[39]....
        /*0554*/ 	.word	0x0000f9e0


	//   ....[40]....
        /*0558*/ 	.word	0x0000fa40


	//   ....[41]....
        /*055c*/ 	.word	0x0000fa90


	//   ....[42]....
        /*0560*/ 	.word	0x0000faf0


	//   ....[43]....
        /*0564*/ 	.word	0x0000fb40


	//----- nvinfo : EIATTR_EXIT_INSTR_OFFSETS
	.align		4
.L_514:
        /*0568*/ 	.byte	0x04, 0x1c
        /*056a*/ 	.short	(.L_516 - .L_515)


	//   ....[0]....
.L_515:
        /*056c*/ 	.word	0x000000a0


	//   ....[1]....
        /*0570*/ 	.word	0x0000f9a0


	//----- nvinfo : EIATTR_MAX_THREADS
	.align		4
.L_516:
        /*0574*/ 	.byte	0x04, 0x05
        /*0576*/ 	.short	(.L_518 - .L_517)
.L_517:
        /*0578*/ 	.word	0x00000100
        /*057c*/ 	.word	0x00000001
        /*0580*/ 	.word	0x00000001


	//----- nvinfo : EIATTR_CRS_STACK_SIZE
	.align		4
.L_518:
        /*0584*/ 	.byte	0x04, 0x1e
        /*0586*/ 	.short	(.L_520 - .L_519)
.L_519:
        /*0588*/ 	.word	0x00000000
.L_520:


//--------------------- .nv.info._ZN7cutlass13device_kernelIN5flash19enable_sm80_to_sm89INS1_16FlashAttnFwdSm80INS1_25CollectiveMainloopFwdSm80ILi8ELi2ELb0EN4cute5tupleIJNS5_1CILi128EEENS7_ILi64EEENS7_ILi192EEEEEELi192ENS_6half_tEfNS_4arch4Sm80ELb1ELb0ELb0ELb1ELb0ELb0ELb1ELb1EEENS1_21CollectiveEpilogueFwdINS6_IJS8_SA_S9_EEENS6_IJNS7_ILi1EEESI_SI_EEESC_SE_Li256ELb1ELb1ELb1ELb0EEENS1_36VarlenDynamicPersistentTileSchedulerILi128ELi64ELi256ELi256ELb1ELb1ELb0ELb1ELb1ELb1EEEEEEEEEvNT_6ParamsE --------------------------
	.section	.nv.info._ZN7cutlass13device_kernelIN5flash19enable_sm80_to_sm89INS1_16FlashAttnFwdSm80INS1_25CollectiveMainloopFwdSm80ILi8ELi2ELb0EN4cute5tupleIJNS5_1CILi128EEENS7_ILi64EEENS7_ILi192EEEEEELi192ENS_6half_tEfNS_4arch4Sm80ELb1ELb0ELb0ELb1ELb0ELb0ELb1ELb1EEENS1_21CollectiveEpilogueFwdINS6_IJS8_SA_S9_EEENS6_IJNS7_ILi1EEESI_SI_EEESC_SE_Li256ELb1ELb1ELb1ELb0EEENS1_36VarlenDynamicPersistentTileSchedulerILi128ELi64ELi256ELi256ELb1ELb1ELb0ELb1ELb1ELb1EEEEEEEEEvNT_6ParamsE,"",@"SHT_CUDA_INFO"
	.sectionflags	@""
	.align	4


	//----- nvinfo : EIATTR_CUDA_API_VERSION
	.align		4
        /*0000*/ 	.byte	0x04, 0x37
        /*0002*/ 	.short	(.L_522 - .L_521)
.L_521:
        /*0004*/ 	.word	0x00000082


	//----- nvinfo : EIATTR_SW2861232_WAR
	.align		4
.L_522:
        /*0008*/ 	.byte	0x01, 0x35
	.zero		2


	//----- nvinfo : EIATTR_PARAM_CBANK
	.align		4
        /*000c*/ 	.byte	0x04, 0x0a
        /*000e*/ 	.short	(.L_524 - .L_523)
	.align		4
.L_523:
        /*0010*/ 	.word	index@(.nv.constant0._ZN7cutlass13device_kernelIN5flash19enable_sm80_to_sm89INS1_16FlashAttnFwdSm80INS1_25CollectiveMainloopFwdSm80ILi8ELi2ELb0EN4cute5tupleIJNS5_1CILi128EEENS7_ILi64EEENS7_ILi192EEEEEELi192ENS_6half_tEfNS_4arch4Sm80ELb1ELb0ELb0ELb1ELb0ELb0ELb1ELb1EEENS1_21CollectiveEpilogueFwdINS6_IJS8_SA_S9_EEENS6_IJNS7_ILi1EEESI_SI_EEESC_SE_Li256ELb1ELb1ELb1ELb0EEENS1_36VarlenDynamicPersistentTileSchedulerILi128ELi64ELi256ELi256ELb1ELb1ELb0ELb1ELb1ELb1EEEEEEEEEvNT_6ParamsE)
        /*0014*/ 	.short	0x0160
        /*0016*/ 	.short	0x0438


	//----- nvinfo : EIATTR_CBANK_PARAM_SIZE
	.align		4
.L_524:
        /*0018*/ 	.byte	0x03, 0x19
        /*001a*/ 	.short	0x0438


	//----- nvinfo : EIATTR_KPARAM_INFO
	.align		4
        /*001c*/ 	.byte	0x04, 0x17
        /*001e*/ 	.short	(.L_526 - .L_525)
.L_525:
        /*0020*/ 	.word	0x00000000
        /*0024*/ 	.short	0x0000
        /*0026*/ 	.short	0x0000
        /*0028*/ 	.byte	0x00, 0xf0, 0xe1, 0x10


	//----- nvinfo : EIATTR_MAXREG_COUNT
	.align		4
.L_526:
        /*002c*/ 	.byte	0x03, 0x1b
        /*002e*/ 	.short	0x00ff


	//----- nvinfo : EIATTR_NUM_BARRIERS
	.align		4
        /*0030*/ 	.byte	0x02, 0x4c
        /*0032*/ 	.byte	0x06
	.zero		1


	//----- nvinfo : EIATTR_MERCURY_ISA_VERSION
	.align		4
        /*0034*/ 	.byte	0x03, 0x5f
        /*0036*/ 	.short	0x0000


	//----- nvinfo : EIATTR_INT_WARP_WIDE_INSTR_OFFSETS
	.align		4
        /*0038*/ 	.byte	0x04, 0x31
        /*003a*/ 	.short	(.L_528 - .L_527)


	//   ....[0]....
.L_527:
        /*003c*/ 	.word	0x0000b5e0


	//   ....[1]....
        /*0040*/ 	.word	0x0000b680


	//----- nvinfo : EIATTR_COOP_GROUP_MASK_REGIDS
	.align		4
.L_528:
        /*0044*/ 	.byte	0x04, 0x29
        /*0046*/ 	.short	(.L_530 - .L_529)


	//   ....[0]....
.L_529:
        /*0048*/ 	.word	0xffffffff


	//   ....[1]....
        /*004c*/ 	.word	0xffffffff


	//   ....[2]....
        /*0050*/ 	.word	0xffffffff


	//   ....[3]....
        /*0054*/ 	.word	0xffffffff


	//   ....[4]....
        /*0058*/ 	.word	0xffffffff


	//   ....[5]....
        /*005c*/ 	.word	0xffffffff


	//   ....[6]....
        /*0060*/ 	.word	0xffffffff


	//   ....[7]....
        /*0064*/ 	.word	0xffffffff


	//   ....[8]....
        /*0068*/ 	.word	0xffffffff


	//   ....[9]....
        /*006c*/ 	.word	0xffffffff


	//   ....[10]....
        /*0070*/ 	.word	0xffffffff


	//   ....[11]....
        /*0074*/ 	.word	0xffffffff


	//   ....[12]....
        /*0078*/ 	.word	0xffffffff


	//   ....[13]....
        /*007c*/ 	.word	0xffffffff


	//   ....[14]....
        /*0080*/ 	.word	0xffffffff


	//   ....[15]....
        /*0084*/ 	.word	0xffffffff


	//   ....[16]....
        /*0088*/ 	.word	0xffffffff


	//   ....[17]....
        /*008c*/ 	.word	0xffffffff


	//   ....[18]....
        /*0090*/ 	.word	0xffffffff


	//   ....[19]....
        /*0094*/ 	.word	0xffffffff


	//   ....[20]....
        /*0098*/ 	.word	0xffffffff


	//   ....[21]....
        /*009c*/ 	.word	0xffffffff


	//   ....[22]....
        /*00a0*/ 	.word	0xffffffff


	//   ....[23]....
        /*00a4*/ 	.word	0xffffffff


	//   ....[24]....
        /*00a8*/ 	.word	0xffffffff


	//   ....[25]....
        /*00ac*/ 	.word	0xffffffff


	//   ....[26]....
        /*00b0*/ 	.word	0xffffffff


	//   ....[27]....
        /*00b4*/ 	.word	0xffffffff


	//   ....[28]....
        /*00b8*/ 	.word	0xffffffff


	//   ....[29]....
        /*00bc*/ 	.word	0xffffffff


	//   ....[30]....
        /*00c0*/ 	.word	0xffffffff


	//   ....[31]....
        /*00c4*/ 	.word	0xffffffff


	//   ....[32]....
        /*00c8*/ 	.word	0xffffffff


	//   ....[33]....
        /*00cc*/ 	.word	0xffffffff


	//   ....[34]....
        /*00d0*/ 	.word	0xffffffff


	//   ....[35]....
        /*00d4*/ 	.word	0xffffffff


	//   ....[36]....
        /*00d8*/ 	.word	0xffffffff


	//   ....[37]....
        /*00dc*/ 	.word	0xffffffff


	//   ....[38]....
        /*00e0*/ 	.word	0xffffffff


	//   ....[39]....
        /*00e4*/ 	.word	0xffffffff


	//   ....[40]....
        /*00e8*/ 	.word	0xffffffff


	//   ....[41]....
        /*00ec*/ 	.word	0xffffffff


	//   ....[42]....
        /*00f0*/ 	.word	0xffffffff


	//   ....[43]....
        /*00f4*/ 	.word	0xffffffff


	//   ....[44]....
        /*00f8*/ 	.word	0xffffffff


	//   ....[45]....
        /*00fc*/ 	.word	0xffffffff


	//   ....[46]....
        /*0100*/ 	.word	0xffffffff


	//   ....[47]....
        /*0104*/ 	.word	0xffffffff


	//   ....[48]....
        /*0108*/ 	.word	0xffffffff


	//   ....[49]....
        /*010c*/ 	.word	0xffffffff


	//   ....[50]....
        /*0110*/ 	.word	0xffffffff


	//   ....[51]....
        /*0114*/ 	.word	0xffffffff


	//   ....[52]....
        /*0118*/ 	.word	0xffffffff


	//   ....[53]....
        /*011c*/ 	.word	0xffffffff


	//   ....[54]....
        /*0120*/ 	.word	0xffffffff


	//   ....[55]....
        /*0124*/ 	.word	0xffffffff


	//   ....[56]....
        /*0128*/ 	.word	0xffffffff


	//   ....[57]....
        /*012c*/ 	.word	0xffffffff


	//   ....[58]....
        /*0130*/ 	.word	0xffffffff


	//   ....[59]....
        /*0134*/ 	.word	0xffffffff


	//   ....[60]....
        /*0138*/ 	.word	0xffffffff


	//   ....[61]....
        /*013c*/ 	.word	0xffffffff


	//   ....[62]....
        /*0140*/ 	.word	0xffffffff


	//   ....[63]....
        /*0144*/ 	.word	0xffffffff


	//   ....[64]....
        /*0148*/ 	.word	0xffffffff


	//   ....[65]....
        /*014c*/ 	.word	0xffffffff


	//   ....[66]....
        /*0150*/ 	.word	0xffffffff


	//   ....[67]....
        /*0154*/ 	.word	0xffffffff


	//   ....[68]....
        /*0158*/ 	.word	0xffffffff


	//   ....[69]....
        /*015c*/ 	.word	0xffffffff


	//   ....[70]....
        /*0160*/ 	.word	0xffffffff


	//   ....[71]....
        /*0164*/ 	.word	0xffffffff


	//   ....[72]....
        /*0168*/ 	.word	0xffffffff


	//   ....[73]....
        /*016c*/ 	.word	0xffffffff


	//   ....[74]....
        /*0170*/ 	.word	0xffffffff


	//   ....[75]....
        /*0174*/ 	.word	0xffffffff


	//   ....[76]....
        /*0178*/ 	.word	0xffffffff


	//   ....[77]....
        /*017c*/ 	.word	0xffffffff


	//   ....[78]....
        /*0180*/ 	.word	0xffffffff


	//   ....[79]....
        /*0184*/ 	.word	0xffffffff


	//   ....[80]....
        /*0188*/ 	.word	0xffffffff


	//   ....[81]....
        /*018c*/ 	.word	0xffffffff


	//   ....[82]....
        /*0190*/ 	.word	0xffffffff


	//   ....[83]....
        /*0194*/ 	.word	0xffffffff


	//   ....[84]....
        /*0198*/ 	.word	0xffffffff


	//   ....[85]....
        /*019c*/ 	.word	0xffffffff


	//   ....[86]....
        /*01a0*/ 	.word	0xffffffff


	//   ....[87]....
        /*01a4*/ 	.word	0xffffffff


	//   ....[88]....
        /*01a8*/ 	.word	0xffffffff


	//   ....[89]....
        /*01ac*/ 	.word	0xffffffff


	//   ....[90]....
        /*01b0*/ 	.word	0xffffffff


	//   ....[91]....
        /*01b4*/ 	.word	0xffffffff


	//   ....[92]....
        /*01b8*/ 	.word	0xffffffff


	//   ....[93]....
        /*01bc*/ 	.word	0xffffffff


	//   ....[94]....
        /*01c0*/ 	.word	0xffffffff


	//   ....[95]....
        /*01c4*/ 	.word	0xffffffff


	//   ....[96]....
        /*01c8*/ 	.word	0xffffffff


	//   ....[97]....
        /*01cc*/ 	.word	0xffffffff


	//   ....[98]....
        /*01d0*/ 	.word	0xffffffff


	//   ....[99]....
        /*01d4*/ 	.word	0xffffffff


	//   ....[100]....
        /*01d8*/ 	.word	0xffffffff


	//   ....[101]....
        /*01dc*/ 	.word	0xffffffff


	//   ....[102]....
        /*01e0*/ 	.word	0xffffffff


	//   ....[103]....
        /*01e4*/ 	.word	0xffffffff


	//   ....[104]....
        /*01e8*/ 	.word	0xffffffff


	//   ....[105]....
        /*01ec*/ 	.word	0xffffffff


	//   ....[106]....
        /*01f0*/ 	.word	0xffffffff


	//   ....[107]....
        /*01f4*/ 	.word	0xffffffff


	//   ....[108]....
        /*01f8*/ 	.word	0xffffffff


	//   ....[109]....
        /*01fc*/ 	.word	0xffffffff


	//   ....[110]....
        /*0200*/ 	.word	0xffffffff


	//   ....[111]....
        /*0204*/ 	.word	0xffffffff


	//   ....[112]....
        /*0208*/ 	.word	0xffffffff


	//   ....[113]....
        /*020c*/ 	.word	0xffffffff


	//   ....[114]....
        /*0210*/ 	.word	0xffffffff


	//   ....[115]....
        /*0214*/ 	.word	0xffffffff


	//   ....[116]....
        /*0218*/ 	.word	0xffffffff


	//   ....[117]....
        /*021c*/ 	.word	0xffffffff


	//   ....[118]....
        /*0220*/ 	.word	0xffffffff


	//   ....[119]....
        /*0224*/ 	.word	0xffffffff


	//   ....[120]....
        /*0228*/ 	.word	0xffffffff


	//   ....[121]....
        /*022c*/ 	.word	0xffffffff


	//   ....[122]....
        /*0230*/ 	.word	0xffffffff


	//   ....[123]....
        /*0234*/ 	.word	0xffffffff


	//   ....[124]....
        /*0238*/ 	.word	0xffffffff


	//   ....[125]....
        /*023c*/ 	.word	0xffffffff


	//   ....[126]....
        /*0240*/ 	.word	0xffffffff


	//   ....[127]....
        /*0244*/ 	.word	0xffffffff


	//   ....[128]....
        /*0248*/ 	.word	0xffffffff


	//   ....[129]....
        /*024c*/ 	.word	0xffffffff


	//   ....[130]....
        /*0250*/ 	.word	0xffffffff


	//   ....[131]....
        /*0254*/ 	.word	0xffffffff


	//   ....[132]....
        /*0258*/ 	.word	0xffffffff


	//   ....[133]....
        /*025c*/ 	.word	0xffffffff


	//   ....[134]....
        /*0260*/ 	.word	0xffffffff


	//   ....[135]....
        /*0264*/ 	.word	0xffffffff


	//   ....[136]....
        /*0268*/ 	.word	0xffffffff


	//   ....[137]....
        /*026c*/ 	.word	0xffffffff


	//   ....[138]....
        /*0270*/ 	.word	0xffffffff


	//   ....[139]....
        /*0274*/ 	.word	0xffffffff


	//   ....[140]....
        /*0278*/ 	.word	0xffffffff


	//   ....[141]....
        /*027c*/ 	.word	0xffffffff


	//   ....[142]....
        /*0280*/ 	.word	0xffffffff


	//   ....[143]....
        /*0284*/ 	.word	0xffffffff


	//   ....[144]....
        /*0288*/ 	.word	0xffffffff


	//   ....[145]....
        /*028c*/ 	.word	0xffffffff


	//   ....[146]....
        /*0290*/ 	.word	0xffffffff


	//----- nvinfo : EIATTR_COOP_GROUP_INSTR_OFFSETS
	.align		4
.L_530:
        /*0294*/ 	.byte	0x04, 0x28
        /*0296*/ 	.short	(.L_532 - .L_531)


	//   ....[0]....
.L_531:
        /*0298*/ 	.word	0x00000080


	//   ....[1]....
        /*029c*/ 	.word	0x00000210


	//   ....[2]....
        /*02a0*/ 	.word	0x00000240


	//   ....[3]....
        /*02a4*/ 	.word	0x00000270


	//   ....[4]....
        /*02a8*/ 	.word	0x000002a0


	//   ....[5]....
        /*02ac*/ 	.word	0x000002d0


	//   ....[6]....
        /*02b0*/ 	.word	0x00000300


	//   ....[7]....
        /*02b4*/ 	.word	0x00000460


	//   ....[8]....
        /*02b8*/ 	.word	0x000004a0


	//   ....[9]....
        /*02bc*/ 	.word	0x000004d0


	//   ....[10]....
        /*02c0*/ 	.word	0x00000500


	//   ....[11]....
        /*02c4*/ 	.word	0x00000530


	//   ....[12]....
        /*02c8*/ 	.word	0x00000560


	//   ....[13]....
        /*02cc*/ 	.word	0x000005f0


	//   ....[14]....
        /*02d0*/ 	.word	0x00000630


	//   ....[15]....
        /*02d4*/ 	.word	0x00000650


	//   ....[16]....
        /*02d8*/ 	.word	0x000006b0


	//   ....[17]....
        /*02dc*/ 	.word	0x000024d0


	//   ....[18]....
        /*02e0*/ 	.word	0x000024f0


	//   ....[19]....
        /*02e4*/ 	.word	0x00002620


	//   ....[20]....
        /*02e8*/ 	.word	0x00002630


	//   ....[21]....
        /*02ec*/ 	.word	0x00002760


	//   ....[22]....
        /*02f0*/ 	.word	0x00002780


	//   ....[23]....
        /*02f4*/ 	.word	0x000028b0


	//   ....[24]....
        /*02f8*/ 	.word	0x000028c0


	//   ....[25]....
        /*02fc*/ 	.word	0x00003c00


	//   ....[26]....
        /*0300*/ 	.word	0x00003c10


	//   ....[27]....
        /*0304*/ 	.word	0x00004400


	//   ....[28]....
        /*0308*/ 	.word	0x00004430


	//   ....[29]....
        /*030c*/ 	.word	0x00004450


	//   ....[30]....
        /*0310*/ 	.word	0x00004470


	//   ....[31]....
        /*0314*/ 	.word	0x00006250


	//   ....[32]....
        /*0318*/ 	.word	0x00006290


	//   ....[33]....
        /*031c*/ 	.word	0x00006940


	//   ....[34]....
        /*0320*/ 	.word	0x00006a70


	//   ....[35]....
        /*0324*/ 	.word	0x00006aa0


	//   ....[36]....
        /*0328*/ 	.word	0x00006b20


	//   ....[37]....
        /*032c*/ 	.word	0x00009430


	//   ....[38]....
        /*0330*/ 	.word	0x00009450


	//   ....[39]....
        /*0334*/ 	.word	0x00009470


	//   ....[40]....
        /*0338*/ 	.word	0x00009490


	//   ....[41]....
        /*033c*/ 	.word	0x0000ade0


	//   ....[42]....
        /*0340*/ 	.word	0x0000ae10


	//   ....[43]....
        /*0344*/ 	.word	0x0000ae20


	//   ....[44]....
        /*0348*/ 	.word	0x0000ae50


	//   ....[45]....
        /*034c*/ 	.word	0x0000c160


	//   ....[46]....
        /*0350*/ 	.word	0x0000c180


	//   ....[47]....
        /*0354*/ 	.word	0x0000c1a0


	//   ....[48]....
        /*0358*/ 	.word	0x0000c1b0


	//   ....[49]....
        /*035c*/ 	.word	0x0000c510


	//   ....[50]....
        /*0360*/ 	.word	0x0000c530


	//   ....[51]....
        /*0364*/ 	.word	0x0000c650


	//   ....[52]....
        /*0368*/ 	.word	0x0000c660


	//   ....[53]....
        /*036c*/ 	.word	0x0000c790


	//   ....[54]....
        /*0370*/ 	.word	0x0000c7b0


	//   ....[55]....
        /*0374*/ 	.word	0x0000c8e0


	//   ....[56]....
        /*0378*/ 	.word	0x0000c8f0


	//   ....[57]....
        /*037c*/ 	.word	0x0000cc20


	//   ....[58]....
        /*0380*/ 	.word	0x0000cc40


	//   ....[59]....
        /*0384*/ 	.word	0x0000d580


	//   ....[60]....
        /*0388*/ 	.word	0x0000d590


	//   ....[61]....
        /*038c*/ 	.word	0x0000e2b0


	//   ....[62]....
        /*0390*/ 	.word	0x0000e2d0


	//   ....[63]....
        /*0394*/ 	.word	0x0000e400


	//   ....[64]....
        /*0398*/ 	.word	0x0000e410


	//   ....[65]....
        /*039c*/ 	.word	0x0000e540


	//   ....[66]....
        /*03a0*/ 	.word	0x0000e560


	//   ....[67]....
        /*03a4*/ 	.word	0x0000e690


	//   ....[68]....
        /*03a8*/ 	.word	0x0000e6a0


	//   ....[69]....
        /*03ac*/ 	.word	0x0000e850


	//   ....[70]....
        /*03b0*/ 	.word	0x0000e870


	//   ....[71]....
        /*03b4*/ 	.word	0x0000e990


	//   ....[72]....
        /*03b8*/ 	.word	0x0000e9d0


	//   ....[73]....
        /*03bc*/ 	.word	0x0000ea00


	//   ....[74]....
        /*03c0*/ 	.word	0x0000ea30


	//   ....[75]....
        /*03c4*/ 	.word	0x0000ea60


	//   ....[76]....
        /*03c8*/ 	.word	0x0000ea90


	//   ....[77]....
        /*03cc*/ 	.word	0x0000ebe0


	//   ....[78]....
        /*03d0*/ 	.word	0x0000ec20


	//   ....[79]....
        /*03d4*/ 	.word	0x0000ec50


	//   ....[80]....
        /*03d8*/ 	.word	0x0000ec80


	//   ....[81]....
        /*03dc*/ 	.word	0x0000ecb0


	//   ....[82]....
        /*03e0*/ 	.word	0x0000ece0


	//   ....[83]....
        /*03e4*/ 	.word	0x0000ed70


	//   ....[84]....
        /*03e8*/ 	.word	0x0000edb0


	//   ....[85]....
        /*03ec*/ 	.word	0x0000edc0


	//   ....[86]....
        /*03f0*/ 	.word	0x0000ee20


	//   ....[87]....
        /*03f4*/ 	.word	0x0000f720


	//   ....[88]....
        /*03f8*/ 	.word	0x0000f780


	//   ....[89]....
        /*03fc*/ 	.word	0x0000f7d0


	//   ....[90]....
        /*0400*/ 	.word	0x0000f820


	//   ....[91]....
        /*0404*/ 	.word	0x0000f870


	//   ....[92]....
        /*0408*/ 	.word	0x0000f8e0


	//   ....[93]....
        /*040c*/ 	.word	0x0000f920


	//   ....[94]....
        /*0410*/ 	.word	0x0000f980


	//   ....[95]....
        /*0414*/ 	.word	0x0000f9f0


	//   ....[96]....
        /*0418*/ 	.word	0x0000fa60


	//   ....[97]....
        /*041c*/ 	.word	0x0000fad0


	//   ....[98]....
        /*0420*/ 	.word	0x0000fb40


	//   ....[99]....
        /*0424*/ 	.word	0x0000fbb0


	//   ....[100]....
        /*0428*/ 	.word	0x0000fc10


	//   ....[101]....
        /*042c*/ 	.word	0x0000fc70


	//   ....[102]....
        /*0430*/ 	.word	0x0000fce0


	//   ....[103]....
        /*0434*/ 	.word	0x0000fd40


	//   ....[104]....
        /*0438*/ 	.word	0x0000fda0


	//   ....[105]....
        /*043c*/ 	.word	0x0000fe00


	//   ....[106]....
        /*0440*/ 	.word	0x0000fe60


	//   ....[107]....
        /*0444*/ 	.word	0x0000feb0


	//   ....[108]....
        /*0448*/ 	.word	0x0000ff00


	//   ....[109]....
        /*044c*/ 	.word	0x0000ff70


	//   ....[110]....
        /*0450*/ 	.word	0x0000ffe0


	//   ....[111]....
        /*0454*/ 	.word	0x00010050


	//   ....[112]....
        /*0458*/ 	.word	0x000100b0


	//   ....[113]....
        /*045c*/ 	.word	0x00010110


	//   ....[114]....
        /*0460*/ 	.word	0x00010180


	//   ....[115]....
        /*0464*/ 	.word	0x000101e0


	//   ....[116]....
        /*0468*/ 	.word	0x00010240


	//   ....[117]....
        /*046c*/ 	.word	0x000102b0


	//   ....[118]....
        /*0470*/ 	.word	0x00010320


	//   ....[119]....
        /*0474*/ 	.word	0x00010390


	//   ....[120]....
        /*0478*/ 	.word	0x000103f0


	//   ....[121]....
        /*047c*/ 	.word	0x00010460


	//   ....[122]....
        /*0480*/ 	.word	0x000104d0


	//   ....[123]....
        /*0484*/ 	.word	0x00010540


	//   ....[124]....
        /*0488*/ 	.word	0x000105a0


	//   ....[125]....
        /*048c*/ 	.word	0x00010610


	//   ....[126]....
        /*0490*/ 	.word	0x00010680


	//   ....[127]....
        /*0494*/ 	.word	0x000106f0


	//   ....[128]....
        /*0498*/ 	.word	0x00010750


	//   ....[129]....
        /*049c*/ 	.word	0x000107c0


	//   ....[130]....
        /*04a0*/ 	.word	0x00010830


	//   ....[131]....
        /*04a4*/ 	.word	0x00010880


	//   ....[132]....
        /*04a8*/ 	.word	0x000108d0


	//   ....[133]....
        /*04ac*/ 	.word	0x00010920


	//   ....[134]....
        /*04b0*/ 	.word	0x00010970


	//   ....[135]....
        /*04b4*/ 	.word	0x000109c0


	//   ....[136]....
        /*04b8*/ 	.word	0x00010a30


	//   ....[137]....
        /*04bc*/ 	.word	0x00010a90


	//   ....[138]....
        /*04c0*/ 	.word	0x00010af0


	//   ....[139]....
        /*04c4*/ 	.word	0x00010b40


	//   ....[140]....
        /*04c8*/ 	.word	0x00010b90


	//   ....[141]....
        /*04cc*/ 	.word	0x00010be0


	//   ....[142]....
        /*04d0*/ 	.word	0x00010c50


	//   ....[143]....
        /*04d4*/ 	.word	0x00010ca0


	//   ....[144]....
        /*04d8*/ 	.word	0x00010d00


	//   ....[145]....
        /*04dc*/ 	.word	0x00010d60


	//   ....[146]....
        /*04e0*/ 	.word	0x00010dc0


	//----- nvinfo : EIATTR_EXIT_INSTR_OFFSETS
	.align		4
.L_532:
        /*04e4*/ 	.byte	0x04, 0x1c
        /*04e6*/ 	.short	(.L_534 - .L_533)


	//   ....[0]....
.L_533:
        /*04e8*/ 	.word	0x00000f40


	//   ....[1]....
        /*04ec*/ 	.word	0x0000f6e0


	//----- nvinfo : EIATTR_MAX_THREADS
	.align		4
.L_534:
        /*04f0*/ 	.byte	0x04, 0x05
        /*04f2*/ 	.short	(.L_536 - .L_535)
.L_535:
        /*04f4*/ 	.word	0x00000100
        /*04f8*/ 	.word	0x00000001
        /*04fc*/ 	.word	0x00000001


	//----- nvinfo : EIATTR_CRS_STACK_SIZE
	.align		4
.L_536:
        /*0500*/ 	.byte	0x04, 0x1e
        /*0502*/ 	.short	(.L_538 - .L_537)
.L_537:
        /*0504*/ 	.word	0x00000000
.L_538:


//--------------------- .nv.info._ZN7cutlass13device_kernelIN5flash19enable_sm80_to_sm89INS1_16FlashAttnFwdSm80INS1_25CollectiveMainloopFwdSm80ILi8ELi2ELb0EN4cute5tupleIJNS5_1CILi128EEENS7_ILi64EEENS7_ILi192EEEEEELi192ENS_6half_tEfNS_4arch4Sm80ELb1ELb0ELb0ELb1ELb0ELb1ELb1ELb1EEENS1_21CollectiveEpilogueFwdINS6_IJS8_SA_S9_EEENS6_IJNS7_ILi1EEESI_SI_EEESC_SE_Li256ELb1ELb1ELb1ELb0EEENS1_36VarlenDynamicPersistentTileSchedulerILi128ELi64ELi256ELi256ELb1ELb1ELb0ELb1ELb1ELb1EEEEEEEEEvNT_6ParamsE --------------------------
	.section	.nv.info._ZN7cutlass13device_kernelIN5flash19enable_sm80_to_sm89INS1_16FlashAttnFwdSm80INS1_25CollectiveMainloopFwdSm80ILi8ELi2ELb0EN4cute5tupleIJNS5_1CILi128EEENS7_ILi64EEENS7_ILi192EEEEEELi192ENS_6half_tEfNS_4arch4Sm80ELb1ELb0ELb0ELb1ELb0ELb1ELb1ELb1EEENS1_21CollectiveEpilogueFwdINS6_IJS8_SA_S9_EEENS6_IJNS7_ILi1EEESI_SI_EEESC_SE_Li256ELb1ELb1ELb1ELb0EEENS1_36VarlenDynamicPersistentTileSchedulerILi128ELi64ELi256ELi256ELb1ELb1ELb0ELb1ELb1ELb1EEEEEEEEEvNT_6ParamsE,"",@"SHT_CUDA_INFO"
	.sectionflags	@""
	.align	4


	//----- nvinfo : EIATTR_CUDA_API_VERSION
	.align		4
        /*0000*/ 	.byte	0x04, 0x37
        /*0002*/ 	.short	(.L_540 - .L_539)
.L_539:
        /*0004*/ 	.word	0x00000082


	//----- nvinfo : EIATTR_SW2861232_WAR
	.align		4
.L_540:
        /*0008*/ 	.byte	0x01, 0x35
	.zero		2


	//----- nvinfo : EIATTR_PARAM_CBANK
	.align		4
        /*000c*/ 	.byte	0x04, 0x0a
        /*000e*/ 	.short	(.L_542 - .L_541)
	.align		4
.L_541:
        /*0010*/ 	.word	index@(.nv.constant0._ZN7cutlass13device_kernelIN5flash19enable_sm80_to_sm89INS1_16FlashAttnFwdSm80INS1_25CollectiveMainloopFwdSm80ILi8ELi2ELb0EN4cute5tupleIJNS5_1CILi128EEENS7_ILi64EEENS7_ILi192EEEEEELi192ENS_6half_tEfNS_4arch4Sm80ELb1ELb0ELb0ELb1ELb0ELb1ELb1ELb1EEENS1_21CollectiveEpilogueFwdINS6_IJS8_SA_S9_EEENS6_IJNS7_ILi1EEESI_SI_EEESC_SE_Li256ELb1ELb1ELb1ELb0EEENS1_36VarlenDynamicPersistentTileSchedulerILi128ELi64ELi256ELi256ELb1ELb1ELb0ELb1ELb1ELb1EEEEEEEEEvNT_6ParamsE)
        /*0014*/ 	.short	0x0160
        /*0016*/ 	.short	0x0438


	//----- nvinfo : EIATTR_CBANK_PARAM_SIZE
	.align		4
.L_542:
        /*0018*/ 	.byte	0x03, 0x19
        /*001a*/ 	.short	0x0438


	//----- nvinfo : EIATTR_KPARAM_INFO
	.align		4
        /*001c*/ 	.byte	0x04, 0x17
        /*001e*/ 	.short	(.L_544 - .L_543)
.L_543:
        /*0020*/ 	.word	0x00000000
        /*0024*/ 	.short	0x0000
        /*0026*/ 	.short	0x0000
        /*0028*/ 	.byte	0x00, 0xf0, 0xe1, 0x10


	//----- nvinfo : EIATTR_MAXREG_COUNT
	.align		4
.L_544:
        /*002c*/ 	.byte	0x03, 0x1b
        /*002e*/ 	.short	0x00ff


	//----- nvinfo : EIATTR_NUM_BARRIERS
	.align		4
        /*0030*/ 	.byte	0x02, 0x4c
        /*0032*/ 	.byte	0x06
	.zero		1


	//----- nvinfo : EIATTR_MERCURY_ISA_VERSION
	.align		4
        /*0034*/ 	.byte	0x03, 0x5f
        /*0036*/ 	.short	0x0000


	//----- nvinfo : EIATTR_INT_WARP_WIDE_INSTR_OFFSETS
	.align		4
        /*0038*/ 	.byte	0x04, 0x31
        /*003a*/ 	.short	(.L_546 - .L_545)


	//   ....[0]....
.L_545:
        /*003c*/ 	.word	0x00017660


	//   ....[1]....
        /*0040*/ 	.word	0x00017700


	//----- nvinfo : EIATTR_COOP_GROUP_MASK_REGIDS
	.align		4
.L_546:
        /*0044*/ 	.byte	0x04, 0x29
        /*0046*/ 	.short	(.L_548 - .L_547)


	//   ....[0]....
.L_547:
        /*0048*/ 	.word	0xffffffff


	//   ....[1]....
        /*004c*/ 	.word	0xffffffff


	//   ....[2]....
        /*0050*/ 	.word	0xffffffff


	//   ....[3]....
        /*0054*/ 	.word	0xffffffff


	//   ....[4]....
        /*0058*/ 	.word	0xffffffff


	//   ....[5]....
        /*005c*/ 	.word	0xffffffff


	//   ....[6]....
        /*0060*/ 	.word	0xffffffff


	//   ....[7]....
        /*0064*/ 	.word	0xffffffff


	//   ....[8]....
        /*0068*/ 	.word	0xffffffff


	//   ....[9]....
        /*006c*/ 	.word	0xffffffff


	//   ....[10]....
        /*0070*/ 	.word	0xffffffff


	//   ....[11]....
        /*0074*/ 	.word	0xffffffff


	//   ....[12]....
        /*0078*/ 	.word	0xffffffff


	//   ....[13]....
        /*007c*/ 	.word	0xffffffff


	//   ....[14]....
        /*0080*/ 	.word	0xffffffff


	//   ....[15]....
        /*0084*/ 	.word	0xffffffff


	//   ....[16]....
        /*0088*/ 	.word	0xffffffff


	//   ....[17]....
        /*008c*/ 	.word	0xffffffff


	//   ....[18]....
        /*0090*/ 	.word	0xffffffff


	//   ....[19]....
        /*0094*/ 	.word	0xffffffff


	//   ....[20]....
        /*0098*/ 	.word	0xffffffff


	//   ....[21]....
        /*009c*/ 	.word	0xffffffff


	//   ....[22]....
        /*00a0*/ 	.word	0xffffffff


	//   ....[23]....
        /*00a4*/ 	.word	0xffffffff


	//   ....[24]....
        /*00a8*/ 	.word	0xffffffff


	//   ....[25]....
        /*00ac*/ 	.word	0xffffffff


	//   ....[26]....
        /*00b0*/ 	.word	0xffffffff


	//   ....[27]....
        /*00b4*/ 	.word	0xffffffff


	//   ....[28]....
        /*00b8*/ 	.word	0xffffffff


	//   ....[29]....
        /*00bc*/ 	.word	0xffffffff


	//   ....[30]....
        /*00c0*/ 	.word	0xffffffff


	//   ....[31]....
        /*00c4*/ 	.word	0xffffffff


	//   ....[32]....
        /*00c8*/ 	.word	0xffffffff


	//   ....[33]....
        /*00cc*/ 	.word	0xffffffff


	//   ....[34]....
        /*00d0*/ 	.word	0xffffffff


	//   ....[35]....
        /*00d4*/ 	.word	0xffffffff


	//   ....[36]....
        /*00d8*/ 	.word	0xffffffff


	//   ....[37]....
        /*00dc*/ 	.word	0xffffffff


	//   ....[38]....
        /*00e0*/ 	.word	0xffffffff


	//   ....[39]....
        /*00e4*/ 	.word	0xffffffff


	//   ....[40]....
        /*00e8*/ 	.word	0xffffffff


	//   ....[41]....
        /*00ec*/ 	.word	0xffffffff


	//   ....[42]....
        /*00f0*/ 	.word	0xffffffff


	//   ....[43]....
        /*00f4*/ 	.word	0xffffffff


	//   ....[44]....
        /*00f8*/ 	.word	0xffffffff


	//   ....[45]....
        /*00fc*/ 	.word	0xffffffff


	//   ....[46]....
        /*0100*/ 	.word	0xffffffff


	//   ....[47]....
        /*0104*/ 	.word	0xffffffff


	//   ....[48]....
        /*0108*/ 	.word	0xffffffff


	//   ....[49]....
        /*010c*/ 	.word	0xffffffff


	//   ....[50]....
        /*0110*/ 	.word	0xffffffff


	//   ....[51]....
        /*0114*/ 	.word	0xffffffff


	//   ....[52]....
        /*0118*/ 	.word	0xffffffff


	//   ....[53]....
        /*011c*/ 	.word	0xffffffff


	//   ....[54]....
        /*0120*/ 	.word	0xffffffff


	//   ....[55]....
        /*0124*/ 	.word	0xffffffff


	//   ....[56]....
        /*0128*/ 	.word	0xffffffff


	//   ....[57]....
        /*012c*/ 	.word	0xffffffff


	//   ....[58]....
        /*0130*/ 	.word	0xffffffff


	//   ....[59]....
        /*0134*/ 	.word	0xffffffff


	//   ....[60]....
        /*0138*/ 	.word	0xffffffff


	//   ....[61]....
        /*013c*/ 	.word	0xffffffff


	//   ....[62]....
        /*0140*/ 	.word	0xffffffff


	//   ....[63]....
        /*0144*/ 	.word	0xffffffff


	//   ....[64]....
        /*0148*/ 	.word	0xffffffff


	//   ....[65]....
        /*014c*/ 	.word	0xffffffff


	//   ....[66]....
        /*0150*/ 	.word	0xffffffff


	//   ....[67]....
        /*0154*/ 	.word	0xffffffff


	//   ....[68]....
        /*0158*/ 	.word	0xffffffff


	//   ....[69]....
        /*015c*/ 	.word	0xffffffff


	//   ....[70]....
        /*0160*/ 	.word	0xffffffff


	//   ....[71]....
        /*0164*/ 	.word	0xffffffff


	//   ....[72]....
        /*0168*/ 	.word	0xffffffff


	//   ....[73]....
        /*016c*/ 	.word	0xffffffff


	//   ....[74]....
        /*0170*/ 	.word	0xffffffff


	//   ....[75]....
        /*0174*/ 	.word	0xffffffff


	//   ....[76]....
        /*0178*/ 	.word	0xffffffff


	//   ....[77]....
        /*017c*/ 	.word	0xffffffff


	//   ....[78]....
        /*0180*/ 	.word	0xffffffff


	//   ....[79]....
        /*0184*/ 	.word	0xffffffff


	//   ....[80]....
        /*0188*/ 	.word	0xffffffff


	//   ....[81]....
        /*018c*/ 	.word	0xffffffff


	//   ....[82]....
        /*0190*/ 	.word	0xffffffff


	//   ....[83]....
        /*0194*/ 	.word	0xffffffff


	//   ....[84]....
        /*0198*/ 	.word	0xffffffff


	//   ....[85]....
        /*019c*/ 	.word	0xffffffff


	//   ....[86]....
        /*01a0*/ 	.word	0xffffffff


	//   ....[87]....
        /*01a4*/ 	.word	0xffffffff


	//   ....[88]....
        /*01a8*/ 	.word	0xffffffff


	//   ....[89]....
        /*01ac*/ 	.word	0xffffffff


	//   ....[90]....
        /*01b0*/ 	.word	0xffffffff


	//   ....[91]....
        /*01b4*/ 	.word	0xffffffff


	//   ....[92]....
        /*01b8*/ 	.word	0xffffffff


	//   ....[93]....
        /*01bc*/ 	.word	0xffffffff


	//   ....[94]....
        /*01c0*/ 	.word	0xffffffff


	//   ....[95]....
        /*01c4*/ 	.word	0xffffffff


	//   ....[96]....
        /*01c8*/ 	.word	0xffffffff


	//   ....[97]....
        /*01cc*/ 	.word	0xffffffff


	//   ....[98]....
        /*01d0*/ 	.word	0xffffffff


	//   ....[99]....
        /*01d4*/ 	.word	0xffffffff


	//   ....[100]....
        /*01d8*/ 	.word	0xffffffff


	//   ....[101]....
        /*01dc*/ 	.word	0xffffffff


	//   ....[102]....
        /*01e0*/ 	.word	0xffffffff


	//   ....[103]....
        /*01e4*/ 	.word	0xffffffff


	//   ....[104]....
        /*01e8*/ 	.word	0xffffffff


	//   ....[105]....
        /*01ec*/ 	.word	0xffffffff


	//   ....[106]....
        /*01f0*/ 	.word	0xffffffff


	//   ....[107]....
        /*01f4*/ 	.word	0xffffffff


	//   ....[108]....
        /*01f8*/ 	.word	0xffffffff


	//   ....[109]....
        /*01fc*/ 	.word	0xffffffff


	//   ....[110]....
        /*0200*/ 	.word	0xffffffff


	//   ....[111]....
        /*0204*/ 	.word	0xffffffff


	//   ....[112]....
        /*0208*/ 	.word	0xffffffff


	//   ....[113]....
        /*020c*/ 	.word	0xffffffff


	//   ....[114]....
        /*0210*/ 	.word	0xffffffff


	//   ....[115]....
        /*0214*/ 	.word	0xffffffff


	//   ....[116]....
        /*0218*/ 	.word	0xffffffff


	//   ....[117]....
        /*021c*/ 	.word	0xffffffff


	//   ....[118]....
        /*0220*/ 	.word	0xffffffff


	//   ....[119]....
        /*0224*/ 	.word	0xffffffff


	//   ....[120]....
        /*0228*/ 	.word	0xffffffff


	//   ....[121]....
        /*022c*/ 	.word	0xffffffff


	//   ....[122]....
        /*0230*/ 	.word	0xffffffff


	//   ....[123]....
        /*0234*/ 	.word	0xffffffff


	//   ....[124]....
        /*0238*/ 	.word	0xffffffff


	//   ....[125]....
        /*023c*/ 	.word	0xffffffff


	//   ....[126]....
        /*0240*/ 	.word	0xffffffff


	//   ....[127]....
        /*0244*/ 	.word	0xffffffff


	//   ....[128]....
        /*0248*/ 	.word	0xffffffff


	//   ....[129]....
        /*024c*/ 	.word	0xffffffff


	//   ....[130]....
        /*0250*/ 	.word	0xffffffff


	//   ....[131]....
        /*0254*/ 	.word	0xffffffff


	//   ....[132]....
        /*0258*/ 	.word	0xffffffff


	//   ....[133]....
        /*025c*/ 	.word	0xffffffff


	//   ....[134]....
        /*0260*/ 	.word	0xffffffff


	//   ....[135]....
        /*0264*/ 	.word	0xffffffff


	//   ....[136]....
        /*0268*/ 	.word	0xffffffff


	//   ....[137]....
        /*026c*/ 	.word	0xffffffff


	//   ....[138]....
        /*0270*/ 	.word	0xffffffff


	//   ....[139]....
        /*0274*/ 	.word	0xffffffff


	//   ....[140]....
        /*0278*/ 	.word	0xffffffff


	//   ....[141]....
        /*027c*/ 	.word	0xffffffff


	//   ....[142]....
        /*0280*/ 	.word	0xffffffff


	//   ....[143]....
        /*0284*/ 	.word	0xffffffff


	//   ....[144]....
        /*0288*/ 	.word	0xffffffff


	//   ....[145]....
        /*028c*/ 	.word	0xffffffff


	//   ....[146]....
        /*0290*/ 	.word	0xffffffff


	//   ....[147]....
        /*0294*/ 	.word	0xffffffff


	//   ....[148]....
        /*0298*/ 	.word	0xffffffff


	//   ....[149]....
        /*029c*/ 	.word	0xffffffff


	//   ....[150]....
        /*02a0*/ 	.word	0xffffffff


	//   ....[151]....
        /*02a4*/ 	.word	0xffffffff


	//   ....[152]....
        /*02a8*/ 	.word	0xffffffff


	//   ....[153]....
        /*02ac*/ 	.word	0xffffffff


	//   ....[154]....
        /*02b0*/ 	.word	0xffffffff


	//   ....[155]....
        /*02b4*/ 	.word	0xffffffff


	//   ....[156]....
        /*02b8*/ 	.word	0xffffffff


	//   ....[157]....
        /*02bc*/ 	.word	0xffffffff


	//   ....[158]....
        /*02c0*/ 	.word	0xffffffff


	//   ....[159]....
        /*02c4*/ 	.word	0xffffffff


	//   ....[160]....
        /*02c8*/ 	.word	0xffffffff


	//   ....[161]....
        /*02cc*/ 	.word	0xffffffff


	//   ....[162]....
        /*02d0*/ 	.word	0xffffffff


	//----- nvinfo : EIATTR_COOP_GROUP_INSTR_OFFSETS
	.align		4
.L_548:
        /*02d4*/ 	.byte	0x04, 0x28
        /*02d6*/ 	.short	(.L_550 - .L_549)


	//   ....[0]....
.L_549:
        /*02d8*/ 	.word	0x00000080


	//   ....[1]....
        /*02dc*/ 	.word	0x00000210


	//   ....[2]....
        /*02e0*/ 	.word	0x00000240


	//   ....[3]....
        /*02e4*/ 	.word	0x00000270


	//   ....[4]....
        /*02e8*/ 	.word	0x000002a0


	//   ....[5]....
        /*02ec*/ 	.word	0x000002d0


	//   ....[6]....
        /*02f0*/ 	.word	0x00000300


	//   ....[7]....
        /*02f4*/ 	.word	0x00000460


	//   ....[8]....
        /*02f8*/ 	.word	0x000004a0


	//   ....[9]....
        /*02fc*/ 	.word	0x000004d0


	//   ....[10]....
        /*0300*/ 	.word	0x00000500


	//   ....[11]....
        /*0304*/ 	.word	0x00000530


	//   ....[12]....
        /*0308*/ 	.word	0x00000560


	//   ....[13]....
        /*030c*/ 	.word	0x000005f0


	//   ....[14]....
        /*0310*/ 	.word	0x00000630


	//   ....[15]....
        /*0314*/ 	.word	0x00000650


	//   ....[16]....
        /*0318*/ 	.word	0x000006b0


	//   ....[17]....
        /*031c*/ 	.word	0x00007a30


	//   ....[18]....
        /*0320*/ 	.word	0x00007a50


	//   ....[19]....
        /*0324*/ 	.word	0x00007ba0


	//   ....[20]....
        /*0328*/ 	.word	0x00007bb0


	//   ....[21]....
        /*032c*/ 	.word	0x00007ce0


	//   ....[22]....
        /*0330*/ 	.word	0x00007d00


	//   ....[23]....
        /*0334*/ 	.word	0x00007e30


	//   ....[24]....
        /*0338*/ 	.word	0x00007e40


	//   ....[25]....
        /*033c*/ 	.word	0x000087f0


	//   ....[26]....
        /*0340*/ 	.word	0x000088b0


	//   ....[27]....
        /*0344*/ 	.word	0x00008900


	//   ....[28]....
        /*0348*/ 	.word	0x00008940


	//   ....[29]....
        /*034c*/ 	.word	0x00008dc0


	//   ....[30]....
        /*0350*/ 	.word	0x00008e00


	//   ....[31]....
        /*0354*/ 	.word	0x00008e50


	//   ....[32]....
        /*0358*/ 	.word	0x00008ec0


	//   ....[33]....
        /*035c*/ 	.word	0x0000bcf0


	//   ....[34]....
        /*0360*/ 	.word	0x0000bd30


	//   ....[35]....
        /*0364*/ 	.word	0x0000bd70


	//   ....[36]....
        /*0368*/ 	.word	0x0000bd90


	//   ....[37]....
        /*036c*/ 	.word	0x0000bff0


	//   ....[38]....
        /*0370*/ 	.word	0x0000c030


	//   ....[39]....
        /*0374*/ 	.word	0x0000c0f0


	//   ....[40]....
        /*0378*/ 	.word	0x0000c170


	//   ....[41]....
        /*037c*/ 	.word	0x0000fba0


	//   ....[42]....
        /*0380*/ 	.word	0x0000fbc0


	//   ....[43]....
        /*0384*/ 	.word	0x000103e0


	//   ....[44]....
        /*0388*/ 	.word	0x00010410


	//   ....[45]....
        /*038c*/ 	.word	0x00010430


	//   ....[46]....
        /*0390*/ 	.word	0x00010450


	//   ....[47]....
        /*0394*/ 	.word	0x000122d0


	//   ....[48]....
        /*0398*/ 	.word	0x000122f0


	//   ....[49]....
        /*039c*/ 	.word	0x00012a90


	//   ....[50]....
        /*03a0*/ 	.word	0x00012ab0


	//   ....[51]....
        /*03a4*/ 	.word	0x00012b10


	//   ....[52]....
        /*03a8*/ 	.word	0x00012b20


	//   ....[53]....
        /*03ac*/ 	.word	0x000153d0


	//   ....[54]....
        /*03b0*/ 	.word	0x00015400


	//   ....[55]....
        /*03b4*/ 	.word	0x00015420


	//   ....[56]....
        /*03b8*/ 	.word	0x00015440


	//   ....[57]....
        /*03bc*/ 	.word	0x00016e50


	//   ....[58]....
        /*03c0*/ 	.word	0x00016e80


	//   ....[59]....
        /*03c4*/ 	.word	0x00016e90


	//   ....[60]....
        /*03c8*/ 	.word	0x00016ec0


	//   ....[61]....
        /*03cc*/ 	.word	0x000183e0


	//   ....[62]....
        /*03d0*/ 	.word	0x00018400


	//   ....[63]....
        /*03d4*/ 	.word	0x00018430


	//   ....[64]....
        /*03d8*/ 	.word	0x00018450


	//   ....[65]....
        /*03dc*/ 	.word	0x000187f0


	//   ....[66]....
        /*03e0*/ 	.word	0x00018810


	//   ....[67]....
        /*03e4*/ 	.word	0x00018960


	//   ....[68]....
        /*03e8*/ 	.word	0x00018970


	//   ....[69]....
        /*03ec*/ 	.word	0x00018aa0


	//   ....[70]....
        /*03f0*/ 	.word	0x00018ac0


	//   ....[71]....
        /*03f4*/ 	.word	0x00018bf0


	//   ....[72]....
        /*03f8*/ 	.word	0x00018c00


	//   ....[73]....
        /*03fc*/ 	.word	0x00018f10


	//   ....[74]....
        /*0400*/ 	.word	0x00018f30


	//   ....[75]....
        /*0404*/ 	.word	0x00019860


	//   ....[76]....
        /*0408*/ 	.word	0x00019870


	//   ....[77]....
        /*040c*/ 	.word	0x0001a5e0


	//   ....[78]....
        /*0410*/ 	.word	0x0001a600


	//   ....[79]....
        /*0414*/ 	.word	0x0001a760


	//   ....[80]....
        /*0418*/ 	.word	0x0001a770


	//   ....[81]....
        /*041c*/ 	.word	0x0001a8a0


	//   ....[82]....
        /*0420*/ 	.word	0x0001a8c0


	//   ....[83]....
        /*0424*/ 	.word	0x0001a9f0


	//   ....[84]....
        /*0428*/ 	.word	0x0001aa00


	//   ....[85]....
        /*042c*/ 	.word	0x0001abb0


	//   ....[86]....
        /*0430*/ 	.word	0x0001abd0


	//   ....[87]....
        /*0434*/ 	.word	0x0001acf0


	//   ....[88]....
        /*0438*/ 	.word	0x0001ad30


	//   ....[89]....
        /*043c*/ 	.word	0x0001ad60


	//   ....[90]....
        /*0440*/ 	.word	0x0001ad90


	//   ....[91]....
        /*0444*/ 	.word	0x0001adc0


	//   ....[92]....
        /*0448*/ 	.word	0x0001adf0


	//   ....[93]....
        /*044c*/ 	.word	0x0001af40


	//   ....[94]....
        /*0450*/ 	.word	0x0001af80


	//   ....[95]....
        /*0454*/ 	.word	0x0001afb0


	//   ....[96]....
        /*0458*/ 	.word	0x0001afe0


	//   ....[97]....
        /*045c*/ 	.word	0x0001b010


	//   ....[98]....
        /*0460*/ 	.word	0x0001b040


	//   ....[99]....
        /*0464*/ 	.word	0x0001b0d0


	//   ....[100]....
        /*0468*/ 	.word	0x0001b110


	//   ....[101]....
        /*046c*/ 	.word	0x0001b120


	//   ....[102]....
        /*0470*/ 	.word	0x0001b180


	//   ....[103]....
        /*0474*/ 	.word	0x0001ba60


	//   ....[104]....
        /*0478*/ 	.word	0x0001baa0


	//   ....[105]....
        /*047c*/ 	.word	0x0001baf0


	//   ....[106]....
        /*0480*/ 	.word	0x0001bb40


	//   ....[107]....
        /*0484*/ 	.word	0x0001bb90


	//   ....[108]....
        /*0488*/ 	.word	0x0001bc00


	//   ....[109]....
        /*048c*/ 	.word	0x0001bc40


	//   ....[110]....
        /*0490*/ 	.word	0x0001bc90


	//   ....[111]....
        /*0494*/ 	.word	0x0001bcf0


	//   ....[112]....
        /*0498*/ 	.word	0x0001bd50


	//   ....[113]....
        /*049c*/ 	.word	0x0001bdc0


	//   ....[114]....
        /*04a0*/ 	.word	0x0001be30


	//   ....[115]....
        /*04a4*/ 	.word	0x0001be90


	//   ....[116]....
        /*04a8*/ 	.word	0x0001bef0


	//   ....[117]....
        /*04ac*/ 	.word	0x0001bf60


	//   ....[118]....
        /*04b0*/ 	.word	0x0001bfd0


	//   ....[119]....
        /*04b4*/ 	.word	0x0001c040


	//   ....[120]....
        /*04b8*/ 	.word	0x0001c0a0


	//   ....[121]....
        /*04bc*/ 	.word	0x0001c0f0


	//   ....[122]....
        /*04c0*/ 	.word	0x0001c130


	//   ....[123]....
        /*04c4*/ 	.word	0x0001c180


	//   ....[124]....
        /*04c8*/ 	.word	0x0001c1d0


	//   ....[125]....
        /*04cc*/ 	.word	0x0001c230


	//   ....[126]....
        /*04d0*/ 	.word	0x0001c2a0


	//   ....[127]....
        /*04d4*/ 	.word	0x0001c300


	//   ....[128]....
        /*04d8*/ 	.word	0x0001c360


	//   ....[129]....
        /*04dc*/ 	.word	0x0001c3d0


	//   ....[130]....
        /*04e0*/ 	.word	0x0001c440


	//   ....[131]....
        /*04e4*/ 	.word	0x0001c4b0


	//   ....[132]....
        /*04e8*/ 	.word	0x0001c510


	//   ....[133]....
        /*04ec*/ 	.word	0x0001c570


	//   ....[134]....
        /*04f0*/ 	.word	0x0001c5e0


	//   ....[135]....
        /*04f4*/ 	.word	0x0001c640


	//   ....[136]....
        /*04f8*/ 	.word	0x0001c6a0


	//   ....[137]....
        /*04fc*/ 	.word	0x0001c700


	//   ....[138]....
        /*0500*/ 	.word	0x0001c770


	//   ....[139]....
        /*0504*/ 	.word	0x0001c7d0


	//   ....[140]....
        /*0508*/ 	.word	0x0001c830


	//   ....[141]....
        /*050c*/ 	.word	0x0001c890


	//   ....[142]....
        /*0510*/ 	.word	0x0001c900


	//   ....[143]....
        /*0514*/ 	.word	0x0001c960


	//   ....[144]....
        /*0518*/ 	.word	0x0001c9c0


	//   ....[145]....
        /*051c*/ 	.word	0x0001ca20


	//   ....[146]....
        /*0520*/ 	.word	0x0001ca90


	//   ....[147]....
        /*0524*/ 	.word	0x0001cae0


	//   ....[148]....
        /*0528*/ 	.word	0x0001cb20


	//   ....[149]....
        /*052c*/ 	.word	0x0001cb70


	//   ....[150]....
        /*0530*/ 	.word	0x0001cbc0


	//   ....[151]....
        /*0534*/ 	.word	0x0001cc10


	//   ....[152]....
        /*0538*/ 	.word	0x0001cc80


	//   ....[153]....
        /*053c*/ 	.word	0x0001ccd0


	//   ....[154]....
        /*0540*/ 	.word	0x0001cd20


	//   ....[155]....
        /*0544*/ 	.word	0x0001cd70


	//   ....[156]....
        /*0548*/ 	.word	0x0001cdc0


	//   ....[157]....
        /*054c*/ 	.word	0x0001ce10


	//   ....[158]....
        /*0550*/ 	.word	0x0001ce80


	//   ....[159]....
        /*0554*/ 	.word	0x0001cec0


	//   ....[160]....
        /*0558*/ 	.word	0x0001cf10


	//   ....[161]....
        /*055c*/ 	.word	0x0001cf60


	//   ....[162]....
        /*0560*/ 	.word	0x0001cfc0


	//----- nvinfo : EIATTR_EXIT_INSTR_OFFSETS
	.align		4
.L_550:
        /*0564*/ 	.byte	0x04, 0x1c
        /*0566*/ 	.short	(.L_552 - .L_551)


	//   ....[0]....
.L_551:
        /*0568*/ 	.word	0x00000f20


	//   ....[1]....
        /*056c*/ 	.word	0x0001ba30


	//----- nvinfo : EIATTR_MAX_THREADS
	.align		4
.L_552:
        /*0570*/ 	.byte	0x04, 0x05
        /*0572*/ 	.short	(.L_554 - .L_553)
.L_553:
        /*0574*/ 	.word	0x00000100
        /*0578*/ 	.word	0x00000001
        /*057c*/ 	.word	0x00000001


	//----- nvinfo : EIATTR_CRS_STACK_SIZE
	.align		4
.L_554:
        /*0580*/ 	.byte	0x04, 0x1e
        /*0582*/ 	.short	(.L_556 - .L_555)
.L_555:
        /*0584*/ 	.word	0x00000000
.L_556:


//--------------------- .nv.callgraph             --------------------------
	.section	.nv.callgraph,"",@"SHT_CUDA_CALLGRAPH"
	.align	4
	.sectionentsize	8
	.align		4
        /*0000*/ 	.word	0x00000000
	.align		4
        /*0004*/ 	.word	0xffffffff
	.align		4
        /*0008*/ 	.word	0x00000000
	.align		4
        /*000c*/ 	.word	0xfffffffe
	.align		4
        /*0010*/ 	.word	0x00000000
	.align		4
        /*0014*/ 	.word	0xfffffffd
	.align		4
        /*0018*/ 	.word	0x00000000
	.align		4
        /*001c*/ 	.word	0xfffffffc


//--------------------- .nv.rel.action            --------------------------
	.section	.nv.rel.action,"",@"SHT_CUDA_RELOCINFO"
	.align	8
	.sectionentsize	8
        /*0000*/ 	.byte	0x73, 0x00, 0x00, 0x00, 0x00, 0x00, 0x00, 0x00, 0x00, 0x00, 0x00, 0x11, 0x25, 0x00, 0x05, 0x36


//--------------------- .nv.constant4             --------------------------
	.section	.nv.constant4,"a",@progbits
	.align	8
	.align		8
.nv.constant4:
        /*0000*/ 	.dword	_ZN72_INTERNAL_be19ed33_36_flash_fwd_hdim192_fp16_split_sm80_cu_1f2e7571_32144cuda3std3__45__cpo5beginE
	.align		8
        /*0008*/ 	.dword	_ZN72_INTERNAL_be19ed33_36_flash_fwd_hdim192_fp16_split_sm80_cu_1f2e7571_32144cuda3std3__45__cpo3endE
	.align		8
        /*0010*/ 	.dword	_ZN72_INTERNAL_be19ed33_36_flash_fwd_hdim192_fp16_split_sm80_cu_1f2e7571_32144cuda3std3__45__cpo6cbeginE
	.align		8
        /*0018*/ 	.dword	_ZN72_INTERNAL_be19ed33_36_flash_fwd_hdim192_fp16_split_sm80_cu_1f2e7571_32144cuda3std3__45__cpo4cendE
	.align		8
        /*0020*/ 	.dword	_ZN72_INTERNAL_be19ed33_36_flash_fwd_hdim192_fp16_split_sm80_cu_1f2e7571_32144cuda3std3__474_GLOBAL__N__be19ed33_36_flash_fwd_hdim192_fp16_split_sm80_cu_1f2e7571_32146ignoreE
	.align		8
        /*0028*/ 	.dword	_ZN72_INTERNAL_be19ed33_36_flash_fwd_hdim192_fp16_split_sm80_cu_1f2e7571_32144cuda3std3__419piecewise_constructE
	.align		8
        /*0030*/ 	.dword	_ZN72_INTERNAL_be19ed33_36_flash_fwd_hdim192_fp16_split_sm80_cu_1f2e7571_32144cuda3std3__48in_placeE
	.align		8
        /*0038*/ 	.dword	_ZN72_INTERNAL_be19ed33_36_flash_fwd_hdim192_fp16_split_sm80_cu_1f2e7571_32144cuda3std6ranges3__45__cpo4swapE
	.align		8
        /*0040*/ 	.dword	_ZN72_INTERNAL_be19ed33_36_flash_fwd_hdim192_fp16_split_sm80_cu_1f2e7571_32144cuda3std6ranges3__45__cpo9iter_moveE
	.align		8
        /*0048*/ 	.dword	_ZN72_INTERNAL_be19ed33_36_flash_fwd_hdim192_fp16_split_sm80_cu_1f2e7571_32144cute7productE
	.align		8
        /*0050*/ 	.dword	_ZN72_INTERNAL_be19ed33_36_flash_fwd_hdim192_fp16_split_sm80_cu_1f2e7571_32144cute1_E


//--------------------- .nv.constant0._ZN7cutlass13device_kernelIN5flash19enable_sm80_to_sm89INS1_16FlashAttnFwdSm80INS1_25CollectiveMainloopFwdSm80ILi8ELi1ELb1EN4cute5tupleIJNS5_1CILi128EEENS7_ILi96EEENS7_ILi192EEEEEELi192ENS_6half_tEfNS_4arch4Sm80ELb0ELb0ELb0ELb0ELb0ELb0ELb1ELb1EEENS1_21CollectiveEpilogueFwdINS6_IJS8_SA_S9_EEENS6_IJNS7_ILi1EEESI_SI_EEESC_SE_Li256ELb0ELb1ELb1ELb0EEENS1_19SingleTileSchedulerILb0ELb1ELb1ELi128EEEEEEEEEvNT_6ParamsE --------------------------
	.section	.nv.constant0._ZN7cutlass13device_kernelIN5flash19enable_sm80_to_sm89INS1_16FlashAttnFwdSm80INS1_25CollectiveMainloopFwdSm80ILi8ELi1ELb1EN4cute5tupleIJNS5_1CILi128EEENS7_ILi96EEENS7_ILi192EEEEEELi192ENS_6half_tEfNS_4arch4Sm80ELb0ELb0ELb0ELb0ELb0ELb0ELb1ELb1EEENS1_21CollectiveEpilogueFwdINS6_IJS8_SA_S9_EEENS6_IJNS7_ILi1EEESI_SI_EEESC_SE_Li256ELb0ELb1ELb1ELb0EEENS1_19SingleTileSchedulerILb0ELb1ELb1ELi128EEEEEEEEEvNT_6ParamsE,"a",@progbits
	.sectionflags	@""
	.align	4
.nv.constant0._ZN7cutlass13device_kernelIN5flash19enable_sm80_to_sm89INS1_16FlashAttnFwdSm80INS1_25CollectiveMainloopFwdSm80ILi8ELi1ELb1EN4cute5tupleIJNS5_1CILi128EEENS7_ILi96EEENS7_ILi192EEEEEELi192ENS_6half_tEfNS_4arch4Sm80ELb0ELb0ELb0ELb0ELb0ELb0ELb1ELb1EEENS1_21CollectiveEpilogueFwdINS6_IJS8_SA_S9_EEENS6_IJNS7_ILi1EEESI_SI_EEESC_SE_Li256ELb0ELb1ELb1ELb0EEENS1_19SingleTileSchedulerILb0ELb1ELb1ELi128EEEEEEEEEvNT_6ParamsE:
	.zero		1400


//--------------------- .nv.constant0._ZN7cutlass13device_kernelIN5flash19enable_sm80_to_sm89INS1_16FlashAttnFwdSm80INS1_25CollectiveMainloopFwdSm80ILi8ELi1ELb0EN4cute5tupleIJNS5_1CILi128EEENS7_ILi64EEENS7_ILi192EEEEEELi192ENS_6half_tEfNS_4arch4Sm80ELb0ELb0ELb0ELb1ELb0ELb0ELb1ELb1EEENS1_21CollectiveEpilogueFwdINS6_IJS8_SA_S9_EEENS6_IJNS7_ILi1EEESI_SI_EEESC_SE_Li256ELb1ELb1ELb1ELb0EEENS1_36VarlenDynamicPersistentTileSchedulerILi128ELi64ELi256ELi256ELb1ELb1ELb0ELb0ELb1ELb1EEEEEEEEEvNT_6ParamsE --------------------------
	.section	.nv.constant0._ZN7cutlass13device_kernelIN5flash19enable_sm80_to_sm89INS1_16FlashAttnFwdSm80INS1_25CollectiveMainloopFwdSm80ILi8ELi1ELb0EN4cute5tupleIJNS5_1CILi128EEENS7_ILi64EEENS7_ILi192EEEEEELi192ENS_6half_tEfNS_4arch4Sm80ELb0ELb0ELb0ELb1ELb0ELb0ELb1ELb1EEENS1_21CollectiveEpilogueFwdINS6_IJS8_SA_S9_EEENS6_IJNS7_ILi1EEESI_SI_EEESC_SE_Li256ELb1ELb1ELb1ELb0EEENS1_36VarlenDynamicPersistentTileSchedulerILi128ELi64ELi256ELi256ELb1ELb1ELb0ELb0ELb1ELb1EEEEEEEEEvNT_6ParamsE,"a",@progbits
	.sectionflags	@""
	.align	4
.nv.constant0._ZN7cutlass13device_kernelIN5flash19enable_sm80_to_sm89INS1_16FlashAttnFwdSm80INS1_25CollectiveMainloopFwdSm80ILi8ELi1ELb0EN4cute5tupleIJNS5_1CILi128EEENS7_ILi64EEENS7_ILi192EEEEEELi192ENS_6half_tEfNS_4arch4Sm80ELb0ELb0ELb0ELb1ELb0ELb0ELb1ELb1EEENS1_21CollectiveEpilogueFwdINS6_IJS8_SA_S9_EEENS6_IJNS7_ILi1EEESI_SI_EEESC_SE_Li256ELb1ELb1ELb1ELb0EEENS1_36VarlenDynamicPersistentTileSchedulerILi128ELi64ELi256ELi256ELb1ELb1ELb0ELb0ELb1ELb1EEEEEEEEEvNT_6ParamsE:
	.zero		1432


//--------------------- .nv.constant0._ZN7cutlass13device_kernelIN5flash19enable_sm80_to_sm89INS1_16FlashAttnFwdSm80INS1_25CollectiveMainloopFwdSm80ILi8ELi1ELb0EN4cute5tupleIJNS5_1CILi128EEENS7_ILi64EEENS7_ILi192EEEEEELi192ENS_6half_tEfNS_4arch4Sm80ELb0ELb0ELb0ELb1ELb0ELb1ELb1ELb1EEENS1_21CollectiveEpilogueFwdINS6_IJS8_SA_S9_EEENS6_IJNS7_ILi1EEESI_SI_EEESC_SE_Li256ELb1ELb1ELb1ELb0EEENS1_36VarlenDynamicPersistentTileSchedulerILi128ELi64ELi256ELi256ELb1ELb1ELb0ELb0ELb1ELb1EEEEEEEEEvNT_6ParamsE --------------------------
	.section	.nv.constant0._ZN7cutlass13device_kernelIN5flash19enable_sm80_to_sm89INS1_16FlashAttnFwdSm80INS1_25CollectiveMainloopFwdSm80ILi8ELi1ELb0EN4cute5tupleIJNS5_1CILi128EEENS7_ILi64EEENS7_ILi192EEEEEELi192ENS_6half_tEfNS_4arch4Sm80ELb0ELb0ELb0ELb1ELb0ELb1ELb1ELb1EEENS1_21CollectiveEpilogueFwdINS6_IJS8_SA_S9_EEENS6_IJNS7_ILi1EEESI_SI_EEESC_SE_Li256ELb1ELb1ELb1ELb0EEENS1_36VarlenDynamicPersistentTileSchedulerILi128ELi64ELi256ELi256ELb1ELb1ELb0ELb0ELb1ELb1EEEEEEEEEvNT_6ParamsE,"a",@progbits
	.sectionflags	@""
	.align	4
.nv.constant0._ZN7cutlass13device_kernelIN5flash19enable_sm80_to_sm89INS1_16FlashAttnFwdSm80INS1_25CollectiveMainloopFwdSm80ILi8ELi1ELb0EN4cute5tupleIJNS5_1CILi128EEENS7_ILi64EEENS7_ILi192EEEEEELi192ENS_6half_tEfNS_4arch4Sm80ELb0ELb0ELb0ELb1ELb0ELb1ELb1ELb1EEENS1_21CollectiveEpilogueFwdINS6_IJS8_SA_S9_EEENS6_IJNS7_ILi1EEESI_SI_EEESC_SE_Li256ELb1ELb1ELb1ELb0EEENS1_36VarlenDynamicPersistentTileSchedulerILi128ELi64ELi256ELi256ELb1ELb1ELb0ELb0ELb1ELb1EEEEEEEEEvNT_6ParamsE:
	.zero		1432


//--------------------- .nv.constant0._ZN7cutlass13device_kernelIN5flash19enable_sm80_to_sm89INS1_16FlashAttnFwdSm80INS1_25CollectiveMainloopFwdSm80ILi8ELi1ELb0EN4cute5tupleIJNS5_1CILi128EEENS7_ILi64EEENS7_ILi192EEEEEELi192ENS_6half_tEfNS_4arch4Sm80ELb0ELb1ELb0ELb0ELb0ELb0ELb1ELb1EEENS1_21CollectiveEpilogueFwdINS6_IJS8_SA_S9_EEENS6_IJNS7_ILi1EEESI_SI_EEESC_SE_Li256ELb0ELb1ELb1ELb0EEENS1_19SingleTileSchedulerILb0ELb1ELb1ELi128EEEEEEEEEvNT_6ParamsE --------------------------
	.section	.nv.constant0._ZN7cutlass13device_kernelIN5flash19enable_sm80_to_sm89INS1_16FlashAttnFwdSm80INS1_25CollectiveMainloopFwdSm80ILi8ELi1ELb0EN4cute5tupleIJNS5_1CILi128EEENS7_ILi64EEENS7_ILi192EEEEEELi192ENS_6half_tEfNS_4arch4Sm80ELb0ELb1ELb0ELb0ELb0ELb0ELb1ELb1EEENS1_21CollectiveEpilogueFwdINS6_IJS8_SA_S9_EEENS6_IJNS7_ILi1EEESI_SI_EEESC_SE_Li256ELb0ELb1ELb1ELb0EEENS1_19SingleTileSchedulerILb0ELb1ELb1ELi128EEEEEEEEEvNT_6ParamsE,"a",@progbits
	.sectionflags	@""
	.align	4
.nv.constant0._ZN7cutlass13device_kernelIN5flash19enable_sm80_to_sm89INS1_16FlashAttnFwdSm80INS1_25CollectiveMainloopFwdSm80ILi8ELi1ELb0EN4cute5tupleIJNS5_1CILi128EEENS7_ILi64EEENS7_ILi192EEEEEELi192ENS_6half_tEfNS_4arch4Sm80ELb0ELb1ELb0ELb0ELb0ELb0ELb1ELb1EEENS1_21CollectiveEpilogueFwdINS6_IJS8_SA_S9_EEENS6_IJNS7_ILi1EEESI_SI_EEESC_SE_Li256ELb0ELb1ELb1ELb0EEENS1_19SingleTileSchedulerILb0ELb1ELb1ELi128EEEEEEEEEvNT_6ParamsE:
	.zero		1400


//--------------------- .nv.constant0._ZN7cutlass13device_kernelIN5flash19enable_sm80_to_sm89INS1_16FlashAttnFwdSm80INS1_25CollectiveMainloopFwdSm80ILi8ELi1ELb0EN4cute5tupleIJNS5_1CILi128EEENS7_ILi64EEENS7_ILi192EEEEEELi192ENS_6half_tEfNS_4arch4Sm80ELb0ELb1ELb0ELb1ELb0ELb0ELb1ELb1EEENS1_21CollectiveEpilogueFwdINS6_IJS8_SA_S9_EEENS6_IJNS7_ILi1EEESI_SI_EEESC_SE_Li256ELb1ELb1ELb1ELb0EEENS1_36VarlenDynamicPersistentTileSchedulerILi128ELi64ELi256ELi256ELb1ELb1ELb0ELb1ELb0ELb1EEEEEEEEEvNT_6ParamsE --------------------------
	.section	.nv.constant0._ZN7cutlass13device_kernelIN5flash19enable_sm80_to_sm89INS1_16FlashAttnFwdSm80INS1_25CollectiveMainloopFwdSm80ILi8ELi1ELb0EN4cute5tupleIJNS5_1CILi128EEENS7_ILi64EEENS7_ILi192EEEEEELi192ENS_6half_tEfNS_4arch4Sm80ELb0ELb1ELb0ELb1ELb0ELb0ELb1ELb1EEENS1_21CollectiveEpilogueFwdINS6_IJS8_SA_S9_EEENS6_IJNS7_ILi1EEESI_SI_EEESC_SE_Li256ELb1ELb1ELb1ELb0EEENS1_36VarlenDynamicPersistentTileSchedulerILi128ELi64ELi256ELi256ELb1ELb1ELb0ELb1ELb0ELb1EEEEEEEEEvNT_6ParamsE,"a",@progbits
	.sectionflags	@""
	.align	4
.nv.constant0._ZN7cutlass13device_kernelIN5flash19enable_sm80_to_sm89INS1_16FlashAttnFwdSm80INS1_25CollectiveMainloopFwdSm80ILi8ELi1ELb0EN4cute5tupleIJNS5_1CILi128EEENS7_ILi64EEENS7_ILi192EEEEEELi192ENS_6half_tEfNS_4arch4Sm80ELb0ELb1ELb0ELb1ELb0ELb0ELb1ELb1EEENS1_21CollectiveEpilogueFwdINS6_IJS8_SA_S9_EEENS6_IJNS7_ILi1EEESI_SI_EEESC_SE_Li256ELb1ELb1ELb1ELb0EEENS1_36VarlenDynamicPersistentTileSchedulerILi128ELi64ELi256ELi256ELb1ELb1ELb0ELb1ELb0ELb1EEEEEEEEEvNT_6ParamsE:
	.zero		1432


//--------------------- .nv.constant0._ZN7cutlass13device_kernelIN5flash19enable_sm80_to_sm89INS1_16FlashAttnFwdSm80INS1_25CollectiveMainloopFwdSm80ILi8ELi1ELb0EN4cute5tupleIJNS5_1CILi128EEENS7_ILi64EEENS7_ILi192EEEEEELi192ENS_6half_tEfNS_4arch4Sm80ELb0ELb1ELb0ELb1ELb0ELb1ELb1ELb1EEENS1_21CollectiveEpilogueFwdINS6_IJS8_SA_S9_EEENS6_IJNS7_ILi1EEESI_SI_EEESC_SE_Li256ELb1ELb1ELb1ELb0EEENS1_36VarlenDynamicPersistentTileSchedulerILi128ELi64ELi256ELi256ELb1ELb1ELb0ELb1ELb0ELb1EEEEEEEEEvNT_6ParamsE --------------------------
	.section	.nv.constant0._ZN7cutlass13device_kernelIN5flash19enable_sm80_to_sm89INS1_16FlashAttnFwdSm80INS1_25CollectiveMainloopFwdSm80ILi8ELi1ELb0EN4cute5tupleIJNS5_1CILi128EEENS7_ILi64EEENS7_ILi192EEEEEELi192ENS_6half_tEfNS_4arch4Sm80ELb0ELb1ELb0ELb1ELb0ELb1ELb1ELb1EEENS1_21CollectiveEpilogueFwdINS6_IJS8_SA_S9_EEENS6_IJNS7_ILi1EEESI_SI_EEESC_SE_Li256ELb1ELb1ELb1ELb0EEENS1_36VarlenDynamicPersistentTileSchedulerILi128ELi64ELi256ELi256ELb1ELb1ELb0ELb1ELb0ELb1EEEEEEEEEvNT_6ParamsE,"a",@progbits
	.sectionflags	@""
	.align	4
.nv.constant0._ZN7cutlass13device_kernelIN5flash19enable_sm80_to_sm89INS1_16FlashAttnFwdSm80INS1_25CollectiveMainloopFwdSm80ILi8ELi1ELb0EN4cute5tupleIJNS5_1CILi128EEENS7_ILi64EEENS7_ILi192EEEEEELi192ENS_6half_tEfNS_4arch4Sm80ELb0ELb1ELb0ELb1ELb0ELb1ELb1ELb1EEENS1_21CollectiveEpilogueFwdINS6_IJS8_SA_S9_EEENS6_IJNS7_ILi1EEESI_SI_EEESC_SE_Li256ELb1ELb1ELb1ELb0EEENS1_36VarlenDynamicPersistentTileSchedulerILi128ELi64ELi256ELi256ELb1ELb1ELb0ELb1ELb0ELb1EEEEEEEEEvNT_6ParamsE:
	.zero		1432


//--------------------- .nv.constant0._ZN7cutlass13device_kernelIN5flash19enable_sm80_to_sm89INS1_16FlashAttnFwdSm80INS1_25CollectiveMainloopFwdSm80ILi8ELi1ELb1EN4cute5tupleIJNS5_1CILi128EEENS7_ILi96EEENS7_ILi192EEEEEELi192ENS_6half_tEfNS_4arch4Sm80ELb1ELb0ELb0ELb0ELb0ELb0ELb1ELb1EEENS1_21CollectiveEpilogueFwdINS6_IJS8_SA_S9_EEENS6_IJNS7_ILi1EEESI_SI_EEESC_SE_Li256ELb0ELb1ELb1ELb0EEENS1_30DynamicPersistentTileSchedulerILi256ELi256ELb1ELb1ELb0EEEEEEEEEvNT_6ParamsE --------------------------
	.section	.nv.constant0._ZN7cutlass13device_kernelIN5flash19enable_sm80_to_sm89INS1_16FlashAttnFwdSm80INS1_25CollectiveMainloopFwdSm80ILi8ELi1ELb1EN4cute5tupleIJNS5_1CILi128EEENS7_ILi96EEENS7_ILi192EEEEEELi192ENS_6half_tEfNS_4arch4Sm80ELb1ELb0ELb0ELb0ELb0ELb0ELb1ELb1EEENS1_21CollectiveEpilogueFwdINS6_IJS8_SA_S9_EEENS6_IJNS7_ILi1EEESI_SI_EEESC_SE_Li256ELb0ELb1ELb1ELb0EEENS1_30DynamicPersistentTileSchedulerILi256ELi256ELb1ELb1ELb0EEEEEEEEEvNT_6ParamsE,"a",@progbits
	.sectionflags	@""
	.align	4
.nv.constant0._ZN7cutlass13device_kernelIN5flash19enable_sm80_to_sm89INS1_16FlashAttnFwdSm80INS1_25CollectiveMainloopFwdSm80ILi8ELi1ELb1EN4cute5tupleIJNS5_1CILi128EEENS7_ILi96EEENS7_ILi192EEEEEELi192ENS_6half_tEfNS_4arch4Sm80ELb1ELb0ELb0ELb0ELb0ELb0ELb1ELb1EEENS1_21CollectiveEpilogueFwdINS6_IJS8_SA_S9_EEENS6_IJNS7_ILi1EEESI_SI_EEESC_SE_Li256ELb0ELb1ELb1ELb0EEENS1_30DynamicPersistentTileSchedulerILi256ELi256ELb1ELb1ELb0EEEEEEEEEvNT_6ParamsE:
	.zero		1416


//--------------------- .nv.constant0._ZN7cutlass13device_kernelIN5flash19enable_sm80_to_sm89INS1_16FlashAttnFwdSm80INS1_25CollectiveMainloopFwdSm80ILi8ELi1ELb0EN4cute5tupleIJNS5_1CILi128EEENS7_ILi64EEENS7_ILi192EEEEEELi192ENS_6half_tEfNS_4arch4Sm80ELb1ELb0ELb0ELb1ELb0ELb0ELb1ELb1EEENS1_21CollectiveEpilogueFwdINS6_IJS8_SA_S9_EEENS6_IJNS7_ILi1EEESI_SI_EEESC_SE_Li256ELb1ELb1ELb1ELb0EEENS1_36VarlenDynamicPersistentTileSchedulerILi128ELi64ELi256ELi256ELb1ELb1ELb0ELb1ELb1ELb1EEEEEEEEEvNT_6ParamsE --------------------------
	.section	.nv.constant0._ZN7cutlass13device_kernelIN5flash19enable_sm80_to_sm89INS1_16FlashAttnFwdSm80INS1_25CollectiveMainloopFwdSm80ILi8ELi1ELb0EN4cute5tupleIJNS5_1CILi128EEENS7_ILi64EEENS7_ILi192EEEEEELi192ENS_6half_tEfNS_4arch4Sm80ELb1ELb0ELb0ELb1ELb0ELb0ELb1ELb1EEENS1_21CollectiveEpilogueFwdINS6_IJS8_SA_S9_EEENS6_IJNS7_ILi1EEESI_SI_EEESC_SE_Li256ELb1ELb1ELb1ELb0EEENS1_36VarlenDynamicPersistentTileSchedulerILi128ELi64ELi256ELi256ELb1ELb1ELb0ELb1ELb1ELb1EEEEEEEEEvNT_6ParamsE,"a",@progbits
	.sectionflags	@""
	.align	4
.nv.constant0._ZN7cutlass13device_kernelIN5flash19enable_sm80_to_sm89INS1_16FlashAttnFwdSm80INS1_25CollectiveMainloopFwdSm80ILi8ELi1ELb0EN4cute5tupleIJNS5_1CILi128EEENS7_ILi64EEENS7_ILi192EEEEEELi192ENS_6half_tEfNS_4arch4Sm80ELb1ELb0ELb0ELb1ELb0ELb0ELb1ELb1EEENS1_21CollectiveEpilogueFwdINS6_IJS8_SA_S9_EEENS6_IJNS7_ILi1EEESI_SI_EEESC_SE_Li256ELb1ELb1ELb1ELb0EEENS1_36VarlenDynamicPersistentTileSchedulerILi128ELi64ELi256ELi256ELb1ELb1ELb0ELb1ELb1ELb1EEEEEEEEEvNT_6ParamsE:
	.zero		1432


//--------------------- .nv.constant0._ZN7cutlass13device_kernelIN5flash19enable_sm80_to_sm89INS1_16FlashAttnFwdSm80INS1_25CollectiveMainloopFwdSm80ILi8ELi1ELb0EN4cute5tupleIJNS5_1CILi128EEENS7_ILi64EEENS7_ILi192EEEEEELi192ENS_6half_tEfNS_4arch4Sm80ELb1ELb0ELb0ELb1ELb0ELb1ELb1ELb1EEENS1_21CollectiveEpilogueFwdINS6_IJS8_SA_S9_EEENS6_IJNS7_ILi1EEESI_SI_EEESC_SE_Li256ELb1ELb1ELb1ELb0EEENS1_36VarlenDynamicPersistentTileSchedulerILi128ELi64ELi256ELi256ELb1ELb1ELb0ELb1ELb1ELb1EEEEEEEEEvNT_6ParamsE --------------------------
	.section	.nv.constant0._ZN7cutlass13device_kernelIN5flash19enable_sm80_to_sm89INS1_16FlashAttnFwdSm80INS1_25CollectiveMainloopFwdSm80ILi8ELi1ELb0EN4cute5tupleIJNS5_1CILi128EEENS7_ILi64EEENS7_ILi192EEEEEELi192ENS_6half_tEfNS_4arch4Sm80ELb1ELb0ELb0ELb1ELb0ELb1ELb1ELb1EEENS1_21CollectiveEpilogueFwdINS6_IJS8_SA_S9_EEENS6_IJNS7_ILi1EEESI_SI_EEESC_SE_Li256ELb1ELb1ELb1ELb0EEENS1_36VarlenDynamicPersistentTileSchedulerILi128ELi64ELi256ELi256ELb1ELb1ELb0ELb1ELb1ELb1EEEEEEEEEvNT_6ParamsE,"a",@progbits
	.sectionflags	@""
	.align	4
.nv.constant0._ZN7cutlass13device_kernelIN5flash19enable_sm80_to_sm89INS1_16FlashAttnFwdSm80INS1_25CollectiveMainloopFwdSm80ILi8ELi1ELb0EN4cute5tupleIJNS5_1CILi128EEENS7_ILi64EEENS7_ILi192EEEEEELi192ENS_6half_tEfNS_4arch4Sm80ELb1ELb0ELb0ELb1ELb0ELb1ELb1ELb1EEENS1_21CollectiveEpilogueFwdINS6_IJS8_SA_S9_EEENS6_IJNS7_ILi1EEESI_SI_EEESC_SE_Li256ELb1ELb1ELb1ELb0EEENS1_36VarlenDynamicPersistentTileSchedulerILi128ELi64ELi256ELi256ELb1ELb1ELb0ELb1ELb1ELb1EEEEEEEEEvNT_6ParamsE:
	.zero		1432


//--------------------- .nv.constant0._ZN7cutlass13device_kernelIN5flash19enable_sm80_to_sm89INS1_16FlashAttnFwdSm80INS1_25CollectiveMainloopFwdSm80ILi8ELi2ELb1EN4cute5tupleIJNS5_1CILi128EEENS7_ILi96EEENS7_ILi192EEEEEELi192ENS_6half_tEfNS_4arch4Sm80ELb0ELb0ELb0ELb0ELb0ELb0ELb1ELb1EEENS1_21CollectiveEpilogueFwdINS6_IJS8_SA_S9_EEENS6_IJNS7_ILi1EEESI_SI_EEESC_SE_Li256ELb0ELb1ELb1ELb0EEENS1_19SingleTileSchedulerILb0ELb1ELb1ELi128EEEEEEEEEvNT_6ParamsE --------------------------
	.section	.nv.constant0._ZN7cutlass13device_kernelIN5flash19enable_sm80_to_sm89INS1_16FlashAttnFwdSm80INS1_25CollectiveMainloopFwdSm80ILi8ELi2ELb1EN4cute5tupleIJNS5_1CILi128EEENS7_ILi96EEENS7_ILi192EEEEEELi192ENS_6half_tEfNS_4arch4Sm80ELb0ELb0ELb0ELb0ELb0ELb0ELb1ELb1EEENS1_21CollectiveEpilogueFwdINS6_IJS8_SA_S9_EEENS6_IJNS7_ILi1EEESI_SI_EEESC_SE_Li256ELb0ELb1ELb1ELb0EEENS1_19SingleTileSchedulerILb0ELb1ELb1ELi128EEEEEEEEEvNT_6ParamsE,"a",@progbits
	.sectionflags	@""
	.align	4
.nv.constant0._ZN7cutlass13device_kernelIN5flash19enable_sm80_to_sm89INS1_16FlashAttnFwdSm80INS1_25CollectiveMainloopFwdSm80ILi8ELi2ELb1EN4cute5tupleIJNS5_1CILi128EEENS7_ILi96EEENS7_ILi192EEEEEELi192ENS_6half_tEfNS_4arch4Sm80ELb0ELb0ELb0ELb0ELb0ELb0ELb1ELb1EEENS1_21CollectiveEpilogueFwdINS6_IJS8_SA_S9_EEENS6_IJNS7_ILi1EEESI_SI_EEESC_SE_Li256ELb0ELb1ELb1ELb0EEENS1_19SingleTileSchedulerILb0ELb1ELb1ELi128EEEEEEEEEvNT_6ParamsE:
	.zero		1400


//--------------------- .nv.constant0._ZN7cutlass13device_kernelIN5flash19enable_sm80_to_sm89INS1_16FlashAttnFwdSm80INS1_25CollectiveMainloopFwdSm80ILi8ELi2ELb0EN4cute5tupleIJNS5_1CILi128EEENS7_ILi64EEENS7_ILi192EEEEEELi192ENS_6half_tEfNS_4arch4Sm80ELb0ELb0ELb0ELb1ELb0ELb0ELb1ELb1EEENS1_21CollectiveEpilogueFwdINS6_IJS8_SA_S9_EEENS6_IJNS7_ILi1EEESI_SI_EEESC_SE_Li256ELb1ELb1ELb1ELb0EEENS1_36VarlenDynamicPersistentTileSchedulerILi128ELi64ELi256ELi256ELb1ELb1ELb0ELb0ELb1ELb1EEEEEEEEEvNT_6ParamsE --------------------------
	.section	.nv.constant0._ZN7cutlass13device_kernelIN5flash19enable_sm80_to_sm89INS1_16FlashAttnFwdSm80INS1_25CollectiveMainloopFwdSm80ILi8ELi2ELb0EN4cute5tupleIJNS5_1CILi128EEENS7_ILi64EEENS7_ILi192EEEEEELi192ENS_6half_tEfNS_4arch4Sm80ELb0ELb0ELb0ELb1ELb0ELb0ELb1ELb1EEENS1_21CollectiveEpilogueFwdINS6_IJS8_SA_S9_EEENS6_IJNS7_ILi1EEESI_SI_EEESC_SE_Li256ELb1ELb1ELb1ELb0EEENS1_36VarlenDynamicPersistentTileSchedulerILi128ELi64ELi256ELi256ELb1ELb1ELb0ELb0ELb1ELb1EEEEEEEEEvNT_6ParamsE,"a",@progbits
	.sectionflags	@""
	.align	4
.nv.constant0._ZN7cutlass13device_kernelIN5flash19enable_sm80_to_sm89INS1_16FlashAttnFwdSm80INS1_25CollectiveMainloopFwdSm80ILi8ELi2ELb0EN4cute5tupleIJNS5_1CILi128EEENS7_ILi64EEENS7_ILi192EEEEEELi192ENS_6half_tEfNS_4arch4Sm80ELb0ELb0ELb0ELb1ELb0ELb0ELb1ELb1EEENS1_21CollectiveEpilogueFwdINS6_IJS8_SA_S9_EEENS6_IJNS7_ILi1EEESI_SI_EEESC_SE_Li256ELb1ELb1ELb1ELb0EEENS1_36VarlenDynamicPersistentTileSchedulerILi128ELi64ELi256ELi256ELb1ELb1ELb0ELb0ELb1ELb1EEEEEEEEEvNT_6ParamsE:
	.zero		1432


//--------------------- .nv.constant0._ZN7cutlass13device_kernelIN5flash19enable_sm80_to_sm89INS1_16FlashAttnFwdSm80INS1_25CollectiveMainloopFwdSm80ILi8ELi2ELb0EN4cute5tupleIJNS5_1CILi128EEENS7_ILi64EEENS7_ILi192EEEEEELi192ENS_6half_tEfNS_4arch4Sm80ELb0ELb0ELb0ELb1ELb0ELb1ELb1ELb1EEENS1_21CollectiveEpilogueFwdINS6_IJS8_SA_S9_EEENS6_IJNS7_ILi1EEESI_SI_EEESC_SE_Li256ELb1ELb1ELb1ELb0EEENS1_36VarlenDynamicPersistentTileSchedulerILi128ELi64ELi256ELi256ELb1ELb1ELb0ELb0ELb1ELb1EEEEEEEEEvNT_6ParamsE --------------------------
	.section	.nv.constant0._ZN7cutlass13device_kernelIN5flash19enable_sm80_to_sm89INS1_16FlashAttnFwdSm80INS1_25CollectiveMainloopFwdSm80ILi8ELi2ELb0EN4cute5tupleIJNS5_1CILi128EEENS7_ILi64EEENS7_ILi192EEEEEELi192ENS_6half_tEfNS_4arch4Sm80ELb0ELb0ELb0ELb1ELb0ELb1ELb1ELb1EEENS1_21CollectiveEpilogueFwdINS6_IJS8_SA_S9_EEENS6_IJNS7_ILi1EEESI_SI_EEESC_SE_Li256ELb1ELb1ELb1ELb0EEENS1_36VarlenDynamicPersistentTileSchedulerILi128ELi64ELi256ELi256ELb1ELb1ELb0ELb0ELb1ELb1EEEEEEEEEvNT_6ParamsE,"a",@progbits
	.sectionflags	@""
	.align	4
.nv.constant0._ZN7cutlass13device_kernelIN5flash19enable_sm80_to_sm89INS1_16FlashAttnFwdSm80INS1_25CollectiveMainloopFwdSm80ILi8ELi2ELb0EN4cute5tupleIJNS5_1CILi128EEENS7_ILi64EEENS7_ILi192EEEEEELi192ENS_6half_tEfNS_4arch4Sm80ELb0ELb0ELb0ELb1ELb0ELb1ELb1ELb1EEENS1_21CollectiveEpilogueFwdINS6_IJS8_SA_S9_EEENS6_IJNS7_ILi1EEESI_SI_EEESC_SE_Li256ELb1ELb1ELb1ELb0EEENS1_36VarlenDynamicPersistentTileSchedulerILi128ELi64ELi256ELi256ELb1ELb1ELb0ELb0ELb1ELb1EEEEEEEEEvNT_6ParamsE:
	.zero		1432


//--------------------- .nv.constant0._ZN7cutlass13device_kernelIN5flash19enable_sm80_to_sm89INS1_16FlashAttnFwdSm80INS1_25CollectiveMainloopFwdSm80ILi8ELi2ELb0EN4cute5tupleIJNS5_1CILi128EEENS7_ILi64EEENS7_ILi192EEEEEELi192ENS_6half_tEfNS_4arch4Sm80ELb0ELb1ELb0ELb0ELb0ELb0ELb1ELb1EEENS1_21CollectiveEpilogueFwdINS6_IJS8_SA_S9_EEENS6_IJNS7_ILi1EEESI_SI_EEESC_SE_Li256ELb0ELb1ELb1ELb0EEENS1_19SingleTileSchedulerILb0ELb1ELb1ELi128EEEEEEEEEvNT_6ParamsE --------------------------
	.section	.nv.constant0._ZN7cutlass13device_kernelIN5flash19enable_sm80_to_sm89INS1_16FlashAttnFwdSm80INS1_25CollectiveMainloopFwdSm80ILi8ELi2ELb0EN4cute5tupleIJNS5_1CILi128EEENS7_ILi64EEENS7_ILi192EEEEEELi192ENS_6half_tEfNS_4arch4Sm80ELb0ELb1ELb0ELb0ELb0ELb0ELb1ELb1EEENS1_21CollectiveEpilogueFwdINS6_IJS8_SA_S9_EEENS6_IJNS7_ILi1EEESI_SI_EEESC_SE_Li256ELb0ELb1ELb1ELb0EEENS1_19SingleTileSchedulerILb0ELb1ELb1ELi128EEEEEEEEEvNT_6ParamsE,"a",@progbits
	.sectionflags	@""
	.align	4
.nv.constant0._ZN7cutlass13device_kernelIN5flash19enable_sm80_to_sm89INS1_16FlashAttnFwdSm80INS1_25CollectiveMainloopFwdSm80ILi8ELi2ELb0EN4cute5tupleIJNS5_1CILi128EEENS7_ILi64EEENS7_ILi192EEEEEELi192ENS_6half_tEfNS_4arch4Sm80ELb0ELb1ELb0ELb0ELb0ELb0ELb1ELb1EEENS1_21CollectiveEpilogueFwdINS6_IJS8_SA_S9_EEENS6_IJNS7_ILi1EEESI_SI_EEESC_SE_Li256ELb0ELb1ELb1ELb0EEENS1_19SingleTileSchedulerILb0ELb1ELb1ELi128EEEEEEEEEvNT_6ParamsE:
	.zero		1400


//--------------------- .nv.constant0._ZN7cutlass13device_kernelIN5flash19enable_sm80_to_sm89INS1_16FlashAttnFwdSm80INS1_25CollectiveMainloopFwdSm80ILi8ELi2ELb0EN4cute5tupleIJNS5_1CILi128EEENS7_ILi64EEENS7_ILi192EEEEEELi192ENS_6half_tEfNS_4arch4Sm80ELb0ELb1ELb0ELb1ELb0ELb0ELb1ELb1EEENS1_21CollectiveEpilogueFwdINS6_IJS8_SA_S9_EEENS6_IJNS7_ILi1EEESI_SI_EEESC_SE_Li256ELb1ELb1ELb1ELb0EEENS1_36VarlenDynamicPersistentTileSchedulerILi128ELi64ELi256ELi256ELb1ELb1ELb0ELb1ELb0ELb1EEEEEEEEEvNT_6ParamsE --------------------------
	.section	.nv.constant0._ZN7cutlass13device_kernelIN5flash19enable_sm80_to_sm89INS1_16FlashAttnFwdSm80INS1_25CollectiveMainloopFwdSm80ILi8ELi2ELb0EN4cute5tupleIJNS5_1CILi128EEENS7_ILi64EEENS7_ILi192EEEEEELi192ENS_6half_tEfNS_4arch4Sm80ELb0ELb1ELb0ELb1ELb0ELb0ELb1ELb1EEENS1_21CollectiveEpilogueFwdINS6_IJS8_SA_S9_EEENS6_IJNS7_ILi1EEESI_SI_EEESC_SE_Li256ELb1ELb1ELb1ELb0EEENS1_36VarlenDynamicPersistentTileSchedulerILi128ELi64ELi256ELi256ELb1ELb1ELb0ELb1ELb0ELb1EEEEEEEEEvNT_6ParamsE,"a",@progbits
	.sectionflags	@""
	.align	4
.nv.constant0._ZN7cutlass13device_kernelIN5flash19enable_sm80_to_sm89INS1_16FlashAttnFwdSm80INS1_25CollectiveMainloopFwdSm80ILi8ELi2ELb0EN4cute5tupleIJNS5_1CILi128EEENS7_ILi64EEENS7_ILi192EEEEEELi192ENS_6half_tEfNS_4arch4Sm80ELb0ELb1ELb0ELb1ELb0ELb0ELb1ELb1EEENS1_21CollectiveEpilogueFwdINS6_IJS8_SA_S9_EEENS6_IJNS7_ILi1EEESI_SI_EEESC_SE_Li256ELb1ELb1ELb1ELb0EEENS1_36VarlenDynamicPersistentTileSchedulerILi128ELi64ELi256ELi256ELb1ELb1ELb0ELb1ELb0ELb1EEEEEEEEEvNT_6ParamsE:
	.zero		1432


//--------------------- .nv.constant0._ZN7cutlass13device_kernelIN5flash19enable_sm80_to_sm89INS1_16FlashAttnFwdSm80INS1_25CollectiveMainloopFwdSm80ILi8ELi2ELb0EN4cute5tupleIJNS5_1CILi128EEENS7_ILi64EEENS7_ILi192EEEEEELi192ENS_6half_tEfNS_4arch4Sm80ELb0ELb1ELb0ELb1ELb0ELb1ELb1ELb1EEENS1_21CollectiveEpilogueFwdINS6_IJS8_SA_S9_EEENS6_IJNS7_ILi1EEESI_SI_EEESC_SE_Li256ELb1ELb1ELb1ELb0EEENS1_36VarlenDynamicPersistentTileSchedulerILi128ELi64ELi256ELi256ELb1ELb1ELb0ELb1ELb0ELb1EEEEEEEEEvNT_6ParamsE --------------------------
	.section	.nv.constant0._ZN7cutlass13device_kernelIN5flash19enable_sm80_to_sm89INS1_16FlashAttnFwdSm80INS1_25CollectiveMainloopFwdSm80ILi8ELi2ELb0EN4cute5tupleIJNS5_1CILi128EEENS7_ILi64EEENS7_ILi192EEEEEELi192ENS_6half_tEfNS_4arch4Sm80ELb0ELb1ELb0ELb1ELb0ELb1ELb1ELb1EEENS1_21CollectiveEpilogueFwdINS6_IJS8_SA_S9_EEENS6_IJNS7_ILi1EEESI_SI_EEESC_SE_Li256ELb1ELb1ELb1ELb0EEENS1_36VarlenDynamicPersistentTileSchedulerILi128ELi64ELi256ELi256ELb1ELb1ELb0ELb1ELb0ELb1EEEEEEEEEvNT_6ParamsE,"a",@progbits
	.sectionflags	@""
	.align	4
.nv.constant0._ZN7cutlass13device_kernelIN5flash19enable_sm80_to_sm89INS1_16FlashAttnFwdSm80INS1_25CollectiveMainloopFwdSm80ILi8ELi2ELb0EN4cute5tupleIJNS5_1CILi128EEENS7_ILi64EEENS7_ILi192EEEEEELi192ENS_6half_tEfNS_4arch4Sm80ELb0ELb1ELb0ELb1ELb0ELb1ELb1ELb1EEENS1_21CollectiveEpilogueFwdINS6_IJS8_SA_S9_EEENS6_IJNS7_ILi1EEESI_SI_EEESC_SE_Li256ELb1ELb1ELb1ELb0EEENS1_36VarlenDynamicPersistentTileSchedulerILi128ELi64ELi256ELi256ELb1ELb1ELb0ELb1ELb0ELb1EEEEEEEEEvNT_6ParamsE:
	.zero		1432


//--------------------- .nv.constant0._ZN7cutlass13device_kernelIN5flash19enable_sm80_to_sm89INS1_16FlashAttnFwdSm80INS1_25CollectiveMainloopFwdSm80ILi8ELi2ELb1EN4cute5tupleIJNS5_1CILi128EEENS7_ILi96EEENS7_ILi192EEEEEELi192ENS_6half_tEfNS_4arch4Sm80ELb1ELb0ELb0ELb0ELb0ELb0ELb1ELb1EEENS1_21CollectiveEpilogueFwdINS6_IJS8_SA_S9_EEENS6_IJNS7_ILi1EEESI_SI_EEESC_SE_Li256ELb0ELb1ELb1ELb0EEENS1_30DynamicPersistentTileSchedulerILi256ELi256ELb1ELb1ELb0EEEEEEEEEvNT_6ParamsE --------------------------
	.section	.nv.constant0._ZN7cutlass13device_kernelIN5flash19enable_sm80_to_sm89INS1_16FlashAttnFwdSm80INS1_25CollectiveMainloopFwdSm80ILi8ELi2ELb1EN4cute5tupleIJNS5_1CILi128EEENS7_ILi96EEENS7_ILi192EEEEEELi192ENS_6half_tEfNS_4arch4Sm80ELb1ELb0ELb0ELb0ELb0ELb0ELb1ELb1EEENS1_21CollectiveEpilogueFwdINS6_IJS8_SA_S9_EEENS6_IJNS7_ILi1EEESI_SI_EEESC_SE_Li256ELb0ELb1ELb1ELb0EEENS1_30DynamicPersistentTileSchedulerILi256ELi256ELb1ELb1ELb0EEEEEEEEEvNT_6ParamsE,"a",@progbits
	.sectionflags	@""
	.align	4
.nv.constant0._ZN7cutlass13device_kernelIN5flash19enable_sm80_to_sm89INS1_16FlashAttnFwdSm80INS1_25CollectiveMainloopFwdSm80ILi8ELi2ELb1EN4cute5tupleIJNS5_1CILi128EEENS7_ILi96EEENS7_ILi192EEEEEELi192ENS_6half_tEfNS_4arch4Sm80ELb1ELb0ELb0ELb0ELb0ELb0ELb1ELb1EEENS1_21CollectiveEpilogueFwdINS6_IJS8_SA_S9_EEENS6_IJNS7_ILi1EEESI_SI_EEESC_SE_Li256ELb0ELb1ELb1ELb0EEENS1_30DynamicPersistentTileSchedulerILi256ELi256ELb1ELb1ELb0EEEEEEEEEvNT_6ParamsE:
	.zero		1416


//--------------------- .nv.constant0._ZN7cutlass13device_kernelIN5flash19enable_sm80_to_sm89INS1_16FlashAttnFwdSm80INS1_25CollectiveMainloopFwdSm80ILi8ELi2ELb0EN4cute5tupleIJNS5_1CILi128EEENS7_ILi64EEENS7_ILi192EEEEEELi192ENS_6half_tEfNS_4arch4Sm80ELb1ELb0ELb0ELb1ELb0ELb0ELb1ELb1EEENS1_21CollectiveEpilogueFwdINS6_IJS8_SA_S9_EEENS6_IJNS7_ILi1EEESI_SI_EEESC_SE_Li256ELb1ELb1ELb1ELb0EEENS1_36VarlenDynamicPersistentTileSchedulerILi128ELi64ELi256ELi256ELb1ELb1ELb0ELb1ELb1ELb1EEEEEEEEEvNT_6ParamsE --------------------------
	.section	.nv.constant0._ZN7cutlass13device_kernelIN5flash19enable_sm80_to_sm89INS1_16FlashAttnFwdSm80INS1_25CollectiveMainloopFwdSm80ILi8ELi2ELb0EN4cute5tupleIJNS5_1CILi128EEENS7_ILi64EEENS7_ILi192EEEEEELi192ENS_6half_tEfNS_4arch4Sm80ELb1ELb0ELb0ELb1ELb0ELb0ELb1ELb1EEENS1_21CollectiveEpilogueFwdINS6_IJS8_SA_S9_EEENS6_IJNS7_ILi1EEESI_SI_EEESC_SE_Li256ELb1ELb1ELb1ELb0EEENS1_36VarlenDynamicPersistentTileSchedulerILi128ELi64ELi256ELi256ELb1ELb1ELb0ELb1ELb1ELb1EEEEEEEEEvNT_6ParamsE,"a",@progbits
	.sectionflags	@""
	.align	4
.nv.constant0._ZN7cutlass13device_kernelIN5flash19enable_sm80_to_sm89INS1_16FlashAttnFwdSm80INS1_25CollectiveMainloopFwdSm80ILi8ELi2ELb0EN4cute5tupleIJNS5_1CILi128EEENS7_ILi64EEENS7_ILi192EEEEEELi192ENS_6half_tEfNS_4arch4Sm80ELb1ELb0ELb0ELb1ELb0ELb0ELb1ELb1EEENS1_21CollectiveEpilogueFwdINS6_IJS8_SA_S9_EEENS6_IJNS7_ILi1EEESI_SI_EEESC_SE_Li256ELb1ELb1ELb1ELb0EEENS1_36VarlenDynamicPersistentTileSchedulerILi128ELi64ELi256ELi256ELb1ELb1ELb0ELb1ELb1ELb1EEEEEEEEEvNT_6ParamsE:
	.zero		1432


//--------------------- .nv.constant0._ZN7cutlass13device_kernelIN5flash19enable_sm80_to_sm89INS1_16FlashAttnFwdSm80INS1_25CollectiveMainloopFwdSm80ILi8ELi2ELb0EN4cute5tupleIJNS5_1CILi128EEENS7_ILi64EEENS7_ILi192EEEEEELi192ENS_6half_tEfNS_4arch4Sm80ELb1ELb0ELb0ELb1ELb0ELb1ELb1ELb1EEENS1_21CollectiveEpilogueFwdINS6_IJS8_SA_S9_EEENS6_IJNS7_ILi1EEESI_SI_EEESC_SE_Li256ELb1ELb1ELb1ELb0EEENS1_36VarlenDynamicPersistentTileSchedulerILi128ELi64ELi256ELi256ELb1ELb1ELb0ELb1ELb1ELb1EEEEEEEEEvNT_6ParamsE --------------------------
	.section	.nv.constant0._ZN7cutlass13device_kernelIN5flash19enable_sm80_to_sm89INS1_16FlashAttnFwdSm80INS1_25CollectiveMainloopFwdSm80ILi8ELi2ELb0EN4cute5tupleIJNS5_1CILi128EEENS7_ILi64EEENS7_ILi192EEEEEELi192ENS_6half_tEfNS_4arch4Sm80ELb1ELb0ELb0ELb1ELb0ELb1ELb1ELb1EEENS1_21CollectiveEpilogueFwdINS6_IJS8_SA_S9_EEENS6_IJNS7_ILi1EEESI_SI_EEESC_SE_Li256ELb1ELb1ELb1ELb0EEENS1_36VarlenDynamicPersistentTileSchedulerILi128ELi64ELi256ELi256ELb1ELb1ELb0ELb1ELb1ELb1EEEEEEEEEvNT_6ParamsE,"a",@progbits
	.sectionflags	@""
	.align	4
.nv.constant0._ZN7cutlass13device_kernelIN5flash19enable_sm80_to_sm89INS1_16FlashAttnFwdSm80INS1_25CollectiveMainloopFwdSm80ILi8ELi2ELb0EN4cute5tupleIJNS5_1CILi128EEENS7_ILi64EEENS7_ILi192EEEEEELi192ENS_6half_tEfNS_4arch4Sm80ELb1ELb0ELb0ELb1ELb0ELb1ELb1ELb1EEENS1_21CollectiveEpilogueFwdINS6_IJS8_SA_S9_EEENS6_IJNS7_ILi1EEESI_SI_EEESC_SE_Li256ELb1ELb1ELb1ELb0EEENS1_36VarlenDynamicPersistentTileSchedulerILi128ELi64ELi256ELi256ELb1ELb1ELb0ELb1ELb1ELb1EEEEEEEEEvNT_6ParamsE:
	.zero		1432


//--------------------- .text._ZN7cutlass13device_kernelIN5flash19enable_sm80_to_sm89INS1_16FlashAttnFwdSm80INS1_25CollectiveMainloopFwdSm80ILi8ELi1ELb1EN4cute5tupleIJNS5_1CILi128EEENS7_ILi96EEENS7_ILi192EEEEEELi192ENS_6half_tEfNS_4arch4Sm80ELb0ELb0ELb0ELb0ELb0ELb0ELb1ELb1EEENS1_21CollectiveEpilogueFwdINS6_IJS8_SA_S9_EEENS6_IJNS7_ILi1EEESI_SI_EEESC_SE_Li256ELb0ELb1ELb1ELb0EEENS1_19SingleTileSchedulerILb0ELb1ELb1ELi128EEEEEEEEEvNT_6ParamsE --------------------------
	.section	.text._ZN7cutlass13device_kernelIN5flash19enable_sm80_to_sm89INS1_16FlashAttnFwdSm80INS1_25CollectiveMainloopFwdSm80ILi8ELi1ELb1EN4cute5tupleIJNS5_1CILi128EEENS7_ILi96EEENS7_ILi192EEEEEELi192ENS_6half_tEfNS_4arch4Sm80ELb0ELb0ELb0ELb0ELb0ELb0ELb1ELb1EEENS1_21CollectiveEpilogueFwdINS6_IJS8_SA_S9_EEENS6_IJNS7_ILi1EEESI_SI_EEESC_SE_Li256ELb0ELb1ELb1ELb0EEENS1_19SingleTileSchedulerILb0ELb1ELb1ELi128EEEEEEEEEvNT_6ParamsE,"ax",@progbits
	.sectioninfo	@"SHI_REGISTERS=255"
	.align	128
.text._ZN7cutlass13device_kernelIN5flash19enable_sm80_to_sm89INS1_16FlashAttnFwdSm80INS1_25CollectiveMainloopFwdSm80ILi8ELi1ELb1EN4cute5tupleIJNS5_1CILi128EEENS7_ILi96EEENS7_ILi192EEEEEELi192ENS_6half_tEfNS_4arch4Sm80ELb0ELb0ELb0ELb0ELb0ELb0ELb1ELb1EEENS1_21CollectiveEpilogueFwdINS6_IJS8_SA_S9_EEENS6_IJNS7_ILi1EEESI_SI_EEESC_SE_Li256ELb0ELb1ELb1ELb0EEENS1_19SingleTileSchedulerILb0ELb1ELb1ELi128EEEEEEEEEvNT_6ParamsE:
        .type           _ZN7cutlass13device_kernelIN5flash19enable_sm80_to_sm89INS1_16FlashAttnFwdSm80INS1_25CollectiveMainloopFwdSm80ILi8ELi1ELb1EN4cute5tupleIJNS5_1CILi128EEENS7_ILi96EEENS7_ILi192EEEEEELi192ENS_6half_tEfNS_4arch4Sm80ELb0ELb0ELb0ELb0ELb0ELb0ELb1ELb1EEENS1_21CollectiveEpilogueFwdINS6_IJS8_SA_S9_EEENS6_IJNS7_ILi1EEESI_SI_EEESC_SE_Li256ELb0ELb1ELb1ELb0EEENS1_19SingleTileSchedulerILb0ELb1ELb1ELi128EEEEEEEEEvNT_6ParamsE,@function
        .size           _ZN7cutlass13device_kernelIN5flash19enable_sm80_to_sm89INS1_16FlashAttnFwdSm80INS1_25CollectiveMainloopFwdSm80ILi8ELi1ELb1EN4cute5tupleIJNS5_1CILi128EEENS7_ILi96EEENS7_ILi192EEEEEELi192ENS_6half_tEfNS_4arch4Sm80ELb0ELb0ELb0ELb0ELb0ELb0ELb1ELb1EEENS1_21CollectiveEpilogueFwdINS6_IJS8_SA_S9_EEENS6_IJNS7_ILi1EEESI_SI_EEESC_SE_Li256ELb0ELb1ELb1ELb0EEENS1_19SingleTileSchedulerILb0ELb1ELb1ELi128EEEEEEEEEvNT_6ParamsE,(.L_x_2452 - _ZN7cutlass13device_kernelIN5flash19enable_sm80_to_sm89INS1_16FlashAttnFwdSm80INS1_25CollectiveMainloopFwdSm80ILi8ELi1ELb1EN4cute5tupleIJNS5_1CILi128EEENS7_ILi96EEENS7_ILi192EEEEEELi192ENS_6half_tEfNS_4arch4Sm80ELb0ELb0ELb0ELb0ELb0ELb0ELb1ELb1EEENS1_21CollectiveEpilogueFwdINS6_IJS8_SA_S9_EEENS6_IJNS7_ILi1EEESI_SI_EEESC_SE_Li256ELb0ELb1ELb1ELb0EEENS1_19SingleTileSchedulerILb0ELb1ELb1ELi128EEEEEEEEEvNT_6ParamsE)
        .other          _ZN7cutlass13device_kernelIN5flash19enable_sm80_to_sm89INS1_16FlashAttnFwdSm80INS1_25CollectiveMainloopFwdSm80ILi8ELi1ELb1EN4cute5tupleIJNS5_1CILi128EEENS7_ILi96EEENS7_ILi192EEEEEELi192ENS_6half_tEfNS_4arch4Sm80ELb0ELb0ELb0ELb0ELb0ELb0ELb1ELb1EEENS1_21CollectiveEpilogueFwdINS6_IJS8_SA_S9_EEENS6_IJNS7_ILi1EEESI_SI_EEESC_SE_Li256ELb0ELb1ELb1ELb0EEENS1_19SingleTileSchedulerILb0ELb1ELb1ELi128EEEEEEEEEvNT_6ParamsE,@"STO_CUDA_ENTRY STV_DEFAULT"
_ZN7cutlass13device_kernelIN5flash19enable_sm80_to_sm89INS1_16FlashAttnFwdSm80INS1_25CollectiveMainloopFwdSm80ILi8ELi1ELb1EN4cute5tupleIJNS5_1CILi128EEENS7_ILi96EEENS7_ILi192EEEEEELi192ENS_6half_tEfNS_4arch4Sm80ELb0ELb0ELb0ELb0ELb0ELb0ELb1ELb1EEENS1_21CollectiveEpilogueFwdINS6_IJS8_SA_S9_EEENS6_IJNS7_ILi1EEESI_SI_EEESC_SE_Li256ELb0ELb1ELb1ELb0EEENS1_19SingleTileSchedulerILb0ELb1ELb1ELi128EEEEEEEEEvNT_6ParamsE:
[----:B------:R-:W-:Y:S02]  /*0000*/  MOV R1, c[0x0][0x28] ;  /* 0x00000a0000017a02 */ /* 0x000fe40000000f00 */
[----:B------:R-:W1:Y:S01]  /*0010*/  S2R R132, SR_TID.X ;  /* 0x0000000000847919 */ /* 0x000e620000002100 */
[----:B------:R-:W2:Y:S01]  /*0020*/  S2UR UR6, SR_CTAID.Y ;  /* 0x00000000000679c3 */ /* 0x000ea20000002600 */
[----:B------:R-:W-:Y:S02]  /*0030*/  IADD3 R1, R1, -0x30, RZ ;  /* 0xffffffd001017810 */ /* 0x000fe40007ffe0ff */
[----:B------:R-:W3:Y:S01]  /*0040*/  S2R R18, SR_CTAID.Z ;  /* 0x0000000000127919 */ /* 0x000ee20000002700 */
[----:B-1----:R-:W-:-:S06]  /*0050*/  SHF.R.U32.HI R0, RZ, 0x5, R132 ;  /* 0x00000005ff007819 */ /* 0x002fcc0000011684 */
[----:B------:R-:W1:Y:S02]  /*0060*/  SHFL.IDX PT, R0, R0, RZ, 0x1f ;  /* 0x00001fff00007589 */ /* 0x000e6400000e0000 */
[----:B-1----:R-:W-:-:S13]  /*0070*/  ISETP.NE.AND P0, PT, R0, RZ, PT ;  /* 0x000000ff0000720c */ /* 0x002fda0003f05270 */
[----:B--2---:R-:W-:Y:S05]  /*0080*/  @!P0 BRA `(.L_x_0) ;  /* 0x0000009000008947 */ /* 0x004fea0003800000 */
[----:B---3--:R-:W-:Y:S01]  /*0090*/  MOV R0, c[0x0][0x550] ;  /* 0x0001540000007a02 */ /* 0x008fe20000000f00 */
[----:B------:R-:W-:-:S03]  /*00a0*/  UMOV UR9, UR6 ;  /* 0x0000000600097c82 */ /* 0x000fc60008000000 */
[----:B------:R-:W-:-:S13]  /*00b0*/  ISETP.NE.AND P0, PT, R0, 0x1, PT ;  /* 0x000000010000780c */ /* 0x000fda0003f05270 */
[----:B------:R-:W-:Y:S05]  /*00c0*/  @!P0 BRA `(.L_x_1) ;  /* 0x000000b000008947 */ /* 0x000fea0003800000 */
[----:B------:R-:W-:Y:S02]  /*00d0*/  ULDC UR4, c[0x0][0x554] ;  /* 0x0001550000047ab9 */ /* 0x000fe40000000800 */
[----:B------:R-:W-:Y:S02]  /*00e0*/  UIMAD.WIDE.U32 UR4, UR6, UR4, URZ ;  /* 0x00000004060472a5 */ /* 0x000fe4000f8e003f */
[----:B------:R-:W-:Y:S02]  /*00f0*/  ULDC UR9, c[0x0][0x558] ;  /* 0x0001560000097ab9 */ /* 0x000fe40000000800 */
[----:B------:R-:W-:Y:S01]  /*0100*/  USHF.R.U32.HI UR9, URZ, UR9, UR5 ;  /* 0x000000093f097299 */ /* 0x000fe20008011605 */
[----:B------:R-:W-:Y:S05]  /*0110*/  BRA `(.L_x_1) ;  /* 0x0000006000007947 */ /* 0x000fea0003800000 */
.L_x_0:
[----:B---3--:R-:W-:Y:S02]  /*0120*/  ULDC.64 UR4, c[0x0][0x550] ;  /* 0x0001540000047ab9 */ /* 0x008fe40000000a00 */
[----:B------:R-:W-:Y:S02]  /*0130*/  UISETP.NE.AND UP0, UPT, UR4, 0x1, UPT ;  /* 0x000000010400788c */ /* 0x000fe4000bf05270 */
[----:B------:R-:W-:-:S02]  /*0140*/  UIMAD.WIDE.U32 UR10, UR6, UR5, URZ ;  /* 0x00000005060a72a5 */ /* 0x000fc4000f8e003f */
[----:B------:R-:W-:Y:S02]  /*0150*/  ULDC UR4, c[0x0][0x558] ;  /* 0x0001560000047ab9 */ /* 0x000fe40000000800 */
[----:B------:R-:W-:-:S05]  /*0160*/  UMOV UR9, UR6 ;  /* 0x0000000600097c82 */ /* 0x000fca0008000000 */
[----:B------:R-:W-:-:S03]  /*0170*/  @UP0 USHF.R.U32.HI UR9, URZ, UR4, UR11 ;  /* 0x000000043f090299 */ /* 0x000fc6000801160b */
.L_x_1:
[----:B------:R-:W-:Y:S01]  /*0180*/  ISETP.GE.AND P0, PT, R18, RZ, PT ;  /* 0x000000ff1200720c */ /* 0x000fe20003f06270 */
[----:B------:R-:W-:Y:S02]  /*0190*/  UIADD3 UR5, -UR9, URZ, URZ ;  /* 0x0000003f09057290 */ /* 0x000fe4000fffe13f */
[----:B------:R-:W-:Y:S02]  /*01a0*/  ULDC UR4, c[0x0][0x550] ;  /* 0x0001540000047ab9 */ /* 0x000fe40000000800 */
[----:B------:R-:W-:-:S08]  /*01b0*/  UIMAD UR6, UR5, UR4, UR6 ;  /* 0x00000004050672a4 */ /* 0x000fd0000f8e0206 */
[----:B------:R-:W-:Y:S05]  /*01c0*/  @!P0 EXIT ;  /* 0x000000000000894d */ /* 0x000fea0003800000 */
[----:B------:R-:W-:Y:S02]  /*01d0*/  ULDC UR4, c[0x0][0x1d0] ;  /* 0x0000740000047ab9 */ /* 0x000fe40000000800 */
[----:B------:R-:W-:Y:S02]  /*01e0*/  UISETP.GE.AND UP0, UPT, UR4, 0x1, UPT ;  /* 0x000000010400788c */ /* 0x000fe4000bf06270 */
[----:B------:R-:W-:Y:S02]  /*01f0*/  UIADD3 UR10, UR4, 0x5f, URZ ;  /* 0x0000005f040a7890 */ /* 0x000fe4000fffe03f */
[----:B------:R-:W-:Y:S02]  /*0200*/  UMOV UR15, URZ ;  /* 0x0000003f000f7c82 */ /* 0x000fe40008000000 */
[----:B------:R-:W-:Y:S01]  /*0210*/  PLOP3.LUT P0, PT, PT, PT, UP0, 0x80, 0x0 ;  /* 0x000000000000781c */ /* 0x000fe20003f0f008 */
[----:B------:R-:W-:-:S04]  /*0220*/  UIMAD.WIDE UR10, UR10, 0x2aaaaaab, URZ ;  /* 0x2aaaaaab0a0a78a5 */ /* 0x000fc8000f8e023f */
[----:B------:R-:W-:-:S04]  /*0230*/  USHF.R.U32.HI UR12, URZ, 0x1f, UR11 ;  /* 0x0000001f3f0c7899 */ /* 0x000fc8000801160b */
[----:B------:R-:W-:-:S04]  /*0240*/  ULEA.HI.SX32 UR12, UR11, UR12, 0x1c ;  /* 0x0000000c0b0c7291 */ /* 0x000fc8000f8fe23f */
[----:B------:R-:W-:Y:S05]  /*0250*/  @!P0 BRA `(.L_x_2) ;  /* 0x0000023000008947 */ /* 0x000fea0003800000 */
[----:B------:R-:W-:Y:S02]  /*0260*/  USHF.R.U32.HI UR4, URZ, 0x10, UR6 ;  /* 0x000000103f047899 */ /* 0x000fe40008011606 */
[----:B------:R-:W-:Y:S02]  /*0270*/  ULDC UR5, c[0x0][0x338] ;  /* 0x0000ce0000057ab9 */ /* 0x000fe40000000800 */
[----:B------:R-:W-:Y:S02]  /*0280*/  UISETP.NE.AND UP0, UPT, UR4, URZ, UPT ;  /* 0x0000003f0400728c */ /* 0x000fe4000bf05270 */
[----:B------:R-:W-:Y:S02]  /*0290*/  UMOV UR14, URZ ;  /* 0x0000003f000e7c82 */ /* 0x000fe40008000000 */
[----:B------:R-:W-:-:S04]  /*02a0*/  USEL UR5, UR4, UR5, UP0 ;  /* 0x0000000504057287 */ /* 0x000fc80008000000 */
[----:B------:R-:W-:Y:S02]  /*02b0*/  UIADD3 UR11, UR12, -0x1, UR5 ;  /* 0xffffffff0c0b7890 */ /* 0x000fe4000fffe005 */
[----:B------:R-:W-:-:S05]  /*02c0*/  IMAD.U32 R3, RZ, RZ, UR5 ;  /* 0x00000005ff037e24 */ /* 0x000fca000f8e00ff */
[----:B------:R-:W-:-:S04]  /*02d0*/  IABS R0, R3 ;  /* 0x0000000300007213 */ /* 0x000fc80000000000 */
[----:B------:R-:W1:Y:S02]  /*02e0*/  R2UR UR10, R0 ;  /* 0x00000000000a73c2 */ /* 0x000e6400000e0000 */
[----:B-1----:R-:W1:Y:S08]  /*02f0*/  I2F.RP R0, UR10 ;  /* 0x0000000a00007d06 */ /* 0x002e700008209400 */
[----:B-1----:R-:W1:Y:S02]  /*0300*/  MUFU.RCP R0, R0 ;  /* 0x0000000000007308 */ /* 0x002e640000001000 */
[----:B-1----:R-:W-:-:S06]  /*0310*/  IADD3 R0, R0, 0xffffffe, RZ ;  /* 0x0ffffffe00007810 */ /* 0x002fcc0007ffe0ff */
[----:B------:R-:W1:Y:S02]  /*0320*/  F2I.FTZ.U32.TRUNC.NTZ R0, R0 ;  /* 0x0000000000007305 */ /* 0x000e64000021f000 */
[----:B-1----:R1:W2:Y:S02]  /*0330*/  R2UR UR15, R0 ;  /* 0x00000000000f73c2 */ /* 0x0022a400000e0000 */
[----:B-1----:R-:W-:Y:S01]  /*0340*/  IMAD.U32 R0, RZ, RZ, UR11 ;  /* 0x0000000bff007e24 */ /* 0x002fe2000f8e00ff */
[----:B--2---:R-:W-:Y:S02]  /*0350*/  UIADD3 UR4, URZ, -UR15, URZ ;  /* 0x8000000f3f047290 */ /* 0x004fe4000fffe03f */
[----:B------:R-:W-:Y:S02]  /*0360*/  ULOP3.LUT UR11, UR11, UR5, URZ, 0x3c, !UPT ;  /* 0x000000050b0b7292 */ /* 0x000fe4000f8e3c3f */
[----:B------:R-:W-:Y:S01]  /*0370*/  IABS R2, R0 ;  /* 0x0000000000027213 */ /* 0x000fe20000000000 */
[----:B------:R-:W-:Y:S01]  /*0380*/  UIMAD UR4, UR4, UR10, URZ ;  /* 0x0000000a040472a4 */ /* 0x000fe2000f8e023f */
[----:B------:R-:W-:-:S02]  /*0390*/  IABS R0, R3 ;  /* 0x0000000300007213 */ /* 0x000fc40000000000 */
[----:B------:R-:W1:Y:S01]  /*03a0*/  R2UR UR8, R2 ;  /* 0x00000000020873c2 */ /* 0x000e6200000e0000 */
[----:B------:R-:W-:Y:S02]  /*03b0*/  UIMAD.WIDE.U32 UR14, UR15, UR4, UR14 ;  /* 0x000000040f0e72a5 */ /* 0x000fe4000f8e000e */
[----:B------:R-:W-:-:S05]  /*03c0*/  IMAD.MOV R0, RZ, RZ, -R0 ;  /* 0x000000ffff007224 */ /* 0x000fca00078e0a00 */
[----:B------:R-:W2:Y:S01]  /*03d0*/  R2UR UR7, R0 ;  /* 0x00000000000773c2 */ /* 0x000ea200000e0000 */
[----:B-1----:R-:W-:-:S04]  /*03e0*/  UIMAD.WIDE.U32 UR14, UR15, UR8, URZ ;  /* 0x000000080f0e72a5 */ /* 0x002fc8000f8e003f */
[----:B--2---:R-:W-:-:S04]  /*03f0*/  UIMAD UR7, UR15, UR7, UR8 ;  /* 0x000000070f0772a4 */ /* 0x004fc8000f8e0208 */
[----:B------:R-:W-:-:S11]  /*0400*/  UISETP.GT.U32.AND UP0, UPT, UR10, UR7, UPT ;  /* 0x000000070a00728c */ /* 0x000fd6000bf04070 */
[----:B------:R-:W-:Y:S02]  /*0410*/  @!UP0 UIADD3 UR7, UR7, -UR10, URZ ;  /* 0x8000000a07078290 */ /* 0x000fe4000fffe03f */
[----:B------:R-:W-:Y:S02]  /*0420*/  @!UP0 UIADD3 UR15, UR15, 0x1, URZ ;  /* 0x000000010f0f8890 */ /* 0x000fe4000fffe03f */
[----:B------:R-:W-:Y:S02]  /*0430*/  UISETP.GE.U32.AND UP1, UPT, UR7, UR10, UPT ;  /* 0x0000000a0700728c */ /* 0x000fe4000bf26070 */
[----:B------:R-:W-:-:S09]  /*0440*/  UISETP.GE.AND UP0, UPT, UR11, URZ, UPT ;  /* 0x0000003f0b00728c */ /* 0x000fd2000bf06270 */
[----:B------:R-:W-:Y:S02]  /*0450*/  @UP1 UIADD3 UR15, UR15, 0x1, URZ ;  /* 0x000000010f0f1890 */ /* 0x000fe4000fffe03f */
[----:B------:R-:W-:Y:S02]  /*0460*/  UISETP.NE.AND UP1, UPT, UR5, URZ, UPT ;  /* 0x0000003f0500728c */ /* 0x000fe4000bf25270 */
[----:B------:R-:W-:-:S09]  /*0470*/  @!UP0 UIADD3 UR15, -UR15, URZ, URZ ;  /* 0x0000003f0f0f8290 */ /* 0x000fd2000fffe13f */
[----:B------:R-:W-:Y:S02]  /*0480*/  @!UP1 ULOP3.LUT UR15, URZ, UR5, URZ, 0x33, !UPT ;  /* 0x000000053f0f9292 */ /* 0x000fe4000f8e333f */
.L_x_2:
[----:B------:R-:W-:Y:S01]  /*0490*/  ULOP3.LUT UR8, UR6, 0xffff, URZ, 0xc0, !UPT ;  /* 0x0000ffff06087892 */ /* 0x000fe2000f8ec03f */
[----:B------:R-:W-:Y:S01]  /*04a0*/  PLOP3.LUT P2, PT, PT, PT, PT, 0x80, 0x0 ;  /* 0x000000000000781c */ /* 0x000fe20003f4f070 */
[----:B------:R-:W-:Y:S01]  /*04b0*/  ULDC.64 UR10, c[0x0][0x118] ;  /* 0x00004600000a7ab9 */ /* 0x000fe20000000a00 */
[----:B------:R-:W-:Y:S01]  /*04c0*/  CS2R R16, SRZ ;  /* 0x0000000000107805 */ /* 0x000fe2000001ff00 */
[----:B------:R-:W-:Y:S01]  /*04d0*/  UIMAD UR8, UR8, UR15, URZ ;  /* 0x0000000f080872a4 */ /* 0x000fe2000f8e023f */
[----:B------:R-:W-:Y:S01]  /*04e0*/  CS2R R130, SRZ ;  /* 0x0000000000827805 */ /* 0x000fe2000001ff00 */
[----:B------:R-:W-:Y:S01]  /*04f0*/  CS2R R128, SRZ ;  /* 0x0000000000807805 */ /* 0x000fe2000001ff00 */
[----:B------:R-:W-:Y:S01]  /*0500*/  CS2R R150, SRZ ;  /* 0x0000000000967805 */ /* 0x000fe2000001ff00 */
[----:B------:R-:W-:Y:S01]  /*0510*/  UIADD3 UR15, UR8, UR15, URZ ;  /* 0x0000000f080f7290 */ /* 0x000fe2000fffe03f */
[----:B------:R-:W-:Y:S01]  /*0520*/  CS2R R148, SRZ ;  /* 0x0000000000947805 */ /* 0x000fe2000001ff00 */
[----:B------:R-:W-:Y:S01]  /*0530*/  CS2R R126, SRZ ;  /* 0x00000000007e7805 */ /* 0x000fe2000001ff00 */
[----:B------:R-:W-:Y:S01]  /*0540*/  CS2R R124, SRZ ;  /* 0x00000000007c7805 */ /* 0x000fe2000001ff00 */
[----:B------:R-:W-:Y:S01]  /*0550*/  UISETP.LT.AND UP0, UPT, UR12, UR15, UPT ;  /* 0x0000000f0c00728c */ /* 0x000fe2000bf01270 */
[----:B------:R-:W-:Y:S01]  /*0560*/  CS2R R146, SRZ ;  /* 0x0000000000927805 */ /* 0x000fe2000001ff00 */
[----:B------:R-:W-:Y:S01]  /*0570*/  CS2R R144, SRZ ;  /* 0x0000000000907805 */ /* 0x000fe2000001ff00 */
[----:B------:R-:W-:Y:S01]  /*0580*/  CS2R R122, SRZ ;  /* 0x00000000007a7805 */ /* 0x000fe2000001ff00 */
[----:B------:R-:W-:Y:S01]  /*0590*/  USEL UR12, UR12, UR15, UP0 ;  /* 0x0000000f0c0c7287 */ /* 0x000fe20008000000 */
[----:B------:R-:W-:Y:S01]  /*05a0*/  CS2R R120, SRZ ;  /* 0x0000000000787805 */ /* 0x000fe2000001ff00 */
[----:B------:R-:W-:Y:S01]  /*05b0*/  CS2R R118, SRZ ;  /* 0x0000000000767805 */ /* 0x000fe2000001ff00 */
[----:B------:R-:W-:Y:S01]  /*05c0*/  CS2R R116, SRZ ;  /* 0x0000000000747805 */ /* 0x000fe2000001ff00 */
[----:B------:R-:W-:Y:S01]  /*05d0*/  UISETP.GT.AND UP0, UPT, UR12, UR8, UPT ;  /* 0x000000080c00728c */ /* 0x000fe2000bf04270 */
[----:B------:R-:W-:Y:S01]  /*05e0*/  CS2R R114, SRZ ;  /* 0x0000000000727805 */ /* 0x000fe2000001ff00 */
[----:B------:R-:W-:Y:S01]  /*05f0*/  CS2R R112, SRZ ;  /* 0x0000000000707805 */ /* 0x000fe2000001ff00 */
[----:B------:R-:W-:Y:S01]  /*0600*/  CS2R R110, SRZ ;  /* 0x00000000006e7805 */ /* 0x000fe2000001ff00 */
[----:B------:R-:W-:Y:S01]  /*0610*/  CS2R R108, SRZ ;  /* 0x00000000006c7805 */ /* 0x000fe2000001ff00 */
[----:B------:R-:W-:Y:S01]  /*0620*/  CS2R R106, SRZ ;  /* 0x00000000006a7805 */ /* 0x000fe2000001ff00 */
[----:B------:R-:W-:Y:S01]  /*0630*/  PLOP3.LUT P0, PT, PT, PT, UP0, 0x80, 0x0 ;  /* 0x000000000000781c */ /* 0x000fe20003f0f008 */
[----:B------:R-:W-:Y:S01]  /*0640*/  CS2R R104, SRZ ;  /* 0x0000000000687805 */ /* 0x000fe2000001ff00 */
        /* <DEDUP_REMOVED lines=30> */
[----:B------:R-:W-:Y:S05]  /*0830*/  @!P0 BRA `(.L_x_3) ;  /* 0x0000901000008947 */ /* 0x000fea0003800000 */
[----:B------:R-:W-:Y:S01]  /*0840*/  ISETP.NE.U32.AND P4, PT, RZ, c[0x0][0x340], PT ;  /* 0x0000d000ff007a0c */ /* 0x000fe20003f85070 */
[----:B------:R-:W1:Y:S01]  /*0850*/  S2R R9, SR_CTAID.X ;  /* 0x0000000000097919 */ /* 0x000e620000002500 */
[----:B------:R-:W-:Y:S01]  /*0860*/  SHF.R.S32.HI R27, RZ, 0x1f, R132 ;  /* 0x0000001fff1b7819 */ /* 0x000fe20000011484 */
[----:B------:R-:W-:Y:S01]  /*0870*/  USHF.R.S32.HI UR13, URZ, 0x1f, UR9 ;  /* 0x0000001f3f0d7899 */ /* 0x000fe20008011409 */
[----:B------:R-:W-:Y:S01]  /*0880*/  ISETP.NE.AND.EX P4, PT, RZ, c[0x0][0x344], PT, P4 ;  /* 0x0000d100ff007a0c */ /* 0x000fe20003f85340 */
[----:B------:R-:W-:-:S12]  /*0890*/  ULDC.64 UR4, c[0x0][0x1b8] ;  /* 0x00006e0000047ab9 */ /* 0x000fd80000000a00 */
[----:B------:R-:W-:-:S04]  /*08a0*/  @P4 IMAD.MOV.U32 R2, RZ, RZ, 0x4 ;  /* 0x00000004ff024424 */ /* 0x000fc800078e00ff */
[----:B------:R-:W-:-:S05]  /*08b0*/  @P4 IMAD.WIDE R2, R18, R2, c[0x0][0x340] ;  /* 0x0000d00012024625 */ /* 0x000fca00078e0202 */
[----:B------:R2:W3:Y:S01]  /*08c0*/  @P4 LDG.E R20, [R2.64] ;  /* 0x0000000a02144981 */ /* 0x0004e2000c1e1900 */
[----:B------:R-:W-:Y:S01]  /*08d0*/  IMAD.MOV.U32 R8, RZ, RZ, c[0x0][0x2c4] ;  /* 0x0000b100ff087624 */ /* 0x000fe200078e00ff */
[----:B------:R-:W-:Y:S01]  /*08e0*/  UIMAD.WIDE.U32 UR6, UR9, UR4, URZ ;  /* 0x00000004090672a5 */ /* 0x000fe2000f8e003f */
[----:B------:R-:W-:Y:S01]  /*08f0*/  SHF.R.S32.HI R11, RZ, 0x1f, R18 ;  /* 0x0000001fff0b7819 */ /* 0x000fe20000011412 */
[----:B------:R-:W-:Y:S01]  /*0900*/  UIMAD UR4, UR13, UR4, URZ ;  /* 0x000000040d0472a4 */ /* 0x000fe2000f8e023f */
[-C--:B------:R-:W-:Y:S01]  /*0910*/  LEA.HI R26, R27, R132.reuse, RZ, 0x4 ;  /* 0x000000841b1a7211 */ /* 0x080fe200078f20ff */
[----:B------:R-:W-:Y:S01]  /*0920*/  UMOV UR16, 0x60 ;  /* 0x0000006000107882 */ /* 0x000fe20000000000 */
[C---:B------:R-:W-:Y:S01]  /*0930*/  ISETP.NE.AND P0, PT, R8.reuse, 0x1, PT ;  /* 0x000000010800780c */ /* 0x040fe20003f05270 */
[----:B------:R-:W-:Y:S01]  /*0940*/  UIMAD UR4, UR9, UR5, UR4 ;  /* 0x00000005090472a4 */ /* 0x000fe2000f8e0204 */
[----:B------:R-:W-:Y:S01]  /*0950*/  IMAD R6, R11, c[0x0][0x1c0], RZ ;  /* 0x000070000b067a24 */ /* 0x000fe200078e02ff */
[CC--:B------:R-:W-:Y:S01]  /*0960*/  LEA.HI R10, R27.reuse, R132.reuse, RZ, 0x6 ;  /* 0x000000841b0a7211 */ /* 0x0c0fe200078f30ff */
[----:B------:R-:W-:Y:S01]  /*0970*/  IMAD R8, R8, c[0x0][0x168], RZ ;  /* 0x00005a0008087a24 */ /* 0x000fe200078e02ff */
[----:B------:R-:W-:Y:S01]  /*0980*/  UIADD3 UR4, UR7, UR4, URZ ;  /* 0x0000000407047290 */ /* 0x000fe2000fffe03f */
[----:B------:R-:W-:Y:S01]  /*0990*/  IMAD R6, R18, c[0x0][0x1c4], R6 ;  /* 0x0000710012067a24 */ /* 0x000fe200078e0206 */
[----:B------:R-:W-:Y:S01]  /*09a0*/  LEA.HI R117, R27, R132, RZ, 0x5 ;  /* 0x000000841b757211 */ /* 0x000fe200078f28ff */
[----:B------:R-:W-:-:S02]  /*09b0*/  IMAD.MOV.U32 R118, RZ, RZ, c[0x0][0x1e0] ;  /* 0x00007800ff767624 */ /* 0x000fc400078e00ff */
[----:B------:R-:W-:Y:S01]  /*09c0*/  IMAD.MOV.U32 R119, RZ, RZ, c[0x0][0x1e4] ;  /* 0x00007900ff777624 */ /* 0x000fe200078e00ff */
[----:B--2---:R-:W-:Y:S01]  /*09d0*/  LEA.HI R2, R27, R132, RZ, 0x3 ;  /* 0x000000841b027211 */ /* 0x004fe200078f18ff */
[----:B------:R-:W-:Y:S02]  /*09e0*/  IMAD.U32 R3, RZ, RZ, UR7 ;  /* 0x00000007ff037e24 */ /* 0x000fe4000f8e00ff */
[----:B------:R-:W-:Y:S01]  /*09f0*/  IMAD.U32 R3, RZ, RZ, UR4 ;  /* 0x00000004ff037e24 */ /* 0x000fe2000f8e00ff */
[----:B------:R-:W-:Y:S01]  /*0a00*/  LOP3.LUT R0, R2, 0xfffffff8, RZ, 0xc0, !PT ;  /* 0xfffffff802007812 */ /* 0x000fe200078ec0ff */
[----:B------:R-:W-:Y:S01]  /*0a10*/  ULDC.64 UR4, c[0x0][0x1e0] ;  /* 0x0000780000047ab9 */ /* 0x000fe20000000a00 */
[----:B------:R-:W-:Y:S01]  /*0a20*/  SHF.R.S32.HI R22, RZ, 0x3, R2 ;  /* 0x00000003ff167819 */ /* 0x000fe20000011402 */
[----:B------:R-:W-:Y:S01]  /*0a30*/  IMAD.U32 R2, RZ, RZ, UR6 ;  /* 0x00000006ff027e24 */ /* 0x000fe2000f8e00ff */
[----:B------:R-:W-:Y:S01]  /*0a40*/  UIMAD.WIDE.U32 UR14, UR16, UR4, URZ ;  /* 0x00000004100e72a5 */ /* 0x000fe2000f8e003f */
[----:B------:R-:W-:Y:S01]  /*0a50*/  IMAD.IADD R28, R132, 0x1, -R0 ;  /* 0x00000001841c7824 */ /* 0x000fe200078e0a00 */
[----:B------:R-:W-:Y:S01]  /*0a60*/  SHF.R.S32.HI R29, RZ, 0x1f, R22 ;  /* 0x0000001fff1d7819 */ /* 0x000fe20000011416 */
[----:B------:R-:W-:Y:S01]  /*0a70*/  IMAD.WIDE.U32 R2, R18, c[0x0][0x1c0], R2 ;  /* 0x0000700012027a25 */ /* 0x000fe200078e0002 */
[----:B------:R-:W-:-:S02]  /*0a80*/  ULDC.64 UR6, c[0x0][0x1e8] ;  /* 0x00007a0000067ab9 */ /* 0x000fc40000000a00 */
[----:B------:R-:W-:Y:S01]  /*0a90*/  UIMAD UR6, UR13, UR6, URZ ;  /* 0x000000060d0672a4 */ /* 0x000fe2000f8e023f */
[----:B------:R-:W-:Y:S02]  /*0aa0*/  IMAD R0, R28, 0x20, R22 ;  /* 0x000000201c007824 */ /* 0x000fe400078e0216 */
[----:B------:R-:W-:Y:S01]  /*0ab0*/  IMAD.IADD R3, R3, 0x1, R6 ;  /* 0x0000000103037824 */ /* 0x000fe200078e0206 */
[----:B------:R-:W-:Y:S01]  /*0ac0*/  UIMAD UR6, UR9, UR7, UR6 ;  /* 0x00000007090672a4 */ /* 0x000fe2000f8e0206 */
[----:B-1----:R-:W-:Y:S01]  /*0ad0*/  IMAD R4, R9, 0x80, R0 ;  /* 0x0000008009047824 */ /* 0x002fe200078e0200 */
[----:B------:R-:W-:Y:S01]  /*0ae0*/  UIADD3 UR7, UR12, -0x1, URZ ;  /* 0xffffffff0c077890 */ /* 0x000fe2000fffe03f */
[----:B------:R-:W-:Y:S02]  /*0af0*/  IMAD.U32 R6, RZ, RZ, UR14 ;  /* 0x0000000eff067e24 */ /* 0x000fe4000f8e00ff */
[----:B------:R-:W-:Y:S01]  /*0b00*/  @P0 IMAD.HI.U32 R5, R4, c[0x0][0x2c8], RZ ;  /* 0x0000b20004050a27 */ /* 0x000fe200078e00ff */
[----:B------:R-:W-:-:S02]  /*0b10*/  USHF.R.S32.HI UR17, URZ, 0x1f, UR7 ;  /* 0x0000001f3f117899 */ /* 0x000fc40008011407 */
[----:B------:R-:W-:Y:S01]  /*0b20*/  UISETP.GT.AND UP0, UPT, UR7, UR8, UPT ;  /* 0x000000080700728c */ /* 0x000fe2000bf04270 */
[----:B------:R-:W-:Y:S01]  /*0b30*/  IMAD.MOV.U32 R0, RZ, RZ, R4 ;  /* 0x000000ffff007224 */ /* 0x000fe200078e0004 */
[----:B------:R-:W-:Y:S01]  /*0b40*/  @P0 SHF.R.U32.HI R0, RZ, c[0x0][0x2cc], R5 ;  /* 0x0000b300ff000a19 */ /* 0x000fe20000011605 */
[----:B------:R-:W-:Y:S02]  /*0b50*/  IMAD.MOV.U32 R116, RZ, RZ, R6 ;  /* 0x000000ffff747224 */ /* 0x000fe400078e0006 */
[----:B------:R-:W-:Y:S01]  /*0b60*/  IMAD.SHL.U32 R16, R28, 0x8, RZ ;  /* 0x000000081c107824 */ /* 0x000fe200078e00ff */
[--C-:B------:R-:W-:Y:S01]  /*0b70*/  SHF.R.S32.HI R7, RZ, 0x1f, R0.reuse ;  /* 0x0000001fff077819 */ /* 0x100fe20000011400 */
[----:B------:R-:W-:Y:S02]  /*0b80*/  IMAD.MOV R5, RZ, RZ, -R0 ;  /* 0x000000ffff057224 */ /* 0x000fe400078e0a00 */
[----:B------:R-:W-:Y:S01]  /*0b90*/  IMAD.WIDE.U32 R2, R0, c[0x0][0x1b0], R2 ;  /* 0x00006c0000027a25 */ /* 0x000fe200078e0002 */
[----:B------:R-:W-:-:S02]  /*0ba0*/  SHF.R.S32.HI R17, RZ, 0x1f, R16 ;  /* 0x0000001fff117819 */ /* 0x000fc40000011410 */
[C---:B------:R-:W-:Y:S01]  /*0bb0*/  IADD3 R23, R16.reuse, 0x40, RZ ;  /* 0x0000004010177810 */ /* 0x040fe20007ffe0ff */
[----:B------:R-:W-:Y:S01]  /*0bc0*/  IMAD R4, R5, c[0x0][0x2c4], R4 ;  /* 0x0000b10005047a24 */ /* 0x000fe200078e0204 */
[----:B------:R-:W-:Y:S01]  /*0bd0*/  IADD3 R25, R16, 0x80, RZ ;  /* 0x0000008010197810 */ /* 0x000fe20007ffe0ff */
[----:B------:R-:W-:Y:S01]  /*0be0*/  IMAD R7, R7, c[0x0][0x1b0], RZ ;  /* 0x00006c0007077a24 */ /* 0x000fe200078e02ff */
[----:B------:R-:W-:Y:S01]  /*0bf0*/  BAR.SYNC.DEFER_BLOCKING 0x0 ;  /* 0x0000000000007b1d */ /* 0x000fe20000010000 */
[----:B------:R-:W-:Y:S02]  /*0c00*/  ISETP.GE.AND P5, PT, R23, c[0x0][0x198], PT ;  /* 0x0000660017007a0c */ /* 0x000fe40003fa6270 */
[----:B------:R-:W-:Y:S01]  /*0c10*/  IMAD R0, R0, c[0x0][0x1b4], R7 ;  /* 0x00006d0000007a24 */ /* 0x000fe200078e0207 */
[----:B------:R-:W-:Y:S01]  /*0c20*/  SHF.R.S32.HI R5, RZ, 0x1f, R4 ;  /* 0x0000001fff057819 */ /* 0x000fe20000011404 */
[----:B------:R-:W-:Y:S02]  /*0c30*/  IMAD.U32 R7, RZ, RZ, UR15 ;  /* 0x0000000fff077e24 */ /* 0x000fe4000f8e00ff */
[----:B------:R-:W-:-:S02]  /*0c40*/  IMAD.IADD R3, R3, 0x1, R0 ;  /* 0x0000000103037824 */ /* 0x000fc400078e0200 */
[----:B------:R-:W-:Y:S02]  /*0c50*/  IMAD R0, R5, c[0x0][0x1a8], RZ ;  /* 0x00006a0005007a24 */ /* 0x000fe400078e02ff */
[----:B------:R-:W-:-:S04]  /*0c60*/  IMAD.WIDE.U32 R2, R4, c[0x0][0x1a8], R2 ;  /* 0x00006a0004027a25 */ /* 0x000fc800078e0002 */
[----:B------:R-:W-:Y:S01]  /*0c70*/  IMAD R0, R4, c[0x0][0x1ac], R0 ;  /* 0x00006b0004007a24 */ /* 0x000fe200078e0200 */
[----:B------:R-:W-:Y:S01]  /*0c80*/  LEA R13, P3, R2, c[0x0][0x160], 0x1 ;  /* 0x00005800020d7a11 */ /* 0x000fe200078608ff */
[----:B------:R-:W-:Y:S01]  /*0c90*/  IMAD R7, R9, 0x80, R22 ;  /* 0x0000008009077824 */ /* 0x000fe200078e0216 */
[----:B------:R-:W-:Y:S01]  /*0ca0*/  SHF.R.S32.HI R9, RZ, 0x4, R26 ;  /* 0x00000004ff097819 */ /* 0x000fe2000001141a */
[----:B------:R-:W-:-:S03]  /*0cb0*/  IMAD.IADD R0, R3, 0x1, R0 ;  /* 0x0000000103007824 */ /* 0x000fc600078e0200 */
[----:B------:R-:W-:Y:S02]  /*0cc0*/  IADD3 R6, R7, 0x20, RZ ;  /* 0x0000002007067810 */ /* 0x000fe40007ffe0ff */
[----:B------:R-:W-:Y:S01]  /*0cd0*/  LEA.HI.X R12, R2, c[0x0][0x164], R0, 0x1, P3 ;  /* 0x00005900020c7a11 */ /* 0x000fe200018f0c00 */
[----:B------:R-:W-:Y:S01]  /*0ce0*/  IMAD.SHL.U32 R0, R22, 0x40, RZ ;  /* 0x0000004016007824 */ /* 0x000fe200078e00ff */
[----:B------:R-:W-:Y:S01]  /*0cf0*/  ISETP.GE.AND P1, PT, R6, R8, PT ;  /* 0x000000080600720c */ /* 0x000fe20003f26270 */
[----:B------:R-:W-:Y:S01]  /*0d00*/  IMAD R2, R29, c[0x0][0x1e0], RZ ;  /* 0x000078001d027a24 */ /* 0x000fe200078e02ff */
[C---:B------:R-:W-:Y:S02]  /*0d10*/  IADD3 R5, R7.reuse, 0x40, RZ ;  /* 0x0000004007057810 */ /* 0x040fe40007ffe0ff */
[----:B------:R-:W-:Y:S02]  /*0d20*/  LOP3.LUT R0, R0, 0x1c0, RZ, 0xc0, !PT ;  /* 0x000001c000007812 */ /* 0x000fe400078ec0ff */
[----:B------:R-:W-:-:S02]  /*0d30*/  IADD3 R4, R7, 0x60, RZ ;  /* 0x0000006007047810 */ /* 0x000fc40007ffe0ff */
[----:B------:R-:W-:Y:S02]  /*0d40*/  SHF.R.U32.HI R6, RZ, 0x3, R0 ;  /* 0x00000003ff067819 */ /* 0x000fe40000011600 */
[----:B------:R-:W-:Y:S01]  /*0d50*/  LOP3.LUT R3, R0, 0x38, R16, 0xf8, !PT ;  /* 0x0000003800037812 */ /* 0x000fe200078ef810 */
[----:B------:R-:W-:Y:S01]  /*0d60*/  IMAD R0, R22, c[0x0][0x1e4], R2 ;  /* 0x0000790016007a24 */ /* 0x000fe200078e0202 */
[----:B------:R-:W-:Y:S01]  /*0d70*/  ISETP.GE.AND P6, PT, R7, R8, PT ;  /* 0x000000080700720c */ /* 0x000fe20003fc6270 */
[----:B------:R-:W-:Y:S01]  /*0d80*/  SHFL.IDX PT, R2, R13, RZ, 0x181f ;  /* 0x00181fff0d027589 */ /* 0x000fe200000e0000 */
[----:B------:R-:W-:Y:S02]  /*0d90*/  LOP3.LUT R7, R3, R6, RZ, 0x3c, !PT ;  /* 0x0000000603077212 */ /* 0x000fe400078e3cff */
[-C--:B------:R-:W-:Y:S01]  /*0da0*/  ISETP.GE.AND P2, PT, R5, R8.reuse, PT ;  /* 0x000000080500720c */ /* 0x080fe20003f46270 */
[----:B------:R-:W1:Y:S01]  /*0db0*/  SHFL.IDX PT, R3, R12, RZ, 0x181f ;  /* 0x00181fff0c037589 */ /* 0x000e6200000e0000 */
[----:B------:R-:W-:Y:S01]  /*0dc0*/  ISETP.GE.AND P0, PT, R4, R8, PT ;  /* 0x000000080400720c */ /* 0x000fe20003f06270 */
[----:B------:R-:W-:Y:S01]  /*0dd0*/  IMAD.WIDE.U32 R4, R22, c[0x0][0x1e0], R16 ;  /* 0x0000780016047a25 */ /* 0x000fe200078e0010 */
[----:B------:R-:W-:-:S02]  /*0de0*/  LEA.HI R8, R26, R9, RZ, 0x1 ;  /* 0x000000091a087211 */ /* 0x000fc400078f08ff */
[----:B------:R-:W-:Y:S01]  /*0df0*/  ISETP.GE.AND P3, PT, R16, c[0x0][0x198], PT ;  /* 0x0000660010007a0c */ /* 0x000fe20003f66270 */
[----:B------:R-:W-:Y:S01]  /*0e00*/  IMAD.IADD R5, R5, 0x1, R0 ;  /* 0x0000000105057824 */ /* 0x000fe200078e0200 */
[----:B------:R-:W-:Y:S01]  /*0e10*/  LOP3.LUT R6, R8, 0xfffffffe, RZ, 0xc0, !PT ;  /* 0xfffffffe08067812 */ /* 0x000fe200078ec0ff */
[----:B------:R-:W-:Y:S02]  /*0e20*/  IMAD.U32 R0, RZ, RZ, UR9 ;  /* 0x00000009ff007e24 */ /* 0x000fe4000f8e00ff */
[----:B------:R-:W-:Y:S02]  /*0e30*/  IMAD.SHL.U32 R8, R10, 0x8, RZ ;  /* 0x000000080a087824 */ /* 0x000fe400078e00ff */
[----:B------:R-:W-:Y:S01]  /*0e40*/  IMAD.WIDE.U32 R14, R0, c[0x0][0x1e8], R4 ;  /* 0x00007a00000e7a25 */ /* 0x000fe200078e0004 */
[----:B------:R-:W-:Y:S02]  /*0e50*/  @!P6 SHF.R.S32.HI R4, RZ, 0x1f, R23 ;  /* 0x0000001fff04e819 */ /* 0x000fe40000011417 */
[----:B------:R-:W-:Y:S01]  /*0e60*/  LOP3.LUT R8, R7, 0xfffffe00, R8, 0xf8, !PT ;  /* 0xfffffe0007087812 */ /* 0x000fe200078ef808 */
[----:B------:R-:W-:Y:S01]  /*0e70*/  IMAD.IADD R24, R9, 0x1, -R6 ;  /* 0x0000000109187824 */ /* 0x000fe200078e0a06 */
[----:B------:R-:W-:Y:S01]  /*0e80*/  @!P6 LEA.HI R10, R4, R23, RZ, 0x3 ;  /* 0x00000017040ae211 */ /* 0x000fe200078f18ff */
[----:B------:R-:W2:Y:S01]  /*0e90*/  SHFL.IDX PT, R6, R13, 0x1, 0x181f ;  /* 0x00381f000d067f89 */ /* 0x000ea200000e0000 */
[----:B------:R-:W-:Y:S01]  /*0ea0*/  @!P6 SHF.R.S32.HI R0, RZ, 0x1f, R25 ;  /* 0x0000001fff00e819 */ /* 0x000fe20000011419 */
[----:B------:R-:W-:Y:S01]  /*0eb0*/  IMAD.SHL.U32 R248, R8, 0x2, RZ ;  /* 0x0000000208f87824 */ /* 0x000fe200078e00ff */
[----:B------:R-:W-:Y:S01]  /*0ec0*/  @!P6 LOP3.LUT R10, R10, 0xfffffff8, RZ, 0xc0, !PT ;  /* 0xfffffff80a0ae812 */ /* 0x000fe200078ec0ff */
[----:B------:R-:W4:Y:S01]  /*0ed0*/  SHFL.IDX PT, R7, R12, 0x1, 0x181f ;  /* 0x00381f000c077f89 */ /* 0x000f2200000e0000 */
[----:B------:R-:W-:-:S04]  /*0ee0*/  @!P6 LEA.HI R0, R0, R25, RZ, 0x3 ;  /* 0x000000190000e211 */ /* 0x000fc800078f18ff */
[----:B------:R-:W-:-:S05]  /*0ef0*/  @!P6 LOP3.LUT R0, R0, 0xfffffff8, RZ, 0xc0, !PT ;  /* 0xfffffff80000e812 */ /* 0x000fca00078ec0ff */
[----:B-1----:R-:W-:Y:S01]  /*0f00*/  @!P6 IMAD.WIDE R8, R0, 0x2, R2 ;  /* 0x000000020008e825 */ /* 0x002fe200078e0202 */
[----:B------:R-:W-:-:S04]  /*0f10*/  @!P1 SHF.R.S32.HI R0, RZ, 0x1f, R25 ;  /* 0x0000001fff009819 */ /* 0x000fc80000011419 */
[----:B------:R-:W-:-:S04]  /*0f20*/  @!P1 LEA.HI R0, R0, R25, RZ, 0x3 ;  /* 0x0000001900009211 */ /* 0x000fc800078f18ff */
[----:B------:R-:W-:Y:S02]  /*0f30*/  @!P1 LOP3.LUT R0, R0, 0xfffffff8, RZ, 0xc0, !PT ;  /* 0xfffffff800009812 */ /* 0x000fe400078ec0ff */
[----:B---3--:R-:W-:Y:S01]  /*0f40*/  @P4 SHF.R.S32.HI R21, RZ, 0x1f, R20 ;  /* 0x0000001fff154819 */ /* 0x008fe20000011414 */
[----:B------:R-:W-:Y:S02]  /*0f50*/  @!P4 IMAD.MOV.U32 R20, RZ, RZ, R18 ;  /* 0x000000ffff14c224 */ /* 0x000fe400078e0012 */
[----:B------:R-:W-:Y:S01]  /*0f60*/  @!P4 IMAD.MOV.U32 R21, RZ, RZ, R11 ;  /* 0x000000ffff15c224 */ /* 0x000fe200078e000b */
[----:B------:R-:W-:Y:S01]  /*0f70*/  @!P6 LEA R4, P4, R16, R2, 0x1 ;  /* 0x000000021004e211 */ /* 0x000fe200078808ff */
[----:B------:R-:W-:Y:S02]  /*0f80*/  @!P6 IMAD.WIDE R10, R10, 0x2, R2 ;  /* 0x000000020a0ae825 */ /* 0x000fe400078e0202 */
[----:B------:R-:W-:Y:S01]  /*0f90*/  SHFL.IDX PT, R2, R13, 0x3, 0x181f ;  /* 0x00781f000d027f89 */ /* 0x000fe200000e0000 */
[----:B------:R-:W-:-:S02]  /*0fa0*/  @!P6 LEA.HI.X R5, R16, R3, R17, 0x1, P4 ;  /* 0x000000031005e211 */ /* 0x000fc400020f0c11 */
[----:B------:R-:W-:Y:S01]  /*0fb0*/  ISETP.GE.AND P4, PT, R25, c[0x0][0x198], PT ;  /* 0x0000660019007a0c */ /* 0x000fe20003f86270 */
[----:B------:R-:W-:Y:S04]  /*0fc0*/  SHFL.IDX PT, R3, R12, 0x3, 0x181f ;  /* 0x00781f000c037f89 */ /* 0x000fe800000e0000 */
[----:B------:R1:W-:Y:S04]  /*0fd0*/  @!P6 LDGSTS.E.BYPASS.LTC128B.128 [R248+0x100], [R4.64], !P3 ;  /* 0x0010000004f8efae */ /* 0x0003e8000d901d4a */
[----:B------:R3:W-:Y:S04]  /*0fe0*/  @!P6 LDGSTS.E.BYPASS.LTC128B.128 [R248+0x4100], [R10.64], !P5 ;  /* 0x041000000af8efae */ /* 0x0007e8000e901d4a */
[----:B------:R2:W-:Y:S04]  /*0ff0*/  @!P6 LDGSTS.E.BYPASS.LTC128B.128 [R248+0x8100], [R8.64], !P4 ;  /* 0x0810000008f8efae */ /* 0x0005e8000e101d4a */
[----:B-1----:R1:W5:Y:S01]  /*1000*/  SHFL.IDX PT, R4, R13, 0x2, 0x181f ;  /* 0x00581f000d047f89 */ /* 0x00236200000e0000 */
[----:B---3--:R-:W-:-:S03]  /*1010*/  @!P1 SHF.R.S32.HI R10, RZ, 0x1f, R23 ;  /* 0x0000001fff0a9819 */ /* 0x008fc60000011417 */
[----:B------:R3:W5:Y:S01]  /*1020*/  SHFL.IDX PT, R5, R12, 0x2, 0x181f ;  /* 0x00581f000c057f89 */ /* 0x00076200000e0000 */
[----:B------:R-:W-:Y:S02]  /*1030*/  @!P1 LEA.HI R10, R10, R23, RZ, 0x3 ;  /* 0x000000170a0a9211 */ /* 0x000fe400078f18ff */
[----:B--2---:R-:W-:Y:S02]  /*1040*/  @!P1 LEA R8, P6, R16, R6, 0x1 ;  /* 0x0000000610089211 */ /* 0x004fe400078c08ff */
[----:B------:R-:W-:Y:S02]  /*1050*/  @!P1 LOP3.LUT R10, R10, 0xfffffff8, RZ, 0xc0, !PT ;  /* 0xfffffff80a0a9812 */ /* 0x000fe400078ec0ff */
[----:B----4-:R-:W-:-:S03]  /*1060*/  @!P1 LEA.HI.X R9, R16, R7, R17, 0x1, P6 ;  /* 0x0000000710099211 */ /* 0x010fc600030f0c11 */
[--C-:B------:R-:W-:Y:S02]  /*1070*/  @!P1 IMAD.WIDE R10, R10, 0x2, R6.reuse ;  /* 0x000000020a0a9825 */ /* 0x100fe400078e0206 */
[----:B------:R5:W-:Y:S02]  /*1080*/  @!P1 LDGSTS.E.BYPASS.LTC128B.128 [R248+0x1100], [R8.64], !P3 ;  /* 0x0110000008f89fae */ /* 0x000be4000d901d4a */
[----:B------:R-:W-:Y:S01]  /*1090*/  @!P1 IMAD.WIDE R6, R0, 0x2, R6 ;  /* 0x0000000200069825 */ /* 0x000fe200078e0206 */
[----:B------:R-:W-:Y:S01]  /*10a0*/  @!P0 SHF.R.S32.HI R0, RZ, 0x1f, R23 ;  /* 0x0000001fff008819 */ /* 0x000fe20000011417 */
[----:B------:R2:W-:Y:S01]  /*10b0*/  @!P1 LDGSTS.E.BYPASS.LTC128B.128 [R248+0x5100], [R10.64], !P5 ;  /* 0x051000000af89fae */ /* 0x0005e2000e901d4a */
[----:B-1----:R-:W-:Y:S01]  /*10c0*/  IADD3 R13, R15, UR6, RZ ;  /* 0x000000060f0d7c10 */ /* 0x002fe2000fffe0ff */
[----:B------:R-:W-:Y:S01]  /*10d0*/  UIMAD UR6, UR12, -0x60, UR16 ;  /* 0xffffffa00c0678a4 */ /* 0x000fe2000f8e0210 */
[----:B------:R-:W-:Y:S01]  /*10e0*/  @!P0 SHF.R.S32.HI R15, RZ, 0x1f, R25 ;  /* 0x0000001fff0f8819 */ /* 0x000fe20000011419 */
[----:B------:R1:W-:Y:S01]  /*10f0*/  @!P1 LDGSTS.E.BYPASS.LTC128B.128 [R248+0x9100], [R6.64], !P4 ;  /* 0x0910000006f89fae */ /* 0x0003e2000e101d4a */
[----:B---3--:R-:W-:Y:S01]  /*1100*/  IMAD.MOV.U32 R12, RZ, RZ, R14 ;  /* 0x000000ffff0c7224 */ /* 0x008fe200078e000e */
[----:B------:R-:W-:-:S03]  /*1110*/  UIMAD UR16, UR16, UR5, URZ ;  /* 0x00000005101072a4 */ /* 0x000fc6000f8e023f */
[----:B------:R-:W-:Y:S01]  /*1120*/  IMAD.WIDE.U32 R32, R20, c[0x0][0x1f0], R12 ;  /* 0x00007c0014207a25 */ /* 0x000fe200078e000c */
[----:B------:R-:W-:-:S03]  /*1130*/  UIADD3 UR16, UR15, UR16, URZ ;  /* 0x000000100f107290 */ /* 0x000fc6000fffe03f */
[----:B------:R-:W-:Y:S01]  /*1140*/  IMAD.MOV.U32 R120, RZ, RZ, R32 ;  /* 0x000000ffff787224 */ /* 0x000fe200078e0020 */
[----:B------:R-:W-:Y:S01]  /*1150*/  UIMAD UR4, UR16, UR7, URZ ;  /* 0x00000007100472a4 */ /* 0x000fe2000f8e023f */
[----:B------:R-:W-:Y:S01]  /*1160*/  IMAD.SHL.U32 R13, R119, 0x40, RZ ;  /* 0x00000040770d7824 */ /* 0x000fe200078e00ff */
[----:B------:R-:W-:Y:S02]  /*1170*/  STL.64 [R1+0x18], R32 ;  /* 0x0000182001007387 */ /* 0x000fe40000100a00 */
[----:B------:R-:W-:Y:S01]  /*1180*/  UIMAD UR4, UR17, UR14, UR4 ;  /* 0x0000000e110472a4 */ /* 0x000fe2000f8e0204 */
[----:B-----5:R-:W-:Y:S02]  /*1190*/  @!P2 LEA R8, P6, R16, R4, 0x1 ;  /* 0x000000041008a211 */ /* 0x020fe400078c08ff */
[----:B--2---:R-:W-:Y:S02]  /*11a0*/  @!P2 SHF.R.S32.HI R11, RZ, 0x1f, R23 ;  /* 0x0000001fff0ba819 */ /* 0x004fe40000011417 */
[----:B------:R-:W-:-:S02]  /*11b0*/  @!P2 SHF.R.S32.HI R10, RZ, 0x1f, R25 ;  /* 0x0000001fff0aa819 */ /* 0x000fc40000011419 */
[----:B------:R-:W-:Y:S02]  /*11c0*/  @!P2 LEA.HI R14, R11, R23, RZ, 0x3 ;  /* 0x000000170b0ea211 */ /* 0x000fe400078f18ff */
[----:B------:R-:W-:Y:S02]  /*11d0*/  @!P2 LEA.HI R11, R10, R25, RZ, 0x3 ;  /* 0x000000190a0ba211 */ /* 0x000fe400078f18ff */
[----:B------:R-:W-:Y:S02]  /*11e0*/  @!P0 LEA.HI R10, R0, R23, RZ, 0x3 ;  /* 0x00000017000a8211 */ /* 0x000fe400078f18ff */
[----:B------:R-:W-:Y:S02]  /*11f0*/  @!P0 LEA.HI R0, R15, R25, RZ, 0x3 ;  /* 0x000000190f008211 */ /* 0x000fe400078f18ff */
[----:B------:R-:W-:Y:S02]  /*1200*/  @!P2 LOP3.LUT R14, R14, 0xfffffff8, RZ, 0xc0, !PT ;  /* 0xfffffff80e0ea812 */ /* 0x000fe400078ec0ff */
[----:B------:R-:W-:-:S02]  /*1210*/  @!P2 LOP3.LUT R11, R11, 0xfffffff8, RZ, 0xc0, !PT ;  /* 0xfffffff80b0ba812 */ /* 0x000fc400078ec0ff */
[----:B------:R-:W-:Y:S01]  /*1220*/  @!P0 LOP3.LUT R18, R10, 0xfffffff8, RZ, 0xc0, !PT ;  /* 0xfffffff80a128812 */ /* 0x000fe200078ec0ff */
[--C-:B------:R-:W-:Y:S01]  /*1230*/  @!P2 IMAD.WIDE R14, R14, 0x2, R4.reuse ;  /* 0x000000020e0ea825 */ /* 0x100fe200078e0204 */
[----:B------:R-:W-:Y:S02]  /*1240*/  @!P0 LOP3.LUT R0, R0, 0xfffffff8, RZ, 0xc0, !PT ;  /* 0xfffffff800008812 */ /* 0x000fe400078ec0ff */
[C---:B-1----:R-:W-:Y:S01]  /*1250*/  @!P0 LEA R6, P1, R16.reuse, R2, 0x1 ;  /* 0x0000000210068211 */ /* 0x042fe200078208ff */
[----:B------:R-:W-:Y:S01]  /*1260*/  @!P2 IMAD.WIDE R10, R11, 0x2, R4 ;  /* 0x000000020b0aa825 */ /* 0x000fe200078e0204 */
[C-C-:B------:R-:W-:Y:S02]  /*1270*/  @!P2 LEA.HI.X R9, R16.reuse, R5, R17.reuse, 0x1, P6 ;  /* 0x000000051009a211 */ /* 0x140fe400030f0c11 */
[----:B------:R-:W-:Y:S01]  /*1280*/  @!P0 LEA.HI.X R7, R16, R3, R17, 0x1, P1 ;  /* 0x0000000310078211 */ /* 0x000fe200008f0c11 */
[--C-:B------:R-:W-:Y:S01]  /*1290*/  @!P0 IMAD.WIDE R4, R18, 0x2, R2.reuse ;  /* 0x0000000212048825 */ /* 0x100fe200078e0202 */
[----:B------:R-:W-:Y:S01]  /*12a0*/  ISETP.GE.AND P6, PT, R16, c[0x0][0x1d4], PT ;  /* 0x0000750010007a0c */ /* 0x000fe20003fc6270 */
[----:B------:R1:W-:Y:S02]  /*12b0*/  @!P2 LDGSTS.E.BYPASS.LTC128B.128 [R248+0x2100], [R8.64], !P3 ;  /* 0x0210000008f8afae */ /* 0x0003e4000d901d4a */
[----:B------:R-:W-:Y:S01]  /*12c0*/  @!P0 IMAD.WIDE R18, R0, 0x2, R2 ;  /* 0x0000000200128825 */ /* 0x000fe200078e0202 */
[----:B------:R-:W-:Y:S01]  /*12d0*/  LOP3.LUT R2, R26, 0xfffffff0, RZ, 0xc0, !PT ;  /* 0xfffffff01a027812 */ /* 0x000fe200078ec0ff */
[----:B------:R2:W-:Y:S02]  /*12e0*/  @!P2 LDGSTS.E.BYPASS.LTC128B.128 [R248+0x6100], [R14.64], !P5 ;  /* 0x061000000ef8afae */ /* 0x0005e4000e901d4a */
[----:B------:R-:W-:-:S02]  /*12f0*/  IMAD.U32 R0, RZ, RZ, UR6 ;  /* 0x00000006ff007e24 */ /* 0x000fc4000f8e00ff */
[----:B------:R3:W-:Y:S01]  /*1300*/  @!P2 LDGSTS.E.BYPASS.LTC128B.128 [R248+0xa100], [R10.64], !P4 ;  /* 0x0a1000000af8afae */ /* 0x0007e2000e101d4a */
[----:B------:R-:W-:-:S03]  /*1310*/  IMAD R3, R21, c[0x0][0x1f0], RZ ;  /* 0x00007c0015037a24 */ /* 0x000fc600078e02ff */
[----:B------:R4:W-:Y:S04]  /*1320*/  @!P0 LDGSTS.E.BYPASS.LTC128B.128 [R248+0x3100], [R6.64], !P3 ;  /* 0x0310000006f88fae */ /* 0x0009e8000d901d4a */
[----:B------:R5:W-:Y:S01]  /*1330*/  @!P0 LDGSTS.E.BYPASS.LTC128B.128 [R248+0x7100], [R4.64], !P5 ;  /* 0x0710000004f88fae */ /* 0x000be2000e901d4a */
[----:B------:R-:W-:-:S03]  /*1340*/  ISETP.GE.AND P5, PT, R23, c[0x0][0x1d4], PT ;  /* 0x0000750017007a0c */ /* 0x000fc60003fa6270 */
[----:B------:R4:W-:Y:S04]  /*1350*/  @!P0 LDGSTS.E.BYPASS.LTC128B.128 [R248+0xb100], [R18.64], !P4 ;  /* 0x0b10000012f88fae */ /* 0x0009e8000e101d4a */
[----:B------:R-:W0:Y:S01]  /*1360*/  LDGDEPBAR ;  /* 0x00000000000079af */ /* 0x000e220000000000 */
[----:B-1----:R-:W-:Y:S01]  /*1370*/  IADD3 R9, R0, c[0x0][0x1d0], -R22 ;  /* 0x0000740000097a10 */ /* 0x002fe20007ffe816 */
[----:B------:R-:W-:-:S03]  /*1380*/  IMAD R0, R20, c[0x0][0x1f4], R3 ;  /* 0x00007d0014007a24 */ /* 0x000fc600078e0203 */
[----:B------:R-:W-:Y:S01]  /*1390*/  ISETP.GE.AND P3, PT, R9, 0x1, PT ;  /* 0x000000010900780c */ /* 0x000fe20003f66270 */
[----:B------:R-:W-:Y:S01]  /*13a0*/  IMAD.IADD R121, R33, 0x1, R0 ;  /* 0x0000000121797824 */ /* 0x000fe200078e0200 */
[C---:B------:R-:W-:Y:S01]  /*13b0*/  ISETP.GE.AND P1, PT, R9.reuse, 0x41, PT ;  /* 0x000000410900780c */ /* 0x040fe20003f26270 */
[----:B--2---:R-:W-:Y:S01]  /*13c0*/  IMAD.WIDE.U32 R14, R118, 0x40, RZ ;  /* 0x00000040760e7825 */ /* 0x004fe200078e00ff */
[----:B------:R-:W-:Y:S02]  /*13d0*/  ISETP.GE.AND P2, PT, R9, 0x21, PT ;  /* 0x000000210900780c */ /* 0x000fe40003f46270 */
[----:B------:R-:W-:Y:S01]  /*13e0*/  STL.64 [R1+0x10], R120 ;  /* 0x0000107801007387 */ /* 0x000fe20000100a00 */
[----:B---3--:R-:W-:Y:S02]  /*13f0*/  IMAD.SHL.U32 R11, R24, 0x8, RZ ;  /* 0x00000008180b7824 */ /* 0x008fe400078e00ff */
[----:B-----5:R-:W-:-:S05]  /*1400*/  IMAD.IADD R4, R132, 0x1, -R2 ;  /* 0x0000000184047824 */ /* 0x020fca00078e0a02 */
[----:B------:R-:W-:-:S04]  /*1410*/  SHF.R.S32.HI R2, RZ, 0x1f, R4 ;  /* 0x0000001fff027819 */ /* 0x000fc80000011404 */
[----:B------:R-:W-:Y:S01]  /*1420*/  LEA.HI R12, R2, R4, RZ, 0x3 ;  /* 0x00000004020c7211 */ /* 0x000fe200078f18ff */
[----:B------:R-:W-:-:S03]  /*1430*/  IMAD.WIDE.U32 R2, R116, UR7, R120 ;  /* 0x0000000774027c25 */ /* 0x000fc6000f8e0078 */
[----:B------:R-:W-:Y:S02]  /*1440*/  LOP3.LUT R0, R12, 0xfffffff8, RZ, 0xc0, !PT ;  /* 0xfffffff80c007812 */ /* 0x000fe400078ec0ff */
[----:B------:R-:W-:Y:S01]  /*1450*/  IADD3 R3, R3, UR4, RZ ;  /* 0x0000000403037c10 */ /* 0x000fe2000fffe0ff */
[----:B------:R-:W-:Y:S01]  /*1460*/  ULDC.64 UR4, c[0x0][0x210] ;  /* 0x0000840000047ab9 */ /* 0x000fe20000000a00 */
[----:B----4-:R-:W-:Y:S01]  /*1470*/  @P3 LEA R6, P4, R2, c[0x0][0x1c8], 0x1 ;  /* 0x0000720002063a11 */ /* 0x010fe200078808ff */
[----:B------:R-:W-:Y:S01]  /*1480*/  IMAD.IADD R10, R4, 0x1, -R0 ;  /* 0x00000001040a7824 */ /* 0x000fe200078e0a00 */
[----:B------:R-:W-:Y:S01]  /*1490*/  @P2 LEA R5, P0, R118, R2, 0x5 ;  /* 0x0000000276052211 */ /* 0x000fe200078028ff */
[----:B------:R-:W-:Y:S01]  /*14a0*/  UIMAD UR4, UR13, UR4, URZ ;  /* 0x000000040d0472a4 */ /* 0x000fe2000f8e023f */
[----:B------:R-:W-:Y:S01]  /*14b0*/  @P3 LEA.HI.X R7, R2, c[0x0][0x1cc], R3, 0x1, P4 ;  /* 0x0000730002073a11 */ /* 0x000fe200020f0c03 */
[----:B------:R-:W-:Y:S01]  /*14c0*/  IMAD.SHL.U32 R0, R10, 0x40, RZ ;  /* 0x000000400a007824 */ /* 0x000fe200078e00ff */
[----:B------:R-:W-:Y:S01]  /*14d0*/  @P1 IADD3 R8, P4, R2, R14, RZ ;  /* 0x0000000e02081210 */ /* 0x000fe20007f9e0ff */
[----:B------:R-:W-:Y:S01]  /*14e0*/  UIMAD UR4, UR9, UR5, UR4 ;  /* 0x00000005090472a4 */ /* 0x000fe2000f8e0204 */
[----:B------:R-:W-:Y:S01]  /*14f0*/  @P2 LEA.HI.X R2, R118, R3, R119, 0x5, P0 ;  /* 0x0000000376022211 */ /* 0x000fe200000f2c77 */
[----:B------:R1:W-:Y:S01]  /*1500*/  @P3 LDGSTS.E.BYPASS.LTC128B.128 [R248+0xc100], [R6.64], !P6 ;  /* 0x0c10000006f83fae */ /* 0x0003e2000f101d4a */
[----:B------:R-:W-:-:S02]  /*1510*/  @P1 IADD3.X R13, R3, R15, R13, P4, !PT ;  /* 0x0000000f030d1210 */ /* 0x000fc400027fe40d */
[----:B------:R-:W-:Y:S01]  /*1520*/  ISETP.GE.AND P4, PT, R25, c[0x0][0x1d4], PT ;  /* 0x0000750019007a0c */ /* 0x000fe20003f86270 */
[----:B------:R1:W-:Y:S01]  /*1530*/  @P3 LDGSTS.E.BYPASS.LTC128B.128 [R248+0xf100], [R6.64+0x80], !P5 ;  /* 0x0f10008006f83fae */ /* 0x0003e2000e901d4a */
[----:B------:R-:W-:Y:S02]  /*1540*/  LOP3.LUT R0, R0, 0x1c0, RZ, 0xc0, !PT ;  /* 0x000001c000007812 */ /* 0x000fe400078ec0ff */
[C---:B------:R-:W-:Y:S02]  /*1550*/  @P2 LEA R4, P0, R5.reuse, c[0x0][0x1c8], 0x1 ;  /* 0x0000720005042a11 */ /* 0x040fe400078008ff */
[----:B------:R-:W-:Y:S02]  /*1560*/  LOP3.LUT R3, R0, 0x8, R11, 0xf8, !PT ;  /* 0x0000000800037812 */ /* 0x000fe400078ef80b */
[----:B------:R-:W-:Y:S02]  /*1570*/  @P2 LEA.HI.X R5, R5, c[0x0][0x1cc], R2, 0x1, P0 ;  /* 0x0000730005052a11 */ /* 0x000fe400000f0c02 */
[----:B------:R-:W-:-:S02]  /*1580*/  SHF.R.U32.HI R0, RZ, 0x3, R0 ;  /* 0x00000003ff007819 */ /* 0x000fc40000011600 */
[----:B------:R-:W-:Y:S01]  /*1590*/  @P1 LEA R2, P0, R8, c[0x0][0x1c8], 0x1 ;  /* 0x0000720008021a11 */ /* 0x000fe200078008ff */
[----:B------:R1:W-:Y:S01]  /*15a0*/  @P3 LDGSTS.E.BYPASS.LTC128B.128 [R248+0x12100], [R6.64+0x100], !P4 ;  /* 0x1210010006f83fae */ /* 0x0003e2000e101d4a */
[----:B------:R-:W-:Y:S01]  /*15b0*/  LOP3.LUT R11, R3, R0, RZ, 0x3c, !PT ;  /* 0x00000000030b7212 */ /* 0x000fe200078e3cff */
[----:B------:R-:W-:Y:S01]  /*15c0*/  IMAD.SHL.U32 R0, R28, 0x40, RZ ;  /* 0x000000401c007824 */ /* 0x000fe200078e00ff */
[----:B------:R-:W-:Y:S01]  /*15d0*/  @P1 LEA.HI.X R3, R8, c[0x0][0x1cc], R13, 0x1, P0 ;  /* 0x0000730008031a11 */ /* 0x000fe200000f0c0d */
[----:B------:R2:W-:Y:S01]  /*15e0*/  @P2 LDGSTS.E.BYPASS.LTC128B.128 [R248+0xd100], [R4.64], !P6 ;  /* 0x0d10000004f82fae */ /* 0x0005e2000f101d4a */
[----:B------:R-:W-:Y:S02]  /*15f0*/  LOP3.LUT P0, RZ, R10, 0x2, RZ, 0xc0, !PT ;  /* 0x000000020aff7812 */ /* 0x000fe4000780c0ff */
[----:B------:R-:W-:Y:S01]  /*1600*/  LOP3.LUT R0, R0, 0x1c0, RZ, 0xc0, !PT ;  /* 0x000001c000007812 */ /* 0x000fe200078ec0ff */
[----:B------:R2:W-:Y:S04]  /*1610*/  @P2 LDGSTS.E.BYPASS.LTC128B.128 [R248+0x10100], [R4.64+0x80], !P5 ;  /* 0x1010008004f82fae */ /* 0x0005e8000e901d4a */
[----:B------:R2:W-:Y:S04]  /*1620*/  @P2 LDGSTS.E.BYPASS.LTC128B.128 [R248+0x13100], [R4.64+0x100], !P4 ;  /* 0x1310010004f82fae */ /* 0x0005e8000e101d4a */
[----:B------:R3:W-:Y:S04]  /*1630*/  @P1 LDGSTS.E.BYPASS.LTC128B.128 [R248+0xe100], [R2.64], !P6 ;  /* 0x0e10000002f81fae */ /* 0x0007e8000f101d4a */
[----:B------:R3:W-:Y:S04]  /*1640*/  @P1 LDGSTS.E.BYPASS.LTC128B.128 [R248+0x11100], [R2.64+0x80], !P5 ;  /* 0x1110008002f81fae */ /* 0x0007e8000e901d4a */
[----:B------:R3:W-:Y:S01]  /*1650*/  @P1 LDGSTS.E.BYPASS.LTC128B.128 [R248+0x14100], [R2.64+0x100], !P4 ;  /* 0x1410010002f81fae */ /* 0x0007e2000e101d4a */
[----:B------:R-:W-:Y:S01]  /*1660*/  LOP3.LUT P1, RZ, R10, 0x4, RZ, 0xc0, !PT ;  /* 0x000000040aff7812 */ /* 0x000fe2000782c0ff */
[----:B-1----:R-:W-:-:S02]  /*1670*/  IMAD.WIDE.U32 R6, R22, c[0x0][0x208], R16 ;  /* 0x0000820016067a25 */ /* 0x002fc400078e0010 */
[----:B------:R-:W0:Y:S02]  /*1680*/  LDGDEPBAR ;  /* 0x00000000000079af */ /* 0x000e240000000000 */
[----:B--2---:R-:W-:Y:S02]  /*1690*/  IMAD.SHL.U32 R4, R12, 0x40, RZ ;  /* 0x000000400c047824 */ /* 0x004fe400078e00ff */
[----:B------:R-:W-:-:S03]  /*16a0*/  IMAD.SHL.U32 R5, R22, 0x8, RZ ;  /* 0x0000000816057824 */ /* 0x000fc600078e00ff */
[----:B------:R-:W-:Y:S01]  /*16b0*/  LOP3.LUT R4, R11, 0xfffffe00, R4, 0xf8, !PT ;  /* 0xfffffe000b047812 */ /* 0x000fe200078ef804 */
[----:B---3--:R-:W-:Y:S01]  /*16c0*/  IMAD.SHL.U32 R2, R117, 0x20, RZ ;  /* 0x0000002075027824 */ /* 0x008fe200078e00ff */
[----:B------:R-:W-:-:S04]  /*16d0*/  DEPBAR.LE SB0, 0x1 ;  /* 0x000080400000791a */ /* 0x000fc80000000000 */
[----:B------:R-:W-:Y:S02]  /*16e0*/  LOP3.LUT R2, R2, 0x7ffffc00, RZ, 0xc0, !PT ;  /* 0x7ffffc0002027812 */ /* 0x000fe400078ec0ff */
[----:B------:R-:W-:Y:S01]  /*16f0*/  LOP3.LUT R3, R0, 0x8, R5, 0xf8, !PT ;  /* 0x0000000800037812 */ /* 0x000fe200078ef805 */
[----:B------:R-:W-:Y:S01]  /*1700*/  IMAD.MOV.U32 R5, RZ, RZ, 0x10 ;  /* 0x00000010ff057424 */ /* 0x000fe200078e00ff */
[----:B------:R-:W-:Y:S01]  /*1710*/  SHF.R.U32.HI R0, RZ, 0x3, R0 ;  /* 0x00000003ff007819 */ /* 0x000fe20000011600 */
[----:B------:R-:W-:Y:S02]  /*1720*/  IMAD.IADD R208, R4, 0x1, R2 ;  /* 0x0000000104d07824 */ /* 0x000fe400078e0202 */
[----:B------:R-:W-:Y:S01]  /*1730*/  IMAD.MOV.U32 R2, RZ, RZ, 0x20 ;  /* 0x00000020ff027424 */ /* 0x000fe200078e00ff */
[----:B------:R-:W-:Y:S02]  /*1740*/  SEL R5, R5, 0xfffffff0, !P0 ;  /* 0xfffffff005057807 */ /* 0x000fe40004000000 */
[C---:B------:R-:W-:Y:S01]  /*1750*/  LEA R216, R208.reuse, 0x100, 0x1 ;  /* 0x00000100d0d87811 */ /* 0x040fe200078e08ff */
[----:B------:R-:W-:Y:S01]  /*1760*/  IMAD.SHL.U32 R208, R208, 0x2, RZ ;  /* 0x00000002d0d07824 */ /* 0x000fe200078e00ff */
[----:B------:R-:W-:Y:S01]  /*1770*/  BAR.SYNC.DEFER_BLOCKING 0x0 ;  /* 0x0000000000007b1d */ /* 0x000fe20000010000 */
[----:B------:R-:W-:-:S02]  /*1780*/  SEL R2, R2, 0xffffffe0, !P1 ;  /* 0xffffffe002027807 */ /* 0x000fc40004800000 */
[--C-:B------:R-:W-:Y:S01]  /*1790*/  IMAD R212, R5, 0x2, R216.reuse ;  /* 0x0000000205d47824 */ /* 0x100fe200078e02d8 */
[----:B------:R-:W-:Y:S02]  /*17a0*/  LOP3.LUT R0, R3, R0, RZ, 0x3c, !PT ;  /* 0x0000000003007212 */ /* 0x000fe400078e3cff */
[----:B------:R-:W-:Y:S01]  /*17b0*/  IMAD R216, R2, 0x2, R216 ;  /* 0x0000000202d87824 */ /* 0x000fe200078e02d8 */
[----:B------:R-:W-:Y:S01]  /*17c0*/  LOP3.LUT P0, RZ, R28, 0x2, RZ, 0xc0, !PT ;  /* 0x000000021cff7812 */ /* 0x000fe2000780c0ff */
[----:B------:R-:W-:Y:S02]  /*17d0*/  IMAD R220, R2, 0x2, R212 ;  /* 0x0000000202dc7824 */ /* 0x000fe400078e02d4 */
[----:B------:R-:W-:-:S04]  /*17e0*/  IMAD R0, R24, 0x200, R0 ;  /* 0x0000020018007824 */ /* 0x000fc800078e0200 */
[----:B------:R-:W-:Y:S02]  /*17f0*/  IMAD.SHL.U32 R135, R0, 0x2, RZ ;  /* 0x0000000200877824 */ /* 0x000fe400078e00ff */
[----:B------:R-:W-:-:S03]  /*1800*/  IMAD R0, R29, c[0x0][0x208], RZ ;  /* 0x000082001d007a24 */ /* 0x000fc600078e02ff */
[C---:B------:R-:W-:Y:S01]  /*1810*/  IADD3 R3, R135.reuse, 0xc100, RZ ;  /* 0x0000c10087037810 */ /* 0x040fe20007ffe0ff */
[----:B------:R-:W-:Y:S01]  /*1820*/  IMAD R0, R22, c[0x0][0x20c], R0 ;  /* 0x0000830016007a24 */ /* 0x000fe200078e0200 */
[----:B------:R-:W-:Y:S02]  /*1830*/  IADD3 R230, R135, 0xc120, RZ ;  /* 0x0000c12087e67810 */ /* 0x000fe40007ffe0ff */
[----:B------:R-:W-:Y:S01]  /*1840*/  @P0 IADD3 R230, R3, -0x20, RZ ;  /* 0xffffffe003e60810 */ /* 0x000fe20007ffe0ff */
[----:B------:R-:W-:Y:S01]  /*1850*/  LDSM.16.M88.4 R152, [R208+0x100] ;  /* 0x00010000d098783b */ /* 0x000fe20000000200 */
[----:B------:R-:W-:Y:S01]  /*1860*/  IMAD.IADD R7, R7, 0x1, R0 ;  /* 0x0000000107077824 */ /* 0x000fe200078e0200 */
[----:B------:R-:W-:Y:S01]  /*1870*/  SEL R3, RZ, 0x2, P5 ;  /* 0x00000002ff037807 */ /* 0x000fe20002800000 */
[----:B------:R-:W-:Y:S01]  /*1880*/  IMAD.U32 R0, RZ, RZ, UR9 ;  /* 0x00000009ff007e24 */ /* 0x000fe2000f8e00ff */
[----:B------:R-:W-:Y:S01]  /*1890*/  LDSM.16.M88.4 R188, [R208+0x4100] ;  /* 0x00410000d0bc783b */ /* 0x000fe20000000200 */
[----:B------:R-:W-:-:S02]  /*18a0*/  IADD3 R247, R230, 0x800, RZ ;  /* 0x00000800e6f77810 */ /* 0x000fc40007ffe0ff */
[----:B------:R-:W-:Y:S01]  /*18b0*/  IMAD.WIDE.U32 R6, R0, c[0x0][0x210], R6 ;  /* 0x0000840000067a25 */ /* 0x000fe200078e0006 */
[----:B------:R-:W-:Y:S01]  /*18c0*/  LDSM.16.M88.4 R156, [R212] ;  /* 0x00000000d49c783b */ /* 0x000fe20000000200 */
[----:B------:R-:W-:Y:S02]  /*18d0*/  IADD3 R246, R230, 0x1000, RZ ;  /* 0x00001000e6f67810 */ /* 0x000fe40007ffe0ff */
[----:B------:R-:W-:Y:S01]  /*18e0*/  IMAD R0, R21, c[0x0][0x218], RZ ;  /* 0x0000860015007a24 */ /* 0x000fe200078e02ff */
[----:B------:R-:W-:Y:S01]  /*18f0*/  LDSM.16.M88.4 R192, [R212+0x4000] ;  /* 0x00400000d4c0783b */ /* 0x000fe20000000200 */
[----:B------:R-:W-:Y:S01]  /*1900*/  IADD3 R7, R7, UR4, RZ ;  /* 0x0000000407077c10 */ /* 0x000fe2000fffe0ff */
[----:B------:R-:W-:Y:S01]  /*1910*/  ULDC.64 UR4, c[0x0][0x208] ;  /* 0x0000820000047ab9 */ /* 0x000fe20000000a00 */
[C---:B------:R-:W-:Y:S01]  /*1920*/  IMAD R0, R20.reuse, c[0x0][0x21c], R0 ;  /* 0x0000870014007a24 */ /* 0x040fe200078e0200 */
[----:B------:R-:W-:Y:S01]  /*1930*/  LDSM.16.M88.4 R176, [R216] ;  /* 0x00000000d8b0783b */ /* 0x000fe20000000200 */
[----:B------:R-:W-:Y:S01]  /*1940*/  UIMAD UR13, UR17, UR4, URZ ;  /* 0x00000004110d72a4 */ /* 0x000fe2000f8e023f */
[----:B------:R-:W-:Y:S01]  /*1950*/  IMAD.WIDE.U32 R36, R20, c[0x0][0x218], R6 ;  /* 0x0000860014247a25 */ /* 0x000fe200078e0006 */
[----:B------:R-:W-:Y:S01]  /*1960*/  UIMAD.WIDE.U32 UR18, UR7, UR4, URZ ;  /* 0x00000004071272a5 */ /* 0x000fe2000f8e003f */
[----:B------:R-:W-:Y:S01]  /*1970*/  LDSM.16.M88.4 R200, [R216+0x4000] ;  /* 0x00400000d8c8783b */ /* 0x000fe20000000200 */
[----:B------:R-:W-:Y:S01]  /*1980*/  UIMAD UR13, UR7, UR5, UR13 ;  /* 0x00000005070d72a4 */ /* 0x000fe2000f8e020d */
[----:B------:R-:W-:Y:S01]  /*1990*/  IMAD.IADD R31, R37, 0x1, R0 ;  /* 0x00000001251f7824 */ /* 0x000fe200078e0200 */
[----:B------:R-:W-:Y:S01]  /*19a0*/  SEL R0, RZ, 0x4, P4 ;  /* 0x00000004ff007807 */ /* 0x000fe20002000000 */
[----:B------:R-:W-:Y:S01]  /*19b0*/  LDSM.16.M88.4 R184, [R220] ;  /* 0x00000000dcb8783b */ /* 0x000fe20000000200 */
[----:B------:R-:W-:Y:S01]  /*19c0*/  UIADD3 UR13, UR19, UR13, URZ ;  /* 0x0000000d130d7290 */ /* 0x000fe2000fffe03f */
[----:B------:R-:W-:Y:S01]  /*19d0*/  IMAD.U32 R6, RZ, RZ, UR18 ;  /* 0x00000012ff067e24 */ /* 0x000fe2000f8e00ff */
[----:B------:R-:W-:Y:S01]  /*19e0*/  IADD3 R245, R230, 0x1800, RZ ;  /* 0x00001800e6f57810 */ /* 0x000fe20007ffe0ff */
[----:B------:R-:W-:Y:S01]  /*19f0*/  LDSM.16.M88.4 R204, [R220+0x4000] ;  /* 0x00400000dccc783b */ /* 0x000fe20000000200 */
[----:B------:R-:W-:Y:S01]  /*1a00*/  IMAD.MOV.U32 R30, RZ, RZ, R36 ;  /* 0x000000ffff1e7224 */ /* 0x000fe200078e0024 */
[----:B------:R-:W-:Y:S01]  /*1a10*/  UIMAD UR17, UR13, 0x60, URZ ;  /* 0x000000600d1178a4 */ /* 0x000fe2000f8e023f */
[----:B------:R-:W-:Y:S01]  /*1a20*/  IMAD.U32 R7, RZ, RZ, UR19 ;  /* 0x00000013ff077e24 */ /* 0x000fe2000f8e00ff */
[----:B------:R-:W-:Y:S01]  /*1a30*/  LDSM.16.M88.4 R208, [R208+0x8100] ;  /* 0x00810000d0d0783b */ /* 0x000fe20000000200 */
[----:B------:R-:W-:Y:S01]  /*1a40*/  IMAD.WIDE.U32 R10, R6, 0x60, R30 ;  /* 0x00000060060a7825 */ /* 0x000fe200078e001e */
[----:B------:R-:W-:Y:S01]  /*1a50*/  USHF.L.U32 UR13, UR4, 0x6, URZ ;  /* 0x00000006040d7899 */ /* 0x000fe2000800063f */
[----:B------:R-:W-:Y:S01]  /*1a60*/  SEL R6, RZ, 0x1, P6 ;  /* 0x00000001ff067807 */ /* 0x000fe20003000000 */
[----:B------:R-:W-:Y:S01]  /*1a70*/  LDSM.16.M88.4 R212, [R212+0x8000] ;  /* 0x00800000d4d4783b */ /* 0x000fe20000000200 */
[----:B------:R-:W-:-:S02]  /*1a80*/  IADD3 R244, R230, 0x2000, RZ ;  /* 0x00002000e6f47810 */ /* 0x000fc40007ffe0ff */
[----:B------:R-:W-:Y:S01]  /*1a90*/  IADD3 R0, R0, R3, R6 ;  /* 0x0000000300007210 */ /* 0x000fe20007ffe006 */
[----:B------:R-:W-:Y:S01]  /*1aa0*/  LDSM.16.M88.4 R216, [R216+0x8000] ;  /* 0x00800000d8d8783b */ /* 0x000fe20000000200 */
[----:B------:R-:W-:Y:S01]  /*1ab0*/  IADD3 R3, R11, UR17, RZ ;  /* 0x000000110b037c10 */ /* 0x000fe2000fffe0ff */
[----:B------:R-:W-:Y:S01]  /*1ac0*/  IMAD.U32 R8, RZ, RZ, UR13 ;  /* 0x0000000dff087e24 */ /* 0x000fe2000f8e00ff */
[----:B------:R-:W-:Y:S01]  /*1ad0*/  LEA R6, P0, R10, c[0x0][0x1f8], 0x1 ;  /* 0x00007e000a067a11 */ /* 0x000fe200078008ff */
[----:B------:R-:W-:Y:S01]  /*1ae0*/  LDSM.16.M88.4 R220, [R220+0x8000] ;  /* 0x00800000dcdc783b */ /* 0x000fe20000000200 */
[----:B------:R-:W-:Y:S01]  /*1af0*/  UMOV UR17, 0x6 ;  /* 0x0000000600117882 */ /* 0x000fe20000000000 */
[----:B------:R-:W-:Y:S01]  /*1b00*/  LOP3.LUT P3, RZ, R0, 0x2, RZ, 0xc0, !PT ;  /* 0x0000000200ff7812 */ /* 0x000fe2000786c0ff */
[----:B------:R-:W-:Y:S01]  /*1b10*/  USHF.L.U64.HI UR17, UR4, UR17, UR5 ;  /* 0x0000001104117299 */ /* 0x000fe20008010205 */
[----:B------:R-:W-:Y:S01]  /*1b20*/  BAR.SYNC.DEFER_BLOCKING 0x0 ;  /* 0x0000000000007b1d */ /* 0x000fe20000010000 */
[----:B------:R-:W-:Y:S01]  /*1b30*/  LEA.HI.X R7, R10, c[0x0][0x1fc], R3, 0x1, P0 ;  /* 0x00007f000a077a11 */ /* 0x000fe200000f0c03 */
[----:B------:R-:W-:Y:S01]  /*1b40*/  IMAD.U32 R3, RZ, RZ, UR13 ;  /* 0x0000000dff037e24 */ /* 0x000fe2000f8e00ff */
[----:B------:R-:W-:-:S02]  /*1b50*/  IADD3 R16, P1, P0, R8, 0x80, R6 ;  /* 0x0000008008107810 */ /* 0x000fc4000783e006 */
[----:B------:R-:W-:Y:S01]  /*1b60*/  IADD3 R10, P2, R6, UR13, RZ ;  /* 0x0000000d060a7c10 */ /* 0x000fe2000ff5e0ff */
[----:B------:R-:W-:Y:S01]  /*1b70*/  STL.64 [R1+0x28], R36 ;  /* 0x0000282401007387 */ /* 0x000fe20000100a00 */
[----:B------:R-:W-:Y:S02]  /*1b80*/  IADD3.X R17, RZ, UR17, R7, P1, P0 ;  /* 0x00000011ff117c10 */ /* 0x000fe40008fe0407 */
[----:B------:R-:W-:Y:S01]  /*1b90*/  IADD3.X R11, R7, UR17, RZ, P2, !PT ;  /* 0x00000011070b7c10 */ /* 0x000fe200097fe4ff */
[----:B------:R-:W-:Y:S01]  /*1ba0*/  STL.64 [R1+0x20], R30 ;  /* 0x0000201e01007387 */ /* 0x000fe20000100a00 */
[----:B------:R-:W-:Y:S02]  /*1bb0*/  ISETP.LT.OR P2, PT, R9, 0x1, P6 ;  /* 0x000000010900780c */ /* 0x000fe40003741670 */
[C---:B------:R-:W-:Y:S02]  /*1bc0*/  IADD3 R243, R230.reuse, 0x2800, RZ ;  /* 0x00002800e6f37810 */ /* 0x040fe40007ffe0ff */
[----:B------:R-:W-:-:S02]  /*1bd0*/  IADD3 R242, R230, 0x3000, RZ ;  /* 0x00003000e6f27810 */ /* 0x000fc40007ffe0ff */
[C---:B------:R-:W-:Y:S02]  /*1be0*/  IADD3 R241, R230.reuse, 0x3800, RZ ;  /* 0x00003800e6f17810 */ /* 0x040fe40007ffe0ff */
[C---:B------:R-:W-:Y:S02]  /*1bf0*/  IADD3 R240, R230.reuse, 0x4000, RZ ;  /* 0x00004000e6f07810 */ /* 0x040fe40007ffe0ff */
[C---:B------:R-:W-:Y:S02]  /*1c00*/  IADD3 R239, R230.reuse, 0x4800, RZ ;  /* 0x00004800e6ef7810 */ /* 0x040fe40007ffe0ff */
[----:B------:R-:W-:Y:S01]  /*1c10*/  IADD3 R238, R230, 0x5000, RZ ;  /* 0x00005000e6ee7810 */ /* 0x000fe20007ffe0ff */
[----:B------:R-:W-:-:S04]  /*1c20*/  DEPBAR.LE SB0, 0x0 ;  /* 0x000080000000791a */ /* 0x000fc80000000000 */
[----:B------:R-:W-:Y:S01]  /*1c30*/  BAR.SYNC.DEFER_BLOCKING 0x0 ;  /* 0x0000000000007b1d */ /* 0x000fe20000010000 */
[C---:B------:R-:W-:Y:S02]  /*1c40*/  IADD3 R237, R230.reuse, 0x5800, RZ ;  /* 0x00005800e6ed7810 */ /* 0x040fe40007ffe0ff */
[C---:B------:R-:W-:Y:S02]  /*1c50*/  IADD3 R236, R230.reuse, 0x6000, RZ ;  /* 0x00006000e6ec7810 */ /* 0x040fe40007ffe0ff */
[C---:B------:R-:W-:Y:S02]  /*1c60*/  IADD3 R235, R230.reuse, 0x6800, RZ ;  /* 0x00006800e6eb7810 */ /* 0x040fe40007ffe0ff */
[C---:B------:R-:W-:Y:S02]  /*1c70*/  IADD3 R234, R230.reuse, 0x7000, RZ ;  /* 0x00007000e6ea7810 */ /* 0x040fe40007ffe0ff */
[C---:B------:R-:W-:Y:S02]  /*1c80*/  IADD3 R233, R230.reuse, 0x7800, RZ ;  /* 0x00007800e6e97810 */ /* 0x040fe40007ffe0ff */
[----:B------:R-:W-:-:S02]  /*1c90*/  IADD3 R232, R230, 0x8000, RZ ;  /* 0x00008000e6e87810 */ /* 0x000fc40007ffe0ff */
[----:B------:R-:W-:Y:S01]  /*1ca0*/  IADD3 R231, R230, 0x8800, RZ ;  /* 0x00008800e6e77810 */ /* 0x000fe20007ffe0ff */
[----:B------:R-:W1:Y:S04]  /*1cb0*/  LDSM.16.M88.4 R24, [R135+0xc100] ;  /* 0x00c100008718783b */ /* 0x000e680000000200 */
[----:B------:R-:W-:Y:S04]  /*1cc0*/  LDSM.16.M88.4 R48, [R230] ;  /* 0x00000000e630783b */ /* 0x000fe80000000200 */
[----:B------:R-:W2:Y:S04]  /*1cd0*/  LDSM.16.M88.4 R32, [R135+0xc900] ;  /* 0x00c900008720783b */ /* 0x000ea80000000200 */
[----:B------:R-:W3:Y:S04]  /*1ce0*/  LDSM.16.M88.4 R44, [R230+0x800] ;  /* 0x00080000e62c783b */ /* 0x000ee80000000200 */
[----:B------:R-:W4:Y:S04]  /*1cf0*/  LDSM.16.M88.4 R36, [R135+0xd100] ;  /* 0x00d100008724783b */ /* 0x000f280000000200 */
[----:B------:R-:W-:Y:S04]  /*1d00*/  LDSM.16.M88.4 R52, [R135+0xe900] ;  /* 0x00e900008734783b */ /* 0x000fe80000000200 */
[----:B------:R-:W-:Y:S04]  /*1d10*/  LDSM.16.M88.4 R56, [R230+0x1000] ;  /* 0x00100000e638783b */ /* 0x000fe80000000200 */
[----:B------:R-:W-:Y:S04]  /*1d20*/  LDSM.16.M88.4 R60, [R230+0x1800] ;  /* 0x00180000e63c783b */ /* 0x000fe80000000200 */
[----:B------:R-:W-:Y:S04]  /*1d30*/  LDSM.16.M88.4 R72, [R230+0x2000] ;  /* 0x00200000e648783b */ /* 0x000fe80000000200 */
[----:B------:R-:W-:Y:S01]  /*1d40*/  LDSM.16.M88.4 R84, [R230+0x2800] ;  /* 0x00280000e654783b */ /* 0x000fe20000000200 */
[C---:B-1----:R-:W-:Y:S08]  /*1d50*/  HMMA.16816.F32 R12, R152.reuse, R24, RZ ;  /* 0x00000018980c723c */ /* 0x042ff000000018ff */
[C---:B------:R-:W-:Y:S08]  /*1d60*/  HMMA.16816.F32 R40, R152.reuse, R26, RZ ;  /* 0x0000001a9828723c */ /* 0x040ff000000018ff */
[----:B--2---:R-:W-:Y:S08]  /*1d70*/  HMMA.16816.F32 R24, R152, R32, RZ ;  /* 0x000000209818723c */ /* 0x004ff000000018ff */
[C---:B------:R-:W-:Y:S07]  /*1d80*/  HMMA.16816.F32 R100, R156.reuse, R48, R12 ;  /* 0x000000309c64723c */ /* 0x040fee000000180c */
[----:B------:R-:W-:Y:S01]  /*1d90*/  IADD3 R14, P1, P0, R3, 0x100, R6 ;  /* 0x00000100030e7810 */ /* 0x000fe2000783e006 */
[----:B------:R-:W-:Y:S01]  /*1da0*/  HMMA.16816.F32 R88, R156, R50, R40 ;  /* 0x000000329c58723c */ /* 0x000fe20000001828 */
[----:B------:R-:W1:Y:S02]  /*1db0*/  LDSM.16.M88.4 R40, [R135+0xe100] ;  /* 0x00e100008728783b */ /* 0x000e640000000200 */
[----:B------:R-:W-:-:S02]  /*1dc0*/  IADD3.X R15, RZ, UR17, R7, P1, P0 ;  /* 0x00000011ff0f7c10 */ /* 0x000fc40008fe0407 */
[----:B------:R-:W-:Y:S02]  /*1dd0*/  ISETP.LT.OR P1, PT, R9, 0x1, !P3 ;  /* 0x000000010900780c */ /* 0x000fe40005f21670 */
[----:B------:R-:W-:Y:S01]  /*1de0*/  IADD3 R12, P0, R10, UR13, RZ ;  /* 0x0000000d0a0c7c10 */ /* 0x000fe2000ff1e0ff */
[----:B------:R-:W-:Y:S01]  /*1df0*/  HMMA.16816.F32 R20, R152, R34, RZ ;  /* 0x000000229814723c */ /* 0x000fe200000018ff */
[----:B------:R-:W2:Y:S02]  /*1e00*/  LDSM.16.M88.4 R32, [R135+0xd900] ;  /* 0x00d900008720783b */ /* 0x000ea40000000200 */
[----:B------:R-:W-:Y:S02]  /*1e10*/  IADD3.X R13, R11, UR17, RZ, P0, !PT ;  /* 0x000000110b0d7c10 */ /* 0x000fe400087fe4ff */
[----:B------:R-:W-:Y:S01]  /*1e20*/  LOP3.LUT P0, RZ, R0, 0x4, RZ, 0xc0, !PT ;  /* 0x0000000400ff7812 */ /* 0x000fe2000780c0ff */
[----:B------:R-:W-:Y:S01]  /*1e30*/  @!PT LDS RZ, [RZ] ;  /* 0x00000000fffff984 */ /* 0x000fe20000000800 */
[----:B------:R-:W-:Y:S01]  /*1e40*/  @!PT LDS RZ, [RZ] ;  /* 0x00000000fffff984 */ /* 0x000fe20000000800 */
[----:B------:R-:W-:Y:S01]  /*1e50*/  @!PT LDS RZ, [RZ] ;  /* 0x00000000fffff984 */ /* 0x000fe20000000800 */
[----:B------:R1:W-:Y:S01]  /*1e60*/  LDGSTS.E.BYPASS.LTC128B.128 [R248+0x100], [R6.64], !P2 ;  /* 0x0010000006f87fae */ /* 0x0003e2000d101d4a */
[----:B------:R-:W-:Y:S01]  /*1e70*/  IMAD.MOV.U32 R0, RZ, RZ, 0x40 ;  /* 0x00000040ff007424 */ /* 0x000fe200078e00ff */
[----:B---3--:R-:W-:Y:S01]  /*1e80*/  HMMA.16816.F32 R96, R156, R44, R24 ;  /* 0x0000002c9c60723c */ /* 0x008fe20000001818 */
[C---:B------:R-:W-:Y:S01]  /*1e90*/  ISETP.LT.OR P2, PT, R9.reuse, 0x1, !P0 ;  /* 0x000000010900780c */ /* 0x040fe20004741670 */
[----:B------:R3:W-:Y:S01]  /*1ea0*/  LDGSTS.E.BYPASS.LTC128B.128 [R248+0x3100], [R6.64+0x80], !P1 ;  /* 0x0310008006f87fae */ /* 0x0007e2000c901d4a */
[----:B------:R-:W-:-:S05]  /*1eb0*/  ISETP.LT.OR P1, PT, R9, 0x21, P6 ;  /* 0x000000210900780c */ /* 0x000fca0003721670 */
[----:B----4-:R-:W-:Y:S06]  /*1ec0*/  HMMA.16816.F32 R48, R152, R36, RZ ;  /* 0x000000249830723c */ /* 0x010fec00000018ff */
[----:B------:R3:W-:Y:S01]  /*1ed0*/  LDGSTS.E.BYPASS.LTC128B.128 [R248+0x6100], [R6.64+0x100], !P2 ;  /* 0x0610010006f87fae */ /* 0x0007e2000d101d4a */
[C---:B------:R-:W-:Y:S01]  /*1ee0*/  ISETP.LT.OR P2, PT, R9.reuse, 0x21, !P3 ;  /* 0x000000210900780c */ /* 0x040fe20005f41670 */
[----:B------:R-:W-:Y:S01]  /*1ef0*/  HMMA.16816.F32 R92, R156, R46, R20 ;  /* 0x0000002e9c5c723c */ /* 0x000fe20000001814 */
[C---:B------:R-:W-:Y:S01]  /*1f00*/  ISETP.LT.OR P3, PT, R9.reuse, 0x41, !P3 ;  /* 0x000000410900780c */ /* 0x040fe20005f61670 */
[----:B------:R4:W-:Y:S01]  /*1f10*/  LDGSTS.E.BYPASS.LTC128B.128 [R248+0x1100], [R10.64], !P1 ;  /* 0x011000000af87fae */ /* 0x0009e2000c901d4a */
[----:B------:R-:W-:-:S02]  /*1f20*/  ISETP.LT.OR P1, PT, R9, 0x21, !P0 ;  /* 0x000000210900780c */ /* 0x000fc40004721670 */
[----:B------:R-:W-:-:S03]  /*1f30*/  ISETP.LT.OR P0, PT, R9, 0x41, !P0 ;  /* 0x000000410900780c */ /* 0x000fc60004701670 */
[----:B------:R-:W-:Y:S04]  /*1f40*/  HMMA.16816.F32 R44, R152, R38, RZ ;  /* 0x00000026982c723c */ /* 0x000fe800000018ff */
[----:B------:R5:W-:Y:S01]  /*1f50*/  LDGSTS.E.BYPASS.LTC128B.128 [R248+0x4100], [R16.64], !P2 ;  /* 0x0410000010f87fae */ /* 0x000be2000d101d4a */
[----:B------:R-:W-:-:S03]  /*1f60*/  LOP3.LUT P2, RZ, R28, 0x4, RZ, 0xc0, !PT ;  /* 0x000000041cff7812 */ /* 0x000fc6000784c0ff */
[----:B------:R3:W-:Y:S01]  /*1f70*/  LDGSTS.E.BYPASS.LTC128B.128 [R248+0x7100], [R14.64], !P1 ;  /* 0x071000000ef87fae */ /* 0x0007e2000c901d4a */
[----:B-1----:R-:W-:Y:S01]  /*1f80*/  HMMA.16816.F32 R24, R152, R40, RZ ;  /* 0x000000289818723c */ /* 0x002fe200000018ff */
[----:B------:R-:W-:Y:S02]  /*1f90*/  ISETP.LT.OR P1, PT, R9, 0x41, P6 ;  /* 0x000000410900780c */ /* 0x000fe40003721670 */
[----:B------:R-:W-:-:S05]  /*1fa0*/  SEL R0, R0, 0xffffffc0, !P2 ;  /* 0xffffffc000007807 */ /* 0x000fca0005000000 */
[----:B--2---:R-:W-:Y:S01]  /*1fb0*/  HMMA.16816.F32 R36, R152, R32, RZ ;  /* 0x000000209824723c */ /* 0x004fe200000018ff */
[----:B------:R-:W-:Y:S02]  /*1fc0*/  IMAD.IADD R229, R135, 0x1, R0 ;  /* 0x0000000187e57824 */ /* 0x000fe400078e0200 */
[----:B------:R-:W-:-:S03]  /*1fd0*/  IMAD.IADD R226, R0, 0x1, R230 ;  /* 0x0000000100e27824 */ /* 0x000fc600078e02e6 */
[----:B------:R3:W-:Y:S02]  /*1fe0*/  LDGSTS.E.BYPASS.LTC128B.128 [R248+0x2100], [R12.64], !P1 ;  /* 0x021000000cf87fae */ /* 0x0007e4000c901d4a */
[C---:B------:R-:W-:Y:S02]  /*1ff0*/  HMMA.16816.F32 R32, R152.reuse, R34, RZ ;  /* 0x000000229820723c */ /* 0x040fe400000018ff */
[----:B------:R3:W-:Y:S04]  /*2000*/  LDGSTS.E.BYPASS.LTC128B.128 [R248+0x5100], [R12.64+0x80], !P3 ;  /* 0x051000800cf87fae */ /* 0x0007e8000d901d4a */
[----:B------:R3:W-:Y:S01]  /*2010*/  LDGSTS.E.BYPASS.LTC128B.128 [R248+0x8100], [R12.64+0x100], !P0 ;  /* 0x081001000cf87fae */ /* 0x0007e2000c101d4a */
[----:B------:R-:W-:Y:S01]  /*2020*/  PLOP3.LUT P0, PT, PT, PT, UP0, 0x80, 0x0 ;  /* 0x000000000000781c */ /* 0x000fe20003f0f008 */
[----:B-----5:R-:W-:Y:S02]  /*2030*/  HMMA.16816.F32 R16, R152, R52, RZ ;  /* 0x000000349810723c */ /* 0x020fe400000018ff */
[----:B----4-:R-:W1:Y:S04]  /*2040*/  LDSM.16.M88.4 R8, [R229+0xc100] ;  /* 0x00c10000e508783b */ /* 0x010e680000000200 */
[----:B------:R-:W2:Y:S02]  /*2050*/  LDSM.16.M88.4 R76, [R229+0xc900] ;  /* 0x00c90000e54c783b */ /* 0x000ea40000000200 */
[----:B------:R-:W-:Y:S02]  /*2060*/  HMMA.16816.F32 R80, R156, R56, R48 ;  /* 0x000000389c50723c */ /* 0x000fe40000001830 */
[----:B------:R-:W4:Y:S04]  /*2070*/  LDSM.16.M88.4 R48, [R229+0xd100] ;  /* 0x00d10000e530783b */ /* 0x000f280000000200 */
[----:B------:R-:W-:Y:S02]  /*2080*/  LDSM.16.M88.4 R28, [R229+0xe100] ;  /* 0x00e10000e51c783b */ /* 0x000fe40000000200 */
[----:B------:R-:W-:Y:S02]  /*2090*/  HMMA.16816.F32 R20, R152, R42, RZ ;  /* 0x0000002a9814723c */ /* 0x000fe400000018ff */
[----:B------:R-:W5:Y:S04]  /*20a0*/  LDSM.16.M88.4 R40, [R229+0xd900] ;  /* 0x00d90000e528783b */ /* 0x000f680000000200 */
[----:B------:R-:W0:Y:S02]  /*20b0*/  LDGDEPBAR ;  /* 0x00000000000079af */ /* 0x000e240000000000 */
[----:B------:R-:W-:Y:S08]  /*20c0*/  HMMA.16816.F32 R68, R156, R58, R44 ;  /* 0x0000003a9c44723c */ /* 0x000ff0000000182c */
[----:B---3--:R-:W-:Y:S08]  /*20d0*/  HMMA.16816.F32 R12, R152, R54, RZ ;  /* 0x00000036980c723c */ /* 0x008ff000000018ff */
[C---:B------:R-:W-:Y:S01]  /*20e0*/  HMMA.16816.F32 R56, R156.reuse, R72, R24 ;  /* 0x000000489c38723c */ /* 0x040fe20000001818 */
[----:B------:R-:W3:Y:S07]  /*20f0*/  LDSM.16.M88.4 R24, [R229+0xe900] ;  /* 0x00e90000e518783b */ /* 0x000eee0000000200 */
[C---:B------:R-:W-:Y:S08]  /*2100*/  HMMA.16816.F32 R64, R156.reuse, R60, R36 ;  /* 0x0000003c9c40723c */ /* 0x040ff00000001824 */
[C---:B------:R-:W-:Y:S08]  /*2110*/  HMMA.16816.F32 R60, R156.reuse, R62, R32 ;  /* 0x0000003e9c3c723c */ /* 0x040ff00000001820 */
[C---:B------:R-:W-:Y:S08]  /*2120*/  HMMA.16816.F32 R44, R156.reuse, R84, R16 ;  /* 0x000000549c2c723c */ /* 0x040ff00000001810 */
[C---:B------:R-:W-:Y:S01]  /*2130*/  HMMA.16816.F32 R36, R156.reuse, R86, R12 ;  /* 0x000000569c24723c */ /* 0x040fe2000000180c */
[----:B------:R-:W3:Y:S07]  /*2140*/  LDSM.16.M88.4 R12, [R226] ;  /* 0x00000000e20c783b */ /* 0x000eee0000000200 */
[----:B------:R-:W-:Y:S08]  /*2150*/  HMMA.16816.F32 R52, R156, R74, R20 ;  /* 0x0000004a9c34723c */ /* 0x000ff00000001814 */
[C---:B-1----:R-:W-:Y:S08]  /*2160*/  HMMA.16816.F32 R20, R176.reuse, R10, R88 ;  /* 0x0000000ab014723c */ /* 0x042ff00000001858 */
[C---:B--2---:R-:W-:Y:S08]  /*2170*/  HMMA.16816.F32 R16, R176.reuse, R76, R96 ;  /* 0x0000004cb010723c */ /* 0x044ff00000001860 */
[C---:B------:R-:W-:Y:S08]  /*2180*/  HMMA.16816.F32 R88, R176.reuse, R78, R92 ;  /* 0x0000004eb058723c */ /* 0x040ff0000000185c */
[C---:B----4-:R-:W-:Y:S08]  /*2190*/  HMMA.16816.F32 R76, R176.reuse, R50, R68 ;  /* 0x00000032b04c723c */ /* 0x050ff00000001844 */
[C---:B------:R-:W-:Y:S08]  /*21a0*/  HMMA.16816.F32 R72, R176.reuse, R48, R80 ;  /* 0x00000030b048723c */ /* 0x040ff00000001850 */
[C---:B-----5:R-:W-:Y:S08]  /*21b0*/  HMMA.16816.F32 R96, R176.reuse, R40, R64 ;  /* 0x00000028b060723c */ /* 0x060ff00000001840 */
[C---:B------:R-:W-:Y:S01]  /*21c0*/  HMMA.16816.F32 R68, R176.reuse, R42, R60 ;  /* 0x0000002ab044723c */ /* 0x040fe2000000183c */
[----:B------:R-:W1:Y:S07]  /*21d0*/  LDSM.16.M88.4 R60, [R226+0x1000] ;  /* 0x00100000e23c783b */ /* 0x000e6e0000000200 */
[C---:B------:R-:W-:Y:S01]  /*21e0*/  HMMA.16816.F32 R32, R176.reuse, R8, R100 ;  /* 0x00000008b020723c */ /* 0x040fe20000001864 */
[----:B------:R-:W2:Y:S07]  /*21f0*/  LDSM.16.M88.4 R8, [R226+0x800] ;  /* 0x00080000e208783b */ /* 0x000eae0000000200 */
[C---:B---3--:R-:W-:Y:S01]  /*2200*/  HMMA.16816.F32 R80, R176.reuse, R24, R44 ;  /* 0x00000018b050723c */ /* 0x048fe2000000182c */
[----:B------:R-:W-:Y:S07]  /*2210*/  LDSM.16.M88.4 R44, [R226+0x2800] ;  /* 0x00280000e22c783b */ /* 0x000fee0000000200 */
[C---:B------:R-:W-:Y:S01]  /*2220*/  HMMA.16816.F32 R64, R176.reuse, R26, R36 ;  /* 0x0000001ab040723c */ /* 0x040fe20000001824 */
[----:B------:R-:W3:Y:S04]  /*2230*/  LDSM.16.M88.4 R24, [R226+0x2000] ;  /* 0x00200000e218783b */ /* 0x000ee80000000200 */
[----:B------:R-:W-:Y:S03]  /*2240*/  LDSM.16.M88.4 R36, [R135+0xf100] ;  /* 0x00f100008724783b */ /* 0x000fe60000000200 */
[C---:B------:R-:W-:Y:S01]  /*2250*/  HMMA.16816.F32 R92, R176.reuse, R28, R56 ;  /* 0x0000001cb05c723c */ /* 0x040fe20000001838 */
[----:B------:R-:W4:Y:S07]  /*2260*/  LDSM.16.M88.4 R56, [R226+0x1800] ;  /* 0x00180000e238783b */ /* 0x000f2e0000000200 */
[----:B------:R-:W-:Y:S01]  /*2270*/  HMMA.16816.F32 R84, R176, R30, R52 ;  /* 0x0000001eb054723c */ /* 0x000fe20000001834 */
[----:B------:R-:W-:Y:S07]  /*2280*/  LDSM.16.M88.4 R28, [R135+0x10100] ;  /* 0x01010000871c783b */ /* 0x000fee0000000200 */
[C---:B------:R-:W-:Y:S01]  /*2290*/  HMMA.16816.F32 R52, R184.reuse, R12, R32 ;  /* 0x0000000cb834723c */ /* 0x040fe20000001820 */
[----:B------:R-:W5:Y:S07]  /*22a0*/  LDSM.16.M88.4 R32, [R135+0xf900] ;  /* 0x00f900008720783b */ /* 0x000f6e0000000200 */
[C---:B------:R-:W-:Y:S08]  /*22b0*/  HMMA.16816.F32 R48, R184.reuse, R14, R20 ;  /* 0x0000000eb830723c */ /* 0x040ff00000001814 */
[C---:B-1----:R-:W-:Y:S08]  /*22c0*/  HMMA.16816.F32 R12, R184.reuse, R62, R76 ;  /* 0x0000003eb80c723c */ /* 0x042ff0000000184c */
[C---:B--2---:R-:W-:Y:S08]  /*22d0*/  HMMA.16816.F32 R40, R184.reuse, R8, R16 ;  /* 0x00000008b828723c */ /* 0x044ff00000001810 */
[C---:B---3--:R-:W-:Y:S08]  /*22e0*/  HMMA.16816.F32 R76, R184.reuse, R24, R92 ;  /* 0x00000018b84c723c */ /* 0x048ff0000000185c */
[C---:B------:R-:W-:Y:S01]  /*22f0*/  HMMA.16816.F32 R84, R184.reuse, R26, R84 ;  /* 0x0000001ab854723c */ /* 0x040fe20000001854 */
[----:B------:R-:W1:Y:S07]  /*2300*/  LDSM.16.M88.4 R24, [R135+0x10900] ;  /* 0x010900008718783b */ /* 0x000e6e0000000200 */
[C---:B------:R-:W-:Y:S08]  /*2310*/  HMMA.16816.F32 R20, R184.reuse, R10, R88 ;  /* 0x0000000ab814723c */ /* 0x040ff00000001858 */
[C---:B------:R-:W-:Y:S01]  /*2320*/  HMMA.16816.F32 R16, R184.reuse, R60, R72 ;  /* 0x0000003cb810723c */ /* 0x040fe20000001848 */
[----:B------:R-:W-:Y:S07]  /*2330*/  LDSM.16.M88.4 R60, [R135+0x11900] ;  /* 0x01190000873c783b */ /* 0x000fee0000000200 */
[C---:B----4-:R-:W-:Y:S08]  /*2340*/  HMMA.16816.F32 R8, R184.reuse, R56, R96 ;  /* 0x00000038b808723c */ /* 0x050ff00000001860 */
[C---:B------:R-:W-:Y:S08]  /*2350*/  HMMA.16816.F32 R56, R184.reuse, R58, R68 ;  /* 0x0000003ab838723c */ /* 0x040ff00000001844 */
[----:B------:R-:W-:Y:S01]  /*2360*/  HMMA.16816.F32 R92, R184, R46, R64 ;  /* 0x0000002eb85c723c */ /* 0x000fe20000001840 */
[----:B------:R-:W2:Y:S07]  /*2370*/  LDSM.16.M88.4 R64, [R135+0x11100] ;  /* 0x011100008740783b */ /* 0x000eae0000000200 */
[C---:B------:R-:W-:Y:S01]  /*2380*/  HMMA.16816.F32 R100, R188.reuse, R36, R52 ;  /* 0x00000024bc64723c */ /* 0x040fe20000001834 */
[----:B------:R-:W3:Y:S07]  /*2390*/  LDSM.16.M88.4 R52, [R230+0x3000] ;  /* 0x00300000e634783b */ /* 0x000eee0000000200 */
[C---:B------:R-:W-:Y:S01]  /*23a0*/  HMMA.16816.F32 R88, R188.reuse, R38, R48 ;  /* 0x00000026bc58723c */ /* 0x040fe20000001830 */
[----:B------:R-:W-:Y:S04]  /*23b0*/  LDSM.16.M88.4 R36, [R230+0x4800] ;  /* 0x00480000e624783b */ /* 0x000fe80000000200 */
[----:B------:R-:W-:Y:S03]  /*23c0*/  LDSM.16.M88.4 R48, [R230+0x3800] ;  /* 0x00380000e630783b */ /* 0x000fe60000000200 */
[----:B-----5:R-:W-:Y:S01]  /*23d0*/  HMMA.16816.F32 R96, R188, R32, R40 ;  /* 0x00000020bc60723c */ /* 0x020fe20000001828 */
[----:B------:R-:W4:Y:S07]  /*23e0*/  LDSM.16.M88.4 R40, [R230+0x4000] ;  /* 0x00400000e628783b */ /* 0x000f2e0000000200 */
[----:B------:R-:W-:Y:S08]  /*23f0*/  HMMA.16816.F32 R104, R184, R44, R80 ;  /* 0x0000002cb868723c */ /* 0x000ff00000001850 */
[C---:B------:R-:W-:Y:S08]  /*2400*/  HMMA.16816.F32 R72, R188.reuse, R28, R16 ;  /* 0x0000001cbc48723c */ /* 0x040ff00000001810 */
[C---:B-1----:R-:W-:Y:S08]  /*2410*/  HMMA.16816.F32 R44, R188.reuse, R24, R8 ;  /* 0x00000018bc2c723c */ /* 0x042ff00000001808 */
[C---:B------:R-:W-:Y:S08]  /*2420*/  HMMA.16816.F32 R24, R188.reuse, R26, R56 ;  /* 0x0000001abc18723c */ /* 0x040ff00000001838 */
[C---:B------:R-:W-:Y:S01]  /*2430*/  HMMA.16816.F32 R80, R188.reuse, R34, R20 ;  /* 0x00000022bc50723c */ /* 0x040fe20000001814 */
[----:B------:R-:W1:Y:S07]  /*2440*/  LDSM.16.M88.4 R32, [R230+0x5000] ;  /* 0x00500000e620783b */ /* 0x000e6e0000000200 */
[C---:B------:R-:W-:Y:S01]  /*2450*/  HMMA.16816.F32 R68, R188.reuse, R30, R12 ;  /* 0x0000001ebc44723c */ /* 0x040fe2000000180c */
[----:B------:R-:W5:Y:S07]  /*2460*/  LDSM.16.M88.4 R28, [R230+0x5800] ;  /* 0x00580000e61c783b */ /* 0x000f6e0000000200 */
[C---:B--2---:R-:W-:Y:S08]  /*2470*/  HMMA.16816.F32 R20, R188.reuse, R64, R76 ;  /* 0x00000040bc14723c */ /* 0x044ff0000000184c */
[C---:B------:R-:W-:Y:S08]  /*2480*/  HMMA.16816.F32 R12, R188.reuse, R60, R104 ;  /* 0x0000003cbc0c723c */ /* 0x040ff00000001868 */
[----:B------:R-:W-:Y:S08]  /*2490*/  HMMA.16816.F32 R8, R188, R62, R92 ;  /* 0x0000003ebc08723c */ /* 0x000ff0000000185c */
[C---:B---3--:R-:W-:Y:S08]  /*24a0*/  HMMA.16816.F32 R76, R192.reuse, R54, R88 ;  /* 0x00000036c04c723c */ /* 0x048ff00000001858 */
[C---:B------:R-:W-:Y:S01]  /*24b0*/  HMMA.16816.F32 R60, R192.reuse, R52, R100 ;  /* 0x00000034c03c723c */ /* 0x040fe20000001864 */
[----:B------:R-:W2:Y:S07]  /*24c0*/  LDSM.16.M88.4 R52, [R229+0xf100] ;  /* 0x00f10000e534783b */ /* 0x000eae0000000200 */
[C---:B----4-:R-:W-:Y:S08]  /*24d0*/  HMMA.16816.F32 R92, R192.reuse, R40, R72 ;  /* 0x00000028c05c723c */ /* 0x050ff00000001848 */
[C---:B------:R-:W-:Y:S01]  /*24e0*/  HMMA.16816.F32 R88, R192.reuse, R36, R44 ;  /* 0x00000024c058723c */ /* 0x040fe2000000182c */
[----:B------:R-:W3:Y:S07]  /*24f0*/  LDSM.16.M88.4 R44, [R229+0xf900] ;  /* 0x00f90000e52c783b */ /* 0x000eee0000000200 */
[----:B------:R-:W-:Y:S01]  /*2500*/  HMMA.16816.F32 R72, R192, R38, R24 ;  /* 0x00000026c048723c */ /* 0x000fe20000001818 */
[----:B------:R-:W4:Y:S04]  /*2510*/  LDSM.16.M88.4 R24, [R229+0x10100] ;  /* 0x01010000e518783b */ /* 0x000f280000000200 */
[----:B------:R-:W-:Y:S03]  /*2520*/  LDSM.16.M88.4 R36, [R229+0x11900] ;  /* 0x01190000e524783b */ /* 0x000fe60000000200 */
[----:B------:R-:W-:Y:S08]  /*2530*/  HMMA.16816.F32 R16, R188, R66, R84 ;  /* 0x00000042bc10723c */ /* 0x000ff00000001854 */
[C---:B------:R-:W-:Y:S08]  /*2540*/  HMMA.16816.F32 R96, R192.reuse, R48, R96 ;  /* 0x00000030c060723c */ /* 0x040ff00000001860 */
[C---:B------:R-:W-:Y:S01]  /*2550*/  HMMA.16816.F32 R84, R192.reuse, R50, R80 ;  /* 0x00000032c054723c */ /* 0x040fe20000001850 */
[----:B------:R-:W2:Y:S07]  /*2560*/  LDSM.16.M88.4 R48, [R229+0x10900] ;  /* 0x01090000e530783b */ /* 0x000eae0000000200 */
[C---:B------:R-:W-:Y:S01]  /*2570*/  HMMA.16816.F32 R80, R192.reuse, R42, R68 ;  /* 0x0000002ac050723c */ /* 0x040fe20000001844 */
[----:B------:R-:W3:Y:S07]  /*2580*/  LDSM.16.M88.4 R40, [R229+0x11100] ;  /* 0x01110000e528783b */ /* 0x000eee0000000200 */
[C---:B-1----:R-:W-:Y:S08]  /*2590*/  HMMA.16816.F32 R68, R192.reuse, R32, R20 ;  /* 0x00000020c044723c */ /* 0x042ff00000001814 */
[C---:B------:R-:W-:Y:S08]  /*25a0*/  HMMA.16816.F32 R64, R192.reuse, R34, R16 ;  /* 0x00000022c040723c */ /* 0x040ff00000001810 */
[C---:B-----5:R-:W-:Y:S08]  /*25b0*/  HMMA.16816.F32 R56, R192.reuse, R28, R12 ;  /* 0x0000001cc038723c */ /* 0x060ff0000000180c */
[----:B------:R-:W-:Y:S01]  /*25c0*/  HMMA.16816.F32 R32, R192, R30, R8 ;  /* 0x0000001ec020723c */ /* 0x000fe20000001808 */
[----:B------:R-:W1:Y:S07]  /*25d0*/  LDSM.16.M88.4 R28, [R226+0x3000] ;  /* 0x00300000e21c783b */ /* 0x000e6e0000000200 */
[C---:B--2---:R-:W-:Y:S08]  /*25e0*/  HMMA.16816.F32 R16, R200.reuse, R54, R76 ;  /* 0x00000036c810723c */ /* 0x044ff0000000184c */
[C---:B---3--:R-:W-:Y:S08]  /*25f0*/  HMMA.16816.F32 R12, R200.reuse, R44, R96 ;  /* 0x0000002cc80c723c */ /* 0x048ff00000001860 */
[C---:B------:R-:W-:Y:S08]  /*2600*/  HMMA.16816.F32 R8, R200.reuse, R46, R84 ;  /* 0x0000002ec808723c */ /* 0x040ff00000001854 */
[C---:B----4-:R-:W-:Y:S08]  /*2610*/  HMMA.16816.F32 R44, R200.reuse, R24, R92 ;  /* 0x00000018c82c723c */ /* 0x050ff0000000185c */
[C---:B------:R-:W-:Y:S01]  /*2620*/  HMMA.16816.F32 R76, R200.reuse, R26, R80 ;  /* 0x0000001ac84c723c */ /* 0x040fe20000001850 */
[----:B------:R-:W2:Y:S07]  /*2630*/  LDSM.16.M88.4 R24, [R226+0x3800] ;  /* 0x00380000e218783b */ /* 0x000eae0000000200 */
[C---:B------:R-:W-:Y:S01]  /*2640*/  HMMA.16816.F32 R20, R200.reuse, R52, R60 ;  /* 0x00000034c814723c */ /* 0x040fe2000000183c */
[----:B------:R-:W-:Y:S07]  /*2650*/  LDSM.16.M88.4 R52, [R226+0x5800] ;  /* 0x00580000e234783b */ /* 0x000fee0000000200 */
[C---:B------:R-:W-:Y:S08]  /*2660*/  HMMA.16816.F32 R92, R200.reuse, R48, R88 ;  /* 0x00000030c85c723c */ /* 0x040ff00000001858 */
[C---:B------:R-:W-:Y:S01]  /*2670*/  HMMA.16816.F32 R80, R200.reuse, R50, R72 ;  /* 0x00000032c850723c */ /* 0x040fe20000001848 */
[----:B------:R-:W3:Y:S07]  /*2680*/  LDSM.16.M88.4 R48, [R226+0x4000] ;  /* 0x00400000e230783b */ /* 0x000eee0000000200 */
[C---:B------:R-:W-:Y:S08]  /*2690*/  HMMA.16816.F32 R84, R200.reuse, R40, R68 ;  /* 0x00000028c854723c */ /* 0x040ff00000001844 */
[C---:B------:R-:W-:Y:S08]  /*26a0*/  HMMA.16816.F32 R88, R200.reuse, R36, R56 ;  /* 0x00000024c858723c */ /* 0x040ff00000001838 */
[C---:B------:R-:W-:Y:S01]  /*26b0*/  HMMA.16816.F32 R68, R200.reuse, R38, R32 ;  /* 0x00000026c844723c */ /* 0x040fe20000001820 */
[----:B------:R-:W4:Y:S04]  /*26c0*/  LDSM.16.M88.4 R36, [R226+0x5000] ;  /* 0x00500000e224783b */ /* 0x000f280000000200 */
[----:B------:R-:W-:Y:S03]  /*26d0*/  LDSM.16.M88.4 R32, [R135+0x12100] ;  /* 0x012100008720783b */ /* 0x000fe60000000200 */
[----:B------:R-:W-:Y:S01]  /*26e0*/  HMMA.16816.F32 R72, R200, R42, R64 ;  /* 0x0000002ac848723c */ /* 0x000fe20000001840 */
[----:B------:R-:W-:Y:S07]  /*26f0*/  LDSM.16.M88.4 R40, [R226+0x4800] ;  /* 0x00480000e228783b */ /* 0x000fee0000000200 */
[C---:B-1----:R-:W-:Y:S08]  /*2700*/  HMMA.16816.F32 R64, R204.reuse, R28, R20 ;  /* 0x0000001ccc40723c */ /* 0x042ff00000001814 */
[C---:B--2---:R-:W-:Y:S08]  /*2710*/  HMMA.16816.F32 R56, R204.reuse, R24, R12 ;  /* 0x00000018cc38723c */ /* 0x044ff0000000180c */
[C---:B------:R-:W-:Y:S01]  /*2720*/  HMMA.16816.F32 R20, R204.reuse, R26, R8 ;  /* 0x0000001acc14723c */ /* 0x040fe20000001808 */
[----:B------:R-:W1:Y:S07]  /*2730*/  LDSM.16.M88.4 R24, [R135+0x13100] ;  /* 0x013100008718783b */ /* 0x000e6e0000000200 */
[C---:B------:R-:W-:Y:S01]  /*2740*/  HMMA.16816.F32 R60, R204.reuse, R30, R16 ;  /* 0x0000001ecc3c723c */ /* 0x040fe20000001810 */
[----:B------:R-:W2:Y:S07]  /*2750*/  LDSM.16.M88.4 R28, [R135+0x12900] ;  /* 0x01290000871c783b */ /* 0x000eae0000000200 */
[C---:B---3--:R-:W-:Y:S08]  /*2760*/  HMMA.16816.F32 R16, R204.reuse, R48, R44 ;  /* 0x00000030cc10723c */ /* 0x048ff0000000182c */
[C---:B------:R-:W-:Y:S01]  /*2770*/  HMMA.16816.F32 R12, R204.reuse, R50, R76 ;  /* 0x00000032cc0c723c */ /* 0x040fe2000000184c */
[----:B------:R-:W-:Y:S07]  /*2780*/  LDSM.16.M88.4 R48, [R135+0x14100] ;  /* 0x014100008730783b */ /* 0x000fee0000000200 */
[C---:B----4-:R-:W-:Y:S08]  /*2790*/  HMMA.16816.F32 R44, R204.reuse, R36, R84 ;  /* 0x00000024cc2c723c */ /* 0x050ff00000001854 */
[C---:B------:R-:W-:Y:S01]  /*27a0*/  HMMA.16816.F32 R76, R204.reuse, R38, R72 ;  /* 0x00000026cc4c723c */ /* 0x040fe20000001848 */
[----:B------:R-:W3:Y:S07]  /*27b0*/  LDSM.16.M88.4 R36, [R135+0x13900] ;  /* 0x013900008724783b */ /* 0x000eee0000000200 */
[----:B------:R-:W-:Y:S08]  /*27c0*/  HMMA.16816.F32 R96, R204, R54, R68 ;  /* 0x00000036cc60723c */ /* 0x000ff00000001844 */
[----:B-1----:R-:W-:Y:S01]  /*27d0*/  HMMA.16816.F32 R68, R208, R24, R16 ;  /* 0x00000018d044723c */ /* 0x002fe20000001810 */
[----:B------:R-:W1:Y:S07]  /*27e0*/  LDSM.16.M88.4 R16, [R230+0x7000] ;  /* 0x00700000e610783b */ /* 0x000e6e0000000200 */
[C---:B------:R-:W-:Y:S08]  /*27f0*/  HMMA.16816.F32 R8, R204.reuse, R40, R92 ;  /* 0x00000028cc08723c */ /* 0x040ff0000000185c */
[----:B------:R-:W-:Y:S08]  /*2800*/  HMMA.16816.F32 R40, R204, R42, R80 ;  /* 0x0000002acc28723c */ /* 0x000ff00000001850 */
[C---:B--2---:R-:W-:Y:S01]  /*2810*/  HMMA.16816.F32 R80, R208.reuse, R28, R56 ;  /* 0x0000001cd050723c */ /* 0x044fe20000001838 */
[----:B------:R-:W2:Y:S07]  /*2820*/  LDSM.16.M88.4 R56, [R135+0x14900] ;  /* 0x014900008738783b */ /* 0x000eae0000000200 */
[C---:B------:R-:W-:Y:S01]  /*2830*/  HMMA.16816.F32 R92, R208.reuse, R34, R60 ;  /* 0x00000022d05c723c */ /* 0x040fe2000000183c */
[----:B------:R-:W4:Y:S07]  /*2840*/  LDSM.16.M88.4 R60, [R230+0x6000] ;  /* 0x00600000e63c783b */ /* 0x000f2e0000000200 */
[C---:B------:R-:W-:Y:S08]  /*2850*/  HMMA.16816.F32 R84, R208.reuse, R32, R64 ;  /* 0x00000020d054723c */ /* 0x040ff00000001840 */
[C---:B------:R-:W-:Y:S01]  /*2860*/  HMMA.16816.F32 R72, R208.reuse, R30, R20 ;  /* 0x0000001ed048723c */ /* 0x040fe20000001814 */
[----:B------:R-:W5:Y:S04]  /*2870*/  LDSM.16.M88.4 R20, [R230+0x6800] ;  /* 0x00680000e614783b */ /* 0x000f680000000200 */
[----:B------:R-:W-:Y:S03]  /*2880*/  LDSM.16.M88.4 R28, [R230+0x8000] ;  /* 0x00800000e61c783b */ /* 0x000fe60000000200 */
[----:B------:R-:W-:Y:S01]  /*2890*/  HMMA.16816.F32 R64, R208, R26, R12 ;  /* 0x0000001ad040723c */ /* 0x000fe2000000180c */
[----:B------:R-:W1:Y:S07]  /*28a0*/  LDSM.16.M88.4 R12, [R230+0x7800] ;  /* 0x00780000e60c783b */ /* 0x000e6e0000000200 */
[----:B------:R-:W-:Y:S08]  /*28b0*/  HMMA.16816.F32 R88, R204, R52, R88 ;  /* 0x00000034cc58723c */ /* 0x000ff00000001858 */
[C---:B---3--:R-:W-:Y:S08]  /*28c0*/  HMMA.16816.F32 R52, R208.reuse, R36, R8 ;  /* 0x00000024d034723c */ /* 0x048ff00000001808 */
[C---:B------:R-:W-:Y:S01]  /*28d0*/  HMMA.16816.F32 R8, R208.reuse, R38, R40 ;  /* 0x00000026d008723c */ /* 0x040fe20000001828 */
[----:B------:R-:W3:Y:S07]  /*28e0*/  LDSM.16.M88.4 R40, [R230+0x8800] ;  /* 0x00880000e628783b */ /* 0x000eee0000000200 */
[C---:B------:R-:W-:Y:S08]  /*28f0*/  HMMA.16816.F32 R24, R208.reuse, R48, R44 ;  /* 0x00000030d018723c */ /* 0x040ff0000000182c */
[----:B------:R-:W-:Y:S01]  /*2900*/  HMMA.16816.F32 R36, R208, R50, R76 ;  /* 0x00000032d024723c */ /* 0x000fe2000000184c */
[----:B------:R-:W3:Y:S04]  /*2910*/  LDSM.16.M88.4 R48, [R229+0x12100] ;  /* 0x01210000e530783b */ /* 0x000ee80000000200 */
[----:B------:R-:W-:Y:S03]  /*2920*/  LDSM.16.M88.4 R76, [R229+0x14900] ;  /* 0x01490000e54c783b */ /* 0x000fe60000000200 */
[C---:B-1----:R-:W-:Y:S01]  /*2930*/  HMMA.16816.F32 R112, R212.reuse, R16, R68 ;  /* 0x00000010d470723c */ /* 0x042fe20000001844 */
[----:B------:R-:W-:Y:S07]  /*2940*/  LDSM.16.M88.4 R68, [R226+0x6800] ;  /* 0x00680000e244783b */ /* 0x000fee0000000200 */
[----:B------:R-:W-:Y:S01]  /*2950*/  HMMA.16816.F32 R108, R212, R18, R64 ;  /* 0x00000012d46c723c */ /* 0x000fe20000001840 */
[----:B------:R-:W1:Y:S07]  /*2960*/  LDSM.16.M88.4 R16, [R229+0x12900] ;  /* 0x01290000e510783b */ /* 0x000e6e0000000200 */
[C---:B--2---:R-:W-:Y:S08]  /*2970*/  HMMA.16816.F32 R32, R208.reuse, R56, R88 ;  /* 0x00000038d020723c */ /* 0x044ff00000001858 */
[----:B------:R-:W-:Y:S08]  /*2980*/  HMMA.16816.F32 R44, R208, R58, R96 ;  /* 0x0000003ad02c723c */ /* 0x000ff00000001860 */
[C---:B----4-:R-:W-:Y:S08]  /*2990*/  HMMA.16816.F32 R56, R212.reuse, R60, R84 ;  /* 0x0000003cd438723c */ /* 0x050ff00000001854 */
[C---:B------:R-:W-:Y:S08]  /*29a0*/  HMMA.16816.F32 R60, R212.reuse, R62, R92 ;  /* 0x0000003ed43c723c */ /* 0x040ff0000000185c */
[C---:B-----5:R-:W-:Y:S08]  /*29b0*/  HMMA.16816.F32 R104, R212.reuse, R20, R80 ;  /* 0x00000014d468723c */ /* 0x060ff00000001850 */
[C---:B------:R-:W-:Y:S01]  /*29c0*/  HMMA.16816.F32 R92, R212.reuse, R22, R72 ;  /* 0x00000016d45c723c */ /* 0x040fe20000001848 */
[----:B------:R-:W-:Y:S07]  /*29d0*/  LDSM.16.M88.4 R72, [R226+0x6000] ;  /* 0x00600000e248783b */ /* 0x000fee0000000200 */
[C---:B------:R-:W-:Y:S08]  /*29e0*/  HMMA.16816.F32 R100, R212.reuse, R12, R52 ;  /* 0x0000000cd464723c */ /* 0x040ff00000001834 */
[C---:B------:R-:W-:Y:S01]  /*29f0*/  HMMA.16816.F32 R96, R212.reuse, R14, R8 ;  /* 0x0000000ed460723c */ /* 0x040fe20000001808 */
[----:B------:R-:W2:Y:S04]  /*2a00*/  LDSM.16.M88.4 R12, [R229+0x13100] ;  /* 0x01310000e50c783b */ /* 0x000ea80000000200 */
[----:B------:R-:W4:Y:S03]  /*2a10*/  LDSM.16.M88.4 R8, [R229+0x13900] ;  /* 0x01390000e508783b */ /* 0x000f260000000200 */
[C---:B------:R-:W-:Y:S01]  /*2a20*/  HMMA.16816.F32 R20, R212.reuse, R28, R24 ;  /* 0x0000001cd414723c */ /* 0x040fe20000001818 */
[----:B------:R-:W5:Y:S07]  /*2a30*/  LDSM.16.M88.4 R24, [R229+0x14100] ;  /* 0x01410000e518783b */ /* 0x000f6e0000000200 */
[C---:B------:R-:W-:Y:S08]  /*2a40*/  HMMA.16816.F32 R88, R212.reuse, R30, R36 ;  /* 0x0000001ed458723c */ /* 0x040ff00000001824 */
[C---:B---3--:R-:W-:Y:S08]  /*2a50*/  HMMA.16816.F32 R84, R212.reuse, R40, R32 ;  /* 0x00000028d454723c */ /* 0x048ff00000001820 */
[----:B------:R-:W-:Y:S08]  /*2a60*/  HMMA.16816.F32 R80, R212, R42, R44 ;  /* 0x0000002ad450723c */ /* 0x000ff0000000182c */
[C---:B------:R-:W-:Y:S08]  /*2a70*/  HMMA.16816.F32 R64, R216.reuse, R48, R56 ;  /* 0x00000030d840723c */ /* 0x040ff00000001838 */
[C---:B------:R-:W-:Y:S01]  /*2a80*/  HMMA.16816.F32 R56, R216.reuse, R50, R60 ;  /* 0x00000032d838723c */ /* 0x040fe2000000183c */
[----:B------:R-:W3:Y:S04]  /*2a90*/  LDSM.16.M88.4 R60, [R226+0x7000] ;  /* 0x00700000e23c783b */ /* 0x000ee80000000200 */
[----:B------:R-:W3:Y:S03]  /*2aa0*/  LDSM.16.M88.4 R48, [R226+0x7800] ;  /* 0x00780000e230783b */ /* 0x000ee60000000200 */
[C---:B-1----:R-:W-:Y:S01]  /*2ab0*/  HMMA.16816.F32 R52, R216.reuse, R16, R104 ;  /* 0x00000010d834723c */ /* 0x042fe20000001868 */
[----:B------:R-:W-:Y:S07]  /*2ac0*/  LDSM.16.M88.4 R104, [R226+0x8800] ;  /* 0x00880000e268783b */ /* 0x000fee0000000200 */
[----:B------:R-:W-:Y:S01]  /*2ad0*/  HMMA.16816.F32 R44, R216, R18, R92 ;  /* 0x00000012d82c723c */ /* 0x000fe2000000185c */
[----:B------:R-:W1:Y:S01]  /*2ae0*/  LDSM.16.M88.4 R92, [R226+0x8000] ;  /* 0x00800000e25c783b */ /* 0x000e620000000200 */
[----:B------:R-:W-:-:S06]  /*2af0*/  DEPBAR.LE SB0, 0x0 ;  /* 0x000080000000791a */ /* 0x000fcc0000000000 */
[C---:B--2---:R-:W-:Y:S08]  /*2b00*/  HMMA.16816.F32 R40, R216.reuse, R12, R112 ;  /* 0x0000000cd828723c */ /* 0x044ff00000001870 */
[C---:B------:R-:W-:Y:S08]  /*2b10*/  HMMA.16816.F32 R36, R216.reuse, R14, R108 ;  /* 0x0000000ed824723c */ /* 0x040ff0000000186c */
[C---:B----4-:R-:W-:Y:S08]  /*2b20*/  HMMA.16816.F32 R32, R216.reuse, R8, R100 ;  /* 0x00000008d820723c */ /* 0x050ff00000001864 */
[C---:B------:R-:W-:Y:S08]  /*2b30*/  HMMA.16816.F32 R28, R216.reuse, R10, R96 ;  /* 0x0000000ad81c723c */ /* 0x040ff00000001860 */
[C---:B-----5:R-:W-:Y:S08]  /*2b40*/  HMMA.16816.F32 R20, R216.reuse, R24, R20 ;  /* 0x00000018d814723c */ /* 0x060ff00000001814 */
[C---:B------:R-:W-:Y:S08]  /*2b50*/  HMMA.16816.F32 R16, R216.reuse, R26, R88 ;  /* 0x0000001ad810723c */ /* 0x040ff00000001858 */
[C---:B------:R-:W-:Y:S08]  /*2b60*/  HMMA.16816.F32 R12, R216.reuse, R76, R84 ;  /* 0x0000004cd80c723c */ /* 0x040ff00000001854 */
[----:B------:R-:W-:Y:S08]  /*2b70*/  HMMA.16816.F32 R8, R216, R78, R80 ;  /* 0x0000004ed808723c */ /* 0x000ff00000001850 */
[C---:B------:R-:W-:Y:S08]  /*2b80*/  HMMA.16816.F32 R76, R220.reuse, R72, R64 ;  /* 0x00000048dc4c723c */ /* 0x040ff00000001840 */
[C---:B------:R-:W-:Y:S08]  /*2b90*/  HMMA.16816.F32 R72, R220.reuse, R74, R56 ;  /* 0x0000004adc48723c */ /* 0x040ff00000001838 */
[C---:B------:R-:W-:Y:S08]  /*2ba0*/  HMMA.16816.F32 R64, R220.reuse, R68, R52 ;  /* 0x00000044dc40723c */ /* 0x040ff00000001834 */
[C---:B---3--:R-:W-:Y:S08]  /*2bb0*/  HMMA.16816.F32 R56, R220.reuse, R60, R40 ;  /* 0x0000003cdc38723c */ /* 0x048ff00000001828 */
[C---:B------:R-:W-:Y:S08]  /*2bc0*/  HMMA.16816.F32 R32, R220.reuse, R48, R32 ;  /* 0x00000030dc20723c */ /* 0x040ff00000001820 */
[C---:B------:R-:W-:Y:S08]  /*2bd0*/  HMMA.16816.F32 R68, R220.reuse, R70, R44 ;  /* 0x00000046dc44723c */ /* 0x040ff0000000182c */
[C---:B------:R-:W-:Y:S08]  /*2be0*/  HMMA.16816.F32 R36, R220.reuse, R62, R36 ;  /* 0x0000003edc24723c */ /* 0x040ff00000001824 */
[C---:B------:R-:W-:Y:S08]  /*2bf0*/  HMMA.16816.F32 R48, R220.reuse, R50, R28 ;  /* 0x00000032dc30723c */ /* 0x040ff0000000181c */
[C---:B-1----:R-:W-:Y:S08]  /*2c00*/  HMMA.16816.F32 R24, R220.reuse, R92, R20 ;  /* 0x0000005cdc18723c */ /* 0x042ff00000001814 */
[C---:B------:R-:W-:Y:S08]  /*2c10*/  HMMA.16816.F32 R16, R220.reuse, R94, R16 ;  /* 0x0000005edc10723c */ /* 0x040ff00000001810 */
[C---:B------:R-:W-:Y:S08]  /*2c20*/  HMMA.16816.F32 R52, R220.reuse, R104, R12 ;  /* 0x00000068dc34723c */ /* 0x040ff0000000180c */
[----:B------:R-:W-:Y:S01]  /*2c30*/  HMMA.16816.F32 R40, R220, R106, R8 ;  /* 0x0000006adc28723c */ /* 0x000fe20000001808 */
[----:B------:R-:W-:Y:S06]  /*2c40*/  BAR.SYNC.DEFER_BLOCKING 0x0 ;  /* 0x0000000000007b1d */ /* 0x000fec0000010000 */
[----:B------:R-:W-:Y:S05]  /*2c50*/  @!P0 BRA `(.L_x_4) ;  /* 0x000001e000008947 */ /* 0x000fea0003800000 */
[----:B------:R-:W-:Y:S01]  /*2c60*/  UIADD3 UR5, UR12, -0x2, URZ ;  /* 0xfffffffe0c057890 */ /* 0x000fe2000fffe03f */
[C---:B------:R-:W-:Y:S01]  /*2c70*/  IMAD.SHL.U32 R10, R118.reuse, 0x40, RZ ;  /* 0x00000040760a7824 */ /* 0x040fe200078e00ff */
[----:B------:R-:W-:-:S02]  /*2c80*/  SHF.L.U64.HI R3, R118, 0x6, R119 ;  /* 0x0000000676037819 */ /* 0x000fc40000010277 */
[----:B------:R-:W-:Y:S02]  /*2c90*/  USHF.R.S32.HI UR4, URZ, 0x1f, UR5 ;  /* 0x0000001f3f047899 */ /* 0x000fe40008011405 */
[----:B------:R-:W-:Y:S01]  /*2ca0*/  UIMAD UR16, UR16, UR5, URZ ;  /* 0x00000005101072a4 */ /* 0x000fe2000f8e023f */
[----:B------:R-:W-:-:S03]  /*2cb0*/  IMAD.WIDE.U32 R8, R116, UR5, R120 ;  /* 0x0000000574087c25 */ /* 0x000fc6000f8e0078 */
[----:B------:R-:W-:Y:S02]  /*2cc0*/  UIMAD UR4, UR4, UR14, UR16 ;  /* 0x0000000e040472a4 */ /* 0x000fe4000f8e0210 */
[----:B------:R-:W-:-:S04]  /*2cd0*/  LEA R6, P2, R8, c[0x0][0x1c8], 0x1 ;  /* 0x0000720008067a11 */ /* 0x000fc800078408ff */
[----:B------:R-:W-:Y:S02]  /*2ce0*/  IADD3 R0, R9, UR4, RZ ;  /* 0x0000000409007c10 */ /* 0x000fe4000fffe0ff */
[----:B------:R-:W-:Y:S02]  /*2cf0*/  IADD3 R14, P1, P0, R10, 0x80, R6 ;  /* 0x000000800a0e7810 */ /* 0x000fe4000783e006 */
[----:B------:R-:W-:Y:S02]  /*2d00*/  LEA.HI.X R7, R8, c[0x0][0x1cc], R0, 0x1, P2 ;  /* 0x0000730008077a11 */ /* 0x000fe400010f0c00 */
[C---:B------:R-:W-:Y:S02]  /*2d10*/  IADD3 R8, P3, R10.reuse, R6, RZ ;  /* 0x000000060a087210 */ /* 0x040fe40007f7e0ff */
[C-C-:B------:R-:W-:Y:S01]  /*2d20*/  IADD3.X R15, R3.reuse, RZ, R7.reuse, P1, P0 ;  /* 0x000000ff030f7210 */ /* 0x140fe20000fe0407 */
[----:B------:R-:W-:Y:S01]  /*2d30*/  @!PT LDS RZ, [RZ] ;  /* 0x00000000fffff984 */ /* 0x000fe20000000800 */
[----:B------:R-:W-:Y:S01]  /*2d40*/  @!PT LDS RZ, [RZ] ;  /* 0x00000000fffff984 */ /* 0x000fe20000000800 */
[----:B------:R-:W-:Y:S01]  /*2d50*/  @!PT LDS RZ, [RZ] ;  /* 0x00000000fffff984 */ /* 0x000fe20000000800 */
[----:B------:R1:W-:Y:S01]  /*2d60*/  LDGSTS.E.BYPASS.LTC128B.128 [R248+0xc100], [R6.64], !P6 ;  /* 0x0c10000006f87fae */ /* 0x0003e2000f101d4a */
[----:B------:R-:W-:Y:S01]  /*2d70*/  IADD3 R12, P2, P1, R10, 0x100, R6 ;  /* 0x000001000a0c7810 */ /* 0x000fe2000795e006 */
[C-C-:B------:R-:W-:Y:S01]  /*2d80*/  IMAD.X R9, R3.reuse, 0x1, R7.reuse, P3 ;  /* 0x0000000103097824 */ /* 0x140fe200018e0607 */
[----:B------:R-:W-:Y:S01]  /*2d90*/  IADD3 R10, P0, R8, R10, RZ ;  /* 0x0000000a080a7210 */ /* 0x000fe20007f1e0ff */
[----:B------:R1:W-:Y:S01]  /*2da0*/  LDGSTS.E.BYPASS.LTC128B.128 [R248+0xf100], [R6.64+0x80], !P5 ;  /* 0x0f10008006f87fae */ /* 0x0003e2000e901d4a */
[----:B------:R-:W-:-:S03]  /*2db0*/  IADD3.X R13, R3, RZ, R7, P2, P1 ;  /* 0x000000ff030d7210 */ /* 0x000fc600017e2407 */
[----:B------:R-:W-:Y:S01]  /*2dc0*/  IMAD.X R11, R9, 0x1, R3, P0 ;  /* 0x00000001090b7824 */ /* 0x000fe200000e0603 */
[----:B------:R1:W-:Y:S04]  /*2dd0*/  LDGSTS.E.BYPASS.LTC128B.128 [R248+0x12100], [R6.64+0x100], !P4 ;  /* 0x1210010006f87fae */ /* 0x0003e8000e101d4a */
[----:B------:R1:W-:Y:S04]  /*2de0*/  LDGSTS.E.BYPASS.LTC128B.128 [R248+0xd100], [R8.64], !P6 ;  /* 0x0d10000008f87fae */ /* 0x0003e8000f101d4a */
[----:B------:R1:W-:Y:S04]  /*2df0*/  LDGSTS.E.BYPASS.LTC128B.128 [R248+0x10100], [R14.64], !P5 ;  /* 0x101000000ef87fae */ /* 0x0003e8000e901d4a */
[----:B------:R1:W-:Y:S04]  /*2e00*/  LDGSTS.E.BYPASS.LTC128B.128 [R248+0x13100], [R12.64], !P4 ;  /* 0x131000000cf87fae */ /* 0x0003e8000e101d4a */
[----:B------:R1:W-:Y:S04]  /*2e10*/  LDGSTS.E.BYPASS.LTC128B.128 [R248+0xe100], [R10.64], !P6 ;  /* 0x0e1000000af87fae */ /* 0x0003e8000f101d4a */
[----:B------:R1:W-:Y:S04]  /*2e20*/  LDGSTS.E.BYPASS.LTC128B.128 [R248+0x11100], [R10.64+0x80], !P5 ;  /* 0x111000800af87fae */ /* 0x0003e8000e901d4a */
[----:B------:R1:W-:Y:S02]  /*2e30*/  LDGSTS.E.BYPASS.LTC128B.128 [R248+0x14100], [R10.64+0x100], !P4 ;  /* 0x141001000af87fae */ /* 0x0003e4000e101d4a */
.L_x_4:
[----:B------:R-:W-:Y:S01]  /*2e40*/  LOP3.LUT R0, R117, 0xffffffe0, RZ, 0xc0, !PT ;  /* 0xffffffe075007812 */ /* 0x000fe200078ec0ff */
[----:B------:R-:W-:Y:S01]  /*2e50*/  ULDC UR4, c[0x0][0x1d0] ;  /* 0x0000740000047ab9 */ /* 0x000fe20000000800 */
[----:B------:R-:W-:Y:S01]  /*2e60*/  IMAD.SHL.U32 R224, R4, 0x2, RZ ;  /* 0x0000000204e07824 */ /* 0x000fe200078e00ff */
[----:B------:R-:W-:Y:S01]  /*2e70*/  UIADD3 UR4, UR6, UR4, URZ ;  /* 0x0000000406047290 */ /* 0x000fe2000fffe03f */
[----:B------:R-:W0:Y:S01]  /*2e80*/  LDGDEPBAR ;  /* 0x00000000000079af */ /* 0x000e220000000000 */
[----:B------:R-:W-:Y:S01]  /*2e90*/  IMAD.IADD R0, R132, 0x1, -R0 ;  /* 0x0000000184007824 */ /* 0x000fe200078e0a00 */
[----:B------:R-:W-:Y:S01]  /*2ea0*/  UIADD3 UR14, UR12, -0x2, URZ ;  /* 0xfffffffe0c0e7890 */ /* 0x000fe2000fffe03f */
[----:B------:R-:W-:Y:S01]  /*2eb0*/  IMAD R225, R5, 0x2, R224 ;  /* 0x0000000205e17824 */ /* 0x000fe200078e02e0 */
[C---:B------:R-:W-:Y:S01]  /*2ec0*/  LEA R228, R2.reuse, R224, 0x1 ;  /* 0x000000e002e47211 */ /* 0x040fe200078e08ff */
[----:B-1----:R-:W-:Y:S01]  /*2ed0*/  IMAD.U32 R6, RZ, RZ, UR4 ;  /* 0x00000004ff067e24 */ /* 0x002fe2000f8e00ff */
[----:B------:R-:W-:Y:S01]  /*2ee0*/  SHF.R.S32.HI R3, RZ, 0x1f, R0 ;  /* 0x0000001fff037819 */ /* 0x000fe20000011400 */
[----:B------:R-:W-:Y:S01]  /*2ef0*/  IMAD R227, R2, 0x2, R225 ;  /* 0x0000000202e37824 */ /* 0x000fe200078e02e1 */
[----:B------:R-:W-:Y:S01]  /*2f00*/  LDSM.16.MT88.4 R96, [R224+0x3900] ;  /* 0x00390000e060783b */ /* 0x000fe20000004200 */
[----:B------:R-:W-:Y:S01]  /*2f10*/  UISETP.GE.AND UP0, UPT, UR14, UR8, UPT ;  /* 0x000000080e00728c */ /* 0x000fe2000bf06270 */
[----:B------:R-:W-:-:S02]  /*2f20*/  LEA.HI R3, R3, R0, RZ, 0x2 ;  /* 0x0000000003037211 */ /* 0x000fc400078f10ff */
[----:B------:R-:W-:Y:S02]  /*2f30*/  LDSM.16.MT88.4 R60, [R228+0x900] ;  /* 0x00090000e43c783b */ /* 0x000fe40000004200 */
[----:B------:R-:W-:Y:S02]  /*2f40*/  LOP3.LUT R3, R3, 0x7ffffffc, RZ, 0xc0, !PT ;  /* 0x7ffffffc03037812 */ /* 0x000fe400078ec0ff */
[----:B------:R-:W-:Y:S03]  /*2f50*/  LDSM.16.MT88.4 R84, [R227+0x6100] ;  /* 0x00610000e354783b */ /* 0x000fe60000004200 */
[----:B------:R-:W-:Y:S01]  /*2f60*/  IMAD.IADD R0, R0, 0x1, -R3 ;  /* 0x0000000100007824 */ /* 0x000fe200078e0a03 */
[----:B------:R-:W-:Y:S03]  /*2f70*/  LDSM.16.MT88.4 R92, [R225+0x3900] ;  /* 0x00390000e15c783b */ /* 0x000fe60000004200 */
[----:B------:R-:W-:Y:S01]  /*2f80*/  IMAD R0, R0, -0x2, R6 ;  /* 0xfffffffe00007824 */ /* 0x000fe200078e0206 */
[----:B------:R-:W-:Y:S04]  /*2f90*/  LDSM.16.MT88.4 R88, [R228+0x3900] ;  /* 0x00390000e458783b */ /* 0x000fe80000004200 */
[C---:B------:R-:W-:Y:S01]  /*2fa0*/  ISETP.GT.AND P1, PT, R0.reuse, RZ, PT ;  /* 0x000000ff0000720c */ /* 0x040fe20003f24270 */
[----:B------:R-:W-:Y:S01]  /*2fb0*/  LDSM.16.MT88.4 R80, [R227+0x3900] ;  /* 0x00390000e350783b */ /* 0x000fe20000004200 */
[----:B------:R-:W-:-:S02]  /*2fc0*/  ISETP.GT.AND P0, PT, R0, 0x1, PT ;  /* 0x000000010000780c */ /* 0x000fc40003f04270 */
[----:B------:R-:W-:Y:S02]  /*2fd0*/  FSEL R7, R76, -INF , P1 ;  /* 0xff8000004c077808 */ /* 0x000fe40000800000 */
[----:B------:R-:W-:Y:S02]  /*2fe0*/  FSEL R8, R77, -INF , P0 ;  /* 0xff8000004d087808 */ /* 0x000fe40000000000 */
[C---:B------:R-:W-:Y:S02]  /*2ff0*/  ISETP.GT.AND P3, PT, R0.reuse, 0x8, PT ;  /* 0x000000080000780c */ /* 0x040fe40003f64270 */
[----:B------:R-:W-:Y:S02]  /*3000*/  ISETP.GT.AND P2, PT, R0, 0x9, PT ;  /* 0x000000090000780c */ /* 0x000fe40003f44270 */
[----:B------:R-:W-:Y:S02]  /*3010*/  FSEL R9, R72, -INF , P3 ;  /* 0xff80000048097808 */ /* 0x000fe40001800000 */
[----:B------:R-:W-:-:S02]  /*3020*/  FMNMX.FTZ R3, R7, R8, !PT ;  /* 0x0000000807037209 */ /* 0x000fc40007810000 */
[----:B------:R-:W-:Y:S02]  /*3030*/  FSEL R14, R78, -INF , P1 ;  /* 0xff8000004e0e7808 */ /* 0x000fe40000800000 */
[C---:B------:R-:W-:Y:S02]  /*3040*/  ISETP.GT.AND P1, PT, R0.reuse, 0x10, PT ;  /* 0x000000100000780c */ /* 0x040fe40003f24270 */
[----:B------:R-:W-:Y:S02]  /*3050*/  FSEL R10, R73, -INF , P2 ;  /* 0xff800000490a7808 */ /* 0x000fe40001000000 */
[----:B------:R-:W-:Y:S02]  /*3060*/  FMNMX.FTZ R3, R9, R3, !PT ;  /* 0x0000000309037209 */ /* 0x000fe40007810000 */
[----:B------:R-:W-:Y:S02]  /*3070*/  FSEL R15, R79, -INF , P0 ;  /* 0xff8000004f0f7808 */ /* 0x000fe40000000000 */
[----:B------:R-:W-:Y:S01]  /*3080*/  ISETP.GT.AND P0, PT, R0, 0x11, PT ;  /* 0x000000110000780c */ /* 0x000fe20003f04270 */
[----:B------:R-:W-:Y:S01]  /*3090*/  LDSM.16.MT88.4 R76, [R228+0x6100] ;  /* 0x00610000e44c783b */ /* 0x000fe20000004200 */
[----:B------:R-:W-:-:S02]  /*30a0*/  FSEL R11, R64, -INF , P1 ;  /* 0xff800000400b7808 */ /* 0x000fc40000800000 */
[----:B------:R-:W-:Y:S02]  /*30b0*/  FMNMX.FTZ R3, R10, R3, !PT ;  /* 0x000000030a037209 */ /* 0x000fe40007810000 */
[----:B------:R-:W-:Y:S02]  /*30c0*/  FSEL R21, R75, -INF , P2 ;  /* 0xff8000004b157808 */ /* 0x000fe40001000000 */
[----:B------:R-:W-:Y:S02]  /*30d0*/  FSEL R13, R65, -INF , P0 ;  /* 0xff800000410d7808 */ /* 0x000fe40000000000 */
[----:B------:R-:W-:Y:S02]  /*30e0*/  ISETP.GT.AND P2, PT, R0, 0x18, PT ;  /* 0x000000180000780c */ /* 0x000fe40003f44270 */
[----:B------:R-:W-:Y:S02]  /*30f0*/  FMNMX.FTZ R3, R11, R3, !PT ;  /* 0x000000030b037209 */ /* 0x000fe40007810000 */
[----:B------:R-:W-:-:S02]  /*3100*/  FSEL R28, R66, -INF , P1 ;  /* 0xff800000421c7808 */ /* 0x000fc40000800000 */
[----:B------:R-:W-:Y:S02]  /*3110*/  ISETP.GT.AND P1, PT, R0, 0x19, PT ;  /* 0x000000190000780c */ /* 0x000fe40003f24270 */
        /* <DEDUP_REMOVED lines=8> */
[----:B------:R-:W-:Y:S02]  /*31a0*/  ISETP.GT.AND P1, PT, R0, 0x21, PT ;  /* 0x000000210000780c */ /* 0x000fe40003f24270 */
[----:B------:R-:W-:Y:S02]  /*31b0*/  FSEL R107, R56, -INF , P0 ;  /* 0xff800000386b7808 */ /* 0x000fe40000000000 */
[----:B------:R-:W-:Y:S02]  /*31c0*/  FMNMX.FTZ R3, R22, R3, !PT ;  /* 0x0000000316037209 */ /* 0x000fe40007810000 */
[----:B------:R-:W-:-:S02]  /*31d0*/  FSEL R44, R70, -INF , P2 ;  /* 0xff800000462c7808 */ /* 0x000fc40001000000 */
[----:B------:R-:W-:Y:S02]  /*31e0*/  FSEL R106, R57, -INF , P1 ;  /* 0xff800000396a7808 */ /* 0x000fe40000800000 */
[----:B------:R-:W-:Y:S02]  /*31f0*/  ISETP.GT.AND P2, PT, R0, 0x28, PT ;  /* 0x000000280000780c */ /* 0x000fe40003f44270 */
[----:B------:R-:W-:Y:S02]  /*3200*/  FMNMX.FTZ R3, R107, R3, !PT ;  /* 0x000000036b037209 */ /* 0x000fe40007810000 */
[----:B------:R-:W-:Y:S02]  /*3210*/  FSEL R20, R74, -INF , P3 ;  /* 0xff8000004a147808 */ /* 0x000fe40001800000 */
[----:B------:R-:W-:Y:S01]  /*3220*/  FMNMX.FTZ R6, R14, R15, !PT ;  /* 0x0000000f0e067209 */ /* 0x000fe20007810000 */
[----:B------:R-:W-:Y:S01]  /*3230*/  LDSM.16.MT88.4 R72, [R225+0x6100] ;  /* 0x00610000e148783b */ /* 0x000fe20000004200 */
[----:B------:R-:W-:-:S02]  /*3240*/  FSEL R108, R59, -INF , P1 ;  /* 0xff8000003b6c7808 */ /* 0x000fc40000800000 */
[----:B------:R-:W-:Y:S02]  /*3250*/  ISETP.GT.AND P1, PT, R0, 0x29, PT ;  /* 0x000000290000780c */ /* 0x000fe40003f24270 */
[----:B------:R-:W-:Y:S02]  /*3260*/  FSEL R105, R36, -INF , P2 ;  /* 0xff80000024697808 */ /* 0x000fe40001000000 */
[----:B------:R-:W-:Y:S02]  /*3270*/  FMNMX.FTZ R3, R106, R3, !PT ;  /* 0x000000036a037209 */ /* 0x000fe40007810000 */
[----:B------:R-:W-:Y:S02]  /*3280*/  FMNMX.FTZ R6, R20, R6, !PT ;  /* 0x0000000614067209 */ /* 0x000fe40007810000 */
[----:B------:R-:W-:Y:S02]  /*3290*/  FSEL R110, R58, -INF , P0 ;  /* 0xff8000003a6e7808 */ /* 0x000fe40000000000 */
[----:B------:R-:W-:Y:S01]  /*32a0*/  ISETP.GT.AND P0, PT, R0, 0x30, PT ;  /* 0x000000300000780c */ /* 0x000fe20003f04270 */
[----:B------:R-:W-:Y:S01]  /*32b0*/  LDSM.16.MT88.4 R56, [R228+0x3100] ;  /* 0x00310000e438783b */ /* 0x000fe20000004200 */
[----:B------:R-:W-:-:S02]  /*32c0*/  FSEL R104, R37, -INF , P1 ;  /* 0xff80000025687808 */ /* 0x000fc40000800000 */
[----:B------:R-:W-:Y:S02]  /*32d0*/  FMNMX.FTZ R3, R105, R3, !PT ;  /* 0x0000000369037209 */ /* 0x000fe40007810000 */
[----:B------:R-:W-:Y:S02]  /*32e0*/  FSEL R111, R39, -INF , P1 ;  /* 0xff800000276f7808 */ /* 0x000fe40000800000 */
[----:B------:R-:W-:Y:S02]  /*32f0*/  FMNMX.FTZ R6, R21, R6, !PT ;  /* 0x0000000615067209 */ /* 0x000fe40007810000 */
[----:B------:R-:W-:Y:S02]  /*3300*/  ISETP.GT.AND P1, PT, R0, 0x31, PT ;  /* 0x000000310000780c */ /* 0x000fe40003f24270 */
[----:B------:R-:W-:Y:S02]  /*3310*/  FSEL R161, R32, -INF , P0 ;  /* 0xff80000020a17808 */ /* 0x000fe40000000000 */
[----:B------:R-:W-:-:S02]  /*3320*/  FMNMX.FTZ R3, R104, R3, !PT ;  /* 0x0000000368037209 */ /* 0x000fc40007810000 */
[----:B------:R-:W-:Y:S02]  /*3330*/  FMNMX.FTZ R6, R28, R6, !PT ;  /* 0x000000061c067209 */ /* 0x000fe40007810000 */
[----:B------:R-:W-:Y:S02]  /*3340*/  FSEL R162, R35, -INF , P1 ;  /* 0xff80000023a27808 */ /* 0x000fe40000800000 */
[----:B------:R-:W-:Y:S02]  /*3350*/  FSEL R160, R33, -INF , P1 ;  /* 0xff80000021a07808 */ /* 0x000fe40000800000 */
[----:B------:R-:W-:Y:S02]  /*3360*/  ISETP.GT.AND P1, PT, R0, 0x38, PT ;  /* 0x000000380000780c */ /* 0x000fe40003f24270 */
[----:B------:R-:W-:Y:S02]  /*3370*/  FMNMX.FTZ R3, R161, R3, !PT ;  /* 0x00000003a1037209 */ /* 0x000fe40007810000 */
[----:B------:R-:W-:-:S02]  /*3380*/  FMNMX.FTZ R6, R29, R6, !PT ;  /* 0x000000061d067209 */ /* 0x000fc40007810000 */
[----:B------:R-:W-:Y:S02]  /*3390*/  FSEL R164, R34, -INF , P0 ;  /* 0xff80000022a47808 */ /* 0x000fe40000000000 */
[----:B------:R-:W-:Y:S01]  /*33a0*/  ISETP.GT.AND P0, PT, R0, 0x39, PT ;  /* 0x000000390000780c */ /* 0x000fe20003f04270 */
[----:B------:R-:W-:Y:S01]  /*33b0*/  LDSM.16.MT88.4 R32, [R225+0x900] ;  /* 0x00090000e120783b */ /* 0x000fe20000004200 */
[----:B------:R-:W-:Y:S02]  /*33c0*/  FSEL R134, R48, -INF , P1 ;  /* 0xff80000030867808 */ /* 0x000fe40000800000 */
[----:B------:R-:W-:Y:S02]  /*33d0*/  FMNMX.FTZ R3, R160, R3, !PT ;  /* 0x00000003a0037209 */ /* 0x000fe40007810000 */
[----:B------:R-:W-:Y:S02]  /*33e0*/  FMNMX.FTZ R6, R44, R6, !PT ;  /* 0x000000062c067209 */ /* 0x000fe40007810000 */
[----:B------:R-:W-:-:S02]  /*33f0*/  FSEL R163, R50, -INF , P1 ;  /* 0xff80000032a37808 */ /* 0x000fc40000800000 */
[----:B------:R-:W-:Y:S02]  /*3400*/  FSEL R133, R49, -INF , P0 ;  /* 0xff80000031857808 */ /* 0x000fe40000000000 */
[----:B------:R-:W-:Y:S02]  /*3410*/  ISETP.GT.AND P1, PT, R0, 0x40, PT ;  /* 0x000000400000780c */ /* 0x000fe40003f24270 */
[----:B------:R-:W-:Y:S02]  /*3420*/  FMNMX.FTZ R3, R134, R3, !PT ;  /* 0x0000000386037209 */ /* 0x000fe40007810000 */
[----:B------:R-:W-:Y:S02]  /*3430*/  FMNMX.FTZ R6, R45, R6, !PT ;  /* 0x000000062d067209 */ /* 0x000fe40007810000 */
[----:B------:R-:W-:Y:S02]  /*3440*/  FSEL R165, R51, -INF , P0 ;  /* 0xff80000033a57808 */ /* 0x000fe40000000000 */
[----:B------:R-:W-:Y:S01]  /*3450*/  ISETP.GT.AND P0, PT, R0, 0x41, PT ;  /* 0x000000410000780c */ /* 0x000fe20003f04270 */
[----:B------:R-:W-:Y:S01]  /*3460*/  LDSM.16.MT88.4 R48, [R225+0x3100] ;  /* 0x00310000e130783b */ /* 0x000fe20000004200 */
[----:B------:R-:W-:-:S02]  /*3470*/  FSEL R175, R24, -INF , P1 ;  /* 0xff80000018af7808 */ /* 0x000fc40000800000 */
[----:B------:R-:W-:Y:S02]  /*3480*/  FMNMX.FTZ R3, R133, R3, !PT ;  /* 0x0000000385037209 */ /* 0x000fe40007810000 */
[----:B------:R-:W-:Y:S02]  /*3490*/  FMNMX.FTZ R6, R110, R6, !PT ;  /* 0x000000066e067209 */ /* 0x000fe40007810000 */
[----:B------:R-:W-:Y:S02]  /*34a0*/  FSEL R197, R26, -INF , P1 ;  /* 0xff8000001ac57808 */ /* 0x000fe40000800000 */
[----:B------:R-:W-:Y:S02]  /*34b0*/  FSEL R174, R25, -INF , P0 ;  /* 0xff80000019ae7808 */ /* 0x000fe40000000000 */
[----:B------:R-:W-:Y:S02]  /*34c0*/  ISETP.GT.AND P1, PT, R0, 0x48, PT ;  /* 0x000000480000780c */ /* 0x000fe40003f24270 */
[----:B------:R-:W-:-:S02]  /*34d0*/  FMNMX.FTZ R3, R175, R3, !PT ;  /* 0x00000003af037209 */ /* 0x000fc40007810000 */
[----:B------:R-:W-:Y:S02]  /*34e0*/  FSEL R109, R38, -INF , P2 ;  /* 0xff800000266d7808 */ /* 0x000fe40001000000 */
[----:B------:R-:W-:Y:S01]  /*34f0*/  FMNMX.FTZ R6, R108, R6, !PT ;  /* 0x000000066c067209 */ /* 0x000fe20007810000 */
[----:B------:R-:W-:Y:S01]  /*3500*/  LDSM.16.MT88.4 R36, [R224+0x900] ;  /* 0x00090000e024783b */ /* 0x000fe20000004200 */
[----:B------:R-:W-:Y:S02]  /*3510*/  FSEL R196, R27, -INF , P0 ;  /* 0xff8000001bc47808 */ /* 0x000fe40000000000 */
[----:B------:R-:W-:Y:S01]  /*3520*/  ISETP.GT.AND P0, PT, R0, 0x49, PT ;  /* 0x000000490000780c */ /* 0x000fe20003f04270 */
[----:B------:R-:W-:Y:S01]  /*3530*/  LDSM.16.MT88.4 R24, [R225+0x100] ;  /* 0x00010000e118783b */ /* 0x000fe20000004200 */
[----:B------:R-:W-:Y:S02]  /*3540*/  FSEL R173, R16, -INF , P1 ;  /* 0xff80000010ad7808 */ /* 0x000fe40000800000 */
[----:B------:R-:W-:-:S02]  /*3550*/  FMNMX.FTZ R3, R174, R3, !PT ;  /* 0x00000003ae037209 */ /* 0x000fc40007810000 */
[----:B------:R-:W-:Y:S02]  /*3560*/  FMNMX.FTZ R6, R109, R6, !PT ;  /* 0x000000066d067209 */ /* 0x000fe40007810000 */
[----:B------:R-:W-:Y:S02]  /*3570*/  FSEL R172, R17, -INF , P0 ;  /* 0xff80000011ac7808 */ /* 0x000fe40000000000 */
[C---:B------:R-:W-:Y:S02]  /*3580*/  ISETP.GT.AND P3, PT, R0.reuse, 0x50, PT ;  /* 0x000000500000780c */ /* 0x040fe40003f64270 */
[----:B------:R-:W-:Y:S02]  /*3590*/  FMNMX.FTZ R3, R173, R3, !PT ;  /* 0x00000003ad037209 */ /* 0x000fe40007810000 */
[----:B------:R-:W-:Y:S02]  /*35a0*/  FMNMX.FTZ R6, R111, R6, !PT ;  /* 0x000000066f067209 */ /* 0x000fe40007810000 */
[----:B------:R-:W-:-:S02]  /*35b0*/  ISETP.GT.AND P2, PT, R0, 0x51, PT ;  /* 0x000000510000780c */ /* 0x000fc40003f44270 */
[----:B------:R-:W-:Y:S02]  /*35c0*/  FSEL R250, R52, -INF , P3 ;  /* 0xff80000034fa7808 */ /* 0x000fe40001800000 */
[----:B------:R-:W-:Y:S02]  /*35d0*/  FMNMX.FTZ R3, R172, R3, !PT ;  /* 0x00000003ac037209 */ /* 0x000fe40007810000 */
[----:B------:R-:W-:Y:S02]  /*35e0*/  FMNMX.FTZ R6, R164, R6, !PT ;  /* 0x00000006a4067209 */ /* 0x000fe40007810000 */
[----:B------:R-:W-:Y:S02]  /*35f0*/  FSEL R183, R18, -INF , P1 ;  /* 0xff80000012b77808 */ /* 0x000fe40000800000 */
[----:B------:R-:W-:Y:S02]  /*3600*/  FSEL R198, R19, -INF , P0 ;  /* 0xff80000013c67808 */ /* 0x000fe40000000000 */
[----:B------:R-:W-:Y:S01]  /*3610*/  ISETP.GT.AND P1, PT, R0, 0x58, PT ;  /* 0x000000580000780c */ /* 0x000fe20003f24270 */
[----:B------:R-:W-:Y:S01]  /*3620*/  LDSM.16.MT88.4 R16, [R224+0x100] ;  /* 0x00010000e010783b */ /* 0x000fe20000004200 */
[----:B------:R-:W-:-:S02]  /*3630*/  FSEL R169, R53, -INF , P2 ;  /* 0xff80000035a97808 */ /* 0x000fc40001000000 */
[----:B------:R-:W-:Y:S02]  /*3640*/  FMNMX.FTZ R3, R250, R3, !PT ;  /* 0x00000003fa037209 */ /* 0x000fe40007810000 */
[----:B------:R-:W-:Y:S02]  /*3650*/  ISETP.GT.AND P0, PT, R0, 0x59, PT ;  /* 0x000000590000780c */ /* 0x000fe40003f04270 */
[----:B------:R-:W-:Y:S02]  /*3660*/  FMNMX.FTZ R0, R162, R6, !PT ;  /* 0x00000006a2007209 */ /* 0x000fe40007810000 */
[----:B------:R-:W-:Y:S02]  /*3670*/  FSEL R251, R40, -INF , P1 ;  /* 0xff80000028fb7808 */ /* 0x000fe40000800000 */
[----:B------:R-:W-:Y:S02]  /*3680*/  FMNMX.FTZ R132, R169, R3, !PT ;  /* 0x00000003a9847209 */ /* 0x000fe40007810000 */
[----:B------:R-:W-:-:S02]  /*3690*/  FMNMX.FTZ R0, R163, R0, !PT ;  /* 0x00000000a3007209 */ /* 0x000fc40007810000 */
[----:B------:R-:W-:Y:S02]  /*36a0*/  FSEL R170, R41, -INF , P0 ;  /* 0xff80000029aa7808 */ /* 0x000fe40000000000 */
[----:B------:R-:W-:Y:S02]  /*36b0*/  FMNMX.FTZ R132, R251, R132, !PT ;  /* 0x00000084fb847209 */ /* 0x000fe40007810000 */
[----:B------:R-:W-:Y:S02]  /*36c0*/  FMNMX.FTZ R0, R165, R0, !PT ;  /* 0x00000000a5007209 */ /* 0x000fe40007810000 */
[----:B------:R-:W-:Y:S02]  /*36d0*/  FMNMX.FTZ R132, R170, R132, !PT ;  /* 0x00000084aa847209 */ /* 0x000fe40007810000 */
[----:B------:R-:W-:Y:S02]  /*36e0*/  FMNMX.FTZ R0, R197, R0, !PT ;  /* 0x00000000c5007209 */ /* 0x000fe40007810000 */
[----:B------:R-:W-:Y:S01]  /*36f0*/  FSEL R168, R54, -INF , P3 ;  /* 0xff80000036a87808 */ /* 0x000fe20001800000 */
[----:B------:R-:W1:Y:S01]  /*3700*/  SHFL.BFLY PT, R3, R132, 0x2, 0x1f ;  /* 0x0c401f0084037f89 */ /* 0x000e6200000e0000 */
[----:B------:R-:W-:-:S02]  /*3710*/  FMNMX.FTZ R0, R196, R0, !PT ;  /* 0x00000000c4007209 */ /* 0x000fc40007810000 */
[----:B------:R-:W-:Y:S02]  /*3720*/  FSEL R249, R55, -INF , P2 ;  /* 0xff80000037f97808 */ /* 0x000fe40001000000 */
[----:B------:R-:W-:Y:S01]  /*3730*/  FMNMX.FTZ R0, R183, R0, !PT ;  /* 0x00000000b7007209 */ /* 0x000fe20007810000 */
[----:B------:R-:W-:Y:S01]  /*3740*/  LDSM.16.MT88.4 R52, [R228+0x100] ;  /* 0x00010000e434783b */ /* 0x000fe20000004200 */
[----:B------:R-:W-:Y:S02]  /*3750*/  FSEL R46, R42, -INF , P1 ;  /* 0xff8000002a2e7808 */ /* 0x000fe40000800000 */
[----:B------:R-:W-:Y:S02]  /*3760*/  FMNMX.FTZ R0, R198, R0, !PT ;  /* 0x00000000c6007209 */ /* 0x000fe40007810000 */
[----:B------:R-:W-:Y:S02]  /*3770*/  FSEL R47, R43, -INF , P0 ;  /* 0xff8000002b2f7808 */ /* 0x000fe40000000000 */
[----:B------:R-:W-:-:S04]  /*3780*/  FMNMX.FTZ R0, R168, R0, !PT ;  /* 0x00000000a8007209 */ /* 0x000fc80007810000 */
[----:B------:R-:W-:-:S04]  /*3790*/  FMNMX.FTZ R0, R249, R0, !PT ;  /* 0x00000000f9007209 */ /* 0x000fc80007810000 */
[----:B------:R-:W-:Y:S02]  /*37a0*/  FMNMX.FTZ R0, R46, R0, !PT ;  /* 0x000000002e007209 */ /* 0x000fe40007810000 */
[----:B-1----:R-:W-:Y:S02]  /*37b0*/  FMNMX.FTZ R132, R132, R3, !PT ;  /* 0x0000000384847209 */ /* 0x002fe40007810000 */
[----:B------:R-:W-:-:S03]  /*37c0*/  FMNMX.FTZ R3, R47, R0, !PT ;  /* 0x000000002f037209 */ /* 0x000fc60007810000 */
[----:B------:R-:W1:Y:S04]  /*37d0*/  SHFL.BFLY PT, R0, R132, 0x1, 0x1f ;  /* 0x0c201f0084007f89 */ /* 0x000e6800000e0000 */
[----:B------:R-:W2:Y:S01]  /*37e0*/  SHFL.BFLY PT, R6, R3, 0x2, 0x1f ;  /* 0x0c401f0003067f89 */ /* 0x000ea200000e0000 */
[----:B-1----:R-:W-:Y:S02]  /*37f0*/  FMNMX.FTZ R132, R132, R0, !PT ;  /* 0x0000000084847209 */ /* 0x002fe40007810000 */
[----:B--2---:R-:W-:-:S03]  /*3800*/  FMNMX.FTZ R3, R3, R6, !PT ;  /* 0x0000000603037209 */ /* 0x004fc60007810000 */
[C---:B------:R-:W-:Y:S01]  /*3810*/  FMUL.FTZ R12, R132.reuse, c[0x0][0x2d0] ;  /* 0x0000b400840c7a20 */ /* 0x040fe20000410000 */
[----:B------:R-:W-:Y:S01]  /*3820*/  FSETP.NEU.FTZ.AND P0, PT, R132, -INF , PT ;  /* 0xff8000008400780b */ /* 0x000fe20003f1d000 */
[----:B------:R-:W1:Y:S03]  /*3830*/  SHFL.BFLY PT, R6, R3, 0x1, 0x1f ;  /* 0x0c201f0003067f89 */ /* 0x000e6600000e0000 */
[----:B------:R-:W-:-:S05]  /*3840*/  FSEL R12, R12, RZ, P0 ;  /* 0x000000ff0c0c7208 */ /* 0x000fca0000000000 */
[----:B------:R-:W-:-:S04]  /*3850*/  FFMA.FTZ R0, R7, c[0x0][0x2d0], -R12 ;  /* 0x0000b40007007a23 */ /* 0x000fc8000001080c */
[----:B------:R2:W-:Y:S01]  /*3860*/  MUFU.EX2 R171, R0 ;  /* 0x0000000000ab7308 */ /* 0x0005e20000000800 */
[----:B-1----:R-:W-:Y:S01]  /*3870*/  FMNMX.FTZ R3, R3, R6, !PT ;  /* 0x0000000603037209 */ /* 0x002fe20007810000 */
[--C-:B------:R-:W-:Y:S02]  /*3880*/  FFMA.FTZ R6, R11, c[0x0][0x2d0], -R12.reuse ;  /* 0x0000b4000b067a23 */ /* 0x100fe4000001080c */
[----:B--2---:R-:W-:Y:S01]  /*3890*/  FFMA.FTZ R0, R8, c[0x0][0x2d0], -R12 ;  /* 0x0000b40008007a23 */ /* 0x004fe2000001080c */
[----:B------:R-:W-:-:S03]  /*38a0*/  FSETP.NEU.FTZ.AND P0, PT, R3, -INF , PT ;  /* 0xff8000000300780b */ /* 0x000fc60003f1d000 */
[----:B------:R1:W-:Y:S08]  /*38b0*/  MUFU.EX2 R167, R6 ;  /* 0x0000000600a77308 */ /* 0x0003f00000000800 */
[----:B------:R2:W3:Y:S01]  /*38c0*/  MUFU.EX2 R103, R0 ;  /* 0x0000000000677308 */ /* 0x0004e20000000800 */
[----:B-1----:R-:W-:-:S07]  /*38d0*/  FFMA.FTZ R6, R13, c[0x0][0x2d0], -R12 ;  /* 0x0000b4000d067a23 */ /* 0x002fce000001080c */
[----:B------:R-:W-:Y:S01]  /*38e0*/  MUFU.EX2 R166, R6 ;  /* 0x0000000600a67308 */ /* 0x000fe20000000800 */
[----:B--2---:R-:W-:Y:S01]  /*38f0*/  FFMA.FTZ R0, R9, c[0x0][0x2d0], -R12 ;  /* 0x0000b40009007a23 */ /* 0x004fe2000001080c */
[----:B---3--:R-:W-:-:S06]  /*3900*/  F2FP.PACK_AB R8, R103, R171 ;  /* 0x000000ab6708723e */ /* 0x008fcc00000000ff */
[----:B------:R1:W2:Y:S02]  /*3910*/  MUFU.EX2 R30, R0 ;  /* 0x00000000001e7308 */ /* 0x0002a40000000800 */
[----:B-1----:R-:W-:Y:S01]  /*3920*/  FFMA.FTZ R0, R10, c[0x0][0x2d0], -R12 ;  /* 0x0000b4000a007a23 */ /* 0x002fe2000001080c */
[----:B--2---:R-:W-:-:S05]  /*3930*/  MOV R13, R30 ;  /* 0x0000001e000d7202 */ /* 0x004fca0000000f00 */
[----:B------:R1:W2:Y:S02]  /*3940*/  MUFU.EX2 R199, R0 ;  /* 0x0000000000c77308 */ /* 0x0002a40000000800 */
[----:B-1----:R-:W-:Y:S01]  /*3950*/  FMUL.FTZ R0, R3, c[0x0][0x2d0] ;  /* 0x0000b40003007a20 */ /* 0x002fe20000410000 */
[----:B--2---:R-:W-:-:S04]  /*3960*/  F2FP.PACK_AB R10, R199, R13 ;  /* 0x0000000dc70a723e */ /* 0x004fc800000000ff */
[----:B------:R-:W-:Y:S02]  /*3970*/  FSEL R0, R0, RZ, P0 ;  /* 0x000000ff00007208 */ /* 0x000fe40000000000 */
[----:B------:R-:W-:-:S03]  /*3980*/  PLOP3.LUT P0, PT, PT, PT, UP0, 0x80, 0x0 ;  /* 0x000000000000781c */ /* 0x000fc60003f0f008 */
[----:B------:R-:W-:Y:S02]  /*3990*/  FFMA.FTZ R4, R14, c[0x0][0x2d0], -R0 ;  /* 0x0000b4000e047a23 */ /* 0x000fe40000010800 */
[----:B------:R-:W-:Y:S02]  /*39a0*/  IMAD.MOV.U32 R14, RZ, RZ, R46 ;  /* 0x000000ffff0e7224 */ /* 0x000fe400078e002e */
[----:B------:R1:W-:Y:S02]  /*39b0*/  MUFU.EX2 R121, R4 ;  /* 0x0000000400797308 */ /* 0x0003e40000000800 */
[----:B-1----:R-:W-:Y:S01]  /*39c0*/  FFMA.FTZ R4, R15, c[0x0][0x2d0], -R0 ;  /* 0x0000b4000f047a23 */ /* 0x002fe20000010800 */
[----:B------:R-:W-:-:S05]  /*39d0*/  MOV R15, R47 ;  /* 0x0000002f000f7202 */ /* 0x000fca0000000f00 */
[----:B------:R1:W2:Y:S02]  /*39e0*/  MUFU.EX2 R101, R4 ;  /* 0x0000000400657308 */ /* 0x0002a40000000800 */
[----:B-1----:R-:W-:Y:S01]  /*39f0*/  FFMA.FTZ R4, R20, c[0x0][0x2d0], -R0 ;  /* 0x0000b40014047a23 */ /* 0x002fe20000010800 */
[----:B--2---:R-:W-:-:S05]  /*3a00*/  F2FP.PACK_AB R9, R101, R121 ;  /* 0x000000796509723e */ /* 0x004fca00000000ff */
[----:B------:R1:W-:Y:S02]  /*3a10*/  MUFU.EX2 R180, R4 ;  /* 0x0000000400b47308 */ /* 0x0003e40000000800 */
[----:B-1----:R-:W-:-:S06]  /*3a20*/  FFMA.FTZ R4, R21, c[0x0][0x2d0], -R0 ;  /* 0x0000b40015047a23 */ /* 0x002fcc0000010800 */
[----:B------:R1:W2:Y:S02]  /*3a30*/  MUFU.EX2 R102, R4 ;  /* 0x0000000400667308 */ /* 0x0002a40000000800 */
[----:B-1----:R-:W-:Y:S01]  /*3a40*/  FFMA.FTZ R4, R23, c[0x0][0x2d0], -R12 ;  /* 0x0000b40017047a23 */ /* 0x002fe2000001080c */
[----:B--2---:R-:W-:-:S05]  /*3a50*/  F2FP.PACK_AB R11, R102, R180 ;  /* 0x000000b4660b723e */ /* 0x004fca00000000ff */
[----:B------:R1:W-:Y:S02]  /*3a60*/  MUFU.EX2 R182, R4 ;  /* 0x0000000400b67308 */ /* 0x0003e40000000800 */
[C---:B------:R-:W-:Y:S08]  /*3a70*/  HMMA.16816.F32 R40, R8.reuse, R16, RZ ;  /* 0x000000100828723c */ /* 0x040ff000000018ff */
[----:B------:R-:W-:Y:S01]  /*3a80*/  HMMA.16816.F32 R68, R8, R64, RZ ;  /* 0x000000400844723c */ /* 0x000fe200000018ff */
[----:B-1----:R-:W-:-:S04]  /*3a90*/  FFMA.FTZ R4, R22, c[0x0][0x2d0], -R12 ;  /* 0x0000b40016047a23 */ /* 0x002fc8000001080c */
[----:B------:R1:W2:Y:S03]  /*3aa0*/  MUFU.EX2 R7, R4 ;  /* 0x0000000400077308 */ /* 0x0002a60000000800 */
[C---:B------:R-:W-:Y:S08]  /*3ab0*/  HMMA.16816.F32 R20, R8.reuse, R24, RZ ;  /* 0x000000180814723c */ /* 0x040ff000000018ff */
[----:B------:R-:W-:Y:S01]  /*3ac0*/  HMMA.16816.F32 R64, R8, R66, RZ ;  /* 0x000000420840723c */ /* 0x000fe200000018ff */
[----:B-1----:R-:W-:-:S02]  /*3ad0*/  FFMA.FTZ R4, R28, c[0x0][0x2d0], -R0 ;  /* 0x0000b4001c047a23 */ /* 0x002fc40000010800 */
[----:B--2---:R-:W-:Y:S02]  /*3ae0*/  IMAD.MOV.U32 R2, RZ, RZ, R7 ;  /* 0x000000ffff027224 */ /* 0x004fe400078e0007 */
[----:B------:R1:W-:Y:S03]  /*3af0*/  MUFU.EX2 R181, R4 ;  /* 0x0000000400b57308 */ /* 0x0003e60000000800 */
[----:B------:R-:W-:Y:S01]  /*3b00*/  F2FP.PACK_AB R6, R2, R182 ;  /* 0x000000b60206723e */ /* 0x000fe200000000ff */
[--C-:B-1----:R-:W-:Y:S02]  /*3b10*/  FFMA.FTZ R4, R29, c[0x0][0x2d0], -R0.reuse ;  /* 0x0000b4001d047a23 */ /* 0x102fe40000010800 */
[C---:B------:R-:W-:Y:S02]  /*3b20*/  HMMA.16816.F32 R28, R8.reuse, R18, RZ ;  /* 0x00000012081c723c */ /* 0x040fe400000018ff */
[----:B------:R1:W2:Y:S06]  /*3b30*/  MUFU.EX2 R120, R4 ;  /* 0x0000000400787308 */ /* 0x0002ac0000000800 */
[C---:B------:R-:W-:Y:S08]  /*3b40*/  HMMA.16816.F32 R16, R8.reuse, R26, RZ ;  /* 0x0000001a0810723c */ /* 0x040ff000000018ff */
[----:B------:R-:W-:Y:S01]  /*3b50*/  HMMA.16816.F32 R24, R8, R54, RZ ;  /* 0x000000360818723c */ /* 0x000fe200000018ff */
[----:B-1----:R-:W-:Y:S01]  /*3b60*/  FFMA.FTZ R4, R44, c[0x0][0x2d0], -R0 ;  /* 0x0000b4002c047a23 */ /* 0x002fe20000010800 */
[----:B--2---:R-:W-:-:S03]  /*3b70*/  F2FP.PACK_AB R5, R120, R181 ;  /* 0x000000b57805723e */ /* 0x004fc600000000ff */
[----:B------:R1:W-:Y:S02]  /*3b80*/  MUFU.EX2 R100, R4 ;  /* 0x0000000400647308 */ /* 0x0003e40000000800 */
[----:B-1----:R-:W-:Y:S02]  /*3b90*/  FFMA.FTZ R4, R45, c[0x0][0x2d0], -R0 ;  /* 0x0000b4002d047a23 */ /* 0x002fe40000010800 */
[----:B------:R-:W1:Y:S04]  /*3ba0*/  LDSM.16.MT88.4 R44, [R227+0x100] ;  /* 0x00010000e32c783b */ /* 0x000e680000004200 */
[----:B------:R2:W3:Y:S02]  /*3bb0*/  MUFU.EX2 R252, R4 ;  /* 0x0000000400fc7308 */ /* 0x0004e40000000800 */
[----:B--2---:R-:W-:-:S02]  /*3bc0*/  F2FP.PACK_AB R4, R166, R167 ;  /* 0x000000a7a604723e */ /* 0x004fc400000000ff */
[----:B---3--:R-:W-:-:S07]  /*3bd0*/  F2FP.PACK_AB R7, R252, R100 ;  /* 0x00000064fc07723e */ /* 0x008fce00000000ff */
[C---:B------:R-:W-:Y:S08]  /*3be0*/  HMMA.16816.F32 R136, R4.reuse, R36, R40 ;  /* 0x000000240488723c */ /* 0x040ff00000001828 */
[C---:B------:R-:W-:Y:S01]  /*3bf0*/  HMMA.16816.F32 R148, R4.reuse, R38, R28 ;  /* 0x000000260494723c */ /* 0x040fe2000000181c */
[----:B------:R-:W2:Y:S07]  /*3c00*/  LDSM.16.MT88.4 R36, [R224+0x3100] ;  /* 0x00310000e024783b */ /* 0x000eae0000004200 */
[C---:B------:R-:W-:Y:S08]  /*3c10*/  HMMA.16816.F32 R144, R4.reuse, R32, R20 ;  /* 0x000000200490723c */ /* 0x040ff00000001814 */
[----:B------:R-:W-:Y:S01]  /*3c20*/  HMMA.16816.F32 R140, R4, R34, R16 ;  /* 0x00000022048c723c */ /* 0x000fe20000001810 */
[----:B------:R-:W3:Y:S07]  /*3c30*/  LDSM.16.MT88.4 R32, [R227+0x900] ;  /* 0x00090000e320783b */ /* 0x000eee0000004200 */
[C---:B-1----:R-:W-:Y:S08]  /*3c40*/  HMMA.16816.F32 R20, R8.reuse, R44, RZ ;  /* 0x0000002c0814723c */ /* 0x042ff000000018ff */
[C---:B------:R-:W-:Y:S08]  /*3c50*/  HMMA.16816.F32 R16, R8.reuse, R46, RZ ;  /* 0x0000002e0810723c */ /* 0x040ff000000018ff */
[C---:B------:R-:W-:Y:S01]  /*3c60*/  HMMA.16816.F32 R28, R8.reuse, R52, RZ ;  /* 0x00000034081c723c */ /* 0x040fe200000018ff */
[----:B------:R-:W1:Y:S07]  /*3c70*/  LDSM.16.MT88.4 R52, [R227+0x3100] ;  /* 0x00310000e334783b */ /* 0x000e6e0000004200 */
[C---:B--2---:R-:W-:Y:S08]  /*3c80*/  HMMA.16816.F32 R44, R8.reuse, R36, RZ ;  /* 0x00000024082c723c */ /* 0x044ff000000018ff */
[----:B------:R-:W-:Y:S08]  /*3c90*/  HMMA.16816.F32 R40, R8, R38, RZ ;  /* 0x000000260828723c */ /* 0x000ff000000018ff */
[C---:B---3--:R-:W-:Y:S08]  /*3ca0*/  HMMA.16816.F32 R116, R4.reuse, R32, R20 ;  /* 0x000000200474723c */ /* 0x048ff00000001814 */
[----:B------:R-:W-:Y:S08]  /*3cb0*/  HMMA.16816.F32 R124, R4, R34, R16 ;  /* 0x00000022047c723c */ /* 0x000ff00000001810 */
[C---:B------:R-:W-:Y:S08]  /*3cc0*/  HMMA.16816.F32 R36, R8.reuse, R48, RZ ;  /* 0x000000300824723c */ /* 0x040ff000000018ff */
[----:B------:R-:W-:Y:S08]  /*3cd0*/  HMMA.16816.F32 R32, R8, R50, RZ ;  /* 0x000000320820723c */ /* 0x000ff000000018ff */
[----:B------:R-:W-:Y:S08]  /*3ce0*/  HMMA.16816.F32 R128, R4, R60, R28 ;  /* 0x0000003c0480723c */ /* 0x000ff0000000181c */
[----:B------:R-:W-:Y:S08]  /*3cf0*/  HMMA.16816.F32 R28, R8, R56, RZ ;  /* 0x00000038081c723c */ /* 0x000ff000000018ff */
[----:B------:R-:W-:Y:S08]  /*3d00*/  HMMA.16816.F32 R112, R4, R62, R24 ;  /* 0x0000003e0470723c */ /* 0x000ff00000001818 */
[C---:B------:R-:W-:Y:S08]  /*3d10*/  HMMA.16816.F32 R24, R8.reuse, R58, RZ ;  /* 0x0000003a0818723c */ /* 0x040ff000000018ff */
[C---:B-1----:R-:W-:Y:S08]  /*3d20*/  HMMA.16816.F32 R20, R8.reuse, R52, RZ ;  /* 0x000000340814723c */ /* 0x042ff000000018ff */
[C---:B------:R-:W-:Y:S08]  /*3d30*/  HMMA.16816.F32 R16, R8.reuse, R54, RZ ;  /* 0x000000360810723c */ /* 0x040ff000000018ff */
[C---:B------:R-:W-:Y:S08]  /*3d40*/  HMMA.16816.F32 R60, R8.reuse, R72, RZ ;  /* 0x00000048083c723c */ /* 0x040ff000000018ff */
[C---:B------:R-:W-:Y:S08]  /*3d50*/  HMMA.16816.F32 R56, R8.reuse, R74, RZ ;  /* 0x0000004a0838723c */ /* 0x040ff000000018ff */
[C---:B------:R-:W-:Y:S08]  /*3d60*/  HMMA.16816.F32 R52, R8.reuse, R76, RZ ;  /* 0x0000004c0834723c */ /* 0x040ff000000018ff */
[C---:B------:R-:W-:Y:S08]  /*3d70*/  HMMA.16816.F32 R48, R8.reuse, R78, RZ ;  /* 0x0000004e0830723c */ /* 0x040ff000000018ff */
[C---:B------:R-:W-:Y:S07]  /*3d80*/  HMMA.16816.F32 R72, R8.reuse, R84, RZ ;  /* 0x000000540848723c */ /* 0x040fee00000018ff */
[----:B------:R-:W-:Y:S01]  /*3d90*/  MOV R85, R120 ;  /* 0x0000007800557202 */ /* 0x000fe20000000f00 */
[----:B------:R-:W-:Y:S01]  /*3da0*/  HMMA.16816.F32 R76, R8, R86, RZ ;  /* 0x00000056084c723c */ /* 0x000fe200000018ff */
[----:B------:R-:W-:-:S06]  /*3db0*/  IMAD.MOV.U32 R84, RZ, RZ, R121 ;  /* 0x000000ffff547224 */ /* 0x000fcc00078e0079 */
[----:B------:R-:W-:Y:S01]  /*3dc0*/  IMAD.MOV.U32 R87, RZ, RZ, R102 ;  /* 0x000000ffff577224 */ /* 0x000fe200078e0066 */
[----:B------:R-:W-:Y:S01]  /*3dd0*/  MOV R10, R101 ;  /* 0x00000065000a7202 */ /* 0x000fe20000000f00 */
[----:B------:R-:W-:Y:S01]  /*3de0*/  IMAD.MOV.U32 R86, RZ, RZ, R103 ;  /* 0x000000ffff567224 */ /* 0x000fe200078e0067 */
[----:B------:R-:W-:Y:S01]  /*3df0*/  HMMA.16816.F32 R120, R4, R96, R44 ;  /* 0x000000600478723c */ /* 0x000fe2000000182c */
[----:B------:R-:W-:-:S07]  /*3e00*/  IMAD.MOV.U32 R11, RZ, RZ, R100 ;  /* 0x000000ffff0b7224 */ /* 0x000fce00078e0064 */
[C---:B------:R-:W-:Y:S08]  /*3e10*/  HMMA.16816.F32 R100, R4.reuse, R98, R40 ;  /* 0x000000620464723c */ /* 0x040ff00000001828 */
[C---:B------:R-:W-:Y:S08]  /*3e20*/  HMMA.16816.F32 R96, R4.reuse, R92, R36 ;  /* 0x0000005c0460723c */ /* 0x040ff00000001824 */
[C---:B------:R-:W-:Y:S07]  /*3e30*/  HMMA.16816.F32 R92, R4.reuse, R94, R32 ;  /* 0x0000005e045c723c */ /* 0x040fee0000001820 */
[----:B------:R-:W-:Y:S01]  /*3e40*/  IMAD.MOV.U32 R32, RZ, RZ, R86 ;  /* 0x000000ffff207224 */ /* 0x000fe200078e0056 */
[----:B------:R-:W-:Y:S01]  /*3e50*/  MOV R33, R87 ;  /* 0x0000005700217202 */ /* 0x000fe20000000f00 */
[----:B------:R-:W-:Y:S01]  /*3e60*/  IMAD.MOV.U32 R34, RZ, RZ, R84 ;  /* 0x000000ffff227224 */ /* 0x000fe200078e0054 */
[C---:B------:R-:W-:Y:S01]  /*3e70*/  HMMA.16816.F32 R40, R4.reuse, R80, R20 ;  /* 0x000000500428723c */ /* 0x040fe20000001814 */
[----:B------:R-:W-:Y:S01]  /*3e80*/  IMAD.MOV.U32 R35, RZ, RZ, R85 ;  /* 0x000000ffff237224 */ /* 0x000fe200078e0055 */
[----:B------:R-:W1:Y:S05]  /*3e90*/  LDSM.16.MT88.4 R20, [R224+0x6900] ;  /* 0x00690000e014783b */ /* 0x000e6a0000004200 */
[----:B------:R-:W-:Y:S01]  /*3ea0*/  IMAD.MOV.U32 R81, RZ, RZ, R33 ;  /* 0x000000ffff517224 */ /* 0x000fe200078e0021 */
[----:B------:R-:W-:Y:S01]  /*3eb0*/  HMMA.16816.F32 R84, R4, R88, R28 ;  /* 0x000000580454723c */ /* 0x000fe2000000181c */
[----:B------:R-:W-:-:S06]  /*3ec0*/  MOV R80, R34 ;  /* 0x0000002200507202 */ /* 0x000fcc0000000f00 */
[----:B------:R-:W-:Y:S01]  /*3ed0*/  MOV R30, R10 ;  /* 0x0000000a001e7202 */ /* 0x000fe20000000f00 */
[----:B------:R-:W-:Y:S01]  /*3ee0*/  IMAD.MOV.U32 R31, RZ, RZ, R11 ;  /* 0x000000ffff1f7224 */ /* 0x000fe200078e000b */
[C---:B------:R-:W-:Y:S01]  /*3ef0*/  HMMA.16816.F32 R88, R4.reuse, R90, R24 ;  /* 0x0000005a0458723c */ /* 0x040fe20000001818 */
[----:B------:R-:W2:Y:S04]  /*3f00*/  LDSM.16.MT88.4 R8, [R228+0x6900] ;  /* 0x00690000e408783b */ /* 0x000ea80000004200 */
[----:B------:R-:W3:Y:S03]  /*3f10*/  LDSM.16.MT88.4 R24, [R227+0x6900] ;  /* 0x00690000e318783b */ /* 0x000ee60000004200 */
[C---:B------:R-:W-:Y:S01]  /*3f20*/  HMMA.16816.F32 R36, R4.reuse, R82, R16 ;  /* 0x000000520424723c */ /* 0x040fe20000001810 */
[----:B------:R-:W4:Y:S06]  /*3f30*/  LDSM.16.MT88.4 R16, [R225+0x6900] ;  /* 0x00690000e110783b */ /* 0x000f2c0000004200 */
[----:B------:R-:W-:Y:S01]  /*3f40*/  IMAD.MOV.U32 R83, RZ, RZ, R35 ;  /* 0x000000ffff537224 */ /* 0x000fe200078e0023 */
[C---:B-1----:R-:W-:Y:S08]  /*3f50*/  HMMA.16816.F32 R68, R4.reuse, R20, R68 ;  /* 0x000000140444723c */ /* 0x042ff00000001844 */
[C---:B------:R-:W-:Y:S01]  /*3f60*/  HMMA.16816.F32 R64, R4.reuse, R22, R64 ;  /* 0x000000160440723c */ /* 0x040fe20000001840 */
[----:B------:R-:W-:Y:S07]  /*3f70*/  LDSM.16.MT88.4 R20, [R225+0x1100] ;  /* 0x00110000e114783b */ /* 0x000fee0000004200 */
[C---:B--2---:R-:W-:Y:S07]  /*3f80*/  HMMA.16816.F32 R44, R4.reuse, R8, R52 ;  /* 0x00000008042c723c */ /* 0x044fee0000001834 */
[----:B------:R-:W-:Y:S01]  /*3f90*/  IMAD.MOV.U32 R53, RZ, RZ, R32 ;  /* 0x000000ffff357224 */ /* 0x000fe200078e0020 */
[----:B------:R-:W-:Y:S01]  /*3fa0*/  MOV R54, R31 ;  /* 0x0000001f00367202 */ /* 0x000fe20000000f00 */
[----:B---3--:R-:W-:Y:S01]  /*3fb0*/  HMMA.16816.F32 R32, R4, R24, R72 ;  /* 0x000000180420723c */ /* 0x008fe20000001848 */
[----:B------:R-:W-:-:S06]  /*3fc0*/  IMAD.MOV.U32 R55, RZ, RZ, R30 ;  /* 0x000000ffff377224 */ /* 0x000fcc00078e001e */
[----:B------:R-:W-:Y:S01]  /*3fd0*/  IMAD.MOV.U32 R73, RZ, RZ, R2 ;  /* 0x000000ffff497224 */ /* 0x000fe200078e0002 */
[----:B------:R-:W-:Y:S01]  /*3fe0*/  MOV R74, R252 ;  /* 0x000000fc004a7202 */ /* 0x000fe20000000f00 */
[--C-:B------:R-:W-:Y:S01]  /*3ff0*/  FFMA.FTZ R2, R107, c[0x0][0x2d0], -R12.reuse ;  /* 0x0000b4006b027a23 */ /* 0x100fe2000001080c */
[C---:B------:R-:W-:Y:S01]  /*4000*/  HMMA.16816.F32 R28, R4.reuse, R26, R76 ;  /* 0x0000001a041c723c */ /* 0x040fe2000000184c */
[----:B------:R-:W1:Y:S02]  /*4010*/  LDSM.16.MT88.4 R24, [R224+0x1100] ;  /* 0x00110000e018783b */ /* 0x000e640000004200 */
[----:B------:R2:W-:Y:S05]  /*4020*/  MUFU.EX2 R252, R2 ;  /* 0x0000000200fc7308 */ /* 0x0005ea0000000800 */
[C---:B----4-:R-:W-:Y:S08]  /*4030*/  HMMA.16816.F32 R60, R4.reuse, R16, R60 ;  /* 0x00000010043c723c */ /* 0x050ff0000000183c */
[----:B------:R-:W-:Y:S01]  /*4040*/  HMMA.16816.F32 R56, R4, R18, R56 ;  /* 0x000000120438723c */ /* 0x000fe20000001838 */
[----:B------:R-:W3:Y:S01]  /*4050*/  LDSM.16.MT88.4 R16, [R228+0x1100] ;  /* 0x00110000e410783b */ /* 0x000ee20000004200 */
[----:B--2---:R-:W-:-:S04]  /*4060*/  FFMA.FTZ R2, R106, c[0x0][0x2d0], -R12 ;  /* 0x0000b4006a027a23 */ /* 0x004fc8000001080c */
[----:B------:R2:W-:Y:S02]  /*4070*/  MUFU.EX2 R75, R2 ;  /* 0x00000002004b7308 */ /* 0x0005e40000000800 */
[----:B------:R-:W-:Y:S01]  /*4080*/  HMMA.16816.F32 R48, R4, R10, R48 ;  /* 0x0000000a0430723c */ /* 0x000fe20000001830 */
[----:B------:R-:W4:Y:S06]  /*4090*/  LDSM.16.MT88.4 R8, [R227+0x1100] ;  /* 0x00110000e308783b */ /* 0x000f2c0000004200 */
[----:B------:R-:W-:Y:S01]  /*40a0*/  FFMA.FTZ R4, R109, c[0x0][0x2d0], -R0 ;  /* 0x0000b4006d047a23 */ /* 0x000fe20000010800 */
[----:B------:R-:W-:Y:S01]  /*40b0*/  MOV R109, R249 ;  /* 0x000000f9006d7202 */ /* 0x000fe20000000f00 */
[----:B--2---:R-:W-:-:S04]  /*40c0*/  FFMA.FTZ R2, R105, c[0x0][0x2d0], -R12 ;  /* 0x0000b40069027a23 */ /* 0x004fc8000001080c */
[----:B------:R2:W-:Y:S02]  /*40d0*/  MUFU.EX2 R82, R2 ;  /* 0x0000000200527308 */ /* 0x0005e40000000800 */
[----:B--2---:R-:W-:-:S06]  /*40e0*/  FFMA.FTZ R2, R104, c[0x0][0x2d0], -R12 ;  /* 0x0000b40068027a23 */ /* 0x004fcc000001080c */
[----:B------:R2:W5:Y:S02]  /*40f0*/  MUFU.EX2 R52, R2 ;  /* 0x0000000200347308 */ /* 0x0005640000000800 */
[----:B--2---:R-:W-:Y:S01]  /*4100*/  FFMA.FTZ R2, R110, c[0x0][0x2d0], -R0 ;  /* 0x0000b4006e027a23 */ /* 0x004fe20000010800 */
[----:B-----5:R-:W-:Y:S01]  /*4110*/  F2FP.PACK_AB R6, R52, R82 ;  /* 0x000000523406723e */ /* 0x020fe200000000ff */
[----:B------:R-:W-:-:S04]  /*4120*/  IMAD.MOV.U32 R110, RZ, RZ, R250 ;  /* 0x000000ffff6e7224 */ /* 0x000fc800078e00fa */
[----:B------:R2:W-:Y:S02]  /*4130*/  MUFU.EX2 R250, R2 ;  /* 0x0000000200fa7308 */ /* 0x0005e40000000800 */
[----:B--2---:R-:W-:Y:S02]  /*4140*/  FFMA.FTZ R2, R108, c[0x0][0x2d0], -R0 ;  /* 0x0000b4006c027a23 */ /* 0x004fe40000010800 */
[----:B------:R-:W-:-:S04]  /*4150*/  IMAD.MOV.U32 R108, RZ, RZ, R251 ;  /* 0x000000ffff6c7224 */ /* 0x000fc800078e00fb */
[----:B------:R2:W5:Y:S02]  /*4160*/  MUFU.EX2 R251, R2 ;  /* 0x0000000200fb7308 */ /* 0x0005640000000800 */
[----:B--2---:R-:W-:Y:S01]  /*4170*/  FFMA.FTZ R2, R111, c[0x0][0x2d0], -R0 ;  /* 0x0000b4006f027a23 */ /* 0x004fe20000010800 */
[----:B-----5:R-:W-:Y:S01]  /*4180*/  F2FP.PACK_AB R5, R251, R250 ;  /* 0x000000fafb05723e */ /* 0x020fe200000000ff */
[----:B------:R-:W-:-:S04]  /*4190*/  IMAD.MOV.U32 R111, RZ, RZ, R199 ;  /* 0x000000ffff6f7224 */ /* 0x000fc800078e00c7 */
[----:B------:R2:W-:Y:S08]  /*41a0*/  MUFU.EX2 R199, R4 ;  /* 0x0000000400c77308 */ /* 0x0005f00000000800 */
[----:B------:R-:W5:Y:S01]  /*41b0*/  MUFU.EX2 R249, R2 ;  /* 0x0000000200f97308 */ /* 0x000f620000000800 */
[----:B--2---:R-:W-:Y:S02]  /*41c0*/  F2FP.PACK_AB R4, R75, R252 ;  /* 0x000000fc4b04723e */ /* 0x004fe400000000ff */
[----:B-----5:R-:W-:Y:S01]  /*41d0*/  F2FP.PACK_AB R7, R249, R199 ;  /* 0x000000c7f907723e */ /* 0x020fe200000000ff */
[----:B------:R-:W-:-:S06]  /*41e0*/  IMAD.MOV.U32 R2, RZ, RZ, R73 ;  /* 0x000000ffff027224 */ /* 0x000fcc00078e0049 */
[C---:B-1----:R-:W-:Y:S07]  /*41f0*/  HMMA.16816.F32 R136, R4.reuse, R24, R136 ;  /* 0x000000180488723c */ /* 0x042fee0000001888 */
[----:B------:R-:W-:Y:S01]  /*4200*/  MOV R24, R74 ;  /* 0x0000004a00187202 */ /* 0x000fe20000000f00 */
[----:B------:R-:W-:Y:S01]  /*4210*/  IMAD.MOV.U32 R25, RZ, RZ, R75 ;  /* 0x000000ffff197224 */ /* 0x000fe200078e004b */
[C---:B------:R-:W-:Y:S07]  /*4220*/  HMMA.16816.F32 R76, R4.reuse, R20, R144 ;  /* 0x00000014044c723c */ /* 0x040fee0000001890 */
[----:B------:R-:W-:Y:S01]  /*4230*/  IMAD.MOV.U32 R145, RZ, RZ, R24 ;  /* 0x000000ffff917224 */ /* 0x000fe200078e0018 */
[----:B------:R-:W-:Y:S01]  /*4240*/  HMMA.16816.F32 R72, R4, R26, R148 ;  /* 0x0000001a0448723c */ /* 0x000fe20000001894 */
[----:B------:R-:W-:-:S02]  /*4250*/  IMAD.MOV.U32 R144, RZ, RZ, R25 ;  /* 0x000000ffff907224 */ /* 0x000fc400078e0019 */
[----:B------:R-:W1:Y:S04]  /*4260*/  LDSM.16.MT88.4 R24, [R224+0x4100] ;  /* 0x00410000e018783b */ /* 0x000e680000004200 */
[----:B------:R-:W-:Y:S01]  /*4270*/  IMAD.MOV.U32 R148, RZ, RZ, R82 ;  /* 0x000000ffff947224 */ /* 0x000fe200078e0052 */
[----:B------:R-:W-:Y:S01]  /*4280*/  MOV R149, R83 ;  /* 0x0000005300957202 */ /* 0x000fe20000000f00 */
[----:B------:R-:W-:Y:S01]  /*4290*/  IMAD.MOV.U32 R150, RZ, RZ, R80 ;  /* 0x000000ffff967224 */ /* 0x000fe200078e0050 */
[----:B---3--:R-:W-:Y:S01]  /*42a0*/  HMMA.16816.F32 R104, R4, R16, R128 ;  /* 0x000000100468723c */ /* 0x008fe20000001880 */
[----:B------:R-:W-:Y:S02]  /*42b0*/  IMAD.MOV.U32 R151, RZ, RZ, R81 ;  /* 0x000000ffff977224 */ /* 0x000fe400078e0051 */
[----:B------:R-:W-:-:S02]  /*42c0*/  IMAD.MOV.U32 R147, RZ, RZ, R150 ;  /* 0x000000ffff937224 */ /* 0x000fc400078e0096 */
[----:B------:R-:W-:Y:S01]  /*42d0*/  IMAD.MOV.U32 R150, RZ, RZ, R110 ;  /* 0x000000ffff967224 */ /* 0x000fe200078e006e */
[----:B------:R-:W-:Y:S01]  /*42e0*/  MOV R146, R151 ;  /* 0x0000009700927202 */ /* 0x000fe20000000f00 */
[----:B------:R-:W-:Y:S01]  /*42f0*/  IMAD.MOV.U32 R128, RZ, RZ, R111 ;  /* 0x000000ffff807224 */ /* 0x000fe200078e006f */
[C---:B------:R-:W-:Y:S01]  /*4300*/  HMMA.16816.F32 R80, R4.reuse, R22, R140 ;  /* 0x000000160450723c */ /* 0x040fe2000000188c */
[----:B------:R-:W2:Y:S01]  /*4310*/  LDSM.16.MT88.4 R20, [R225+0x4100] ;  /* 0x00410000e114783b */ /* 0x000ea20000004200 */
[----:B------:R-:W-:Y:S01]  /*4320*/  MOV R131, R148 ;  /* 0x0000009400837202 */ /* 0x000fe20000000f00 */
[----:B------:R-:W-:Y:S01]  /*4330*/  IMAD.MOV.U32 R148, RZ, RZ, R109 ;  /* 0x000000ffff947224 */ /* 0x000fe200078e006d */
[----:B------:R-:W-:Y:S01]  /*4340*/  MOV R129, R2 ;  /* 0x0000000200817202 */ /* 0x000fe20000000f00 */
[----:B------:R-:W-:Y:S02]  /*4350*/  FFMA.FTZ R2, R161, c[0x0][0x2d0], -R12 ;  /* 0x0000b400a1027a23 */ /* 0x000fe4000001080c */
[----:B------:R-:W-:Y:S01]  /*4360*/  MOV R141, R108 ;  /* 0x0000006c008d7202 */ /* 0x000fe20000000f00 */
[----:B------:R-:W-:Y:S01]  /*4370*/  HMMA.16816.F32 R112, R4, R18, R112 ;  /* 0x000000120470723c */ /* 0x000fe20000001870 */
[----:B------:R-:W3:Y:S01]  /*4380*/  LDSM.16.MT88.4 R16, [R228+0x4100] ;  /* 0x00410000e410783b */ /* 0x000ee20000004200 */
[----:B------:R-:W-:Y:S01]  /*4390*/  IMAD.MOV.U32 R130, RZ, RZ, R149 ;  /* 0x000000ffff827224 */ /* 0x000fe200078e0095 */
[----:B------:R-:W-:Y:S01]  /*43a0*/  MOV R140, R53 ;  /* 0x00000035008c7202 */ /* 0x000fe20000000f00 */
[----:B------:R-:W-:-:S02]  /*43b0*/  IMAD.MOV.U32 R149, RZ, RZ, R52 ;  /* 0x000000ffff957224 */ /* 0x000fc400078e0034 */
[----:B------:R-:W-:Y:S02]  /*43c0*/  IMAD.MOV.U32 R143, RZ, RZ, R54 ;  /* 0x000000ffff8f7224 */ /* 0x000fe400078e0036 */
[----:B----4-:R-:W-:Y:S01]  /*43d0*/  HMMA.16816.F32 R116, R4, R8, R116 ;  /* 0x000000080474723c */ /* 0x010fe20000001874 */
[----:B------:R-:W-:-:S07]  /*43e0*/  IMAD.MOV.U32 R142, RZ, RZ, R55 ;  /* 0x000000ffff8e7224 */ /* 0x000fce00078e0037 */
[C---:B------:R-:W-:Y:S01]  /*43f0*/  HMMA.16816.F32 R108, R4.reuse, R10, R124 ;  /* 0x0000000a046c723c */ /* 0x040fe2000000187c */
[----:B------:R-:W4:Y:S07]  /*4400*/  LDSM.16.MT88.4 R8, [R227+0x4100] ;  /* 0x00410000e308783b */ /* 0x000f2e0000004200 */
[C---:B-1----:R-:W-:Y:S08]  /*4410*/  HMMA.16816.F32 R124, R4.reuse, R24, R120 ;  /* 0x00000018047c723c */ /* 0x042ff00000001878 */
[C---:B------:R-:W-:Y:S01]  /*4420*/  HMMA.16816.F32 R120, R4.reuse, R26, R100 ;  /* 0x0000001a0478723c */ /* 0x040fe20000001864 */
[----:B------:R-:W1:Y:S07]  /*4430*/  LDSM.16.MT88.4 R24, [R227+0x7100] ;  /* 0x00710000e318783b */ /* 0x000e6e0000004200 */
[C---:B--2---:R-:W-:Y:S08]  /*4440*/  HMMA.16816.F32 R100, R4.reuse, R20, R96 ;  /* 0x000000140464723c */ /* 0x044ff00000001860 */
[C---:B------:R-:W-:Y:S01]  /*4450*/  HMMA.16816.F32 R96, R4.reuse, R22, R92 ;  /* 0x000000160460723c */ /* 0x040fe2000000185c */
[----:B------:R-:W2:Y:S07]  /*4460*/  LDSM.16.MT88.4 R20, [R224+0x7100] ;  /* 0x00710000e014783b */ /* 0x000eae0000004200 */
[C---:B---3--:R-:W-:Y:S08]  /*4470*/  HMMA.16816.F32 R92, R4.reuse, R16, R84 ;  /* 0x00000010045c723c */ /* 0x048ff00000001854 */
[C---:B------:R-:W-:Y:S01]  /*4480*/  HMMA.16816.F32 R88, R4.reuse, R18, R88 ;  /* 0x000000120458723c */ /* 0x040fe20000001858 */
[----:B------:R-:W3:Y:S07]  /*4490*/  LDSM.16.MT88.4 R16, [R225+0x7100] ;  /* 0x00710000e110783b */ /* 0x000eee0000004200 */
[C---:B----4-:R-:W-:Y:S08]  /*44a0*/  HMMA.16816.F32 R40, R4.reuse, R8, R40 ;  /* 0x000000080428723c */ /* 0x050ff00000001828 */
[C---:B------:R-:W-:Y:S01]  /*44b0*/  HMMA.16816.F32 R36, R4.reuse, R10, R36 ;  /* 0x0000000a0424723c */ /* 0x040fe20000001824 */
[----:B------:R-:W4:Y:S07]  /*44c0*/  LDSM.16.MT88.4 R8, [R228+0x7100] ;  /* 0x00710000e408783b */ /* 0x000f2e0000004200 */
[C---:B-1----:R-:W-:Y:S08]  /*44d0*/  HMMA.16816.F32 R32, R4.reuse, R24, R32 ;  /* 0x000000180420723c */ /* 0x042ff00000001820 */
[C---:B--2---:R-:W-:Y:S07]  /*44e0*/  HMMA.16816.F32 R84, R4.reuse, R20, R68 ;  /* 0x000000140454723c */ /* 0x044fee0000001844 */
[----:B------:R-:W-:Y:S01]  /*44f0*/  MOV R71, R167 ;  /* 0x000000a700477202 */ /* 0x000fe20000000f00 */
[----:B------:R-:W-:Y:S01]  /*4500*/  IMAD.MOV.U32 R69, RZ, RZ, R181 ;  /* 0x000000ffff457224 */ /* 0x000fe200078e00b5 */
[----:B------:R1:W-:Y:S01]  /*4510*/  MUFU.EX2 R167, R2 ;  /* 0x0000000200a77308 */ /* 0x0003e20000000800 */
[----:B------:R-:W-:Y:S01]  /*4520*/  IMAD.MOV.U32 R70, RZ, RZ, R180 ;  /* 0x000000ffff467224 */ /* 0x000fe200078e00b4 */
[----:B------:R-:W-:Y:S01]  /*4530*/  HMMA.16816.F32 R28, R4, R26, R28 ;  /* 0x0000001a041c723c */ /* 0x000fe2000000181c */
[----:B------:R-:W2:Y:S01]  /*4540*/  LDSM.16.MT88.4 R24, [R224+0x1900] ;  /* 0x00190000e018783b */ /* 0x000ea20000004200 */
[----:B------:R-:W-:Y:S01]  /*4550*/  MOV R68, R182 ;  /* 0x000000b600447202 */ /* 0x000fe20000000f00 */
[----:B------:R-:W-:-:S05]  /*4560*/  IMAD.MOV.U32 R161, RZ, RZ, R69 ;  /* 0x000000ffffa17224 */ /* 0x000fca00078e0045 */
[----:B------:R-:W-:Y:S01]  /*4570*/  HMMA.16816.F32 R64, R4, R22, R64 ;  /* 0x000000160440723c */ /* 0x000fe20000001840 */
[----:B------:R-:W5:Y:S01]  /*4580*/  LDSM.16.MT88.4 R20, [R225+0x1900] ;  /* 0x00190000e114783b */ /* 0x000f620000004200 */
[----:B-1----:R-:W-:-:S06]  /*4590*/  FFMA.FTZ R2, R160, c[0x0][0x2d0], -R12 ;  /* 0x0000b400a0027a23 */ /* 0x002fcc000001080c */
[C---:B---3--:R-:W-:Y:S01]  /*45a0*/  HMMA.16816.F32 R52, R4.reuse, R16, R60 ;  /* 0x000000100434723c */ /* 0x048fe2000000183c */
[----:B------:R-:W-:Y:S01]  /*45b0*/  IMAD.MOV.U32 R160, RZ, RZ, R71 ;  /* 0x000000ffffa07224 */ /* 0x000fe200078e0047 */
[----:B------:R1:W-:Y:S06]  /*45c0*/  MUFU.EX2 R181, R2 ;  /* 0x0000000200b57308 */ /* 0x0003ec0000000800 */
[C---:B------:R-:W-:Y:S01]  /*45d0*/  HMMA.16816.F32 R56, R4.reuse, R18, R56 ;  /* 0x000000120438723c */ /* 0x040fe20000001838 */
[----:B------:R-:W3:Y:S07]  /*45e0*/  LDSM.16.MT88.4 R16, [R228+0x1900] ;  /* 0x00190000e410783b */ /* 0x000eee0000004200 */
[----:B----4-:R-:W-:Y:S01]  /*45f0*/  HMMA.16816.F32 R44, R4, R8, R44 ;  /* 0x00000008042c723c */ /* 0x010fe2000000182c */
[----:B-1----:R-:W-:-:S02]  /*4600*/  FFMA.FTZ R2, R134, c[0x0][0x2d0], -R12 ;  /* 0x0000b40086027a23 */ /* 0x002fc4000001080c */
[----:B------:R-:W-:Y:S02]  /*4610*/  IMAD.MOV.U32 R134, RZ, RZ, R140 ;  /* 0x000000ffff867224 */ /* 0x000fe400078e008c */
[----:B------:R1:W-:Y:S03]  /*4620*/  MUFU.EX2 R180, R2 ;  /* 0x0000000200b47308 */ /* 0x0003e60000000800 */
[----:B------:R-:W-:Y:S01]  /*4630*/  HMMA.16816.F32 R48, R4, R10, R48 ;  /* 0x0000000a0430723c */ /* 0x000fe20000001830 */
[----:B------:R-:W4:Y:S06]  /*4640*/  LDSM.16.MT88.4 R8, [R227+0x1900] ;  /* 0x00190000e308783b */ /* 0x000f2c0000004200 */
[----:B------:R-:W-:-:S02]  /*4650*/  FFMA.FTZ R4, R163, c[0x0][0x2d0], -R0 ;  /* 0x0000b400a3047a23 */ /* 0x000fc40000010800 */
[----:B------:R-:W-:Y:S02]  /*4660*/  IMAD.MOV.U32 R163, RZ, RZ, R68 ;  /* 0x000000ffffa37224 */ /* 0x000fe400078e0044 */
[----:B-1----:R-:W-:Y:S01]  /*4670*/  FFMA.FTZ R2, R133, c[0x0][0x2d0], -R12 ;  /* 0x0000b40085027a23 */ /* 0x002fe2000001080c */
[----:B------:R-:W-:-:S03]  /*4680*/  MOV R133, R70 ;  /* 0x0000004600857202 */ /* 0x000fc60000000f00 */
[----:B------:R1:W1:Y:S02]  /*4690*/  MUFU.EX2 R182, R2 ;  /* 0x0000000200b67308 */ /* 0x0002640000000800 */
[----:B-1----:R-:W-:Y:S01]  /*46a0*/  FFMA.FTZ R2, R164, c[0x0][0x2d0], -R0 ;  /* 0x0000b400a4027a23 */ /* 0x002fe20000010800 */
[----:B------:R-:W-:Y:S01]  /*46b0*/  F2FP.PACK_AB R6, R182, R180 ;  /* 0x000000b4b606723e */ /* 0x000fe200000000ff */
[----:B------:R-:W-:-:S04]  /*46c0*/  IMAD.MOV.U32 R164, RZ, RZ, R150 ;  /* 0x000000ffffa47224 */ /* 0x000fc800078e0096 */
[----:B------:R1:W-:Y:S02]  /*46d0*/  MUFU.EX2 R151, R2 ;  /* 0x0000000200977308 */ /* 0x0003e40000000800 */
[----:B-1----:R-:W-:Y:S02]  /*46e0*/  FFMA.FTZ R2, R162, c[0x0][0x2d0], -R0 ;  /* 0x0000b400a2027a23 */ /* 0x002fe40000010800 */
[----:B------:R-:W-:Y:S02]  /*46f0*/  IMAD.MOV.U32 R162, RZ, RZ, R142 ;  /* 0x000000ffffa27224 */ /* 0x000fe400078e008e */
[----:B------:R-:W-:Y:S01]  /*4700*/  IMAD.MOV.U32 R142, RZ, RZ, R143 ;  /* 0x000000ffff8e7224 */ /* 0x000fe200078e008f */
[----:B------:R-:W-:Y:S02]  /*4710*/  MOV R143, R166 ;  /* 0x000000a6008f7202 */ /* 0x000fe40000000f00 */
[----:B------:R1:W1:Y:S02]  /*4720*/  MUFU.EX2 R166, R2 ;  /* 0x0000000200a67308 */ /* 0x0002640000000800 */
[----:B-1----:R-:W-:Y:S01]  /*4730*/  FFMA.FTZ R2, R165, c[0x0][0x2d0], -R0 ;  /* 0x0000b400a5027a23 */ /* 0x002fe20000010800 */
[----:B------:R-:W-:-:S05]  /*4740*/  MOV R165, R149 ;  /* 0x0000009500a57202 */ /* 0x000fca0000000f00 */
[----:B------:R1:W-:Y:S01]  /*4750*/  MUFU.EX2 R149, R4 ;  /* 0x0000000400957308 */ /* 0x0003e20000000800 */
[----:B------:R-:W-:-:S07]  /*4760*/  F2FP.PACK_AB R5, R166, R151 ;  /* 0x00000097a605723e */ /* 0x000fce00000000ff */
[----:B------:R-:W2:Y:S01]  /*4770*/  MUFU.EX2 R150, R2 ;  /* 0x0000000200967308 */ /* 0x000ea20000000800 */
[----:B-1----:R-:W-:Y:S02]  /*4780*/  F2FP.PACK_AB R4, R181, R167 ;  /* 0x000000a7b504723e */ /* 0x002fe400000000ff */
[----:B--2---:R-:W-:Y:S01]  /*4790*/  F2FP.PACK_AB R7, R150, R149 ;  /* 0x000000959607723e */ /* 0x004fe200000000ff */
[----:B------:R-:W-:-:S06]  /*47a0*/  IMAD.MOV.U32 R2, RZ, RZ, R141 ;  /* 0x000000ffff027224 */ /* 0x000fcc00078e008d */
[C---:B------:R-:W-:Y:S08]  /*47b0*/  HMMA.16816.F32 R136, R4.reuse, R24, R136 ;  /* 0x000000180488723c */ /* 0x040ff00000001888 */
[C---:B------:R-:W-:Y:S01]  /*47c0*/  HMMA.16816.F32 R60, R4.reuse, R26, R72 ;  /* 0x0000001a043c723c */ /* 0x040fe20000001848 */
[----:B------:R-:W1:Y:S07]  /*47d0*/  LDSM.16.MT88.4 R24, [R224+0x4900] ;  /* 0x00490000e018783b */ /* 0x000e6e0000004200 */
[C---:B-----5:R-:W-:Y:S08]  /*47e0*/  HMMA.16816.F32 R68, R4.reuse, R20, R76 ;  /* 0x000000140444723c */ /* 0x060ff0000000184c */
[C---:B------:R-:W-:Y:S01]  /*47f0*/  HMMA.16816.F32 R72, R4.reuse, R22, R80 ;  /* 0x000000160448723c */ /* 0x040fe20000001850 */
[----:B------:R-:W2:Y:S07]  /*4800*/  LDSM.16.MT88.4 R20, [R225+0x4900] ;  /* 0x00490000e114783b */ /* 0x000eae0000004200 */
[C---:B---3--:R-:W-:Y:S07]  /*4810*/  HMMA.16816.F32 R76, R4.reuse, R16, R104 ;  /* 0x00000010044c723c */ /* 0x048fee0000001868 */
[----:B------:R-:W-:Y:S01]  /*4820*/  MOV R104, R142 ;  /* 0x0000008e00687202 */ /* 0x000fe20000000f00 */
[----:B------:R-:W-:Y:S01]  /*4830*/  HMMA.16816.F32 R80, R4, R18, R112 ;  /* 0x000000120450723c */ /* 0x000fe20000001870 */
[----:B------:R-:W3:Y:S01]  /*4840*/  LDSM.16.MT88.4 R16, [R228+0x4900] ;  /* 0x00490000e410783b */ /* 0x000ee20000004200 */
[----:B------:R-:W-:Y:S01]  /*4850*/  IMAD.MOV.U32 R105, RZ, RZ, R143 ;  /* 0x000000ffff697224 */ /* 0x000fe200078e008f */
[----:B------:R-:W-:Y:S01]  /*4860*/  MOV R107, R170 ;  /* 0x000000aa006b7202 */ /* 0x000fe20000000f00 */
[----:B------:R-:W-:-:S03]  /*4870*/  IMAD.MOV.U32 R106, RZ, RZ, R171 ;  /* 0x000000ffff6a7224 */ /* 0x000fc600078e00ab */
[----:B------:R-:W-:Y:S01]  /*4880*/  IMAD.MOV.U32 R114, RZ, RZ, R169 ;  /* 0x000000ffff727224 */ /* 0x000fe200078e00a9 */
[----:B----4-:R-:W-:Y:S01]  /*4890*/  HMMA.16816.F32 R140, R4, R10, R108 ;  /* 0x0000000a048c723c */ /* 0x010fe2000000186c */
[----:B------:R-:W-:-:S07]  /*48a0*/  IMAD.MOV.U32 R115, RZ, RZ, R168 ;  /* 0x000000ffff737224 */ /* 0x000fce00078e00a8 */
[C---:B------:R-:W-:Y:S01]  /*48b0*/  HMMA.16816.F32 R168, R4.reuse, R8, R116 ;  /* 0x0000000804a8723c */ /* 0x040fe20000001874 */
[----:B------:R-:W4:Y:S07]  /*48c0*/  LDSM.16.MT88.4 R8, [R227+0x4900] ;  /* 0x00490000e308783b */ /* 0x000f2e0000004200 */
[C---:B-1----:R-:W-:Y:S07]  /*48d0*/  HMMA.16816.F32 R124, R4.reuse, R24, R124 ;  /* 0x00000018047c723c */ /* 0x042fee000000187c */
[----:B------:R-:W-:Y:S01]  /*48e0*/  MOV R24, R114 ;  /* 0x0000007200187202 */ /* 0x000fe20000000f00 */
[----:B------:R-:W-:Y:S01]  /*48f0*/  IMAD.MOV.U32 R25, RZ, RZ, R115 ;  /* 0x000000ffff197224 */ /* 0x000fe200078e0073 */
[C---:B--2---:R-:W-:Y:S08]  /*4900*/  HMMA.16816.F32 R116, R4.reuse, R22, R96 ;  /* 0x000000160474723c */ /* 0x044ff00000001860 */
[C---:B------:R-:W-:Y:S08]  /*4910*/  HMMA.16816.F32 R112, R4.reuse, R26, R120 ;  /* 0x0000001a0470723c */ /* 0x040ff00000001878 */
[C---:B---3--:R-:W-:Y:S07]  /*4920*/  HMMA.16816.F32 R120, R4.reuse, R16, R92 ;  /* 0x000000100478723c */ /* 0x048fee000000185c */
[----:B------:R-:W-:Y:S01]  /*4930*/  IMAD.MOV.U32 R95, RZ, RZ, R24 ;  /* 0x000000ffff5f7224 */ /* 0x000fe200078e0018 */
[----:B------:R-:W-:Y:S01]  /*4940*/  MOV R94, R25 ;  /* 0x00000019005e7202 */ /* 0x000fe20000000f00 */
[----:B------:R-:W-:Y:S01]  /*4950*/  HMMA.16816.F32 R108, R4, R20, R100 ;  /* 0x00000014046c723c */ /* 0x000fe20000001864 */
[----:B------:R-:W1:Y:S01]  /*4960*/  LDSM.16.MT88.4 R24, [R227+0x7900] ;  /* 0x00790000e318783b */ /* 0x000e620000004200 */
[----:B------:R-:W-:Y:S01]  /*4970*/  MOV R92, R163 ;  /* 0x000000a3005c7202 */ /* 0x000fe20000000f00 */
[----:B------:R-:W-:-:S02]  /*4980*/  IMAD.MOV.U32 R163, RZ, RZ, R128 ;  /* 0x000000ffffa37224 */ /* 0x000fc400078e0080 */
[----:B------:R-:W2:Y:S01]  /*4990*/  LDSM.16.MT88.4 R20, [R224+0x7900] ;  /* 0x00790000e014783b */ /* 0x000ea20000004200 */
[----:B------:R-:W-:Y:S01]  /*49a0*/  IMAD.MOV.U32 R93, RZ, RZ, R104 ;  /* 0x000000ffff5d7224 */ /* 0x000fe200078e0068 */
[----:B------:R-:W-:Y:S01]  /*49b0*/  MOV R101, R106 ;  /* 0x0000006a00657202 */ /* 0x000fe20000000f00 */
[----:B------:R-:W-:Y:S01]  /*49c0*/  HMMA.16816.F32 R96, R4, R18, R88 ;  /* 0x000000120460723c */ /* 0x000fe20000001858 */
[----:B------:R-:W-:Y:S01]  /*49d0*/  IMAD.MOV.U32 R103, RZ, RZ, R2 ;  /* 0x000000ffff677224 */ /* 0x000fe200078e0002 */
[----:B------:R-:W3:Y:S01]  /*49e0*/  LDSM.16.MT88.4 R16, [R225+0x7900] ;  /* 0x00790000e110783b */ /* 0x000ee20000004200 */
[----:B------:R-:W-:Y:S02]  /*49f0*/  IMAD.MOV.U32 R2, RZ, RZ, R129 ;  /* 0x000000ffff027224 */ /* 0x000fe400078e0081 */
[----:B------:R-:W-:Y:S02]  /*4a00*/  IMAD.MOV.U32 R100, RZ, RZ, R105 ;  /* 0x000000ffff647224 */ /* 0x000fe400078e0069 */
[----:B------:R-:W-:Y:S01]  /*4a10*/  MOV R88, R144 ;  /* 0x0000009000587202 */ /* 0x000fe20000000f00 */
[----:B------:R-:W-:Y:S01]  /*4a20*/  IMAD.MOV.U32 R89, RZ, RZ, R145 ;  /* 0x000000ffff597224 */ /* 0x000fe200078e0091 */
[----:B------:R-:W-:Y:S01]  /*4a30*/  MOV R91, R147 ;  /* 0x00000093005b7202 */ /* 0x000fe20000000f00 */
[----:B------:R-:W-:-:S02]  /*4a40*/  IMAD.MOV.U32 R90, RZ, RZ, R146 ;  /* 0x000000ffff5a7224 */ /* 0x000fc400078e0092 */
[----:B----4-:R-:W-:Y:S01]  /*4a50*/  HMMA.16816.F32 R144, R4, R8, R40 ;  /* 0x000000080490723c */ /* 0x010fe20000001828 */
[----:B------:R-:W-:-:S06]  /*4a60*/  IMAD.MOV.U32 R102, RZ, RZ, R107 ;  /* 0x000000ffff667224 */ /* 0x000fcc00078e006b */
[----:B------:R-:W-:Y:S02]  /*4a70*/  IMAD.MOV.U32 R42, RZ, RZ, R130 ;  /* 0x000000ffff2a7224 */ /* 0x000fe400078e0082 */
[----:B------:R-:W-:Y:S02]  /*4a80*/  IMAD.MOV.U32 R43, RZ, RZ, R131 ;  /* 0x000000ffff2b7224 */ /* 0x000fe400078e0083 */
[----:B------:R-:W-:Y:S01]  /*4a90*/  HMMA.16816.F32 R128, R4, R10, R36 ;  /* 0x0000000a0480723c */ /* 0x000fe20000001824 */
[----:B------:R-:W4:Y:S06]  /*4aa0*/  LDSM.16.MT88.4 R8, [R228+0x7900] ;  /* 0x00790000e408783b */ /* 0x000f2c0000004200 */
[----:B------:R-:W-:-:S02]  /*4ab0*/  IMAD.MOV.U32 R38, RZ, RZ, R90 ;  /* 0x000000ffff267224 */ /* 0x000fc400078e005a */
[----:B------:R-:W-:Y:S01]  /*4ac0*/  IMAD.MOV.U32 R39, RZ, RZ, R91 ;  /* 0x000000ffff277224 */ /* 0x000fe200078e005b */
[C---:B-1----:R-:W-:Y:S07]  /*4ad0*/  HMMA.16816.F32 R32, R4.reuse, R24, R32 ;  /* 0x000000180420723c */ /* 0x042fee0000001820 */
[----:B------:R-:W-:Y:S01]  /*4ae0*/  MOV R25, R2 ;  /* 0x0000000200197202 */ /* 0x000fe20000000f00 */
[----:B------:R-:W-:Y:S01]  /*4af0*/  FFMA.FTZ R2, R175, c[0x0][0x2d0], -R12 ;  /* 0x0000b400af027a23 */ /* 0x000fe2000001080c */
[----:B--2---:R-:W-:Y:S01]  /*4b00*/  HMMA.16816.F32 R104, R4, R20, R84 ;  /* 0x000000140468723c */ /* 0x004fe20000001854 */
[----:B------:R-:W-:-:S02]  /*4b10*/  IMAD.MOV.U32 R175, RZ, RZ, R148 ;  /* 0x000000ffffaf7224 */ /* 0x000fc400078e0094 */
[----:B------:R1:W-:Y:S01]  /*4b20*/  MUFU.EX2 R148, R2 ;  /* 0x0000000200947308 */ /* 0x0003e20000000800 */
[----:B------:R-:W-:-:S03]  /*4b30*/  IMAD.MOV.U32 R24, RZ, RZ, R163 ;  /* 0x000000ffff187224 */ /* 0x000fc600078e00a3 */
[----:B------:R-:W-:Y:S01]  /*4b40*/  IMAD.MOV.U32 R85, RZ, RZ, R88 ;  /* 0x000000ffff557224 */ /* 0x000fe200078e0058 */
[----:B------:R-:W-:Y:S01]  /*4b50*/  MOV R84, R89 ;  /* 0x0000005900547202 */ /* 0x000fe20000000f00 */
[----:B------:R-:W-:Y:S01]  /*4b60*/  IMAD.MOV.U32 R86, RZ, RZ, R43 ;  /* 0x000000ffff567224 */ /* 0x000fe200078e002b */
[C---:B------:R-:W-:Y:S01]  /*4b70*/  HMMA.16816.F32 R88, R4.reuse, R22, R64 ;  /* 0x000000160458723c */ /* 0x040fe20000001840 */
[----:B------:R-:W-:Y:S01]  /*4b80*/  MOV R87, R42 ;  /* 0x0000002a00577202 */ /* 0x000fe20000000f00 */
[----:B------:R-:W-:Y:S06]  /*4b90*/  LDSM.16.MT88.4 R20, [R224+0x2100] ;  /* 0x00210000e014783b */ /* 0x000fec0000004200 */
[----:B---3--:R-:W-:Y:S01]  /*4ba0*/  HMMA.16816.F32 R64, R4, R16, R52 ;  /* 0x000000100440723c */ /* 0x008fe20000001834 */
[----:B-1----:R-:W-:Y:S01]  /*4bb0*/  FFMA.FTZ R2, R174, c[0x0][0x2d0], -R12 ;  /* 0x0000b400ae027a23 */ /* 0x002fe2000001080c */
[----:B------:R-:W-:-:S03]  /*4bc0*/  MOV R174, R162 ;  /* 0x000000a200ae7202 */ /* 0x000fc60000000f00 */
[----:B------:R1:W2:Y:S03]  /*4bd0*/  MUFU.EX2 R162, R2 ;  /* 0x0000000200a27308 */ /* 0x0002a60000000800 */
[C---:B------:R-:W-:Y:S01]  /*4be0*/  HMMA.16816.F32 R56, R4.reuse, R18, R56 ;  /* 0x000000120438723c */ /* 0x040fe20000001838 */
[----:B------:R-:W3:Y:S07]  /*4bf0*/  LDSM.16.MT88.4 R16, [R225+0x2100] ;  /* 0x00210000e110783b */ /* 0x000eee0000004200 */
[----:B----4-:R-:W-:Y:S01]  /*4c00*/  HMMA.16816.F32 R40, R4, R8, R44 ;  /* 0x000000080428723c */ /* 0x010fe2000000182c */
[----:B-1----:R-:W-:-:S02]  /*4c10*/  FFMA.FTZ R2, R173, c[0x0][0x2d0], -R12 ;  /* 0x0000b400ad027a23 */ /* 0x002fc4000001080c */
[----:B------:R-:W-:-:S05]  /*4c20*/  IMAD.MOV.U32 R173, RZ, RZ, R164 ;  /* 0x000000ffffad7224 */ /* 0x000fca00078e00a4 */
[C---:B------:R-:W-:Y:S01]  /*4c30*/  HMMA.16816.F32 R48, R4.reuse, R10, R48 ;  /* 0x0000000a0430723c */ /* 0x040fe20000001830 */
[----:B------:R1:W-:Y:S01]  /*4c40*/  MUFU.EX2 R163, R2 ;  /* 0x0000000200a37308 */ /* 0x0003e20000000800 */
[----:B------:R-:W4:Y:S06]  /*4c50*/  LDSM.16.MT88.4 R8, [R228+0x2100] ;  /* 0x00210000e408783b */ /* 0x000f2c0000004200 */
[----:B------:R-:W-:Y:S07]  /*4c60*/  HMMA.16816.F32 R28, R4, R26, R28 ;  /* 0x0000001a041c723c */ /* 0x000fee000000181c */
[----:B------:R-:W-:Y:S01]  /*4c70*/  MOV R26, R133 ;  /* 0x00000085001a7202 */ /* 0x000fe20000000f00 */
[----:B------:R-:W-:Y:S01]  /*4c80*/  IMAD.MOV.U32 R27, RZ, RZ, R160 ;  /* 0x000000ffff1b7224 */ /* 0x000fe200078e00a0 */
[----:B--2---:R-:W-:Y:S01]  /*4c90*/  F2FP.PACK_AB R4, R162, R148 ;  /* 0x00000094a204723e */ /* 0x004fe200000000ff */
[----:B-1----:R-:W-:Y:S01]  /*4ca0*/  FFMA.FTZ R2, R172, c[0x0][0x2d0], -R12 ;  /* 0x0000b400ac027a23 */ /* 0x002fe2000001080c */
[----:B------:R-:W-:-:S03]  /*4cb0*/  MOV R172, R134 ;  /* 0x0000008600ac7202 */ /* 0x000fc60000000f00 */
[----:B------:R1:W2:Y:S02]  /*4cc0*/  MUFU.EX2 R164, R2 ;  /* 0x0000000200a47308 */ /* 0x0002a40000000800 */
[----:B-1----:R-:W-:Y:S01]  /*4cd0*/  FFMA.FTZ R2, R197, c[0x0][0x2d0], -R0 ;  /* 0x0000b400c5027a23 */ /* 0x002fe20000010800 */
[----:B--2---:R-:W-:Y:S01]  /*4ce0*/  F2FP.PACK_AB R6, R164, R163 ;  /* 0x000000a3a406723e */ /* 0x004fe200000000ff */
[----:B------:R-:W-:-:S04]  /*4cf0*/  IMAD.MOV.U32 R197, RZ, RZ, R38 ;  /* 0x000000ffffc57224 */ /* 0x000fc800078e0026 */
[----:B------:R1:W-:Y:S02]  /*4d00*/  MUFU.EX2 R134, R2 ;  /* 0x0000000200867308 */ /* 0x0003e40000000800 */
[----:B-1----:R-:W-:Y:S02]  /*4d10*/  FFMA.FTZ R2, R196, c[0x0][0x2d0], -R0 ;  /* 0x0000b400c4027a23 */ /* 0x002fe40000010800 */
[----:B------:R-:W-:-:S04]  /*4d20*/  IMAD.MOV.U32 R196, RZ, RZ, R161 ;  /* 0x000000ffffc47224 */ /* 0x000fc800078e00a1 */
[----:B------:R1:W2:Y:S02]  /*4d30*/  MUFU.EX2 R161, R2 ;  /* 0x0000000200a17308 */ /* 0x0002a40000000800 */
[----:B-1----:R-:W-:Y:S01]  /*4d40*/  FFMA.FTZ R2, R183, c[0x0][0x2d0], -R0 ;  /* 0x0000b400b7027a23 */ /* 0x002fe20000010800 */
[----:B--2---:R-:W-:Y:S01]  /*4d50*/  F2FP.PACK_AB R5, R161, R134 ;  /* 0x00000086a105723e */ /* 0x004fe200000000ff */
[----:B------:R-:W-:-:S04]  /*4d60*/  IMAD.MOV.U32 R183, RZ, RZ, R39 ;  /* 0x000000ffffb77224 */ /* 0x000fc800078e0027 */
[----:B------:R1:W-:Y:S02]  /*4d70*/  MUFU.EX2 R133, R2 ;  /* 0x0000000200857308 */ /* 0x0003e40000000800 */
[----:B-1----:R-:W-:Y:S02]  /*4d80*/  FFMA.FTZ R2, R198, c[0x0][0x2d0], -R0 ;  /* 0x0000b400c6027a23 */ /* 0x002fe40000010800 */
[----:B------:R-:W-:-:S04]  /*4d90*/  IMAD.MOV.U32 R198, RZ, RZ, R25 ;  /* 0x000000ffffc67224 */ /* 0x000fc800078e0019 */
[----:B------:R-:W1:Y:S02]  /*4da0*/  MUFU.EX2 R160, R2 ;  /* 0x0000000200a07308 */ /* 0x000e640000000800 */
[----:B-1----:R-:W-:Y:S01]  /*4db0*/  F2FP.PACK_AB R7, R160, R133 ;  /* 0x00000085a007723e */ /* 0x002fe200000000ff */
[----:B------:R-:W-:Y:S02]  /*4dc0*/  IMAD.MOV.U32 R2, RZ, RZ, R173 ;  /* 0x000000ffff027224 */ /* 0x000fe400078e00ad */
[----:B------:R-:W-:Y:S02]  /*4dd0*/  IMAD.MOV.U32 R173, RZ, RZ, R103 ;  /* 0x000000ffffad7224 */ /* 0x000fe400078e0067 */
[----:B------:R-:W-:Y:S02]  /*4de0*/  FFMA.FTZ R2, R2, c[0x0][0x2d0], -R12 ;  /* 0x0000b40002027a23 */ /* 0x000fe4000001080c */
[C---:B---3--:R-:W-:Y:S08]  /*4df0*/  HMMA.16816.F32 R52, R4.reuse, R16, R68 ;  /* 0x000000100434723c */ /* 0x048ff00000001844 */
[C---:B------:R-:W-:Y:S01]  /*4e00*/  HMMA.16816.F32 R44, R4.reuse, R18, R72 ;  /* 0x00000012042c723c */ /* 0x040fe20000001848 */
[----:B------:R-:W1:Y:S06]  /*4e10*/  LDSM.16.MT88.4 R16, [R225+0x5100] ;  /* 0x00510000e110783b */ /* 0x000e6c0000004200 */
[----:B------:R-:W-:Y:S01]  /*4e20*/  IMAD.MOV.U32 R75, RZ, RZ, R24 ;  /* 0x000000ffff4b7224 */ /* 0x000fe200078e0018 */
[C---:B----4-:R-:W-:Y:S01]  /*4e30*/  HMMA.16816.F32 R68, R4.reuse, R10, R80 ;  /* 0x0000000a0444723c */ /* 0x050fe20000001850 */
[----:B------:R-:W-:Y:S01]  /*4e40*/  MOV R72, R197 ;  /* 0x000000c500487202 */ /* 0x000fe20000000f00 */
[----:B------:R-:W-:Y:S01]  /*4e50*/  IMAD.MOV.U32 R197, RZ, RZ, R86 ;  /* 0x000000ffffc57224 */ /* 0x000fe200078e0056 */
[----:B------:R-:W-:Y:S01]  /*4e60*/  MOV R74, R175 ;  /* 0x000000af004a7202 */ /* 0x000fe20000000f00 */
[----:B------:R-:W-:Y:S01]  /*4e70*/  IMAD.MOV.U32 R73, RZ, RZ, R174 ;  /* 0x000000ffff497224 */ /* 0x000fe200078e00ae */
[----:B------:R-:W-:Y:S01]  /*4e80*/  MOV R175, R101 ;  /* 0x0000006500af7202 */ /* 0x000fe20000000f00 */
[----:B------:R-:W-:Y:S01]  /*4e90*/  IMAD.MOV.U32 R174, RZ, RZ, R102 ;  /* 0x000000ffffae7224 */ /* 0x000fe200078e0066 */
[----:B------:R-:W-:Y:S01]  /*4ea0*/  MOV R82, R27 ;  /* 0x0000001b00527202 */ /* 0x000fe20000000f00 */
[----:B------:R-:W-:Y:S01]  /*4eb0*/  IMAD.MOV.U32 R83, RZ, RZ, R26 ;  /* 0x000000ffff537224 */ /* 0x000fe200078e001a */
[----:B------:R-:W-:Y:S01]  /*4ec0*/  HMMA.16816.F32 R136, R4, R20, R136 ;  /* 0x000000140488723c */ /* 0x000fe20000001888 */
[----:B------:R-:W2:Y:S01]  /*4ed0*/  LDSM.16.MT88.4 R24, [R227+0x2100] ;  /* 0x00210000e318783b */ /* 0x000ea20000004200 */
[----:B------:R-:W-:Y:S01]  /*4ee0*/  IMAD.MOV.U32 R81, RZ, RZ, R183 ;  /* 0x000000ffff517224 */ /* 0x000fe200078e00b7 */
[----:B------:R-:W-:Y:S01]  /*4ef0*/  MOV R183, R84 ;  /* 0x0000005400b77202 */ /* 0x000fe20000000f00 */
[----:B------:R-:W-:-:S02]  /*4f00*/  IMAD.MOV.U32 R80, RZ, RZ, R196 ;  /* 0x000000ffff507224 */ /* 0x000fc400078e00c4 */
[----:B------:R-:W-:Y:S02]  /*4f10*/  IMAD.MOV.U32 R196, RZ, RZ, R85 ;  /* 0x000000ffffc47224 */ /* 0x000fe400078e0055 */
[C---:B------:R-:W-:Y:S01]  /*4f20*/  HMMA.16816.F32 R36, R4.reuse, R22, R60 ;  /* 0x000000160424723c */ /* 0x040fe2000000183c */
[----:B------:R-:W3:Y:S07]  /*4f30*/  LDSM.16.MT88.4 R20, [R224+0x5100] ;  /* 0x00510000e014783b */ /* 0x000eee0000004200 */
[C---:B------:R-:W-:Y:S01]  /*4f40*/  HMMA.16816.F32 R60, R4.reuse, R8, R76 ;  /* 0x00000008043c723c */ /* 0x040fe2000000184c */
[----:B------:R-:W4:Y:S07]  /*4f50*/  LDSM.16.MT88.4 R8, [R228+0x5100] ;  /* 0x00510000e408783b */ /* 0x000f2e0000004200 */
[C---:B-1----:R-:W-:Y:S08]  /*4f60*/  HMMA.16816.F32 R108, R4.reuse, R16, R108 ;  /* 0x00000010046c723c */ /* 0x042ff0000000186c */
[C---:B------:R-:W-:Y:S01]  /*4f70*/  HMMA.16816.F32 R116, R4.reuse, R18, R116 ;  /* 0x000000120474723c */ /* 0x040fe20000001874 */
[----:B------:R-:W-:Y:S07]  /*4f80*/  LDSM.16.MT88.4 R16, [R224+0x8100] ;  /* 0x00810000e010783b */ /* 0x000fee0000004200 */
[C---:B--2---:R-:W-:Y:S07]  /*4f90*/  HMMA.16816.F32 R76, R4.reuse, R24, R168 ;  /* 0x00000018044c723c */ /* 0x044fee00000018a8 */
[----:B------:R-:W-:Y:S01]  /*4fa0*/  MOV R25, R87 ;  /* 0x0000005700197202 */ /* 0x000fe20000000f00 */
[----:B------:R-:W-:Y:S01]  /*4fb0*/  IMAD.MOV.U32 R168, RZ, RZ, R92 ;  /* 0x000000ffffa87224 */ /* 0x000fe200078e005c */
[----:B------:R-:W-:Y:S01]  /*4fc0*/  HMMA.16816.F32 R84, R4, R26, R140 ;  /* 0x0000001a0454723c */ /* 0x000fe2000000188c */
[----:B------:R-:W-:Y:S01]  /*4fd0*/  IMAD.MOV.U32 R169, RZ, RZ, R93 ;  /* 0x000000ffffa97224 */ /* 0x000fe200078e005d */
[----:B------:R-:W-:Y:S01]  /*4fe0*/  MOV R170, R94 ;  /* 0x0000005e00aa7202 */ /* 0x000fe20000000f00 */
[----:B------:R-:W-:-:S04]  /*4ff0*/  IMAD.MOV.U32 R171, RZ, RZ, R95 ;  /* 0x000000ffffab7224 */ /* 0x000fc800078e005f */
[----:B------:R-:W-:Y:S01]  /*5000*/  IMAD.MOV.U32 R140, RZ, RZ, R100 ;  /* 0x000000ffff8c7224 */ /* 0x000fe200078e0064 */
[----:B---3--:R-:W-:Y:S01]  /*5010*/  HMMA.16816.F32 R92, R4, R20, R124 ;  /* 0x00000014045c723c */ /* 0x008fe2000000187c */
[----:B------:R-:W-:Y:S01]  /*5020*/  MOV R142, R170 ;  /* 0x000000aa008e7202 */ /* 0x000fe20000000f00 */
[----:B------:R-:W-:-:S03]  /*5030*/  IMAD.MOV.U32 R143, RZ, RZ, R171 ;  /* 0x000000ffff8f7224 */ /* 0x000fc600078e00ab */
[----:B------:R-:W-:Y:S01]  /*5040*/  MOV R141, R142 ;  /* 0x0000008e008d7202 */ /* 0x000fe20000000f00 */
[----:B------:R-:W-:Y:S02]  /*5050*/  IMAD.MOV.U32 R142, RZ, RZ, R74 ;  /* 0x000000ffff8e7224 */ /* 0x000fe400078e004a */
[C---:B------:R-:W-:Y:S01]  /*5060*/  HMMA.16816.F32 R100, R4.reuse, R22, R112 ;  /* 0x000000160464723c */ /* 0x040fe20000001870 */
[----:B------:R-:W1:Y:S01]  /*5070*/  LDSM.16.MT88.4 R20, [R227+0x5100] ;  /* 0x00510000e314783b */ /* 0x000e620000004200 */
[----:B------:R-:W-:Y:S02]  /*5080*/  IMAD.MOV.U32 R74, RZ, RZ, R13 ;  /* 0x000000ffff4a7224 */ /* 0x000fe400078e000d */
[----:B------:R2:W-:Y:S04]  /*5090*/  MUFU.EX2 R13, R2 ;  /* 0x00000002000d7308 */ /* 0x0005e80000000800 */
[C---:B----4-:R-:W-:Y:S08]  /*50a0*/  HMMA.16816.F32 R120, R4.reuse, R8, R120 ;  /* 0x000000080478723c */ /* 0x050ff00000001878 */
[----:B------:R-:W-:Y:S01]  /*50b0*/  HMMA.16816.F32 R112, R4, R10, R96 ;  /* 0x0000000a0470723c */ /* 0x000fe20000001860 */
[----:B------:R-:W3:Y:S01]  /*50c0*/  LDSM.16.MT88.4 R8, [R225+0x8100] ;  /* 0x00810000e108783b */ /* 0x000ee20000004200 */
[----:B--2---:R-:W-:Y:S01]  /*50d0*/  FFMA.FTZ R2, R143, c[0x0][0x2d0], -R12 ;  /* 0x0000b4008f027a23 */ /* 0x004fe2000001080c */
[----:B------:R-:W-:-:S04]  /*50e0*/  MOV R143, R14 ;  /* 0x0000000e008f7202 */ /* 0x000fc80000000f00 */
[----:B------:R-:W-:Y:S01]  /*50f0*/  IMAD.MOV.U32 R98, RZ, RZ, R168 ;  /* 0x000000ffff627224 */ /* 0x000fe200078e00a8 */
[----:B------:R-:W2:Y:S01]  /*5100*/  MUFU.EX2 R14, R2 ;  /* 0x00000002000e7308 */ /* 0x000ea20000000800 */
[----:B------:R-:W-:Y:S01]  /*5110*/  IMAD.MOV.U32 R97, RZ, RZ, R169 ;  /* 0x000000ffff617224 */ /* 0x000fe200078e00a9 */
[----:B------:R-:W-:Y:S01]  /*5120*/  MOV R99, R25 ;  /* 0x0000001900637202 */ /* 0x000fe20000000f00 */
[----:B------:R-:W-:Y:S01]  /*5130*/  IMAD.MOV.U32 R96, RZ, RZ, R172 ;  /* 0x000000ffff607224 */ /* 0x000fe200078e00ac */
[----:B------:R-:W4:Y:S01]  /*5140*/  LDSM.16.MT88.4 R24, [R228+0x8100] ;  /* 0x00810000e418783b */ /* 0x000f220000004200 */
[C---:B-1----:R-:W-:Y:S08]  /*5150*/  HMMA.16816.F32 R124, R4.reuse, R20, R144 ;  /* 0x00000014047c723c */ /* 0x042ff00000001890 */
[C---:B------:R-:W-:Y:S07]  /*5160*/  HMMA.16816.F32 R20, R4.reuse, R22, R128 ;  /* 0x000000160414723c */ /* 0x040fee0000001880 */
[----:B------:R-:W-:Y:S01]  /*5170*/  MOV R129, R173 ;  /* 0x000000ad00817202 */ /* 0x000fe20000000f00 */
[----:B------:R-:W-:Y:S01]  /*5180*/  IMAD.MOV.U32 R130, RZ, RZ, R174 ;  /* 0x000000ffff827224 */ /* 0x000fe200078e00ae */
[----:B---3--:R-:W-:Y:S01]  /*5190*/  HMMA.16816.F32 R168, R4, R8, R64 ;  /* 0x0000000804a8723c */ /* 0x008fe20000001840 */
[----:B------:R-:W-:Y:S01]  /*51a0*/  IMAD.MOV.U32 R131, RZ, RZ, R175 ;  /* 0x000000ffff837224 */ /* 0x000fe200078e00af */
[----:B--2---:R-:W-:Y:S01]  /*51b0*/  F2FP.PACK_AB R128, R14, R13 ;  /* 0x0000000d0e80723e */ /* 0x004fe200000000ff */
[----:B------:R-:W-:Y:S01]  /*51c0*/  FFMA.FTZ R2, R129, c[0x0][0x2d0], -R12 ;  /* 0x0000b40081027a23 */ /* 0x000fe2000001080c */
[----:B------:R-:W-:Y:S01]  /*51d0*/  LDSM.16.MT88.4 R64, [R228+0x2900] ;  /* 0x00290000e440783b */ /* 0x000fe20000004200 */
[----:B------:R-:W-:-:S02]  /*51e0*/  IMAD.MOV.U32 R129, RZ, RZ, R15 ;  /* 0x000000ffff817224 */ /* 0x000fc400078e000f */
[----:B------:R1:W-:Y:S01]  /*51f0*/  MUFU.EX2 R15, R2 ;  /* 0x00000002000f7308 */ /* 0x0003e20000000800 */
[C---:B------:R-:W-:Y:S01]  /*5200*/  HMMA.16816.F32 R172, R4.reuse, R10, R56 ;  /* 0x0000000a04ac723c */ /* 0x040fe20000001838 */
[----:B------:R-:W2:Y:S04]  /*5210*/  LDSM.16.MT88.4 R8, [R227+0x8100] ;  /* 0x00810000e308783b */ /* 0x000ea80000004200 */
[----:B------:R-:W-:Y:S03]  /*5220*/  LDSM.16.MT88.4 R56, [R225+0x2900] ;  /* 0x00290000e138783b */ /* 0x000fe60000004200 */
[----:B------:R-:W-:Y:S01]  /*5230*/  HMMA.16816.F32 R144, R4, R16, R104 ;  /* 0x000000100490723c */ /* 0x000fe20000001868 */
[----:B------:R-:W-:Y:S01]  /*5240*/  LDSM.16.MT88.4 R104, [R227+0x5900] ;  /* 0x00590000e368783b */ /* 0x000fe20000004200 */
[----:B-1----:R-:W-:-:S06]  /*5250*/  FFMA.FTZ R2, R130, c[0x0][0x2d0], -R12 ;  /* 0x0000b40082027a23 */ /* 0x002fcc000001080c */
[C---:B------:R-:W-:Y:S01]  /*5260*/  HMMA.16816.F32 R16, R4.reuse, R18, R88 ;  /* 0x000000120410723c */ /* 0x040fe20000001858 */
[----:B------:R-:W-:Y:S01]  /*5270*/  IMAD.MOV.U32 R130, RZ, RZ, R96 ;  /* 0x000000ffff827224 */ /* 0x000fe200078e0060 */
[----:B------:R-:W-:Y:S01]  /*5280*/  MOV R96, R97 ;  /* 0x0000006100607202 */ /* 0x000fe20000000f00 */
[----:B------:R1:W3:Y:S01]  /*5290*/  MUFU.EX2 R12, R2 ;  /* 0x00000002000c7308 */ /* 0x0002e20000000800 */
[----:B------:R-:W-:Y:S01]  /*52a0*/  IMAD.MOV.U32 R97, RZ, RZ, R98 ;  /* 0x000000ffff617224 */ /* 0x000fe200078e0062 */
[----:B------:R-:W-:Y:S01]  /*52b0*/  LDSM.16.MT88.4 R88, [R225+0x5900] ;  /* 0x00590000e158783b */ /* 0x000fe20000004200 */
[----:B------:R-:W-:Y:S01]  /*52c0*/  IMAD.MOV.U32 R98, RZ, RZ, R99 ;  /* 0x000000ffff627224 */ /* 0x000fe200078e0063 */
[----:B------:R-:W-:Y:S01]  /*52d0*/  MOV R99, R140 ;  /* 0x0000008c00637202 */ /* 0x000fe20000000f00 */
[C---:B----4-:R-:W-:Y:S07]  /*52e0*/  HMMA.16816.F32 R40, R4.reuse, R24, R40 ;  /* 0x000000180428723c */ /* 0x050fee0000001828 */
[----:B------:R-:W-:Y:S01]  /*52f0*/  IMAD.MOV.U32 R25, RZ, RZ, R96 ;  /* 0x000000ffff197224 */ /* 0x000fe200078e0060 */
[----:B------:R-:W-:Y:S01]  /*5300*/  HMMA.16816.F32 R48, R4, R26, R48 ;  /* 0x0000001a0430723c */ /* 0x000fe20000001830 */
[----:B------:R-:W-:-:S02]  /*5310*/  IMAD.MOV.U32 R24, RZ, RZ, R97 ;  /* 0x000000ffff187224 */ /* 0x000fc400078e0061 */
[----:B-1----:R-:W-:-:S04]  /*5320*/  FFMA.FTZ R2, R141, c[0x0][0x2d0], -R0 ;  /* 0x0000b4008d027a23 */ /* 0x002fc80000010800 */
[----:B------:R-:W-:Y:S01]  /*5330*/  MOV R27, R98 ;  /* 0x00000062001b7202 */ /* 0x000fe20000000f00 */
[----:B------:R-:W-:Y:S01]  /*5340*/  IMAD.MOV.U32 R26, RZ, RZ, R99 ;  /* 0x000000ffff1a7224 */ /* 0x000fe200078e0063 */
[C---:B--2---:R-:W-:Y:S01]  /*5350*/  HMMA.16816.F32 R32, R4.reuse, R8, R32 ;  /* 0x000000080420723c */ /* 0x044fe20000001820 */
[----:B------:R1:W-:Y:S01]  /*5360*/  MUFU.EX2 R8, R2 ;  /* 0x0000000200087308 */ /* 0x0003e20000000800 */
[----:B------:R-:W-:Y:S06]  /*5370*/  LDSM.16.MT88.4 R96, [R228+0x5900] ;  /* 0x00590000e460783b */ /* 0x000fec0000004200 */
[----:B------:R-:W-:Y:S07]  /*5380*/  HMMA.16816.F32 R28, R4, R10, R28 ;  /* 0x0000000a041c723c */ /* 0x000fee000000181c */
[----:B------:R-:W-:Y:S01]  /*5390*/  FADD.FTZ R6, R131, R130 ;  /* 0x0000008283067221 */ /* 0x000fe20000010000 */
[----:B---3--:R-:W-:Y:S01]  /*53a0*/  F2FP.PACK_AB R130, R12, R15 ;  /* 0x0000000f0c82723e */ /* 0x008fe200000000ff */
[----:B-1----:R-:W-:Y:S01]  /*53b0*/  FFMA.FTZ R2, R142, c[0x0][0x2d0], -R0 ;  /* 0x0000b4008e027a23 */ /* 0x002fe20000010800 */
[----:B------:R-:W-:Y:S01]  /*53c0*/  MOV R7, R72 ;  /* 0x0000004800077202 */ /* 0x000fe20000000f00 */
[----:B------:R-:W-:Y:S01]  /*53d0*/  IMAD.MOV.U32 R11, RZ, RZ, R80 ;  /* 0x000000ffff0b7224 */ /* 0x000fe200078e0050 */
[----:B------:R-:W-:Y:S01]  /*53e0*/  MOV R4, R81 ;  /* 0x0000005100047202 */ /* 0x000fe20000000f00 */
[----:B------:R1:W2:Y:S01]  /*53f0*/  MUFU.EX2 R9, R2 ;  /* 0x0000000200097308 */ /* 0x0002a20000000800 */
[----:B------:R-:W-:-:S02]  /*5400*/  IMAD.MOV.U32 R10, RZ, RZ, R82 ;  /* 0x000000ffff0a7224 */ /* 0x000fc400078e0052 */
[----:B------:R-:W-:Y:S02]  /*5410*/  IMAD.MOV.U32 R5, RZ, RZ, R83 ;  /* 0x000000ffff057224 */ /* 0x000fe400078e0053 */
[----:B------:R-:W-:Y:S01]  /*5420*/  LDSM.16.MT88.4 R80, [R224+0x5900] ;  /* 0x00590000e050783b */ /* 0x000fe20000004200 */
[----:B-1----:R-:W-:-:S03]  /*5430*/  FFMA.FTZ R2, R143, c[0x0][0x2d0], -R0 ;  /* 0x0000b4008f027a23 */ /* 0x002fc60000010800 */
[----:B------:R-:W1:Y:S01]  /*5440*/  LDSM.16.MT88.4 R140, [R224+0x2900] ;  /* 0x00290000e08c783b */ /* 0x000e620000004200 */
[----:B------:R-:W-:Y:S01]  /*5450*/  FFMA.FTZ R0, R129, c[0x0][0x2d0], -R0 ;  /* 0x0000b40081007a23 */ /* 0x000fe20000010800 */
[----:B--2---:R-:W-:Y:S01]  /*5460*/  F2FP.PACK_AB R129, R9, R8 ;  /* 0x000000080981723e */ /* 0x004fe200000000ff */
[----:B------:R-:W-:Y:S08]  /*5470*/  MUFU.EX2 R2, R2 ;  /* 0x0000000200027308 */ /* 0x000ff00000000800 */
[----:B------:R-:W2:Y:S02]  /*5480*/  MUFU.EX2 R0, R0 ;  /* 0x0000000000007308 */ /* 0x000ea40000000800 */
[----:B--2---:R-:W-:-:S07]  /*5490*/  F2FP.PACK_AB R131, R0, R2 ;  /* 0x000000020083723e */ /* 0x004fce00000000ff */
[C---:B------:R-:W-:Y:S08]  /*54a0*/  HMMA.16816.F32 R60, R128.reuse, R64, R60 ;  /* 0x00000040803c723c */ /* 0x040ff0000000183c */
[C---:B-1----:R-:W-:Y:S08]  /*54b0*/  HMMA.16816.F32 R136, R128.reuse, R140, R136 ;  /* 0x0000008c8088723c */ /* 0x042ff00000001888 */
[C---:B------:R-:W-:Y:S07]  /*54c0*/  HMMA.16816.F32 R140, R128.reuse, R142, R36 ;  /* 0x0000008e808c723c */ /* 0x040fee0000001824 */
[----:B------:R-:W-:Y:S01]  /*54d0*/  IMAD.MOV.U32 R37, RZ, RZ, R73 ;  /* 0x000000ffff257224 */ /* 0x000fe200078e0049 */
[----:B------:R-:W-:Y:S01]  /*54e0*/  MOV R39, R75 ;  /* 0x0000004b00277202 */ /* 0x000fe20000000f00 */
[----:B------:R-:W-:Y:S01]  /*54f0*/  IMAD.MOV.U32 R38, RZ, RZ, R74 ;  /* 0x000000ffff267224 */ /* 0x000fe200078e004a */
[----:B------:R-:W-:Y:S01]  /*5500*/  HMMA.16816.F32 R64, R128, R66, R68 ;  /* 0x000000428040723c */ /* 0x000fe20000001844 */
[----:B------:R-:W1:Y:S01]  /*5510*/  LDSM.16.MT88.4 R72, [R227+0x2900] ;  /* 0x00290000e348783b */ /* 0x000e620000004200 */
[----:B------:R-:W-:-:S02]  /*5520*/  FADD.FTZ R4, R4, R37 ;  /* 0x0000002504047221 */ /* 0x000fc40000010000 */
[----:B------:R-:W-:Y:S02]  /*5530*/  FADD.FTZ R6, R38, R6 ;  /* 0x0000000626067221 */ /* 0x000fe40000010000 */
[----:B------:R-:W-:Y:S02]  /*5540*/  FADD.FTZ R5, R5, R4 ;  /* 0x0000000405057221 */ /* 0x000fe40000010000 */
[----:B------:R-:W-:Y:S01]  /*5550*/  FADD.FTZ R4, R39, R6 ;  /* 0x0000000627047221 */ /* 0x000fe20000010000 */
[----:B------:R-:W-:Y:S01]  /*5560*/  HMMA.16816.F32 R52, R128, R56, R52 ;  /* 0x000000388034723c */ /* 0x000fe20000001834 */
[----:B------:R-:W-:Y:S02]  /*5570*/  FADD.FTZ R5, R7, R5 ;  /* 0x0000000507057221 */ /* 0x000fe40000010000 */
[----:B------:R-:W-:Y:S02]  /*5580*/  FADD.FTZ R6, R10, R4 ;  /* 0x000000040a067221 */ /* 0x000fe40000010000 */
[----:B------:R-:W-:-:S02]  /*5590*/  FADD.FTZ R4, R11, R5 ;  /* 0x000000050b047221 */ /* 0x000fc40000010000 */
[----:B------:R-:W-:Y:S01]  /*55a0*/  FADD.FTZ R5, R26, R6 ;  /* 0x000000061a057221 */ /* 0x000fe20000010000 */
[----:B------:R-:W-:Y:S01]  /*55b0*/  HMMA.16816.F32 R56, R128, R58, R44 ;  /* 0x0000003a8038723c */ /* 0x000fe2000000182c */
[----:B------:R-:W-:Y:S02]  /*55c0*/  FADD.FTZ R4, R27, R4 ;  /* 0x000000041b047221 */ /* 0x000fe40000010000 */
[----:B------:R-:W-:Y:S02]  /*55d0*/  FADD.FTZ R5, R24, R5 ;  /* 0x0000000518057221 */ /* 0x000fe40000010000 */
[----:B------:R-:W-:Y:S02]  /*55e0*/  FADD.FTZ R4, R25, R4 ;  /* 0x0000000419047221 */ /* 0x000fe40000010000 */
[----:B------:R-:W-:Y:S02]  /*55f0*/  FADD.FTZ R5, R198, R5 ;  /* 0x00000005c6057221 */ /* 0x000fe40000010000 */
[----:B------:R-:W-:-:S02]  /*5600*/  FADD.FTZ R4, R183, R4 ;  /* 0x00000004b7047221 */ /* 0x000fc40000010000 */
[----:B------:R-:W-:Y:S02]  /*5610*/  FADD.FTZ R5, R252, R5 ;  /* 0x00000005fc057221 */ /* 0x000fe40000010000 */
[----:B------:R-:W-:Y:S02]  /*5620*/  FADD.FTZ R4, R250, R4 ;  /* 0x00000004fa047221 */ /* 0x000fe40000010000 */
[----:B------:R-:W-:Y:S02]  /*5630*/  FADD.FTZ R5, R196, R5 ;  /* 0x00000005c4057221 */ /* 0x000fe40000010000 */
[----:B------:R-:W-:Y:S02]  /*5640*/  FADD.FTZ R4, R251, R4 ;  /* 0x00000004fb047221 */ /* 0x000fe40000010000 */
[----:B------:R-:W-:Y:S02]  /*5650*/  FADD.FTZ R5, R197, R5 ;  /* 0x00000005c5057221 */ /* 0x000fe40000010000 */
[----:B------:R-:W-:-:S02]  /*5660*/  FADD.FTZ R4, R199, R4 ;  /* 0x00000004c7047221 */ /* 0x000fc40000010000 */
[----:B------:R-:W-:Y:S01]  /*5670*/  FADD.FTZ R5, R165, R5 ;  /* 0x00000005a5057221 */ /* 0x000fe20000010000 */
[C---:B-1----:R-:W-:Y:S01]  /*5680*/  HMMA.16816.F32 R68, R128.reuse, R72, R76 ;  /* 0x000000488044723c */ /* 0x042fe2000000184c */
[----:B------:R-:W-:Y:S02]  /*5690*/  FADD.FTZ R4, R249, R4 ;  /* 0x00000004f9047221 */ /* 0x000fe40000010000 */
[----:B------:R-:W-:Y:S02]  /*56a0*/  FADD.FTZ R5, R167, R5 ;  /* 0x00000005a7057221 */ /* 0x000fe40000010000 */
[----:B------:R-:W-:Y:S02]  /*56b0*/  FADD.FTZ R4, R151, R4 ;  /* 0x0000000497047221 */ /* 0x000fe40000010000 */
[----:B------:R-:W-:Y:S01]  /*56c0*/  FADD.FTZ R5, R181, R5 ;  /* 0x00000005b5057221 */ /* 0x000fe20000010000 */
[----:B------:R-:W-:Y:S01]  /*56d0*/  HMMA.16816.F32 R76, R128, R80, R92 ;  /* 0x00000050804c723c */ /* 0x000fe2000000185c */
[----:B------:R-:W-:-:S02]  /*56e0*/  FADD.FTZ R4, R166, R4 ;  /* 0x00000004a6047221 */ /* 0x000fc40000010000 */
[----:B------:R-:W-:Y:S02]  /*56f0*/  FADD.FTZ R5, R180, R5 ;  /* 0x00000005b4057221 */ /* 0x000fe40000010000 */
[----:B------:R-:W-:Y:S02]  /*5700*/  FADD.FTZ R4, R149, R4 ;  /* 0x0000000495047221 */ /* 0x000fe40000010000 */
[----:B------:R-:W-:Y:S01]  /*5710*/  FADD.FTZ R5, R182, R5 ;  /* 0x00000005b6057221 */ /* 0x000fe20000010000 */
[----:B------:R-:W-:Y:S01]  /*5720*/  HMMA.16816.F32 R92, R128, R96, R120 ;  /* 0x00000060805c723c */ /* 0x000fe20000001878 */
[----:B------:R-:W-:Y:S01]  /*5730*/  FADD.FTZ R4, R150, R4 ;  /* 0x0000000496047221 */ /* 0x000fe20000010000 */
[----:B------:R-:W-:Y:S01]  /*5740*/  LDSM.16.MT88.4 R120, [R225+0x8900] ;  /* 0x00890000e178783b */ /* 0x000fe20000004200 */
[----:B------:R-:W-:Y:S02]  /*5750*/  FADD.FTZ R5, R148, R5 ;  /* 0x0000000594057221 */ /* 0x000fe40000010000 */
[----:B------:R-:W-:-:S02]  /*5760*/  FADD.FTZ R4, R134, R4 ;  /* 0x0000000486047221 */ /* 0x000fc40000010000 */
[----:B------:R-:W-:Y:S01]  /*5770*/  FADD.FTZ R5, R162, R5 ;  /* 0x00000005a2057221 */ /* 0x000fe20000010000 */
[C---:B------:R-:W-:Y:S01]  /*5780*/  HMMA.16816.F32 R96, R128.reuse, R98, R112 ;  /* 0x000000628060723c */ /* 0x040fe20000001870 */
[----:B------:R-:W1:Y:S01]  /*5790*/  LDSM.16.MT88.4 R112, [R224+0x8900] ;  /* 0x00890000e070783b */ /* 0x000e620000004200 */
[----:B------:R-:W-:Y:S02]  /*57a0*/  FADD.FTZ R4, R161, R4 ;  /* 0x00000004a1047221 */ /* 0x000fe40000010000 */
[----:B------:R-:W-:Y:S02]  /*57b0*/  FADD.FTZ R6, R163, R5 ;  /* 0x00000005a3067221 */ /* 0x000fe40000010000 */
[----:B------:R-:W-:Y:S02]  /*57c0*/  FADD.FTZ R5, R133, R4 ;  /* 0x0000000485057221 */ /* 0x000fe40000010000 */
[----:B------:R-:W-:Y:S01]  /*57d0*/  HMMA.16816.F32 R72, R128, R74, R84 ;  /* 0x0000004a8048723c */ /* 0x000fe20000001854 */
        /* <DEDUP_REMOVED lines=11> */
[----:B------:R-:W-:-:S05]  /*5890*/  FADD.FTZ R0, R0, R2 ;  /* 0x0000000200007221 */ /* 0x000fca0000010000 */
[C---:B------:R-:W-:Y:S01]  /*58a0*/  HMMA.16816.F32 R100, R128.reuse, R104, R124 ;  /* 0x000000688064723c */ /* 0x040fe2000000187c */
[----:B------:R-:W2:Y:S04]  /*58b0*/  LDSM.16.MT88.4 R124, [R228+0x8900] ;  /* 0x00890000e47c783b */ /* 0x000ea80000004200 */
[----:B------:R-:W-:Y:S03]  /*58c0*/  STL [R1+0x4], R0 ;  /* 0x0000040001007387 */ /* 0x000fe60000100800 */
[C---:B------:R-:W-:Y:S01]  /*58d0*/  HMMA.16816.F32 R88, R128.reuse, R90, R116 ;  /* 0x0000005a8058723c */ /* 0x040fe20000001874 */
[----:B------:R-:W-:Y:S07]  /*58e0*/  STL [R1], R4 ;  /* 0x0000000401007387 */ /* 0x000fee0000100800 */
[C---:B-1----:R-:W-:Y:S08]  /*58f0*/  HMMA.16816.F32 R108, R128.reuse, R112, R144 ;  /* 0x00000070806c723c */ /* 0x042ff00000001890 */
[C---:B------:R-:W-:Y:S01]  /*5900*/  HMMA.16816.F32 R112, R128.reuse, R114, R16 ;  /* 0x000000728070723c */ /* 0x040fe20000001810 */
[----:B------:R-:W1:Y:S07]  /*5910*/  LDSM.16.MT88.4 R16, [R227+0x8900] ;  /* 0x00890000e310783b */ /* 0x000e6e0000004200 */
[C---:B------:R-:W-:Y:S08]  /*5920*/  HMMA.16816.F32 R116, R128.reuse, R120, R168 ;  /* 0x000000788074723c */ /* 0x040ff000000018a8 */
[C---:B------:R-:W-:Y:S08]  /*5930*/  HMMA.16816.F32 R104, R128.reuse, R106, R20 ;  /* 0x0000006a8068723c */ /* 0x040ff00000001814 */
[C---:B--2---:R-:W-:Y:S08]  /*5940*/  HMMA.16816.F32 R144, R128.reuse, R124, R40 ;  /* 0x0000007c8090723c */ /* 0x044ff00000001828 */
[C---:B------:R-:W-:Y:S08]  /*5950*/  HMMA.16816.F32 R120, R128.reuse, R122, R172 ;  /* 0x0000007a8078723c */ /* 0x040ff000000018ac */
[C---:B------:R-:W-:Y:S08]  /*5960*/  HMMA.16816.F32 R124, R128.reuse, R126, R48 ;  /* 0x0000007e807c723c */ /* 0x040ff00000001830 */
[C---:B-1----:R-:W-:Y:S08]  /*5970*/  HMMA.16816.F32 R148, R128.reuse, R16, R32 ;  /* 0x000000108094723c */ /* 0x042ff00000001820 */
[----:B------:R-:W-:Y:S01]  /*5980*/  HMMA.16816.F32 R128, R128, R18, R28 ;  /* 0x000000128080723c */ /* 0x000fe2000000181c */
[----:B------:R-:W-:Y:S08]  /*5990*/  @!P0 BRA `(.L_x_5) ;  /* 0x000036e000008947 */ /* 0x000ff00003800000 */
[----:B------:R-:W2:Y:S01]  /*59a0*/  LDL.LU.64 R24, [R1+0x20] ;  /* 0x0000200001187983 */ /* 0x000ea20000300a00 */
[----:B------:R-:W-:Y:S01]  /*59b0*/  IMAD.MOV.U32 R134, RZ, RZ, R3 ;  /* 0x000000ffff867224 */ /* 0x000fe200078e0003 */
[----:B------:R-:W-:Y:S01]  /*59c0*/  ULDC.64 UR6, c[0x0][0x208] ;  /* 0x0000820000067ab9 */ /* 0x000fe20000000a00 */
[----:B------:R-:W-:Y:S01]  /*59d0*/  IMAD.MOV.U32 R133, RZ, RZ, R132 ;  /* 0x000000ffff857224 */ /* 0x000fe200078e0084 */
[----:B------:R-:W3:Y:S01]  /*59e0*/  LDL.LU.64 R196, [R1+0x28] ;  /* 0x0000280001c47983 */ /* 0x000ee20000300a00 */
[----:B------:R-:W-:Y:S01]  /*59f0*/  ULDC.64 UR4, c[0x0][0x1e0] ;  /* 0x0000780000047ab9 */ /* 0x000fe20000000a00 */
[----:B--2---:R-:W-:-:S02]  /*5a00*/  MOV R3, R25 ;  /* 0x0000001900037202 */ /* 0x004fc40000000f00 */
[----:B---3--:R-:W-:-:S05]  /*5a10*/  MOV R2, R196 ;  /* 0x000000c400027202 */ /* 0x008fca0000000f00 */
[----:B------:R1:W-:Y:S02]  /*5a20*/  STL.64 [R1+0x8], R2 ;  /* 0x0000080201007387 */ /* 0x0003e40000100a00 */
.L_x_6:
[----:B-1----:R-:W2:Y:S01]  /*5a30*/  LDL.64 R2, [R1+0x8] ;  /* 0x0000080001027983 */ /* 0x002ea20000100a00 */
[----:B------:R-:W-:Y:S04]  /*5a40*/  DEPBAR.LE SB0, 0x0 ;  /* 0x000080000000791a */ /* 0x000fe80000000000 */
[----:B------:R-:W-:Y:S01]  /*5a50*/  USHF.R.S32.HI UR12, URZ, 0x1f, UR14 ;  /* 0x0000001f3f0c7899 */ /* 0x000fe2000801140e */
[----:B------:R-:W-:Y:S01]  /*5a60*/  BAR.SYNC.DEFER_BLOCKING 0x0 ;  /* 0x0000000000007b1d */ /* 0x000fe20000010000 */
[----:B------:R-:W-:Y:S02]  /*5a70*/  UIMAD.WIDE.U32 UR18, UR14, UR6, URZ ;  /* 0x000000060e1272a5 */ /* 0x000fe4000f8e003f */
[----:B------:R-:W-:Y:S02]  /*5a80*/  UIMAD UR12, UR12, UR6, URZ ;  /* 0x000000060c0c72a4 */ /* 0x000fe4000f8e023f */
[----:B------:R-:W-:Y:S02]  /*5a90*/  UISETP.GT.AND UP0, UPT, UR14, UR8, UPT ;  /* 0x000000080e00728c */ /* 0x000fe4000bf04270 */
[----:B------:R-:W-:Y:S02]  /*5aa0*/  UIMAD UR12, UR14, UR7, UR12 ;  /* 0x000000070e0c72a4 */ /* 0x000fe4000f8e020c */
[----:B------:R-:W-:Y:S02]  /*5ab0*/  UIADD3 UR14, UR14, -0x1, URZ ;  /* 0xffffffff0e0e7890 */ /* 0x000fe4000fffe03f */
[----:B------:R-:W-:Y:S04]  /*5ac0*/  UIADD3 UR12, UR19, UR12, URZ ;  /* 0x0000000c130c7290 */ /* 0x000fe8000fffe03f */
[----:B------:R-:W-:Y:S02]  /*5ad0*/  UIMAD UR12, UR12, 0x60, URZ ;  /* 0x000000600c0c78a4 */ /* 0x000fe4000f8e023f */
[----:B------:R-:W-:Y:S01]  /*5ae0*/  @UP0 USHF.L.U64.HI UR15, UR4, 0x6, UR5 ;  /* 0x00000006040f0899 */ /* 0x000fe20008010205 */
[----:B------:R-:W1:Y:S08]  /*5af0*/  LDSM.16.M88.4 R8, [R135+0xc100] ;  /* 0x00c100008708783b */ /* 0x000e700000000200 */
[----:B------:R-:W3:Y:S08]  /*5b00*/  LDSM.16.M88.4 R16, [R135+0xc900] ;  /* 0x00c900008710783b */ /* 0x000ef00000000200 */
[----:B------:R-:W4:Y:S08]  /*5b10*/  LDSM.16.M88.4 R24, [R135+0xd100] ;  /* 0x00d100008718783b */ /* 0x000f300000000200 */
[----:B------:R-:W5:Y:S08]  /*5b20*/  LDSM.16.M88.4 R32, [R135+0xd900] ;  /* 0x00d900008720783b */ /* 0x000f700000000200 */
[----:B------:R-:W4:Y:S01]  /*5b30*/  LDSM.16.M88.4 R40, [R135+0xe100] ;  /* 0x00e100008728783b */ /* 0x000f220000000200 */
[C---:B-1----:R-:W-:Y:S07]  /*5b40*/  HMMA.16816.F32 R4, R152.reuse, R8, RZ ;  /* 0x000000089804723c */ /* 0x042fee00000018ff */
[----:B------:R-:W1:Y:S01]  /*5b50*/  LDSM.16.M88.4 R48, [R135+0xe900] ;  /* 0x00e900008730783b */ /* 0x000e620000000200 */
[C---:B------:R-:W-:Y:S07]  /*5b60*/  HMMA.16816.F32 R8, R152.reuse, R10, RZ ;  /* 0x0000000a9808723c */ /* 0x040fee00000018ff */
[----:B------:R-:W1:Y:S01]  /*5b70*/  LDSM.16.M88.4 R160, [R230] ;  /* 0x00000000e6a0783b */ /* 0x000e620000000200 */
[C---:B---3--:R-:W-:Y:S07]  /*5b80*/  HMMA.16816.F32 R12, R152.reuse, R16, RZ ;  /* 0x00000010980c723c */ /* 0x048fee00000018ff */
[----:B------:R-:W3:Y:S01]  /*5b90*/  LDSM.16.M88.4 R164, [R247] ;  /* 0x00000000f7a4783b */ /* 0x000ee20000000200 */
[C---:B------:R-:W-:Y:S07]  /*5ba0*/  HMMA.16816.F32 R16, R152.reuse, R18, RZ ;  /* 0x000000129810723c */ /* 0x040fee00000018ff */
[----:B------:R-:W-:Y:S01]  /*5bb0*/  LDSM.16.M88.4 R168, [R244] ;  /* 0x00000000f4a8783b */ /* 0x000fe20000000200 */
[C---:B----4-:R-:W-:Y:S07]  /*5bc0*/  HMMA.16816.F32 R20, R152.reuse, R24, RZ ;  /* 0x000000189814723c */ /* 0x050fee00000018ff */
[----:B------:R-:W-:Y:S01]  /*5bd0*/  LDSM.16.M88.4 R172, [R243] ;  /* 0x00000000f3ac783b */ /* 0x000fe20000000200 */
[C---:B------:R-:W-:Y:S07]  /*5be0*/  HMMA.16816.F32 R24, R152.reuse, R26, RZ ;  /* 0x0000001a9818723c */ /* 0x040fee00000018ff */
[----:B------:R-:W4:Y:S01]  /*5bf0*/  LDL.64 R250, [R1+0x18] ;  /* 0x0000180001fa7983 */ /* 0x000f220000100a00 */
[C---:B-----5:R-:W-:Y:S08]  /*5c00*/  HMMA.16816.F32 R28, R152.reuse, R32, RZ ;  /* 0x00000020981c723c */ /* 0x060ff000000018ff */
[C---:B------:R-:W-:Y:S08]  /*5c10*/  HMMA.16816.F32 R32, R152.reuse, R34, RZ ;  /* 0x000000229820723c */ /* 0x040ff000000018ff */
[C---:B------:R-:W-:Y:S08]  /*5c20*/  HMMA.16816.F32 R36, R152.reuse, R40, RZ ;  /* 0x000000289824723c */ /* 0x040ff000000018ff */
[C---:B------:R-:W-:Y:S08]  /*5c30*/  HMMA.16816.F32 R40, R152.reuse, R42, RZ ;  /* 0x0000002a9828723c */ /* 0x040ff000000018ff */
[C---:B-1----:R-:W-:Y:S08]  /*5c40*/  HMMA.16816.F32 R44, R152.reuse, R48, RZ ;  /* 0x00000030982c723c */ /* 0x042ff000000018ff */
[----:B------:R-:W-:Y:S08]  /*5c50*/  HMMA.16816.F32 R48, R152, R50, RZ ;  /* 0x000000329830723c */ /* 0x000ff000000018ff */
[C---:B------:R-:W-:Y:S07]  /*5c60*/  HMMA.16816.F32 R4, R156.reuse, R160, R4 ;  /* 0x000000a09c04723c */ /* 0x040fee0000001804 */
[----:B------:R-:W-:Y:S01]  /*5c70*/  MOV R160, UR18 ;  /* 0x0000001200a07c02 */ /* 0x000fe20008000f00 */
[C---:B------:R-:W-:Y:S01]  /*5c80*/  HMMA.16816.F32 R8, R156.reuse, R162, R8 ;  /* 0x000000a29c08723c */ /* 0x040fe20000001808 */
[----:B------:R-:W-:Y:S07]  /*5c90*/  @UP0 UIMAD.WIDE.U32 UR18, UR14, UR4, URZ ;  /* 0x000000040e1202a5 */ /* 0x000fee000f8e003f */
[C---:B---3--:R-:W-:Y:S08]  /*5ca0*/  HMMA.16816.F32 R12, R156.reuse, R164, R12 ;  /* 0x000000a49c0c723c */ /* 0x048ff0000000180c */
[C---:B------:R-:W-:Y:S01]  /*5cb0*/  HMMA.16816.F32 R16, R156.reuse, R166, R16 ;  /* 0x000000a69c10723c */ /* 0x040fe20000001810 */
[----:B------:R-:W-:Y:S03]  /*5cc0*/  LDSM.16.M88.4 R164, [R245] ;  /* 0x00000000f5a4783b */ /* 0x000fe60000000200 */
[----:B--2---:R-:W-:Y:S05]  /*5cd0*/  IMAD.WIDE.U32 R160, R160, 0x60, R2 ;  /* 0x00000060a0a07825 */ /* 0x004fea00078e0002 */
[----:B------:R-:W-:Y:S01]  /*5ce0*/  IADD3 R0, R161, UR12, RZ ;  /* 0x0000000ca1007c10 */ /* 0x000fe2000fffe0ff */
[----:B------:R-:W-:Y:S02]  /*5cf0*/  @UP0 USHF.R.S32.HI UR12, URZ, 0x1f, UR14 ;  /* 0x0000001f3f0c0899 */ /* 0x000fe4000801140e */
[C---:B------:R-:W-:Y:S02]  /*5d00*/  SHF.L.U32 R132, R160.reuse, 0x1, RZ ;  /* 0x00000001a0847819 */ /* 0x040fe400000006ff */
[----:B------:R-:W-:Y:S01]  /*5d10*/  SHF.L.U64.HI R0, R160, 0x1, R0 ;  /* 0x00000001a0007819 */ /* 0x000fe20000010200 */
[----:B------:R-:W-:Y:S01]  /*5d20*/  @UP0 UIMAD UR12, UR12, UR4, URZ ;  /* 0x000000040c0c02a4 */ /* 0x000fe2000f8e023f */
[C---:B------:R-:W-:Y:S01]  /*5d30*/  IADD3 R2, P0, R132.reuse, c[0x0][0x1f8], RZ ;  /* 0x00007e0084027a10 */ /* 0x040fe20007f1e0ff */
[----:B------:R-:W1:Y:S01]  /*5d40*/  LDSM.16.M88.4 R160, [R246] ;  /* 0x00000000f6a0783b */ /* 0x000e620000000200 */
[----:B------:R-:W-:Y:S01]  /*5d50*/  IADD3 R180, P1, R132, 0x80, RZ ;  /* 0x0000008084b47810 */ /* 0x000fe20007f3e0ff */
[----:B------:R-:W-:Y:S01]  /*5d60*/  @UP0 UIMAD UR12, UR14, UR5, UR12 ;  /* 0x000000050e0c02a4 */ /* 0x000fe2000f8e020c */
[----:B------:R-:W-:Y:S02]  /*5d70*/  IADD3.X R3, R0, c[0x0][0x1fc], RZ, P0, !PT ;  /* 0x00007f0000037a10 */ /* 0x000fe400007fe4ff */
[----:B------:R-:W-:Y:S01]  /*5d80*/  IADD3 R180, P0, R180, c[0x0][0x1f8], RZ ;  /* 0x00007e00b4b47a10 */ /* 0x000fe20007f1e0ff */
[----:B------:R-:W-:Y:S01]  /*5d90*/  @UP0 UIADD3 UR12, UR19, UR12, URZ ;  /* 0x0000000c130c0290 */ /* 0x000fe2000fffe03f */
[----:B------:R-:W-:Y:S01]  /*5da0*/  IADD3 R132, P3, R132, 0x100, RZ ;  /* 0x0000010084847810 */ /* 0x000fe20007f7e0ff */
[----:B------:R-:W-:Y:S01]  /*5db0*/  @!PT LDS RZ, [RZ] ;  /* 0x00000000fffff984 */ /* 0x000fe20000000800 */
[----:B------:R-:W-:Y:S01]  /*5dc0*/  @!PT LDS RZ, [RZ] ;  /* 0x00000000fffff984 */ /* 0x000fe20000000800 */
[----:B------:R-:W-:Y:S01]  /*5dd0*/  @!PT LDS RZ, [RZ] ;  /* 0x00000000fffff984 */ /* 0x000fe20000000800 */
[----:B------:R2:W-:Y:S01]  /*5de0*/  LDGSTS.E.BYPASS.LTC128B.128 [R248+0x100], [R2.64], !P6 ;  /* 0x0010000002f87fae */ /* 0x0005e2000f101d4a */
[--C-:B------:R-:W-:Y:S01]  /*5df0*/  IADD3.X R181, RZ, c[0x0][0x1fc], R0.reuse, P0, P1 ;  /* 0x00007f00ffb57a10 */ /* 0x100fe200007e2400 */
[----:B------:R-:W-:Y:S01]  /*5e00*/  @UP0 UIMAD UR12, UR12, 0x60, URZ ;  /* 0x000000600c0c08a4 */ /* 0x000fe2000f8e023f */
[----:B------:R-:W-:Y:S04]  /*5e10*/  IADD3 R182, P2, R132, c[0x0][0x1f8], RZ ;  /* 0x00007e0084b67a10 */ /* 0x000fe80007f5e0ff */
[----:B------:R-:W-:Y:S01]  /*5e20*/  IADD3.X R183, RZ, c[0x0][0x1fc], R0, P2, P3 ;  /* 0x00007f00ffb77a10 */ /* 0x000fe200017e6400 */
[----:B------:R3:W-:Y:S08]  /*5e30*/  LDGSTS.E.BYPASS.LTC128B.128 [R248+0x3100], [R180.64], !P5 ;  /* 0x03100000b4f87fae */ /* 0x0007f0000e901d4a */
[----:B------:R5:W-:Y:S01]  /*5e40*/  LDGSTS.E.BYPASS.LTC128B.128 [R248+0x6100], [R182.64], !P4 ;  /* 0x06100000b6f87fae */ /* 0x000be2000e101d4a */
[----:B--2---:R-:W-:Y:S04]  /*5e50*/  IADD3 R2, P1, R2, UR13, RZ ;  /* 0x0000000d02027c10 */ /* 0x004fe8000ff3e0ff */
[----:B------:R-:W-:Y:S01]  /*5e60*/  IADD3.X R3, R3, UR17, RZ, P1, !PT ;  /* 0x0000001103037c10 */ /* 0x000fe20008ffe4ff */
[C---:B-1----:R-:W-:Y:S03]  /*5e70*/  HMMA.16816.F32 R20, R156.reuse, R160, R20 ;  /* 0x000000a09c14723c */ /* 0x042fe60000001814 */
[----:B---3--:R-:W-:Y:S01]  /*5e80*/  IADD3 R180, P0, R2, UR13, RZ ;  /* 0x0000000d02b47c10 */ /* 0x008fe2000ff1e0ff */
[----:B------:R1:W-:Y:S03]  /*5e90*/  LDGSTS.E.BYPASS.LTC128B.128 [R248+0x1100], [R2.64], !P6 ;  /* 0x0110000002f87fae */ /* 0x0003e6000f101d4a */
[----:B------:R-:W-:Y:S01]  /*5ea0*/  IADD3.X R181, R3, UR17, RZ, P0, !PT ;  /* 0x0000001103b57c10 */ /* 0x000fe200087fe4ff */
[C---:B------:R-:W-:Y:S01]  /*5eb0*/  HMMA.16816.F32 R24, R156.reuse, R162, R24 ;  /* 0x000000a29c18723c */ /* 0x040fe20000001818 */
[----:B------:R-:W-:Y:S03]  /*5ec0*/  PLOP3.LUT P0, PT, PT, PT, UP0, 0x80, 0x0 ;  /* 0x000000000000781c */ /* 0x000fe60003f0f008 */
[----:B------:R1:W-:Y:S04]  /*5ed0*/  LDGSTS.E.BYPASS.LTC128B.128 [R248+0x4100], [R2.64+0x80], !P5 ;  /* 0x0410008002f87fae */ /* 0x0003e8000e901d4a */
[C---:B------:R-:W-:Y:S04]  /*5ee0*/  HMMA.16816.F32 R28, R156.reuse, R164, R28 ;  /* 0x000000a49c1c723c */ /* 0x040fe8000000181c */
[----:B------:R1:W-:Y:S04]  /*5ef0*/  LDGSTS.E.BYPASS.LTC128B.128 [R248+0x7100], [R2.64+0x100], !P4 ;  /* 0x0710010002f87fae */ /* 0x0003e8000e101d4a */
[C---:B------:R-:W-:Y:S04]  /*5f00*/  HMMA.16816.F32 R32, R156.reuse, R166, R32 ;  /* 0x000000a69c20723c */ /* 0x040fe80000001820 */
[----:B------:R5:W-:Y:S04]  /*5f10*/  LDGSTS.E.BYPASS.LTC128B.128 [R248+0x2100], [R180.64], !P6 ;  /* 0x02100000b4f87fae */ /* 0x000be8000f101d4a */
[C---:B------:R-:W-:Y:S04]  /*5f20*/  HMMA.16816.F32 R36, R156.reuse, R168, R36 ;  /* 0x000000a89c24723c */ /* 0x040fe80000001824 */
[----:B------:R5:W-:Y:S04]  /*5f30*/  LDGSTS.E.BYPASS.LTC128B.128 [R248+0x5100], [R180.64+0x80], !P5 ;  /* 0x05100080b4f87fae */ /* 0x000be8000e901d4a */
[C---:B------:R-:W-:Y:S04]  /*5f40*/  HMMA.16816.F32 R40, R156.reuse, R170, R40 ;  /* 0x000000aa9c28723c */ /* 0x040fe80000001828 */
[----:B------:R5:W-:Y:S04]  /*5f50*/  LDGSTS.E.BYPASS.LTC128B.128 [R248+0x8100], [R180.64+0x100], !P4 ;  /* 0x08100100b4f87fae */ /* 0x000be8000e101d4a */
[C---:B------:R-:W-:Y:S04]  /*5f60*/  HMMA.16816.F32 R44, R156.reuse, R172, R44 ;  /* 0x000000ac9c2c723c */ /* 0x040fe8000000182c */
[----:B------:R-:W-:Y:S04]  /*5f70*/  LDSM.16.M88.4 R160, [R229+0xc900] ;  /* 0x00c90000e5a0783b */ /* 0x000fe80000000200 */
[----:B------:R-:W-:Y:S04]  /*5f80*/  HMMA.16816.F32 R48, R156, R174, R48 ;  /* 0x000000ae9c30723c */ /* 0x000fe80000001830 */
[----:B------:R-:W-:Y:S08]  /*5f90*/  LDSM.16.M88.4 R164, [R229+0xd100] ;  /* 0x00d10000e5a4783b */ /* 0x000ff00000000200 */
[----:B------:R-:W-:Y:S08]  /*5fa0*/  LDSM.16.M88.4 R168, [R229+0xd900] ;  /* 0x00d90000e5a8783b */ /* 0x000ff00000000200 */
[----:B-----5:R-:W2:Y:S08]  /*5fb0*/  LDSM.16.M88.4 R180, [R229+0xc100] ;  /* 0x00c10000e5b4783b */ /* 0x020eb00000000200 */
[----:B------:R-:W0:Y:S08]  /*5fc0*/  LDGDEPBAR ;  /* 0x00000000000079af */ /* 0x000e300000000000 */
[----:B------:R-:W3:Y:S08]  /*5fd0*/  LDSM.16.M88.4 R172, [R229+0xe100] ;  /* 0x00e10000e5ac783b */ /* 0x000ef00000000200 */
[----:B------:R-:W-:Y:S01]  /*5fe0*/  LDSM.16.M88.4 R196, [R240] ;  /* 0x00000000f0c4783b */ /* 0x000fe20000000200 */
[C---:B--2---:R-:W-:Y:S08]  /*5ff0*/  HMMA.16816.F32 R4, R176.reuse, R180, R4 ;  /* 0x000000b4b004723c */ /* 0x044ff00000001804 */
[C---:B------:R-:W-:Y:S01]  /*6000*/  HMMA.16816.F32 R8, R176.reuse, R182, R8 ;  /* 0x000000b6b008723c */ /* 0x040fe20000001808 */
[----:B------:R-:W2:Y:S07]  /*6010*/  LDSM.16.M88.4 R180, [R229+0xe900] ;  /* 0x00e90000e5b4783b */ /* 0x000eae0000000200 */
[C---:B------:R-:W-:Y:S08]  /*6020*/  HMMA.16816.F32 R12, R176.reuse, R160, R12 ;  /* 0x000000a0b00c723c */ /* 0x040ff0000000180c */
[C---:B------:R-:W-:Y:S01]  /*6030*/  HMMA.16816.F32 R16, R176.reuse, R162, R16 ;  /* 0x000000a2b010723c */ /* 0x040fe20000001810 */
[----:B------:R-:W5:Y:S07]  /*6040*/  LDSM.16.M88.4 R160, [R226] ;  /* 0x00000000e2a0783b */ /* 0x000f6e0000000200 */
[C---:B------:R-:W-:Y:S08]  /*6050*/  HMMA.16816.F32 R20, R176.reuse, R164, R20 ;  /* 0x000000a4b014723c */ /* 0x040ff00000001814 */
[C---:B------:R-:W-:Y:S01]  /*6060*/  HMMA.16816.F32 R24, R176.reuse, R166, R24 ;  /* 0x000000a6b018723c */ /* 0x040fe20000001818 */
[----:B------:R-:W1:Y:S07]  /*6070*/  LDSM.16.M88.4 R164, [R226+0x800] ;  /* 0x00080000e2a4783b */ /* 0x000e6e0000000200 */
[C---:B------:R-:W-:Y:S08]  /*6080*/  HMMA.16816.F32 R28, R176.reuse, R168, R28 ;  /* 0x000000a8b01c723c */ /* 0x040ff0000000181c */
[C---:B------:R-:W-:Y:S01]  /*6090*/  HMMA.16816.F32 R32, R176.reuse, R170, R32 ;  /* 0x000000aab020723c */ /* 0x040fe20000001820 */
[----:B------:R-:W1:Y:S07]  /*60a0*/  LDSM.16.M88.4 R168, [R226+0x1000] ;  /* 0x00100000e2a8783b */ /* 0x000e6e0000000200 */
[C---:B---3--:R-:W-:Y:S08]  /*60b0*/  HMMA.16816.F32 R36, R176.reuse, R172, R36 ;  /* 0x000000acb024723c */ /* 0x048ff00000001824 */
[C---:B------:R-:W-:Y:S01]  /*60c0*/  HMMA.16816.F32 R40, R176.reuse, R174, R40 ;  /* 0x000000aeb028723c */ /* 0x040fe20000001828 */
[----:B------:R-:W3:Y:S07]  /*60d0*/  LDSM.16.M88.4 R172, [R226+0x1800] ;  /* 0x00180000e2ac783b */ /* 0x000eee0000000200 */
[C---:B--2---:R-:W-:Y:S08]  /*60e0*/  HMMA.16816.F32 R44, R176.reuse, R180, R44 ;  /* 0x000000b4b02c723c */ /* 0x044ff0000000182c */
[----:B------:R-:W-:Y:S01]  /*60f0*/  HMMA.16816.F32 R48, R176, R182, R48 ;  /* 0x000000b6b030723c */ /* 0x000fe20000001830 */
[----:B------:R-:W2:Y:S07]  /*6100*/  LDSM.16.M88.4 R180, [R226+0x2000] ;  /* 0x00200000e2b4783b */ /* 0x000eae0000000200 */
[C---:B-----5:R-:W-:Y:S08]  /*6110*/  HMMA.16816.F32 R4, R184.reuse, R160, R4 ;  /* 0x000000a0b804723c */ /* 0x060ff00000001804 */
[C---:B------:R-:W-:Y:S01]  /*6120*/  HMMA.16816.F32 R8, R184.reuse, R162, R8 ;  /* 0x000000a2b808723c */ /* 0x040fe20000001808 */
[----:B------:R-:W5:Y:S07]  /*6130*/  LDSM.16.M88.4 R160, [R226+0x2800] ;  /* 0x00280000e2a0783b */ /* 0x000f6e0000000200 */
[C---:B-1----:R-:W-:Y:S08]  /*6140*/  HMMA.16816.F32 R12, R184.reuse, R164, R12 ;  /* 0x000000a4b80c723c */ /* 0x042ff0000000180c */
        /* <DEDUP_REMOVED lines=9> */
[C---:B------:R-:W-:Y:S01]  /*61e0*/  HMMA.16816.F32 R40, R184.reuse, R182, R40 ;  /* 0x000000b6b828723c */ /* 0x040fe20000001828 */
[----:B------:R-:W2:Y:S07]  /*61f0*/  LDSM.16.M88.4 R180, [R135+0x10900] ;  /* 0x0109000087b4783b */ /* 0x000eae0000000200 */
[C---:B-----5:R-:W-:Y:S08]  /*6200*/  HMMA.16816.F32 R44, R184.reuse, R160, R44 ;  /* 0x000000a0b82c723c */ /* 0x060ff0000000182c */
[----:B------:R-:W-:Y:S01]  /*6210*/  HMMA.16816.F32 R48, R184, R162, R48 ;  /* 0x000000a2b830723c */ /* 0x000fe20000001830 */
[----:B------:R-:W5:Y:S07]  /*6220*/  LDSM.16.M88.4 R160, [R135+0x11100] ;  /* 0x0111000087a0783b */ /* 0x000f6e0000000200 */
[C---:B-1----:R-:W-:Y:S08]  /*6230*/  HMMA.16816.F32 R4, R188.reuse, R164, R4 ;  /* 0x000000a4bc04723c */ /* 0x042ff00000001804 */
[C---:B------:R-:W-:Y:S01]  /*6240*/  HMMA.16816.F32 R8, R188.reuse, R166, R8 ;  /* 0x000000a6bc08723c */ /* 0x040fe20000001808 */
[----:B------:R-:W1:Y:S07]  /*6250*/  LDSM.16.M88.4 R164, [R135+0x11900] ;  /* 0x0119000087a4783b */ /* 0x000e6e0000000200 */
[C---:B------:R-:W-:Y:S08]  /*6260*/  HMMA.16816.F32 R12, R188.reuse, R168, R12 ;  /* 0x000000a8bc0c723c */ /* 0x040ff0000000180c */
[C---:B------:R-:W-:Y:S01]  /*6270*/  HMMA.16816.F32 R16, R188.reuse, R170, R16 ;  /* 0x000000aabc10723c */ /* 0x040fe20000001810 */
[----:B------:R-:W1:Y:S07]  /*6280*/  LDSM.16.M88.4 R168, [R242] ;  /* 0x00000000f2a8783b */ /* 0x000e6e0000000200 */
[C---:B---3--:R-:W-:Y:S08]  /*6290*/  HMMA.16816.F32 R20, R188.reuse, R172, R20 ;  /* 0x000000acbc14723c */ /* 0x048ff00000001814 */
[C---:B------:R-:W-:Y:S01]  /*62a0*/  HMMA.16816.F32 R24, R188.reuse, R174, R24 ;  /* 0x000000aebc18723c */ /* 0x040fe20000001818 */
[----:B------:R-:W3:Y:S07]  /*62b0*/  LDSM.16.M88.4 R172, [R241] ;  /* 0x00000000f1ac783b */ /* 0x000eee0000000200 */
[C---:B--2---:R-:W-:Y:S08]  /*62c0*/  HMMA.16816.F32 R28, R188.reuse, R180, R28 ;  /* 0x000000b4bc1c723c */ /* 0x044ff0000000181c */
[C---:B------:R-:W-:Y:S01]  /*62d0*/  HMMA.16816.F32 R32, R188.reuse, R182, R32 ;  /* 0x000000b6bc20723c */ /* 0x040fe20000001820 */
[----:B------:R-:W2:Y:S07]  /*62e0*/  LDSM.16.M88.4 R180, [R239] ;  /* 0x00000000efb4783b */ /* 0x000eae0000000200 */
[C---:B-----5:R-:W-:Y:S08]  /*62f0*/  HMMA.16816.F32 R36, R188.reuse, R160, R36 ;  /* 0x000000a0bc24723c */ /* 0x060ff00000001824 */
[C---:B------:R-:W-:Y:S01]  /*6300*/  HMMA.16816.F32 R40, R188.reuse, R162, R40 ;  /* 0x000000a2bc28723c */ /* 0x040fe20000001828 */
[----:B------:R-:W5:Y:S07]  /*6310*/  LDSM.16.M88.4 R160, [R238] ;  /* 0x00000000eea0783b */ /* 0x000f6e0000000200 */
[C---:B-1----:R-:W-:Y:S08]  /*6320*/  HMMA.16816.F32 R44, R188.reuse, R164, R44 ;  /* 0x000000a4bc2c723c */ /* 0x042ff0000000182c */
[----:B------:R-:W-:Y:S01]  /*6330*/  HMMA.16816.F32 R48, R188, R166, R48 ;  /* 0x000000a6bc30723c */ /* 0x000fe20000001830 */
[----:B------:R-:W1:Y:S07]  /*6340*/  LDSM.16.M88.4 R164, [R237] ;  /* 0x00000000eda4783b */ /* 0x000e6e0000000200 */
[C---:B------:R-:W-:Y:S08]  /*6350*/  HMMA.16816.F32 R4, R192.reuse, R168, R4 ;  /* 0x000000a8c004723c */ /* 0x040ff00000001804 */
[C---:B------:R-:W-:Y:S01]  /*6360*/  HMMA.16816.F32 R8, R192.reuse, R170, R8 ;  /* 0x000000aac008723c */ /* 0x040fe20000001808 */
[----:B------:R-:W1:Y:S07]  /*6370*/  LDSM.16.M88.4 R168, [R229+0xf100] ;  /* 0x00f10000e5a8783b */ /* 0x000e6e0000000200 */
[C---:B---3--:R-:W-:Y:S08]  /*6380*/  HMMA.16816.F32 R12, R192.reuse, R172, R12 ;  /* 0x000000acc00c723c */ /* 0x048ff0000000180c */
[C---:B------:R-:W-:Y:S01]  /*6390*/  HMMA.16816.F32 R16, R192.reuse, R174, R16 ;  /* 0x000000aec010723c */ /* 0x040fe20000001810 */
[----:B------:R-:W3:Y:S07]  /*63a0*/  LDSM.16.M88.4 R172, [R229+0xf900] ;  /* 0x00f90000e5ac783b */ /* 0x000eee0000000200 */
[C---:B------:R-:W-:Y:S08]  /*63b0*/  HMMA.16816.F32 R20, R192.reuse, R196, R20 ;  /* 0x000000c4c014723c */ /* 0x040ff00000001814 */
[C---:B------:R-:W-:Y:S01]  /*63c0*/  HMMA.16816.F32 R24, R192.reuse, R198, R24 ;  /* 0x000000c6c018723c */ /* 0x040fe20000001818 */
[----:B------:R-:W-:Y:S07]  /*63d0*/  LDSM.16.M88.4 R196, [R229+0x11900] ;  /* 0x01190000e5c4783b */ /* 0x000fee0000000200 */
[C---:B--2---:R-:W-:Y:S08]  /*63e0*/  HMMA.16816.F32 R28, R192.reuse, R180, R28 ;  /* 0x000000b4c01c723c */ /* 0x044ff0000000181c */
[C---:B------:R-:W-:Y:S01]  /*63f0*/  HMMA.16816.F32 R32, R192.reuse, R182, R32 ;  /* 0x000000b6c020723c */ /* 0x040fe20000001820 */
[----:B------:R-:W2:Y:S07]  /*6400*/  LDSM.16.M88.4 R180, [R229+0x10100] ;  /* 0x01010000e5b4783b */ /* 0x000eae0000000200 */
[C---:B-----5:R-:W-:Y:S08]  /*6410*/  HMMA.16816.F32 R36, R192.reuse, R160, R36 ;  /* 0x000000a0c024723c */ /* 0x060ff00000001824 */
[C---:B------:R-:W-:Y:S01]  /*6420*/  HMMA.16816.F32 R40, R192.reuse, R162, R40 ;  /* 0x000000a2c028723c */ /* 0x040fe20000001828 */
[----:B------:R-:W5:Y:S07]  /*6430*/  LDSM.16.M88.4 R160, [R229+0x10900] ;  /* 0x01090000e5a0783b */ /* 0x000f6e0000000200 */
[C---:B-1----:R-:W-:Y:S08]  /*6440*/  HMMA.16816.F32 R44, R192.reuse, R164, R44 ;  /* 0x000000a4c02c723c */ /* 0x042ff0000000182c */
[----:B------:R-:W-:Y:S01]  /*6450*/  HMMA.16816.F32 R48, R192, R166, R48 ;  /* 0x000000a6c030723c */ /* 0x000fe20000001830 */
        /* <DEDUP_REMOVED lines=17> */
[----:B------:R-:W-:Y:S01]  /*6570*/  HMMA.16816.F32 R48, R200, R198, R48 ;  /* 0x000000c6c830723c */ /* 0x000fe20000001830 */
[----:B------:R-:W-:Y:S07]  /*6580*/  LDSM.16.M88.4 R196, [R135+0x12100] ;  /* 0x0121000087c4783b */ /* 0x000fee0000000200 */
        /* <DEDUP_REMOVED lines=8> */
[----:B------:R-:W-:Y:S07]  /*6610*/  LDSM.16.M88.4 R180, [R135+0x13900] ;  /* 0x0139000087b4783b */ /* 0x000fee0000000200 */
[C---:B-----5:R-:W-:Y:S08]  /*6620*/  HMMA.16816.F32 R28, R204.reuse, R160, R28 ;  /* 0x000000a0cc1c723c */ /* 0x060ff0000000181c */
[C---:B------:R-:W-:Y:S01]  /*6630*/  HMMA.16816.F32 R32, R204.reuse, R162, R32 ;  /* 0x000000a2cc20723c */ /* 0x040fe20000001820 */
[----:B------:R-:W2:Y:S07]  /*6640*/  LDSM.16.M88.4 R160, [R135+0x13100] ;  /* 0x0131000087a0783b */ /* 0x000eae0000000200 */
[C---:B-1----:R-:W-:Y:S08]  /*6650*/  HMMA.16816.F32 R36, R204.reuse, R164, R36 ;  /* 0x000000a4cc24723c */ /* 0x042ff00000001824 */
[C---:B------:R-:W-:Y:S01]  /*6660*/  HMMA.16816.F32 R40, R204.reuse, R166, R40 ;  /* 0x000000a6cc28723c */ /* 0x040fe20000001828 */
[----:B------:R-:W1:Y:S07]  /*6670*/  LDSM.16.M88.4 R164, [R135+0x14100] ;  /* 0x0141000087a4783b */ /* 0x000e6e0000000200 */
[C---:B------:R-:W-:Y:S08]  /*6680*/  HMMA.16816.F32 R44, R204.reuse, R168, R44 ;  /* 0x000000a8cc2c723c */ /* 0x040ff0000000182c */
[----:B------:R-:W-:Y:S01]  /*6690*/  HMMA.16816.F32 R48, R204, R170, R48 ;  /* 0x000000aacc30723c */ /* 0x000fe20000001830 */
[----:B------:R-:W5:Y:S07]  /*66a0*/  LDSM.16.M88.4 R168, [R135+0x14900] ;  /* 0x0149000087a8783b */ /* 0x000f6e0000000200 */
[C---:B------:R-:W-:Y:S08]  /*66b0*/  HMMA.16816.F32 R4, R208.reuse, R196, R4 ;  /* 0x000000c4d004723c */ /* 0x040ff00000001804 */
[C---:B------:R-:W-:Y:S01]  /*66c0*/  HMMA.16816.F32 R8, R208.reuse, R198, R8 ;  /* 0x000000c6d008723c */ /* 0x040fe20000001808 */
[----:B------:R-:W-:Y:S07]  /*66d0*/  LDSM.16.M88.4 R196, [R234] ;  /* 0x00000000eac4783b */ /* 0x000fee0000000200 */
[C---:B---3--:R-:W-:Y:S08]  /*66e0*/  HMMA.16816.F32 R12, R208.reuse, R172, R12 ;  /* 0x000000acd00c723c */ /* 0x048ff0000000180c */
[C---:B------:R-:W-:Y:S01]  /*66f0*/  HMMA.16816.F32 R16, R208.reuse, R174, R16 ;  /* 0x000000aed010723c */ /* 0x040fe20000001810 */
[----:B------:R-:W3:Y:S07]  /*6700*/  LDSM.16.M88.4 R172, [R236] ;  /* 0x00000000ecac783b */ /* 0x000eee0000000200 */
[C---:B--2---:R-:W-:Y:S08]  /*6710*/  HMMA.16816.F32 R20, R208.reuse, R160, R20 ;  /* 0x000000a0d014723c */ /* 0x044ff00000001814 */
[C---:B------:R-:W-:Y:S01]  /*6720*/  HMMA.16816.F32 R24, R208.reuse, R162, R24 ;  /* 0x000000a2d018723c */ /* 0x040fe20000001818 */
[----:B------:R-:W2:Y:S07]  /*6730*/  LDSM.16.M88.4 R160, [R235] ;  /* 0x00000000eba0783b */ /* 0x000eae0000000200 */
[C---:B------:R-:W-:Y:S08]  /*6740*/  HMMA.16816.F32 R28, R208.reuse, R180, R28 ;  /* 0x000000b4d01c723c */ /* 0x040ff0000000181c */
[C---:B------:R-:W-:Y:S01]  /*6750*/  HMMA.16816.F32 R32, R208.reuse, R182, R32 ;  /* 0x000000b6d020723c */ /* 0x040fe20000001820 */
[----:B------:R-:W-:Y:S07]  /*6760*/  LDSM.16.M88.4 R180, [R231] ;  /* 0x00000000e7b4783b */ /* 0x000fee0000000200 */
[C---:B-1----:R-:W-:Y:S08]  /*6770*/  HMMA.16816.F32 R36, R208.reuse, R164, R36 ;  /* 0x000000a4d024723c */ /* 0x042ff00000001824 */
[C---:B------:R-:W-:Y:S01]  /*6780*/  HMMA.16816.F32 R40, R208.reuse, R166, R40 ;  /* 0x000000a6d028723c */ /* 0x040fe20000001828 */
[----:B------:R-:W1:Y:S07]  /*6790*/  LDSM.16.M88.4 R164, [R233] ;  /* 0x00000000e9a4783b */ /* 0x000e6e0000000200 */
[C---:B-----5:R-:W-:Y:S08]  /*67a0*/  HMMA.16816.F32 R44, R208.reuse, R168, R44 ;  /* 0x000000a8d02c723c */ /* 0x060ff0000000182c */
[----:B------:R-:W-:Y:S01]  /*67b0*/  HMMA.16816.F32 R48, R208, R170, R48 ;  /* 0x000000aad030723c */ /* 0x000fe20000001830 */
[----:B------:R-:W5:Y:S07]  /*67c0*/  LDSM.16.M88.4 R168, [R232] ;  /* 0x00000000e8a8783b */ /* 0x000f6e0000000200 */
[C---:B---3--:R-:W-:Y:S08]  /*67d0*/  HMMA.16816.F32 R4, R212.reuse, R172, R4 ;  /* 0x000000acd404723c */ /* 0x048ff00000001804 */
[C---:B------:R-:W-:Y:S01]  /*67e0*/  HMMA.16816.F32 R8, R212.reuse, R174, R8 ;  /* 0x000000aed408723c */ /* 0x040fe20000001808 */
[----:B------:R-:W-:Y:S07]  /*67f0*/  LDSM.16.M88.4 R172, [R229+0x12900] ;  /* 0x01290000e5ac783b */ /* 0x000fee0000000200 */
[C---:B--2---:R-:W-:Y:S08]  /*6800*/  HMMA.16816.F32 R12, R212.reuse, R160, R12 ;  /* 0x000000a0d40c723c */ /* 0x044ff0000000180c */
[C---:B------:R-:W-:Y:S01]  /*6810*/  HMMA.16816.F32 R16, R212.reuse, R162, R16 ;  /* 0x000000a2d410723c */ /* 0x040fe20000001810 */
[----:B------:R-:W2:Y:S07]  /*6820*/  LDSM.16.M88.4 R160, [R229+0x12100] ;  /* 0x01210000e5a0783b */ /* 0x000eae0000000200 */
[C---:B------:R-:W-:Y:S08]  /*6830*/  HMMA.16816.F32 R20, R212.reuse, R196, R20 ;  /* 0x000000c4d414723c */ /* 0x040ff00000001814 */
[C---:B------:R-:W-:Y:S01]  /*6840*/  HMMA.16816.F32 R24, R212.reuse, R198, R24 ;  /* 0x000000c6d418723c */ /* 0x040fe20000001818 */
[----:B------:R-:W-:Y:S07]  /*6850*/  LDSM.16.M88.4 R196, [R226+0x6000] ;  /* 0x00600000e2c4783b */ /* 0x000fee0000000200 */
[C---:B-1----:R-:W-:Y:S08]  /*6860*/  HMMA.16816.F32 R28, R212.reuse, R164, R28 ;  /* 0x000000a4d41c723c */ /* 0x042ff0000000181c */
[C---:B------:R-:W-:Y:S01]  /*6870*/  HMMA.16816.F32 R32, R212.reuse, R166, R32 ;  /* 0x000000a6d420723c */ /* 0x040fe20000001820 */
[----:B------:R-:W1:Y:S07]  /*6880*/  LDSM.16.M88.4 R164, [R229+0x13100] ;  /* 0x01310000e5a4783b */ /* 0x000e6e0000000200 */
[C---:B-----5:R-:W-:Y:S08]  /*6890*/  HMMA.16816.F32 R36, R212.reuse, R168, R36 ;  /* 0x000000a8d424723c */ /* 0x060ff00000001824 */
[C---:B------:R-:W-:Y:S01]  /*68a0*/  HMMA.16816.F32 R40, R212.reuse, R170, R40 ;  /* 0x000000aad428723c */ /* 0x040fe20000001828 */
[----:B------:R-:W3:Y:S07]  /*68b0*/  LDSM.16.M88.4 R168, [R229+0x13900] ;  /* 0x01390000e5a8783b */ /* 0x000eee0000000200 */
[C---:B------:R-:W-:Y:S08]  /*68c0*/  HMMA.16816.F32 R44, R212.reuse, R180, R44 ;  /* 0x000000b4d42c723c */ /* 0x040ff0000000182c */
[----:B------:R-:W-:Y:S01]  /*68d0*/  HMMA.16816.F32 R48, R212, R182, R48 ;  /* 0x000000b6d430723c */ /* 0x000fe20000001830 */
[----:B------:R-:W5:Y:S07]  /*68e0*/  LDSM.16.M88.4 R180, [R229+0x14100] ;  /* 0x01410000e5b4783b */ /* 0x000f6e0000000200 */
[C---:B--2---:R-:W-:Y:S08]  /*68f0*/  HMMA.16816.F32 R4, R216.reuse, R160, R4 ;  /* 0x000000a0d804723c */ /* 0x044ff00000001804 */
[C---:B------:R-:W-:Y:S01]  /*6900*/  HMMA.16816.F32 R8, R216.reuse, R162, R8 ;  /* 0x000000a2d808723c */ /* 0x040fe20000001808 */
[----:B------:R-:W2:Y:S07]  /*6910*/  LDSM.16.M88.4 R160, [R229+0x14900] ;  /* 0x01490000e5a0783b */ /* 0x000eae0000000200 */
[C---:B------:R-:W-:Y:S08]  /*6920*/  HMMA.16816.F32 R12, R216.reuse, R172, R12 ;  /* 0x000000acd80c723c */ /* 0x040ff0000000180c */
[C---:B------:R-:W-:Y:S01]  /*6930*/  HMMA.16816.F32 R16, R216.reuse, R174, R16 ;  /* 0x000000aed810723c */ /* 0x040fe20000001810 */
[----:B------:R-:W2:Y:S07]  /*6940*/  LDSM.16.M88.4 R172, [R226+0x6800] ;  /* 0x00680000e2ac783b */ /* 0x000eae0000000200 */
[C---:B-1----:R-:W-:Y:S08]  /*6950*/  HMMA.16816.F32 R20, R216.reuse, R164, R20 ;  /* 0x000000a4d814723c */ /* 0x042ff00000001814 */
[C---:B------:R-:W-:Y:S01]  /*6960*/  HMMA.16816.F32 R24, R216.reuse, R166, R24 ;  /* 0x000000a6d818723c */ /* 0x040fe20000001818 */
[----:B------:R-:W1:Y:S07]  /*6970*/  LDSM.16.M88.4 R164, [R226+0x7000] ;  /* 0x00700000e2a4783b */ /* 0x000e6e0000000200 */
[C---:B---3--:R-:W-:Y:S08]  /*6980*/  HMMA.16816.F32 R28, R216.reuse, R168, R28 ;  /* 0x000000a8d81c723c */ /* 0x048ff0000000181c */
[C---:B------:R-:W-:Y:S01]  /*6990*/  HMMA.16816.F32 R32, R216.reuse, R170, R32 ;  /* 0x000000aad820723c */ /* 0x040fe20000001820 */
[----:B------:R-:W-:Y:S07]  /*69a0*/  LDSM.16.M88.4 R168, [R226+0x8000] ;  /* 0x00800000e2a8783b */ /* 0x000fee0000000200 */
[C---:B-----5:R-:W-:Y:S01]  /*69b0*/  HMMA.16816.F32 R36, R216.reuse, R180, R36 ;  /* 0x000000b4d824723c */ /* 0x060fe20000001824 */
[----:B------:R-:W3:Y:S07]  /*69c0*/  LDL.64 R180, [R1+0x10] ;  /* 0x0000100001b47983 */ /* 0x000eee0000100a00 */
[C---:B------:R-:W-:Y:S08]  /*69d0*/  HMMA.16816.F32 R40, R216.reuse, R182, R40 ;  /* 0x000000b6d828723c */ /* 0x040ff00000001828 */
[C---:B--2---:R-:W-:Y:S08]  /*69e0*/  HMMA.16816.F32 R44, R216.reuse, R160, R44 ;  /* 0x000000a0d82c723c */ /* 0x044ff0000000182c */
[----:B------:R-:W-:Y:S01]  /*69f0*/  HMMA.16816.F32 R48, R216, R162, R48 ;  /* 0x000000a2d830723c */ /* 0x000fe20000001830 */
[----:B------:R-:W2:Y:S07]  /*6a00*/  LDSM.16.M88.4 R160, [R226+0x7800] ;  /* 0x00780000e2a0783b */ /* 0x000eae0000000200 */
[C---:B------:R-:W-:Y:S08]  /*6a10*/  HMMA.16816.F32 R4, R220.reuse, R196, R4 ;  /* 0x000000c4dc04723c */ /* 0x040ff00000001804 */
[C---:B------:R-:W-:Y:S08]  /*6a20*/  HMMA.16816.F32 R8, R220.reuse, R198, R8 ;  /* 0x000000c6dc08723c */ /* 0x040ff00000001808 */
[C---:B------:R-:W-:Y:S08]  /*6a30*/  HMMA.16816.F32 R12, R220.reuse, R172, R12 ;  /* 0x000000acdc0c723c */ /* 0x040ff0000000180c */
[C---:B------:R-:W-:Y:S04]  /*6a40*/  HMMA.16816.F32 R16, R220.reuse, R174, R16 ;  /* 0x000000aedc10723c */ /* 0x040fe80000001810 */
[----:B------:R-:W-:Y:S02]  /*6a50*/  FMNMX.FTZ R0, R4, R133, !PT ;  /* 0x0000008504007209 */ /* 0x000fe40007810000 */
[----:B------:R-:W-:Y:S02]  /*6a60*/  FMNMX.FTZ R2, R6, R134, !PT ;  /* 0x0000008606027209 */ /* 0x000fe40007810000 */
[C---:B-1----:R-:W-:Y:S04]  /*6a70*/  HMMA.16816.F32 R20, R220.reuse, R164, R20 ;  /* 0x000000a4dc14723c */ /* 0x042fe80000001814 */
[----:B------:R-:W-:Y:S02]  /*6a80*/  FMNMX.FTZ R0, R5, R0, !PT ;  /* 0x0000000005007209 */ /* 0x000fe40007810000 */
[----:B------:R-:W-:Y:S02]  /*6a90*/  FMNMX.FTZ R2, R7, R2, !PT ;  /* 0x0000000207027209 */ /* 0x000fe40007810000 */
[C---:B------:R-:W-:Y:S01]  /*6aa0*/  HMMA.16816.F32 R24, R220.reuse, R166, R24 ;  /* 0x000000a6dc18723c */ /* 0x040fe20000001818 */
[----:B------:R-:W1:Y:S01]  /*6ab0*/  LDSM.16.M88.4 R164, [R226+0x8800] ;  /* 0x00880000e2a4783b */ /* 0x000e620000000200 */
[----:B------:R-:W-:Y:S04]  /*6ac0*/  DEPBAR.LE SB0, 0x0 ;  /* 0x000080000000791a */ /* 0x000fe80000000000 */
[----:B------:R-:W-:Y:S02]  /*6ad0*/  FMNMX.FTZ R0, R8, R0, !PT ;  /* 0x0000000008007209 */ /* 0x000fe40007810000 */
[C---:B--2---:R-:W-:Y:S01]  /*6ae0*/  HMMA.16816.F32 R28, R220.reuse, R160, R28 ;  /* 0x000000a0dc1c723c */ /* 0x044fe2000000181c */
[----:B------:R-:W-:Y:S04]  /*6af0*/  BAR.SYNC.DEFER_BLOCKING 0x0 ;  /* 0x0000000000007b1d */ /* 0x000fe80000010000 */
[----:B------:R-:W-:Y:S02]  /*6b00*/  FMNMX.FTZ R0, R9, R0, !PT ;  /* 0x0000000009007209 */ /* 0x000fe40007810000 */
[----:B------:R-:W-:Y:S01]  /*6b10*/  FMNMX.FTZ R2, R10, R2, !PT ;  /* 0x000000020a027209 */ /* 0x000fe20007810000 */
[C---:B------:R-:W-:Y:S04]  /*6b20*/  HMMA.16816.F32 R32, R220.reuse, R162, R32 ;  /* 0x000000a2dc20723c */ /* 0x040fe80000001820 */
[----:B------:R-:W-:Y:S02]  /*6b30*/  FMNMX.FTZ R0, R12, R0, !PT ;  /* 0x000000000c007209 */ /* 0x000fe40007810000 */
[----:B------:R-:W-:Y:S02]  /*6b40*/  FMNMX.FTZ R2, R11, R2, !PT ;  /* 0x000000020b027209 */ /* 0x000fe40007810000 */
[C---:B------:R-:W-:Y:S04]  /*6b50*/  HMMA.16816.F32 R36, R220.reuse, R168, R36 ;  /* 0x000000a8dc24723c */ /* 0x040fe80000001824 */
[----:B------:R-:W-:Y:S02]  /*6b60*/  FMNMX.FTZ R0, R13, R0, !PT ;  /* 0x000000000d007209 */ /* 0x000fe40007810000 */
[----:B------:R-:W-:Y:S02]  /*6b70*/  FMNMX.FTZ R2, R14, R2, !PT ;  /* 0x000000020e027209 */ /* 0x000fe40007810000 */
[C---:B------:R-:W-:Y:S04]  /*6b80*/  HMMA.16816.F32 R40, R220.reuse, R170, R40 ;  /* 0x000000aadc28723c */ /* 0x040fe80000001828 */
[----:B------:R-:W-:Y:S02]  /*6b90*/  FMNMX.FTZ R0, R16, R0, !PT ;  /* 0x0000000010007209 */ /* 0x000fe40007810000 */
[----:B------:R-:W-:Y:S02]  /*6ba0*/  FMNMX.FTZ R2, R15, R2, !PT ;  /* 0x000000020f027209 */ /* 0x000fe40007810000 */
[----:B------:R-:W-:Y:S01]  /*6bb0*/  FMNMX.FTZ R0, R17, R0, !PT ;  /* 0x0000000011007209 */ /* 0x000fe20007810000 */
[C---:B-1----:R-:W-:Y:S03]  /*6bc0*/  HMMA.16816.F32 R44, R220.reuse, R164, R44 ;  /* 0x000000a4dc2c723c */ /* 0x042fe6000000182c */
[----:B------:R-:W-:Y:S02]  /*6bd0*/  FMNMX.FTZ R0, R20, R0, !PT ;  /* 0x0000000014007209 */ /* 0x000fe40007810000 */
[----:B------:R-:W-:Y:S02]  /*6be0*/  FMNMX.FTZ R2, R18, R2, !PT ;  /* 0x0000000212027209 */ /* 0x000fe40007810000 */
[----:B------:R-:W-:Y:S01]  /*6bf0*/  FMNMX.FTZ R0, R21, R0, !PT ;  /* 0x0000000015007209 */ /* 0x000fe20007810000 */
[----:B------:R-:W-:Y:S04]  /*6c00*/  HMMA.16816.F32 R48, R220, R166, R48 ;  /* 0x000000a6dc30723c */ /* 0x000fe80000001830 */
[----:B------:R-:W-:Y:S02]  /*6c10*/  FMNMX.FTZ R0, R24, R0, !PT ;  /* 0x0000000018007209 */ /* 0x000fe40007810000 */
[----:B------:R-:W-:Y:S02]  /*6c20*/  FMNMX.FTZ R2, R19, R2, !PT ;  /* 0x0000000213027209 */ /* 0x000fe40007810000 */
[----:B------:R-:W-:Y:S04]  /*6c30*/  FMNMX.FTZ R0, R25, R0, !PT ;  /* 0x0000000019007209 */ /* 0x000fe80007810000 */
[----:B------:R-:W-:Y:S02]  /*6c40*/  FMNMX.FTZ R0, R28, R0, !PT ;  /* 0x000000001c007209 */ /* 0x000fe40007810000 */
        /* <DEDUP_REMOVED lines=22> */
[----:B------:R-:W-:Y:S03]  /*6db0*/  FMNMX.FTZ R2, R43, R2, !PT ;  /* 0x000000022b027209 */ /* 0x000fe60007810000 */
[----:B------:R-:W1:Y:S01]  /*6dc0*/  SHFL.BFLY PT, R3, R132, 0x2, 0x1f ;  /* 0x0c401f0084037f89 */ /* 0x000e6200000e0000 */
[----:B------:R-:W-:Y:S04]  /*6dd0*/  FMNMX.FTZ R2, R46, R2, !PT ;  /* 0x000000022e027209 */ /* 0x000fe80007810000 */
[----:B------:R-:W-:Y:S04]  /*6de0*/  FMNMX.FTZ R0, R47, R2, !PT ;  /* 0x000000022f007209 */ /* 0x000fe80007810000 */
[----:B------:R-:W-:Y:S04]  /*6df0*/  FMNMX.FTZ R0, R50, R0, !PT ;  /* 0x0000000032007209 */ /* 0x000fe80007810000 */
[----:B------:R-:W-:Y:S05]  /*6e00*/  FMNMX.FTZ R0, R51, R0, !PT ;  /* 0x0000000033007209 */ /* 0x000fea0007810000 */
[----:B------:R-:W2:Y:S01]  /*6e10*/  SHFL.BFLY PT, R2, R0, 0x2, 0x1f ;  /* 0x0c401f0000027f89 */ /* 0x000ea200000e0000 */
[----:B-1----:R-:W-:Y:S07]  /*6e20*/  FMNMX.FTZ R132, R132, R3, !PT ;  /* 0x0000000384847209 */ /* 0x002fee0007810000 */
[----:B------:R-:W1:Y:S01]  /*6e30*/  SHFL.BFLY PT, R160, R132, 0x1, 0x1f ;  /* 0x0c201f0084a07f89 */ /* 0x000e6200000e0000 */
[----:B--2---:R-:W-:Y:S07]  /*6e40*/  FMNMX.FTZ R0, R0, R2, !PT ;  /* 0x0000000200007209 */ /* 0x004fee0007810000 */
[----:B------:R-:W2:Y:S01]  /*6e50*/  SHFL.BFLY PT, R3, R0, 0x1, 0x1f ;  /* 0x0c201f0000037f89 */ /* 0x000ea200000e0000 */
[----:B-1----:R-:W-:Y:S02]  /*6e60*/  FMNMX.FTZ R132, R132, R160, !PT ;  /* 0x000000a084847209 */ /* 0x002fe40007810000 */
[----:B----4-:R-:W-:Y:S03]  /*6e70*/  @P0 MOV R160, R250 ;  /* 0x000000fa00a00202 */ /* 0x010fe60000000f00 */
[C---:B------:R-:W-:Y:S02]  /*6e80*/  FMUL.FTZ R172, R132.reuse, c[0x0][0x2d0] ;  /* 0x0000b40084ac7a20 */ /* 0x040fe40000410000 */
[----:B------:R-:W-:Y:S02]  /*6e90*/  FADD.FTZ R2, -R132, R133 ;  /* 0x0000008584027221 */ /* 0x000fe40000010100 */
[--C-:B------:R-:W-:Y:S01]  /*6ea0*/  FFMA.FTZ R133, R4, c[0x0][0x2d0], -R172.reuse ;  /* 0x0000b40004857a23 */ /* 0x100fe200000108ac */
[----:B------:R-:W-:Y:S01]  /*6eb0*/  MOV R4, UR18 ;  /* 0x0000001200047c02 */ /* 0x000fe20008000f00 */
[--C-:B------:R-:W-:Y:S02]  /*6ec0*/  FFMA.FTZ R5, R5, c[0x0][0x2d0], -R172.reuse ;  /* 0x0000b40005057a23 */ /* 0x100fe400000108ac */
[----:B------:R1:W-:Y:S01]  /*6ed0*/  MUFU.EX2 R173, R133 ;  /* 0x0000008500ad7308 */ /* 0x0003e20000000800 */
[--C-:B------:R-:W-:Y:S02]  /*6ee0*/  FFMA.FTZ R8, R8, c[0x0][0x2d0], -R172.reuse ;  /* 0x0000b40008087a23 */ /* 0x100fe400000108ac */
[--C-:B------:R-:W-:Y:S01]  /*6ef0*/  FFMA.FTZ R9, R9, c[0x0][0x2d0], -R172.reuse ;  /* 0x0000b40009097a23 */ /* 0x100fe200000108ac */
[----:B--2---:R-:W-:Y:S01]  /*6f00*/  FMNMX.FTZ R3, R0, R3, !PT ;  /* 0x0000000300037209 */ /* 0x004fe20007810000 */
[----:B------:R-:W-:Y:S02]  /*6f10*/  FMUL.FTZ R0, R2, c[0x0][0x2d0] ;  /* 0x0000b40002007a20 */ /* 0x000fe40000410000 */
[--C-:B------:R-:W-:Y:S03]  /*6f20*/  FFMA.FTZ R12, R12, c[0x0][0x2d0], -R172.reuse ;  /* 0x0000b4000c0c7a23 */ /* 0x100fe600000108ac */
[----:B------:R-:W-:Y:S01]  /*6f30*/  MUFU.EX2 R196, R5 ;  /* 0x0000000500c47308 */ /* 0x000fe20000000800 */
[--C-:B------:R-:W-:Y:S02]  /*6f40*/  FFMA.FTZ R13, R13, c[0x0][0x2d0], -R172.reuse ;  /* 0x0000b4000d0d7a23 */ /* 0x100fe400000108ac */
[--C-:B------:R-:W-:Y:S02]  /*6f50*/  FFMA.FTZ R24, R24, c[0x0][0x2d0], -R172.reuse ;  /* 0x0000b40018187a23 */ /* 0x100fe400000108ac */
[--C-:B------:R-:W-:Y:S02]  /*6f60*/  FFMA.FTZ R25, R25, c[0x0][0x2d0], -R172.reuse ;  /* 0x0000b40019197a23 */ /* 0x100fe400000108ac */
[--C-:B------:R-:W-:Y:S02]  /*6f70*/  FFMA.FTZ R28, R28, c[0x0][0x2d0], -R172.reuse ;  /* 0x0000b4001c1c7a23 */ /* 0x100fe400000108ac */
[--C-:B------:R-:W-:Y:S01]  /*6f80*/  FFMA.FTZ R29, R29, c[0x0][0x2d0], -R172.reuse ;  /* 0x0000b4001d1d7a23 */ /* 0x100fe200000108ac */
        /* <DEDUP_REMOVED lines=12> */
[----:B------:R2:W4:Y:S01]  /*7050*/  MUFU.EX2 R2, R0 ;  /* 0x0000000000027308 */ /* 0x0005220000000800 */
[----:B------:R-:W-:Y:S09]  /*7060*/  FFMA.FTZ R48, R48, c[0x0][0x2d0], -R172 ;  /* 0x0000b40030307a23 */ /* 0x000ff200000108ac */
[----:B------:R-:W-:Y:S01]  /*7070*/  MUFU.EX2 R174, R12 ;  /* 0x0000000c00ae7308 */ /* 0x000fe20000000800 */
[----:B---3--:R-:W-:Y:S05]  /*7080*/  @P0 MOV R161, R181 ;  /* 0x000000b500a10202 */ /* 0x008fea0000000f00 */
[----:B------:R-:W-:Y:S04]  /*7090*/  @P0 IMAD.WIDE.U32 R160, R4, 0x60, R160 ;  /* 0x0000006004a00825 */ /* 0x000fe800078e00a0 */
[----:B------:R-:W-:Y:S01]  /*70a0*/  MUFU.EX2 R175, R13 ;  /* 0x0000000d00af7308 */ /* 0x000fe20000000800 */
[----:B------:R-:W-:Y:S01]  /*70b0*/  @P0 IADD3 R4, R161, UR12, RZ ;  /* 0x0000000ca1040c10 */ /* 0x000fe2000fffe0ff */
[----:B------:R-:W-:Y:S01]  /*70c0*/  @UP0 USHF.L.U32 UR12, UR4, 0x6, URZ ;  /* 0x00000006040c0899 */ /* 0x000fe2000800063f */
[C---:B-1----:R-:W-:Y:S01]  /*70d0*/  @P0 SHF.L.U32 R133, R160.reuse, 0x1, RZ ;  /* 0x00000001a0850819 */ /* 0x042fe200000006ff */
[----:B--2---:R-:W-:Y:S01]  /*70e0*/  FADD.FTZ R0, -R3, R134 ;  /* 0x0000008603007221 */ /* 0x004fe20000010100 */
[----:B------:R-:W-:Y:S01]  /*70f0*/  @P0 SHF.L.U64.HI R160, R160, 0x1, R4 ;  /* 0x00000001a0a00819 */ /* 0x000fe20000010204 */
[----:B----4-:R-:W-:Y:S01]  /*7100*/  FMUL.FTZ R52, R2, R52 ;  /* 0x0000003402347220 */ /* 0x010fe20000410000 */
[C---:B------:R-:W-:Y:S01]  /*7110*/  @P0 IADD3 R4, P1, R133.reuse, c[0x0][0x1c8], RZ ;  /* 0x0000720085040a10 */ /* 0x040fe20007f3e0ff */
[----:B------:R-:W-:Y:S01]  /*7120*/  FMUL.FTZ R0, R0, c[0x0][0x2d0] ;  /* 0x0000b40000007a20 */ /* 0x000fe20000410000 */
[C---:B------:R-:W-:Y:S01]  /*7130*/  @P0 IADD3 R162, P2, R133.reuse, 0x80, RZ ;  /* 0x0000008085a20810 */ /* 0x040fe20007f5e0ff */
[----:B------:R-:W-:Y:S01]  /*7140*/  FMUL.FTZ R53, R2, R53 ;  /* 0x0000003502357220 */ /* 0x000fe20000410000 */
[----:B------:R-:W-:Y:S01]  /*7150*/  @P0 IADD3.X R5, R160, c[0x0][0x1cc], RZ, P1, !PT ;  /* 0x00007300a0050a10 */ /* 0x000fe20000ffe4ff */
[----:B------:R-:W-:Y:S01]  /*7160*/  FMUL.FTZ R56, R2, R56 ;  /* 0x0000003802387220 */ /* 0x000fe20000410000 */
[----:B------:R-:W-:Y:S01]  /*7170*/  @P0 IADD3 R162, P1, R162, c[0x0][0x1c8], RZ ;  /* 0x00007200a2a20a10 */ /* 0x000fe20007f3e0ff */
[----:B------:R-:W1:Y:S01]  /*7180*/  MUFU.EX2 R0, R0 ;  /* 0x0000000000007308 */ /* 0x000e620000000800 */
[----:B------:R-:W-:Y:S01]  /*7190*/  @P0 IADD3 R8, P3, R133, 0x100, RZ ;  /* 0x0000010085080810 */ /* 0x000fe20007f7e0ff */
[----:B------:R2:W-:Y:S01]  /*71a0*/  @P0 LDGSTS.E.BYPASS.LTC128B.128 [R248+0xc100], [R4.64], !P6 ;  /* 0x0c10000004f80fae */ /* 0x0005e2000f101d4a */
[--C-:B------:R-:W-:Y:S01]  /*71b0*/  @P0 IADD3.X R163, RZ, c[0x0][0x1cc], R160.reuse, P1, P2 ;  /* 0x00007300ffa30a10 */ /* 0x100fe20000fe44a0 */
[----:B------:R-:W-:Y:S01]  /*71c0*/  FMUL.FTZ R133, R3, c[0x0][0x2d0] ;  /* 0x0000b40003857a20 */ /* 0x000fe20000410000 */
[----:B------:R-:W-:Y:S01]  /*71d0*/  @P0 IADD3 R8, P2, R8, c[0x0][0x1c8], RZ ;  /* 0x0000720008080a10 */ /* 0x000fe20007f5e0ff */
[----:B------:R-:W-:Y:S02]  /*71e0*/  FMUL.FTZ R57, R2, R57 ;  /* 0x0000003902397220 */ /* 0x000fe40000410000 */
[--C-:B------:R-:W-:Y:S01]  /*71f0*/  FFMA.FTZ R6, R6, c[0x0][0x2d0], -R133.reuse ;  /* 0x0000b40006067a23 */ /* 0x100fe20000010885 */
[----:B------:R-:W-:Y:S01]  /*7200*/  @P0 IADD3.X R9, RZ, c[0x0][0x1cc], R160, P2, P3 ;  /* 0x00007300ff090a10 */ /* 0x000fe200017e64a0 */
[----:B------:R3:W-:Y:S01]  /*7210*/  @P0 LDGSTS.E.BYPASS.LTC128B.128 [R248+0xf100], [R162.64], !P5 ;  /* 0x0f100000a2f80fae */ /* 0x0007e2000e901d4a */
[--C-:B------:R-:W-:Y:S01]  /*7220*/  FFMA.FTZ R134, R7, c[0x0][0x2d0], -R133.reuse ;  /* 0x0000b40007867a23 */ /* 0x100fe20000010885 */
[----:B------:R4:W-:Y:S01]  /*7230*/  MUFU.EX2 R183, R6 ;  /* 0x0000000600b77308 */ /* 0x0009e20000000800 */
[--C-:B------:R-:W-:Y:S02]  /*7240*/  FFMA.FTZ R10, R10, c[0x0][0x2d0], -R133.reuse ;  /* 0x0000b4000a0a7a23 */ /* 0x100fe40000010885 */
[--C-:B------:R-:W-:Y:S02]  /*7250*/  FFMA.FTZ R11, R11, c[0x0][0x2d0], -R133.reuse ;  /* 0x0000b4000b0b7a23 */ /* 0x100fe40000010885 */
[C---:B------:R-:W-:Y:S01]  /*7260*/  FMUL.FTZ R60, R2.reuse, R60 ;  /* 0x0000003c023c7220 */ /* 0x040fe20000410000 */
[----:B------:R5:W-:Y:S01]  /*7270*/  @P0 LDGSTS.E.BYPASS.LTC128B.128 [R248+0x12100], [R8.64], !P4 ;  /* 0x1210000008f80fae */ /* 0x000be2000e101d4a */
[C---:B------:R-:W-:Y:S02]  /*7280*/  FMUL.FTZ R61, R2.reuse, R61 ;  /* 0x0000003d023d7220 */ /* 0x040fe40000410000 */
[C---:B------:R-:W-:Y:S01]  /*7290*/  FMUL.FTZ R64, R2.reuse, R64 ;  /* 0x0000004002407220 */ /* 0x040fe20000410000 */
[----:B------:R3:W-:Y:S01]  /*72a0*/  MUFU.EX2 R181, R10 ;  /* 0x0000000a00b57308 */ /* 0x0007e20000000800 */
[----:B------:R-:W-:Y:S02]  /*72b0*/  FMUL.FTZ R65, R2, R65 ;  /* 0x0000004102417220 */ /* 0x000fe40000410000 */
[C---:B-1----:R-:W-:Y:S02]  /*72c0*/  FMUL.FTZ R54, R0.reuse, R54 ;  /* 0x0000003600367220 */ /* 0x042fe40000410000 */
[----:B------:R-:W-:Y:S01]  /*72d0*/  FMUL.FTZ R55, R0, R55 ;  /* 0x0000003700377220 */ /* 0x000fe20000410000 */
[----:B--2---:R-:W-:Y:S01]  /*72e0*/  @P0 IADD3 R4, P1, R4, UR12, RZ ;  /* 0x0000000c04040c10 */ /* 0x004fe2000ff3e0ff */
[C---:B------:R-:W-:Y:S03]  /*72f0*/  FMUL.FTZ R58, R0.reuse, R58 ;  /* 0x0000003a003a7220 */ /* 0x040fe60000410000 */
[----:B------:R1:W-:Y:S01]  /*7300*/  MUFU.EX2 R180, R11 ;  /* 0x0000000b00b47308 */ /* 0x0003e20000000800 */
[----:B------:R-:W-:Y:S01]  /*7310*/  @P0 IADD3.X R5, R5, UR15, RZ, P1, !PT ;  /* 0x0000000f05050c10 */ /* 0x000fe20008ffe4ff */
[----:B------:R-:W-:Y:S01]  /*7320*/  FMUL.FTZ R59, R0, R59 ;  /* 0x0000003b003b7220 */ /* 0x000fe20000410000 */
[----:B----4-:R-:W-:Y:S01]  /*7330*/  @P0 IADD3 R6, P2, R4, UR12, RZ ;  /* 0x0000000c04060c10 */ /* 0x010fe2000ff5e0ff */
[C---:B------:R-:W-:Y:S02]  /*7340*/  FMUL.FTZ R62, R0.reuse, R62 ;  /* 0x0000003e003e7220 */ /* 0x040fe40000410000 */
[----:B------:R2:W-:Y:S01]  /*7350*/  @P0 LDGSTS.E.BYPASS.LTC128B.128 [R248+0xd100], [R4.64], !P6 ;  /* 0x0d10000004f80fae */ /* 0x0005e2000f101d4a */
[C---:B------:R-:W-:Y:S01]  /*7360*/  FMUL.FTZ R63, R0.reuse, R63 ;  /* 0x0000003f003f7220 */ /* 0x040fe20000410000 */
[----:B------:R-:W-:Y:S01]  /*7370*/  @P0 IADD3.X R7, R5, UR15, RZ, P2, !PT ;  /* 0x0000000f05070c10 */ /* 0x000fe200097fe4ff */
[C---:B------:R-:W-:Y:S01]  /*7380*/  FMUL.FTZ R66, R0.reuse, R66 ;  /* 0x0000004200427220 */ /* 0x040fe20000410000 */
[----:B------:R-:W4:Y:S01]  /*7390*/  MUFU.EX2 R182, R134 ;  /* 0x0000008600b67308 */ /* 0x000f220000000800 */
[----:B------:R-:W-:Y:S02]  /*73a0*/  FMUL.FTZ R67, R0, R67 ;  /* 0x0000004300437220 */ /* 0x000fe40000410000 */
[C---:B-----5:R-:W-:Y:S01]  /*73b0*/  FMUL.FTZ R8, R2.reuse, R140 ;  /* 0x0000008c02087220 */ /* 0x060fe20000410000 */
[----:B------:R2:W-:Y:S01]  /*73c0*/  @P0 LDGSTS.E.BYPASS.LTC128B.128 [R248+0x10100], [R4.64+0x80], !P5 ;  /* 0x1010008004f80fae */ /* 0x0005e2000e901d4a */
[----:B------:R-:W-:Y:S02]  /*73d0*/  FMUL.FTZ R9, R2, R141 ;  /* 0x0000008d02097220 */ /* 0x000fe40000410000 */
[----:B---3--:R-:W-:Y:S02]  /*73e0*/  FMUL.FTZ R10, R0, R142 ;  /* 0x0000008e000a7220 */ /* 0x008fe40000410000 */
[C---:B------:R-:W-:Y:S01]  /*73f0*/  FMUL.FTZ R68, R2.reuse, R68 ;  /* 0x0000004402447220 */ /* 0x040fe20000410000 */
[----:B------:R-:W-:Y:S01]  /*7400*/  MUFU.EX2 R250, R24 ;  /* 0x0000001800fa7308 */ /* 0x000fe20000000800 */
[----:B------:R-:W-:Y:S01]  /*7410*/  FMUL.FTZ R69, R2, R69 ;  /* 0x0000004502457220 */ /* 0x000fe20000410000 */
[----:B------:R2:W-:Y:S01]  /*7420*/  @P0 LDGSTS.E.BYPASS.LTC128B.128 [R248+0x13100], [R4.64+0x100], !P4 ;  /* 0x1310010004f80fae */ /* 0x0005e2000e101d4a */
[C---:B------:R-:W-:Y:S02]  /*7430*/  FMUL.FTZ R70, R0.reuse, R70 ;  /* 0x0000004600467220 */ /* 0x040fe40000410000 */
[C---:B-1----:R-:W-:Y:S02]  /*7440*/  FMUL.FTZ R11, R0.reuse, R143 ;  /* 0x0000008f000b7220 */ /* 0x042fe40000410000 */
[----:B------:R-:W-:Y:S02]  /*7450*/  FMUL.FTZ R71, R0, R71 ;  /* 0x0000004700477220 */ /* 0x000fe40000410000 */
[C---:B------:R-:W-:Y:S01]  /*7460*/  FMUL.FTZ R72, R2.reuse, R72 ;  /* 0x0000004802487220 */ /* 0x040fe20000410000 */
[----:B------:R1:W-:Y:S01]  /*7470*/  @P0 LDGSTS.E.BYPASS.LTC128B.128 [R248+0xe100], [R6.64], !P6 ;  /* 0x0e10000006f80fae */ /* 0x0003e2000f101d4a */
[----:B------:R-:W-:Y:S01]  /*7480*/  FMUL.FTZ R73, R2, R73 ;  /* 0x0000004902497220 */ /* 0x000fe20000410000 */
[----:B------:R-:W-:Y:S01]  /*7490*/  MUFU.EX2 R249, R25 ;  /* 0x0000001900f97308 */ /* 0x000fe20000000800 */
[C---:B------:R-:W-:Y:S02]  /*74a0*/  FMUL.FTZ R74, R0.reuse, R74 ;  /* 0x0000004a004a7220 */ /* 0x040fe40000410000 */
[----:B------:R-:W-:Y:S02]  /*74b0*/  FMUL.FTZ R75, R0, R75 ;  /* 0x0000004b004b7220 */ /* 0x000fe40000410000 */
[C---:B------:R-:W-:Y:S01]  /*74c0*/  FMUL.FTZ R76, R2.reuse, R76 ;  /* 0x0000004c024c7220 */ /* 0x040fe20000410000 */
[----:B------:R1:W-:Y:S01]  /*74d0*/  @P0 LDGSTS.E.BYPASS.LTC128B.128 [R248+0x11100], [R6.64+0x80], !P5 ;  /* 0x1110008006f80fae */ /* 0x0003e2000e901d4a */
[----:B------:R-:W-:Y:S02]  /*74e0*/  FMUL.FTZ R77, R2, R77 ;  /* 0x0000004d024d7220 */ /* 0x000fe40000410000 */
[C---:B------:R-:W-:Y:S01]  /*74f0*/  FMUL.FTZ R78, R0.reuse, R78 ;  /* 0x0000004e004e7220 */ /* 0x040fe20000410000 */
[----:B------:R3:W-:Y:S01]  /*7500*/  MUFU.EX2 R134, R16 ;  /* 0x0000001000867308 */ /* 0x0007e20000000800 */
[----:B------:R-:W-:Y:S02]  /*7510*/  FMUL.FTZ R79, R0, R79 ;  /* 0x0000004f004f7220 */ /* 0x000fe40000410000 */
[C---:B------:R-:W-:Y:S01]  /*7520*/  FMUL.FTZ R80, R2.reuse, R80 ;  /* 0x0000005002507220 */ /* 0x040fe20000410000 */
[----:B------:R1:W-:Y:S01]  /*7530*/  @P0 LDGSTS.E.BYPASS.LTC128B.128 [R248+0x14100], [R6.64+0x100], !P4 ;  /* 0x1410010006f80fae */ /* 0x0003e2000e101d4a */
[C---:B------:R-:W-:Y:S02]  /*7540*/  FMUL.FTZ R81, R2.reuse, R81 ;  /* 0x0000005102517220 */ /* 0x040fe40000410000 */
[----:B--2---:R-:W-:Y:S01]  /*7550*/  FMUL.FTZ R4, R2, R136 ;  /* 0x0000008802047220 */ /* 0x004fe20000410000 */
[----:B------:R-:W-:Y:S01]  /*7560*/  F2FP.PACK_AB R136, R196, R173 ;  /* 0x000000adc488723e */ /* 0x000fe200000000ff */
[----:B------:R-:W-:Y:S01]  /*7570*/  FMUL.FTZ R5, R2, R137 ;  /* 0x0000008902057220 */ /* 0x000fe20000410000 */
[----:B----4-:R-:W-:Y:S01]  /*7580*/  F2FP.PACK_AB R137, R182, R183 ;  /* 0x000000b7b689723e */ /* 0x010fe200000000ff */
[C---:B------:R-:W-:Y:S01]  /*7590*/  FMUL.FTZ R82, R0.reuse, R82 ;  /* 0x0000005200527220 */ /* 0x040fe20000410000 */
[----:B------:R-:W2:Y:S01]  /*75a0*/  LDSM.16.MT88.4 R160, [R224+0x100] ;  /* 0x00010000e0a0783b */ /* 0x000ea20000004200 */
[----:B------:R-:W-:Y:S01]  /*75b0*/  FMUL.FTZ R83, R0, R83 ;  /* 0x0000005300537220 */ /* 0x000fe20000410000 */
[----:B------:R4:W-:Y:S01]  /*75c0*/  MUFU.EX2 R199, R17 ;  /* 0x0000001100c77308 */ /* 0x0009e20000000800 */
[C---:B------:R-:W-:Y:S02]  /*75d0*/  FMUL.FTZ R84, R2.reuse, R84 ;  /* 0x0000005402547220 */ /* 0x040fe40000410000 */
[----:B------:R-:W-:Y:S02]  /*75e0*/  FMUL.FTZ R85, R2, R85 ;  /* 0x0000005502557220 */ /* 0x000fe40000410000 */
[C---:B------:R-:W-:Y:S01]  /*75f0*/  FMUL.FTZ R86, R0.reuse, R86 ;  /* 0x0000005600567220 */ /* 0x040fe20000410000 */
[----:B------:R-:W5:Y:S01]  /*7600*/  LDSM.16.MT88.4 R164, [R225+0x100] ;  /* 0x00010000e1a4783b */ /* 0x000f620000004200 */
[----:B------:R-:W-:Y:S02]  /*7610*/  FMUL.FTZ R87, R0, R87 ;  /* 0x0000005700577220 */ /* 0x000fe40000410000 */
[C---:B------:R-:W-:Y:S01]  /*7620*/  FMUL.FTZ R88, R2.reuse, R88 ;  /* 0x0000005802587220 */ /* 0x040fe20000410000 */
[----:B------:R-:W-:Y:S01]  /*7630*/  MUFU.EX2 R252, R20 ;  /* 0x0000001400fc7308 */ /* 0x000fe20000000800 */
[----:B------:R-:W-:Y:S02]  /*7640*/  FMUL.FTZ R89, R2, R89 ;  /* 0x0000005902597220 */ /* 0x000fe40000410000 */
[C---:B------:R-:W-:Y:S01]  /*7650*/  FMUL.FTZ R90, R0.reuse, R90 ;  /* 0x0000005a005a7220 */ /* 0x040fe20000410000 */
[----:B------:R-:W5:Y:S01]  /*7660*/  LDSM.16.MT88.4 R168, [R228+0x100] ;  /* 0x00010000e4a8783b */ /* 0x000f620000004200 */
[C---:B------:R-:W-:Y:S02]  /*7670*/  FMUL.FTZ R91, R0.reuse, R91 ;  /* 0x0000005b005b7220 */ /* 0x040fe40000410000 */
[----:B-1----:R-:W-:Y:S01]  /*7680*/  FMUL.FTZ R6, R0, R138 ;  /* 0x0000008a00067220 */ /* 0x002fe20000410000 */
[----:B------:R-:W-:Y:S01]  /*7690*/  F2FP.PACK_AB R138, R198, R197 ;  /* 0x000000c5c68a723e */ /* 0x000fe200000000ff */
[----:B------:R-:W-:Y:S01]  /*76a0*/  FMUL.FTZ R7, R0, R139 ;  /* 0x0000008b00077220 */ /* 0x000fe20000410000 */
[----:B------:R-:W-:Y:S01]  /*76b0*/  F2FP.PACK_AB R139, R180, R181 ;  /* 0x000000b5b48b723e */ /* 0x000fe200000000ff */
[C---:B------:R-:W-:Y:S01]  /*76c0*/  FMUL.FTZ R12, R2.reuse, R144 ;  /* 0x00000090020c7220 */ /* 0x040fe20000410000 */
[----:B------:R-:W1:Y:S01]  /*76d0*/  LDSM.16.MT88.4 R140, [R227+0x100] ;  /* 0x00010000e38c783b */ /* 0x000e620000004200 */
[C---:B------:R-:W-:Y:S01]  /*76e0*/  FMUL.FTZ R13, R2.reuse, R145 ;  /* 0x00000091020d7220 */ /* 0x040fe20000410000 */
[----:B------:R-:W5:Y:S01]  /*76f0*/  MUFU.EX2 R251, R21 ;  /* 0x0000001500fb7308 */ /* 0x000f620000000800 */
[C---:B---3--:R-:W-:Y:S02]  /*7700*/  FMUL.FTZ R16, R2.reuse, R148 ;  /* 0x0000009402107220 */ /* 0x048fe40000410000 */
[----:B----4-:R-:W-:Y:S02]  /*7710*/  FMUL.FTZ R17, R2, R149 ;  /* 0x0000009502117220 */ /* 0x010fe40000410000 */
[--C-:B------:R-:W-:Y:S01]  /*7720*/  FFMA.FTZ R26, R26, c[0x0][0x2d0], -R133.reuse ;  /* 0x0000b4001a1a7a23 */ /* 0x100fe20000010885 */
[----:B------:R-:W0:Y:S01]  /*7730*/  LDGDEPBAR ;  /* 0x00000000000079af */ /* 0x000e220000000000 */
[--C-:B------:R-:W-:Y:S02]  /*7740*/  FFMA.FTZ R27, R27, c[0x0][0x2d0], -R133.reuse ;  /* 0x0000b4001b1b7a23 */ /* 0x100fe40000010885 */
[--C-:B------:R-:W-:Y:S01]  /*7750*/  FFMA.FTZ R30, R30, c[0x0][0x2d0], -R133.reuse ;  /* 0x0000b4001e1e7a23 */ /* 0x100fe20000010885 */
[----:B------:R-:W-:Y:S01]  /*7760*/  MUFU.EX2 R48, R48 ;  /* 0x0000003000307308 */ /* 0x000fe20000000800 */
[--C-:B------:R-:W-:Y:S02]  /*7770*/  FFMA.FTZ R31, R31, c[0x0][0x2d0], -R133.reuse ;  /* 0x0000b4001f1f7a23 */ /* 0x100fe40000010885 */
[--C-:B------:R-:W-:Y:S01]  /*7780*/  FFMA.FTZ R34, R34, c[0x0][0x2d0], -R133.reuse ;  /* 0x0000b40022227a23 */ /* 0x100fe20000010885 */
[C---:B--2---:R-:W-:Y:S05]  /*7790*/  HMMA.16816.F32 R4, R136.reuse, R160, R4 ;  /* 0x000000a08804723c */ /* 0x044fea0000001804 */
[--C-:B------:R-:W-:Y:S02]  /*77a0*/  FFMA.FTZ R35, R35, c[0x0][0x2d0], -R133.reuse ;  /* 0x0000b40023237a23 */ /* 0x100fe40000010885 */
[--C-:B------:R-:W-:Y:S01]  /*77b0*/  FFMA.FTZ R38, R38, c[0x0][0x2d0], -R133.reuse ;  /* 0x0000b40026267a23 */ /* 0x100fe20000010885 */
[C---:B------:R-:W-:Y:S01]  /*77c0*/  HMMA.16816.F32 R8, R136.reuse, R162, R8 ;  /* 0x000000a28808723c */ /* 0x040fe20000001808 */
[----:B------:R-:W2:Y:S03]  /*77d0*/  LDSM.16.MT88.4 R160, [R224+0x3100] ;  /* 0x00310000e0a0783b */ /* 0x000ea60000004200 */
[--C-:B------:R-:W-:Y:S01]  /*77e0*/  FFMA.FTZ R39, R39, c[0x0][0x2d0], -R133.reuse ;  /* 0x0000b40027277a23 */ /* 0x100fe20000010885 */
[----:B-----5:R-:W-:Y:S01]  /*77f0*/  F2FP.PACK_AB R20, R251, R252 ;  /* 0x000000fcfb14723e */ /* 0x020fe200000000ff */
[--C-:B------:R-:W-:Y:S02]  /*7800*/  FFMA.FTZ R42, R42, c[0x0][0x2d0], -R133.reuse ;  /* 0x0000b4002a2a7a23 */ /* 0x100fe40000010885 */
[C---:B------:R-:W-:Y:S04]  /*7810*/  HMMA.16816.F32 R52, R136.reuse, R164, R52 ;  /* 0x000000a48834723c */ /* 0x040fe80000001834 */
[--C-:B------:R-:W-:Y:S02]  /*7820*/  FFMA.FTZ R43, R43, c[0x0][0x2d0], -R133.reuse ;  /* 0x0000b4002b2b7a23 */ /* 0x100fe40000010885 */
[C---:B------:R-:W-:Y:S02]  /*7830*/  FMUL.FTZ R92, R2.reuse, R92 ;  /* 0x0000005c025c7220 */ /* 0x040fe40000410000 */
[C---:B------:R-:W-:Y:S01]  /*7840*/  HMMA.16816.F32 R56, R136.reuse, R166, R56 ;  /* 0x000000a68838723c */ /* 0x040fe20000001838 */
[----:B------:R-:W3:Y:S03]  /*7850*/  LDSM.16.MT88.4 R164, [R225+0x3100] ;  /* 0x00310000e1a4783b */ /* 0x000ee60000004200 */
[----:B------:R-:W-:Y:S02]  /*7860*/  FMUL.FTZ R93, R2, R93 ;  /* 0x0000005d025d7220 */ /* 0x000fe40000410000 */
[C---:B------:R-:W-:Y:S02]  /*7870*/  FMUL.FTZ R94, R0.reuse, R94 ;  /* 0x0000005e005e7220 */ /* 0x040fe40000410000 */
[C---:B------:R-:W-:Y:S04]  /*7880*/  HMMA.16816.F32 R60, R136.reuse, R168, R60 ;  /* 0x000000a8883c723c */ /* 0x040fe8000000183c */
[----:B------:R-:W-:Y:S02]  /*7890*/  FMUL.FTZ R95, R0, R95 ;  /* 0x0000005f005f7220 */ /* 0x000fe40000410000 */
[C---:B------:R-:W-:Y:S02]  /*78a0*/  FMUL.FTZ R96, R2.reuse, R96 ;  /* 0x0000006002607220 */ /* 0x040fe40000410000 */
[C---:B------:R-:W-:Y:S04]  /*78b0*/  HMMA.16816.F32 R64, R136.reuse, R170, R64 ;  /* 0x000000aa8840723c */ /* 0x040fe80000001840 */
[----:B------:R-:W-:Y:S02]  /*78c0*/  FMUL.FTZ R97, R2, R97 ;  /* 0x0000006102617220 */ /* 0x000fe40000410000 */
[C---:B------:R-:W-:Y:S02]  /*78d0*/  FMUL.FTZ R98, R0.reuse, R98 ;  /* 0x0000006200627220 */ /* 0x040fe40000410000 */
[C---:B-1----:R-:W-:Y:S04]  /*78e0*/  HMMA.16816.F32 R68, R136.reuse, R140, R68 ;  /* 0x0000008c8844723c */ /* 0x042fe80000001844 */
[----:B------:R-:W-:Y:S02]  /*78f0*/  FMUL.FTZ R99, R0, R99 ;  /* 0x0000006300637220 */ /* 0x000fe40000410000 */
[C---:B------:R-:W-:Y:S02]  /*7900*/  FMUL.FTZ R100, R2.reuse, R100 ;  /* 0x0000006402647220 */ /* 0x040fe40000410000 */
[C---:B------:R-:W-:Y:S01]  /*7910*/  HMMA.16816.F32 R72, R136.reuse, R142, R72 ;  /* 0x0000008e8848723c */ /* 0x040fe20000001848 */
[----:B------:R-:W1:Y:S03]  /*7920*/  LDSM.16.MT88.4 R140, [R228+0x3100] ;  /* 0x00310000e48c783b */ /* 0x000e660000004200 */
[----:B------:R-:W-:Y:S02]  /*7930*/  FMUL.FTZ R101, R2, R101 ;  /* 0x0000006502657220 */ /* 0x000fe40000410000 */
[C---:B------:R-:W-:Y:S02]  /*7940*/  FMUL.FTZ R102, R0.reuse, R102 ;  /* 0x0000006600667220 */ /* 0x040fe40000410000 */
[C---:B--2---:R-:W-:Y:S04]  /*7950*/  HMMA.16816.F32 R76, R136.reuse, R160, R76 ;  /* 0x000000a0884c723c */ /* 0x044fe8000000184c */
[----:B------:R-:W-:Y:S02]  /*7960*/  FMUL.FTZ R103, R0, R103 ;  /* 0x0000006700677220 */ /* 0x000fe40000410000 */
[C---:B------:R-:W-:Y:S02]  /*7970*/  FMUL.FTZ R104, R2.reuse, R104 ;  /* 0x0000006802687220 */ /* 0x040fe40000410000 */
[C---:B------:R-:W-:Y:S01]  /*7980*/  HMMA.16816.F32 R80, R136.reuse, R162, R80 ;  /* 0x000000a28850723c */ /* 0x040fe20000001850 */
[----:B------:R-:W2:Y:S03]  /*7990*/  LDSM.16.MT88.4 R160, [R227+0x3100] ;  /* 0x00310000e3a0783b */ /* 0x000ea60000004200 */
[----:B------:R-:W-:Y:S02]  /*79a0*/  FMUL.FTZ R105, R2, R105 ;  /* 0x0000006902697220 */ /* 0x000fe40000410000 */
[C---:B------:R-:W-:Y:S02]  /*79b0*/  FMUL.FTZ R106, R0.reuse, R106 ;  /* 0x0000006a006a7220 */ /* 0x040fe40000410000 */
[C---:B---3--:R-:W-:Y:S04]  /*79c0*/  HMMA.16816.F32 R84, R136.reuse, R164, R84 ;  /* 0x000000a48854723c */ /* 0x048fe80000001854 */
[----:B------:R-:W-:Y:S02]  /*79d0*/  FMUL.FTZ R107, R0, R107 ;  /* 0x0000006b006b7220 */ /* 0x000fe40000410000 */
[C---:B------:R-:W-:Y:S02]  /*79e0*/  FMUL.FTZ R108, R2.reuse, R108 ;  /* 0x0000006c026c7220 */ /* 0x040fe40000410000 */
[C---:B------:R-:W-:Y:S01]  /*79f0*/  HMMA.16816.F32 R88, R136.reuse, R166, R88 ;  /* 0x000000a68858723c */ /* 0x040fe20000001858 */
[----:B------:R-:W3:Y:S03]  /*7a00*/  LDSM.16.MT88.4 R164, [R224+0x6100] ;  /* 0x00610000e0a4783b */ /* 0x000ee60000004200 */
[----:B------:R-:W-:Y:S02]  /*7a10*/  FMUL.FTZ R109, R2, R109 ;  /* 0x0000006d026d7220 */ /* 0x000fe40000410000 */
[C---:B------:R-:W-:Y:S02]  /*7a20*/  FMUL.FTZ R110, R0.reuse, R110 ;  /* 0x0000006e006e7220 */ /* 0x040fe40000410000 */
[----:B------:R-:W-:Y:S01]  /*7a30*/  FMUL.FTZ R111, R0, R111 ;  /* 0x0000006f006f7220 */ /* 0x000fe20000410000 */
[C---:B-1----:R-:W-:Y:S03]  /*7a40*/  HMMA.16816.F32 R92, R136.reuse, R140, R92 ;  /* 0x0000008c885c723c */ /* 0x042fe6000000185c */
[--C-:B------:R-:W-:Y:S02]  /*7a50*/  FFMA.FTZ R14, R14, c[0x0][0x2d0], -R133.reuse ;  /* 0x0000b4000e0e7a23 */ /* 0x100fe40000010885 */
[--C-:B------:R-:W-:Y:S02]  /*7a60*/  FFMA.FTZ R15, R15, c[0x0][0x2d0], -R133.reuse ;  /* 0x0000b4000f0f7a23 */ /* 0x100fe40000010885 */
[C---:B------:R-:W-:Y:S01]  /*7a70*/  FMUL.FTZ R112, R2.reuse, R112 ;  /* 0x0000007002707220 */ /* 0x040fe20000410000 */
[C---:B------:R-:W-:Y:S01]  /*7a80*/  HMMA.16816.F32 R96, R136.reuse, R142, R96 ;  /* 0x0000008e8860723c */ /* 0x040fe20000001860 */
[----:B------:R-:W1:Y:S01]  /*7a90*/  LDSM.16.MT88.4 R140, [R225+0x6100] ;  /* 0x00610000e18c783b */ /* 0x000e620000004200 */
[----:B------:R4:W-:Y:S02]  /*7aa0*/  MUFU.EX2 R171, R14 ;  /* 0x0000000e00ab7308 */ /* 0x0009e40000000800 */
[----:B------:R-:W-:Y:S02]  /*7ab0*/  FMUL.FTZ R113, R2, R113 ;  /* 0x0000007102717220 */ /* 0x000fe40000410000 */
[C---:B------:R-:W-:Y:S02]  /*7ac0*/  FMUL.FTZ R114, R0.reuse, R114 ;  /* 0x0000007200727220 */ /* 0x040fe40000410000 */
[C---:B--2---:R-:W-:Y:S04]  /*7ad0*/  HMMA.16816.F32 R100, R136.reuse, R160, R100 ;  /* 0x000000a08864723c */ /* 0x044fe80000001864 */
[----:B------:R-:W-:Y:S01]  /*7ae0*/  FMUL.FTZ R115, R0, R115 ;  /* 0x0000007300737220 */ /* 0x000fe20000410000 */
[----:B------:R2:W5:Y:S01]  /*7af0*/  MUFU.EX2 R170, R15 ;  /* 0x0000000f00aa7308 */ /* 0x0005620000000800 */
[C---:B------:R-:W-:Y:S02]  /*7b00*/  FMUL.FTZ R116, R2.reuse, R116 ;  /* 0x0000007402747220 */ /* 0x040fe40000410000 */
[C---:B------:R-:W-:Y:S01]  /*7b10*/  HMMA.16816.F32 R104, R136.reuse, R162, R104 ;  /* 0x000000a28868723c */ /* 0x040fe20000001868 */
[----:B------:R-:W5:Y:S03]  /*7b20*/  LDSM.16.MT88.4 R160, [R228+0x6100] ;  /* 0x00610000e4a0783b */ /* 0x000f660000004200 */
[----:B------:R-:W-:Y:S02]  /*7b30*/  FMUL.FTZ R117, R2, R117 ;  /* 0x0000007502757220 */ /* 0x000fe40000410000 */
[C---:B------:R-:W-:Y:S02]  /*7b40*/  FMUL.FTZ R118, R0.reuse, R118 ;  /* 0x0000007600767220 */ /* 0x040fe40000410000 */
[C---:B---3--:R-:W-:Y:S04]  /*7b50*/  HMMA.16816.F32 R108, R136.reuse, R164, R108 ;  /* 0x000000a4886c723c */ /* 0x048fe8000000186c */
[C---:B----4-:R-:W-:Y:S02]  /*7b60*/  FMUL.FTZ R14, R0.reuse, R146 ;  /* 0x00000092000e7220 */ /* 0x050fe40000410000 */
[----:B------:R-:W-:Y:S02]  /*7b70*/  FMUL.FTZ R119, R0, R119 ;  /* 0x0000007700777220 */ /* 0x000fe40000410000 */
[C---:B------:R-:W-:Y:S01]  /*7b80*/  HMMA.16816.F32 R112, R136.reuse, R166, R112 ;  /* 0x000000a68870723c */ /* 0x040fe20000001870 */
[----:B------:R-:W3:Y:S03]  /*7b90*/  LDSM.16.MT88.4 R164, [R227+0x6100] ;  /* 0x00610000e3a4783b */ /* 0x000ee60000004200 */
[--C-:B------:R-:W-:Y:S02]  /*7ba0*/  FFMA.FTZ R18, R18, c[0x0][0x2d0], -R133.reuse ;  /* 0x0000b40012127a23 */ /* 0x100fe40000010885 */
[--C-:B------:R-:W-:Y:S02]  /*7bb0*/  FFMA.FTZ R19, R19, c[0x0][0x2d0], -R133.reuse ;  /* 0x0000b40013137a23 */ /* 0x100fe40000010885 */
[----:B--2---:R-:W-:Y:S01]  /*7bc0*/  FMUL.FTZ R15, R0, R147 ;  /* 0x00000093000f7220 */ /* 0x004fe20000410000 */
[C---:B-1----:R-:W-:Y:S01]  /*7bd0*/  HMMA.16816.F32 R116, R136.reuse, R140, R116 ;  /* 0x0000008c8874723c */ /* 0x042fe20000001874 */
[----:B------:R1:W-:Y:S01]  /*7be0*/  MUFU.EX2 R169, R18 ;  /* 0x0000001200a97308 */ /* 0x0003e20000000800 */
[----:B------:R-:W-:Y:S01]  /*7bf0*/  LDSM.16.MT88.4 R144, [R225+0x900] ;  /* 0x00090000e190783b */ /* 0x000fe20000004200 */
[C---:B------:R-:W-:Y:S02]  /*7c00*/  FMUL.FTZ R120, R2.reuse, R120 ;  /* 0x0000007802787220 */ /* 0x040fe40000410000 */
[----:B------:R-:W-:Y:S02]  /*7c10*/  FMUL.FTZ R121, R2, R121 ;  /* 0x0000007902797220 */ /* 0x000fe40000410000 */
[C---:B------:R-:W-:Y:S02]  /*7c20*/  FMUL.FTZ R122, R0.reuse, R122 ;  /* 0x0000007a007a7220 */ /* 0x040fe40000410000 */
[----:B------:R-:W-:Y:S02]  /*7c30*/  FMUL.FTZ R123, R0, R123 ;  /* 0x0000007b007b7220 */ /* 0x000fe40000410000 */
[----:B------:R2:W4:Y:S01]  /*7c40*/  MUFU.EX2 R168, R19 ;  /* 0x0000001300a87308 */ /* 0x0005220000000800 */
[C---:B------:R-:W-:Y:S02]  /*7c50*/  FMUL.FTZ R124, R2.reuse, R124 ;  /* 0x0000007c027c7220 */ /* 0x040fe40000410000 */
[----:B------:R-:W-:Y:S02]  /*7c60*/  FMUL.FTZ R125, R2, R125 ;  /* 0x0000007d027d7220 */ /* 0x000fe40000410000 */
[C---:B------:R-:W-:Y:S01]  /*7c70*/  HMMA.16816.F32 R120, R136.reuse, R142, R120 ;  /* 0x0000008e8878723c */ /* 0x040fe20000001878 */
[----:B------:R-:W4:Y:S02]  /*7c80*/  LDSM.16.MT88.4 R140, [R224+0x900] ;  /* 0x00090000e08c783b */ /* 0x000f240000004200 */
[C---:B------:R-:W-:Y:S02]  /*7c90*/  FMUL.FTZ R126, R0.reuse, R126 ;  /* 0x0000007e007e7220 */ /* 0x040fe40000410000 */
[----:B------:R-:W-:Y:S02]  /*7ca0*/  FMUL.FTZ R127, R0, R127 ;  /* 0x0000007f007f7220 */ /* 0x000fe40000410000 */
[----:B------:R-:W-:Y:S01]  /*7cb0*/  FMUL.FTZ R128, R2, R128 ;  /* 0x0000008002807220 */ /* 0x000fe20000410000 */
[C---:B-----5:R-:W-:Y:S04]  /*7cc0*/  HMMA.16816.F32 R12, R136.reuse, R160, R12 ;  /* 0x000000a0880c723c */ /* 0x060fe8000000180c */
[----:B-1----:R-:W-:Y:S02]  /*7cd0*/  FMUL.FTZ R18, R0, R150 ;  /* 0x0000009600127220 */ /* 0x002fe40000410000 */
[----:B------:R-:W-:Y:S02]  /*7ce0*/  FMUL.FTZ R129, R2, R129 ;  /* 0x0000008102817220 */ /* 0x000fe40000410000 */
[C---:B------:R-:W-:Y:S01]  /*7cf0*/  HMMA.16816.F32 R124, R136.reuse, R162, R124 ;  /* 0x000000a2887c723c */ /* 0x040fe2000000187c */
[----:B------:R-:W-:Y:S03]  /*7d00*/  LDSM.16.MT88.4 R160, [R227+0x900] ;  /* 0x00090000e3a0783b */ /* 0x000fe60000004200 */
[C---:B--2---:R-:W-:Y:S02]  /*7d10*/  FMUL.FTZ R19, R0.reuse, R151 ;  /* 0x0000009700137220 */ /* 0x044fe40000410000 */
[C---:B------:R-:W-:Y:S02]  /*7d20*/  FMUL.FTZ R130, R0.reuse, R130 ;  /* 0x0000008200827220 */ /* 0x040fe40000410000 */
[----:B------:R-:W-:Y:S01]  /*7d30*/  FMUL.FTZ R131, R0, R131 ;  /* 0x0000008300837220 */ /* 0x000fe20000410000 */
[----:B------:R-:W1:Y:S02]  /*7d40*/  LDSM.16.MT88.4 R148, [R228+0x900] ;  /* 0x00090000e494783b */ /* 0x000e640000004200 */
[C---:B---3--:R-:W-:Y:S01]  /*7d50*/  HMMA.16816.F32 R16, R136.reuse, R164, R16 ;  /* 0x000000a48810723c */ /* 0x048fe20000001810 */
[----:B------:R-:W-:Y:S02]  /*7d60*/  MUFU.EX2 R165, R26 ;  /* 0x0000001a00a57308 */ /* 0x000fe40000000800 */
[--C-:B------:R-:W-:Y:S02]  /*7d70*/  FFMA.FTZ R22, R22, c[0x0][0x2d0], -R133.reuse ;  /* 0x0000b40016167a23 */ /* 0x100fe40000010885 */
[--C-:B------:R-:W-:Y:S03]  /*7d80*/  FFMA.FTZ R23, R23, c[0x0][0x2d0], -R133.reuse ;  /* 0x0000b40017177a23 */ /* 0x100fe60000010885 */
[----:B------:R-:W-:Y:S03]  /*7d90*/  HMMA.16816.F32 R128, R136, R166, R128 ;  /* 0x000000a68880723c */ /* 0x000fe60000001880 */
[----:B------:R2:W-:Y:S04]  /*7da0*/  MUFU.EX2 R164, R27 ;  /* 0x0000001b00a47308 */ /* 0x0005e80000000800 */
[----:B------:R-:W-:Y:S02]  /*7db0*/  F2FP.PACK_AB R136, R175, R174 ;  /* 0x000000aeaf88723e */ /* 0x000fe400000000ff */
[----:B------:R-:W-:Y:S03]  /*7dc0*/  F2FP.PACK_AB R138, R199, R134 ;  /* 0x00000086c78a723e */ /* 0x000fe600000000ff */
[----:B------:R-:W-:Y:S01]  /*7dd0*/  F2FP.PACK_AB R137, R170, R171 ;  /* 0x000000abaa89723e */ /* 0x000fe200000000ff */
[----:B------:R3:W-:Y:S01]  /*7de0*/  MUFU.EX2 R167, R22 ;  /* 0x0000001600a77308 */ /* 0x0007e20000000800 */
[----:B----4-:R-:W-:Y:S07]  /*7df0*/  F2FP.PACK_AB R139, R168, R169 ;  /* 0x000000a9a88b723e */ /* 0x010fee00000000ff */
[C---:B------:R-:W-:Y:S02]  /*7e00*/  HMMA.16816.F32 R4, R136.reuse, R140, R4 ;  /* 0x0000008c8804723c */ /* 0x040fe40000001804 */
[----:B------:R-:W4:Y:S01]  /*7e10*/  MUFU.EX2 R166, R23 ;  /* 0x0000001700a67308 */ /* 0x000f220000000800 */
[----:B--2---:R-:W-:Y:S05]  /*7e20*/  LDSM.16.MT88.4 R24, [R228+0x1100] ;  /* 0x00110000e418783b */ /* 0x004fea0000004200 */
[C---:B------:R-:W-:Y:S03]  /*7e30*/  HMMA.16816.F32 R8, R136.reuse, R142, R8 ;  /* 0x0000008e8808723c */ /* 0x040fe60000001808 */
[----:B------:R-:W2:Y:S05]  /*7e40*/  LDSM.16.MT88.4 R140, [R224+0x3900] ;  /* 0x00390000e08c783b */ /* 0x000eaa0000004200 */
[C---:B------:R-:W-:Y:S04]  /*7e50*/  HMMA.16816.F32 R52, R136.reuse, R144, R52 ;  /* 0x000000908834723c */ /* 0x040fe80000001834 */
[----:B---3--:R-:W-:Y:S04]  /*7e60*/  F2FP.PACK_AB R22, R249, R250 ;  /* 0x000000faf916723e */ /* 0x008fe800000000ff */
[C---:B------:R-:W-:Y:S01]  /*7e70*/  HMMA.16816.F32 R56, R136.reuse, R146, R56 ;  /* 0x000000928838723c */ /* 0x040fe20000001838 */
[----:B------:R-:W3:Y:S03]  /*7e80*/  LDSM.16.MT88.4 R144, [R225+0x3900] ;  /* 0x00390000e190783b */ /* 0x000ee60000004200 */
[----:B----4-:R-:W-:Y:S02]  /*7e90*/  F2FP.PACK_AB R21, R166, R167 ;  /* 0x000000a7a615723e */ /* 0x010fe400000000ff */
[----:B------:R-:W-:Y:S02]  /*7ea0*/  F2FP.PACK_AB R23, R164, R165 ;  /* 0x000000a5a417723e */ /* 0x000fe400000000ff */
[C---:B-1----:R-:W-:Y:S08]  /*7eb0*/  HMMA.16816.F32 R60, R136.reuse, R148, R60 ;  /* 0x00000094883c723c */ /* 0x042ff0000000183c */
[C---:B------:R-:W-:Y:S01]  /*7ec0*/  HMMA.16816.F32 R64, R136.reuse, R150, R64 ;  /* 0x000000968840723c */ /* 0x040fe20000001840 */
[----:B------:R-:W1:Y:S07]  /*7ed0*/  LDSM.16.MT88.4 R148, [R228+0x3900] ;  /* 0x00390000e494783b */ /* 0x000e6e0000004200 */
[C---:B------:R-:W-:Y:S08]  /*7ee0*/  HMMA.16816.F32 R68, R136.reuse, R160, R68 ;  /* 0x000000a08844723c */ /* 0x040ff00000001844 */
[C---:B------:R-:W-:Y:S01]  /*7ef0*/  HMMA.16816.F32 R72, R136.reuse, R162, R72 ;  /* 0x000000a28848723c */ /* 0x040fe20000001848 */
[----:B------:R-:W4:Y:S07]  /*7f00*/  LDSM.16.MT88.4 R160, [R227+0x3900] ;  /* 0x00390000e3a0783b */ /* 0x000f2e0000004200 */
[C---:B--2---:R-:W-:Y:S08]  /*7f10*/  HMMA.16816.F32 R76, R136.reuse, R140, R76 ;  /* 0x0000008c884c723c */ /* 0x044ff0000000184c */
[C---:B------:R-:W-:Y:S01]  /*7f20*/  HMMA.16816.F32 R80, R136.reuse, R142, R80 ;  /* 0x0000008e8850723c */ /* 0x040fe20000001850 */
[----:B------:R-:W2:Y:S07]  /*7f30*/  LDSM.16.MT88.4 R140, [R224+0x6900] ;  /* 0x00690000e08c783b */ /* 0x000eae0000004200 */
[C---:B---3--:R-:W-:Y:S08]  /*7f40*/  HMMA.16816.F32 R84, R136.reuse, R144, R84 ;  /* 0x000000908854723c */ /* 0x048ff00000001854 */
[C---:B------:R-:W-:Y:S01]  /*7f50*/  HMMA.16816.F32 R88, R136.reuse, R146, R88 ;  /* 0x000000928858723c */ /* 0x040fe20000001858 */
[----:B------:R-:W3:Y:S07]  /*7f60*/  LDSM.16.MT88.4 R144, [R225+0x6900] ;  /* 0x00690000e190783b */ /* 0x000eee0000004200 */
[C---:B-1----:R-:W-:Y:S08]  /*7f70*/  HMMA.16816.F32 R92, R136.reuse, R148, R92 ;  /* 0x00000094885c723c */ /* 0x042ff0000000185c */
[C---:B------:R-:W-:Y:S01]  /*7f80*/  HMMA.16816.F32 R96, R136.reuse, R150, R96 ;  /* 0x000000968860723c */ /* 0x040fe20000001860 */
[----:B------:R-:W1:Y:S07]  /*7f90*/  LDSM.16.MT88.4 R148, [R228+0x6900] ;  /* 0x00690000e494783b */ /* 0x000e6e0000004200 */
[C---:B----4-:R-:W-:Y:S08]  /*7fa0*/  HMMA.16816.F32 R100, R136.reuse, R160, R100 ;  /* 0x000000a08864723c */ /* 0x050ff00000001864 */
        /* <DEDUP_REMOVED lines=8> */
[C---:B-1----:R-:W-:Y:S07]  /*8030*/  HMMA.16816.F32 R12, R136.reuse, R148, R12 ;  /* 0x00000094880c723c */ /* 0x042fee000000180c */
[----:B------:R-:W-:Y:S01]  /*8040*/  MOV R149, R199 ;  /* 0x000000c700957202 */ /* 0x000fe20000000f00 */
[C---:B------:R-:W-:Y:S01]  /*8050*/  HMMA.16816.F32 R124, R136.reuse, R150, R124 ;  /* 0x00000096887c723c */ /* 0x040fe2000000187c */
[----:B------:R-:W-:Y:S03]  /*8060*/  MUFU.EX2 R199, R28 ;  /* 0x0000001c00c77308 */ /* 0x000fe60000000800 */
[----:B------:R-:W-:Y:S03]  /*8070*/  MOV R148, R198 ;  /* 0x000000c600947202 */ /* 0x000fe60000000f00 */
[----:B------:R-:W-:Y:S01]  /*8080*/  MOV R151, R197 ;  /* 0x000000c500977202 */ /* 0x000fe20000000f00 */
[C---:B----4-:R-:W-:Y:S03]  /*8090*/  HMMA.16816.F32 R16, R136.reuse, R160, R16 ;  /* 0x000000a08810723c */ /* 0x050fe60000001810 */
[----:B------:R-:W1:Y:S01]  /*80a0*/  MUFU.EX2 R198, R29 ;  /* 0x0000001d00c67308 */ /* 0x000e620000000800 */
[----:B------:R-:W-:Y:S04]  /*80b0*/  MOV R150, R196 ;  /* 0x000000c400967202 */ /* 0x000fe80000000f00 */
[----:B------:R-:W-:Y:S01]  /*80c0*/  HMMA.16816.F32 R128, R136, R162, R128 ;  /* 0x000000a28880723c */ /* 0x000fe20000001880 */
[----:B------:R-:W4:Y:S04]  /*80d0*/  LDSM.16.MT88.4 R136, [R227+0x1100] ;  /* 0x00110000e388783b */ /* 0x000f280000004200 */
[----:B------:R-:W-:Y:S03]  /*80e0*/  MUFU.EX2 R162, R30 ;  /* 0x0000001e00a27308 */ /* 0x000fe60000000800 */
[C---:B--2---:R-:W-:Y:S07]  /*80f0*/  HMMA.16816.F32 R4, R20.reuse, R140, R4 ;  /* 0x0000008c1404723c */ /* 0x044fee0000001804 */
[----:B------:R2:W-:Y:S01]  /*8100*/  MUFU.EX2 R161, R31 ;  /* 0x0000001f00a17308 */ /* 0x0005e20000000800 */
[C---:B------:R-:W-:Y:S01]  /*8110*/  HMMA.16816.F32 R8, R20.reuse, R142, R8 ;  /* 0x0000008e1408723c */ /* 0x040fe20000001808 */
[----:B------:R-:W5:Y:S07]  /*8120*/  LDSM.16.MT88.4 R140, [R224+0x4100] ;  /* 0x00410000e08c783b */ /* 0x000f6e0000004200 */
[C---:B---3--:R-:W-:Y:S01]  /*8130*/  HMMA.16816.F32 R52, R20.reuse, R144, R52 ;  /* 0x000000901434723c */ /* 0x048fe20000001834 */
[----:B------:R-:W-:Y:S07]  /*8140*/  MUFU.EX2 R197, R32 ;  /* 0x0000002000c57308 */ /* 0x000fee0000000800 */
[C---:B------:R-:W-:Y:S01]  /*8150*/  HMMA.16816.F32 R56, R20.reuse, R146, R56 ;  /* 0x000000921438723c */ /* 0x040fe20000001838 */
[----:B------:R-:W3:Y:S02]  /*8160*/  LDSM.16.MT88.4 R144, [R225+0x4100] ;  /* 0x00410000e190783b */ /* 0x000ee40000004200 */
[----:B------:R-:W1:Y:S05]  /*8170*/  MUFU.EX2 R196, R33 ;  /* 0x0000002100c47308 */ /* 0x000e6a0000000800 */
[C---:B------:R-:W-:Y:S01]  /*8180*/  HMMA.16816.F32 R60, R20.reuse, R24, R60 ;  /* 0x00000018143c723c */ /* 0x040fe2000000183c */
[----:B--2---:R-:W-:Y:S04]  /*8190*/  LDSM.16.MT88.4 R28, [R224+0x1900] ;  /* 0x00190000e01c783b */ /* 0x004fe80000004200 */
[----:B------:R-:W-:Y:S03]  /*81a0*/  MUFU.EX2 R163, R41 ;  /* 0x0000002900a37308 */ /* 0x000fe60000000800 */
[C---:B------:R-:W-:Y:S01]  /*81b0*/  HMMA.16816.F32 R64, R20.reuse, R26, R64 ;  /* 0x0000001a1440723c */ /* 0x040fe20000001840 */
[----:B------:R-:W2:Y:S06]  /*81c0*/  LDSM.16.MT88.4 R24, [R228+0x4100] ;  /* 0x00410000e418783b */ /* 0x000eac0000004200 */
[----:B------:R-:W-:Y:S01]  /*81d0*/  MUFU.EX2 R160, R42 ;  /* 0x0000002a00a07308 */ /* 0x000fe20000000800 */
[C---:B----4-:R-:W-:Y:S08]  /*81e0*/  HMMA.16816.F32 R68, R20.reuse, R136, R68 ;  /* 0x000000881444723c */ /* 0x050ff00000001844 */
[C---:B------:R-:W-:Y:S01]  /*81f0*/  HMMA.16816.F32 R72, R20.reuse, R138, R72 ;  /* 0x0000008a1448723c */ /* 0x040fe20000001848 */
[----:B------:R-:W4:Y:S07]  /*8200*/  LDSM.16.MT88.4 R136, [R227+0x4100] ;  /* 0x00410000e388783b */ /* 0x000f2e0000004200 */
[C---:B-----5:R-:W-:Y:S08]  /*8210*/  HMMA.16816.F32 R76, R20.reuse, R140, R76 ;  /* 0x0000008c144c723c */ /* 0x060ff0000000184c */
[C---:B------:R-:W-:Y:S01]  /*8220*/  HMMA.16816.F32 R80, R20.reuse, R142, R80 ;  /* 0x0000008e1450723c */ /* 0x040fe20000001850 */
[----:B------:R-:W5:Y:S07]  /*8230*/  LDSM.16.MT88.4 R140, [R224+0x7100] ;  /* 0x00710000e08c783b */ /* 0x000f6e0000004200 */
[C---:B---3--:R-:W-:Y:S08]  /*8240*/  HMMA.16816.F32 R84, R20.reuse, R144, R84 ;  /* 0x000000901454723c */ /* 0x048ff00000001854 */
[C---:B------:R-:W-:Y:S01]  /*8250*/  HMMA.16816.F32 R88, R20.reuse, R146, R88 ;  /* 0x000000921458723c */ /* 0x040fe20000001858 */
[----:B------:R-:W3:Y:S07]  /*8260*/  LDSM.16.MT88.4 R144, [R225+0x7100] ;  /* 0x00710000e190783b */ /* 0x000eee0000004200 */
[C---:B--2---:R-:W-:Y:S08]  /*8270*/  HMMA.16816.F32 R92, R20.reuse, R24, R92 ;  /* 0x00000018145c723c */ /* 0x044ff0000000185c */
[C---:B------:R-:W-:Y:S01]  /*8280*/  HMMA.16816.F32 R96, R20.reuse, R26, R96 ;  /* 0x0000001a1460723c */ /* 0x040fe20000001860 */
[----:B------:R-:W2:Y:S07]  /*8290*/  LDSM.16.MT88.4 R24, [R228+0x7100] ;  /* 0x00710000e418783b */ /* 0x000eae0000004200 */
[C---:B----4-:R-:W-:Y:S08]  /*82a0*/  HMMA.16816.F32 R100, R20.reuse, R136, R100 ;  /* 0x000000881464723c */ /* 0x050ff00000001864 */
[C---:B------:R-:W-:Y:S01]  /*82b0*/  HMMA.16816.F32 R104, R20.reuse, R138, R104 ;  /* 0x0000008a1468723c */ /* 0x040fe20000001868 */
[----:B------:R-:W4:Y:S07]  /*82c0*/  LDSM.16.MT88.4 R136, [R227+0x7100] ;  /* 0x00710000e388783b */ /* 0x000f2e0000004200 */
[C---:B-----5:R-:W-:Y:S07]  /*82d0*/  HMMA.16816.F32 R108, R20.reuse, R140, R108 ;  /* 0x0000008c146c723c */ /* 0x060fee000000186c */
[----:B------:R-:W-:Y:S01]  /*82e0*/  MOV R141, R150 ;  /* 0x00000096008d7202 */ /* 0x000fe20000000f00 */
[C---:B------:R-:W-:Y:S01]  /*82f0*/  HMMA.16816.F32 R112, R20.reuse, R142, R112 ;  /* 0x0000008e1470723c */ /* 0x040fe20000001870 */
[----:B------:R-:W-:Y:S03]  /*8300*/  MUFU.EX2 R150, R35 ;  /* 0x0000002300967308 */ /* 0x000fe60000000800 */
[----:B------:R-:W-:Y:S03]  /*8310*/  MOV R140, R151 ;  /* 0x00000097008c7202 */ /* 0x000fe60000000f00 */
[----:B------:R-:W-:Y:S01]  /*8320*/  MOV R143, R148 ;  /* 0x00000094008f7202 */ /* 0x000fe20000000f00 */
[C---:B---3--:R-:W-:Y:S03]  /*8330*/  HMMA.16816.F32 R116, R20.reuse, R144, R116 ;  /* 0x000000901474723c */ /* 0x048fe60000001874 */
[----:B------:R3:W3:Y:S01]  /*8340*/  MUFU.EX2 R151, R34 ;  /* 0x0000002200977308 */ /* 0x0006e20000000800 */
[----:B------:R-:W-:Y:S03]  /*8350*/  MOV R142, R149 ;  /* 0x00000095008e7202 */ /* 0x000fe60000000f00 */
[----:B------:R-:W-:Y:S01]  /*8360*/  MOV R145, R134 ;  /* 0x0000008600917202 */ /* 0x000fe20000000f00 */
[C---:B------:R-:W-:Y:S01]  /*8370*/  HMMA.16816.F32 R120, R20.reuse, R146, R120 ;  /* 0x000000921478723c */ /* 0x040fe20000001878 */
[----:B------:R-:W4:Y:S03]  /*8380*/  LDL.LU R146, [R1] ;  /* 0x0000000001927983 */ /* 0x000f260000300800 */
[----:B------:R-:W-:Y:S01]  /*8390*/  MOV R144, R175 ;  /* 0x000000af00907202 */ /* 0x000fe20000000f00 */
[----:B------:R-:W-:Y:S02]  /*83a0*/  MUFU.EX2 R149, R38 ;  /* 0x0000002600957308 */ /* 0x000fe40000000800 */
[----:B------:R-:W-:Y:S01]  /*83b0*/  MOV R147, R174 ;  /* 0x000000ae00937202 */ /* 0x000fe20000000f00 */
[C---:B--2---:R-:W-:Y:S07]  /*83c0*/  HMMA.16816.F32 R12, R20.reuse, R24, R12 ;  /* 0x00000018140c723c */ /* 0x044fee000000180c */
[----:B------:R-:W-:Y:S01]  /*83d0*/  MUFU.EX2 R174, R37 ;  /* 0x0000002500ae7308 */ /* 0x000fe20000000800 */
[C---:B------:R-:W-:Y:S01]  /*83e0*/  HMMA.16816.F32 R124, R20.reuse, R26, R124 ;  /* 0x0000001a147c723c */ /* 0x040fe2000000187c */
[----:B------:R-:W-:Y:S07]  /*83f0*/  LDSM.16.MT88.4 R24, [R228+0x1900] ;  /* 0x00190000e418783b */ /* 0x000fee0000004200 */
[C---:B----4-:R-:W-:Y:S01]  /*8400*/  HMMA.16816.F32 R16, R20.reuse, R136, R16 ;  /* 0x000000881410723c */ /* 0x050fe20000001810 */
[----:B---3--:R-:W2:Y:S01]  /*8410*/  LDSM.16.MT88.4 R32, [R225+0x1900] ;  /* 0x00190000e120783b */ /* 0x008ea20000004200 */
[----:B------:R-:W-:Y:S06]  /*8420*/  MUFU.EX2 R148, R39 ;  /* 0x0000002700947308 */ /* 0x000fec0000000800 */
[----:B------:R-:W-:Y:S01]  /*8430*/  HMMA.16816.F32 R128, R20, R138, R128 ;  /* 0x0000008a1480723c */ /* 0x000fe20000001880 */
[----:B------:R-:W3:Y:S03]  /*8440*/  LDSM.16.MT88.4 R136, [R227+0x1900] ;  /* 0x00190000e388783b */ /* 0x000ee60000004200 */
[----:B------:R-:W-:Y:S03]  /*8450*/  MUFU.EX2 R134, R43 ;  /* 0x0000002b00867308 */ /* 0x000fe60000000800 */
[----:B-1----:R-:W-:Y:S02]  /*8460*/  F2FP.PACK_AB R20, R198, R199 ;  /* 0x000000c7c614723e */ /* 0x002fe400000000ff */
[----:B------:R-:W-:Y:S03]  /*8470*/  F2FP.PACK_AB R22, R196, R197 ;  /* 0x000000c5c416723e */ /* 0x000fe600000000ff */
[----:B------:R-:W-:Y:S02]  /*8480*/  F2FP.PACK_AB R21, R161, R162 ;  /* 0x000000a2a115723e */ /* 0x000fe400000000ff */
[----:B------:R-:W-:Y:S01]  /*8490*/  F2FP.PACK_AB R23, R150, R151 ;  /* 0x000000979617723e */ /* 0x000fe200000000ff */
[----:B------:R1:W4:Y:S06]  /*84a0*/  MUFU.EX2 R175, R36 ;  /* 0x0000002400af7308 */ /* 0x00032c0000000800 */
[C---:B------:R-:W-:Y:S08]  /*84b0*/  HMMA.16816.F32 R4, R20.reuse, R28, R4 ;  /* 0x0000001c1404723c */ /* 0x040ff00000001804 */
[C---:B------:R-:W-:Y:S01]  /*84c0*/  HMMA.16816.F32 R8, R20.reuse, R30, R8 ;  /* 0x0000001e1408723c */ /* 0x040fe20000001808 */
[----:B------:R-:W4:Y:S07]  /*84d0*/  LDSM.16.MT88.4 R28, [R224+0x4900] ;  /* 0x00490000e01c783b */ /* 0x000f2e0000004200 */
[C---:B--2---:R-:W-:Y:S04]  /*84e0*/  HMMA.16816.F32 R52, R20.reuse, R32, R52 ;  /* 0x000000201434723c */ /* 0x044fe80000001834 */
[----:B-1----:R-:W-:Y:S02]  /*84f0*/  MOV R36, R173 ;  /* 0x000000ad00247202 */ /* 0x002fe40000000f00 */
[----:B------:R1:W2:Y:S02]  /*8500*/  MUFU.EX2 R173, R40 ;  /* 0x0000002800ad7308 */ /* 0x0002a40000000800 */
[C---:B------:R-:W-:Y:S01]  /*8510*/  HMMA.16816.F32 R56, R20.reuse, R34, R56 ;  /* 0x000000221438723c */ /* 0x040fe20000001838 */
[----:B------:R-:W2:Y:S07]  /*8520*/  LDSM.16.MT88.4 R32, [R225+0x4900] ;  /* 0x00490000e120783b */ /* 0x000eae0000004200 */
[C---:B------:R-:W-:Y:S08]  /*8530*/  HMMA.16816.F32 R60, R20.reuse, R24, R60 ;  /* 0x00000018143c723c */ /* 0x040ff0000000183c */
[C---:B------:R-:W-:Y:S01]  /*8540*/  HMMA.16816.F32 R64, R20.reuse, R26, R64 ;  /* 0x0000001a1440723c */ /* 0x040fe20000001840 */
[----:B------:R-:W2:Y:S07]  /*8550*/  LDSM.16.MT88.4 R24, [R228+0x4900] ;  /* 0x00490000e418783b */ /* 0x000eae0000004200 */
[C---:B---3--:R-:W-:Y:S01]  /*8560*/  HMMA.16816.F32 R68, R20.reuse, R136, R68 ;  /* 0x000000881444723c */ /* 0x048fe20000001844 */
[----:B-1----:R-:W-:Y:S07]  /*8570*/  LDSM.16.MT88.4 R40, [R225+0x5100] ;  /* 0x00510000e128783b */ /* 0x002fee0000004200 */
[C---:B------:R-:W-:Y:S01]  /*8580*/  HMMA.16816.F32 R72, R20.reuse, R138, R72 ;  /* 0x0000008a1448723c */ /* 0x040fe20000001848 */
[----:B------:R-:W1:Y:S07]  /*8590*/  LDSM.16.MT88.4 R136, [R227+0x4900] ;  /* 0x00490000e388783b */ /* 0x000e6e0000004200 */
[C---:B----4-:R-:W-:Y:S08]  /*85a0*/  HMMA.16816.F32 R76, R20.reuse, R28, R76 ;  /* 0x0000001c144c723c */ /* 0x050ff0000000184c */
[C---:B------:R-:W-:Y:S01]  /*85b0*/  HMMA.16816.F32 R80, R20.reuse, R30, R80 ;  /* 0x0000001e1450723c */ /* 0x040fe20000001850 */
[----:B------:R-:W3:Y:S07]  /*85c0*/  LDSM.16.MT88.4 R28, [R224+0x7900] ;  /* 0x00790000e01c783b */ /* 0x000eee0000004200 */
[C---:B--2---:R-:W-:Y:S08]  /*85d0*/  HMMA.16816.F32 R84, R20.reuse, R32, R84 ;  /* 0x000000201454723c */ /* 0x044ff00000001854 */
[C---:B------:R-:W-:Y:S01]  /*85e0*/  HMMA.16816.F32 R88, R20.reuse, R34, R88 ;  /* 0x000000221458723c */ /* 0x040fe20000001858 */
[----:B------:R-:W2:Y:S07]  /*85f0*/  LDSM.16.MT88.4 R32, [R225+0x7900] ;  /* 0x00790000e120783b */ /* 0x000eae0000004200 */
[C---:B------:R-:W-:Y:S08]  /*8600*/  HMMA.16816.F32 R92, R20.reuse, R24, R92 ;  /* 0x00000018145c723c */ /* 0x040ff0000000185c */
[C---:B------:R-:W-:Y:S01]  /*8610*/  HMMA.16816.F32 R96, R20.reuse, R26, R96 ;  /* 0x0000001a1460723c */ /* 0x040fe20000001860 */
[----:B------:R-:W4:Y:S07]  /*8620*/  LDSM.16.MT88.4 R24, [R228+0x7900] ;  /* 0x00790000e418783b */ /* 0x000f2e0000004200 */
[C---:B-1----:R-:W-:Y:S08]  /*8630*/  HMMA.16816.F32 R100, R20.reuse, R136, R100 ;  /* 0x000000881464723c */ /* 0x042ff00000001864 */
[C---:B------:R-:W-:Y:S01]  /*8640*/  HMMA.16816.F32 R104, R20.reuse, R138, R104 ;  /* 0x0000008a1468723c */ /* 0x040fe20000001868 */
[----:B------:R-:W1:Y:S07]  /*8650*/  LDSM.16.MT88.4 R136, [R227+0x7900] ;  /* 0x00790000e388783b */ /* 0x000e6e0000004200 */
        /* <DEDUP_REMOVED lines=9> */
[C---:B-1----:R-:W-:Y:S07]  /*86f0*/  HMMA.16816.F32 R16, R20.reuse, R136, R16 ;  /* 0x000000881410723c */ /* 0x042fee0000001810 */
[--C-:B------:R-:W-:Y:S01]  /*8700*/  FFMA.FTZ R136, R44, c[0x0][0x2d0], -R172.reuse ;  /* 0x0000b4002c887a23 */ /* 0x100fe200000108ac */
[----:B------:R-:W-:Y:S01]  /*8710*/  HMMA.16816.F32 R128, R20, R138, R128 ;  /* 0x0000008a1480723c */ /* 0x000fe20000001880 */
[----:B------:R-:W5:Y:S03]  /*8720*/  LDL.LU R138, [R1+0x4] ;  /* 0x00000400018a7983 */ /* 0x000f660000300800 */
[--C-:B------:R-:W-:Y:S02]  /*8730*/  FFMA.FTZ R137, R45, c[0x0][0x2d0], -R172.reuse ;  /* 0x0000b4002d897a23 */ /* 0x100fe400000108ac */
[--C-:B------:R-:W-:Y:S01]  /*8740*/  FFMA.FTZ R44, R50, c[0x0][0x2d0], -R133.reuse ;  /* 0x0000b400322c7a23 */ /* 0x100fe20000010885 */
[----:B------:R-:W-:Y:S01]  /*8750*/  F2FP.PACK_AB R20, R174, R175 ;  /* 0x000000afae14723e */ /* 0x000fe200000000ff */
[--C-:B------:R-:W-:Y:S01]  /*8760*/  FFMA.FTZ R45, R46, c[0x0][0x2d0], -R133.reuse ;  /* 0x0000b4002e2d7a23 */ /* 0x100fe20000010885 */
[----:B------:R-:W-:Y:S03]  /*8770*/  F2FP.PACK_AB R22, R163, R173 ;  /* 0x000000ada316723e */ /* 0x000fe600000000ff */
[----:B------:R-:W-:Y:S01]  /*8780*/  F2FP.PACK_AB R21, R148, R149 ;  /* 0x000000959415723e */ /* 0x000fe200000000ff */
[--C-:B------:R-:W-:Y:S01]  /*8790*/  FFMA.FTZ R46, R47, c[0x0][0x2d0], -R133.reuse ;  /* 0x0000b4002f2e7a23 */ /* 0x100fe20000010885 */
[----:B------:R-:W-:Y:S01]  /*87a0*/  F2FP.PACK_AB R23, R134, R160 ;  /* 0x000000a08617723e */ /* 0x000fe200000000ff */
[----:B------:R-:W-:Y:S01]  /*87b0*/  FFMA.FTZ R133, R51, c[0x0][0x2d0], -R133 ;  /* 0x0000b40033857a23 */ /* 0x000fe20000010885 */
[----:B------:R-:W-:Y:S01]  /*87c0*/  MOV R50, R143 ;  /* 0x0000008f00327202 */ /* 0x000fe20000000f00 */
[----:B------:R-:W-:Y:S01]  /*87d0*/  MUFU.EX2 R47, R137 ;  /* 0x00000089002f7308 */ /* 0x000fe20000000800 */
[----:B------:R-:W-:Y:S01]  /*87e0*/  MOV R51, R140 ;  /* 0x0000008c00337202 */ /* 0x000fe20000000f00 */
[----:B------:R-:W-:Y:S01]  /*87f0*/  FFMA.FTZ R172, R49, c[0x0][0x2d0], -R172 ;  /* 0x0000b40031ac7a23 */ /* 0x000fe200000108ac */
[----:B------:R-:W-:Y:S01]  /*8800*/  MOV R139, R141 ;  /* 0x0000008d008b7202 */ /* 0x000fe20000000f00 */
[C---:B---3--:R-:W-:Y:S06]  /*8810*/  HMMA.16816.F32 R4, R20.reuse, R28, R4 ;  /* 0x0000001c1404723c */ /* 0x048fec0000001804 */
[----:B------:R-:W1:Y:S02]  /*8820*/  MUFU.EX2 R49, R136 ;  /* 0x0000008800317308 */ /* 0x000e640000000800 */
[C---:B------:R-:W-:Y:S01]  /*8830*/  HMMA.16816.F32 R8, R20.reuse, R30, R8 ;  /* 0x0000001e1408723c */ /* 0x040fe20000001808 */
[----:B------:R-:W-:Y:S07]  /*8840*/  LDSM.16.MT88.4 R28, [R224+0x5100] ;  /* 0x00510000e01c783b */ /* 0x000fee0000004200 */
[C---:B--2---:R-:W-:Y:S01]  /*8850*/  HMMA.16816.F32 R52, R20.reuse, R32, R52 ;  /* 0x000000201434723c */ /* 0x044fe20000001834 */
[----:B------:R-:W-:Y:S07]  /*8860*/  MUFU.EX2 R172, R172 ;  /* 0x000000ac00ac7308 */ /* 0x000fee0000000800 */
[C---:B------:R-:W-:Y:S01]  /*8870*/  HMMA.16816.F32 R56, R20.reuse, R34, R56 ;  /* 0x000000221438723c */ /* 0x040fe20000001838 */
[----:B------:R-:W-:Y:S02]  /*8880*/  LDSM.16.MT88.4 R32, [R228+0x5100] ;  /* 0x00510000e420783b */ /* 0x000fe40000004200 */
[----:B------:R-:W-:Y:S05]  /*8890*/  MUFU.EX2 R133, R133 ;  /* 0x0000008500857308 */ /* 0x000fea0000000800 */
[C---:B----4-:R-:W-:Y:S05]  /*88a0*/  HMMA.16816.F32 R60, R20.reuse, R24, R60 ;  /* 0x00000018143c723c */ /* 0x050fea000000183c */
[----:B------:R-:W-:Y:S03]  /*88b0*/  MUFU.EX2 R45, R45 ;  /* 0x0000002d002d7308 */ /* 0x000fe60000000800 */
[C---:B------:R-:W-:Y:S01]  /*88c0*/  HMMA.16816.F32 R64, R20.reuse, R26, R64 ;  /* 0x0000001a1440723c */ /* 0x040fe20000001840 */
[----:B------:R-:W-:Y:S03]  /*88d0*/  LDSM.16.MT88.4 R24, [R227+0x5100] ;  /* 0x00510000e318783b */ /* 0x000fe60000004200 */
[----:B------:R-:W-:Y:S01]  /*88e0*/  FFMA.FTZ R2, R2, R146, R36 ;  /* 0x0000009202027223 */ /* 0x000fe20000010024 */
[----:B------:R-:W-:Y:S02]  /*88f0*/  MOV R146, R147 ;  /* 0x0000009300927202 */ /* 0x000fe40000000f00 */
[----:B------:R-:W-:Y:S01]  /*8900*/  MOV R147, R144 ;  /* 0x0000009000937202 */ /* 0x000fe20000000f00 */
[----:B------:R-:W-:Y:S01]  /*8910*/  FADD.FTZ R2, R139, R2 ;  /* 0x000000028b027221 */ /* 0x000fe20000010000 */
[----:B------:R-:W2:Y:S01]  /*8920*/  LDSM.16.MT88.4 R36, [R227+0x2100] ;  /* 0x00210000e324783b */ /* 0x000ea20000004200 */
[----:B------:R-:W3:Y:S02]  /*8930*/  MUFU.EX2 R46, R46 ;  /* 0x0000002e002e7308 */ /* 0x000ee40000000800 */
[----:B------:R-:W-:Y:S01]  /*8940*/  MOV R144, R145 ;  /* 0x0000009100907202 */ /* 0x000fe20000000f00 */
[----:B------:R-:W-:Y:S01]  /*8950*/  FADD.FTZ R2, R51, R2 ;  /* 0x0000000233027221 */ /* 0x000fe20000010000 */
[----:B------:R-:W-:Y:S03]  /*8960*/  MOV R145, R142 ;  /* 0x0000008e00917202 */ /* 0x000fe60000000f00 */
[----:B------:R-:W-:Y:S01]  /*8970*/  LDSM.16.MT88.4 R140, [R224+0x2900] ;  /* 0x00290000e08c783b */ /* 0x000fe20000004200 */
[----:B------:R-:W-:Y:S02]  /*8980*/  FADD.FTZ R2, R50, R2 ;  /* 0x0000000232027221 */ /* 0x000fe40000010000 */
[----:B------:R-:W4:Y:S02]  /*8990*/  MUFU.EX2 R44, R44 ;  /* 0x0000002c002c7308 */ /* 0x000f240000000800 */
[----:B------:R-:W-:Y:S04]  /*89a0*/  FADD.FTZ R2, R146, R2 ;  /* 0x0000000292027221 */ /* 0x000fe80000010000 */
[----:B------:R-:W-:Y:S04]  /*89b0*/  FADD.FTZ R2, R147, R2 ;  /* 0x0000000293027221 */ /* 0x000fe80000010000 */
[----:B------:R-:W-:Y:S04]  /*89c0*/  FADD.FTZ R2, R144, R2 ;  /* 0x0000000290027221 */ /* 0x000fe80000010000 */
[----:B------:R-:W-:Y:S04]  /*89d0*/  FADD.FTZ R2, R145, R2 ;  /* 0x0000000291027221 */ /* 0x000fe80000010000 */
[----:B------:R-:W-:Y:S04]  /*89e0*/  FADD.FTZ R2, R252, R2 ;  /* 0x00000002fc027221 */ /* 0x000fe80000010000 */
[----:B------:R-:W-:Y:S04]  /*89f0*/  FADD.FTZ R2, R251, R2 ;  /* 0x00000002fb027221 */ /* 0x000fe80000010000 */
[----:B------:R-:W-:Y:S01]  /*8a00*/  FADD.FTZ R2, R250, R2 ;  /* 0x00000002fa027221 */ /* 0x000fe20000010000 */
[C---:B--2---:R-:W-:Y:S03]  /*8a10*/  HMMA.16816.F32 R68, R20.reuse, R36, R68 ;  /* 0x000000241444723c */ /* 0x044fe60000001844 */
[----:B------:R-:W-:Y:S04]  /*8a20*/  FADD.FTZ R2, R249, R2 ;  /* 0x00000002f9027221 */ /* 0x000fe80000010000 */
[----:B------:R-:W-:Y:S01]  /*8a30*/  FADD.FTZ R2, R199, R2 ;  /* 0x00000002c7027221 */ /* 0x000fe20000010000 */
[C---:B------:R-:W-:Y:S01]  /*8a40*/  HMMA.16816.F32 R72, R20.reuse, R38, R72 ;  /* 0x000000261448723c */ /* 0x040fe20000001848 */
[----:B------:R-:W-:Y:S03]  /*8a50*/  LDSM.16.MT88.4 R36, [R225+0x8100] ;  /* 0x00810000e124783b */ /* 0x000fe60000004200 */
[----:B------:R-:W-:Y:S04]  /*8a60*/  FADD.FTZ R2, R198, R2 ;  /* 0x00000002c6027221 */ /* 0x000fe80000010000 */
[C---:B------:R-:W-:Y:S04]  /*8a70*/  HMMA.16816.F32 R76, R20.reuse, R28, R76 ;  /* 0x0000001c144c723c */ /* 0x040fe8000000184c */
[----:B------:R-:W-:Y:S04]  /*8a80*/  FADD.FTZ R2, R197, R2 ;  /* 0x00000002c5027221 */ /* 0x000fe80000010000 */
[C---:B------:R-:W-:Y:S01]  /*8a90*/  HMMA.16816.F32 R80, R20.reuse, R30, R80 ;  /* 0x0000001e1450723c */ /* 0x040fe20000001850 */
[----:B------:R-:W2:Y:S03]  /*8aa0*/  LDSM.16.MT88.4 R28, [R224+0x8100] ;  /* 0x00810000e01c783b */ /* 0x000ea60000004200 */
[----:B------:R-:W-:Y:S04]  /*8ab0*/  FADD.FTZ R2, R196, R2 ;  /* 0x00000002c4027221 */ /* 0x000fe80000010000 */
[C---:B------:R-:W-:Y:S04]  /*8ac0*/  HMMA.16816.F32 R84, R20.reuse, R40, R84 ;  /* 0x000000281454723c */ /* 0x040fe80000001854 */
[----:B------:R-:W-:Y:S04]  /*8ad0*/  FADD.FTZ R2, R175, R2 ;  /* 0x00000002af027221 */ /* 0x000fe80000010000 */
[C---:B------:R-:W-:Y:S01]  /*8ae0*/  HMMA.16816.F32 R88, R20.reuse, R42, R88 ;  /* 0x0000002a1458723c */ /* 0x040fe20000001858 */
[----:B------:R-:W1:Y:S03]  /*8af0*/  LDSM.16.MT88.4 R40, [R228+0x8100] ;  /* 0x00810000e428783b */ /* 0x000e660000004200 */
[----:B------:R-:W-:Y:S04]  /*8b00*/  FADD.FTZ R2, R174, R2 ;  /* 0x00000002ae027221 */ /* 0x000fe80000010000 */
[C---:B------:R-:W-:Y:S04]  /*8b10*/  HMMA.16816.F32 R92, R20.reuse, R32, R92 ;  /* 0x00000020145c723c */ /* 0x040fe8000000185c */
[----:B------:R-:W-:Y:S04]  /*8b20*/  FADD.FTZ R2, R173, R2 ;  /* 0x00000002ad027221 */ /* 0x000fe80000010000 */
[C---:B------:R-:W-:Y:S01]  /*8b30*/  HMMA.16816.F32 R96, R20.reuse, R34, R96 ;  /* 0x000000221460723c */ /* 0x040fe20000001860 */
[----:B------:R-:W1:Y:S03]  /*8b40*/  LDSM.16.MT88.4 R32, [R227+0x8100] ;  /* 0x00810000e320783b */ /* 0x000e660000004200 */
[----:B------:R-:W-:Y:S04]  /*8b50*/  FADD.FTZ R2, R163, R2 ;  /* 0x00000002a3027221 */ /* 0x000fe80000010000 */
[C---:B------:R-:W-:Y:S08]  /*8b60*/  HMMA.16816.F32 R100, R20.reuse, R24, R100 ;  /* 0x000000181464723c */ /* 0x040ff00000001864 */
[C---:B------:R-:W-:Y:S01]  /*8b70*/  HMMA.16816.F32 R104, R20.reuse, R26, R104 ;  /* 0x0000001a1468723c */ /* 0x040fe20000001868 */
[----:B------:R-:W3:Y:S07]  /*8b80*/  LDSM.16.MT88.4 R24, [R225+0x2900] ;  /* 0x00290000e118783b */ /* 0x000eee0000004200 */
[C---:B--2---:R-:W-:Y:S08]  /*8b90*/  HMMA.16816.F32 R108, R20.reuse, R28, R108 ;  /* 0x0000001c146c723c */ /* 0x044ff0000000186c */
[C---:B------:R-:W-:Y:S01]  /*8ba0*/  HMMA.16816.F32 R112, R20.reuse, R30, R112 ;  /* 0x0000001e1470723c */ /* 0x040fe20000001870 */
[----:B------:R-:W2:Y:S07]  /*8bb0*/  LDSM.16.MT88.4 R28, [R228+0x2900] ;  /* 0x00290000e41c783b */ /* 0x000eae0000004200 */
[C---:B------:R-:W-:Y:S08]  /*8bc0*/  HMMA.16816.F32 R116, R20.reuse, R36, R116 ;  /* 0x000000241474723c */ /* 0x040ff00000001874 */
[C---:B------:R-:W-:Y:S01]  /*8bd0*/  HMMA.16816.F32 R120, R20.reuse, R38, R120 ;  /* 0x000000261478723c */ /* 0x040fe20000001878 */
[----:B------:R-:W-:Y:S07]  /*8be0*/  LDSM.16.MT88.4 R36, [R228+0x5900] ;  /* 0x00590000e424783b */ /* 0x000fee0000004200 */
[C---:B-1----:R-:W-:Y:S08]  /*8bf0*/  HMMA.16816.F32 R12, R20.reuse, R40, R12 ;  /* 0x00000028140c723c */ /* 0x042ff0000000180c */
[C---:B------:R-:W-:Y:S01]  /*8c00*/  HMMA.16816.F32 R124, R20.reuse, R42, R124 ;  /* 0x0000002a147c723c */ /* 0x040fe2000000187c */
[----:B------:R-:W-:Y:S07]  /*8c10*/  LDSM.16.MT88.4 R40, [R227+0x5900] ;  /* 0x00590000e328783b */ /* 0x000fee0000004200 */
[C---:B------:R-:W-:Y:S08]  /*8c20*/  HMMA.16816.F32 R16, R20.reuse, R32, R16 ;  /* 0x000000201410723c */ /* 0x040ff00000001810 */
[----:B------:R-:W-:Y:S01]  /*8c30*/  HMMA.16816.F32 R128, R20, R34, R128 ;  /* 0x000000221480723c */ /* 0x000fe20000001880 */
[----:B------:R-:W1:Y:S06]  /*8c40*/  LDSM.16.MT88.4 R32, [R227+0x2900] ;  /* 0x00290000e320783b */ /* 0x000e6c0000004200 */
[----:B------:R-:W-:Y:S02]  /*8c50*/  F2FP.PACK_AB R20, R47, R49 ;  /* 0x000000312f14723e */ /* 0x000fe400000000ff */
[----:B---3--:R-:W-:Y:S03]  /*8c60*/  F2FP.PACK_AB R21, R46, R45 ;  /* 0x0000002d2e15723e */ /* 0x008fe600000000ff */
[----:B------:R-:W-:Y:S02]  /*8c70*/  F2FP.PACK_AB R22, R172, R48 ;  /* 0x00000030ac16723e */ /* 0x000fe400000000ff */
[----:B----4-:R-:W-:Y:S01]  /*8c80*/  F2FP.PACK_AB R23, R133, R44 ;  /* 0x0000002c8517723e */ /* 0x010fe200000000ff */
[----:B-----5:R-:W-:Y:S06]  /*8c90*/  FFMA.FTZ R0, R0, R138, R183 ;  /* 0x0000008a00007223 */ /* 0x020fec00000100b7 */
[C---:B------:R-:W-:Y:S01]  /*8ca0*/  HMMA.16816.F32 R136, R20.reuse, R140, R4 ;  /* 0x0000008c1488723c */ /* 0x040fe20000001804 */
[----:B------:R-:W3:Y:S02]  /*8cb0*/  LDSM.16.MT88.4 R4, [R224+0x5900] ;  /* 0x00590000e004783b */ /* 0x000ee40000004200 */
[----:B------:R-:W-:Y:S04]  /*8cc0*/  FADD.FTZ R0, R182, R0 ;  /* 0x00000000b6007221 */ /* 0x000fe80000010000 */
[----:B------:R-:W-:Y:S01]  /*8cd0*/  FADD.FTZ R0, R181, R0 ;  /* 0x00000000b5007221 */ /* 0x000fe20000010000 */
[C---:B------:R-:W-:Y:S01]  /*8ce0*/  HMMA.16816.F32 R140, R20.reuse, R142, R8 ;  /* 0x0000008e148c723c */ /* 0x040fe20000001808 */
[----:B------:R-:W4:Y:S03]  /*8cf0*/  LDSM.16.MT88.4 R8, [R225+0x5900] ;  /* 0x00590000e108783b */ /* 0x000f260000004200 */
[----:B------:R-:W-:Y:S04]  /*8d00*/  FADD.FTZ R0, R180, R0 ;  /* 0x00000000b4007221 */ /* 0x000fe80000010000 */
[C---:B------:R-:W-:Y:S04]  /*8d10*/  HMMA.16816.F32 R52, R20.reuse, R24, R52 ;  /* 0x000000181434723c */ /* 0x040fe80000001834 */
[----:B------:R-:W-:Y:S04]  /*8d20*/  FADD.FTZ R0, R171, R0 ;  /* 0x00000000ab007221 */ /* 0x000fe80000010000 */
[C---:B------:R-:W-:Y:S01]  /*8d30*/  HMMA.16816.F32 R56, R20.reuse, R26, R56 ;  /* 0x0000001a1438723c */ /* 0x040fe20000001838 */
[----:B------:R-:W5:Y:S03]  /*8d40*/  LDSM.16.MT88.4 R24, [R224+0x8900] ;  /* 0x00890000e018783b */ /* 0x000f660000004200 */
[----:B------:R-:W-:Y:S04]  /*8d50*/  FADD.FTZ R0, R170, R0 ;  /* 0x00000000aa007221 */ /* 0x000fe80000010000 */
[C---:B--2---:R-:W-:Y:S04]  /*8d60*/  HMMA.16816.F32 R60, R20.reuse, R28, R60 ;  /* 0x0000001c143c723c */ /* 0x044fe8000000183c */
[----:B------:R-:W-:Y:S04]  /*8d70*/  FADD.FTZ R0, R169, R0 ;  /* 0x00000000a9007221 */ /* 0x000fe80000010000 */
[C---:B------:R-:W-:Y:S01]  /*8d80*/  HMMA.16816.F32 R64, R20.reuse, R30, R64 ;  /* 0x0000001e1440723c */ /* 0x040fe20000001840 */
[----:B------:R-:W2:Y:S03]  /*8d90*/  LDSM.16.MT88.4 R28, [R225+0x8900] ;  /* 0x00890000e11c783b */ /* 0x000ea60000004200 */
[----:B------:R-:W-:Y:S04]  /*8da0*/  FADD.FTZ R0, R168, R0 ;  /* 0x00000000a8007221 */ /* 0x000fe80000010000 */
[C---:B-1----:R-:W-:Y:S04]  /*8db0*/  HMMA.16816.F32 R68, R20.reuse, R32, R68 ;  /* 0x000000201444723c */ /* 0x042fe80000001844 */
[----:B------:R-:W-:Y:S04]  /*8dc0*/  FADD.FTZ R0, R167, R0 ;  /* 0x00000000a7007221 */ /* 0x000fe80000010000 */
[C---:B------:R-:W-:Y:S04]  /*8dd0*/  HMMA.16816.F32 R72, R20.reuse, R34, R72 ;  /* 0x000000221448723c */ /* 0x040fe80000001848 */
[----:B------:R-:W-:Y:S04]  /*8de0*/  FADD.FTZ R0, R166, R0 ;  /* 0x00000000a6007221 */ /* 0x000fe80000010000 */
[C---:B---3--:R-:W-:Y:S04]  /*8df0*/  HMMA.16816.F32 R76, R20.reuse, R4, R76 ;  /* 0x00000004144c723c */ /* 0x048fe8000000184c */
[----:B------:R-:W-:Y:S04]  /*8e00*/  FADD.FTZ R0, R165, R0 ;  /* 0x00000000a5007221 */ /* 0x000fe80000010000 */
[C---:B------:R-:W-:Y:S01]  /*8e10*/  HMMA.16816.F32 R80, R20.reuse, R6, R80 ;  /* 0x000000061450723c */ /* 0x040fe20000001850 */
[----:B------:R-:W1:Y:S03]  /*8e20*/  LDSM.16.MT88.4 R4, [R228+0x8900] ;  /* 0x00890000e404783b */ /* 0x000e660000004200 */
[----:B------:R-:W-:Y:S04]  /*8e30*/  FADD.FTZ R0, R164, R0 ;  /* 0x00000000a4007221 */ /* 0x000fe80000010000 */
[C---:B----4-:R-:W-:Y:S04]  /*8e40*/  HMMA.16816.F32 R84, R20.reuse, R8, R84 ;  /* 0x000000081454723c */ /* 0x050fe80000001854 */
[----:B------:R-:W-:Y:S04]  /*8e50*/  FADD.FTZ R0, R162, R0 ;  /* 0x00000000a2007221 */ /* 0x000fe80000010000 */
[C---:B------:R-:W-:Y:S01]  /*8e60*/  HMMA.16816.F32 R88, R20.reuse, R10, R88 ;  /* 0x0000000a1458723c */ /* 0x040fe20000001858 */
[----:B------:R-:W3:Y:S03]  /*8e70*/  LDSM.16.MT88.4 R8, [R227+0x8900] ;  /* 0x00890000e308783b */ /* 0x000ee60000004200 */
[----:B------:R-:W-:Y:S04]  /*8e80*/  FADD.FTZ R0, R161, R0 ;  /* 0x00000000a1007221 */ /* 0x000fe80000010000 */
[C---:B------:R-:W-:Y:S04]  /*8e90*/  HMMA.16816.F32 R92, R20.reuse, R36, R92 ;  /* 0x00000024145c723c */ /* 0x040fe8000000185c */
[----:B------:R-:W-:Y:S04]  /*8ea0*/  FADD.FTZ R0, R151, R0 ;  /* 0x0000000097007221 */ /* 0x000fe80000010000 */
[C---:B------:R-:W-:Y:S04]  /*8eb0*/  HMMA.16816.F32 R96, R20.reuse, R38, R96 ;  /* 0x000000261460723c */ /* 0x040fe80000001860 */
[----:B------:R-:W-:Y:S04]  /*8ec0*/  FADD.FTZ R0, R150, R0 ;  /* 0x0000000096007221 */ /* 0x000fe80000010000 */
[C---:B------:R-:W-:Y:S04]  /*8ed0*/  HMMA.16816.F32 R100, R20.reuse, R40, R100 ;  /* 0x000000281464723c */ /* 0x040fe80000001864 */
[----:B------:R-:W-:Y:S04]  /*8ee0*/  FADD.FTZ R0, R149, R0 ;  /* 0x0000000095007221 */ /* 0x000fe80000010000 */
[C---:B------:R-:W-:Y:S04]  /*8ef0*/  HMMA.16816.F32 R104, R20.reuse, R42, R104 ;  /* 0x0000002a1468723c */ /* 0x040fe80000001868 */
[----:B------:R-:W-:Y:S04]  /*8f00*/  FADD.FTZ R0, R148, R0 ;  /* 0x0000000094007221 */ /* 0x000fe80000010000 */
[C---:B-----5:R-:W-:Y:S04]  /*8f10*/  HMMA.16816.F32 R108, R20.reuse, R24, R108 ;  /* 0x00000018146c723c */ /* 0x060fe8000000186c */
[----:B------:R-:W-:Y:S04]  /*8f20*/  FADD.FTZ R0, R160, R0 ;  /* 0x00000000a0007221 */ /* 0x000fe80000010000 */
[C---:B------:R-:W-:Y:S08]  /*8f30*/  HMMA.16816.F32 R112, R20.reuse, R26, R112 ;  /* 0x0000001a1470723c */ /* 0x040ff00000001870 */
[C---:B--2---:R-:W-:Y:S08]  /*8f40*/  HMMA.16816.F32 R116, R20.reuse, R28, R116 ;  /* 0x0000001c1474723c */ /* 0x044ff00000001874 */
[C---:B------:R-:W-:Y:S08]  /*8f50*/  HMMA.16816.F32 R120, R20.reuse, R30, R120 ;  /* 0x0000001e1478723c */ /* 0x040ff00000001878 */
[C---:B-1----:R-:W-:Y:S07]  /*8f60*/  HMMA.16816.F32 R144, R20.reuse, R4, R12 ;  /* 0x000000041490723c */ /* 0x042fee000000180c */
[----:B------:R-:W-:Y:S01]  /*8f70*/  FADD.FTZ R4, R134, R0 ;  /* 0x0000000086047221 */ /* 0x000fe20000010000 */
[C---:B------:R-:W-:Y:S04]  /*8f80*/  HMMA.16816.F32 R124, R20.reuse, R6, R124 ;  /* 0x00000006147c723c */ /* 0x040fe8000000187c */
[----:B------:R-:W-:Y:S01]  /*8f90*/  FADD.FTZ R0, R49, R2 ;  /* 0x0000000231007221 */ /* 0x000fe20000010000 */
[----:B------:R-:W-:Y:S01]  /*8fa0*/  MOV R134, R3 ;  /* 0x0000000300867202 */ /* 0x000fe20000000f00 */
[----:B------:R-:W-:Y:S02]  /*8fb0*/  FADD.FTZ R4, R45, R4 ;  /* 0x000000042d047221 */ /* 0x000fe40000010000 */
[C---:B---3--:R-:W-:Y:S04]  /*8fc0*/  HMMA.16816.F32 R148, R20.reuse, R8, R16 ;  /* 0x000000081494723c */ /* 0x048fe80000001810 */
[----:B------:R-:W-:Y:S02]  /*8fd0*/  FADD.FTZ R0, R47, R0 ;  /* 0x000000002f007221 */ /* 0x000fe40000010000 */
[----:B------:R-:W-:Y:S02]  /*8fe0*/  FADD.FTZ R4, R46, R4 ;  /* 0x000000042e047221 */ /* 0x000fe40000010000 */
[----:B------:R-:W-:Y:S04]  /*8ff0*/  HMMA.16816.F32 R128, R20, R10, R128 ;  /* 0x0000000a1480723c */ /* 0x000fe80000001880 */
[----:B------:R-:W-:Y:S02]  /*9000*/  FADD.FTZ R2, R48, R0 ;  /* 0x0000000030027221 */ /* 0x000fe40000010000 */
[----:B------:R-:W-:Y:S02]  /*9010*/  FADD.FTZ R0, R44, R4 ;  /* 0x000000042c007221 */ /* 0x000fe40000010000 */
[----:B------:R-:W-:Y:S04]  /*9020*/  FADD.FTZ R2, R172, R2 ;  /* 0x00000002ac027221 */ /* 0x000fe80000010000 */
[----:B------:R-:W-:Y:S01]  /*9030*/  FADD.FTZ R0, R133, R0 ;  /* 0x0000000085007221 */ /* 0x000fe20000010000 */
[----:B------:R1:W-:Y:S01]  /*9040*/  STL [R1], R2 ;  /* 0x0000000201007387 */ /* 0x0003e20000100800 */
[----:B------:R-:W-:Y:S03]  /*9050*/  MOV R133, R132 ;  /* 0x0000008400857202 */ /* 0x000fe60000000f00 */
[----:B------:R1:W-:Y:S01]  /*9060*/  STL [R1+0x4], R0 ;  /* 0x0000040001007387 */ /* 0x0003e20000100800 */
[----:B------:R-:W-:-:S05]  /*9070*/  @P0 BRA `(.L_x_6) ;  /* 0xffffc9b000000947 */ /* 0x000fca000383ffff */
.L_x_5:
[----:B-1----:R-:W2:Y:S04]  /*9080*/  LDL.LU R0, [R1] ;  /* 0x0000000001007983 */ /* 0x002ea80000300800 */
[----:B------:R-:W3:Y:S01]  /*9090*/  LDL.LU R2, [R1+0x4] ;  /* 0x0000040001027983 */ /* 0x000ee20000300800 */
[----:B------:R-:W-:-:S02]  /*90a0*/  MOV R16, 0xff800000 ;  /* 0xff80000000107802 */ /* 0x000fc40000000f00 */
[----:B------:R-:W-:Y:S02]  /*90b0*/  MOV R17, 0xff800000 ;  /* 0xff80000000117802 */ /* 0x000fe40000000f00 */
[----:B------:R-:W-:Y:S01]  /*90c0*/  PLOP3.LUT P2, PT, PT, PT, PT, 0x8, 0x0 ;  /* 0x000000000000781c */ /* 0x000fe20003f4e170 */
[----:B--2---:R-:W1:Y:S04]  /*90d0*/  SHFL.BFLY PT, R6, R0, 0x2, 0x1f ;  /* 0x0c401f0000067f89 */ /* 0x004e6800000e0000 */
[----:B---3--:R-:W2:Y:S01]  /*90e0*/  SHFL.BFLY PT, R7, R2, 0x2, 0x1f ;  /* 0x0c401f0002077f89 */ /* 0x008ea200000e0000 */
[----:B-1----:R-:W-:Y:S02]  /*90f0*/  FADD.FTZ R6, R6, R0 ;  /* 0x0000000006067221 */ /* 0x002fe40000010000 */
[----:B--2---:R-:W-:-:S03]  /*9100*/  FADD.FTZ R7, R7, R2 ;  /* 0x0000000207077221 */ /* 0x004fc60000010000 */
[----:B------:R-:W1:Y:S01]  /*9110*/  SHFL.BFLY PT, R0, R6, 0x1, 0x1f ;  /* 0x0c201f0006007f89 */ /* 0x000e6200000e0000 */
[----:B------:R-:W-:-:S03]  /*9120*/  MOV R2, RZ ;  /* 0x000000ff00027202 */ /* 0x000fc60000000f00 */
[----:B------:R-:W2:Y:S01]  /*9130*/  SHFL.BFLY PT, R4, R7, 0x1, 0x1f ;  /* 0x0c201f0007047f89 */ /* 0x000ea200000e0000 */
[----:B-1----:R-:W-:Y:S01]  /*9140*/  FADD.FTZ R6, R6, R0 ;  /* 0x0000000006067221 */ /* 0x002fe20000010000 */
[----:B------:R-:W-:Y:S01]  /*9150*/  MOV R0, RZ ;  /* 0x000000ff00007202 */ /* 0x000fe20000000f00 */
[----:B--2---:R-:W-:-:S03]  /*9160*/  FADD.FTZ R7, R4, R7 ;  /* 0x0000000704077221 */ /* 0x004fc60000010000 */
[----:B------:R-:W-:Y:S02]  /*9170*/  FSETP.NE.FTZ.AND P1, PT, R6, RZ, PT ;  /* 0x000000ff0600720b */ /* 0x000fe40003f35000 */
[----:B------:R-:W-:-:S11]  /*9180*/  FSETP.NE.FTZ.AND P0, PT, R7, RZ, PT ;  /* 0x000000ff0700720b */ /* 0x000fd60003f15000 */
[----:B------:R-:W1:Y:S01]  /*9190*/  @P1 MUFU.RCP R2, R6 ;  /* 0x0000000600021308 */ /* 0x000e620000001000 */
[----:B------:R-:W-:-:S05]  /*91a0*/  @P1 MOV R4, 0x3f317218 ;  /* 0x3f31721800041802 */ /* 0x000fca0000000f00 */
[----:B------:R-:W-:Y:S02]  /*91b0*/  @P1 FMUL.FTZ R5, R4, c[0x0][0x2d0] ;  /* 0x0000b40004051a20 */ /* 0x000fe40000410000 */
[----:B------:R-:W-:Y:S08]  /*91c0*/  @P0 MUFU.RCP R0, R7 ;  /* 0x0000000700000308 */ /* 0x000ff00000001000 */
[----:B------:R-:W2:Y:S01]  /*91d0*/  @P1 MUFU.LG2 R6, R6 ;  /* 0x0000000600061308 */ /* 0x000ea20000000c00 */
[----:B-1----:R-:W-:-:S02]  /*91e0*/  FMUL.FTZ R136, R2, R136 ;  /* 0x0000008802887220 */ /* 0x002fc40000410000 */
[C---:B------:R-:W-:Y:S02]  /*91f0*/  FMUL.FTZ R137, R2.reuse, R137 ;  /* 0x0000008902897220 */ /* 0x040fe40000410000 */
[C---:B------:R-:W-:Y:S02]  /*9200*/  FMUL.FTZ R140, R2.reuse, R140 ;  /* 0x0000008c028c7220 */ /* 0x040fe40000410000 */
[C---:B------:R-:W-:Y:S01]  /*9210*/  FMUL.FTZ R141, R2.reuse, R141 ;  /* 0x0000008d028d7220 */ /* 0x040fe20000410000 */
[----:B------:R-:W1:Y:S01]  /*9220*/  @P0 MUFU.LG2 R7, R7 ;  /* 0x0000000700070308 */ /* 0x000e620000000c00 */
[C---:B------:R-:W-:Y:S02]  /*9230*/  FMUL.FTZ R52, R2.reuse, R52 ;  /* 0x0000003402347220 */ /* 0x040fe40000410000 */
[C---:B------:R-:W-:Y:S02]  /*9240*/  FMUL.FTZ R53, R2.reuse, R53 ;  /* 0x0000003502357220 */ /* 0x040fe40000410000 */
[----:B------:R-:W-:-:S02]  /*9250*/  FMUL.FTZ R56, R2, R56 ;  /* 0x0000003802387220 */ /* 0x000fc40000410000 */
[C---:B------:R-:W-:Y:S02]  /*9260*/  FMUL.FTZ R57, R2.reuse, R57 ;  /* 0x0000003902397220 */ /* 0x040fe40000410000 */
[C---:B------:R-:W-:Y:S02]  /*9270*/  FMUL.FTZ R60, R2.reuse, R60 ;  /* 0x0000003c023c7220 */ /* 0x040fe40000410000 */
[C---:B------:R-:W-:Y:S02]  /*9280*/  FMUL.FTZ R61, R2.reuse, R61 ;  /* 0x0000003d023d7220 */ /* 0x040fe40000410000 */
        /* <DEDUP_REMOVED lines=37> */
[----:B------:R-:W-:Y:S01]  /*94e0*/  FMUL.FTZ R129, R2, R129 ;  /* 0x0000008102817220 */ /* 0x000fe20000410000 */
[----:B------:R-:W-:Y:S01]  /*94f0*/  @P0 MOV R2, 0x3f317218 ;  /* 0x3f31721800020802 */ /* 0x000fe20000000f00 */
[----:B--2---:R-:W-:-:S02]  /*9500*/  @P1 FMUL.FTZ R6, R6, 0.69314718246459960938 ;  /* 0x3f31721806061820 */ /* 0x004fc40000410000 */
[----:B-1----:R-:W-:Y:S02]  /*9510*/  @P0 FMUL.FTZ R4, R7, 0.69314718246459960938 ;  /* 0x3f31721807040820 */ /* 0x002fe40000410000 */
[----:B------:R-:W-:Y:S02]  /*9520*/  @P0 FMUL.FTZ R2, R2, c[0x0][0x2d0] ;  /* 0x0000b40002020a20 */ /* 0x000fe40000410000 */
        /* <DEDUP_REMOVED lines=47> */
[----:B------:R-:W-:Y:S02]  /*9820*/  FMUL.FTZ R131, R0, R131 ;  /* 0x0000008300837220 */ /* 0x000fe40000410000 */
[----:B------:R-:W-:Y:S02]  /*9830*/  @P1 FFMA.FTZ R16, R5, R132, R6 ;  /* 0x0000008405101223 */ /* 0x000fe40000010006 */
[----:B------:R-:W-:Y:S02]  /*9840*/  @P0 FFMA.FTZ R17, R2, R3, R4 ;  /* 0x0000000302110223 */ /* 0x000fe40000010004 */
.L_x_3:
[----:B------:R-:W-:Y:S05]  /*9850*/  @P2 BRA `(.L_x_7) ;  /* 0x0000198000002947 */ /* 0x000fea0003800000 */
[----:B------:R-:W1:Y:S01]  /*9860*/  S2R R7, SR_TID.X ;  /* 0x0000000000077919 */ /* 0x000e620000002100 */
[----:B------:R-:W-:Y:S01]  /*9870*/  IMAD R0, RZ, RZ, -UR9 ;  /* 0x80000009ff007e24 */ /* 0x000fe2000f8e02ff */
[----:B------:R-:W-:Y:S01]  /*9880*/  ULDC.64 UR4, c[0x0][0x4d0] ;  /* 0x0001340000047ab9 */ /* 0x000fe20000000a00 */
[----:B------:R-:W-:Y:S01]  /*9890*/  MOV R20, c[0x0][0x4e8] ;  /* 0x00013a0000147a02 */ /* 0x000fe20000000f00 */
[----:B------:R-:W2:Y:S01]  /*98a0*/  S2R R9, SR_CTAID.Y ;  /* 0x0000000000097919 */ /* 0x000ea20000002600 */
[----:B------:R-:W-:Y:S01]  /*98b0*/  UIMAD.WIDE.U32 UR12, UR9, UR4, URZ ;  /* 0x00000004090c72a5 */ /* 0x000fe2000f8e003f */
[----:B------:R-:W-:Y:S01]  /*98c0*/  BSSY B0, `(.L_x_8) ;  /* 0x00000ff000007945 */ /* 0x000fe20003800000 */
[----:B------:R-:W-:Y:S01]  /*98d0*/  USHF.R.S32.HI UR6, URZ, 0x1f, UR9 ;  /* 0x0000001f3f067899 */ /* 0x000fe20008011409 */
[----:B------:R-:W3:Y:S01]  /*98e0*/  S2R R10, SR_CTAID.Z ;  /* 0x00000000000a7919 */ /* 0x000ee20000002700 */
[----:B------:R-:W-:-:S02]  /*98f0*/  ISETP.NE.AND P1, PT, R20, 0x1, PT ;  /* 0x000000011400780c */ /* 0x000fc40003f25270 */
[----:B------:R-:W-:Y:S01]  /*9900*/  IMAD.U32 R2, RZ, RZ, UR12 ;  /* 0x0000000cff027e24 */ /* 0x000fe2000f8e00ff */
[----:B------:R-:W-:Y:S01]  /*9910*/  MOV R3, UR13 ;  /* 0x0000000d00037c02 */ /* 0x000fe20008000f00 */
[----:B------:R-:W4:Y:S01]  /*9920*/  S2R R19, SR_CTAID.X ;  /* 0x0000000000137919 */ /* 0x000f220000002500 */
[----:B------:R-:W-:-:S04]  /*9930*/  UIMAD UR7, UR6, UR4, URZ ;  /* 0x00000004060772a4 */ /* 0x000fc8000f8e023f */
[----:B------:R-:W-:-:S03]  /*9940*/  UIMAD UR7, UR9, UR5, UR7 ;  /* 0x00000005090772a4 */ /* 0x000fc6000f8e0207 */
[----:B------:R-:W-:Y:S02]  /*9950*/  ULDC.64 UR4, c[0x0][0x438] ;  /* 0x00010e0000047ab9 */ /* 0x000fe40000000a00 */
[----:B------:R-:W-:Y:S01]  /*9960*/  UIMAD.WIDE.U32 UR14, UR9, UR4, URZ ;  /* 0x00000004090e72a5 */ /* 0x000fe2000f8e003f */
[----:B-1----:R-:W-:Y:S01]  /*9970*/  SHF.R.S32.HI R5, RZ, 0x1f, R7 ;  /* 0x0000001fff057819 */ /* 0x002fe20000011407 */
[----:B------:R-:W-:Y:S02]  /*9980*/  UIMAD UR4, UR6, UR4, URZ ;  /* 0x00000004060472a4 */ /* 0x000fe4000f8e023f */
[----:B------:R-:W-:Y:S01]  /*9990*/  UIADD3 UR7, UR13, UR7, URZ ;  /* 0x000000070d077290 */ /* 0x000fe2000fffe03f */
[----:B--2---:R-:W-:Y:S01]  /*99a0*/  IMAD R9, R0, c[0x0][0x550], R9 ;  /* 0x0001540000097a24 */ /* 0x004fe200078e0209 */
[CC--:B------:R-:W-:Y:S01]  /*99b0*/  LEA.HI R0, R5.reuse, R7.reuse, RZ, 0x5 ;  /* 0x0000000705007211 */ /* 0x0c0fe200078f28ff */
[----:B------:R-:W-:Y:S01]  /*99c0*/  UIMAD UR4, UR9, UR5, UR4 ;  /* 0x00000005090472a4 */ /* 0x000fe2000f8e0204 */
[----:B------:R-:W-:-:S02]  /*99d0*/  LEA.HI R5, R5, R7, RZ, 0x2 ;  /* 0x0000000705057211 */ /* 0x000fc400078f10ff */
[----:B------:R-:W-:Y:S01]  /*99e0*/  LOP3.LUT R4, R0, 0xffffffe0, RZ, 0xc0, !PT ;  /* 0xffffffe000047812 */ /* 0x000fe200078ec0ff */
[----:B------:R-:W-:Y:S01]  /*99f0*/  UIADD3 UR4, UR15, UR4, URZ ;  /* 0x000000040f047290 */ /* 0x000fe2000fffe03f */
[--C-:B------:R-:W-:Y:S02]  /*9a00*/  SHF.R.S32.HI R6, RZ, 0x5, R0.reuse ;  /* 0x00000005ff067819 */ /* 0x100fe40000011400 */
[----:B------:R-:W-:Y:S01]  /*9a10*/  SHF.R.S32.HI R0, RZ, 0x1f, R0 ;  /* 0x0000001fff007819 */ /* 0x000fe20000011400 */
[----:B------:R-:W-:Y:S01]  /*9a20*/  IMAD.IADD R14, R7, 0x1, -R4 ;  /* 0x00000001070e7824 */ /* 0x000fe200078e0a04 */
[----:B------:R-:W-:Y:S01]  /*9a30*/  LOP3.LUT R3, R5, 0xfffffffc, RZ, 0xc0, !PT ;  /* 0xfffffffc05037812 */ /* 0x000fe200078ec0ff */
[----:B------:R-:W-:Y:S01]  /*9a40*/  IMAD.MOV.U32 R4, RZ, RZ, R2 ;  /* 0x000000ffff047224 */ /* 0x000fe200078e0002 */
[----:B------:R-:W-:Y:S01]  /*9a50*/  LEA.HI R0, R0, R6, RZ, 0x3 ;  /* 0x0000000600007211 */ /* 0x000fe200078f18ff */
[----:B------:R-:W-:Y:S01]  /*9a60*/  IMAD.U32 R5, RZ, RZ, UR7 ;  /* 0x00000007ff057e24 */ /* 0x000fe2000f8e00ff */
[----:B------:R-:W-:Y:S01]  /*9a70*/  IADD3 R7, -R3, R7, RZ ;  /* 0x0000000703077210 */ /* 0x000fe20007ffe1ff */
[----:B------:R-:W-:Y:S01]  /*9a80*/  IMAD.U32 R3, RZ, RZ, UR15 ;  /* 0x0000000fff037e24 */ /* 0x000fe2000f8e00ff */
[----:B------:R-:W-:Y:S01]  /*9a90*/  LOP3.LUT R0, R0, 0xffffff8, RZ, 0xc0, !PT ;  /* 0x0ffffff800007812 */ /* 0x000fe200078ec0ff */
[----:B---3--:R-:W-:Y:S01]  /*9aa0*/  IMAD.WIDE.U32 R4, R10, c[0x0][0x4d8], R4 ;  /* 0x000136000a047a25 */ /* 0x008fe200078e0004 */
[----:B------:R-:W-:-:S02]  /*9ab0*/  SHF.R.S32.HI R2, RZ, 0x1f, R14 ;  /* 0x0000001fff027819 */ /* 0x000fc4000001140e */
[----:B------:R-:W-:Y:S01]  /*9ac0*/  SHF.R.S32.HI R11, RZ, 0x1f, R10 ;  /* 0x0000001fff0b7819 */ /* 0x000fe2000001140a */
[----:B------:R-:W-:Y:S01]  /*9ad0*/  IMAD.IADD R8, R6, 0x1, -R0 ;  /* 0x0000000106087824 */ /* 0x000fe200078e0a00 */
[C---:B------:R-:W-:Y:S02]  /*9ae0*/  LEA.HI R0, R7.reuse, R7, RZ, 0x1 ;  /* 0x0000000707007211 */ /* 0x040fe400078f08ff */
[----:B------:R-:W-:Y:S01]  /*9af0*/  LEA.HI R18, R2, R14, RZ, 0x2 ;  /* 0x0000000e02127211 */ /* 0x000fe200078f10ff */
[----:B------:R-:W-:Y:S01]  /*9b00*/  IMAD.U32 R2, RZ, RZ, UR14 ;  /* 0x0000000eff027e24 */ /* 0x000fe2000f8e00ff */
[----:B------:R-:W-:Y:S02]  /*9b10*/  LOP3.LUT R0, R0, 0x1ffffffe, RZ, 0xc0, !PT ;  /* 0x1ffffffe00007812 */ /* 0x000fe400078ec0ff */
[----:B------:R-:W-:Y:S02]  /*9b20*/  SHF.R.S32.HI R6, RZ, 0x2, R18 ;  /* 0x00000002ff067819 */ /* 0x000fe40000011412 */
[----:B------:R-:W-:Y:S01]  /*9b30*/  MOV R3, UR4 ;  /* 0x0000000400037c02 */ /* 0x000fe20008000f00 */
[----:B------:R-:W-:-:S02]  /*9b40*/  IMAD.IADD R0, R7, 0x1, -R0 ;  /* 0x0000000107007824 */ /* 0x000fc400078e0a00 */
[----:B------:R-:W-:Y:S02]  /*9b50*/  IMAD R15, R8, 0x10, R6 ;  /* 0x00000010080f7824 */ /* 0x000fe400078e0206 */
[C---:B------:R-:W-:Y:S02]  /*9b60*/  IMAD R7, R11.reuse, c[0x0][0x4d8], RZ ;  /* 0x000136000b077a24 */ /* 0x040fe400078e02ff */
[----:B------:R-:W-:Y:S01]  /*9b70*/  IMAD R6, R11, c[0x0][0x440], RZ ;  /* 0x000110000b067a24 */ /* 0x000fe200078e02ff */
[----:B------:R-:W-:Y:S01]  /*9b80*/  LEA R0, R0, R15, 0x3 ;  /* 0x0000000f00007211 */ /* 0x000fe200078e18ff */
[C---:B------:R-:W-:Y:S02]  /*9b90*/  IMAD R7, R10.reuse, c[0x0][0x4dc], R7 ;  /* 0x000137000a077a24 */ /* 0x040fe400078e0207 */
[----:B------:R-:W-:Y:S02]  /*9ba0*/  IMAD R6, R10, c[0x0][0x444], R6 ;  /* 0x000111000a067a24 */ /* 0x000fe400078e0206 */
[----:B----4-:R-:W-:Y:S01]  /*9bb0*/  IMAD R8, R19, 0x80, R0 ;  /* 0x0000008013087824 */ /* 0x010fe200078e0200 */
[----:B------:R-:W-:Y:S01]  /*9bc0*/  SHF.R.S32.HI R0, RZ, 0x1f, R9 ;  /* 0x0000001fff007819 */ /* 0x000fe20000011409 */
[----:B------:R-:W-:-:S02]  /*9bd0*/  IMAD.IADD R5, R5, 0x1, R7 ;  /* 0x0000000105057824 */ /* 0x000fc400078e0207 */
[----:B------:R-:W-:-:S04]  /*9be0*/  @P1 IMAD.HI.U32 R7, R8, c[0x0][0x4ec], RZ ;  /* 0x00013b0008071a27 */ /* 0x000fc800078e00ff */
[----:B------:R-:W-:-:S04]  /*9bf0*/  IMAD.WIDE.U32 R2, R10, c[0x0][0x440], R2 ;  /* 0x000110000a027a25 */ /* 0x000fc800078e0002 */
[----:B------:R-:W-:Y:S01]  /*9c00*/  IMAD.MOV.U32 R10, RZ, RZ, R8 ;  /* 0x000000ffff0a7224 */ /* 0x000fe200078e0008 */
[----:B------:R-:W-:Y:S02]  /*9c10*/  @P1 SHF.R.U32.HI R10, RZ, c[0x0][0x4f0], R7 ;  /* 0x00013c00ff0a1a19 */ /* 0x000fe40000011607 */
[----:B------:R-:W-:Y:S01]  /*9c20*/  IADD3 R3, R3, R6, RZ ;  /* 0x0000000603037210 */ /* 0x000fe20007ffe0ff */
[C---:B------:R-:W-:Y:S02]  /*9c30*/  IMAD R6, R0.reuse, c[0x0][0x4e0], RZ ;  /* 0x0001380000067a24 */ /* 0x040fe400078e02ff */
[----:B------:R-:W-:Y:S02]  /*9c40*/  IMAD R0, R0, c[0x0][0x448], RZ ;  /* 0x0001120000007a24 */ /* 0x000fe400078e02ff */
[----:B------:R-:W-:Y:S02]  /*9c50*/  IMAD.MOV R11, RZ, RZ, -R10 ;  /* 0x000000ffff0b7224 */ /* 0x000fe400078e0a0a */
[----:B------:R-:W-:-:S02]  /*9c60*/  IMAD R13, R9, c[0x0][0x4e4], R6 ;  /* 0x00013900090d7a24 */ /* 0x000fc400078e0206 */
[----:B------:R-:W-:-:S04]  /*9c70*/  IMAD.WIDE.U32 R6, R9, c[0x0][0x448], R2 ;  /* 0x0001120009067a25 */ /* 0x000fc800078e0002 */
[C---:B------:R-:W-:Y:S01]  /*9c80*/  IMAD R12, R9.reuse, c[0x0][0x44c], R0 ;  /* 0x00011300090c7a24 */ /* 0x040fe200078e0200 */
[----:B------:R-:W-:Y:S01]  /*9c90*/  MOV R0, R8 ;  /* 0x0000000800007202 */ /* 0x000fe20000000f00 */
[----:B------:R-:W-:-:S04]  /*9ca0*/  IMAD.WIDE.U32 R2, R9, c[0x0][0x4e0], R4 ;  /* 0x0001380009027a25 */ /* 0x000fc800078e0004 */
[----:B------:R-:W-:Y:S01]  /*9cb0*/  IMAD R9, R11, c[0x0][0x4e8], R8 ;  /* 0x00013a000b097a24 */ /* 0x000fe200078e0208 */
[----:B------:R-:W-:Y:S01]  /*9cc0*/  SHF.R.S32.HI R11, RZ, 0x1f, R10 ;  /* 0x0000001fff0b7819 */ /* 0x000fe2000001140a */
[----:B------:R-:W-:Y:S01]  /*9cd0*/  @P1 IMAD.HI.U32 R4, R8, c[0x0][0x4ec], RZ ;  /* 0x00013b0008041a27 */ /* 0x000fe200078e00ff */
[----:B------:R-:W-:Y:S01]  /*9ce0*/  BAR.SYNC.DEFER_BLOCKING 0x1, 0x100 ;  /* 0x0044000000007b1d */ /* 0x000fe20000010000 */
[----:B------:R-:W-:Y:S02]  /*9cf0*/  IADD3 R2, P0, R10, R2, RZ ;  /* 0x000000020a027210 */ /* 0x000fe40007f1e0ff */
[----:B------:R-:W-:Y:S01]  /*9d00*/  IMAD.IADD R5, R7, 0x1, R12 ;  /* 0x0000000107057824 */ /* 0x000fe200078e020c */
[----:B------:R-:W-:Y:S02]  /*9d10*/  SHF.R.S32.HI R7, RZ, 0x1f, R9 ;  /* 0x0000001fff077819 */ /* 0x000fe40000011409 */
[----:B------:R-:W-:Y:S02]  /*9d20*/  @P1 SHF.R.U32.HI R0, RZ, c[0x0][0x4f0], R4 ;  /* 0x00013c00ff001a19 */ /* 0x000fe40000011604 */
[----:B------:R-:W-:Y:S01]  /*9d30*/  IADD3.X R3, R11, R3, R13, P0, !PT ;  /* 0x000000030b037210 */ /* 0x000fe200007fe40d */
[----:B------:R-:W-:Y:S01]  /*9d40*/  IMAD R11, R19, 0x80, R15 ;  /* 0x00000080130b7824 */ /* 0x000fe200078e020f */
[----:B------:R-:W-:Y:S01]  /*9d50*/  MOV R4, R6 ;  /* 0x0000000600047202 */ /* 0x000fe20000000f00 */
[----:B------:R-:W-:Y:S01]  /*9d60*/  IMAD R6, R7, c[0x0][0x4c8], RZ ;  /* 0x0001320007067a24 */ /* 0x000fe200078e02ff */
[----:B------:R-:W-:Y:S01]  /*9d70*/  SHF.R.S32.HI R7, RZ, 0x1f, R0 ;  /* 0x0000001fff077819 */ /* 0x000fe20000011400 */
[----:B------:R-:W-:Y:S01]  /*9d80*/  IMAD.WIDE.U32 R2, R9, c[0x0][0x4c8], R2 ;  /* 0x0001320009027a25 */ /* 0x000fe200078e0002 */
[----:B------:R-:W-:-:S03]  /*9d90*/  LOP3.LUT P1, RZ, R14, 0x3, RZ, 0xc0, !PT ;  /* 0x000000030eff7812 */ /* 0x000fc6000782c0ff */
[----:B------:R-:W-:Y:S02]  /*9da0*/  IMAD.MOV R10, RZ, RZ, -R0 ;  /* 0x000000ffff0a7224 */ /* 0x000fe400078e0a00 */
[----:B------:R-:W-:Y:S01]  /*9db0*/  IMAD R9, R9, c[0x0][0x4cc], R6 ;  /* 0x0001330009097a24 */ /* 0x000fe200078e0206 */
[----:B------:R-:W-:Y:S01]  /*9dc0*/  LEA R6, P0, R2, c[0x0][0x4a8], 0x2 ;  /* 0x00012a0002067a11 */ /* 0x000fe200078010ff */
[----:B------:R-:W-:Y:S02]  /*9dd0*/  IMAD R10, R10, c[0x0][0x4e8], R8 ;  /* 0x00013a000a0a7a24 */ /* 0x000fe400078e0208 */
[----:B------:R-:W-:Y:S01]  /*9de0*/  IMAD R7, R7, c[0x0][0x430], RZ ;  /* 0x00010c0007077a24 */ /* 0x000fe200078e02ff */
[----:B------:R-:W-:Y:S01]  /*9df0*/  IADD3 R3, R3, R9, RZ ;  /* 0x0000000903037210 */ /* 0x000fe20007ffe0ff */
[----:B------:R-:W-:Y:S01]  /*9e00*/  IMAD.WIDE.U32 R4, R0, c[0x0][0x430], R4 ;  /* 0x00010c0000047a25 */ /* 0x000fe200078e0004 */
[----:B------:R-:W-:Y:S02]  /*9e10*/  SHFL.IDX PT, R8, R6, RZ, 0x1c1f ;  /* 0x001c1fff06087589 */ /* 0x000fe400000e0000 */
[----:B------:R-:W-:Y:S01]  /*9e20*/  LEA.HI.X R2, R2, c[0x0][0x4ac], R3, 0x2, P0 ;  /* 0x00012b0002027a11 */ /* 0x000fe200000f1403 */
[----:B------:R-:W-:Y:S01]  /*9e30*/  IMAD R0, R0, c[0x0][0x434], R7 ;  /* 0x00010d0000007a24 */ /* 0x000fe200078e0207 */
[----:B------:R-:W-:Y:S01]  /*9e40*/  SHF.R.S32.HI R7, RZ, 0x1f, R10 ;  /* 0x0000001fff077819 */ /* 0x000fe2000001140a */
[----:B------:R-:W-:Y:S03]  /*9e50*/  SHFL.IDX PT, R6, R6, 0x1, 0x1c1f ;  /* 0x003c1f0006067f89 */ /* 0x000fe600000e0000 */
[----:B------:R-:W-:Y:S01]  /*9e60*/  IADD3 R3, R5, R0, RZ ;  /* 0x0000000005037210 */ /* 0x000fe20007ffe0ff */
[----:B------:R-:W-:Y:S01]  /*9e70*/  IMAD R0, R7, c[0x0][0x428], RZ ;  /* 0x00010a0007007a24 */ /* 0x000fe200078e02ff */
[----:B------:R-:W1:Y:S01]  /*9e80*/  SHFL.IDX PT, R9, R2, RZ, 0x1c1f ;  /* 0x001c1fff02097589 */ /* 0x000e6200000e0000 */
[----:B------:R-:W-:-:S02]  /*9e90*/  IMAD R5, R20, c[0x0][0x388], RZ ;  /* 0x0000e20014057a24 */ /* 0x000fc400078e02ff */
[----:B------:R-:W-:Y:S01]  /*9ea0*/  IMAD R0, R10, c[0x0][0x42c], R0 ;  /* 0x00010b000a007a24 */ /* 0x000fe200078e0200 */
[----:B------:R2:W3:Y:S02]  /*9eb0*/  SHFL.IDX PT, R7, R2, 0x1, 0x1c1f ;  /* 0x003c1f0002077f89 */ /* 0x0004e400000e0000 */
[----:B------:R-:W-:-:S13]  /*9ec0*/  ISETP.GE.OR P2, PT, R11, R5, P1 ;  /* 0x000000050b00720c */ /* 0x000fda0000f46670 */
[----:B-1----:R1:W-:Y:S01]  /*9ed0*/  @!P2 ST.E [R8.64], R16 ;  /* 0x000000100800a985 */ /* 0x0023e2000c10190a */
[----:B--2---:R-:W-:Y:S01]  /*9ee0*/  IMAD.MOV.U32 R2, RZ, RZ, R4 ;  /* 0x000000ffff027224 */ /* 0x004fe200078e0004 */
[----:B------:R-:W-:-:S03]  /*9ef0*/  IADD3 R4, R11, 0x8, RZ ;  /* 0x000000080b047810 */ /* 0x000fc60007ffe0ff */
[----:B------:R-:W-:Y:S01]  /*9f00*/  IMAD.WIDE.U32 R2, R10, c[0x0][0x428], R2 ;  /* 0x00010a000a027a25 */ /* 0x000fe200078e0002 */
[----:B------:R-:W-:-:S04]  /*9f10*/  ISETP.GE.OR P1, PT, R4, R5, P1 ;  /* 0x000000050400720c */ /* 0x000fc80000f26670 */
[----:B------:R-:W-:Y:S02]  /*9f20*/  IADD3 R0, R3, R0, RZ ;  /* 0x0000000003007210 */ /* 0x000fe40007ffe0ff */
[----:B------:R-:W-:-:S04]  /*9f30*/  LEA R20, P0, R2, c[0x0][0x400], 0x2 ;  /* 0x0001000002147a11 */ /* 0x000fc800078010ff */
[----:B------:R-:W-:Y:S02]  /*9f40*/  LEA.HI.X R19, R2, c[0x0][0x404], R0, 0x2, P0 ;  /* 0x0001010002137a11 */ /* 0x000fe400000f1400 */
[----:B------:R-:W-:Y:S01]  /*9f50*/  LOP3.LUT R0, R18, 0x7ffffffc, RZ, 0xc0, !PT ;  /* 0x7ffffffc12007812 */ /* 0x000fe200078ec0ff */
[----:B---3--:R1:W-:Y:S01]  /*9f60*/  @!P1 ST.E [R6.64], R17 ;  /* 0x0000001106009985 */ /* 0x0083e2000c10190a */
[-C--:B------:R-:W-:Y:S02]  /*9f70*/  ISETP.GE.AND P1, PT, R11, R5.reuse, PT ;  /* 0x000000050b00720c */ /* 0x080fe40003f26270 */
[----:B------:R-:W-:Y:S01]  /*9f80*/  ISETP.GE.AND P0, PT, R4, R5, PT ;  /* 0x000000050400720c */ /* 0x000fe20003f06270 */
[----:B------:R-:W-:Y:S01]  /*9f90*/  IMAD.IADD R0, R14, 0x1, -R0 ;  /* 0x000000010e007824 */ /* 0x000fe200078e0a00 */
[----:B------:R1:W2:Y:S04]  /*9fa0*/  SHFL.IDX PT, R2, R20, RZ, 0x1c1f ;  /* 0x001c1fff14027589 */ /* 0x0002a800000e0000 */
[----:B------:R1:W3:Y:S01]  /*9fb0*/  SHFL.IDX PT, R3, R19, RZ, 0x1c1f ;  /* 0x001c1fff13037589 */ /* 0x0002e200000e0000 */
[----:B------:R-:W-:-:S04]  /*9fc0*/  SHF.L.U32 R0, R0, 0x1, RZ ;  /* 0x0000000100007819 */ /* 0x000fc800000006ff */
[----:B------:R-:W-:Y:S05]  /*9fd0*/  @P1 BRA `(.L_x_9) ;  /* 0x000008d000001947 */ /* 0x000fea0003800000 */
[C---:B------:R-:W-:Y:S02]  /*9fe0*/  ISETP.GE.AND P1, PT, R0.reuse, c[0x0][0x3c8], PT ;  /* 0x0000f20000007a0c */ /* 0x040fe40003f26270 */
[C---:B-1----:R-:W-:Y:S02]  /*9ff0*/  IADD3 R7, R0.reuse, 0x8, RZ ;  /* 0x0000000800077810 */ /* 0x042fe40007ffe0ff */
[C---:B------:R-:W-:Y:S02]  /*a000*/  IADD3 R6, R0.reuse, 0x10, RZ ;  /* 0x0000001000067810 */ /* 0x040fe40007ffe0ff */
[C---:B------:R-:W-:Y:S02]  /*a010*/  IADD3 R5, R0.reuse, 0x18, RZ ;  /* 0x0000001800057810 */ /* 0x040fe40007ffe0ff */
[----:B------:R-:W-:Y:S02]  /*a020*/  IADD3 R4, R0, 0x20, RZ ;  /* 0x0000002000047810 */ /* 0x000fe40007ffe0ff */
[----:B------:R-:W-:-:S02]  /*a030*/  ISETP.GE.AND P5, PT, R7, c[0x0][0x3c8], PT ;  /* 0x0000f20007007a0c */ /* 0x000fc40003fa6270 */
[----:B------:R-:W-:Y:S01]  /*a040*/  ISETP.GE.AND P4, PT, R6, c[0x0][0x3c8], PT ;  /* 0x0000f20006007a0c */ /* 0x000fe20003f86270 */
[----:B--23--:R-:W-:Y:S01]  /*a050*/  @!P1 IMAD.WIDE R8, R0, 0x4, R2 ;  /* 0x0000000400089825 */ /* 0x00cfe200078e0202 */
[----:B------:R-:W-:Y:S02]  /*a060*/  ISETP.GE.AND P3, PT, R5, c[0x0][0x3c8], PT ;  /* 0x0000f20005007a0c */ /* 0x000fe40003f66270 */
[----:B------:R-:W-:Y:S02]  /*a070*/  ISETP.GE.AND P2, PT, R4, c[0x0][0x3c8], PT ;  /* 0x0000f20004007a0c */ /* 0x000fe40003f46270 */
[C---:B------:R-:W-:Y:S01]  /*a080*/  IADD3 R13, R0.reuse, 0x28, RZ ;  /* 0x00000028000d7810 */ /* 0x040fe20007ffe0ff */
[----:B------:R1:W-:Y:S01]  /*a090*/  @!P1 ST.E.64 [R8.64], R136 ;  /* 0x0000008808009985 */ /* 0x0003e2000c101b0a */
[----:B------:R-:W-:Y:S02]  /*a0a0*/  IADD3 R12, R0, 0x30, RZ ;  /* 0x00000030000c7810 */ /* 0x000fe40007ffe0ff */
[----:B------:R-:W-:-:S02]  /*a0b0*/  ISETP.GE.AND P6, PT, R13, c[0x0][0x3c8], PT ;  /* 0x0000f2000d007a0c */ /* 0x000fc40003fc6270 */
[----:B------:R-:W-:Y:S02]  /*a0c0*/  @!P5 LEA.HI R7, R7, R7, RZ, 0x1 ;  /* 0x000000070707d211 */ /* 0x000fe400078f08ff */
[----:B------:R-:W-:-:S03]  /*a0d0*/  ISETP.GE.AND P1, PT, R12, c[0x0][0x3c8], PT ;  /* 0x0000f2000c007a0c */ /* 0x000fc60003f26270 */
[----:B------:R-:W-:-:S04]  /*a0e0*/  @!P2 LEA.HI R4, R4, R4, RZ, 0x1 ;  /* 0x000000040404a211 */ /* 0x000fc800078f08ff */
[----:B------:R-:W-:Y:S02]  /*a0f0*/  @!P2 LOP3.LUT R4, R4, 0xfffffffe, RZ, 0xc0, !PT ;  /* 0xfffffffe0404a812 */ /* 0x000fe400078ec0ff */
[----:B-1----:R-:W-:Y:S02]  /*a100*/  @!P4 LEA.HI R8, R6, R6, RZ, 0x1 ;  /* 0x000000060608c211 */ /* 0x002fe400078f08ff */
[----:B------:R-:W-:Y:S02]  /*a110*/  @!P3 LEA.HI R6, R5, R5, RZ, 0x1 ;  /* 0x000000050506b211 */ /* 0x000fe400078f08ff */
[----:B------:R-:W-:Y:S02]  /*a120*/  @!P5 LOP3.LUT R5, R7, 0xfffffffe, RZ, 0xc0, !PT ;  /* 0xfffffffe0705d812 */ /* 0x000fe400078ec0ff */
[----:B------:R-:W-:Y:S02]  /*a130*/  @!P4 LOP3.LUT R8, R8, 0xfffffffe, RZ, 0xc0, !PT ;  /* 0xfffffffe0808c812 */ /* 0x000fe400078ec0ff */
[----:B------:R-:W-:Y:S01]  /*a140*/  @!P3 LOP3.LUT R6, R6, 0xfffffffe, RZ, 0xc0, !PT ;  /* 0xfffffffe0606b812 */ /* 0x000fe200078ec0ff */
[----:B------:R-:W-:-:S04]  /*a150*/  @!P5 IMAD.WIDE R10, R5, 0x4, R2 ;  /* 0x00000004050ad825 */ /* 0x000fc800078e0202 */
[--C-:B------:R-:W-:Y:S01]  /*a160*/  @!P4 IMAD.WIDE R8, R8, 0x4, R2.reuse ;  /* 0x000000040808c825 */ /* 0x100fe200078e0202 */
[----:B------:R1:W-:Y:S03]  /*a170*/  @!P5 ST.E.64 [R10.64], R140 ;  /* 0x0000008c0a00d985 */ /* 0x0003e6000c101b0a */
[--C-:B------:R-:W-:Y:S01]  /*a180*/  @!P3 IMAD.WIDE R6, R6, 0x4, R2.reuse ;  /* 0x000000040606b825 */ /* 0x100fe200078e0202 */
[----:B------:R2:W-:Y:S03]  /*a190*/  @!P4 ST.E.64 [R8.64], R52 ;  /* 0x000000340800c985 */ /* 0x0005e6000c101b0a */
[----:B------:R-:W-:Y:S01]  /*a1a0*/  @!P2 IMAD.WIDE R4, R4, 0x4, R2 ;  /* 0x000000040404a825 */ /* 0x000fe200078e0202 */
[----:B------:R3:W-:Y:S04]  /*a1b0*/  @!P3 ST.E.64 [R6.64], R56 ;  /* 0x000000380600b985 */ /* 0x0007e8000c101b0a */
[----:B------:R4:W-:Y:S01]  /*a1c0*/  @!P2 ST.E.64 [R4.64], R60 ;  /* 0x0000003c0400a985 */ /* 0x0009e2000c101b0a */
[----:B-1----:R-:W-:-:S02]  /*a1d0*/  IADD3 R10, R0, 0x48, RZ ;  /* 0x00000048000a7810 */ /* 0x002fc40007ffe0ff */
[C---:B------:R-:W-:Y:S02]  /*a1e0*/  IADD3 R11, R0.reuse, 0x50, RZ ;  /* 0x00000050000b7810 */ /* 0x040fe40007ffe0ff */
[C---:B--2---:R-:W-:Y:S02]  /*a1f0*/  IADD3 R8, R0.reuse, 0x38, RZ ;  /* 0x0000003800087810 */ /* 0x044fe40007ffe0ff */
[----:B------:R-:W-:Y:S02]  /*a200*/  IADD3 R9, R0, 0x40, RZ ;  /* 0x0000004000097810 */ /* 0x000fe40007ffe0ff */
[----:B---3--:R-:W-:Y:S02]  /*a210*/  @!P6 LEA.HI R6, R13, R13, RZ, 0x1 ;  /* 0x0000000d0d06e211 */ /* 0x008fe400078f08ff */
[----:B------:R-:W-:Y:S02]  /*a220*/  ISETP.GE.AND P5, PT, R8, c[0x0][0x3c8], PT ;  /* 0x0000f20008007a0c */ /* 0x000fe40003fa6270 */
[----:B----4-:R-:W-:-:S02]  /*a230*/  @!P1 LEA.HI R4, R12, R12, RZ, 0x1 ;  /* 0x0000000c0c049211 */ /* 0x010fc400078f08ff */
[----:B------:R-:W-:Y:S02]  /*a240*/  ISETP.GE.AND P4, PT, R9, c[0x0][0x3c8], PT ;  /* 0x0000f20009007a0c */ /* 0x000fe40003f86270 */
[----:B------:R-:W-:Y:S02]  /*a250*/  @!P6 LOP3.LUT R6, R6, 0xfffffffe, RZ, 0xc0, !PT ;  /* 0xfffffffe0606e812 */ /* 0x000fe400078ec0ff */
[----:B------:R-:W-:Y:S02]  /*a260*/  @!P1 LOP3.LUT R4, R4, 0xfffffffe, RZ, 0xc0, !PT ;  /* 0xfffffffe04049812 */ /* 0x000fe400078ec0ff */
[----:B------:R-:W-:Y:S01]  /*a270*/  ISETP.GE.AND P3, PT, R10, c[0x0][0x3c8], PT ;  /* 0x0000f2000a007a0c */ /* 0x000fe20003f66270 */
[--C-:B------:R-:W-:Y:S01]  /*a280*/  @!P6 IMAD.WIDE R6, R6, 0x4, R2.reuse ;  /* 0x000000040606e825 */ /* 0x100fe200078e0202 */
[----:B------:R-:W-:Y:S02]  /*a290*/  ISETP.GE.AND P2, PT, R11, c[0x0][0x3c8], PT ;  /* 0x0000f2000b007a0c */ /* 0x000fe40003f46270 */
[----:B------:R-:W-:Y:S01]  /*a2a0*/  IADD3 R12, R0, 0x58, RZ ;  /* 0x00000058000c7810 */ /* 0x000fe20007ffe0ff */
[----:B------:R-:W-:Y:S01]  /*a2b0*/  @!P1 IMAD.WIDE R4, R4, 0x4, R2 ;  /* 0x0000000404049825 */ /* 0x000fe200078e0202 */
[----:B------:R1:W-:Y:S01]  /*a2c0*/  @!P6 ST.E.64 [R6.64], R64 ;  /* 0x000000400600e985 */ /* 0x0003e2000c101b0a */
[----:B------:R-:W-:-:S03]  /*a2d0*/  IADD3 R13, R0, 0x60, RZ ;  /* 0x00000060000d7810 */ /* 0x000fc60007ffe0ff */
[----:B------:R2:W-:Y:S01]  /*a2e0*/  @!P1 ST.E.64 [R4.64], R68 ;  /* 0x0000004404009985 */ /* 0x0005e2000c101b0a */
[----:B------:R-:W-:Y:S02]  /*a2f0*/  ISETP.GE.AND P1, PT, R12, c[0x0][0x3c8], PT ;  /* 0x0000f2000c007a0c */ /* 0x000fe40003f26270 */
[----:B------:R-:W-:Y:S02]  /*a300*/  ISETP.GE.AND P6, PT, R13, c[0x0][0x3c8], PT ;  /* 0x0000f2000d007a0c */ /* 0x000fe40003fc6270 */
[----:B-1----:R-:W-:Y:S02]  /*a310*/  @!P4 LEA.HI R7, R9, R9, RZ, 0x1 ;  /* 0x000000090907c211 */ /* 0x002fe400078f08ff */
[----:B------:R-:W-:Y:S02]  /*a320*/  @!P3 LEA.HI R6, R10, R10, RZ, 0x1 ;  /* 0x0000000a0a06b211 */ /* 0x000fe400078f08ff */
[----:B--2---:R-:W-:Y:S02]  /*a330*/  @!P5 LEA.HI R4, R8, R8, RZ, 0x1 ;  /* 0x000000080804d211 */ /* 0x004fe400078f08ff */
[----:B------:R-:W-:-:S02]  /*a340*/  @!P4 LOP3.LUT R7, R7, 0xfffffffe, RZ, 0xc0, !PT ;  /* 0xfffffffe0707c812 */ /* 0x000fc400078ec0ff */
[----:B------:R-:W-:Y:S02]  /*a350*/  @!P5 LOP3.LUT R4, R4, 0xfffffffe, RZ, 0xc0, !PT ;  /* 0xfffffffe0404d812 */ /* 0x000fe400078ec0ff */
[----:B------:R-:W-:Y:S02]  /*a360*/  @!P2 LEA.HI R5, R11, R11, RZ, 0x1 ;  /* 0x0000000b0b05a211 */ /* 0x000fe400078f08ff */
[----:B------:R-:W-:Y:S01]  /*a370*/  @!P3 LOP3.LUT R10, R6, 0xfffffffe, RZ, 0xc0, !PT ;  /* 0xfffffffe060ab812 */ /* 0x000fe200078ec0ff */
[----:B------:R-:W-:Y:S01]  /*a380*/  @!P5 IMAD.WIDE R8, R4, 0x4, R2 ;  /* 0x000000040408d825 */ /* 0x000fe200078e0202 */
[----:B------:R-:W-:-:S03]  /*a390*/  @!P2 LOP3.LUT R11, R5, 0xfffffffe, RZ, 0xc0, !PT ;  /* 0xfffffffe050ba812 */ /* 0x000fc600078ec0ff */
        /* <DEDUP_REMOVED lines=9> */
[----:B--2---:R-:W-:Y:S02]  /*a430*/  IADD3 R7, R0, 0x68, RZ ;  /* 0x0000006800077810 */ /* 0x004fe40007ffe0ff */
[----:B------:R-:W-:Y:S02]  /*a440*/  @!P6 LEA.HI R6, R13, R13, RZ, 0x1 ;  /* 0x0000000d0d06e211 */ /* 0x000fe400078f08ff */
[----:B---3--:R-:W-:Y:S02]  /*a450*/  @!P1 LEA.HI R4, R12, R12, RZ, 0x1 ;  /* 0x0000000c0c049211 */ /* 0x008fe400078f08ff */
[----:B------:R-:W-:Y:S02]  /*a460*/  ISETP.GE.AND P5, PT, R7, c[0x0][0x3c8], PT ;  /* 0x0000f20007007a0c */ /* 0x000fe40003fa6270 */
[----:B------:R-:W-:-:S02]  /*a470*/  @!P1 LOP3.LUT R4, R4, 0xfffffffe, RZ, 0xc0, !PT ;  /* 0xfffffffe04049812 */ /* 0x000fc400078ec0ff */
[C---:B----4-:R-:W-:Y:S02]  /*a480*/  IADD3 R10, R0.reuse, 0x80, RZ ;  /* 0x00000080000a7810 */ /* 0x050fe40007ffe0ff */
[----:B------:R-:W-:Y:S01]  /*a490*/  IADD3 R12, R0, 0x88, RZ ;  /* 0x00000088000c7810 */ /* 0x000fe20007ffe0ff */
[----:B------:R-:W-:Y:S01]  /*a4a0*/  @!P1 IMAD.WIDE R4, R4, 0x4, R2 ;  /* 0x0000000404049825 */ /* 0x000fe200078e0202 */
[----:B------:R-:W-:Y:S02]  /*a4b0*/  ISETP.GE.AND P4, PT, R8, c[0x0][0x3c8], PT ;  /* 0x0000f20008007a0c */ /* 0x000fe40003f86270 */
[----:B------:R-:W-:Y:S02]  /*a4c0*/  ISETP.GE.AND P3, PT, R9, c[0x0][0x3c8], PT ;  /* 0x0000f20009007a0c */ /* 0x000fe40003f66270 */
[----:B------:R-:W-:Y:S01]  /*a4d0*/  @!P6 LOP3.LUT R6, R6, 0xfffffffe, RZ, 0xc0, !PT ;  /* 0xfffffffe0606e812 */ /* 0x000fe200078ec0ff */
[----:B------:R1:W-:Y:S01]  /*a4e0*/  @!P1 ST.E.64 [R4.64], R88 ;  /* 0x0000005804009985 */ /* 0x0003e2000c101b0a */
[----:B------:R-:W-:-:S02]  /*a4f0*/  ISETP.GE.AND P2, PT, R10, c[0x0][0x3c8], PT ;  /* 0x0000f2000a007a0c */ /* 0x000fc40003f46270 */
[----:B------:R-:W-:-:S13]  /*a500*/  ISETP.GE.AND P1, PT, R12, c[0x0][0x3c8], PT ;  /* 0x0000f2000c007a0c */ /* 0x000fda0003f26270 */
[----:B------:R-:W-:-:S04]  /*a510*/  @!P1 LEA.HI R12, R12, R12, RZ, 0x1 ;  /* 0x0000000c0c0c9211 */ /* 0x000fc800078f08ff */
[----:B------:R-:W-:Y:S01]  /*a520*/  @!P1 LOP3.LUT R12, R12, 0xfffffffe, RZ, 0xc0, !PT ;  /* 0xfffffffe0c0c9812 */ /* 0x000fe200078ec0ff */
[----:B-1----:R-:W-:Y:S01]  /*a530*/  @!P6 IMAD.WIDE R4, R6, 0x4, R2 ;  /* 0x000000040604e825 */ /* 0x002fe200078e0202 */
[----:B------:R-:W-:Y:S02]  /*a540*/  @!P5 LEA.HI R6, R7, R7, RZ, 0x1 ;  /* 0x000000070706d211 */ /* 0x000fe400078f08ff */
[----:B------:R-:W-:Y:S02]  /*a550*/  @!P2 LEA.HI R7, R10, R10, RZ, 0x1 ;  /* 0x0000000a0a07a211 */ /* 0x000fe400078f08ff */
[----:B------:R1:W-:Y:S01]  /*a560*/  @!P6 ST.E.64 [R4.64], R92 ;  /* 0x0000005c0400e985 */ /* 0x0003e2000c101b0a */
[----:B------:R-:W-:Y:S02]  /*a570*/  @!P5 LOP3.LUT R6, R6, 0xfffffffe, RZ, 0xc0, !PT ;  /* 0xfffffffe0606d812 */ /* 0x000fe400078ec0ff */
[----:B------:R-:W-:Y:S02]  /*a580*/  @!P2 LOP3.LUT R7, R7, 0xfffffffe, RZ, 0xc0, !PT ;  /* 0xfffffffe0707a812 */ /* 0x000fe400078ec0ff */
[----:B-1----:R-:W-:-:S02]  /*a590*/  @!P4 LEA.HI R5, R8, R8, RZ, 0x1 ;  /* 0x000000080805c211 */ /* 0x002fc400078f08ff */
[----:B------:R-:W-:Y:S02]  /*a5a0*/  @!P3 LEA.HI R4, R9, R9, RZ, 0x1 ;  /* 0x000000090904b211 */ /* 0x000fe400078f08ff */
[----:B------:R-:W-:Y:S02]  /*a5b0*/  @!P4 LOP3.LUT R8, R5, 0xfffffffe, RZ, 0xc0, !PT ;  /* 0xfffffffe0508c812 */ /* 0x000fe400078ec0ff */
[----:B------:R-:W-:Y:S01]  /*a5c0*/  @!P3 LOP3.LUT R10, R4, 0xfffffffe, RZ, 0xc0, !PT ;  /* 0xfffffffe040ab812 */ /* 0x000fe200078ec0ff */
[----:B------:R-:W-:-:S04]  /*a5d0*/  @!P5 IMAD.WIDE R4, R6, 0x4, R2 ;  /* 0x000000040604d825 */ /* 0x000fc800078e0202 */
[--C-:B------:R-:W-:Y:S01]  /*a5e0*/  @!P4 IMAD.WIDE R8, R8, 0x4, R2.reuse ;  /* 0x000000040808c825 */ /* 0x100fe200078e0202 */
[----:B------:R1:W-:Y:S03]  /*a5f0*/  @!P5 ST.E.64 [R4.64], R96 ;  /* 0x000000600400d985 */ /* 0x0003e6000c101b0a */
[--C-:B------:R-:W-:Y:S01]  /*a600*/  @!P3 IMAD.WIDE R10, R10, 0x4, R2.reuse ;  /* 0x000000040a0ab825 */ /* 0x100fe200078e0202 */
[----:B------:R2:W-:Y:S03]  /*a610*/  @!P4 ST.E.64 [R8.64], R100 ;  /* 0x000000640800c985 */ /* 0x0005e6000c101b0a */
[--C-:B------:R-:W-:Y:S01]  /*a620*/  @!P2 IMAD.WIDE R6, R7, 0x4, R2.reuse ;  /* 0x000000040706a825 */ /* 0x100fe200078e0202 */
[----:B------:R-:W-:Y:S04]  /*a630*/  @!P3 ST.E.64 [R10.64], R104 ;  /* 0x000000680a00b985 */ /* 0x000fe8000c101b0a */
[----:B------:R3:W-:Y:S01]  /*a640*/  @!P2 ST.E.64 [R6.64], R108 ;  /* 0x0000006c0600a985 */ /* 0x0007e2000c101b0a */
[----:B-1----:R-:W-:Y:S01]  /*a650*/  @!P1 IMAD.WIDE R4, R12, 0x4, R2 ;  /* 0x000000040c049825 */ /* 0x002fe200078e0202 */
[----:B--2---:R-:W-:-:S04]  /*a660*/  IADD3 R9, R0, 0x90, RZ ;  /* 0x0000009000097810 */ /* 0x004fc80007ffe0ff */
[----:B------:R1:W-:Y:S01]  /*a670*/  @!P1 ST.E.64 [R4.64], R112 ;  /* 0x0000007004009985 */ /* 0x0003e2000c101b0a */
[----:B------:R-:W-:Y:S02]  /*a680*/  IADD3 R8, R0, 0x98, RZ ;  /* 0x0000009800087810 */ /* 0x000fe40007ffe0ff */
[----:B------:R-:W-:Y:S02]  /*a690*/  ISETP.GE.AND P6, PT, R9, c[0x0][0x3c8], PT ;  /* 0x0000f20009007a0c */ /* 0x000fe40003fc6270 */
[----:B------:R-:W-:Y:S02]  /*a6a0*/  ISETP.GE.AND P5, PT, R8, c[0x0][0x3c8], PT ;  /* 0x0000f20008007a0c */ /* 0x000fe40003fa6270 */
[C---:B---3--:R-:W-:Y:S02]  /*a6b0*/  IADD3 R7, R0.reuse, 0xa0, RZ ;  /* 0x000000a000077810 */ /* 0x048fe40007ffe0ff */
[----:B------:R-:W-:Y:S02]  /*a6c0*/  IADD3 R6, R0, 0xa8, RZ ;  /* 0x000000a800067810 */ /* 0x000fe40007ffe0ff */
[----:B------:R-:W-:-:S02]  /*a6d0*/  ISETP.GE.AND P4, PT, R7, c[0x0][0x3c8], PT ;  /* 0x0000f20007007a0c */ /* 0x000fc40003f86270 */
[----:B------:R-:W-:-:S03]  /*a6e0*/  ISETP.GE.AND P3, PT, R6, c[0x0][0x3c8], PT ;  /* 0x0000f20006007a0c */ /* 0x000fc60003f66270 */
[----:B------:R-:W-:Y:S02]  /*a6f0*/  @!P6 LEA.HI R9, R9, R9, RZ, 0x1 ;  /* 0x000000090909e211 */ /* 0x000fe400078f08ff */
[----:B------:R-:W-:-:S04]  /*a700*/  @!P5 LEA.HI R10, R8, R8, RZ, 0x1 ;  /* 0x00000008080ad211 */ /* 0x000fc800078f08ff */
[----:B------:R-:W-:Y:S02]  /*a710*/  @!P5 LOP3.LUT R10, R10, 0xfffffffe, RZ, 0xc0, !PT ;  /* 0xfffffffe0a0ad812 */ /* 0x000fe400078ec0ff */
[----:B------:R-:W-:Y:S02]  /*a720*/  @!P4 LEA.HI R8, R7, R7, RZ, 0x1 ;  /* 0x000000070708c211 */ /* 0x000fe400078f08ff */
[----:B------:R-:W-:Y:S01]  /*a730*/  @!P3 LEA.HI R7, R6, R6, RZ, 0x1 ;  /* 0x000000060607b211 */ /* 0x000fe200078f08ff */
[----:B------:R-:W-:Y:S01]  /*a740*/  @!P5 IMAD.WIDE R10, R10, 0x4, R2 ;  /* 0x000000040a0ad825 */ /* 0x000fe200078e0202 */
[----:B------:R-:W-:Y:S02]  /*a750*/  @!P4 LOP3.LUT R8, R8, 0xfffffffe, RZ, 0xc0, !PT ;  /* 0xfffffffe0808c812 */ /* 0x000fe400078ec0ff */
[C---:B-1----:R-:W-:Y:S02]  /*a760*/  IADD3 R5, R0.reuse, 0xb0, RZ ;  /* 0x000000b000057810 */ /* 0x042fe40007ffe0ff */
[----:B------:R-:W-:-:S02]  /*a770*/  IADD3 R4, R0, 0xb8, RZ ;  /* 0x000000b800047810 */ /* 0x000fc40007ffe0ff */
[----:B------:R-:W-:Y:S02]  /*a780*/  ISETP.GE.AND P2, PT, R5, c[0x0][0x3c8], PT ;  /* 0x0000f20005007a0c */ /* 0x000fe40003f46270 */
[----:B------:R-:W-:Y:S02]  /*a790*/  ISETP.GE.AND P1, PT, R4, c[0x0][0x3c8], PT ;  /* 0x0000f20004007a0c */ /* 0x000fe40003f26270 */
[----:B------:R-:W-:-:S09]  /*a7a0*/  @!P3 LOP3.LUT R7, R7, 0xfffffffe, RZ, 0xc0, !PT ;  /* 0xfffffffe0707b812 */ /* 0x000fd200078ec0ff */
[----:B------:R-:W-:Y:S02]  /*a7b0*/  @!P2 LEA.HI R6, R5, R5, RZ, 0x1 ;  /* 0x000000050506a211 */ /* 0x000fe400078f08ff */
[----:B------:R-:W-:Y:S01]  /*a7c0*/  @!P6 LOP3.LUT R5, R9, 0xfffffffe, RZ, 0xc0, !PT ;  /* 0xfffffffe0905e812 */ /* 0x000fe200078ec0ff */
[--C-:B------:R-:W-:Y:S01]  /*a7d0*/  @!P4 IMAD.WIDE R8, R8, 0x4, R2.reuse ;  /* 0x000000040808c825 */ /* 0x100fe200078e0202 */
        /* <DEDUP_REMOVED lines=10> */
[----:B------:R1:W-:Y:S04]  /*a880*/  @!P3 ST.E.64 [R6.64], R124 ;  /* 0x0000007c0600b985 */ /* 0x0003e8000c101b0a */
[----:B------:R1:W-:Y:S04]  /*a890*/  @!P2 ST.E.64 [R4.64], R148 ;  /* 0x000000940400a985 */ /* 0x0003e8000c101b0a */
[----:B------:R1:W-:Y:S02]  /*a8a0*/  @!P1 ST.E.64 [R2.64], R128 ;  /* 0x0000008002009985 */ /* 0x0003e4000c101b0a */
.L_x_9:
[----:B------:R-:W-:Y:S05]  /*a8b0*/  BSYNC B0 ;  /* 0x0000000000007941 */ /* 0x000fea0003800000 */
.L_x_8:
[----:B-1-3--:R1:W3:Y:S04]  /*a8c0*/  SHFL.IDX PT, R3, R19, 0x1, 0x1c1f ;  /* 0x003c1f0013037f89 */ /* 0x00a2e800000e0000 */
[----:B--2---:R1:W2:Y:S01]  /*a8d0*/  SHFL.IDX PT, R2, R20, 0x1, 0x1c1f ;  /* 0x003c1f0014027f89 */ /* 0x0042a200000e0000 */
[----:B------:R-:W-:Y:S05]  /*a8e0*/  @P0 EXIT ;  /* 0x000000000000094d */ /* 0x000fea0003800000 */
[C---:B------:R-:W-:Y:S02]  /*a8f0*/  IADD3 R4, R0.reuse, 0x8, RZ ;  /* 0x0000000800047810 */ /* 0x040fe40007ffe0ff */
[----:B------:R-:W-:-:S02]  /*a900*/  ISETP.GE.AND P1, PT, R0, c[0x0][0x3c8], PT ;  /* 0x0000f20000007a0c */ /* 0x000fc40003f26270 */
[----:B------:R-:W-:Y:S02]  /*a910*/  ISETP.GE.AND P0, PT, R4, c[0x0][0x3c8], PT ;  /* 0x0000f20004007a0c */ /* 0x000fe40003f06270 */
[C---:B------:R-:W-:Y:S02]  /*a920*/  IADD3 R8, R0.reuse, 0x10, RZ ;  /* 0x0000001000087810 */ /* 0x040fe40007ffe0ff */
[----:B------:R-:W-:Y:S02]  /*a930*/  IADD3 R9, R0, 0x18, RZ ;  /* 0x0000001800097810 */ /* 0x000fe40007ffe0ff */
[----:B------:R-:W-:Y:S02]  /*a940*/  ISETP.GE.AND P6, PT, R8, c[0x0][0x3c8], PT ;  /* 0x0000f20008007a0c */ /* 0x000fe40003fc6270 */
[----:B------:R-:W-:Y:S02]  /*a950*/  ISETP.GE.AND P5, PT, R9, c[0x0][0x3c8], PT ;  /* 0x0000f20009007a0c */ /* 0x000fe40003fa6270 */
[C---:B------:R-:W-:Y:S01]  /*a960*/  IADD3 R10, R0.reuse, 0x20, RZ ;  /* 0x00000020000a7810 */ /* 0x040fe20007ffe0ff */
[C---:B--23--:R-:W-:Y:S01]  /*a970*/  @!P1 IMAD.WIDE R6, R0.reuse, 0x4, R2 ;  /* 0x0000000400069825 */ /* 0x04cfe200078e0202 */
[----:B------:R-:W-:-:S02]  /*a980*/  IADD3 R11, R0, 0x28, RZ ;  /* 0x00000028000b7810 */ /* 0x000fc40007ffe0ff */
[----:B------:R-:W-:Y:S02]  /*a990*/  @!P0 LEA.HI R4, R4, R4, RZ, 0x1 ;  /* 0x0000000404048211 */ /* 0x000fe400078f08ff */
[----:B------:R-:W-:Y:S01]  /*a9a0*/  @!P1 ST.E.64 [R6.64], R138 ;  /* 0x0000008a06009985 */ /* 0x000fe2000c101b0a */
[----:B------:R-:W-:Y:S02]  /*a9b0*/  IADD3 R12, R0, 0x30, RZ ;  /* 0x00000030000c7810 */ /* 0x000fe40007ffe0ff */
[----:B------:R-:W-:Y:S02]  /*a9c0*/  @!P0 LOP3.LUT R4, R4, 0xfffffffe, RZ, 0xc0, !PT ;  /* 0xfffffffe04048812 */ /* 0x000fe400078ec0ff */
[C---:B------:R-:W-:Y:S02]  /*a9d0*/  IADD3 R13, R0.reuse, 0x38, RZ ;  /* 0x00000038000d7810 */ /* 0x040fe40007ffe0ff */
[----:B------:R-:W-:Y:S01]  /*a9e0*/  IADD3 R14, R0, 0x40, RZ ;  /* 0x00000040000e7810 */ /* 0x000fe20007ffe0ff */
[----:B------:R-:W-:Y:S01]  /*a9f0*/  @!P0 IMAD.WIDE R4, R4, 0x4, R2 ;  /* 0x0000000404048825 */ /* 0x000fe200078e0202 */
[----:B------:R-:W-:-:S02]  /*aa00*/  ISETP.GE.AND P4, PT, R10, c[0x0][0x3c8], PT ;  /* 0x0000f2000a007a0c */ /* 0x000fc40003f86270 */
[----:B------:R-:W-:Y:S02]  /*aa10*/  ISETP.GE.AND P3, PT, R11, c[0x0][0x3c8], PT ;  /* 0x0000f2000b007a0c */ /* 0x000fe40003f66270 */
[----:B------:R2:W-:Y:S01]  /*aa20*/  @!P0 ST.E.64 [R4.64], R142 ;  /* 0x0000008e04008985 */ /* 0x0005e2000c101b0a */
[----:B------:R-:W-:Y:S02]  /*aa30*/  ISETP.GE.AND P2, PT, R12, c[0x0][0x3c8], PT ;  /* 0x0000f2000c007a0c */ /* 0x000fe40003f46270 */
[----:B------:R-:W-:Y:S02]  /*aa40*/  ISETP.GE.AND P1, PT, R13, c[0x0][0x3c8], PT ;  /* 0x0000f2000d007a0c */ /* 0x000fe40003f26270 */
[----:B------:R-:W-:Y:S02]  /*aa50*/  ISETP.GE.AND P0, PT, R14, c[0x0][0x3c8], PT ;  /* 0x0000f2000e007a0c */ /* 0x000fe40003f06270 */
[C---:B------:R-:W-:Y:S02]  /*aa60*/  IADD3 R15, R0.reuse, 0x48, RZ ;  /* 0x00000048000f7810 */ /* 0x040fe40007ffe0ff */
[----:B------:R-:W-:-:S02]  /*aa70*/  IADD3 R16, R0, 0x50, RZ ;  /* 0x0000005000107810 */ /* 0x000fc40007ffe0ff */
[----:B--2---:R-:W-:Y:S02]  /*aa80*/  @!P6 LEA.HI R4, R8, R8, RZ, 0x1 ;  /* 0x000000080804e211 */ /* 0x004fe400078f08ff */
[----:B------:R-:W-:Y:S02]  /*aa90*/  @!P5 LEA.HI R5, R9, R9, RZ, 0x1 ;  /* 0x000000090905d211 */ /* 0x000fe400078f08ff */
[----:B------:R-:W-:Y:S02]  /*aaa0*/  @!P6 LOP3.LUT R4, R4, 0xfffffffe, RZ, 0xc0, !PT ;  /* 0xfffffffe0404e812 */ /* 0x000fe400078ec0ff */
[----:B------:R-:W-:Y:S02]  /*aab0*/  @!P5 LOP3.LUT R5, R5, 0xfffffffe, RZ, 0xc0, !PT ;  /* 0xfffffffe0505d812 */ /* 0x000fe400078ec0ff */
[----:B------:R-:W-:Y:S01]  /*aac0*/  @!P3 LEA.HI R8, R11, R11, RZ, 0x1 ;  /* 0x0000000b0b08b211 */ /* 0x000fe200078f08ff */
[----:B------:R-:W-:-:S03]  /*aad0*/  @!P6 IMAD.WIDE R6, R4, 0x4, R2 ;  /* 0x000000040406e825 */ /* 0x000fc600078e0202 */
[----:B------:R-:W-:Y:S01]  /*aae0*/  @!P3 LOP3.LUT R8, R8, 0xfffffffe, RZ, 0xc0, !PT ;  /* 0xfffffffe0808b812 */ /* 0x000fe200078ec0ff */
[----:B------:R-:W-:Y:S01]  /*aaf0*/  @!P5 IMAD.WIDE R4, R5, 0x4, R2 ;  /* 0x000000040504d825 */ /* 0x000fe200078e0202 */
[----:B------:R2:W-:Y:S01]  /*ab00*/  @!P6 ST.E.64 [R6.64], R54 ;  /* 0x000000360600e985 */ /* 0x0005e2000c101b0a */
[----:B------:R-:W-:-:S03]  /*ab10*/  ISETP.GE.AND P6, PT, R15, c[0x0][0x3c8], PT ;  /* 0x0000f2000f007a0c */ /* 0x000fc60003fc6270 */
[----:B------:R3:W-:Y:S01]  /*ab20*/  @!P5 ST.E.64 [R4.64], R58 ;  /* 0x0000003a0400d985 */ /* 0x0007e2000c101b0a */
[----:B------:R-:W-:Y:S02]  /*ab30*/  ISETP.GE.AND P5, PT, R16, c[0x0][0x3c8], PT ;  /* 0x0000f20010007a0c */ /* 0x000fe40003fa6270 */
[----:B--2---:R-:W-:Y:S02]  /*ab40*/  @!P2 LEA.HI R7, R12, R12, RZ, 0x1 ;  /* 0x0000000c0c07a211 */ /* 0x004fe400078f08ff */
[----:B------:R-:W-:Y:S02]  /*ab50*/  @!P1 LEA.HI R6, R13, R13, RZ, 0x1 ;  /* 0x0000000d0d069211 */ /* 0x000fe400078f08ff */
[----:B---3--:R-:W-:Y:S01]  /*ab60*/  @!P4 LEA.HI R4, R10, R10, RZ, 0x1 ;  /* 0x0000000a0a04c211 */ /* 0x008fe200078f08ff */
[----:B------:R-:W-:Y:S01]  /*ab70*/  @!P3 IMAD.WIDE R10, R8, 0x4, R2 ;  /* 0x00000004080ab825 */ /* 0x000fe200078e0202 */
[----:B------:R-:W-:Y:S02]  /*ab80*/  @!P0 LEA.HI R5, R14, R14, RZ, 0x1 ;  /* 0x0000000e0e058211 */ /* 0x000fe400078f08ff */
[----:B------:R-:W-:-:S02]  /*ab90*/  @!P4 LOP3.LUT R4, R4, 0xfffffffe, RZ, 0xc0, !PT ;  /* 0xfffffffe0404c812 */ /* 0x000fc400078ec0ff */
[----:B------:R-:W-:Y:S02]  /*aba0*/  @!P2 LOP3.LUT R7, R7, 0xfffffffe, RZ, 0xc0, !PT ;  /* 0xfffffffe0707a812 */ /* 0x000fe400078ec0ff */
[----:B------:R-:W-:Y:S01]  /*abb0*/  @!P1 LOP3.LUT R6, R6, 0xfffffffe, RZ, 0xc0, !PT ;  /* 0xfffffffe06069812 */ /* 0x000fe200078ec0ff */
[--C-:B------:R-:W-:Y:S01]  /*abc0*/  @!P4 IMAD.WIDE R12, R4, 0x4, R2.reuse ;  /* 0x00000004040cc825 */ /* 0x100fe200078e0202 */
[----:B------:R-:W-:Y:S02]  /*abd0*/  @!P0 LOP3.LUT R5, R5, 0xfffffffe, RZ, 0xc0, !PT ;  /* 0xfffffffe05058812 */ /* 0x000fe400078ec0ff */
[----:B------:R-:W-:Y:S01]  /*abe0*/  IADD3 R14, R0, 0x80, RZ ;  /* 0x00000080000e7810 */ /* 0x000fe20007ffe0ff */
[--C-:B------:R-:W-:Y:S01]  /*abf0*/  @!P2 IMAD.WIDE R8, R7, 0x4, R2.reuse ;  /* 0x000000040708a825 */ /* 0x100fe200078e0202 */
[----:B------:R2:W-:Y:S03]  /*ac00*/  @!P4 ST.E.64 [R12.64], R62 ;  /* 0x0000003e0c00c985 */ /* 0x0005e6000c101b0a */
[--C-:B------:R-:W-:Y:S01]  /*ac10*/  @!P1 IMAD.WIDE R6, R6, 0x4, R2.reuse ;  /* 0x0000000406069825 */ /* 0x100fe200078e0202 */
[----:B------:R3:W-:Y:S03]  /*ac20*/  @!P3 ST.E.64 [R10.64], R66 ;  /* 0x000000420a00b985 */ /* 0x0007e6000c101b0a */
[----:B------:R-:W-:Y:S01]  /*ac30*/  @!P0 IMAD.WIDE R4, R5, 0x4, R2 ;  /* 0x0000000405048825 */ /* 0x000fe200078e0202 */
[----:B------:R4:W-:Y:S04]  /*ac40*/  @!P2 ST.E.64 [R8.64], R70 ;  /* 0x000000460800a985 */ /* 0x0009e8000c101b0a */
[----:B------:R-:W-:Y:S04]  /*ac50*/  @!P1 ST.E.64 [R6.64], R74 ;  /* 0x0000004a06009985 */ /* 0x000fe8000c101b0a */
[----:B------:R5:W-:Y:S01]  /*ac60*/  @!P0 ST.E.64 [R4.64], R78 ;  /* 0x0000004e04008985 */ /* 0x000be2000c101b0a */
[----:B--2---:R-:W-:-:S02]  /*ac70*/  IADD3 R12, R0, 0x78, RZ ;  /* 0x00000078000c7810 */ /* 0x004fc40007ffe0ff */
[C---:B---3--:R-:W-:Y:S02]  /*ac80*/  IADD3 R10, R0.reuse, 0x68, RZ ;  /* 0x00000068000a7810 */ /* 0x048fe40007ffe0ff */
[C---:B------:R-:W-:Y:S02]  /*ac90*/  IADD3 R11, R0.reuse, 0x70, RZ ;  /* 0x00000070000b7810 */ /* 0x040fe40007ffe0ff */
[C---:B----4-:R-:W-:Y:S02]  /*aca0*/  IADD3 R8, R0.reuse, 0x58, RZ ;  /* 0x0000005800087810 */ /* 0x050fe40007ffe0ff */
[----:B------:R-:W-:Y:S02]  /*acb0*/  IADD3 R9, R0, 0x60, RZ ;  /* 0x0000006000097810 */ /* 0x000fe40007ffe0ff */
[----:B------:R-:W-:Y:S02]  /*acc0*/  ISETP.GE.AND P4, PT, R8, c[0x0][0x3c8], PT ;  /* 0x0000f20008007a0c */ /* 0x000fe40003f86270 */
[----:B------:R-:W-:-:S02]  /*acd0*/  ISETP.GE.AND P3, PT, R9, c[0x0][0x3c8], PT ;  /* 0x0000f20009007a0c */ /* 0x000fc40003f66270 */
[----:B-----5:R-:W-:Y:S02]  /*ace0*/  @!P6 LEA.HI R4, R15, R15, RZ, 0x1 ;  /* 0x0000000f0f04e211 */ /* 0x020fe400078f08ff */
[----:B------:R-:W-:Y:S02]  /*acf0*/  @!P5 LEA.HI R5, R16, R16, RZ, 0x1 ;  /* 0x000000101005d211 */ /* 0x000fe400078f08ff */
[----:B------:R-:W-:Y:S02]  /*ad00*/  @!P6 LOP3.LUT R4, R4, 0xfffffffe, RZ, 0xc0, !PT ;  /* 0xfffffffe0404e812 */ /* 0x000fe400078ec0ff */
[----:B------:R-:W-:Y:S02]  /*ad10*/  @!P5 LOP3.LUT R5, R5, 0xfffffffe, RZ, 0xc0, !PT ;  /* 0xfffffffe0505d812 */ /* 0x000fe400078ec0ff */
[----:B------:R-:W-:Y:S01]  /*ad20*/  ISETP.GE.AND P2, PT, R10, c[0x0][0x3c8], PT ;  /* 0x0000f2000a007a0c */ /* 0x000fe20003f46270 */
[----:B------:R-:W-:Y:S01]  /*ad30*/  @!P6 IMAD.WIDE R6, R4, 0x4, R2 ;  /* 0x000000040406e825 */ /* 0x000fe200078e0202 */
[----:B------:R-:W-:-:S02]  /*ad40*/  ISETP.GE.AND P1, PT, R11, c[0x0][0x3c8], PT ;  /* 0x0000f2000b007a0c */ /* 0x000fc40003f26270 */
[----:B------:R-:W-:Y:S01]  /*ad50*/  ISETP.GE.AND P0, PT, R12, c[0x0][0x3c8], PT ;  /* 0x0000f2000c007a0c */ /* 0x000fe20003f06270 */
[----:B------:R-:W-:Y:S01]  /*ad60*/  @!P5 IMAD.WIDE R4, R5, 0x4, R2 ;  /* 0x000000040504d825 */ /* 0x000fe200078e0202 */
[----:B------:R2:W-:Y:S01]  /*ad70*/  @!P6 ST.E.64 [R6.64], R82 ;  /* 0x000000520600e985 */ /* 0x0005e2000c101b0a */
[----:B------:R-:W-:Y:S02]  /*ad80*/  IADD3 R15, R0, 0x88, RZ ;  /* 0x00000088000f7810 */ /* 0x000fe40007ffe0ff */
[----:B------:R-:W-:Y:S01]  /*ad90*/  ISETP.GE.AND P6, PT, R14, c[0x0][0x3c8], PT ;  /* 0x0000f2000e007a0c */ /* 0x000fe20003fc6270 */
[----:B------:R3:W-:Y:S01]  /*ada0*/  @!P5 ST.E.64 [R4.64], R86 ;  /* 0x000000560400d985 */ /* 0x0007e2000c101b0a */
[----:B------:R-:W-:Y:S02]  /*adb0*/  ISETP.GE.AND P5, PT, R15, c[0x0][0x3c8], PT ;  /* 0x0000f2000f007a0c */ /* 0x000fe40003fa6270 */
[----:B--2---:R-:W-:Y:S02]  /*adc0*/  @!P2 LEA.HI R7, R10, R10, RZ, 0x1 ;  /* 0x0000000a0a07a211 */ /* 0x004fe400078f08ff */
[----:B------:R-:W-:-:S02]  /*add0*/  @!P1 LEA.HI R6, R11, R11, RZ, 0x1 ;  /* 0x0000000b0b069211 */ /* 0x000fc400078f08ff */
[----:B---3--:R-:W-:Y:S02]  /*ade0*/  @!P4 LEA.HI R4, R8, R8, RZ, 0x1 ;  /* 0x000000080804c211 */ /* 0x008fe400078f08ff */
[----:B------:R-:W-:Y:S02]  /*adf0*/  @!P3 LEA.HI R8, R9, R9, RZ, 0x1 ;  /* 0x000000090908b211 */ /* 0x000fe400078f08ff */
[----:B------:R-:W-:Y:S02]  /*ae00*/  @!P0 LEA.HI R5, R12, R12, RZ, 0x1 ;  /* 0x0000000c0c058211 */ /* 0x000fe400078f08ff */
[----:B------:R-:W-:Y:S02]  /*ae10*/  @!P4 LOP3.LUT R4, R4, 0xfffffffe, RZ, 0xc0, !PT ;  /* 0xfffffffe0404c812 */ /* 0x000fe400078ec0ff */
[----:B------:R-:W-:Y:S02]  /*ae20*/  @!P3 LOP3.LUT R8, R8, 0xfffffffe, RZ, 0xc0, !PT ;  /* 0xfffffffe0808b812 */ /* 0x000fe400078ec0ff */
[----:B------:R-:W-:Y:S01]  /*ae30*/  @!P2 LOP3.LUT R7, R7, 0xfffffffe, RZ, 0xc0, !PT ;  /* 0xfffffffe0707a812 */ /* 0x000fe200078ec0ff */
[----:B------:R-:W-:Y:S01]  /*ae40*/  @!P4 IMAD.WIDE R12, R4, 0x4, R2 ;  /* 0x00000004040cc825 */ /* 0x000fe200078e0202 */
[----:B------:R-:W-:-:S02]  /*ae50*/  @!P1 LOP3.LUT R6, R6, 0xfffffffe, RZ, 0xc0, !PT ;  /* 0xfffffffe06069812 */ /* 0x000fc400078ec0ff */
[----:B------:R-:W-:Y:S01]  /*ae60*/  @!P0 LOP3.LUT R5, R5, 0xfffffffe, RZ, 0xc0, !PT ;  /* 0xfffffffe05058812 */ /* 0x000fe200078ec0ff */
[--C-:B------:R-:W-:Y:S01]  /*ae70*/  @!P3 IMAD.WIDE R10, R8, 0x4, R2.reuse ;  /* 0x00000004080ab825 */ /* 0x100fe200078e0202 */
[----:B------:R2:W-:Y:S03]  /*ae80*/  @!P4 ST.E.64 [R12.64], R90 ;  /* 0x0000005a0c00c985 */ /* 0x0005e6000c101b0a */
[--C-:B------:R-:W-:Y:S01]  /*ae90*/  @!P2 IMAD.WIDE R8, R7, 0x4, R2.reuse ;  /* 0x000000040708a825 */ /* 0x100fe200078e0202 */
[----:B------:R3:W-:Y:S03]  /*aea0*/  @!P3 ST.E.64 [R10.64], R94 ;  /* 0x0000005e0a00b985 */ /* 0x0007e6000c101b0a */
[--C-:B------:R-:W-:Y:S01]  /*aeb0*/  @!P1 IMAD.WIDE R6, R6, 0x4, R2.reuse ;  /* 0x0000000406069825 */ /* 0x100fe200078e0202 */
[----:B------:R4:W-:Y:S03]  /*aec0*/  @!P2 ST.E.64 [R8.64], R98 ;  /* 0x000000620800a985 */ /* 0x0009e6000c101b0a */
[----:B------:R-:W-:Y:S01]  /*aed0*/  @!P0 IMAD.WIDE R4, R5, 0x4, R2 ;  /* 0x0000000405048825 */ /* 0x000fe200078e0202 */
        /* <DEDUP_REMOVED lines=12> */
[----:B------:R-:W-:Y:S02]  /*afa0*/  ISETP.GE.AND P2, PT, R10, c[0x0][0x3c8], PT ;  /* 0x0000f2000a007a0c */ /* 0x000fe40003f46270 */
[----:B------:R-:W-:Y:S01]  /*afb0*/  @!P5 LOP3.LUT R5, R5, 0xfffffffe, RZ, 0xc0, !PT ;  /* 0xfffffffe0505d812 */ /* 0x000fe200078ec0ff */
[----:B------:R-:W-:Y:S01]  /*afc0*/  @!P6 IMAD.WIDE R6, R4, 0x4, R2 ;  /* 0x000000040406e825 */ /* 0x000fe200078e0202 */
[----:B------:R-:W-:-:S02]  /*afd0*/  ISETP.GE.AND P1, PT, R11, c[0x0][0x3c8], PT ;  /* 0x0000f2000b007a0c */ /* 0x000fc40003f26270 */
[----:B------:R-:W-:Y:S01]  /*afe0*/  ISETP.GE.AND P0, PT, R12, c[0x0][0x3c8], PT ;  /* 0x0000f2000c007a0c */ /* 0x000fe20003f06270 */
[----:B------:R-:W-:Y:S01]  /*aff0*/  @!P5 IMAD.WIDE R4, R5, 0x4, R2 ;  /* 0x000000040504d825 */ /* 0x000fe200078e0202 */
[----:B------:R2:W-:Y:S01]  /*b000*/  @!P6 ST.E.64 [R6.64], R110 ;  /* 0x0000006e0600e985 */ /* 0x0005e2000c101b0a */
[----:B------:R-:W-:-:S03]  /*b010*/  IADD3 R0, R0, 0xb8, RZ ;  /* 0x000000b800007810 */ /* 0x000fc60007ffe0ff */
[----:B------:R3:W-:Y:S01]  /*b020*/  @!P5 ST.E.64 [R4.64], R114 ;  /* 0x000000720400d985 */ /* 0x0007e2000c101b0a */
[----:B--2---:R-:W-:-:S04]  /*b030*/  @!P2 LEA.HI R7, R10, R10, RZ, 0x1 ;  /* 0x0000000a0a07a211 */ /* 0x004fc800078f08ff */
[----:B------:R-:W-:Y:S02]  /*b040*/  @!P1 LEA.HI R6, R11, R11, RZ, 0x1 ;  /* 0x0000000b0b069211 */ /* 0x000fe400078f08ff */
[----:B---3--:R-:W-:Y:S02]  /*b050*/  @!P4 LEA.HI R4, R8, R8, RZ, 0x1 ;  /* 0x000000080804c211 */ /* 0x008fe400078f08ff */
[----:B------:R-:W-:Y:S02]  /*b060*/  @!P3 LEA.HI R8, R9, R9, RZ, 0x1 ;  /* 0x000000090908b211 */ /* 0x000fe400078f08ff */
[----:B------:R-:W-:Y:S02]  /*b070*/  @!P0 LEA.HI R5, R12, R12, RZ, 0x1 ;  /* 0x0000000c0c058211 */ /* 0x000fe400078f08ff */
[----:B------:R-:W-:Y:S02]  /*b080*/  @!P4 LOP3.LUT R4, R4, 0xfffffffe, RZ, 0xc0, !PT ;  /* 0xfffffffe0404c812 */ /* 0x000fe400078ec0ff */
[----:B------:R-:W-:-:S02]  /*b090*/  @!P3 LOP3.LUT R8, R8, 0xfffffffe, RZ, 0xc0, !PT ;  /* 0xfffffffe0808b812 */ /* 0x000fc400078ec0ff */
[----:B------:R-:W-:Y:S01]  /*b0a0*/  @!P2 LOP3.LUT R7, R7, 0xfffffffe, RZ, 0xc0, !PT ;  /* 0xfffffffe0707a812 */ /* 0x000fe200078ec0ff */
[--C-:B------:R-:W-:Y:S01]  /*b0b0*/  @!P4 IMAD.WIDE R12, R4, 0x4, R2.reuse ;  /* 0x00000004040cc825 */ /* 0x100fe200078e0202 */
[----:B------:R-:W-:Y:S02]  /*b0c0*/  @!P1 LOP3.LUT R6, R6, 0xfffffffe, RZ, 0xc0, !PT ;  /* 0xfffffffe06069812 */ /* 0x000fe400078ec0ff */
        /* <DEDUP_REMOVED lines=8> */
[----:B------:R2:W-:Y:S04]  /*b150*/  @!P1 ST.E.64 [R6.64], R126 ;  /* 0x0000007e06009985 */ /* 0x0005e8000c101b0a */
[----:B------:R2:W-:Y:S01]  /*b160*/  @!P0 ST.E.64 [R4.64], R150 ;  /* 0x0000009604008985 */ /* 0x0005e2000c101b0a */
[----:B------:R-:W-:-:S13]  /*b170*/  ISETP.GE.AND P0, PT, R0, c[0x0][0x3c8], PT ;  /* 0x0000f20000007a0c */ /* 0x000fda0003f06270 */
[----:B------:R-:W-:Y:S05]  /*b180*/  @P0 EXIT ;  /* 0x000000000000094d */ /* 0x000fea0003800000 */
[----:B------:R-:W-:-:S04]  /*b190*/  LEA.HI R0, R0, R0, RZ, 0x1 ;  /* 0x0000000000007211 */ /* 0x000fc800078f08ff */
[----:B------:R-:W-:-:S05]  /*b1a0*/  LOP3.LUT R0, R0, 0xfffffffe, RZ, 0xc0, !PT ;  /* 0xfffffffe00007812 */ /* 0x000fca00078ec0ff */
[----:B------:R-:W-:-:S05]  /*b1b0*/  IMAD.WIDE R2, R0, 0x4, R2 ;  /* 0x0000000400027825 */ /* 0x000fca00078e0202 */
[----:B------:R-:W-:Y:S01]  /*b1c0*/  ST.E.64 [R2.64], R130 ;  /* 0x0000008202007985 */ /* 0x000fe2000c101b0a */
[----:B------:R-:W-:Y:S05]  /*b1d0*/  EXIT ;  /* 0x000000000000794d */ /* 0x000fea0003800000 */
.L_x_7:
[----:B------:R-:W1:Y:S02]  /*b1e0*/  S2R R0, SR_TID.X ;  /* 0x0000000000007919 */ /* 0x000e640000002100 */
[----:B-1----:R-:W-:-:S13]  /*b1f0*/  ISETP.GT.AND P0, PT, R0, 0x7f, PT ;  /* 0x0000007f0000780c */ /* 0x002fda0003f04270 */
[----:B------:R-:W-:Y:S05]  /*b200*/  @P0 EXIT ;  /* 0x000000000000094d */ /* 0x000fea0003800000 */
[----:B------:R-:W1:Y:S01]  /*b210*/  S2R R8, SR_CTAID.X ;  /* 0x0000000000087919 */ /* 0x000e620000002500 */
[----:B------:R-:W-:-:S05]  /*b220*/  MOV R3, c[0x0][0x4e8] ;  /* 0x00013a0000037a02 */ /* 0x000fca0000000f00 */
[----:B------:R-:W-:Y:S01]  /*b230*/  IMAD R2, R3, c[0x0][0x388], RZ ;  /* 0x0000e20003027a24 */ /* 0x000fe200078e02ff */
[----:B-1----:R-:W-:-:S04]  /*b240*/  LEA R8, R8, R0, 0x7 ;  /* 0x0000000008087211 */ /* 0x002fc800078e38ff */
[----:B------:R-:W-:-:S13]  /*b250*/  ISETP.GE.AND P0, PT, R8, R2, PT ;  /* 0x000000020800720c */ /* 0x000fda0003f06270 */
[----:B------:R-:W-:Y:S05]  /*b260*/  @P0 EXIT ;  /* 0x000000000000094d */ /* 0x000fea0003800000 */
[----:B------:R-:W1:Y:S01]  /*b270*/  S2R R7, SR_CTAID.Z ;  /* 0x0000000000077919 */ /* 0x000e620000002700 */
[----:B------:R-:W-:Y:S01]  /*b280*/  USHF.R.S32.HI UR6, URZ, 0x1f, UR9 ;  /* 0x0000001f3f067899 */ /* 0x000fe20008011409 */
[----:B------:R-:W-:Y:S01]  /*b290*/  ISETP.NE.AND P0, PT, R3, 0x1, PT ;  /* 0x000000010300780c */ /* 0x000fe20003f05270 */
[----:B------:R-:W-:Y:S01]  /*b2a0*/  ULDC.64 UR4, c[0x0][0x4d0] ;  /* 0x0001340000047ab9 */ /* 0x000fe20000000a00 */
[----:B------:R-:W2:Y:S01]  /*b2b0*/  S2R R9, SR_CTAID.Y ;  /* 0x0000000000097919 */ /* 0x000ea20000002600 */
[----:B------:R-:W-:Y:S01]  /*b2c0*/  UIMAD UR6, UR6, UR4, URZ ;  /* 0x00000004060672a4 */ /* 0x000fe2000f8e023f */
[----:B------:R-:W-:Y:S01]  /*b2d0*/  IADD3 R4, RZ, -UR9, RZ ;  /* 0x80000009ff047c10 */ /* 0x000fe2000fffe0ff */
[----:B------:R-:W-:Y:S01]  /*b2e0*/  UIMAD.WIDE.U32 UR12, UR9, UR4, URZ ;  /* 0x00000004090c72a5 */ /* 0x000fe2000f8e003f */
[----:B------:R-:W-:Y:S01]  /*b2f0*/  MOV R0, R8 ;  /* 0x0000000800007202 */ /* 0x000fe20000000f00 */
[----:B------:R-:W-:-:S04]  /*b300*/  UIMAD UR4, UR9, UR5, UR6 ;  /* 0x00000005090472a4 */ /* 0x000fc8000f8e0206 */
[----:B------:R-:W-:Y:S01]  /*b310*/  UIADD3 UR4, UR13, UR4, URZ ;  /* 0x000000040d047290 */ /* 0x000fe2000fffe03f */
[----:B------:R-:W-:Y:S01]  /*b320*/  MOV R3, UR13 ;  /* 0x0000000d00037c02 */ /* 0x000fe20008000f00 */
[----:B------:R-:W-:-:S04]  /*b330*/  @P0 IMAD.HI.U32 R5, R8, c[0x0][0x4ec], RZ ;  /* 0x00013b0008050a27 */ /* 0x000fc800078e00ff */
[----:B------:R-:W-:Y:S01]  /*b340*/  IMAD.U32 R2, RZ, RZ, UR12 ;  /* 0x0000000cff027e24 */ /* 0x000fe2000f8e00ff */
[----:B------:R-:W-:Y:S01]  /*b350*/  @P0 SHF.R.U32.HI R0, RZ, c[0x0][0x4f0], R5 ;  /* 0x00013c00ff000a19 */ /* 0x000fe20000011605 */
[----:B------:R-:W-:Y:S01]  /*b360*/  IMAD.U32 R3, RZ, RZ, UR4 ;  /* 0x00000004ff037e24 */ /* 0x000fe2000f8e00ff */
[----:B-1----:R-:W-:-:S03]  /*b370*/  SHF.R.S32.HI R6, RZ, 0x1f, R7 ;  /* 0x0000001fff067819 */ /* 0x002fc60000011407 */
[----:B------:R-:W-:-:S04]  /*b380*/  IMAD.WIDE.U32 R2, R7, c[0x0][0x4d8], R2 ;  /* 0x0001360007027a25 */ /* 0x000fc800078e0002 */
[----:B------:R-:W-:Y:S02]  /*b390*/  IMAD R6, R6, c[0x0][0x4d8], RZ ;  /* 0x0001360006067a24 */ /* 0x000fe400078e02ff */
[----:B--2---:R-:W-:Y:S02]  /*b3a0*/  IMAD R4, R4, c[0x0][0x550], R9 ;  /* 0x0001540004047a24 */ /* 0x004fe400078e0209 */
[----:B------:R-:W-:Y:S01]  /*b3b0*/  IMAD R5, R7, c[0x0][0x4dc], R6 ;  /* 0x0001370007057a24 */ /* 0x000fe200078e0206 */
[----:B------:R-:W-:Y:S02]  /*b3c0*/  IADD3 R7, -R0, RZ, RZ ;  /* 0x000000ff00077210 */ /* 0x000fe40007ffe1ff */
[----:B------:R-:W-:Y:S01]  /*b3d0*/  SHF.R.S32.HI R6, RZ, 0x1f, R4 ;  /* 0x0000001fff067819 */ /* 0x000fe20000011404 */
[----:B------:R-:W-:Y:S02]  /*b3e0*/  IMAD.IADD R3, R5, 0x1, R3 ;  /* 0x0000000105037824 */ /* 0x000fe400078e0203 */
[----:B------:R-:W-:Y:S01]  /*b3f0*/  IMAD R5, R7, c[0x0][0x4e8], R8 ;  /* 0x00013a0007057a24 */ /* 0x000fe200078e0208 */
[----:B------:R-:W-:Y:S01]  /*b400*/  SHF.R.S32.HI R7, RZ, 0x1f, R0 ;  /* 0x0000001fff077819 */ /* 0x000fe20000011400 */
[----:B------:R-:W-:-:S02]  /*b410*/  IMAD R6, R6, c[0x0][0x4e0], RZ ;  /* 0x0001380006067a24 */ /* 0x000fc400078e02ff */
[----:B------:R-:W-:-:S04]  /*b420*/  IMAD.WIDE.U32 R2, R4, c[0x0][0x4e0], R2 ;  /* 0x0001380004027a25 */ /* 0x000fc800078e0002 */
[----:B------:R-:W-:Y:S01]  /*b430*/  IMAD R6, R4, c[0x0][0x4e4], R6 ;  /* 0x0001390004067a24 */ /* 0x000fe200078e0206 */
[----:B------:R-:W-:Y:S02]  /*b440*/  SHF.R.S32.HI R4, RZ, 0x1f, R5 ;  /* 0x0000001fff047819 */ /* 0x000fe40000011405 */
[----:B------:R-:W-:-:S03]  /*b450*/  IADD3 R2, P0, R0, R2, RZ ;  /* 0x0000000200027210 */ /* 0x000fc60007f1e0ff */
[----:B------:R-:W-:Y:S01]  /*b460*/  IMAD R0, R4, c[0x0][0x4c8], RZ ;  /* 0x0001320004007a24 */ /* 0x000fe200078e02ff */
[----:B------:R-:W-:-:S03]  /*b470*/  IADD3.X R3, R7, R3, R6, P0, !PT ;  /* 0x0000000307037210 */ /* 0x000fc600007fe406 */
[C---:B------:R-:W-:Y:S02]  /*b480*/  IMAD R0, R5.reuse, c[0x0][0x4cc], R0 ;  /* 0x0001330005007a24 */ /* 0x040fe400078e0200 */
[----:B------:R-:W-:-:S05]  /*b490*/  IMAD.WIDE.U32 R2, R5, c[0x0][0x4c8], R2 ;  /* 0x0001320005027a25 */ /* 0x000fca00078e0002 */
[----:B------:R-:W-:Y:S02]  /*b4a0*/  IADD3 R0, R3, R0, RZ ;  /* 0x0000000003007210 */ /* 0x000fe40007ffe0ff */
[----:B------:R-:W-:-:S04]  /*b4b0*/  LEA R4, P0, R2, c[0x0][0x4a8], 0x2 ;  /* 0x00012a0002047a11 */ /* 0x000fc800078010ff */
[----:B------:R-:W-:Y:S02]  /*b4c0*/  LEA.HI.X R5, R2, c[0x0][0x4ac], R0, 0x2, P0 ;  /* 0x00012b0002057a11 */ /* 0x000fe400000f1400 */
[----:B------:R-:W-:-:S05]  /*b4d0*/  MOV R0, 0xff800000 ;  /* 0xff80000000007802 */ /* 0x000fca0000000f00 */
[----:B------:R-:W-:Y:S01]  /*b4e0*/  STG.E [R4.64], R0 ;  /* 0x0000000004007986 */ /* 0x000fe2000c10190a */
[----:B------:R-:W-:Y:S05]  /*b4f0*/  EXIT ;  /* 0x000000000000794d */ /* 0x000fea0003800000 */
.L_x_10:
[----:B------:R-:W-:-:S00]  /*b500*/  BRA `(.L_x_10) ;  /* 0xfffffff000007947 */ /* 0x000fc0000383ffff */
[----:B------:R-:W-:-:S00]  /*b510*/  NOP ;  /* 0x0000000000007918 */ /* 0x000fc00000000000 */
        /* <DEDUP_REMOVED lines=14> */
.L_x_2452:


//--------------------- .text._ZN7cutlass13device_kernelIN5flash19enable_sm80_to_sm89INS1_16FlashAttnFwdSm80INS1_25CollectiveMainloopFwdSm80ILi8ELi1ELb0EN4cute5tupleIJNS5_1CILi128EEENS7_ILi64EEENS7_ILi192EEEEEELi192ENS_6half_tEfNS_4arch4Sm80ELb0ELb0ELb0ELb1ELb0ELb0ELb1ELb1EEENS1_21CollectiveEpilogueFwdINS6_IJS8_SA_S9_EEENS6_IJNS7_ILi1EEESI_SI_EEESC_SE_Li256ELb1ELb1ELb1ELb0EEENS1_36VarlenDynamicPersistentTileSchedulerILi128ELi64ELi256ELi256ELb1ELb1ELb0ELb0ELb1ELb1EEEEEEEEEvNT_6ParamsE --------------------------
	.section	.text._ZN7cutlass13device_kernelIN5flash19enable_sm80_to_sm89INS1_16FlashAttnFwdSm80INS1_25CollectiveMainloopFwdSm80ILi8ELi1ELb0EN4cute5tupleIJNS5_1CILi128EEENS7_ILi64EEENS7_ILi192EEEEEELi192ENS_6half_tEfNS_4arch4Sm80ELb0ELb0ELb0ELb1ELb0ELb0ELb1ELb1EEENS1_21CollectiveEpilogueFwdINS6_IJS8_SA_S9_EEENS6_IJNS7_ILi1EEESI_SI_EEESC_SE_Li256ELb1ELb1ELb1ELb0EEENS1_36VarlenDynamicPersistentTileSchedulerILi128ELi64ELi256ELi256ELb1ELb1ELb0ELb0ELb1ELb1EEEEEEEEEvNT_6ParamsE,"ax",@progbits
	.sectioninfo	@"SHI_REGISTERS=255"
	.align	128
.text._ZN7cutlass13device_kernelIN5flash19enable_sm80_to_sm89INS1_16FlashAttnFwdSm80INS1_25CollectiveMainloopFwdSm80ILi8ELi1ELb0EN4cute5tupleIJNS5_1CILi128EEENS7_ILi64EEENS7_ILi192EEEEEELi192ENS_6half_tEfNS_4arch4Sm80ELb0ELb0ELb0ELb1ELb0ELb0ELb1ELb1EEENS1_21CollectiveEpilogueFwdINS6_IJS8_SA_S9_EEENS6_IJNS7_ILi1EEESI_SI_EEESC_SE_Li256ELb1ELb1ELb1ELb0EEENS1_36VarlenDynamicPersistentTileSchedulerILi128ELi64ELi256ELi256ELb1ELb1ELb0ELb0ELb1ELb1EEEEEEEEEvNT_6ParamsE:
        .type           _ZN7cutlass13device_kernelIN5flash19enable_sm80_to_sm89INS1_16FlashAttnFwdSm80INS1_25CollectiveMainloopFwdSm80ILi8ELi1ELb0EN4cute5tupleIJNS5_1CILi128EEENS7_ILi64EEENS7_ILi192EEEEEELi192ENS_6half_tEfNS_4arch4Sm80ELb0ELb0ELb0ELb1ELb0ELb0ELb1ELb1EEENS1_21CollectiveEpilogueFwdINS6_IJS8_SA_S9_EEENS6_IJNS7_ILi1EEESI_SI_EEESC_SE_Li256ELb1ELb1ELb1ELb0EEENS1_36VarlenDynamicPersistentTileSchedulerILi128ELi64ELi256ELi256ELb1ELb1ELb0ELb0ELb1ELb1EEEEEEEEEvNT_6ParamsE,@function
        .size           _ZN7cutlass13device_kernelIN5flash19enable_sm80_to_sm89INS1_16FlashAttnFwdSm80INS1_25CollectiveMainloopFwdSm80ILi8ELi1ELb0EN4cute5tupleIJNS5_1CILi128EEENS7_ILi64EEENS7_ILi192EEEEEELi192ENS_6half_tEfNS_4arch4Sm80ELb0ELb0ELb0ELb1ELb0ELb0ELb1ELb1EEENS1_21CollectiveEpilogueFwdINS6_IJS8_SA_S9_EEENS6_IJNS7_ILi1EEESI_SI_EEESC_SE_Li256ELb1ELb1ELb1ELb0EEENS1_36VarlenDynamicPersistentTileSchedulerILi128ELi64ELi256ELi256ELb1ELb1ELb0ELb0ELb1ELb1EEEEEEEEEvNT_6ParamsE,(.L_x_2453 - _ZN7cutlass13device_kernelIN5flash19enable_sm80_to_sm89INS1_16FlashAttnFwdSm80INS1_25CollectiveMainloopFwdSm80ILi8ELi1ELb0EN4cute5tupleIJNS5_1CILi128EEENS7_ILi64EEENS7_ILi192EEEEEELi192ENS_6half_tEfNS_4arch4Sm80ELb0ELb0ELb0ELb1ELb0ELb0ELb1ELb1EEENS1_21CollectiveEpilogueFwdINS6_IJS8_SA_S9_EEENS6_IJNS7_ILi1EEESI_SI_EEESC_SE_Li256ELb1ELb1ELb1ELb0EEENS1_36VarlenDynamicPersistentTileSchedulerILi128ELi64ELi256ELi256ELb1ELb1ELb0ELb0ELb1ELb1EEEEEEEEEvNT_6ParamsE)
        .other          _ZN7cutlass13device_kernelIN5flash19enable_sm80_to_sm89INS1_16FlashAttnFwdSm80INS1_25CollectiveMainloopFwdSm80ILi8ELi1ELb0EN4cute5tupleIJNS5_1CILi128EEENS7_ILi64EEENS7_ILi192EEEEEELi192ENS_6half_tEfNS_4arch4Sm80ELb0ELb0ELb0ELb1ELb0ELb0ELb1ELb1EEENS1_21CollectiveEpilogueFwdINS6_IJS8_SA_S9_EEENS6_IJNS7_ILi1EEESI_SI_EEESC_SE_Li256ELb1ELb1ELb1ELb0EEENS1_36VarlenDynamicPersistentTileSchedulerILi128ELi64ELi256ELi256ELb1ELb1ELb0ELb0ELb1ELb1EEEEEEEEEvNT_6ParamsE,@"STO_CUDA_ENTRY STV_DEFAULT"
_ZN7cutlass13device_kernelIN5flash19enable_sm80_to_sm89INS1_16FlashAttnFwdSm80INS1_25CollectiveMainloopFwdSm80ILi8ELi1ELb0EN4cute5tupleIJNS5_1CILi128EEENS7_ILi64EEENS7_ILi192EEEEEELi192ENS_6half_tEfNS_4arch4Sm80ELb0ELb0ELb0ELb1ELb0ELb0ELb1ELb1EEENS1_21CollectiveEpilogueFwdINS6_IJS8_SA_S9_EEENS6_IJNS7_ILi1EEESI_SI_EEESC_SE_Li256ELb1ELb1ELb1ELb0EEENS1_36VarlenDynamicPersistentTileSchedulerILi128ELi64ELi256ELi256ELb1ELb1ELb0ELb0ELb1ELb1EEEEEEEEEvNT_6ParamsE:
[----:B------:R-:W-:Y:S02]  /*0000*/  MOV R1, c[0x0][0x28] ;  /* 0x00000a0000017a02 */ /* 0x000fe40000000f00 */
[----:B------:R-:W1:Y:S01]  /*0010*/  S2R R201, SR_TID.X ;  /* 0x0000000000c97919 */ /* 0x000e620000002100 */
[----:B------:R-:W-:Y:S01]  /*0020*/  ULDC.64 UR6, c[0x0][0x118] ;  /* 0x0000460000067ab9 */ /* 0x000fe20000000a00 */
[----:B------:R-:W-:Y:S01]  /*0030*/  IMAD.MOV.U32 R200, RZ, RZ, RZ ;  /* 0x000000ffffc87224 */ /* 0x000fe200078e00ff */
[----:B------:R-:W-:Y:S01]  /*0040*/  MOV R196, 0xffffffff ;  /* 0xffffffff00c47802 */ /* 0x000fe20000000f00 */
[----:B------:R-:W-:Y:S02]  /*0050*/  IMAD.MOV.U32 R199, RZ, RZ, -0x1 ;  /* 0xffffffffffc77424 */ /* 0x000fe400078e00ff */
[----:B------:R-:W-:Y:S01]  /*0060*/  IMAD.MOV.U32 R191, RZ, RZ, -0x1 ;  /* 0xffffffffffbf7424 */ /* 0x000fe200078e00ff */
[----:B-1----:R-:W-:-:S06]  /*0070*/  SHF.R.U32.HI R211, RZ, 0x5, R201 ;  /* 0x00000005ffd37819 */ /* 0x002fcc00000116c9 */
[----:B------:R-:W1:Y:S02]  /*0080*/  SHFL.IDX PT, R211, R211, RZ, 0x1f ;  /* 0x00001fffd3d37589 */ /* 0x000e6400000e0000 */
[----:B-1----:R-:W-:-:S13]  /*0090*/  ISETP.NE.AND P0, PT, R211, RZ, PT ;  /* 0x000000ffd300720c */ /* 0x002fda0003f05270 */
[----:B------:R-:W-:Y:S06]  /*00a0*/  @P0 BAR.SYNC.DEFER_BLOCKING 0x5, 0x100 ;  /* 0x0144000000000b1d */ /* 0x000fec0000010000 */
[----:B------:R-:W1:Y:S04]  /*00b0*/  @P0 LDS.128 R192, [0x18100] ;  /* 0x01810000ffc00984 */ /* 0x000e680000000c00 */
[----:B------:R-:W-:Y:S06]  /*00c0*/  @P0 BAR.ARV 0x4, 0x100 ;  /* 0x0104000000000b1d */ /* 0x000fec0000002000 */
[----:B------:R-:W-:Y:S05]  /*00d0*/  @P0 BRA `(.L_x_11) ;  /* 0x00000a1000000947 */ /* 0x000fea0003800000 */
[----:B------:R-:W-:Y:S01]  /*00e0*/  LOP3.LUT R3, R201, 0x1f, RZ, 0xc0, !PT ;  /* 0x0000001fc9037812 */ /* 0x000fe200078ec0ff */
[----:B------:R-:W-:-:S02]  /*00f0*/  IMAD.MOV.U32 R8, RZ, RZ, RZ ;  /* 0x000000ffff087224 */ /* 0x000fc400078e00ff */
[----:B------:R-:W-:Y:S01]  /*0100*/  IMAD.MOV.U32 R4, RZ, RZ, RZ ;  /* 0x000000ffff047224 */ /* 0x000fe200078e00ff */
[----:B------:R-:W-:-:S04]  /*0110*/  ISETP.NE.AND P6, PT, R3, 0x1f, PT ;  /* 0x0000001f0300780c */ /* 0x000fc80003fc5270 */
[----:B------:R-:W-:-:S13]  /*0120*/  ISETP.GE.OR P0, PT, R3, c[0x0][0x53c], !P6 ;  /* 0x00014f0003007a0c */ /* 0x000fda0007706670 */
[----:B------:R-:W-:Y:S02]  /*0130*/  @!P0 IMAD.MOV.U32 R2, RZ, RZ, 0x4 ;  /* 0x00000004ff028424 */ /* 0x000fe400078e00ff */
[----:B------:R-:W-:Y:S02]  /*0140*/  @!P0 IMAD.MOV.U32 R0, RZ, RZ, 0x4 ;  /* 0x00000004ff008424 */ /* 0x000fe400078e00ff */
[----:B------:R-:W-:-:S04]  /*0150*/  @!P0 IMAD.WIDE.U32 R6, R3, R2, c[0x0][0x580] ;  /* 0x0001600003068625 */ /* 0x000fc800078e0002 */
[C---:B------:R-:W-:Y:S01]  /*0160*/  @!P0 IMAD.WIDE.U32 R10, R3.reuse, R0, c[0x0][0x578] ;  /* 0x00015e00030a8625 */ /* 0x040fe200078e0000 */
[----:B------:R-:W2:Y:S04]  /*0170*/  @!P0 LDG.E R8, [R6.64] ;  /* 0x0000000606088981 */ /* 0x000ea8000c1e1900 */
[----:B------:R-:W2:Y:S01]  /*0180*/  @!P0 LDG.E R4, [R10.64] ;  /* 0x000000060a048981 */ /* 0x000ea2000c1e1900 */
[C---:B------:R-:W-:Y:S01]  /*0190*/  ISETP.NE.AND P5, PT, R3.reuse, RZ, PT ;  /* 0x000000ff0300720c */ /* 0x040fe20003fa5270 */
[----:B------:R-:W3:Y:S01]  /*01a0*/  S2UR UR4, SR_CTAID.X ;  /* 0x00000000000479c3 */ /* 0x000ee20000002500 */
[C---:B------:R-:W-:Y:S02]  /*01b0*/  ISETP.GE.U32.AND P4, PT, R3.reuse, 0x2, PT ;  /* 0x000000020300780c */ /* 0x040fe40003f86070 */
[----:B------:R-:W-:-:S02]  /*01c0*/  ISETP.GE.U32.AND P3, PT, R3, 0x4, PT ;  /* 0x000000040300780c */ /* 0x000fc40003f66070 */
[C---:B------:R-:W-:Y:S02]  /*01d0*/  ISETP.GE.U32.AND P2, PT, R3.reuse, 0x8, PT ;  /* 0x000000080300780c */ /* 0x040fe40003f46070 */
[----:B------:R-:W-:Y:S02]  /*01e0*/  ISETP.GE.U32.AND P1, PT, R3, 0x10, PT ;  /* 0x000000100300780c */ /* 0x000fe40003f26070 */
[----:B-1----:R-:W-:Y:S01]  /*01f0*/  MOV R195, RZ ;  /* 0x000000ff00c37202 */ /* 0x002fe20000000f00 */
[----:B--2---:R-:W-:-:S05]  /*0200*/  IMAD R0, R8, R4, RZ ;  /* 0x0000000408007224 */ /* 0x004fca00078e02ff */
[----:B------:R-:W1:Y:S02]  /*0210*/  SHFL.UP PT, R2, R0, 0x1, RZ ;  /* 0x0420000000027989 */ /* 0x000e6400000e00ff */
[----:B-1----:R-:W-:-:S05]  /*0220*/  SEL R2, R2, RZ, P5 ;  /* 0x000000ff02027207 */ /* 0x002fca0002800000 */
[----:B------:R-:W-:-:S05]  /*0230*/  IMAD.IADD R2, R0, 0x1, R2 ;  /* 0x0000000100027824 */ /* 0x000fca00078e0202 */
[----:B------:R-:W1:Y:S02]  /*0240*/  SHFL.UP PT, R0, R2, 0x2, RZ ;  /* 0x0440000002007989 */ /* 0x000e6400000e00ff */
[----:B-1----:R-:W-:-:S04]  /*0250*/  SEL R0, R0, RZ, P4 ;  /* 0x000000ff00007207 */ /* 0x002fc80002000000 */
[----:B------:R-:W-:-:S05]  /*0260*/  IADD3 R0, R2, R0, RZ ;  /* 0x0000000002007210 */ /* 0x000fca0007ffe0ff */
[----:B------:R-:W1:Y:S02]  /*0270*/  SHFL.UP PT, R2, R0, 0x4, RZ ;  /* 0x0480000000027989 */ /* 0x000e6400000e00ff */
[----:B-1----:R-:W-:-:S05]  /*0280*/  SEL R2, R2, RZ, P3 ;  /* 0x000000ff02027207 */ /* 0x002fca0001800000 */
[----:B------:R-:W-:-:S05]  /*0290*/  IMAD.IADD R2, R0, 0x1, R2 ;  /* 0x0000000100027824 */ /* 0x000fca00078e0202 */
[----:B------:R-:W1:Y:S02]  /*02a0*/  SHFL.UP PT, R0, R2, 0x8, RZ ;  /* 0x0500000002007989 */ /* 0x000e6400000e00ff */
[----:B-1----:R-:W-:-:S05]  /*02b0*/  SEL R0, R0, RZ, P2 ;  /* 0x000000ff00007207 */ /* 0x002fca0001000000 */
[----:B------:R-:W-:-:S05]  /*02c0*/  IMAD.IADD R0, R2, 0x1, R0 ;  /* 0x0000000102007824 */ /* 0x000fca00078e0200 */
[----:B------:R-:W1:Y:S02]  /*02d0*/  SHFL.UP PT, R9, R0, 0x10, RZ ;  /* 0x0600000000097989 */ /* 0x000e6400000e00ff */
[----:B-1----:R-:W-:-:S05]  /*02e0*/  SEL R9, R9, RZ, P1 ;  /* 0x000000ff09097207 */ /* 0x002fca0000800000 */
[----:B------:R-:W-:-:S05]  /*02f0*/  IMAD.IADD R9, R0, 0x1, R9 ;  /* 0x0000000100097824 */ /* 0x000fca00078e0209 */
[----:B------:R-:W1:Y:S02]  /*0300*/  SHFL.IDX PT, R0, R9, 0x1f, 0x1f ;  /* 0x03e01f0009007f89 */ /* 0x000e6400000e0000 */
[----:B-1----:R-:W-:-:S04]  /*0310*/  IMAD R0, R0, c[0x0][0x538], RZ ;  /* 0x00014e0000007a24 */ /* 0x002fc800078e02ff */
[----:B------:R-:W-:Y:S01]  /*0320*/  IMAD.MOV.U32 R5, RZ, RZ, R0 ;  /* 0x000000ffff057224 */ /* 0x000fe200078e0000 */
[----:B---3--:R-:W-:-:S13]  /*0330*/  ISETP.GT.AND P0, PT, R0, UR4, PT ;  /* 0x0000000400007c0c */ /* 0x008fda000bf04270 */
[----:B------:R-:W-:Y:S05]  /*0340*/  @P0 BRA `(.L_x_12) ;  /* 0x0000026000000947 */ /* 0x000fea0003800000 */
[----:B------:R-:W-:Y:S02]  /*0350*/  MOV R0, R5 ;  /* 0x0000000500007202 */ /* 0x000fe40000000f00 */
[----:B------:R-:W-:-:S04]  /*0360*/  MOV R195, RZ ;  /* 0x000000ff00c37202 */ /* 0x000fc80000000f00 */
.L_x_16:
[----:B------:R-:W-:-:S04]  /*0370*/  IADD3 R195, R195, 0x1f, RZ ;  /* 0x0000001fc3c37810 */ /* 0x000fc80007ffe0ff */
[----:B------:R-:W-:-:S13]  /*0380*/  ISETP.GE.AND P0, PT, R195, c[0x0][0x53c], PT ;  /* 0x00014f00c3007a0c */ /* 0x000fda0003f06270 */
[----:B------:R-:W-:Y:S05]  /*0390*/  @P0 BRA `(.L_x_13) ;  /* 0x000006d000000947 */ /* 0x000fea0003800000 */
[----:B------:R-:W-:Y:S02]  /*03a0*/  IADD3 R6, R3, R195, RZ ;  /* 0x000000c303067210 */ /* 0x000fe40007ffe0ff */
[----:B------:R-:W-:Y:S02]  /*03b0*/  MOV R8, RZ ;  /* 0x000000ff00087202 */ /* 0x000fe40000000f00 */
[----:B------:R-:W-:Y:S02]  /*03c0*/  ISETP.GE.OR P0, PT, R6, c[0x0][0x53c], !P6 ;  /* 0x00014f0006007a0c */ /* 0x000fe40007706670 */
[----:B------:R-:W-:-:S11]  /*03d0*/  MOV R4, RZ ;  /* 0x000000ff00047202 */ /* 0x000fd60000000f00 */
[----:B------:R-:W-:Y:S02]  /*03e0*/  @!P0 MOV R5, 0x4 ;  /* 0x0000000400058802 */ /* 0x000fe40000000f00 */
[----:B------:R-:W-:-:S03]  /*03f0*/  @!P0 MOV R2, 0x4 ;  /* 0x0000000400028802 */ /* 0x000fc60000000f00 */
[----:B------:R-:W-:-:S04]  /*0400*/  @!P0 IMAD.WIDE R10, R6, R5, c[0x0][0x580] ;  /* 0x00016000060a8625 */ /* 0x000fc800078e0205 */
[----:B------:R-:W-:Y:S01]  /*0410*/  @!P0 IMAD.WIDE R6, R6, R2, c[0x0][0x578] ;  /* 0x00015e0006068625 */ /* 0x000fe200078e0202 */
[----:B------:R-:W2:Y:S04]  /*0420*/  @!P0 LDG.E R8, [R10.64] ;  /* 0x000000060a088981 */ /* 0x000ea8000c1e1900 */
[----:B------:R-:W2:Y:S02]  /*0430*/  @!P0 LDG.E R4, [R6.64] ;  /* 0x0000000606048981 */ /* 0x000ea4000c1e1900 */
[----:B--2---:R-:W-:Y:S01]  /*0440*/  IMAD R9, R8, R4, RZ ;  /* 0x0000000408097224 */ /* 0x004fe200078e02ff */
[----:B------:R-:W-:Y:S05]  /*0450*/  BRA.DIV ~URZ, `(.L_x_14) ;  /* 0x0000b6e27f007947 */ /* 0x000fea000b800000 */
[----:B------:R1:W2:Y:S02]  /*0460*/  SHFL.UP PT, R2, R9, 0x1, RZ ;  /* 0x0420000009027989 */ /* 0x0002a400000e00ff */
.L_x_104:
[----:B--2---:R-:W-:-:S04]  /*0470*/  SEL R2, R2, RZ, P5 ;  /* 0x000000ff02027207 */ /* 0x004fc80002800000 */
[----:B-1----:R-:W-:Y:S01]  /*0480*/  IADD3 R9, R9, R2, RZ ;  /* 0x0000000209097210 */ /* 0x002fe20007ffe0ff */
[----:B------:R-:W-:Y:S05]  /*0490*/  BRA.DIV ~URZ, `(.L_x_15) ;  /* 0x0000b7027f007947 */ /* 0x000fea000b800000 */
        /* <DEDUP_REMOVED lines=12> */
[----:B------:R1:W2:Y:S02]  /*0560*/  SHFL.IDX PT, R5, R9, 0x1f, 0x1f ;  /* 0x03e01f0009057f89 */ /* 0x0002a400000e0000 */
.L_x_105:
[----:B--2---:R-:W-:-:S05]  /*0570*/  IMAD R5, R5, c[0x0][0x538], RZ ;  /* 0x00014e0005057a24 */ /* 0x004fca00078e02ff */
[----:B------:R-:W-:-:S04]  /*0580*/  IADD3 R0, R5, R0, RZ ;  /* 0x0000000005007210 */ /* 0x000fc80007ffe0ff */
[----:B------:R-:W-:-:S13]  /*0590*/  ISETP.GT.AND P0, PT, R0, UR4, PT ;  /* 0x0000000400007c0c */ /* 0x000fda000bf04270 */
[----:B-1----:R-:W-:Y:S05]  /*05a0*/  @!P0 BRA `(.L_x_16) ;  /* 0xfffffdc000008947 */ /* 0x002fea000383ffff */
.L_x_12:
[----:B------:R-:W-:-:S05]  /*05b0*/  IADD3 R192, -R5, R0, RZ ;  /* 0x0000000005c07210 */ /* 0x000fca0007ffe1ff */
[----:B------:R-:W-:-:S05]  /*05c0*/  IMAD R0, R9, c[0x0][0x538], R192 ;  /* 0x00014e0009007a24 */ /* 0x000fca00078e02c0 */
[----:B------:R-:W-:Y:S01]  /*05d0*/  ISETP.GT.AND P0, PT, R0, UR4, PT ;  /* 0x0000000400007c0c */ /* 0x000fe2000bf04270 */
[----:B------:R-:W-:-:S12]  /*05e0*/  BRA.DIV ~URZ, `(.L_x_17) ;  /* 0x0000b7927f007947 */ /* 0x000fd8000b800000 */
[----:B------:R-:W-:-:S04]  /*05f0*/  VOTE.ANY R10, PT, !P0 ;  /* 0x00000000000a7806 */ /* 0x000fc800040e0100 */
.L_x_106:
[----:B------:R1:W2:Y:S01]  /*0600*/  POPC R0, R10 ;  /* 0x0000000a00007309 */ /* 0x0002a20000000000 */
[----:B------:R-:W-:Y:S05]  /*0610*/  BRA.DIV ~URZ, `(.L_x_18) ;  /* 0x0000b7a27f007947 */ /* 0x000fea000b800000 */
[----:B--2---:R2:W3:Y:S01]  /*0620*/  SHFL.IDX PT, R8, R8, R0, 0x1f ;  /* 0x00001f0008087589 */ /* 0x0044e200000e0000 */
[----:B------:R-:W-:-:S03]  /*0630*/  MOV R11, RZ ;  /* 0x000000ff000b7202 */ /* 0x000fc60000000f00 */
[----:B------:R2:W4:Y:S04]  /*0640*/  SHFL.IDX PT, R4, R4, R0, 0x1f ;  /* 0x00001f0004047589 */ /* 0x00052800000e0000 */
.L_x_107:
[----:B------:R-:W-:Y:S01]  /*0650*/  ISETP.NE.AND P0, PT, R10, RZ, PT ;  /* 0x000000ff0a00720c */ /* 0x000fe20003f05270 */
[----:B------:R-:W-:-:S12]  /*0660*/  BSSY B0, `(.L_x_19) ;  /* 0x0000005000007945 */ /* 0x000fd80003800000 */
[----:B------:R-:W-:Y:S05]  /*0670*/  @!P0 BRA `(.L_x_20) ;  /* 0x0000003000008947 */ /* 0x000fea0003800000 */
[----:B------:R-:W-:Y:S01]  /*0680*/  IADD3 R6, R0, -0x1, RZ ;  /* 0xffffffff00067810 */ /* 0x000fe20007ffe0ff */
[----:B------:R-:W-:Y:S05]  /*0690*/  BRA.DIV ~URZ, `(.L_x_21) ;  /* 0x0000b8027f007947 */ /* 0x000fea000b800000 */
[----:B------:R1:W2:Y:S02]  /*06a0*/  SHFL.IDX PT, R11, R9, R6, 0x1f ;  /* 0x00001f06090b7589 */ /* 0x0002a400000e0000 */
.L_x_20:
[----:B------:R-:W-:Y:S05]  /*06b0*/  BSYNC B0 ;  /* 0x0000000000007941 */ /* 0x000fea0003800000 */
.L_x_19:
[----:B---3--:R-:W-:Y:S01]  /*06c0*/  IABS R2, R8 ;  /* 0x0000000800027213 */ /* 0x008fe20000000000 */
[----:B--2---:R-:W-:Y:S01]  /*06d0*/  IMAD R192, R11, c[0x0][0x538], R192 ;  /* 0x00014e000bc07a24 */ /* 0x004fe200078e02c0 */
[----:B-1--4-:R-:W-:Y:S02]  /*06e0*/  IABS R10, R4 ;  /* 0x00000004000a7213 */ /* 0x012fe40000000000 */
[----:B------:R-:W1:Y:S01]  /*06f0*/  I2F.RP R6, R2 ;  /* 0x0000000200067306 */ /* 0x000e620000209400 */
[----:B------:R-:W-:Y:S02]  /*0700*/  IADD3 R195, R0, R195, RZ ;  /* 0x000000c300c37210 */ /* 0x000fe40007ffe0ff */
[----:B------:R-:W-:-:S04]  /*0710*/  IADD3 R193, -R192, UR4, RZ ;  /* 0x00000004c0c17c10 */ /* 0x000fc8000fffe1ff */
[----:B------:R-:W-:Y:S01]  /*0720*/  IABS R9, R193 ;  /* 0x000000c100097213 */ /* 0x000fe20000000000 */
[----:B------:R-:W2:Y:S08]  /*0730*/  I2F.RP R12, R10 ;  /* 0x0000000a000c7306 */ /* 0x000eb00000209400 */
[----:B-1----:R-:W1:Y:S08]  /*0740*/  MUFU.RCP R6, R6 ;  /* 0x0000000600067308 */ /* 0x002e700000001000 */
[----:B--2---:R-:W2:Y:S01]  /*0750*/  MUFU.RCP R12, R12 ;  /* 0x0000000c000c7308 */ /* 0x004ea20000001000 */
[----:B-1----:R-:W-:-:S07]  /*0760*/  IADD3 R6, R6, 0xffffffe, RZ ;  /* 0x0ffffffe06067810 */ /* 0x002fce0007ffe0ff */
[----:B------:R-:W1:Y:S01]  /*0770*/  F2I.FTZ.U32.TRUNC.NTZ R7, R6 ;  /* 0x0000000600077305 */ /* 0x000e62000021f000 */
[----:B--2---:R-:W-:-:S07]  /*0780*/  IADD3 R12, R12, 0xffffffe, RZ ;  /* 0x0ffffffe0c0c7810 */ /* 0x004fce0007ffe0ff */
[----:B------:R2:W3:Y:S01]  /*0790*/  F2I.FTZ.U32.TRUNC.NTZ R13, R12 ;  /* 0x0000000c000d7305 */ /* 0x0004e2000021f000 */
[----:B-1----:R-:W-:Y:S02]  /*07a0*/  IMAD.MOV R5, RZ, RZ, -R7 ;  /* 0x000000ffff057224 */ /* 0x002fe400078e0a07 */
[----:B------:R-:W-:Y:S02]  /*07b0*/  IMAD.MOV.U32 R6, RZ, RZ, RZ ;  /* 0x000000ffff067224 */ /* 0x000fe400078e00ff */
[----:B------:R-:W-:Y:S01]  /*07c0*/  IMAD.MOV.U32 R11, RZ, RZ, R5 ;  /* 0x000000ffff0b7224 */ /* 0x000fe200078e0005 */
[----:B------:R-:W-:-:S03]  /*07d0*/  IABS R5, R8 ;  /* 0x0000000800057213 */ /* 0x000fc60000000000 */
[----:B------:R-:W-:Y:S01]  /*07e0*/  IMAD R11, R11, R2, RZ ;  /* 0x000000020b0b7224 */ /* 0x000fe200078e02ff */
[----:B--2---:R-:W-:Y:S01]  /*07f0*/  MOV R12, RZ ;  /* 0x000000ff000c7202 */ /* 0x004fe20000000f00 */
[----:B------:R-:W-:Y:S02]  /*0800*/  IMAD.MOV R5, RZ, RZ, -R5 ;  /* 0x000000ffff057224 */ /* 0x000fe400078e0a05 */
[----:B------:R-:W-:-:S04]  /*0810*/  IMAD.HI.U32 R11, R7, R11, R6 ;  /* 0x0000000b070b7227 */ /* 0x000fc800078e0006 */
[----:B---3--:R-:W-:Y:S02]  /*0820*/  IMAD.MOV R7, RZ, RZ, -R13 ;  /* 0x000000ffff077224 */ /* 0x008fe400078e0a0d */
[----:B------:R-:W-:-:S04]  /*0830*/  IMAD.HI.U32 R6, R11, R9, RZ ;  /* 0x000000090b067227 */ /* 0x000fc800078e00ff */
[----:B------:R-:W-:Y:S02]  /*0840*/  IMAD R5, R6, R5, R9 ;  /* 0x0000000506057224 */ /* 0x000fe400078e0209 */
[----:B------:R-:W-:-:S03]  /*0850*/  IMAD R7, R7, R10, RZ ;  /* 0x0000000a07077224 */ /* 0x000fc600078e02ff */
[----:B------:R-:W-:Y:S01]  /*0860*/  ISETP.GT.U32.AND P1, PT, R2, R5, PT ;  /* 0x000000050200720c */ /* 0x000fe20003f24070 */
[----:B------:R-:W-:-:S12]  /*0870*/  IMAD.HI.U32 R7, R13, R7, R12 ;  /* 0x000000070d077227 */ /* 0x000fd800078e000c */
[----:B------:R-:W-:Y:S01]  /*0880*/  @!P1 IMAD.IADD R5, R5, 0x1, -R2 ;  /* 0x0000000105059824 */ /* 0x000fe200078e0a02 */
[----:B------:R-:W-:Y:S02]  /*0890*/  @!P1 IADD3 R6, R6, 0x1, RZ ;  /* 0x0000000106069810 */ /* 0x000fe40007ffe0ff */
[----:B------:R-:W-:Y:S02]  /*08a0*/  ISETP.NE.AND P1, PT, R8, RZ, PT ;  /* 0x000000ff0800720c */ /* 0x000fe40003f25270 */
[----:B------:R-:W-:Y:S02]  /*08b0*/  ISETP.GE.U32.AND P2, PT, R5, R2, PT ;  /* 0x000000020500720c */ /* 0x000fe40003f46070 */
[----:B------:R-:W-:-:S04]  /*08c0*/  LOP3.LUT R2, R193, R8, RZ, 0x3c, !PT ;  /* 0x00000008c1027212 */ /* 0x000fc800078e3cff */
[----:B------:R-:W-:Y:S02]  /*08d0*/  ISETP.GE.AND P0, PT, R2, RZ, PT ;  /* 0x000000ff0200720c */ /* 0x000fe40003f06270 */
[----:B------:R-:W-:-:S05]  /*08e0*/  IABS R2, R4 ;  /* 0x0000000400027213 */ /* 0x000fca0000000000 */
[----:B------:R-:W-:Y:S01]  /*08f0*/  @P2 IADD3 R6, R6, 0x1, RZ ;  /* 0x0000000106062810 */ /* 0x000fe20007ffe0ff */
[----:B------:R-:W-:-:S05]  /*0900*/  IMAD.MOV R2, RZ, RZ, -R2 ;  /* 0x000000ffff027224 */ /* 0x000fca00078e0a02 */
[----:B------:R-:W-:Y:S01]  /*0910*/  @!P0 IMAD.MOV R6, RZ, RZ, -R6 ;  /* 0x000000ffff068224 */ /* 0x000fe200078e0a06 */
[----:B------:R-:W-:-:S04]  /*0920*/  @!P1 LOP3.LUT R6, RZ, R8, RZ, 0x33, !PT ;  /* 0x00000008ff069212 */ /* 0x000fc800078e33ff */
[----:B------:R-:W-:Y:S01]  /*0930*/  IABS R5, R6 ;  /* 0x0000000600057213 */ /* 0x000fe20000000000 */
[----:B------:R-:W-:-:S04]  /*0940*/  IMAD R8, R6, R8, RZ ;  /* 0x0000000806087224 */ /* 0x000fc800078e02ff */
[----:B------:R-:W-:-:S04]  /*0950*/  IMAD.HI.U32 R7, R7, R5, RZ ;  /* 0x0000000507077227 */ /* 0x000fc800078e00ff */
[----:B------:R-:W-:Y:S02]  /*0960*/  IMAD R2, R7, R2, R5 ;  /* 0x0000000207027224 */ /* 0x000fe400078e0205 */
[----:B------:R-:W-:-:S03]  /*0970*/  IMAD.IADD R193, R193, 0x1, -R8 ;  /* 0x00000001c1c17824 */ /* 0x000fc600078e0a08 */
[----:B------:R-:W-:-:S13]  /*0980*/  ISETP.GT.U32.AND P1, PT, R10, R2, PT ;  /* 0x000000020a00720c */ /* 0x000fda0003f24070 */
[----:B------:R-:W-:Y:S01]  /*0990*/  @!P1 IMAD.IADD R2, R2, 0x1, -R10 ;  /* 0x0000000102029824 */ /* 0x000fe200078e0a0a */
[----:B------:R-:W-:Y:S02]  /*09a0*/  @!P1 IADD3 R7, R7, 0x1, RZ ;  /* 0x0000000107079810 */ /* 0x000fe40007ffe0ff */
[----:B------:R-:W-:Y:S02]  /*09b0*/  ISETP.NE.AND P1, PT, R4, RZ, PT ;  /* 0x000000ff0400720c */ /* 0x000fe40003f25270 */
[----:B------:R-:W-:Y:S02]  /*09c0*/  ISETP.GE.U32.AND P2, PT, R2, R10, PT ;  /* 0x0000000a0200720c */ /* 0x000fe40003f46070 */
[----:B------:R-:W-:-:S04]  /*09d0*/  LOP3.LUT R2, R6, R4, RZ, 0x3c, !PT ;  /* 0x0000000406027212 */ /* 0x000fc800078e3cff */
[----:B------:R-:W-:-:S07]  /*09e0*/  ISETP.GE.AND P0, PT, R2, RZ, PT ;  /* 0x000000ff0200720c */ /* 0x000fce0003f06270 */
[----:B------:R-:W-:-:S06]  /*09f0*/  @P2 IADD3 R7, R7, 0x1, RZ ;  /* 0x0000000107072810 */ /* 0x000fcc0007ffe0ff */
[----:B------:R-:W-:Y:S01]  /*0a00*/  @!P0 IMAD.MOV R7, RZ, RZ, -R7 ;  /* 0x000000ffff078224 */ /* 0x000fe200078e0a07 */
[----:B------:R-:W-:-:S05]  /*0a10*/  @!P1 LOP3.LUT R7, RZ, R4, RZ, 0x33, !PT ;  /* 0x00000004ff079212 */ /* 0x000fca00078e33ff */
[----:B------:R-:W-:-:S04]  /*0a20*/  IMAD.MOV R2, RZ, RZ, -R7 ;  /* 0x000000ffff027224 */ /* 0x000fc800078e0a07 */
[C---:B------:R-:W-:Y:S02]  /*0a30*/  IMAD R2, R4.reuse, R2, R6 ;  /* 0x0000000204027224 */ /* 0x040fe400078e0206 */
[----:B------:R-:W-:-:S04]  /*0a40*/  IMAD R4, R4, 0x1000000, R7 ;  /* 0x0100000004047824 */ /* 0x000fc800078e0207 */
[----:B------:R-:W-:Y:S01]  /*0a50*/  IMAD R194, R2, 0x10000, R4 ;  /* 0x0001000002c27824 */ /* 0x000fe200078e0204 */
[----:B------:R-:W-:Y:S05]  /*0a60*/  BRA `(.L_x_22) ;  /* 0x0000004000007947 */ /* 0x000fea0003800000 */
.L_x_13:
[----:B------:R-:W-:Y:S01]  /*0a70*/  IMAD.MOV.U32 R193, RZ, RZ, RZ ;  /* 0x000000ffffc17224 */ /* 0x000fe200078e00ff */
[----:B------:R-:W-:Y:S01]  /*0a80*/  MOV R194, RZ ;  /* 0x000000ff00c27202 */ /* 0x000fe20000000f00 */
[----:B------:R-:W-:Y:S01]  /*0a90*/  IMAD.U32 R192, RZ, RZ, UR4 ;  /* 0x00000004ffc07e24 */ /* 0x000fe2000f8e00ff */
[----:B------:R-:W-:Y:S02]  /*0aa0*/  MOV R195, c[0x0][0x53c] ;  /* 0x00014f0000c37a02 */ /* 0x000fe40000000f00 */
.L_x_22:
[----:B------:R-:W-:Y:S01]  /*0ab0*/  ISETP.NE.AND P0, PT, R3, RZ, PT ;  /* 0x000000ff0300720c */ /* 0x000fe20003f05270 */
[----:B------:R-:W-:-:S12]  /*0ac0*/  WARPSYNC 0xffffffff ;  /* 0xffffffff00007948 */ /* 0x000fd80003800000 */
[----:B------:R1:W-:Y:S04]  /*0ad0*/  @!P0 STS.128 [0x18100], R192 ;  /* 0x018100c0ff008388 */ /* 0x0003e80000000c00 */
[----:B------:R-:W-:Y:S06]  /*0ae0*/  BAR.ARV 0x5, 0x100 ;  /* 0x0144000000007b1d */ /* 0x000fec0000002000 */
.L_x_11:
[----:B-1----:R-:W-:-:S13]  /*0af0*/  ISETP.GE.AND P0, PT, R195, c[0x0][0x53c], PT ;  /* 0x00014f00c3007a0c */ /* 0x002fda0003f06270 */
[----:B------:R-:W-:Y:S05]  /*0b00*/  @P0 EXIT ;  /* 0x000000000000094d */ /* 0x000fea0003800000 */
[----:B------:R-:W-:-:S04]  /*0b10*/  SHF.R.S32.HI R3, RZ, 0x1f, R201 ;  /* 0x0000001fff037819 */ /* 0x000fc800000114c9 */
[CC--:B------:R-:W-:Y:S02]  /*0b20*/  LEA.HI R10, R3.reuse, R201.reuse, RZ, 0x4 ;  /* 0x000000c9030a7211 */ /* 0x0c0fe400078f20ff */
[CC--:B------:R-:W-:Y:S02]  /*0b30*/  LEA.HI R8, R3.reuse, R201.reuse, RZ, 0x3 ;  /* 0x000000c903087211 */ /* 0x0c0fe400078f18ff */
[----:B------:R-:W-:Y:S02]  /*0b40*/  SHF.R.S32.HI R2, RZ, 0x4, R10 ;  /* 0x00000004ff027819 */ /* 0x000fe4000001140a */
[----:B------:R-:W-:Y:S02]  /*0b50*/  LEA.HI R0, R3, R201, RZ, 0x2 ;  /* 0x000000c903007211 */ /* 0x000fe400078f10ff */
[----:B------:R-:W-:Y:S02]  /*0b60*/  LEA.HI R4, R10, R2, RZ, 0x1 ;  /* 0x000000020a047211 */ /* 0x000fe400078f08ff */
[----:B------:R-:W-:-:S02]  /*0b70*/  LOP3.LUT R209, R8, 0xfffffff8, RZ, 0xc0, !PT ;  /* 0xfffffff808d17812 */ /* 0x000fc400078ec0ff */
[--C-:B------:R-:W-:Y:S02]  /*0b80*/  SHF.R.S32.HI R6, RZ, 0x2, R0.reuse ;  /* 0x00000002ff067819 */ /* 0x100fe40000011400 */
[----:B------:R-:W-:Y:S01]  /*0b90*/  SHF.R.S32.HI R7, RZ, 0x1f, R0 ;  /* 0x0000001fff077819 */ /* 0x000fe20000011400 */
[----:B------:R-:W-:Y:S01]  /*0ba0*/  IMAD.IADD R209, R201, 0x1, -R209 ;  /* 0x00000001c9d17824 */ /* 0x000fe200078e0ad1 */
[----:B------:R-:W-:Y:S02]  /*0bb0*/  LOP3.LUT R4, R4, 0xfffffffe, RZ, 0xc0, !PT ;  /* 0xfffffffe04047812 */ /* 0x000fe400078ec0ff */
[----:B------:R-:W-:Y:S01]  /*0bc0*/  LEA.HI R7, R7, R6, RZ, 0x3 ;  /* 0x0000000607077211 */ /* 0x000fe200078f18ff */
[----:B------:R-:W-:Y:S01]  /*0bd0*/  IMAD.SHL.U32 R212, R209, 0x8, RZ ;  /* 0x00000008d1d47824 */ /* 0x000fe200078e00ff */
[----:B------:R-:W-:Y:S01]  /*0be0*/  SHF.R.S32.HI R210, RZ, 0x3, R8 ;  /* 0x00000003ffd27819 */ /* 0x000fe20000011408 */
[----:B------:R-:W-:Y:S01]  /*0bf0*/  IMAD.IADD R4, R2, 0x1, -R4 ;  /* 0x0000000102047824 */ /* 0x000fe200078e0a04 */
[----:B------:R-:W-:Y:S01]  /*0c00*/  LOP3.LUT R7, R7, 0xfffffff8, RZ, 0xc0, !PT ;  /* 0xfffffff807077812 */ /* 0x000fe200078ec0ff */
[----:B------:R-:W-:Y:S01]  /*0c10*/  IMAD.SHL.U32 R2, R209, 0x40, RZ ;  /* 0x00000040d1027824 */ /* 0x000fe200078e00ff */
[----:B------:R-:W-:Y:S01]  /*0c20*/  LOP3.LUT R10, R10, 0xfffffff0, RZ, 0xc0, !PT ;  /* 0xfffffff00a0a7812 */ /* 0x000fe200078ec0ff */
[----:B------:R-:W-:Y:S01]  /*0c30*/  IMAD.SHL.U32 R204, R210, 0x40, RZ ;  /* 0x00000040d2cc7824 */ /* 0x000fe200078e00ff */
[----:B------:R-:W-:Y:S01]  /*0c40*/  LOP3.LUT R0, R0, 0xfffffffc, RZ, 0xc0, !PT ;  /* 0xfffffffc00007812 */ /* 0x000fe200078ec0ff */
[----:B------:R-:W-:Y:S01]  /*0c50*/  IMAD.IADD R7, R6, 0x1, -R7 ;  /* 0x0000000106077824 */ /* 0x000fe200078e0a07 */
[----:B------:R-:W-:Y:S01]  /*0c60*/  LOP3.LUT R2, R2, 0x1c0, RZ, 0xc0, !PT ;  /* 0x000001c002027812 */ /* 0x000fe200078ec0ff */
[----:B------:R-:W-:Y:S01]  /*0c70*/  IMAD.IADD R10, R201, 0x1, -R10 ;  /* 0x00000001c90a7824 */ /* 0x000fe200078e0a0a */
[----:B------:R-:W-:Y:S01]  /*0c80*/  LEA.HI R6, R3, R201, RZ, 0x5 ;  /* 0x000000c903067211 */ /* 0x000fe200078f28ff */
[----:B------:R-:W-:Y:S01]  /*0c90*/  IMAD.IADD R0, R201, 0x1, -R0 ;  /* 0x00000001c9007824 */ /* 0x000fe200078e0a00 */
[----:B------:R-:W-:-:S02]  /*0ca0*/  LOP3.LUT R8, R2, 0x8, R8, 0xf8, !PT ;  /* 0x0000000802087812 */ /* 0x000fc400078ef808 */
[----:B------:R-:W-:Y:S02]  /*0cb0*/  SHF.R.U32.HI R2, RZ, 0x3, R2 ;  /* 0x00000003ff027819 */ /* 0x000fe40000011602 */
[----:B------:R-:W-:Y:S02]  /*0cc0*/  LOP3.LUT R208, R6, 0xffffffe0, RZ, 0xc0, !PT ;  /* 0xffffffe006d07812 */ /* 0x000fe400078ec0ff */
[----:B------:R-:W-:Y:S02]  /*0cd0*/  LOP3.LUT R204, R204, 0x1c0, RZ, 0xc0, !PT ;  /* 0x000001c0cccc7812 */ /* 0x000fe400078ec0ff */
[----:B------:R-:W-:Y:S01]  /*0ce0*/  SHF.R.S32.HI R9, RZ, 0x1f, R10 ;  /* 0x0000001fff097819 */ /* 0x000fe2000001140a */
[----:B------:R-:W-:Y:S01]  /*0cf0*/  IMAD.IADD R208, R201, 0x1, -R208 ;  /* 0x00000001c9d07824 */ /* 0x000fe200078e0ad0 */
[----:B------:R-:W-:Y:S02]  /*0d00*/  LOP3.LUT R2, R8, R2, RZ, 0x3c, !PT ;  /* 0x0000000208027212 */ /* 0x000fe400078e3cff */
[----:B------:R-:W-:-:S02]  /*0d10*/  LOP3.LUT R5, R204, 0x38, R212, 0xf8, !PT ;  /* 0x00000038cc057812 */ /* 0x000fc400078ef8d4 */
[----:B------:R-:W-:Y:S02]  /*0d20*/  SHF.R.S32.HI R8, RZ, 0x5, R6 ;  /* 0x00000005ff087819 */ /* 0x000fe40000011406 */
[----:B------:R-:W-:Y:S02]  /*0d30*/  SHF.R.U32.HI R204, RZ, 0x3, R204 ;  /* 0x00000003ffcc7819 */ /* 0x000fe400000116cc */
[----:B------:R-:W-:Y:S02]  /*0d40*/  SHF.R.S32.HI R6, RZ, 0x1f, R6 ;  /* 0x0000001fff067819 */ /* 0x000fe40000011406 */
[----:B------:R-:W-:Y:S02]  /*0d50*/  LEA.HI R9, R9, R10, RZ, 0x3 ;  /* 0x0000000a09097211 */ /* 0x000fe400078f18ff */
[----:B------:R-:W-:Y:S02]  /*0d60*/  LEA.HI R3, R3, R201, RZ, 0x6 ;  /* 0x000000c903037211 */ /* 0x000fe400078f30ff */
[----:B------:R-:W-:-:S02]  /*0d70*/  LOP3.LUT R204, R5, R204, RZ, 0x3c, !PT ;  /* 0x000000cc05cc7212 */ /* 0x000fc400078e3cff */
[----:B------:R-:W-:Y:S01]  /*0d80*/  LEA.HI R6, R6, R8, RZ, 0x3 ;  /* 0x0000000806067211 */ /* 0x000fe200078f18ff */
[----:B------:R-:W-:Y:S01]  /*0d90*/  IMAD.SHL.U32 R3, R3, 0x8, RZ ;  /* 0x0000000803037824 */ /* 0x000fe200078e00ff */
[----:B------:R-:W-:Y:S02]  /*0da0*/  SHF.R.S32.HI R205, RZ, 0x1f, R208 ;  /* 0x0000001fffcd7819 */ /* 0x000fe400000114d0 */
[----:B------:R-:W-:Y:S02]  /*0db0*/  LOP3.LUT R11, R7, 0x1, RZ, 0xc0, !PT ;  /* 0x00000001070b7812 */ /* 0x000fe400078ec0ff */
[C---:B------:R-:W-:Y:S01]  /*0dc0*/  LOP3.LUT R5, R9.reuse, 0xfffffff8, RZ, 0xc0, !PT ;  /* 0xfffffff809057812 */ /* 0x040fe200078ec0ff */
[----:B------:R-:W-:Y:S01]  /*0dd0*/  IMAD.SHL.U32 R9, R9, 0x40, RZ ;  /* 0x0000004009097824 */ /* 0x000fe200078e00ff */
[----:B------:R-:W-:Y:S02]  /*0de0*/  LOP3.LUT R6, R6, 0xffffff8, RZ, 0xc0, !PT ;  /* 0x0ffffff806067812 */ /* 0x000fe400078ec0ff */
[----:B------:R-:W-:Y:S01]  /*0df0*/  LEA.HI R205, R205, R208, RZ, 0x2 ;  /* 0x000000d0cdcd7211 */ /* 0x000fe200078f10ff */
[----:B------:R-:W-:Y:S01]  /*0e00*/  IMAD.IADD R5, R10, 0x1, -R5 ;  /* 0x000000010a057824 */ /* 0x000fe200078e0a05 */
[----:B------:R-:W-:Y:S01]  /*0e10*/  ISETP.NE.U32.AND P0, PT, R11, 0x1, PT ;  /* 0x000000010b00780c */ /* 0x000fe20003f05070 */
[----:B------:R-:W-:Y:S01]  /*0e20*/  IMAD.IADD R6, R8, 0x1, -R6 ;  /* 0x0000000108067824 */ /* 0x000fe200078e0a06 */
[----:B------:R-:W-:Y:S01]  /*0e30*/  SHF.R.S32.HI R207, RZ, 0x2, R205 ;  /* 0x00000002ffcf7819 */ /* 0x000fe200000114cd */
[----:B------:R-:W-:Y:S01]  /*0e40*/  IMAD.SHL.U32 R10, R4, 0x8, RZ ;  /* 0x00000008040a7824 */ /* 0x000fe200078e00ff */
[C---:B------:R-:W-:Y:S01]  /*0e50*/  R2P PR, R7.reuse, 0x6 ;  /* 0x0000000607007804 */ /* 0x040fe20000000000 */
[----:B------:R-:W-:Y:S01]  /*0e60*/  IMAD.SHL.U32 R7, R7, 0x40, RZ ;  /* 0x0000004007077824 */ /* 0x000fe200078e00ff */
[----:B------:R-:W-:Y:S01]  /*0e70*/  LOP3.LUT R204, R204, 0x7ffffe00, R3, 0xf8, !PT ;  /* 0x7ffffe00cccc7812 */ /* 0x000fe200078ef803 */
[----:B------:R-:W-:Y:S01]  /*0e80*/  IMAD.SHL.U32 R3, R5, 0x40, RZ ;  /* 0x0000004005037824 */ /* 0x000fe200078e00ff */
[----:B------:R-:W-:Y:S01]  /*0e90*/  LOP3.LUT P4, RZ, R209, 0x2, RZ, 0xc0, !PT ;  /* 0x00000002d1ff7812 */ /* 0x000fe2000788c0ff */
[----:B------:R-:W-:Y:S01]  /*0ea0*/  IMAD R207, R6, 0x10, R207 ;  /* 0x0000001006cf7824 */ /* 0x000fe200078e02cf */
[----:B------:R-:W-:Y:S01]  /*0eb0*/  LEA.HI R6, R0, R0, RZ, 0x1 ;  /* 0x0000000000067211 */ /* 0x000fe200078f08ff */
[----:B------:R-:W-:Y:S01]  /*0ec0*/  IMAD.SHL.U32 R8, R8, 0x400, RZ ;  /* 0x0000040008087824 */ /* 0x000fe200078e00ff */
[----:B------:R-:W-:Y:S01]  /*0ed0*/  LOP3.LUT R7, R7, 0x1c0, RZ, 0xc0, !PT ;  /* 0x000001c007077812 */ /* 0x000fe200078ec0ff */
[----:B------:R-:W-:Y:S01]  /*0ee0*/  IMAD.SHL.U32 R204, R204, 0x2, RZ ;  /* 0x00000002cccc7824 */ /* 0x000fe200078e00ff */
[----:B------:R-:W-:Y:S01]  /*0ef0*/  LOP3.LUT R3, R3, 0x1c0, RZ, 0xc0, !PT ;  /* 0x000001c003037812 */ /* 0x000fe200078ec0ff */
[----:B------:R-:W-:Y:S01]  /*0f00*/  IMAD R232, R0, 0x2, R8 ;  /* 0x0000000200e87824 */ /* 0x000fe200078e0208 */
[----:B------:R-:W-:-:S02]  /*0f10*/  LOP3.LUT R6, R6, 0x1ffffffe, RZ, 0xc0, !PT ;  /* 0x1ffffffe06067812 */ /* 0x000fc400078ec0ff */
[----:B------:R-:W-:Y:S02]  /*0f20*/  LEA.HI R7, R7, R7, RZ, 0x1d ;  /* 0x0000000707077211 */ /* 0x000fe400078fe8ff */
[----:B------:R-:W-:Y:S01]  /*0f30*/  LOP3.LUT R10, R3, 0x8, R10, 0xf8, !PT ;  /* 0x00000008030a7812 */ /* 0x000fe200078ef80a */
[----:B------:R-:W-:Y:S01]  /*0f40*/  IMAD.IADD R206, R0, 0x1, -R6 ;  /* 0x0000000100ce7824 */ /* 0x000fe200078e0a06 */
[----:B------:R-:W-:Y:S01]  /*0f50*/  SHF.R.U32.HI R3, RZ, 0x3, R3 ;  /* 0x00000003ff037819 */ /* 0x000fe20000011603 */
[----:B------:R-:W-:Y:S01]  /*0f60*/  IMAD.IADD R232, R232, 0x1, R7 ;  /* 0x00000001e8e87824 */ /* 0x000fe200078e0207 */
[----:B------:R-:W-:Y:S01]  /*0f70*/  LOP3.LUT R6, R9, 0xfffffe00, RZ, 0xc0, !PT ;  /* 0xfffffe0009067812 */ /* 0x000fe200078ec0ff */
[----:B------:R-:W-:Y:S01]  /*0f80*/  IMAD R0, R4, 0x200, R2 ;  /* 0x0000020004007824 */ /* 0x000fe200078e0202 */
[----:B------:R-:W-:Y:S01]  /*0f90*/  LOP3.LUT R3, R10, R3, RZ, 0x3c, !PT ;  /* 0x000000030a037212 */ /* 0x000fe200078e3cff */
[----:B------:R-:W-:Y:S01]  /*0fa0*/  IMAD.MOV.U32 R2, RZ, RZ, 0x20 ;  /* 0x00000020ff027424 */ /* 0x000fe200078e00ff */
[----:B------:R-:W-:Y:S01]  /*0fb0*/  LOP3.LUT R205, R205, 0x7ffffffc, RZ, 0xc0, !PT ;  /* 0x7ffffffccdcd7812 */ /* 0x000fe200078ec0ff */
[----:B------:R-:W-:Y:S01]  /*0fc0*/  IMAD R206, R206, 0x8, R207 ;  /* 0x00000008cece7824 */ /* 0x000fe200078e02cf */
[----:B------:R-:W-:-:S02]  /*0fd0*/  IADD3 R4, R3, R6, R8 ;  /* 0x0000000603047210 */ /* 0x000fc40007ffe008 */
[----:B------:R-:W-:Y:S01]  /*0fe0*/  LEA R232, R232, 0x80, 0x1 ;  /* 0x00000080e8e87811 */ /* 0x000fe200078e08ff */
[----:B------:R-:W-:Y:S01]  /*0ff0*/  IMAD.IADD R205, R208, 0x1, -R205 ;  /* 0x00000001d0cd7824 */ /* 0x000fe200078e0acd */
[----:B------:R-:W-:Y:S02]  /*1000*/  LOP3.LUT P6, RZ, R5, 0x2, RZ, 0xc0, !PT ;  /* 0x0000000205ff7812 */ /* 0x000fe400078cc0ff */
[----:B------:R-:W-:Y:S01]  /*1010*/  LOP3.LUT R3, R3, R6, RZ, 0xfc, !PT ;  /* 0x0000000603037212 */ /* 0x000fe200078efcff */
[----:B------:R-:W-:Y:S01]  /*1020*/  IMAD.MOV.U32 R6, RZ, RZ, 0x40 ;  /* 0x00000040ff067424 */ /* 0x000fe200078e00ff */
[----:B------:R-:W-:Y:S01]  /*1030*/  SEL R235, R2, 0xffffffe0, !P1 ;  /* 0xffffffe002eb7807 */ /* 0x000fe20004800000 */
[----:B------:R-:W-:Y:S01]  /*1040*/  IMAD.SHL.U32 R205, R205, 0x2, RZ ;  /* 0x00000002cdcd7824 */ /* 0x000fe200078e00ff */
[----:B------:R-:W-:Y:S02]  /*1050*/  LEA R189, R0, 0x6100, 0x1 ;  /* 0x0000610000bd7811 */ /* 0x000fe400078e08ff */
[C---:B------:R-:W-:Y:S01]  /*1060*/  IADD3 R231, R232.reuse, -0x10, RZ ;  /* 0xfffffff0e8e77810 */ /* 0x040fe20007ffe0ff */
[----:B------:R-:W-:Y:S01]  /*1070*/  IMAD.IADD R230, R232, 0x1, R235 ;  /* 0x00000001e8e67824 */ /* 0x000fe200078e02eb */
[----:B------:R-:W-:-:S02]  /*1080*/  LOP3.LUT P5, RZ, R5, 0x4, RZ, 0xc0, !PT ;  /* 0x0000000405ff7812 */ /* 0x000fc400078ac0ff */
[C---:B------:R-:W-:Y:S01]  /*1090*/  LOP3.LUT P3, RZ, R209.reuse, 0x4, RZ, 0xc0, !PT ;  /* 0x00000004d1ff7812 */ /* 0x040fe2000786c0ff */
[----:B------:R-:W-:Y:S01]  /*10a0*/  IMAD R209, R209, 0x20, R210 ;  /* 0x00000020d1d17824 */ /* 0x000fe200078e02d2 */
[----:B------:R-:W-:Y:S02]  /*10b0*/  SEL R2, R2, 0xffffffe0, !P6 ;  /* 0xffffffe002027807 */ /* 0x000fe40007000000 */
[----:B------:R-:W-:Y:S02]  /*10c0*/  @P0 IADD3 R231, R232, 0x10, RZ ;  /* 0x00000010e8e70810 */ /* 0x000fe40007ffe0ff */
[----:B------:R-:W-:Y:S02]  /*10d0*/  LEA R190, R4, 0xc100, 0x1 ;  /* 0x0000c10004be7811 */ /* 0x000fe400078e08ff */
[----:B------:R-:W-:Y:S01]  /*10e0*/  LEA R183, R3, 0x100, 0x1 ;  /* 0x0000010003b77811 */ /* 0x000fe200078e08ff */
[----:B------:R-:W-:Y:S01]  /*10f0*/  IMAD.IADD R235, R235, 0x1, R231 ;  /* 0x00000001ebeb7824 */ /* 0x000fe200078e02e7 */
[----:B------:R-:W-:Y:S01]  /*1100*/  SEL R236, R6, 0xffffffc0, !P2 ;  /* 0xffffffc006ec7807 */ /* 0x000fe20005000000 */
[----:B------:R-:W-:Y:S01]  /*1110*/  IMAD.IADD R188, R190, 0x1, R2 ;  /* 0x00000001bebc7824 */ /* 0x000fe200078e0202 */
[C---:B------:R-:W-:Y:S01]  /*1120*/  IADD3 R187, R189.reuse, 0x20, RZ ;  /* 0x00000020bdbb7810 */ /* 0x040fe20007ffe0ff */
[----:B------:R-:W-:Y:S01]  /*1130*/  IMAD.IADD R182, R2, 0x1, R183 ;  /* 0x0000000102b67824 */ /* 0x000fe200078e02b7 */
[----:B------:R-:W-:Y:S01]  /*1140*/  SEL R5, R6, 0xffffffc0, !P3 ;  /* 0xffffffc006057807 */ /* 0x000fe20005800000 */
[--C-:B------:R-:W-:Y:S01]  /*1150*/  IMAD.IADD R229, R232, 0x1, R236.reuse ;  /* 0x00000001e8e57824 */ /* 0x100fe200078e02ec */
[----:B------:R-:W-:Y:S01]  /*1160*/  SEL R0, R6, 0xffffffc0, !P5 ;  /* 0xffffffc006007807 */ /* 0x000fe20006800000 */
[--C-:B------:R-:W-:Y:S01]  /*1170*/  IMAD.IADD R233, R230, 0x1, R236.reuse ;  /* 0x00000001e6e97824 */ /* 0x100fe200078e02ec */
[C---:B------:R-:W-:Y:S01]  /*1180*/  @P4 IADD3 R187, R189.reuse, -0x20, RZ ;  /* 0xffffffe0bdbb4810 */ /* 0x040fe20007ffe0ff */
[----:B------:R-:W-:Y:S01]  /*1190*/  IMAD.IADD R234, R236, 0x1, R231 ;  /* 0x00000001ecea7824 */ /* 0x000fe200078e02e7 */
[C---:B------:R-:W-:Y:S01]  /*11a0*/  IADD3 R203, R212.reuse, 0x40, RZ ;  /* 0x00000040d4cb7810 */ /* 0x040fe20007ffe0ff */
[----:B------:R-:W-:Y:S01]  /*11b0*/  IMAD.IADD R185, R189, 0x1, R5 ;  /* 0x00000001bdb97824 */ /* 0x000fe200078e0205 */
[----:B------:R-:W-:Y:S01]  /*11c0*/  IADD3 R202, R212, 0x80, RZ ;  /* 0x00000080d4ca7810 */ /* 0x000fe20007ffe0ff */
[----:B------:R-:W-:Y:S01]  /*11d0*/  IMAD.IADD R176, R5, 0x1, R187 ;  /* 0x0000000105b07824 */ /* 0x000fe200078e02bb */
[----:B------:R-:W-:Y:S01]  /*11e0*/  IADD3 R227, R205, 0x88, RZ ;  /* 0x00000088cde37810 */ /* 0x000fe20007ffe0ff */
[----:B------:R-:W-:Y:S01]  /*11f0*/  IMAD.IADD R236, R235, 0x1, R236 ;  /* 0x00000001ebec7824 */ /* 0x000fe200078e02ec */
[C---:B------:R-:W-:Y:S01]  /*1200*/  IADD3 R226, R205.reuse, 0x90, RZ ;  /* 0x00000090cde27810 */ /* 0x040fe20007ffe0ff */
[--C-:B------:R-:W-:Y:S01]  /*1210*/  IMAD.IADD R186, R190, 0x1, R0.reuse ;  /* 0x00000001beba7824 */ /* 0x100fe200078e0200 */
[C---:B------:R-:W-:Y:S01]  /*1220*/  IADD3 R225, R205.reuse, 0x98, RZ ;  /* 0x00000098cde17810 */ /* 0x040fe20007ffe0ff */
[----:B------:R-:W-:Y:S01]  /*1230*/  IMAD.IADD R181, R0, 0x1, R183 ;  /* 0x0000000100b57824 */ /* 0x000fe200078e02b7 */
[C---:B------:R-:W-:Y:S01]  /*1240*/  IADD3 R224, R205.reuse, 0xa0, RZ ;  /* 0x000000a0cde07810 */ /* 0x040fe20007ffe0ff */
[----:B------:R-:W-:Y:S01]  /*1250*/  IMAD.IADD R184, R188, 0x1, R0 ;  /* 0x00000001bcb87824 */ /* 0x000fe200078e0200 */
[C---:B------:R-:W-:Y:S01]  /*1260*/  IADD3 R223, R205.reuse, 0xa8, RZ ;  /* 0x000000a8cddf7810 */ /* 0x040fe20007ffe0ff */
[----:B------:R-:W-:Y:S01]  /*1270*/  IMAD.IADD R180, R0, 0x1, R182 ;  /* 0x0000000100b47824 */ /* 0x000fe200078e02b6 */
[----:B------:R-:W-:-:S02]  /*1280*/  IADD3 R222, R205, 0xb0, RZ ;  /* 0x000000b0cdde7810 */ /* 0x000fc40007ffe0ff */
[C---:B------:R-:W-:Y:S02]  /*1290*/  IADD3 R221, R205.reuse, 0xb8, RZ ;  /* 0x000000b8cddd7810 */ /* 0x040fe40007ffe0ff */
[----:B------:R-:W-:Y:S02]  /*12a0*/  SHF.R.S32.HI R213, RZ, 0x1f, R212 ;  /* 0x0000001fffd57819 */ /* 0x000fe400000114d4 */
[----:B------:R-:W-:Y:S02]  /*12b0*/  SHF.R.S32.HI R198, RZ, 0x1f, R203 ;  /* 0x0000001fffc67819 */ /* 0x000fe400000114cb */
[----:B------:R-:W-:Y:S02]  /*12c0*/  SHF.R.S32.HI R197, RZ, 0x1f, R202 ;  /* 0x0000001fffc57819 */ /* 0x000fe400000114ca */
[----:B------:R-:W-:Y:S02]  /*12d0*/  IADD3 R228, R205, 0x80, RZ ;  /* 0x00000080cde47810 */ /* 0x000fe40007ffe0ff */
[----:B------:R-:W-:-:S02]  /*12e0*/  SHF.R.S32.HI R220, RZ, 0x1f, R227 ;  /* 0x0000001fffdc7819 */ /* 0x000fc400000114e3 */
[----:B------:R-:W-:Y:S02]  /*12f0*/  SHF.R.S32.HI R219, RZ, 0x1f, R226 ;  /* 0x0000001fffdb7819 */ /* 0x000fe400000114e2 */
[----:B------:R-:W-:Y:S02]  /*1300*/  SHF.R.S32.HI R218, RZ, 0x1f, R225 ;  /* 0x0000001fffda7819 */ /* 0x000fe400000114e1 */
[----:B------:R-:W-:Y:S02]  /*1310*/  SHF.R.S32.HI R217, RZ, 0x1f, R224 ;  /* 0x0000001fffd97819 */ /* 0x000fe400000114e0 */
[----:B------:R-:W-:Y:S02]  /*1320*/  SHF.R.S32.HI R216, RZ, 0x1f, R223 ;  /* 0x0000001fffd87819 */ /* 0x000fe400000114df */
[----:B------:R-:W-:Y:S02]  /*1330*/  SHF.R.S32.HI R215, RZ, 0x1f, R222 ;  /* 0x0000001fffd77819 */ /* 0x000fe400000114de */
[----:B------:R-:W-:-:S02]  /*1340*/  SHF.R.S32.HI R214, RZ, 0x1f, R221 ;  /* 0x0000001fffd67819 */ /* 0x000fc400000114dd */
[C---:B------:R-:W-:Y:S02]  /*1350*/  IADD3 R179, R187.reuse, 0x800, RZ ;  /* 0x00000800bbb37810 */ /* 0x040fe40007ffe0ff */
[C---:B------:R-:W-:Y:S02]  /*1360*/  IADD3 R178, R187.reuse, 0x1000, RZ ;  /* 0x00001000bbb27810 */ /* 0x040fe40007ffe0ff */
[C---:B------:R-:W-:Y:S02]  /*1370*/  IADD3 R177, R187.reuse, 0x1800, RZ ;  /* 0x00001800bbb17810 */ /* 0x040fe40007ffe0ff */
[C---:B------:R-:W-:Y:S02]  /*1380*/  IADD3 R175, R187.reuse, 0x2000, RZ ;  /* 0x00002000bbaf7810 */ /* 0x040fe40007ffe0ff */
[C---:B------:R-:W-:Y:S02]  /*1390*/  IADD3 R174, R187.reuse, 0x2800, RZ ;  /* 0x00002800bbae7810 */ /* 0x040fe40007ffe0ff */
[----:B------:R-:W-:-:S02]  /*13a0*/  IADD3 R173, R187, 0x3000, RZ ;  /* 0x00003000bbad7810 */ /* 0x000fc40007ffe0ff */
[C---:B------:R-:W-:Y:S02]  /*13b0*/  IADD3 R172, R187.reuse, 0x3800, RZ ;  /* 0x00003800bbac7810 */ /* 0x040fe40007ffe0ff */
[C---:B------:R-:W-:Y:S02]  /*13c0*/  IADD3 R171, R187.reuse, 0x4000, RZ ;  /* 0x00004000bbab7810 */ /* 0x040fe40007ffe0ff */
[C---:B------:R-:W-:Y:S02]  /*13d0*/  IADD3 R170, R187.reuse, 0x4800, RZ ;  /* 0x00004800bbaa7810 */ /* 0x040fe40007ffe0ff */
[C---:B------:R-:W-:Y:S02]  /*13e0*/  IADD3 R169, R187.reuse, 0x5000, RZ ;  /* 0x00005000bba97810 */ /* 0x040fe40007ffe0ff */
[----:B------:R-:W-:Y:S02]  /*13f0*/  IADD3 R168, R187, 0x5800, RZ ;  /* 0x00005800bba87810 */ /* 0x000fe40007ffe0ff */
.L_x_103:
[----:B------:R-:W-:-:S04]  /*1400*/  IMAD.MOV.U32 R3, RZ, RZ, 0x4 ;  /* 0x00000004ff037424 */ /* 0x000fc800078e00ff */
[----:B------:R-:W-:-:S06]  /*1410*/  IMAD.WIDE R238, R195, R3, c[0x0][0x588] ;  /* 0x00016200c3ee7625 */ /* 0x000fcc00078e0203 */
[----:B------:R-:W2:Y:S01]  /*1420*/  LDG.E R238, [R238.64] ;  /* 0x00000006eeee7981 */ /* 0x000ea2000c1e1900 */
[----:B------:R-:W-:Y:S01]  /*1430*/  ISETP.NE.U32.AND P1, PT, RZ, c[0x0][0x370], PT ;  /* 0x0000dc00ff007a0c */ /* 0x000fe20003f25070 */
[----:B------:R-:W-:Y:S01]  /*1440*/  IMAD.MOV.U32 R5, RZ, RZ, RZ ;  /* 0x000000ffff057224 */ /* 0x000fe200078e00ff */
[----:B------:R-:W-:Y:S02]  /*1450*/  ISETP.NE.U32.AND P5, PT, RZ, c[0x0][0x360], PT ;  /* 0x0000d800ff007a0c */ /* 0x000fe40003fa5070 */
[----:B------:R-:W-:Y:S02]  /*1460*/  ISETP.NE.AND.EX P1, PT, RZ, c[0x0][0x374], PT, P1 ;  /* 0x0000dd00ff007a0c */ /* 0x000fe40003f25310 */
[----:B------:R-:W-:Y:S02]  /*1470*/  ISETP.NE.AND.EX P5, PT, RZ, c[0x0][0x364], PT, P5 ;  /* 0x0000d900ff007a0c */ /* 0x000fe40003fa5350 */
[----:B------:R-:W-:-:S04]  /*1480*/  ISETP.NE.U32.AND P3, PT, RZ, c[0x0][0x348], PT ;  /* 0x0000d200ff007a0c */ /* 0x000fc80003f65070 */
[----:B------:R-:W-:Y:S02]  /*1490*/  ISETP.NE.AND.EX P3, PT, RZ, c[0x0][0x34c], PT, P3 ;  /* 0x0000d300ff007a0c */ /* 0x000fe40003f65330 */
[----:B--2---:R-:W-:-:S03]  /*14a0*/  SHF.R.S32.HI R237, RZ, 0x1f, R238 ;  /* 0x0000001fffed7819 */ /* 0x004fc600000114ee */
[----:B------:R-:W-:-:S04]  /*14b0*/  @P1 LEA R6, P0, R238, c[0x0][0x370], 0x2 ;  /* 0x0000dc00ee061a11 */ /* 0x000fc800078010ff */
[C---:B------:R-:W-:Y:S02]  /*14c0*/  @P1 LEA.HI.X R7, R238.reuse, c[0x0][0x374], R237, 0x2, P0 ;  /* 0x0000dd00ee071a11 */ /* 0x040fe400000f14ed */
[----:B------:R-:W-:Y:S02]  /*14d0*/  ISETP.NE.U32.AND P0, PT, RZ, c[0x0][0x350], PT ;  /* 0x0000d400ff007a0c */ /* 0x000fe40003f05070 */
[C---:B------:R-:W-:Y:S01]  /*14e0*/  LEA R12, P4, R238.reuse, c[0x0][0x348], 0x2 ;  /* 0x0000d200ee0c7a11 */ /* 0x040fe200078810ff */
[----:B------:R1:W5:Y:S01]  /*14f0*/  @P1 LDG.E R5, [R6.64] ;  /* 0x0000000606051981 */ /* 0x000362000c1e1900 */
[----:B------:R-:W-:Y:S02]  /*1500*/  ISETP.NE.AND.EX P0, PT, RZ, c[0x0][0x354], PT, P0 ;  /* 0x0000d500ff007a0c */ /* 0x000fe40003f05300 */
[C---:B------:R-:W-:Y:S02]  /*1510*/  @P5 LEA R8, P1, R238.reuse, c[0x0][0x360], 0x2 ;  /* 0x0000d800ee085a11 */ /* 0x040fe400078210ff */
[----:B------:R-:W-:-:S02]  /*1520*/  LEA R10, P2, R238, c[0x0][0x350], 0x2 ;  /* 0x0000d400ee0a7a11 */ /* 0x000fc400078410ff */
[C-C-:B------:R-:W-:Y:S02]  /*1530*/  @P5 LEA.HI.X R9, R238.reuse, c[0x0][0x364], R237.reuse, 0x2, P1 ;  /* 0x0000d900ee095a11 */ /* 0x140fe400008f14ed */
[C-C-:B------:R-:W-:Y:S02]  /*1540*/  LEA.HI.X R13, R238.reuse, c[0x0][0x34c], R237.reuse, 0x2, P4 ;  /* 0x0000d300ee0d7a11 */ /* 0x140fe400020f14ed */
[----:B------:R-:W-:Y:S01]  /*1550*/  LEA.HI.X R11, R238, c[0x0][0x354], R237, 0x2, P2 ;  /* 0x0000d500ee0b7a11 */ /* 0x000fe200010f14ed */
[----:B------:R2:W5:Y:S01]  /*1560*/  @P5 LDG.E R8, [R8.64] ;  /* 0x0000000608085981 */ /* 0x000562000c1e1900 */
[----:B-1----:R-:W-:-:S06]  /*1570*/  CS2R R6, SRZ ;  /* 0x0000000000067805 */ /* 0x002fcc000001ff00 */
[----:B------:R2:W5:Y:S04]  /*1580*/  @P3 LDG.E R6, [R12.64] ;  /* 0x000000060c063981 */ /* 0x000568000c1e1900 */
[----:B------:R2:W5:Y:S01]  /*1590*/  @P0 LDG.E R7, [R10.64] ;  /* 0x000000060a070981 */ /* 0x000562000c1e1900 */
[----:B------:R-:W-:Y:S01]  /*15a0*/  YIELD ;  /* 0x0000000000007946 */ /* 0x000fe20003800000 */
[----:B------:R-:W-:Y:S01]  /*15b0*/  LOP3.LUT R239, R194, 0xffff, RZ, 0xc0, !PT ;  /* 0x0000ffffc2ef7812 */ /* 0x000fe200078ec0ff */
[----:B------:R-:W-:Y:S05]  /*15c0*/  @P5 BRA `(.L_x_23) ;  /* 0x0000005000005947 */ /* 0x000fea0003800000 */
[----:B-----5:R-:W-:Y:S01]  /*15d0*/  MOV R8, c[0x0][0x168] ;  /* 0x00005a0000087a02 */ /* 0x020fe20000000f00 */
[----:B------:R-:W-:Y:S05]  /*15e0*/  @!P3 BRA `(.L_x_23) ;  /* 0x000000300000b947 */ /* 0x000fea0003800000 */
[----:B------:R-:W3:Y:S04]  /*15f0*/  LDG.E R8, [R12.64] ;  /* 0x000000060c087981 */ /* 0x000ee8000c1e1900 */
[----:B------:R-:W3:Y:S02]  /*1600*/  LDG.E R0, [R12.64+0x4] ;  /* 0x000004060c007981 */ /* 0x000ee4000c1e1900 */
[----:B---3--:R-:W-:-:S02]  /*1610*/  IADD3 R8, -R8, R0, RZ ;  /* 0x0000000008087210 */ /* 0x008fc40007ffe1ff */
.L_x_23:
[----:B------:R-:W-:-:S04]  /*1620*/  ISETP.NE.U32.AND P1, PT, RZ, c[0x0][0x368], PT ;  /* 0x0000da00ff007a0c */ /* 0x000fc80003f25070 */
[----:B------:R-:W-:-:S13]  /*1630*/  ISETP.NE.AND.EX P1, PT, RZ, c[0x0][0x36c], PT, P1 ;  /* 0x0000db00ff007a0c */ /* 0x000fda0003f25310 */
[----:B------:R-:W-:Y:S05]  /*1640*/  @!P1 BRA `(.L_x_24) ;  /* 0x0000004000009947 */ /* 0x000fea0003800000 */
[----:B--2---:R-:W-:-:S04]  /*1650*/  LEA R10, P1, R238, c[0x0][0x368], 0x2 ;  /* 0x0000da00ee0a7a11 */ /* 0x004fc800078210ff */
[----:B------:R-:W-:-:S05]  /*1660*/  LEA.HI.X R11, R238, c[0x0][0x36c], R237, 0x2, P1 ;  /* 0x0000db00ee0b7a11 */ /* 0x000fca00008f14ed */
[----:B------:R1:W5:Y:S01]  /*1670*/  LDG.E R4, [R10.64] ;  /* 0x000000060a047981 */ /* 0x000362000c1e1900 */
[----:B------:R-:W-:Y:S05]  /*1680*/  BRA `(.L_x_25) ;  /* 0x0000005000007947 */ /* 0x000fea0003800000 */
.L_x_24:
[----:B------:R-:W-:Y:S01]  /*1690*/  MOV R4, c[0x0][0x1d0] ;  /* 0x0000740000047a02 */ /* 0x000fe20000000f00 */
[----:B------:R-:W-:Y:S05]  /*16a0*/  @!P0 BRA `(.L_x_25) ;  /* 0x0000003000008947 */ /* 0x000fea0003800000 */
[----:B------:R-:W3:Y:S04]  /*16b0*/  LDG.E R0, [R10.64] ;  /* 0x000000060a007981 */ /* 0x000ee8000c1e1900 */
[----:B------:R-:W3:Y:S02]  /*16c0*/  LDG.E R4, [R10.64+0x4] ;  /* 0x000004060a047981 */ /* 0x000ee4000c1e1900 */
[----:B---3--:R-:W-:-:S05]  /*16d0*/  IADD3 R4, -R0, R4, RZ ;  /* 0x0000000400047210 */ /* 0x008fca0007ffe1ff */
.L_x_25:
[--C-:B-----5:R-:W-:Y:S01]  /*16e0*/  IMAD.IADD R4, R4, 0x1, -R5.reuse ;  /* 0x0000000104047824 */ /* 0x120fe200078e0a05 */
[C---:B--2---:R-:W-:Y:S01]  /*16f0*/  LOP3.LUT R9, R194.reuse, 0xff000000, RZ, 0xc0, !PT ;  /* 0xff000000c2097812 */ /* 0x044fe200078ec0ff */
[----:B------:R-:W-:Y:S01]  /*1700*/  BSSY B0, `(.L_x_26) ;  /* 0x000002a000007945 */ /* 0x000fe20003800000 */
[----:B------:R-:W-:Y:S01]  /*1710*/  LOP3.LUT R242, R194, 0xff0000, RZ, 0xc0, !PT ;  /* 0x00ff0000c2f27812 */ /* 0x000fe200078ec0ff */
[----:B------:R-:W-:Y:S01]  /*1720*/  IMAD.IADD R7, R7, 0x1, R5 ;  /* 0x0000000107077824 */ /* 0x000fe200078e0205 */
[----:B------:R-:W-:-:S02]  /*1730*/  ISETP.GE.AND P1, PT, R4, 0x1, PT ;  /* 0x000000010400780c */ /* 0x000fc40003f26270 */
[----:B------:R-:W-:Y:S02]  /*1740*/  IADD3 R0, R4, 0x3f, RZ ;  /* 0x0000003f04007810 */ /* 0x000fe40007ffe0ff */
[----:B------:R-:W-:Y:S02]  /*1750*/  SHF.R.U32.HI R9, RZ, 0x8, R9 ;  /* 0x00000008ff097819 */ /* 0x000fe40000011609 */
[----:B------:R-:W-:Y:S02]  /*1760*/  SHF.R.S32.HI R2, RZ, 0x1f, R0 ;  /* 0x0000001fff027819 */ /* 0x000fe40000011400 */
[----:B------:R-:W-:Y:S02]  /*1770*/  LEA.HI R242, R242, R9, RZ, 0x10 ;  /* 0x00000009f2f27211 */ /* 0x000fe400078f80ff */
[----:B------:R-:W-:Y:S01]  /*1780*/  LEA.HI R0, R2, R0, RZ, 0x6 ;  /* 0x0000000002007211 */ /* 0x000fe200078f30ff */
[----:B------:R-:W-:Y:S01]  /*1790*/  IMAD.MOV.U32 R2, RZ, RZ, RZ ;  /* 0x000000ffff027224 */ /* 0x000fe200078e00ff */
[----:B------:R-:W-:-:S02]  /*17a0*/  LOP3.LUT R243, R242, 0xff, RZ, 0xc0, !PT ;  /* 0x000000fff2f37812 */ /* 0x000fc400078ec0ff */
[----:B------:R-:W-:Y:S02]  /*17b0*/  SHF.R.U32.HI R242, RZ, 0x10, R242 ;  /* 0x00000010fff27819 */ /* 0x000fe400000116f2 */
[----:B------:R-:W-:Y:S01]  /*17c0*/  SHF.R.S32.HI R0, RZ, 0x6, R0 ;  /* 0x00000006ff007819 */ /* 0x000fe20000011400 */
[----:B------:R-:W-:Y:S05]  /*17d0*/  @!P1 BRA `(.L_x_27) ;  /* 0x000001c000009947 */ /* 0x000fea0003800000 */
[----:B------:R-:W-:-:S04]  /*17e0*/  ISETP.NE.AND P1, PT, R242, RZ, PT ;  /* 0x000000fff200720c */ /* 0x000fc80003f25270 */
[----:B------:R-:W-:-:S04]  /*17f0*/  SEL R9, R242, c[0x0][0x338], P1 ;  /* 0x0000ce00f2097a07 */ /* 0x000fc80000800000 */
[-C--:B-1----:R-:W-:Y:S02]  /*1800*/  IABS R11, R9.reuse ;  /* 0x00000009000b7213 */ /* 0x082fe40000000000 */
[----:B------:R-:W-:Y:S02]  /*1810*/  IADD3 R12, R0, -0x1, R9 ;  /* 0xffffffff000c7810 */ /* 0x000fe40007ffe009 */
[----:B------:R-:W1:Y:S01]  /*1820*/  I2F.RP R14, R11 ;  /* 0x0000000b000e7306 */ /* 0x000e620000209400 */
[-C--:B------:R-:W-:Y:S02]  /*1830*/  IABS R2, R9.reuse ;  /* 0x0000000900027213 */ /* 0x080fe40000000000 */
[----:B------:R-:W-:Y:S02]  /*1840*/  IABS R5, R12 ;  /* 0x0000000c00057213 */ /* 0x000fe40000000000 */
[----:B------:R-:W-:Y:S01]  /*1850*/  LOP3.LUT R12, R12, R9, RZ, 0x3c, !PT ;  /* 0x000000090c0c7212 */ /* 0x000fe200078e3cff */
[----:B------:R-:W-:-:S03]  /*1860*/  IMAD.MOV R2, RZ, RZ, -R2 ;  /* 0x000000ffff027224 */ /* 0x000fc600078e0a02 */
[----:B------:R-:W-:Y:S01]  /*1870*/  ISETP.GE.AND P1, PT, R12, RZ, PT ;  /* 0x000000ff0c00720c */ /* 0x000fe20003f26270 */
[----:B-1----:R-:W1:Y:S02]  /*1880*/  MUFU.RCP R14, R14 ;  /* 0x0000000e000e7308 */ /* 0x002e640000001000 */
[----:B-1----:R-:W-:-:S06]  /*1890*/  IADD3 R14, R14, 0xffffffe, RZ ;  /* 0x0ffffffe0e0e7810 */ /* 0x002fcc0007ffe0ff */
[----:B------:R-:W1:Y:S02]  /*18a0*/  F2I.FTZ.U32.TRUNC.NTZ R15, R14 ;  /* 0x0000000e000f7305 */ /* 0x000e64000021f000 */
[----:B-1----:R-:W-:Y:S02]  /*18b0*/  IMAD.MOV R10, RZ, RZ, -R15 ;  /* 0x000000ffff0a7224 */ /* 0x002fe400078e0a0f */
[----:B------:R-:W-:Y:S02]  /*18c0*/  IMAD.MOV.U32 R14, RZ, RZ, RZ ;  /* 0x000000ffff0e7224 */ /* 0x000fe400078e00ff */
[----:B------:R-:W-:-:S04]  /*18d0*/  IMAD R10, R10, R11, RZ ;  /* 0x0000000b0a0a7224 */ /* 0x000fc800078e02ff */
[----:B------:R-:W-:-:S06]  /*18e0*/  IMAD.HI.U32 R10, R15, R10, R14 ;  /* 0x0000000a0f0a7227 */ /* 0x000fcc00078e000e */
[----:B------:R-:W-:-:S04]  /*18f0*/  IMAD.HI.U32 R10, R10, R5, RZ ;  /* 0x000000050a0a7227 */ /* 0x000fc800078e00ff */
[----:B------:R-:W-:-:S05]  /*1900*/  IMAD R2, R10, R2, R5 ;  /* 0x000000020a027224 */ /* 0x000fca00078e0205 */
[----:B------:R-:W-:-:S13]  /*1910*/  ISETP.GT.U32.AND P2, PT, R11, R2, PT ;  /* 0x000000020b00720c */ /* 0x000fda0003f44070 */
[----:B------:R-:W-:Y:S01]  /*1920*/  @!P2 IMAD.IADD R2, R2, 0x1, -R11 ;  /* 0x000000010202a824 */ /* 0x000fe200078e0a0b */
[----:B------:R-:W-:Y:S02]  /*1930*/  @!P2 IADD3 R10, R10, 0x1, RZ ;  /* 0x000000010a0aa810 */ /* 0x000fe40007ffe0ff */
[----:B------:R-:W-:Y:S02]  /*1940*/  ISETP.NE.AND P2, PT, R9, RZ, PT ;  /* 0x000000ff0900720c */ /* 0x000fe40003f45270 */
[----:B------:R-:W-:-:S13]  /*1950*/  ISETP.GE.U32.AND P4, PT, R2, R11, PT ;  /* 0x0000000b0200720c */ /* 0x000fda0003f86070 */
[----:B------:R-:W-:-:S05]  /*1960*/  @P4 IADD3 R10, R10, 0x1, RZ ;  /* 0x000000010a0a4810 */ /* 0x000fca0007ffe0ff */
[----:B------:R-:W-:Y:S01]  /*1970*/  @!P1 IMAD.MOV R10, RZ, RZ, -R10 ;  /* 0x000000ffff0a9224 */ /* 0x000fe200078e0a0a */
[----:B------:R-:W-:-:S05]  /*1980*/  @!P2 LOP3.LUT R10, RZ, R9, RZ, 0x33, !PT ;  /* 0x00000009ff0aa212 */ /* 0x000fca00078e33ff */
[----:B------:R-:W-:Y:S02]  /*1990*/  IMAD.MOV.U32 R2, RZ, RZ, R10 ;  /* 0x000000ffff027224 */ /* 0x000fe400078e000a */
.L_x_27:
[----:B------:R-:W-:Y:S05]  /*19a0*/  BSYNC B0 ;  /* 0x0000000000007941 */ /* 0x000fea0003800000 */
.L_x_26:
[----:B------:R-:W-:Y:S01]  /*19b0*/  IMAD R241, R243, R2, RZ ;  /* 0x00000002f3f17224 */ /* 0x000fe200078e02ff */
[----:B------:R-:W-:Y:S01]  /*19c0*/  PRMT R9, RZ, 0x7610, R9 ;  /* 0x00007610ff097816 */ /* 0x000fe20000000009 */
[----:B------:R-:W-:Y:S01]  /*19d0*/  CS2R R114, SRZ ;  /* 0x0000000000727805 */ /* 0x000fe2000001ff00 */
[----:B------:R-:W-:Y:S01]  /*19e0*/  MOV R5, RZ ;  /* 0x000000ff00057202 */ /* 0x000fe20000000f00 */
[----:B------:R-:W-:Y:S01]  /*19f0*/  IMAD.IADD R2, R241, 0x1, R2 ;  /* 0x00000001f1027824 */ /* 0x000fe200078e0202 */
[----:B------:R-:W-:Y:S01]  /*1a00*/  CS2R R112, SRZ ;  /* 0x0000000000707805 */ /* 0x000fe2000001ff00 */
[----:B------:R-:W-:Y:S01]  /*1a10*/  CS2R R118, SRZ ;  /* 0x0000000000767805 */ /* 0x000fe2000001ff00 */
[----:B------:R-:W-:Y:S01]  /*1a20*/  CS2R R116, SRZ ;  /* 0x0000000000747805 */ /* 0x000fe2000001ff00 */
[----:B------:R-:W-:Y:S01]  /*1a30*/  CS2R R110, SRZ ;  /* 0x00000000006e7805 */ /* 0x000fe2000001ff00 */
[----:B------:R-:W-:Y:S01]  /*1a40*/  IMNMX R0, R0, R2, PT ;  /* 0x0000000200007217 */ /* 0x000fe20003800200 */
[----:B------:R-:W-:Y:S01]  /*1a50*/  IMAD.MOV.U32 R2, RZ, RZ, RZ ;  /* 0x000000ffff027224 */ /* 0x000fe200078e00ff */
[----:B------:R-:W-:Y:S01]  /*1a60*/  CS2R R108, SRZ ;  /* 0x00000000006c7805 */ /* 0x000fe2000001ff00 */
[----:B------:R-:W-:Y:S01]  /*1a70*/  CS2R R106, SRZ ;  /* 0x00000000006a7805 */ /* 0x000fe2000001ff00 */
[----:B------:R-:W-:Y:S01]  /*1a80*/  ISETP.GT.AND P1, PT, R0, R241, PT ;  /* 0x000000f10000720c */ /* 0x000fe20003f24270 */
        /* <DEDUP_REMOVED lines=42> */
[----:B------:R-:W-:-:S04]  /*1d30*/  ISETP.NE.U32.AND P2, PT, RZ, c[0x0][0x340], PT ;  /* 0x0000d000ff007a0c */ /* 0x000fc80003f45070 */
[----:B------:R-:W-:-:S13]  /*1d40*/  ISETP.NE.AND.EX P2, PT, RZ, c[0x0][0x344], PT, P2 ;  /* 0x0000d100ff007a0c */ /* 0x000fda0003f45320 */
[----:B------:R-:W-:-:S06]  /*1d50*/  @P2 IMAD.WIDE R2, R238, R3, c[0x0][0x340] ;  /* 0x0000d000ee022625 */ /* 0x000fcc00078e0203 */
[----:B------:R2:W3:Y:S01]  /*1d60*/  @P2 LDG.E R3, [R2.64] ;  /* 0x0000000602032981 */ /* 0x0004e2000c1e1900 */
[----:B------:R-:W-:Y:S01]  /*1d70*/  SHF.R.S32.HI R20, RZ, 0x1f, R6 ;  /* 0x0000001fff147819 */ /* 0x000fe20000011406 */
[----:B------:R-:W-:Y:S01]  /*1d80*/  IMAD.WIDE.U32 R12, R6, c[0x0][0x178], RZ ;  /* 0x00005e00060c7a25 */ /* 0x000fe200078e00ff */
[----:B------:R-:W-:Y:S02]  /*1d90*/  ISETP.GE.AND P5, PT, R203, c[0x0][0x1d4], PT ;  /* 0x00007500cb007a0c */ /* 0x000fe40003fa6270 */
[----:B------:R-:W-:Y:S01]  /*1da0*/  ISETP.GE.AND P4, PT, R212, c[0x0][0x1d4], PT ;  /* 0x00007500d4007a0c */ /* 0x000fe20003f86270 */
[----:B------:R-:W-:Y:S01]  /*1db0*/  IMAD R20, R20, c[0x0][0x178], RZ ;  /* 0x00005e0014147a24 */ /* 0x000fe200078e02ff */
[----:B------:R-:W-:Y:S02]  /*1dc0*/  SEL R28, RZ, 0xffffffff, P5 ;  /* 0xffffffffff1c7807 */ /* 0x000fe40002800000 */
[----:B-1----:R-:W-:Y:S01]  /*1dd0*/  SEL R11, RZ, 0x1, P4 ;  /* 0x00000001ff0b7807 */ /* 0x002fe20002000000 */
[----:B------:R-:W-:Y:S01]  /*1de0*/  IMAD R20, R6, c[0x0][0x17c], R20 ;  /* 0x00005f0006147a24 */ /* 0x000fe200078e0214 */
[----:B------:R-:W-:Y:S01]  /*1df0*/  ISETP.GE.AND P6, PT, R202, c[0x0][0x1d4], PT ;  /* 0x00007500ca007a0c */ /* 0x000fe20003fc6270 */
[----:B------:R-:W-:Y:S01]  /*1e00*/  IMAD.SHL.U32 R28, R28, 0x2, RZ ;  /* 0x000000021c1c7824 */ /* 0x000fe200078e00ff */
[----:B------:R-:W-:-:S02]  /*1e10*/  P2R R9, PR, RZ, 0x20 ;  /* 0x00000020ff097803 */ /* 0x000fc40000000000 */
[----:B------:R-:W-:Y:S01]  /*1e20*/  IADD3 R21, R13, R20, RZ ;  /* 0x000000140d157210 */ /* 0x000fe20007ffe0ff */
[----:B------:R-:W-:Y:S01]  /*1e30*/  IMAD.MOV.U32 R20, RZ, RZ, R12 ;  /* 0x000000ffff147224 */ /* 0x000fe200078e000c */
[----:B------:R-:W-:Y:S02]  /*1e40*/  LOP3.LUT R28, R28, 0x2, R11, 0xe2, !PT ;  /* 0x000000021c1c7812 */ /* 0x000fe400078ee20b */
[----:B------:R-:W-:Y:S01]  /*1e50*/  SHF.R.S32.HI R11, RZ, 0x1f, R7 ;  /* 0x0000001fff0b7819 */ /* 0x000fe20000011407 */
[C---:B------:R-:W-:Y:S01]  /*1e60*/  IMAD.WIDE.U32 R20, R239.reuse, c[0x0][0x1b8], R20 ;  /* 0x00006e00ef147a25 */ /* 0x040fe200078e0014 */
[----:B------:R-:W-:Y:S02]  /*1e70*/  SEL R13, RZ, 0x4, P6 ;  /* 0x00000004ff0d7807 */ /* 0x000fe40003000000 */
[----:B------:R-:W-:Y:S01]  /*1e80*/  P2R R10, PR, RZ, 0x10 ;  /* 0x00000010ff0a7803 */ /* 0x000fe20000000000 */
[----:B------:R-:W-:Y:S01]  /*1e90*/  IMAD R15, R239, c[0x0][0x1bc], R21 ;  /* 0x00006f00ef0f7a24 */ /* 0x000fe200078e0215 */
[----:B--2---:R-:W-:-:S02]  /*1ea0*/  MOV R2, c[0x0][0x2c4] ;  /* 0x0000b10000027a02 */ /* 0x004fc40000000f00 */
[----:B------:R-:W-:Y:S02]  /*1eb0*/  LOP3.LUT R28, R28, R13, RZ, 0xfc, !PT ;  /* 0x0000000d1c1c7212 */ /* 0x000fe400078efcff */
[----:B------:R-:W-:Y:S01]  /*1ec0*/  ISETP.NE.AND P1, PT, R2, 0x1, PT ;  /* 0x000000010200780c */ /* 0x000fe20003f25270 */
[----:B------:R-:W-:Y:S01]  /*1ed0*/  IMAD R2, R193, 0x80, R209 ;  /* 0x00000080c1027824 */ /* 0x000fe200078e02d1 */
[----:B------:R-:W-:Y:S02]  /*1ee0*/  ISETP.GE.AND P5, PT, R203, c[0x0][0x198], PT ;  /* 0x00006600cb007a0c */ /* 0x000fe40003fa6270 */
[----:B------:R-:W-:Y:S02]  /*1ef0*/  ISETP.GE.AND P4, PT, R202, c[0x0][0x198], PT ;  /* 0x00006600ca007a0c */ /* 0x000fe40003f86270 */
[----:B------:R-:W-:-:S07]  /*1f00*/  MOV R5, R2 ;  /* 0x0000000200057202 */ /* 0x000fce0000000f00 */
[----:B------:R-:W-:-:S05]  /*1f10*/  @P1 IMAD.HI.U32 R6, R2, c[0x0][0x2c8], RZ ;  /* 0x0000b20002061a27 */ /* 0x000fca00078e00ff */
[----:B------:R-:W-:Y:S02]  /*1f20*/  @P1 SHF.R.U32.HI R5, RZ, c[0x0][0x2cc], R6 ;  /* 0x0000b300ff051a19 */ /* 0x000fe40000011606 */
[C---:B------:R-:W-:Y:S02]  /*1f30*/  IADD3 R14, P1, R210.reuse, R7, RZ ;  /* 0x00000007d20e7210 */ /* 0x040fe40007f3e0ff */
[----:B------:R-:W-:Y:S02]  /*1f40*/  SEL R7, R237, RZ, !P3 ;  /* 0x000000ffed077207 */ /* 0x000fe40005800000 */
[----:B------:R-:W-:Y:S01]  /*1f50*/  LEA.HI.X.SX32 R11, R210, R11, 0x1, P1 ;  /* 0x0000000bd20b7211 */ /* 0x000fe200008f0eff */
[----:B------:R-:W-:Y:S01]  /*1f60*/  IMAD.WIDE.U32 R18, R14, c[0x0][0x1e0], R212 ;  /* 0x000078000e127a25 */ /* 0x000fe200078e00d4 */
[----:B------:R-:W-:Y:S02]  /*1f70*/  SEL R6, R238, RZ, !P3 ;  /* 0x000000ffee067207 */ /* 0x000fe40005800000 */
[----:B------:R-:W-:Y:S01]  /*1f80*/  ISETP.GE.AND P1, PT, R212, c[0x0][0x198], PT ;  /* 0x00006600d4007a0c */ /* 0x000fe20003f26270 */
[----:B------:R-:W-:-:S02]  /*1f90*/  IMAD R12, R11, c[0x0][0x1e0], RZ ;  /* 0x000078000b0c7a24 */ /* 0x000fc400078e02ff */
[----:B------:R-:W-:Y:S02]  /*1fa0*/  IMAD R11, R11, c[0x0][0x208], RZ ;  /* 0x000082000b0b7a24 */ /* 0x000fe400078e02ff */
[----:B------:R-:W-:-:S04]  /*1fb0*/  IMAD.WIDE.U32 R16, R14, c[0x0][0x208], R212 ;  /* 0x000082000e107a25 */ /* 0x000fc800078e00d4 */
[C---:B------:R-:W-:Y:S02]  /*1fc0*/  IMAD R12, R14.reuse, c[0x0][0x1e4], R12 ;  /* 0x000079000e0c7a24 */ /* 0x040fe400078e020c */
[----:B------:R-:W-:Y:S01]  /*1fd0*/  IMAD R11, R14, c[0x0][0x20c], R11 ;  /* 0x000083000e0b7a24 */ /* 0x000fe200078e020b */
[----:B------:R-:W-:Y:S01]  /*1fe0*/  MOV R14, R20 ;  /* 0x00000014000e7202 */ /* 0x000fe20000000f00 */
[----:B------:R-:W-:Y:S01]  /*1ff0*/  IMAD R7, R7, c[0x0][0x1c0], RZ ;  /* 0x0000700007077a24 */ /* 0x000fe200078e02ff */
[----:B------:R-:W-:Y:S01]  /*2000*/  IADD3 R13, R19, R12, RZ ;  /* 0x0000000c130d7210 */ /* 0x000fe20007ffe0ff */
[----:B------:R-:W-:Y:S01]  /*2010*/  IMAD.IADD R17, R17, 0x1, R11 ;  /* 0x0000000111117824 */ /* 0x000fe200078e020b */
[----:B------:R-:W-:Y:S01]  /*2020*/  SHF.R.S32.HI R11, RZ, 0x1f, R5 ;  /* 0x0000001fff0b7819 */ /* 0x000fe20000011405 */
[C---:B------:R-:W-:Y:S02]  /*2030*/  IMAD R7, R6.reuse, c[0x0][0x1c4], R7 ;  /* 0x0000710006077a24 */ /* 0x040fe400078e0207 */
[----:B------:R-:W-:-:S04]  /*2040*/  IMAD.WIDE.U32 R14, R6, c[0x0][0x1c0], R14 ;  /* 0x00007000060e7a25 */ /* 0x000fc800078e000e */
[----:B------:R-:W-:Y:S01]  /*2050*/  IMAD.MOV R6, RZ, RZ, -R5 ;  /* 0x000000ffff067224 */ /* 0x000fe200078e0a05 */
[----:B------:R-:W-:Y:S01]  /*2060*/  IADD3 R15, R15, R7, RZ ;  /* 0x000000070f0f7210 */ /* 0x000fe20007ffe0ff */
[----:B------:R-:W-:Y:S02]  /*2070*/  IMAD R11, R11, c[0x0][0x1b0], RZ ;  /* 0x00006c000b0b7a24 */ /* 0x000fe400078e02ff */
[----:B------:R-:W-:Y:S02]  /*2080*/  IMAD R6, R6, c[0x0][0x2c4], R2 ;  /* 0x0000b10006067a24 */ /* 0x000fe400078e0202 */
[----:B------:R-:W-:Y:S02]  /*2090*/  IMAD.MOV.U32 R12, RZ, RZ, R18 ;  /* 0x000000ffff0c7224 */ /* 0x000fe400078e0012 */
[C---:B------:R-:W-:Y:S01]  /*20a0*/  IMAD R11, R5.reuse, c[0x0][0x1b4], R11 ;  /* 0x00006d00050b7a24 */ /* 0x040fe200078e020b */
[----:B------:R-:W-:Y:S01]  /*20b0*/  SHF.R.S32.HI R2, RZ, 0x1f, R6 ;  /* 0x0000001fff027819 */ /* 0x000fe20000011406 */
[----:B------:R-:W-:-:S04]  /*20c0*/  IMAD.WIDE.U32 R14, R5, c[0x0][0x1b0], R14 ;  /* 0x00006c00050e7a25 */ /* 0x000fc800078e000e */
[----:B------:R-:W-:Y:S01]  /*20d0*/  IMAD.WIDE.U32 R12, R239, c[0x0][0x1e8], R12 ;  /* 0x00007a00ef0c7a25 */ /* 0x000fe200078e000c */
[----:B------:R-:W-:-:S03]  /*20e0*/  IADD3 R15, R15, R11, RZ ;  /* 0x0000000b0f0f7210 */ /* 0x000fc60007ffe0ff */
[----:B------:R-:W-:-:S04]  /*20f0*/  IMAD.WIDE.U32 R16, R239, c[0x0][0x210], R16 ;  /* 0x00008400ef107a25 */ /* 0x000fc800078e0010 */
[----:B------:R-:W-:Y:S01]  /*2100*/  IMAD R2, R2, c[0x0][0x1a8], RZ ;  /* 0x00006a0002027a24 */ /* 0x000fe200078e02ff */
[----:B------:R-:W-:Y:S01]  /*2110*/  MOV R248, R16 ;  /* 0x0000001000f87202 */ /* 0x000fe20000000f00 */
[----:B------:R-:W-:Y:S02]  /*2120*/  IMAD.MOV.U32 R250, RZ, RZ, R12 ;  /* 0x000000fffffa7224 */ /* 0x000fe400078e000c */
[C---:B------:R-:W-:Y:S02]  /*2130*/  IMAD R12, R6.reuse, c[0x0][0x1ac], R2 ;  /* 0x00006b00060c7a24 */ /* 0x040fe400078e0202 */
[C---:B------:R-:W-:Y:S02]  /*2140*/  IMAD R251, R239.reuse, c[0x0][0x1ec], R13 ;  /* 0x00007b00effb7a24 */ /* 0x040fe400078e020d */
[----:B------:R-:W-:Y:S02]  /*2150*/  IMAD R249, R239, c[0x0][0x214], R17 ;  /* 0x00008500eff97a24 */ /* 0x000fe400078e0211 */
[----:B------:R-:W-:-:S04]  /*2160*/  IMAD.WIDE.U32 R6, R6, c[0x0][0x1a8], R14 ;  /* 0x00006a0006067a25 */ /* 0x000fc800078e000e */
[----:B------:R-:W-:Y:S01]  /*2170*/  IMAD R11, R193, 0x80, R210 ;  /* 0x00000080c10b7824 */ /* 0x000fe200078e02d2 */
[----:B------:R-:W-:Y:S02]  /*2180*/  IADD3 R12, R7, R12, RZ ;  /* 0x0000000c070c7210 */ /* 0x000fe40007ffe0ff */
[----:B---3--:R-:W-:Y:S01]  /*2190*/  @P2 SHF.R.S32.HI R194, RZ, 0x1f, R3 ;  /* 0x0000001fffc22819 */ /* 0x008fe20000011403 */
[----:B------:R-:W-:Y:S01]  /*21a0*/  @!P2 IMAD.MOV.U32 R194, RZ, RZ, R237 ;  /* 0x000000ffffc2a224 */ /* 0x000fe200078e00ed */
[----:B------:R-:W-:-:S04]  /*21b0*/  @!P2 MOV R3, R238 ;  /* 0x000000ee0003a202 */ /* 0x000fc80000000f00 */
[----:B------:R-:W-:Y:S02]  /*21c0*/  SEL R194, R194, RZ, !P0 ;  /* 0x000000ffc2c27207 */ /* 0x000fe40004000000 */
[----:B------:R-:W-:Y:S02]  /*21d0*/  SEL R3, R3, RZ, !P0 ;  /* 0x000000ff03037207 */ /* 0x000fe40004000000 */
[----:B------:R-:W-:Y:S01]  /*21e0*/  LEA R13, P0, R6, c[0x0][0x160], 0x1 ;  /* 0x00005800060d7a11 */ /* 0x000fe200078008ff */
[C---:B------:R-:W-:Y:S02]  /*21f0*/  IMAD R240, R194.reuse, c[0x0][0x1f0], RZ ;  /* 0x00007c00c2f07a24 */ /* 0x040fe400078e02ff */
[----:B------:R-:W-:Y:S01]  /*2200*/  IMAD R194, R194, c[0x0][0x218], RZ ;  /* 0x00008600c2c27a24 */ /* 0x000fe200078e02ff */
[----:B------:R-:W-:Y:S01]  /*2210*/  LEA.HI.X R12, R6, c[0x0][0x164], R12, 0x1, P0 ;  /* 0x00005900060c7a11 */ /* 0x000fe200000f0c0c */
[C---:B------:R-:W-:Y:S02]  /*2220*/  IMAD R240, R3.reuse, c[0x0][0x1f4], R240 ;  /* 0x00007d0003f07a24 */ /* 0x040fe400078e02f0 */
[----:B------:R-:W-:-:S02]  /*2230*/  IMAD R194, R3, c[0x0][0x21c], R194 ;  /* 0x0000870003c27a24 */ /* 0x000fc400078e02c2 */
[----:B------:R-:W-:-:S04]  /*2240*/  IMAD.WIDE.U32 R250, R3, c[0x0][0x1f0], R250 ;  /* 0x00007c0003fa7a25 */ /* 0x000fc800078e00fa */
[----:B------:R-:W-:Y:S01]  /*2250*/  IMAD.WIDE.U32 R248, R3, c[0x0][0x218], R248 ;  /* 0x0000860003f87a25 */ /* 0x000fe200078e00f8 */
[----:B------:R-:W-:Y:S02]  /*2260*/  IADD3 R3, R0, -0x1, RZ ;  /* 0xffffffff00037810 */ /* 0x000fe40007ffe0ff */
[----:B------:R-:W-:Y:S02]  /*2270*/  IADD3 R240, R251, R240, RZ ;  /* 0x000000f0fbf07210 */ /* 0x000fe40007ffe0ff */
[----:B------:R-:W-:Y:S01]  /*2280*/  IADD3 R194, R249, R194, RZ ;  /* 0x000000c2f9c27210 */ /* 0x000fe20007ffe0ff */
[----:B------:R-:W-:Y:S05]  /*2290*/  BRA.DIV ~URZ, `(.L_x_29) ;  /* 0x00009c627f007947 */ /* 0x000fea000b800000 */
[----:B------:R1:W2:Y:S02]  /*22a0*/  SHFL.IDX PT, R14, R12, RZ, 0x181f ;  /* 0x00181fff0c0e7589 */ /* 0x0002a400000e0000 */
.L_x_108:
[----:B------:R-:W-:Y:S05]  /*22b0*/  BRA.DIV ~URZ, `(.L_x_30) ;  /* 0x00009cb27f007947 */ /* 0x000fea000b800000 */
[----:B------:R3:W4:Y:S02]  /*22c0*/  SHFL.IDX PT, R2, R13, RZ, 0x181f ;  /* 0x00181fff0d027589 */ /* 0x00072400000e0000 */
.L_x_109:
[----:B------:R-:W-:Y:S01]  /*22d0*/  IMAD R8, R8, c[0x0][0x2c4], RZ ;  /* 0x0000b10008087a24 */ /* 0x000fe200078e02ff */
[----:B------:R-:W-:Y:S04]  /*22e0*/  BSSY B0, `(.L_x_31) ;  /* 0x000000f000007945 */ /* 0x000fe80003800000 */
[----:B------:R-:W-:-:S13]  /*22f0*/  ISETP.GE.AND P0, PT, R11, R8, PT ;  /* 0x000000080b00720c */ /* 0x000fda0003f06270 */
[----:B------:R-:W-:Y:S05]  /*2300*/  @P0 BRA `(.L_x_32) ;  /* 0x000000c000000947 */ /* 0x000fea0003800000 */
[----:B----4-:R-:W-:-:S04]  /*2310*/  LEA R16, P0, R212, R2, 0x1 ;  /* 0x00000002d4107211 */ /* 0x010fc800078008ff */
[----:B--2---:R-:W-:Y:S02]  /*2320*/  LEA.HI.X R17, R212, R14, R213, 0x1, P0 ;  /* 0x0000000ed4117211 */ /* 0x004fe400000f0cd5 */
[----:B------:R-:W-:-:S03]  /*2330*/  LEA R6, P0, R203, R2, 0x1 ;  /* 0x00000002cb067211 */ /* 0x000fc600078008ff */
[----:B------:R-:W-:Y:S01]  /*2340*/  @!PT LDS RZ, [RZ] ;  /* 0x00000000fffff984 */ /* 0x000fe20000000800 */
[----:B------:R-:W-:Y:S01]  /*2350*/  @!PT LDS RZ, [RZ] ;  /* 0x00000000fffff984 */ /* 0x000fe20000000800 */
[----:B------:R-:W-:Y:S01]  /*2360*/  @!PT LDS RZ, [RZ] ;  /* 0x00000000fffff984 */ /* 0x000fe20000000800 */
[----:B------:R2:W-:Y:S01]  /*2370*/  LDGSTS.E.BYPASS.LTC128B.128 [R204+0xc100], [R16.64], !P1 ;  /* 0x0c10000010cc7fae */ /* 0x0005e2000c901d46 */
[----:B------:R-:W-:Y:S02]  /*2380*/  LEA.HI.X R7, R203, R14, R198, 0x1, P0 ;  /* 0x0000000ecb077211 */ /* 0x000fe400000f0cc6 */
[----:B------:R-:W-:-:S03]  /*2390*/  LEA R18, P0, R202, R2, 0x1 ;  /* 0x00000002ca127211 */ /* 0x000fc600078008ff */
[----:B------:R2:W-:Y:S01]  /*23a0*/  LDGSTS.E.BYPASS.LTC128B.128 [R204+0x10100], [R6.64], !P5 ;  /* 0x1010000006cc7fae */ /* 0x0005e2000e901d46 */
[----:B------:R-:W-:-:S05]  /*23b0*/  LEA.HI.X R19, R202, R14, R197, 0x1, P0 ;  /* 0x0000000eca137211 */ /* 0x000fca00000f0cc5 */
[----:B------:R2:W-:Y:S04]  /*23c0*/  LDGSTS.E.BYPASS.LTC128B.128 [R204+0x14100], [R18.64], !P4 ;  /* 0x1410000012cc7fae */ /* 0x0005e8000e101d46 */
.L_x_32:
[----:B------:R-:W-:Y:S05]  /*23d0*/  BSYNC B0 ;  /* 0x0000000000007941 */ /* 0x000fea0003800000 */
.L_x_31:
[----:B------:R-:W-:Y:S05]  /*23e0*/  BRA.DIV ~URZ, `(.L_x_33) ;  /* 0x00009bf27f007947 */ /* 0x000fea000b800000 */
[----:B--2---:R2:W1:Y:S04]  /*23f0*/  SHFL.IDX PT, R14, R12, 0x1, 0x181f ;  /* 0x00381f000c0e7f89 */ /* 0x00446800000e0000 */
[----:B------:R2:W3:Y:S02]  /*2400*/  SHFL.IDX PT, R5, R13, 0x1, 0x181f ;  /* 0x00381f000d057f89 */ /* 0x0004e400000e0000 */
.L_x_110:
[----:B----4-:R-:W-:Y:S01]  /*2410*/  IADD3 R2, R11, 0x20, RZ ;  /* 0x000000200b027810 */ /* 0x010fe20007ffe0ff */
[----:B------:R-:W-:Y:S03]  /*2420*/  BSSY B0, `(.L_x_34) ;  /* 0x000000f000007945 */ /* 0x000fe60003800000 */
[----:B------:R-:W-:-:S13]  /*2430*/  ISETP.GE.AND P0, PT, R2, R8, PT ;  /* 0x000000080200720c */ /* 0x000fda0003f06270 */
[----:B------:R-:W-:Y:S05]  /*2440*/  @P0 BRA `(.L_x_35) ;  /* 0x000000c000000947 */ /* 0x000fea0003800000 */
[----:B---3--:R-:W-:-:S04]  /*2450*/  LEA R16, P0, R212, R5, 0x1 ;  /* 0x00000005d4107211 */ /* 0x008fc800078008ff */
[----:B-1----:R-:W-:Y:S02]  /*2460*/  LEA.HI.X R17, R212, R14, R213, 0x1, P0 ;  /* 0x0000000ed4117211 */ /* 0x002fe400000f0cd5 */
        /* <DEDUP_REMOVED lines=10> */
.L_x_35:
[----:B------:R-:W-:Y:S05]  /*2510*/  BSYNC B0 ;  /* 0x0000000000007941 */ /* 0x000fea0003800000 */
.L_x_34:
[----:B------:R-:W-:Y:S05]  /*2520*/  BRA.DIV ~URZ, `(.L_x_36) ;  /* 0x00009b727f007947 */ /* 0x000fea000b800000 */
[----:B-1----:R1:W4:Y:S02]  /*2530*/  SHFL.IDX PT, R14, R12, 0x2, 0x181f ;  /* 0x00581f000c0e7f89 */ /* 0x00232400000e0000 */
.L_x_111:
[----:B------:R-:W-:Y:S05]  /*2540*/  BRA.DIV ~URZ, `(.L_x_37) ;  /* 0x00009bc27f007947 */ /* 0x000fea000b800000 */
[----:B---3--:R3:W1:Y:S02]  /*2550*/  SHFL.IDX PT, R5, R13, 0x2, 0x181f ;  /* 0x00581f000d057f89 */ /* 0x00866400000e0000 */
.L_x_112:
[----:B------:R-:W-:Y:S01]  /*2560*/  IADD3 R2, R11, 0x40, RZ ;  /* 0x000000400b027810 */ /* 0x000fe20007ffe0ff */
[----:B------:R-:W-:Y:S03]  /*2570*/  BSSY B0, `(.L_x_38) ;  /* 0x000000f000007945 */ /* 0x000fe60003800000 */
[----:B------:R-:W-:-:S13]  /*2580*/  ISETP.GE.AND P0, PT, R2, R8, PT ;  /* 0x000000080200720c */ /* 0x000fda0003f06270 */
[----:B------:R-:W-:Y:S05]  /*2590*/  @P0 BRA `(.L_x_39) ;  /* 0x000000c000000947 */ /* 0x000fea0003800000 */
[----:B-1----:R-:W-:-:S04]  /*25a0*/  LEA R16, P0, R212, R5, 0x1 ;  /* 0x00000005d4107211 */ /* 0x002fc800078008ff */
[----:B----4-:R-:W-:Y:S02]  /*25b0*/  LEA.HI.X R17, R212, R14, R213, 0x1, P0 ;  /* 0x0000000ed4117211 */ /* 0x010fe400000f0cd5 */
        /* <DEDUP_REMOVED lines=10> */
.L_x_39:
[----:B------:R-:W-:Y:S05]  /*2660*/  BSYNC B0 ;  /* 0x0000000000007941 */ /* 0x000fea0003800000 */
.L_x_38:
[----:B------:R-:W-:Y:S05]  /*2670*/  BRA.DIV ~URZ, `(.L_x_40) ;  /* 0x00009af27f007947 */ /* 0x000fea000b800000 */
[----:B-12---:R-:W1:Y:S04]  /*2680*/  SHFL.IDX PT, R12, R12, 0x3, 0x181f ;  /* 0x00781f000c0c7f89 */ /* 0x006e6800000e0000 */
[----:B---3--:R-:W2:Y:S02]  /*2690*/  SHFL.IDX PT, R13, R13, 0x3, 0x181f ;  /* 0x00781f000d0d7f89 */ /* 0x008ea400000e0000 */
.L_x_113:
[----:B------:R-:W-:Y:S01]  /*26a0*/  IADD3 R11, R11, 0x60, RZ ;  /* 0x000000600b0b7810 */ /* 0x000fe20007ffe0ff */
[----:B------:R-:W-:Y:S01]  /*26b0*/  IMAD.IADD R7, R4, 0x1, -R210 ;  /* 0x0000000104077824 */ /* 0x000fe200078e0ad2 */
[----:B------:R-:W-:Y:S01]  /*26c0*/  SHF.R.S32.HI R6, RZ, 0x1f, R3 ;  /* 0x0000001fff067819 */ /* 0x000fe20000011403 */
[----:B----4-:R-:W-:Y:S01]  /*26d0*/  IMAD.WIDE.U32 R14, R3, c[0x0][0x1e0], RZ ;  /* 0x00007800030e7a25 */ /* 0x010fe200078e00ff */
[----:B------:R-:W-:-:S03]  /*26e0*/  ISETP.GE.AND P3, PT, R11, R8, PT ;  /* 0x000000080b00720c */ /* 0x000fc60003f66270 */
[----:B------:R-:W-:Y:S02]  /*26f0*/  IMAD R2, R6, c[0x0][0x1e0], RZ ;  /* 0x0000780006027a24 */ /* 0x000fe400078e02ff */
[C---:B------:R-:W-:Y:S02]  /*2700*/  IMAD R7, R3.reuse, -0x40, R7 ;  /* 0xffffffc003077824 */ /* 0x040fe400078e0207 */
[----:B------:R-:W-:Y:S02]  /*2710*/  IMAD R2, R3, c[0x0][0x1e4], R2 ;  /* 0x0000790003027a24 */ /* 0x000fe400078e0202 */
[----:B------:R-:W-:Y:S01]  /*2720*/  IMAD.MOV.U32 R8, RZ, RZ, 0x20 ;  /* 0x00000020ff087424 */ /* 0x000fe200078e00ff */
[----:B------:R-:W-:Y:S01]  /*2730*/  ISETP.GE.AND P2, PT, R7, 0x1, PT ;  /* 0x000000010700780c */ /* 0x000fe20003f46270 */
[----:B------:R-:W-:Y:S02]  /*2740*/  IMAD.IADD R2, R15, 0x1, R2 ;  /* 0x000000010f027824 */ /* 0x000fe400078e0202 */
[----:B--2---:R-:W-:Y:S01]  /*2750*/  @!P3 LEA R16, P0, R212, R13, 0x1 ;  /* 0x0000000dd410b211 */ /* 0x004fe200078008ff */
[----:B------:R-:W-:-:S03]  /*2760*/  IMAD R6, R6, c[0x0][0x208], RZ ;  /* 0x0000820006067a24 */ /* 0x000fc600078e02ff */
[----:B-1----:R-:W-:Y:S01]  /*2770*/  @!P3 LEA.HI.X R17, R212, R12, R213, 0x1, P0 ;  /* 0x0000000cd411b211 */ /* 0x002fe200000f0cd5 */
[----:B------:R-:W-:Y:S01]  /*2780*/  IMAD R6, R3, c[0x0][0x20c], R6 ;  /* 0x0000830003067a24 */ /* 0x000fe200078e0206 */
[----:B------:R-:W-:-:S03]  /*2790*/  LEA R5, P0, R14, R250, 0x6 ;  /* 0x000000fa0e057211 */ /* 0x000fc600078030ff */
[----:B------:R-:W-:Y:S01]  /*27a0*/  @!PT LDS RZ, [RZ] ;  /* 0x00000000fffff984 */ /* 0x000fe20000000800 */
[----:B------:R-:W-:Y:S01]  /*27b0*/  @!PT LDS RZ, [RZ] ;  /* 0x00000000fffff984 */ /* 0x000fe20000000800 */
[----:B------:R-:W-:Y:S01]  /*27c0*/  @!PT LDS RZ, [RZ] ;  /* 0x00000000fffff984 */ /* 0x000fe20000000800 */
[----:B------:R1:W-:Y:S01]  /*27d0*/  @!P3 LDGSTS.E.BYPASS.LTC128B.128 [R204+0xf100], [R16.64], !P1 ;  /* 0x0f10000010ccbfae */ /* 0x0003e2000c901d46 */
[----:B------:R-:W-:Y:S02]  /*27e0*/  ISETP.GE.AND P1, PT, R7, 0x21, PT ;  /* 0x000000210700780c */ /* 0x000fe40003f26270 */
[----:B------:R-:W-:Y:S01]  /*27f0*/  LEA.HI.X R2, R14, R240, R2, 0x6, P0 ;  /* 0x000000f00e027211 */ /* 0x000fe200000f3402 */
[----:B------:R-:W-:-:S04]  /*2800*/  IMAD.WIDE.U32 R14, R8, c[0x0][0x1e0], RZ ;  /* 0x00007800080e7a25 */ /* 0x000fc800078e00ff */
[----:B------:R-:W-:-:S06]  /*2810*/  IMAD R8, R8, c[0x0][0x1e4], RZ ;  /* 0x0000790008087a24 */ /* 0x000fcc00078e02ff */
[----:B------:R-:W-:-:S04]  /*2820*/  @P1 IADD3 R11, P0, R5, R14, RZ ;  /* 0x0000000e050b1210 */ /* 0x000fc80007f1e0ff */
[----:B------:R-:W-:Y:S02]  /*2830*/  @P1 IADD3.X R8, R2, R15, R8, P0, !PT ;  /* 0x0000000f02081210 */ /* 0x000fe400007fe408 */
[----:B------:R-:W-:-:S04]  /*2840*/  @P2 LEA R14, P0, R5, c[0x0][0x1c8], 0x1 ;  /* 0x00007200050e2a11 */ /* 0x000fc800078008ff */
[----:B------:R-:W-:Y:S01]  /*2850*/  @P2 LEA.HI.X R15, R5, c[0x0][0x1cc], R2, 0x1, P0 ;  /* 0x00007300050f2a11 */ /* 0x000fe200000f0c02 */
[----:B------:R-:W-:Y:S01]  /*2860*/  IMAD R2, R3, -0x40, R4 ;  /* 0xffffffc003027824 */ /* 0x000fe200078e0204 */
[----:B------:R-:W-:Y:S02]  /*2870*/  LOP3.LUT R4, R28, 0x1, RZ, 0xc0, !PT ;  /* 0x000000011c047812 */ /* 0x000fe400078ec0ff */
[----:B-1----:R-:W-:Y:S01]  /*2880*/  @!P3 LEA R16, P0, R203, R13, 0x1 ;  /* 0x0000000dcb10b211 */ /* 0x002fe200078008ff */
[----:B------:R-:W-:-:S03]  /*2890*/  IMAD.IADD R29, R2, 0x1, -R210 ;  /* 0x00000001021d7824 */ /* 0x000fc600078e0ad2 */
[----:B------:R-:W-:Y:S02]  /*28a0*/  @!P3 LEA.HI.X R17, R203, R12, R198, 0x1, P0 ;  /* 0x0000000ccb11b211 */ /* 0x000fe400000f0cc6 */
[----:B------:R-:W-:-:S03]  /*28b0*/  @!P3 LEA R18, P0, R202, R13, 0x1 ;  /* 0x0000000dca12b211 */ /* 0x000fc600078008ff */
[----:B------:R1:W-:Y:S01]  /*28c0*/  @!P3 LDGSTS.E.BYPASS.LTC128B.128 [R204+0x13100], [R16.64], !P5 ;  /* 0x1310000010ccbfae */ /* 0x0003e2000e901d46 */
[----:B------:R-:W-:Y:S02]  /*28d0*/  @!P3 LEA.HI.X R19, R202, R12, R197, 0x1, P0 ;  /* 0x0000000cca13b211 */ /* 0x000fe400000f0cc5 */
[----:B------:R-:W-:Y:S02]  /*28e0*/  ISETP.NE.AND P5, PT, R9, RZ, PT ;  /* 0x000000ff0900720c */ /* 0x000fe40003fa5270 */
[C---:B------:R-:W-:Y:S01]  /*28f0*/  @P1 LEA R12, P0, R11.reuse, c[0x0][0x1c8], 0x1 ;  /* 0x000072000b0c1a11 */ /* 0x040fe200078008ff */
[----:B------:R1:W-:Y:S01]  /*2900*/  @!P3 LDGSTS.E.BYPASS.LTC128B.128 [R204+0x17100], [R18.64], !P4 ;  /* 0x1710000012ccbfae */ /* 0x0003e2000e101d46 */
[----:B------:R-:W-:Y:S02]  /*2910*/  ISETP.NE.AND P4, PT, R10, RZ, PT ;  /* 0x000000ff0a00720c */ /* 0x000fe40003f85270 */
[----:B------:R-:W-:Y:S01]  /*2920*/  @P1 LEA.HI.X R13, R11, c[0x0][0x1cc], R8, 0x1, P0 ;  /* 0x000073000b0d1a11 */ /* 0x000fe200000f0c08 */
[----:B------:R-:W0:Y:S01]  /*2930*/  LDGDEPBAR ;  /* 0x00000000000079af */ /* 0x000e220000000000 */
[----:B------:R-:W-:Y:S01]  /*2940*/  WARPSYNC 0xffffffff ;  /* 0xffffffff00007948 */ /* 0x000fe20003800000 */
[----:B------:R-:W-:Y:S01]  /*2950*/  IMAD.WIDE.U32 R8, R3, c[0x0][0x208], RZ ;  /* 0x0000820003087a25 */ /* 0x000fe200078e00ff */
[----:B------:R-:W-:Y:S01]  /*2960*/  BSSY B0, `(.L_x_41) ;  /* 0x00000e3000007945 */ /* 0x000fe20003800000 */
[----:B------:R-:W-:Y:S02]  /*2970*/  BAR.SYNC.DEFER_BLOCKING 0x0 ;  /* 0x0000000000007b1d */ /* 0x000fe40000010000 */
[----:B------:R-:W-:Y:S01]  /*2980*/  IMAD.IADD R6, R9, 0x1, R6 ;  /* 0x0000000109067824 */ /* 0x000fe200078e0206 */
[----:B------:R-:W-:-:S04]  /*2990*/  LEA R5, P0, R8, R248, 0x6 ;  /* 0x000000f808057211 */ /* 0x000fc800078030ff */
[----:B------:R-:W-:Y:S02]  /*29a0*/  LEA.HI.X R6, R8, R194, R6, 0x6, P0 ;  /* 0x000000c208067211 */ /* 0x000fe400000f3406 */
[----:B------:R-:W-:-:S04]  /*29b0*/  LEA R60, P0, R5, c[0x0][0x1f8], 0x1 ;  /* 0x00007e00053c7a11 */ /* 0x000fc800078008ff */
[----:B------:R-:W-:Y:S01]  /*29c0*/  LEA.HI.X R61, R5, c[0x0][0x1fc], R6, 0x1, P0 ;  /* 0x00007f00053d7a11 */ /* 0x000fe200000f0c06 */
[----:B------:R-:W-:-:S05]  /*29d0*/  IMAD.MOV.U32 R5, RZ, RZ, c[0x0][0x208] ;  /* 0x00008200ff057624 */ /* 0x000fca00078e00ff */
[----:B------:R-:W-:Y:S01]  /*29e0*/  LEA R62, P0, R5, R60, 0x6 ;  /* 0x0000003c053e7211 */ /* 0x000fe200078030ff */
[----:B------:R-:W-:Y:S01]  /*29f0*/  @!PT LDS RZ, [RZ] ;  /* 0x00000000fffff984 */ /* 0x000fe20000000800 */
[----:B------:R-:W-:Y:S01]  /*2a00*/  @!PT LDS RZ, [RZ] ;  /* 0x00000000fffff984 */ /* 0x000fe20000000800 */
[----:B------:R-:W-:Y:S01]  /*2a10*/  @!PT LDS RZ, [RZ] ;  /* 0x00000000fffff984 */ /* 0x000fe20000000800 */
[----:B------:R2:W-:Y:S04]  /*2a20*/  @P2 LDGSTS.E.BYPASS.LTC128B.128 [R204+0x6100], [R14.64], !P4 ;  /* 0x061000000ecc2fae */ /* 0x0005e8000e101d46 */
[----:B------:R2:W-:Y:S04]  /*2a30*/  @P2 LDGSTS.E.BYPASS.LTC128B.128 [R204+0x8100], [R14.64+0x80], !P5 ;  /* 0x081000800ecc2fae */ /* 0x0005e8000e901d46 */
[----:B------:R2:W-:Y:S01]  /*2a40*/  @P2 LDGSTS.E.BYPASS.LTC128B.128 [R204+0xa100], [R14.64+0x100], !P6 ;  /* 0x0a1001000ecc2fae */ /* 0x0005e2000f101d46 */
[----:B------:R-:W-:Y:S01]  /*2a50*/  ISETP.NE.U32.AND P2, PT, R4, 0x1, PT ;  /* 0x000000010400780c */ /* 0x000fe20003f45070 */
[----:B------:R-:W-:-:S02]  /*2a60*/  IMAD.MOV.U32 R4, RZ, RZ, c[0x0][0x20c] ;  /* 0x00008300ff047624 */ /* 0x000fc400078e00ff */
[----:B------:R2:W-:Y:S01]  /*2a70*/  @P1 LDGSTS.E.BYPASS.LTC128B.128 [R204+0x7100], [R12.64], !P4 ;  /* 0x071000000ccc1fae */ /* 0x0005e2000e101d46 */
[----:B------:R-:W-:Y:S02]  /*2a80*/  ISETP.LT.OR P3, PT, R29, 0x1, P2 ;  /* 0x000000011d00780c */ /* 0x000fe40001761670 */
[----:B------:R-:W-:Y:S01]  /*2a90*/  LEA.HI.X R63, R5, R61, R4, 0x6, P0 ;  /* 0x0000003d053f7211 */ /* 0x000fe200000f3404 */
[----:B------:R2:W-:Y:S01]  /*2aa0*/  @P1 LDGSTS.E.BYPASS.LTC128B.128 [R204+0x9100], [R12.64+0x80], !P5 ;  /* 0x091000800ccc1fae */ /* 0x0005e2000e901d46 */
[----:B------:R-:W-:-:S03]  /*2ab0*/  ISETP.LT.OR P2, PT, R29, 0x21, P2 ;  /* 0x000000211d00780c */ /* 0x000fc60001741670 */
[----:B------:R2:W-:Y:S01]  /*2ac0*/  @P1 LDGSTS.E.BYPASS.LTC128B.128 [R204+0xb100], [R12.64+0x100], !P6 ;  /* 0x0b1001000ccc1fae */ /* 0x0005e2000f101d46 */
[----:B------:R-:W-:-:S03]  /*2ad0*/  LOP3.LUT P1, RZ, R28, 0x2, RZ, 0xc0, !PT ;  /* 0x000000021cff7812 */ /* 0x000fc6000782c0ff */
[----:B------:R-:W0:Y:S01]  /*2ae0*/  LDGDEPBAR ;  /* 0x00000000000079af */ /* 0x000e220000000000 */
[C---:B------:R-:W-:Y:S02]  /*2af0*/  ISETP.LT.OR P0, PT, R29.reuse, 0x1, !P1 ;  /* 0x000000011d00780c */ /* 0x040fe40004f01670 */
[----:B------:R-:W-:Y:S01]  /*2b00*/  ISETP.LT.OR P1, PT, R29, 0x21, !P1 ;  /* 0x000000211d00780c */ /* 0x000fe20004f21670 */
[----:B------:R-:W-:-:S04]  /*2b10*/  DEPBAR.LE SB0, 0x1 ;  /* 0x000080400000791a */ /* 0x000fc80000000000 */
[----:B------:R-:W-:-:S04]  /*2b20*/  DEPBAR.LE SB0, 0x0 ;  /* 0x000080000000791a */ /* 0x000fc80000000000 */
[----:B------:R-:W-:Y:S06]  /*2b30*/  BAR.SYNC.DEFER_BLOCKING 0x0 ;  /* 0x0000000000007b1d */ /* 0x000fec0000010000 */
[----:B------:R-:W-:Y:S04]  /*2b40*/  LDSM.16.M88.4 R24, [R190] ;  /* 0x00000000be18783b */ /* 0x000fe80000000200 */
[----:B------:R-:W3:Y:S04]  /*2b50*/  LDSM.16.M88.4 R48, [R189] ;  /* 0x00000000bd30783b */ /* 0x000ee80000000200 */
[----:B------:R-:W4:Y:S04]  /*2b60*/  LDSM.16.M88.4 R40, [R189+0x800] ;  /* 0x00080000bd28783b */ /* 0x000f280000000200 */
[----:B------:R-:W5:Y:S04]  /*2b70*/  LDSM.16.M88.4 R32, [R189+0x1000] ;  /* 0x00100000bd20783b */ /* 0x000f680000000200 */
[----:B------:R-:W5:Y:S04]  /*2b80*/  LDSM.16.M88.4 R56, [R189+0x1800] ;  /* 0x00180000bd38783b */ /* 0x000f680000000200 */
[----:B------:R-:W-:Y:S04]  /*2b90*/  LDSM.16.M88.4 R4, [R188] ;  /* 0x00000000bc04783b */ /* 0x000fe80000000200 */
[----:B------:R-:W5:Y:S04]  /*2ba0*/  LDSM.16.M88.4 R20, [R187] ;  /* 0x00000000bb14783b */ /* 0x000f680000000200 */
[----:B-1----:R-:W1:Y:S04]  /*2bb0*/  LDSM.16.M88.4 R16, [R179] ;  /* 0x00000000b310783b */ /* 0x002e680000000200 */
[----:B--2---:R-:W2:Y:S04]  /*2bc0*/  LDSM.16.M88.4 R12, [R178] ;  /* 0x00000000b20c783b */ /* 0x004ea80000000200 */
[----:B------:R-:W1:Y:S04]  /*2bd0*/  LDSM.16.M88.4 R8, [R177] ;  /* 0x00000000b108783b */ /* 0x000e680000000200 */
[----:B------:R-:W-:Y:S01]  /*2be0*/  @!PT LDS RZ, [RZ] ;  /* 0x00000000fffff984 */ /* 0x000fe20000000800 */
[----:B------:R-:W-:Y:S01]  /*2bf0*/  @!PT LDS RZ, [RZ] ;  /* 0x00000000fffff984 */ /* 0x000fe20000000800 */
[----:B------:R-:W-:Y:S01]  /*2c00*/  @!PT LDS RZ, [RZ] ;  /* 0x00000000fffff984 */ /* 0x000fe20000000800 */
[----:B------:R1:W-:Y:S01]  /*2c10*/  LDGSTS.E.BYPASS.LTC128B.128 [R204+0x100], [R60.64], !P3 ;  /* 0x001000003ccc7fae */ /* 0x0003e2000d901d46 */
[----:B------:R-:W-:-:S03]  /*2c20*/  LOP3.LUT P3, RZ, R28, 0x4, RZ, 0xc0, !PT ;  /* 0x000000041cff7812 */ /* 0x000fc6000786c0ff */
[----:B------:R1:W-:Y:S01]  /*2c30*/  LDGSTS.E.BYPASS.LTC128B.128 [R204+0x2100], [R60.64+0x80], !P0 ;  /* 0x021000803ccc7fae */ /* 0x0003e2000c101d46 */
[C---:B------:R-:W-:Y:S01]  /*2c40*/  ISETP.LT.OR P0, PT, R29.reuse, 0x1, !P3 ;  /* 0x000000011d00780c */ /* 0x040fe20005f01670 */
[----:B---3--:R-:W-:Y:S01]  /*2c50*/  HMMA.16816.F32 R52, R24, R48, RZ ;  /* 0x000000301834723c */ /* 0x008fe200000018ff */
[----:B------:R-:W-:-:S07]  /*2c60*/  ISETP.LT.OR P3, PT, R29, 0x21, !P3 ;  /* 0x000000211d00780c */ /* 0x000fce0005f61670 */
[----:B----4-:R-:W-:Y:S04]  /*2c70*/  HMMA.16816.F32 R44, R24, R40, RZ ;  /* 0x00000028182c723c */ /* 0x010fe800000018ff */
[----:B------:R1:W-:Y:S01]  /*2c80*/  LDGSTS.E.BYPASS.LTC128B.128 [R204+0x4100], [R60.64+0x100], !P0 ;  /* 0x041001003ccc7fae */ /* 0x0003e2000c101d46 */
[----:B------:R-:W-:-:S03]  /*2c90*/  ISETP.GT.AND P0, PT, R3, R241, PT ;  /* 0x000000f10300720c */ /* 0x000fc60003f04270 */
[C---:B-----5:R-:W-:Y:S01]  /*2ca0*/  HMMA.16816.F32 R36, R24.reuse, R32, RZ ;  /* 0x000000201824723c */ /* 0x060fe200000018ff */
[----:B------:R1:W-:Y:S04]  /*2cb0*/  LDGSTS.E.BYPASS.LTC128B.128 [R204+0x1100], [R62.64], !P2 ;  /* 0x011000003ecc7fae */ /* 0x0003e8000d101d46 */
[----:B------:R1:W-:Y:S03]  /*2cc0*/  LDGSTS.E.BYPASS.LTC128B.128 [R204+0x3100], [R62.64+0x80], !P1 ;  /* 0x031000803ecc7fae */ /* 0x0003e6000c901d46 */
[C---:B------:R-:W-:Y:S01]  /*2cd0*/  HMMA.16816.F32 R48, R24.reuse, R50, RZ ;  /* 0x000000321830723c */ /* 0x040fe200000018ff */
[----:B------:R1:W-:Y:S04]  /*2ce0*/  LDGSTS.E.BYPASS.LTC128B.128 [R204+0x5100], [R62.64+0x100], !P3 ;  /* 0x051001003ecc7fae */ /* 0x0003e8000d901d46 */
[----:B------:R-:W-:Y:S03]  /*2cf0*/  LDSM.16.M88.4 R72, [R185] ;  /* 0x00000000b948783b */ /* 0x000fe60000000200 */
[C---:B------:R-:W-:Y:S01]  /*2d00*/  HMMA.16816.F32 R40, R24.reuse, R42, RZ ;  /* 0x0000002a1828723c */ /* 0x040fe200000018ff */
[----:B------:R-:W-:Y:S04]  /*2d10*/  LDSM.16.M88.4 R68, [R185+0x800] ;  /* 0x00080000b944783b */ /* 0x000fe80000000200 */
[----:B------:R-:W-:Y:S03]  /*2d20*/  LDSM.16.M88.4 R64, [R185+0x1000] ;  /* 0x00100000b940783b */ /* 0x000fe60000000200 */
[C---:B------:R-:W-:Y:S01]  /*2d30*/  HMMA.16816.F32 R32, R24.reuse, R34, RZ ;  /* 0x000000221820723c */ /* 0x040fe200000018ff */
[----:B------:R-:W0:Y:S07]  /*2d40*/  LDGDEPBAR ;  /* 0x00000000000079af */ /* 0x000e2e0000000000 */
[C---:B------:R-:W-:Y:S01]  /*2d50*/  HMMA.16816.F32 R28, R24.reuse, R56, RZ ;  /* 0x00000038181c723c */ /* 0x040fe200000018ff */
[----:B-1----:R-:W-:Y:S07]  /*2d60*/  LDSM.16.M88.4 R60, [R185+0x1800] ;  /* 0x00180000b93c783b */ /* 0x002fee0000000200 */
[----:B------:R-:W-:Y:S01]  /*2d70*/  HMMA.16816.F32 R24, R24, R58, RZ ;  /* 0x0000003a1818723c */ /* 0x000fe200000018ff */
[----:B------:R-:W1:Y:S07]  /*2d80*/  LDSM.16.M88.4 R56, [R186] ;  /* 0x00000000ba38783b */ /* 0x000e6e0000000200 */
[C---:B------:R-:W-:Y:S08]  /*2d90*/  HMMA.16816.F32 R52, R4.reuse, R20, R52 ;  /* 0x000000140434723c */ /* 0x040ff00000001834 */
[C---:B------:R-:W-:Y:S01]  /*2da0*/  HMMA.16816.F32 R48, R4.reuse, R22, R48 ;  /* 0x000000160430723c */ /* 0x040fe20000001830 */
[----:B------:R-:W-:Y:S07]  /*2db0*/  LDSM.16.M88.4 R20, [R176] ;  /* 0x00000000b014783b */ /* 0x000fee0000000200 */
[C---:B------:R-:W-:Y:S08]  /*2dc0*/  HMMA.16816.F32 R44, R4.reuse, R16, R44 ;  /* 0x00000010042c723c */ /* 0x040ff0000000182c */
[C---:B------:R-:W-:Y:S01]  /*2dd0*/  HMMA.16816.F32 R40, R4.reuse, R18, R40 ;  /* 0x000000120428723c */ /* 0x040fe20000001828 */
[----:B------:R-:W-:Y:S07]  /*2de0*/  LDSM.16.M88.4 R16, [R176+0x800] ;  /* 0x00080000b010783b */ /* 0x000fee0000000200 */
[C---:B--2---:R-:W-:Y:S08]  /*2df0*/  HMMA.16816.F32 R36, R4.reuse, R12, R36 ;  /* 0x0000000c0424723c */ /* 0x044ff00000001824 */
[C---:B------:R-:W-:Y:S01]  /*2e00*/  HMMA.16816.F32 R32, R4.reuse, R14, R32 ;  /* 0x0000000e0420723c */ /* 0x040fe20000001820 */
[----:B------:R-:W-:Y:S07]  /*2e10*/  LDSM.16.M88.4 R12, [R176+0x1000] ;  /* 0x00100000b00c783b */ /* 0x000fee0000000200 */
[C---:B------:R-:W-:Y:S08]  /*2e20*/  HMMA.16816.F32 R28, R4.reuse, R8, R28 ;  /* 0x00000008041c723c */ /* 0x040ff0000000181c */
[----:B------:R-:W-:Y:S01]  /*2e30*/  HMMA.16816.F32 R24, R4, R10, R24 ;  /* 0x0000000a0418723c */ /* 0x000fe20000001818 */
[----:B------:R-:W2:Y:S04]  /*2e40*/  LDSM.16.M88.4 R4, [R184] ;  /* 0x00000000b804783b */ /* 0x000ea80000000200 */
[----:B------:R-:W3:Y:S03]  /*2e50*/  LDSM.16.M88.4 R8, [R176+0x1800] ;  /* 0x00180000b008783b */ /* 0x000ee60000000200 */
[C---:B-1----:R-:W-:Y:S08]  /*2e60*/  HMMA.16816.F32 R52, R56.reuse, R72, R52 ;  /* 0x000000483834723c */ /* 0x042ff00000001834 */
[C---:B------:R-:W-:Y:S01]  /*2e70*/  HMMA.16816.F32 R48, R56.reuse, R74, R48 ;  /* 0x0000004a3830723c */ /* 0x040fe20000001830 */
[----:B------:R-:W-:Y:S07]  /*2e80*/  LDSM.16.M88.4 R72, [R189+0x2000] ;  /* 0x00200000bd48783b */ /* 0x000fee0000000200 */
[C---:B------:R-:W-:Y:S08]  /*2e90*/  HMMA.16816.F32 R44, R56.reuse, R68, R44 ;  /* 0x00000044382c723c */ /* 0x040ff0000000182c */
[C---:B------:R-:W-:Y:S01]  /*2ea0*/  HMMA.16816.F32 R40, R56.reuse, R70, R40 ;  /* 0x000000463828723c */ /* 0x040fe20000001828 */
[----:B------:R-:W-:Y:S07]  /*2eb0*/  LDSM.16.M88.4 R68, [R189+0x2800] ;  /* 0x00280000bd44783b */ /* 0x000fee0000000200 */
[C---:B------:R-:W-:Y:S08]  /*2ec0*/  HMMA.16816.F32 R36, R56.reuse, R64, R36 ;  /* 0x000000403824723c */ /* 0x040ff00000001824 */
[C---:B------:R-:W-:Y:S01]  /*2ed0*/  HMMA.16816.F32 R32, R56.reuse, R66, R32 ;  /* 0x000000423820723c */ /* 0x040fe20000001820 */
[----:B------:R-:W-:Y:S07]  /*2ee0*/  LDSM.16.M88.4 R64, [R189+0x3000] ;  /* 0x00300000bd40783b */ /* 0x000fee0000000200 */
[C---:B------:R-:W-:Y:S08]  /*2ef0*/  HMMA.16816.F32 R28, R56.reuse, R60, R28 ;  /* 0x0000003c381c723c */ /* 0x040ff0000000181c */
[----:B------:R-:W-:Y:S01]  /*2f00*/  HMMA.16816.F32 R24, R56, R62, R24 ;  /* 0x0000003e3818723c */ /* 0x000fe20000001818 */
[----:B------:R-:W1:Y:S04]  /*2f10*/  LDSM.16.M88.4 R56, [R190+0x4000] ;  /* 0x00400000be38783b */ /* 0x000e680000000200 */
[----:B------:R-:W4:Y:S03]  /*2f20*/  LDSM.16.M88.4 R60, [R189+0x3800] ;  /* 0x00380000bd3c783b */ /* 0x000f260000000200 */
[C---:B--2---:R-:W-:Y:S08]  /*2f30*/  HMMA.16816.F32 R52, R4.reuse, R20, R52 ;  /* 0x000000140434723c */ /* 0x044ff00000001834 */
[C---:B------:R-:W-:Y:S01]  /*2f40*/  HMMA.16816.F32 R48, R4.reuse, R22, R48 ;  /* 0x000000160430723c */ /* 0x040fe20000001830 */
[----:B------:R-:W-:Y:S07]  /*2f50*/  LDSM.16.M88.4 R20, [R175] ;  /* 0x00000000af14783b */ /* 0x000fee0000000200 */
[C---:B------:R-:W-:Y:S08]  /*2f60*/  HMMA.16816.F32 R44, R4.reuse, R16, R44 ;  /* 0x00000010042c723c */ /* 0x040ff0000000182c */
[C---:B------:R-:W-:Y:S01]  /*2f70*/  HMMA.16816.F32 R40, R4.reuse, R18, R40 ;  /* 0x000000120428723c */ /* 0x040fe20000001828 */
[----:B------:R-:W-:Y:S07]  /*2f80*/  LDSM.16.M88.4 R16, [R174] ;  /* 0x00000000ae10783b */ /* 0x000fee0000000200 */
[C---:B------:R-:W-:Y:S08]  /*2f90*/  HMMA.16816.F32 R36, R4.reuse, R12, R36 ;  /* 0x0000000c0424723c */ /* 0x040ff00000001824 */
[C---:B------:R-:W-:Y:S01]  /*2fa0*/  HMMA.16816.F32 R32, R4.reuse, R14, R32 ;  /* 0x0000000e0420723c */ /* 0x040fe20000001820 */
[----:B------:R-:W-:Y:S07]  /*2fb0*/  LDSM.16.M88.4 R12, [R173] ;  /* 0x00000000ad0c783b */ /* 0x000fee0000000200 */
[C---:B---3--:R-:W-:Y:S08]  /*2fc0*/  HMMA.16816.F32 R28, R4.reuse, R8, R28 ;  /* 0x00000008041c723c */ /* 0x048ff0000000181c */
[----:B------:R-:W-:Y:S01]  /*2fd0*/  HMMA.16816.F32 R24, R4, R10, R24 ;  /* 0x0000000a0418723c */ /* 0x000fe20000001818 */
[----:B------:R-:W2:Y:S04]  /*2fe0*/  LDSM.16.M88.4 R4, [R188+0x4000] ;  /* 0x00400000bc04783b */ /* 0x000ea80000000200 */
[----:B------:R-:W3:Y:S03]  /*2ff0*/  LDSM.16.M88.4 R8, [R172] ;  /* 0x00000000ac08783b */ /* 0x000ee60000000200 */
        /* <DEDUP_REMOVED lines=9> */
[C---:B----4-:R-:W-:Y:S08]  /*3090*/  HMMA.16816.F32 R28, R56.reuse, R60, R28 ;  /* 0x0000003c381c723c */ /* 0x050ff0000000181c */
[----:B------:R-:W-:Y:S01]  /*30a0*/  HMMA.16816.F32 R24, R56, R62, R24 ;  /* 0x0000003e3818723c */ /* 0x000fe20000001818 */
[----:B------:R-:W1:Y:S04]  /*30b0*/  LDSM.16.M88.4 R56, [R186+0x4000] ;  /* 0x00400000ba38783b */ /* 0x000e680000000200 */
[----:B------:R-:W4:Y:S03]  /*30c0*/  LDSM.16.M88.4 R60, [R185+0x3800] ;  /* 0x00380000b93c783b */ /* 0x000f260000000200 */
[C---:B--2---:R-:W-:Y:S08]  /*30d0*/  HMMA.16816.F32 R52, R4.reuse, R20, R52 ;  /* 0x000000140434723c */ /* 0x044ff00000001834 */
        /* <DEDUP_REMOVED lines=8> */
[C---:B---3--:R-:W-:Y:S08]  /*3160*/  HMMA.16816.F32 R28, R4.reuse, R8, R28 ;  /* 0x00000008041c723c */ /* 0x048ff0000000181c */
[----:B------:R-:W-:Y:S01]  /*3170*/  HMMA.16816.F32 R24, R4, R10, R24 ;  /* 0x0000000a0418723c */ /* 0x000fe20000001818 */
[----:B------:R-:W2:Y:S04]  /*3180*/  LDSM.16.M88.4 R4, [R184+0x4000] ;  /* 0x00400000b804783b */ /* 0x000ea80000000200 */
        /* <DEDUP_REMOVED lines=32> */
[----:B------:R-:W1:Y:S07]  /*3390*/  LDSM.16.M88.4 R68, [R185+0x4000] ;  /* 0x00400000b944783b */ /* 0x000e6e0000000200 */
[C---:B------:R-:W-:Y:S08]  /*33a0*/  HMMA.16816.F32 R36, R56.reuse, R64, R36 ;  /* 0x000000403824723c */ /* 0x040ff00000001824 */
[C---:B------:R-:W-:Y:S01]  /*33b0*/  HMMA.16816.F32 R32, R56.reuse, R66, R32 ;  /* 0x000000423820723c */ /* 0x040fe20000001820 */
[----:B------:R-:W5:Y:S07]  /*33c0*/  LDSM.16.M88.4 R64, [R185+0x4800] ;  /* 0x00480000b940783b */ /* 0x000f6e0000000200 */
[C---:B----4-:R-:W-:Y:S08]  /*33d0*/  HMMA.16816.F32 R28, R56.reuse, R60, R28 ;  /* 0x0000003c381c723c */ /* 0x050ff0000000181c */
[----:B------:R-:W-:Y:S01]  /*33e0*/  HMMA.16816.F32 R24, R56, R62, R24 ;  /* 0x0000003e3818723c */ /* 0x000fe20000001818 */
[----:B------:R-:W4:Y:S04]  /*33f0*/  LDSM.16.M88.4 R60, [R185+0x5000] ;  /* 0x00500000b93c783b */ /* 0x000f280000000200 */
[----:B------:R-:W1:Y:S03]  /*3400*/  LDSM.16.M88.4 R56, [R185+0x5800] ;  /* 0x00580000b938783b */ /* 0x000e660000000200 */
[C---:B--2---:R-:W-:Y:S08]  /*3410*/  HMMA.16816.F32 R52, R4.reuse, R20, R52 ;  /* 0x000000140434723c */ /* 0x044ff00000001834 */
[C---:B------:R-:W-:Y:S01]  /*3420*/  HMMA.16816.F32 R48, R4.reuse, R22, R48 ;  /* 0x000000160430723c */ /* 0x040fe20000001830 */
[----:B------:R-:W-:Y:S07]  /*3430*/  LDSM.16.M88.4 R20, [R184+0x8000] ;  /* 0x00800000b814783b */ /* 0x000fee0000000200 */
[C---:B------:R-:W-:Y:S08]  /*3440*/  HMMA.16816.F32 R44, R4.reuse, R16, R44 ;  /* 0x00000010042c723c */ /* 0x040ff0000000182c */
[C---:B------:R-:W-:Y:S01]  /*3450*/  HMMA.16816.F32 R40, R4.reuse, R18, R40 ;  /* 0x000000120428723c */ /* 0x040fe20000001828 */
[----:B------:R-:W2:Y:S07]  /*3460*/  LDSM.16.M88.4 R16, [R176+0x4000] ;  /* 0x00400000b010783b */ /* 0x000eae0000000200 */
[C---:B------:R-:W-:Y:S08]  /*3470*/  HMMA.16816.F32 R36, R4.reuse, R12, R36 ;  /* 0x0000000c0424723c */ /* 0x040ff00000001824 */
[C---:B------:R-:W-:Y:S01]  /*3480*/  HMMA.16816.F32 R32, R4.reuse, R14, R32 ;  /* 0x0000000e0420723c */ /* 0x040fe20000001820 */
[----:B------:R-:W2:Y:S07]  /*3490*/  LDSM.16.M88.4 R12, [R176+0x4800] ;  /* 0x00480000b00c783b */ /* 0x000eae0000000200 */
[C---:B---3--:R-:W-:Y:S08]  /*34a0*/  HMMA.16816.F32 R28, R4.reuse, R8, R28 ;  /* 0x00000008041c723c */ /* 0x048ff0000000181c */
[----:B------:R-:W-:Y:S01]  /*34b0*/  HMMA.16816.F32 R24, R4, R10, R24 ;  /* 0x0000000a0418723c */ /* 0x000fe20000001818 */
[----:B------:R-:W3:Y:S04]  /*34c0*/  LDSM.16.M88.4 R8, [R176+0x5000] ;  /* 0x00500000b008783b */ /* 0x000ee80000000200 */
[----:B------:R-:W2:Y:S01]  /*34d0*/  LDSM.16.M88.4 R4, [R176+0x5800] ;  /* 0x00580000b004783b */ /* 0x000ea20000000200 */
[----:B------:R-:W-:-:S04]  /*34e0*/  DEPBAR.LE SB0, 0x0 ;  /* 0x000080000000791a */ /* 0x000fc80000000000 */
[C---:B-1----:R-:W-:Y:S08]  /*34f0*/  HMMA.16816.F32 R52, R72.reuse, R68, R52 ;  /* 0x000000444834723c */ /* 0x042ff00000001834 */
[C---:B------:R-:W-:Y:S08]  /*3500*/  HMMA.16816.F32 R48, R72.reuse, R70, R48 ;  /* 0x000000464830723c */ /* 0x040ff00000001830 */
[C---:B-----5:R-:W-:Y:S08]  /*3510*/  HMMA.16816.F32 R44, R72.reuse, R64, R44 ;  /* 0x00000040482c723c */ /* 0x060ff0000000182c */
[C---:B------:R-:W-:Y:S08]  /*3520*/  HMMA.16816.F32 R40, R72.reuse, R66, R40 ;  /* 0x000000424828723c */ /* 0x040ff00000001828 */
[C---:B----4-:R-:W-:Y:S08]  /*3530*/  HMMA.16816.F32 R36, R72.reuse, R60, R36 ;  /* 0x0000003c4824723c */ /* 0x050ff00000001824 */
[C---:B------:R-:W-:Y:S08]  /*3540*/  HMMA.16816.F32 R32, R72.reuse, R62, R32 ;  /* 0x0000003e4820723c */ /* 0x040ff00000001820 */
[C---:B------:R-:W-:Y:S08]  /*3550*/  HMMA.16816.F32 R28, R72.reuse, R56, R28 ;  /* 0x00000038481c723c */ /* 0x040ff0000000181c */
[----:B------:R-:W-:Y:S08]  /*3560*/  HMMA.16816.F32 R24, R72, R58, R24 ;  /* 0x0000003a4818723c */ /* 0x000ff00000001818 */
[C---:B--2---:R-:W-:Y:S08]  /*3570*/  HMMA.16816.F32 R52, R20.reuse, R16, R52 ;  /* 0x000000101434723c */ /* 0x044ff00000001834 */
[C---:B------:R-:W-:Y:S08]  /*3580*/  HMMA.16816.F32 R48, R20.reuse, R18, R48 ;  /* 0x000000121430723c */ /* 0x040ff00000001830 */
[C---:B------:R-:W-:Y:S08]  /*3590*/  HMMA.16816.F32 R44, R20.reuse, R12, R44 ;  /* 0x0000000c142c723c */ /* 0x040ff0000000182c */
[C---:B------:R-:W-:Y:S08]  /*35a0*/  HMMA.16816.F32 R40, R20.reuse, R14, R40 ;  /* 0x0000000e1428723c */ /* 0x040ff00000001828 */
[C---:B---3--:R-:W-:Y:S08]  /*35b0*/  HMMA.16816.F32 R36, R20.reuse, R8, R36 ;  /* 0x000000081424723c */ /* 0x048ff00000001824 */
[C---:B------:R-:W-:Y:S08]  /*35c0*/  HMMA.16816.F32 R32, R20.reuse, R10, R32 ;  /* 0x0000000a1420723c */ /* 0x040ff00000001820 */
[C---:B------:R-:W-:Y:S08]  /*35d0*/  HMMA.16816.F32 R28, R20.reuse, R4, R28 ;  /* 0x00000004141c723c */ /* 0x040ff0000000181c */
[----:B------:R-:W-:Y:S01]  /*35e0*/  HMMA.16816.F32 R24, R20, R6, R24 ;  /* 0x000000061418723c */ /* 0x000fe20000001818 */
[----:B------:R-:W-:Y:S06]  /*35f0*/  BAR.SYNC.DEFER_BLOCKING 0x0 ;  /* 0x0000000000007b1d */ /* 0x000fec0000010000 */
[----:B------:R-:W-:Y:S01]  /*3600*/  @!UPT UIADD3 URZ, URZ, URZ, URZ ;  /* 0x0000003f3f3ff290 */ /* 0x000fe2000fffe03f */
[----:B------:R-:W-:Y:S11]  /*3610*/  @!P0 BRA `(.L_x_42) ;  /* 0x0000017000008947 */ /* 0x000ff60003800000 */
[----:B------:R-:W-:Y:S01]  /*3620*/  IADD3 R3, R0, -0x2, RZ ;  /* 0xfffffffe00037810 */ /* 0x000fe20007ffe0ff */
[----:B------:R-:W-:-:S03]  /*3630*/  IMAD.MOV.U32 R4, RZ, RZ, c[0x0][0x1e0] ;  /* 0x00007800ff047624 */ /* 0x000fc600078e00ff */
[----:B------:R-:W-:Y:S01]  /*3640*/  SHF.R.S32.HI R5, RZ, 0x1f, R3 ;  /* 0x0000001fff057819 */ /* 0x000fe20000011403 */
[----:B------:R-:W-:-:S04]  /*3650*/  IMAD.WIDE.U32 R10, R3, c[0x0][0x1e0], RZ ;  /* 0x00007800030a7a25 */ /* 0x000fc800078e00ff */
[----:B------:R-:W-:Y:S01]  /*3660*/  IMAD R5, R5, c[0x0][0x1e0], RZ ;  /* 0x0000780005057a24 */ /* 0x000fe200078e02ff */
[----:B------:R-:W-:-:S03]  /*3670*/  LEA R6, P0, R10, R250, 0x6 ;  /* 0x000000fa0a067211 */ /* 0x000fc600078030ff */
[----:B------:R-:W-:Y:S01]  /*3680*/  IMAD R5, R3, c[0x0][0x1e4], R5 ;  /* 0x0000790003057a24 */ /* 0x000fe200078e0205 */
[----:B------:R-:W-:Y:S01]  /*3690*/  LEA R8, P1, R6, c[0x0][0x1c8], 0x1 ;  /* 0x0000720006087a11 */ /* 0x000fe200078208ff */
[----:B------:R-:W-:Y:S02]  /*36a0*/  IMAD.MOV.U32 R3, RZ, RZ, c[0x0][0x1e4] ;  /* 0x00007900ff037624 */ /* 0x000fe400078e00ff */
[----:B------:R-:W-:-:S05]  /*36b0*/  IMAD.IADD R5, R11, 0x1, R5 ;  /* 0x000000010b057824 */ /* 0x000fca00078e0205 */
[----:B------:R-:W-:Y:S02]  /*36c0*/  LEA.HI.X R5, R10, R240, R5, 0x6, P0 ;  /* 0x000000f00a057211 */ /* 0x000fe400000f3405 */
[----:B------:R-:W-:Y:S02]  /*36d0*/  LEA R10, P0, R4, R8, 0x6 ;  /* 0x00000008040a7211 */ /* 0x000fe400078030ff */
[----:B------:R-:W-:-:S04]  /*36e0*/  LEA.HI.X R9, R6, c[0x0][0x1cc], R5, 0x1, P1 ;  /* 0x0000730006097a11 */ /* 0x000fc800008f0c05 */
[----:B------:R-:W-:Y:S01]  /*36f0*/  LEA.HI.X R11, R4, R9, R3, 0x6, P0 ;  /* 0x00000009040b7211 */ /* 0x000fe200000f3403 */
[----:B------:R-:W-:Y:S01]  /*3700*/  @!PT LDS RZ, [RZ] ;  /* 0x00000000fffff984 */ /* 0x000fe20000000800 */
[----:B------:R-:W-:Y:S01]  /*3710*/  @!PT LDS RZ, [RZ] ;  /* 0x00000000fffff984 */ /* 0x000fe20000000800 */
[----:B------:R-:W-:Y:S01]  /*3720*/  @!PT LDS RZ, [RZ] ;  /* 0x00000000fffff984 */ /* 0x000fe20000000800 */
[----:B------:R1:W-:Y:S04]  /*3730*/  LDGSTS.E.BYPASS.LTC128B.128 [R204+0x6100], [R8.64], !P4 ;  /* 0x0610000008cc7fae */ /* 0x0003e8000e101d46 */
[----:B------:R1:W-:Y:S04]  /*3740*/  LDGSTS.E.BYPASS.LTC128B.128 [R204+0x8100], [R8.64+0x80], !P5 ;  /* 0x0810008008cc7fae */ /* 0x0003e8000e901d46 */
[----:B------:R1:W-:Y:S04]  /*3750*/  LDGSTS.E.BYPASS.LTC128B.128 [R204+0xa100], [R8.64+0x100], !P6 ;  /* 0x0a10010008cc7fae */ /* 0x0003e8000f101d46 */
[----:B------:R1:W-:Y:S04]  /*3760*/  LDGSTS.E.BYPASS.LTC128B.128 [R204+0x7100], [R10.64], !P4 ;  /* 0x071000000acc7fae */ /* 0x0003e8000e101d46 */
[----:B------:R1:W-:Y:S04]  /*3770*/  LDGSTS.E.BYPASS.LTC128B.128 [R204+0x9100], [R10.64+0x80], !P5 ;  /* 0x091000800acc7fae */ /* 0x0003e8000e901d46 */
[----:B------:R1:W-:Y:S02]  /*3780*/  LDGSTS.E.BYPASS.LTC128B.128 [R204+0xb100], [R10.64+0x100], !P6 ;  /* 0x0b1001000acc7fae */ /* 0x0003e4000f101d46 */
.L_x_42:
[----:B------:R-:W-:Y:S05]  /*3790*/  BSYNC B0 ;  /* 0x0000000000007941 */ /* 0x000fea0003800000 */
.L_x_41:
[----:B------:R-:W-:Y:S01]  /*37a0*/  IMAD.IADD R3, R2, 0x1, -R205 ;  /* 0x0000000102037824 */ /* 0x000fe200078e0acd */
[----:B------:R-:W-:Y:S01]  /*37b0*/  LDSM.16.MT88.4 R124, [R183] ;  /* 0x00000000b77c783b */ /* 0x000fe20000004200 */
[----:B------:R-:W-:-:S03]  /*37c0*/  IADD3 R0, R0, -0x2, RZ ;  /* 0xfffffffe00007810 */ /* 0x000fc60007ffe0ff */
[C---:B------:R-:W-:Y:S01]  /*37d0*/  ISETP.GT.AND P3, PT, R3.reuse, RZ, PT ;  /* 0x000000ff0300720c */ /* 0x040fe20003f64270 */
[----:B------:R-:W-:Y:S01]  /*37e0*/  LDSM.16.MT88.4 R56, [R180] ;  /* 0x00000000b438783b */ /* 0x000fe20000004200 */
[C---:B------:R-:W-:Y:S02]  /*37f0*/  ISETP.GT.AND P2, PT, R3.reuse, 0x1, PT ;  /* 0x000000010300780c */ /* 0x040fe40003f44270 */
[----:B------:R-:W-:Y:S01]  /*3800*/  ISETP.GT.AND P1, PT, R3, 0x8, PT ;  /* 0x000000080300780c */ /* 0x000fe20003f24270 */
[----:B------:R-:W-:Y:S01]  /*3810*/  LDSM.16.MT88.4 R64, [R183+0x2000] ;  /* 0x00200000b740783b */ /* 0x000fe20000004200 */
[----:B------:R-:W-:Y:S02]  /*3820*/  FSEL R52, R52, -INF , P3 ;  /* 0xff80000034347808 */ /* 0x000fe40001800000 */
[----:B------:R-:W-:Y:S01]  /*3830*/  FSEL R53, R53, -INF , P2 ;  /* 0xff80000035357808 */ /* 0x000fe20001000000 */
[----:B------:R-:W-:Y:S01]  /*3840*/  LDSM.16.MT88.4 R72, [R182+0x2000] ;  /* 0x00200000b648783b */ /* 0x000fe20000004200 */
[----:B------:R-:W-:-:S02]  /*3850*/  ISETP.GT.AND P0, PT, R3, 0x9, PT ;  /* 0x000000090300780c */ /* 0x000fc40003f04270 */
[----:B------:R-:W-:Y:S01]  /*3860*/  FSEL R48, R48, -INF , P1 ;  /* 0xff80000030307808 */ /* 0x000fe20000800000 */
[----:B------:R-:W-:Y:S01]  /*3870*/  LDSM.16.MT88.4 R80, [R181+0x2000] ;  /* 0x00200000b550783b */ /* 0x000fe20000004200 */
[----:B------:R-:W-:Y:S02]  /*3880*/  FMNMX.FTZ R2, R52, R53, !PT ;  /* 0x0000003534027209 */ /* 0x000fe40007810000 */
[----:B------:R-:W-:Y:S01]  /*3890*/  FSEL R54, R54, -INF , P3 ;  /* 0xff80000036367808 */ /* 0x000fe20001800000 */
[----:B------:R-:W-:Y:S01]  /*38a0*/  LDSM.16.MT88.4 R88, [R180+0x2000] ;  /* 0x00200000b458783b */ /* 0x000fe20000004200 */
[----:B------:R-:W-:Y:S02]  /*38b0*/  FSEL R55, R55, -INF , P2 ;  /* 0xff80000037377808 */ /* 0x000fe40001000000 */
[----:B------:R-:W-:Y:S01]  /*38c0*/  FSEL R49, R49, -INF , P0 ;  /* 0xff80000031317808 */ /* 0x000fe20000000000 */
[----:B------:R-:W-:Y:S01]  /*38d0*/  LDSM.16.MT88.4 R96, [R183+0x4000] ;  /* 0x00400000b760783b */ /* 0x000fe20000004200 */
[----:B------:R-:W-:-:S02]  /*38e0*/  ISETP.GT.AND P2, PT, R3, 0x10, PT ;  /* 0x000000100300780c */ /* 0x000fc40003f44270 */
[----:B------:R-:W-:Y:S01]  /*38f0*/  FMNMX.FTZ R2, R48, R2, !PT ;  /* 0x0000000230027209 */ /* 0x000fe20007810000 */
[----:B------:R-:W-:Y:S01]  /*3900*/  LDSM.16.MT88.4 R120, [R182+0x4000] ;  /* 0x00400000b678783b */ /* 0x000fe20000004200 */
[----:B------:R-:W-:Y:S02]  /*3910*/  FSEL R50, R50, -INF , P1 ;  /* 0xff80000032327808 */ /* 0x000fe40000800000 */
[----:B------:R-:W-:Y:S01]  /*3920*/  FMNMX.FTZ R13, R54, R55, !PT ;  /* 0x00000037360d7209 */ /* 0x000fe20007810000 */
[----:B------:R-:W-:Y:S01]  /*3930*/  LDSM.16.MT88.4 R108, [R181+0x4000] ;  /* 0x00400000b56c783b */ /* 0x000fe20000004200 */
[----:B------:R-:W-:Y:S02]  /*3940*/  ISETP.GT.AND P1, PT, R3, 0x11, PT ;  /* 0x000000110300780c */ /* 0x000fe40003f24270 */
[----:B------:R-:W-:Y:S01]  /*3950*/  FSEL R5, R44, -INF , P2 ;  /* 0xff8000002c057808 */ /* 0x000fe20001000000 */
[----:B------:R-:W-:Y:S01]  /*3960*/  LDSM.16.MT88.4 R16, [R182+0x800] ;  /* 0x00080000b610783b */ /* 0x000fe20000004200 */
[----:B------:R-:W-:-:S02]  /*3970*/  FMNMX.FTZ R2, R49, R2, !PT ;  /* 0x0000000231027209 */ /* 0x000fc40007810000 */
[----:B------:R-:W-:Y:S01]  /*3980*/  FSEL R6, R51, -INF , P0 ;  /* 0xff80000033067808 */ /* 0x000fe20000000000 */
[----:B------:R-:W-:Y:S01]  /*3990*/  LDSM.16.MT88.4 R20, [R180+0x800] ;  /* 0x00080000b414783b */ /* 0x000fe20000004200 */
[----:B------:R-:W-:Y:S02]  /*39a0*/  FMNMX.FTZ R13, R50, R13, !PT ;  /* 0x0000000d320d7209 */ /* 0x000fe40007810000 */
[----:B------:R-:W-:Y:S01]  /*39b0*/  ISETP.GT.AND P0, PT, R3, 0x18, PT ;  /* 0x000000180300780c */ /* 0x000fe20003f04270 */
[----:B------:R-:W0:Y:S01]  /*39c0*/  LDGDEPBAR ;  /* 0x00000000000079af */ /* 0x000e220000000000 */
[----:B------:R-:W-:Y:S02]  /*39d0*/  FSEL R4, R45, -INF , P1 ;  /* 0xff8000002d047808 */ /* 0x000fe40000800000 */
[----:B------:R-:W-:Y:S02]  /*39e0*/  FMNMX.FTZ R7, R5, R2, !PT ;  /* 0x0000000205077209 */ /* 0x000fe40007810000 */
[----:B-1----:R-:W-:-:S02]  /*39f0*/  FSEL R11, R46, -INF , P2 ;  /* 0xff8000002e0b7808 */ /* 0x002fc40001000000 */
[----:B------:R-:W-:Y:S02]  /*3a00*/  FMNMX.FTZ R13, R6, R13, !PT ;  /* 0x0000000d060d7209 */ /* 0x000fe40007810000 */
[----:B------:R-:W-:Y:S02]  /*3a10*/  FSEL R10, R47, -INF , P1 ;  /* 0xff8000002f0a7808 */ /* 0x000fe40000800000 */
[----:B------:R-:W-:Y:S02]  /*3a20*/  ISETP.GT.AND P1, PT, R3, 0x19, PT ;  /* 0x000000190300780c */ /* 0x000fe40003f24270 */
[----:B------:R-:W-:Y:S02]  /*3a30*/  FSEL R12, R40, -INF , P0 ;  /* 0xff800000280c7808 */ /* 0x000fe40000000000 */
[----:B------:R-:W-:Y:S02]  /*3a40*/  FMNMX.FTZ R7, R4, R7, !PT ;  /* 0x0000000704077209 */ /* 0x000fe40007810000 */
[----:B------:R-:W-:-:S02]  /*3a50*/  FMNMX.FTZ R13, R11, R13, !PT ;  /* 0x0000000d0b0d7209 */ /* 0x000fc40007810000 */
[----:B------:R-:W-:Y:S02]  /*3a60*/  FSEL R9, R42, -INF , P0 ;  /* 0xff8000002a097808 */ /* 0x000fe40000000000 */
[----:B------:R-:W-:Y:S02]  /*3a70*/  FSEL R2, R41, -INF , P1 ;  /* 0xff80000029027808 */ /* 0x000fe40000800000 */
[C---:B------:R-:W-:Y:S02]  /*3a80*/  ISETP.GT.AND P0, PT, R3.reuse, 0x20, PT ;  /* 0x000000200300780c */ /* 0x040fe40003f04270 */
[----:B------:R-:W-:Y:S02]  /*3a90*/  FMNMX.FTZ R7, R12, R7, !PT ;  /* 0x000000070c077209 */ /* 0x000fe40007810000 */
[----:B------:R-:W-:Y:S02]  /*3aa0*/  FMNMX.FTZ R13, R10, R13, !PT ;  /* 0x0000000d0a0d7209 */ /* 0x000fe40007810000 */
[----:B------:R-:W-:-:S02]  /*3ab0*/  ISETP.GT.AND P6, PT, R3, 0x21, PT ;  /* 0x000000210300780c */ /* 0x000fc40003fc4270 */
[----:B------:R-:W-:Y:S02]  /*3ac0*/  FSEL R144, R36, -INF , P0 ;  /* 0xff80000024907808 */ /* 0x000fe40000000000 */
[----:B------:R-:W-:Y:S02]  /*3ad0*/  FMNMX.FTZ R7, R2, R7, !PT ;  /* 0x0000000702077209 */ /* 0x000fe40007810000 */
[----:B------:R-:W-:Y:S02]  /*3ae0*/  FSEL R8, R43, -INF , P1 ;  /* 0xff8000002b087808 */ /* 0x000fe40000800000 */
[----:B------:R-:W-:Y:S01]  /*3af0*/  FMNMX.FTZ R13, R9, R13, !PT ;  /* 0x0000000d090d7209 */ /* 0x000fe20007810000 */
[----:B------:R-:W-:Y:S01]  /*3b00*/  LDSM.16.MT88.4 R40, [R182] ;  /* 0x00000000b628783b */ /* 0x000fe20000004200 */
[----:B------:R-:W-:Y:S02]  /*3b10*/  ISETP.GT.AND P5, PT, R3, 0x28, PT ;  /* 0x000000280300780c */ /* 0x000fe40003fa4270 */
[----:B------:R-:W-:-:S02]  /*3b20*/  FSEL R145, R37, -INF , P6 ;  /* 0xff80000025917808 */ /* 0x000fc40003000000 */
[----:B------:R-:W-:Y:S02]  /*3b30*/  FMNMX.FTZ R7, R144, R7, !PT ;  /* 0x0000000790077209 */ /* 0x000fe40007810000 */
[----:B------:R-:W-:Y:S02]  /*3b40*/  FSEL R156, R38, -INF , P0 ;  /* 0xff800000269c7808 */ /* 0x000fe40000000000 */
[----:B------:R-:W-:Y:S02]  /*3b50*/  FMNMX.FTZ R13, R8, R13, !PT ;  /* 0x0000000d080d7209 */ /* 0x000fe40007810000 */
[----:B------:R-:W-:Y:S02]  /*3b60*/  ISETP.GT.AND P4, PT, R3, 0x29, PT ;  /* 0x000000290300780c */ /* 0x000fe40003f84270 */
[----:B------:R-:W-:Y:S02]  /*3b70*/  FSEL R149, R32, -INF , P5 ;  /* 0xff80000020957808 */ /* 0x000fe40002800000 */
[----:B------:R-:W-:-:S02]  /*3b80*/  FMNMX.FTZ R7, R145, R7, !PT ;  /* 0x0000000791077209 */ /* 0x000fc40007810000 */
[----:B------:R-:W-:Y:S02]  /*3b90*/  FSEL R157, R39, -INF , P6 ;  /* 0xff800000279d7808 */ /* 0x000fe40003000000 */
[----:B------:R-:W-:Y:S02]  /*3ba0*/  FMNMX.FTZ R13, R156, R13, !PT ;  /* 0x0000000d9c0d7209 */ /* 0x000fe40007810000 */
[C---:B------:R-:W-:Y:S02]  /*3bb0*/  ISETP.GT.AND P3, PT, R3.reuse, 0x30, PT ;  /* 0x000000300300780c */ /* 0x040fe40003f64270 */
[----:B------:R-:W-:Y:S02]  /*3bc0*/  ISETP.GT.AND P2, PT, R3, 0x31, PT ;  /* 0x000000310300780c */ /* 0x000fe40003f44270 */
[----:B------:R-:W-:Y:S02]  /*3bd0*/  FSEL R150, R33, -INF , P4 ;  /* 0xff80000021967808 */ /* 0x000fe40002000000 */
[----:B------:R-:W-:-:S02]  /*3be0*/  FMNMX.FTZ R7, R149, R7, !PT ;  /* 0x0000000795077209 */ /* 0x000fc40007810000 */
[----:B------:R-:W-:Y:S02]  /*3bf0*/  FSEL R159, R34, -INF , P5 ;  /* 0xff800000229f7808 */ /* 0x000fe40002800000 */
[----:B------:R-:W-:Y:S02]  /*3c00*/  FMNMX.FTZ R13, R157, R13, !PT ;  /* 0x0000000d9d0d7209 */ /* 0x000fe40007810000 */
[----:B------:R-:W-:Y:S02]  /*3c10*/  FSEL R28, R28, -INF , P3 ;  /* 0xff8000001c1c7808 */ /* 0x000fe40001800000 */
[----:B------:R-:W-:Y:S02]  /*3c20*/  FMNMX.FTZ R7, R150, R7, !PT ;  /* 0x0000000796077209 */ /* 0x000fe40007810000 */
[----:B------:R-:W-:Y:S02]  /*3c30*/  FSEL R158, R29, -INF , P2 ;  /* 0xff8000001d9e7808 */ /* 0x000fe40001000000 */
[----:B------:R-:W-:-:S02]  /*3c40*/  FSEL R29, R35, -INF , P4 ;  /* 0xff800000231d7808 */ /* 0x000fc40002000000 */
[----:B------:R-:W-:Y:S02]  /*3c50*/  FMNMX.FTZ R13, R159, R13, !PT ;  /* 0x0000000d9f0d7209 */ /* 0x000fe40007810000 */
[----:B------:R-:W-:Y:S02]  /*3c60*/  ISETP.GT.AND P1, PT, R3, 0x38, PT ;  /* 0x000000380300780c */ /* 0x000fe40003f24270 */
[----:B------:R-:W-:Y:S02]  /*3c70*/  FMNMX.FTZ R7, R28, R7, !PT ;  /* 0x000000071c077209 */ /* 0x000fe40007810000 */
[----:B------:R-:W-:Y:S02]  /*3c80*/  FSEL R152, R30, -INF , P3 ;  /* 0xff8000001e987808 */ /* 0x000fe40001800000 */
[----:B------:R-:W-:Y:S02]  /*3c90*/  FMNMX.FTZ R13, R29, R13, !PT ;  /* 0x0000000d1d0d7209 */ /* 0x000fe40007810000 */
[----:B------:R-:W-:-:S02]  /*3ca0*/  ISETP.GT.AND P0, PT, R3, 0x39, PT ;  /* 0x000000390300780c */ /* 0x000fc40003f04270 */
[----:B------:R-:W-:Y:S02]  /*3cb0*/  FSEL R155, R24, -INF , P1 ;  /* 0xff800000189b7808 */ /* 0x000fe40000800000 */
[----:B------:R-:W-:Y:S02]  /*3cc0*/  FMNMX.FTZ R7, R158, R7, !PT ;  /* 0x000000079e077209 */ /* 0x000fe40007810000 */
[----:B------:R-:W-:Y:S02]  /*3cd0*/  FSEL R151, R31, -INF , P2 ;  /* 0xff8000001f977808 */ /* 0x000fe40001000000 */
[----:B------:R-:W-:Y:S02]  /*3ce0*/  FMNMX.FTZ R13, R152, R13, !PT ;  /* 0x0000000d980d7209 */ /* 0x000fe40007810000 */
[----:B------:R-:W-:Y:S02]  /*3cf0*/  FSEL R154, R25, -INF , P0 ;  /* 0xff800000199a7808 */ /* 0x000fe40000000000 */
[----:B------:R-:W-:-:S02]  /*3d00*/  FMNMX.FTZ R3, R155, R7, !PT ;  /* 0x000000079b037209 */ /* 0x000fc40007810000 */
[----:B------:R-:W-:Y:S02]  /*3d10*/  FSEL R148, R26, -INF , P1 ;  /* 0xff8000001a947808 */ /* 0x000fe40000800000 */
[----:B------:R-:W-:Y:S02]  /*3d20*/  FMNMX.FTZ R13, R151, R13, !PT ;  /* 0x0000000d970d7209 */ /* 0x000fe40007810000 */
[----:B------:R-:W-:Y:S02]  /*3d30*/  FMNMX.FTZ R3, R154, R3, !PT ;  /* 0x000000039a037209 */ /* 0x000fe40007810000 */
[----:B------:R-:W-:Y:S02]  /*3d40*/  FSEL R147, R27, -INF , P0 ;  /* 0xff8000001b937808 */ /* 0x000fe40000000000 */
[----:B------:R-:W-:Y:S01]  /*3d50*/  FMNMX.FTZ R13, R148, R13, !PT ;  /* 0x0000000d940d7209 */ /* 0x000fe20007810000 */
[----:B------:R-:W1:Y:S03]  /*3d60*/  SHFL.BFLY PT, R7, R3, 0x2, 0x1f ;  /* 0x0c401f0003077f89 */ /* 0x000e6600000e0000 */
[----:B------:R-:W-:Y:S01]  /*3d70*/  FMNMX.FTZ R15, R147, R13, !PT ;  /* 0x0000000d930f7209 */ /* 0x000fe20007810000 */
[----:B------:R-:W-:Y:S04]  /*3d80*/  LDSM.16.MT88.4 R24, [R182+0x2800] ;  /* 0x00280000b618783b */ /* 0x000fe80000004200 */
[----:B------:R-:W2:Y:S01]  /*3d90*/  SHFL.BFLY PT, R13, R15, 0x2, 0x1f ;  /* 0x0c401f000f0d7f89 */ /* 0x000ea200000e0000 */
[----:B-1----:R-:W-:-:S05]  /*3da0*/  FMNMX.FTZ R14, R3, R7, !PT ;  /* 0x00000007030e7209 */ /* 0x002fca0007810000 */
[----:B------:R-:W1:Y:S01]  /*3db0*/  SHFL.BFLY PT, R132, R14, 0x1, 0x1f ;  /* 0x0c201f000e847f89 */ /* 0x000e6200000e0000 */
[----:B--2---:R-:W-:-:S05]  /*3dc0*/  FMNMX.FTZ R7, R15, R13, !PT ;  /* 0x0000000d0f077209 */ /* 0x004fca0007810000 */
[----:B------:R-:W2:Y:S01]  /*3dd0*/  SHFL.BFLY PT, R3, R7, 0x1, 0x1f ;  /* 0x0c201f0007037f89 */ /* 0x000ea200000e0000 */
[----:B-1----:R-:W-:-:S04]  /*3de0*/  FMNMX.FTZ R132, R14, R132, !PT ;  /* 0x000000840e847209 */ /* 0x002fc80007810000 */
[C---:B------:R-:W-:Y:S01]  /*3df0*/  FSETP.NEU.FTZ.AND P0, PT, R132.reuse, -INF , PT ;  /* 0xff8000008400780b */ /* 0x040fe20003f1d000 */
[----:B------:R-:W-:Y:S01]  /*3e00*/  FMUL.FTZ R153, R132, c[0x0][0x2d0] ;  /* 0x0000b40084997a20 */ /* 0x000fe20000410000 */
[----:B--2---:R-:W-:-:S04]  /*3e10*/  FMNMX.FTZ R3, R7, R3, !PT ;  /* 0x0000000307037209 */ /* 0x004fc80007810000 */
[----:B------:R-:W-:Y:S02]  /*3e20*/  FSEL R153, R153, RZ, P0 ;  /* 0x000000ff99997208 */ /* 0x000fe40000000000 */
[C---:B------:R-:W-:Y:S01]  /*3e30*/  FSETP.NEU.FTZ.AND P0, PT, R3.reuse, -INF , PT ;  /* 0xff8000000300780b */ /* 0x040fe20003f1d000 */
[----:B------:R-:W-:Y:S02]  /*3e40*/  FMUL.FTZ R146, R3, c[0x0][0x2d0] ;  /* 0x0000b40003927a20 */ /* 0x000fe40000410000 */
[--C-:B------:R-:W-:Y:S02]  /*3e50*/  FFMA.FTZ R137, R48, c[0x0][0x2d0], -R153.reuse ;  /* 0x0000b40030897a23 */ /* 0x100fe40000010899 */
[--C-:B------:R-:W-:Y:S01]  /*3e60*/  FFMA.FTZ R133, R49, c[0x0][0x2d0], -R153.reuse ;  /* 0x0000b40031857a23 */ /* 0x100fe20000010899 */
[----:B------:R-:W-:Y:S01]  /*3e70*/  FSEL R146, R146, RZ, P0 ;  /* 0x000000ff92927208 */ /* 0x000fe20000000000 */
[--C-:B------:R-:W-:Y:S01]  /*3e80*/  FFMA.FTZ R139, R52, c[0x0][0x2d0], -R153.reuse ;  /* 0x0000b400348b7a23 */ /* 0x100fe20000010899 */
[----:B------:R-:W-:Y:S01]  /*3e90*/  ISETP.GE.AND P0, PT, R0, R241, PT ;  /* 0x000000f10000720c */ /* 0x000fe20003f06270 */
[----:B------:R-:W-:Y:S01]  /*3ea0*/  FFMA.FTZ R138, R53, c[0x0][0x2d0], -R153 ;  /* 0x0000b400358a7a23 */ /* 0x000fe20000010899 */
[----:B------:R-:W-:Y:S01]  /*3eb0*/  MUFU.EX2 R137, R137 ;  /* 0x0000008900897308 */ /* 0x000fe20000000800 */
[----:B------:R-:W-:-:S02]  /*3ec0*/  FFMA.FTZ R134, R50, c[0x0][0x2d0], -R146 ;  /* 0x0000b40032867a23 */ /* 0x000fc40000010892 */
[----:B------:R-:W1:Y:S01]  /*3ed0*/  LDSM.16.MT88.4 R48, [R181] ;  /* 0x00000000b530783b */ /* 0x000e620000004200 */
[--C-:B------:R-:W-:Y:S02]  /*3ee0*/  FFMA.FTZ R136, R54, c[0x0][0x2d0], -R146.reuse ;  /* 0x0000b40036887a23 */ /* 0x100fe40000010892 */
[--C-:B------:R-:W-:Y:S02]  /*3ef0*/  FFMA.FTZ R135, R55, c[0x0][0x2d0], -R146.reuse ;  /* 0x0000b40037877a23 */ /* 0x100fe40000010892 */
[----:B------:R-:W-:Y:S01]  /*3f00*/  FFMA.FTZ R33, R6, c[0x0][0x2d0], -R146 ;  /* 0x0000b40006217a23 */ /* 0x000fe20000010892 */
[----:B------:R-:W-:Y:S01]  /*3f10*/  MUFU.EX2 R139, R139 ;  /* 0x0000008b008b7308 */ /* 0x000fe20000000800 */
[--C-:B------:R-:W-:Y:S02]  /*3f20*/  FFMA.FTZ R35, R5, c[0x0][0x2d0], -R153.reuse ;  /* 0x0000b40005237a23 */ /* 0x100fe40000010899 */
[--C-:B------:R-:W-:Y:S02]  /*3f30*/  FFMA.FTZ R32, R4, c[0x0][0x2d0], -R153.reuse ;  /* 0x0000b40004207a23 */ /* 0x100fe40000010899 */
[----:B------:R-:W2:Y:S01]  /*3f40*/  LDSM.16.MT88.4 R4, [R180+0x4000] ;  /* 0x00400000b404783b */ /* 0x000ea20000004200 */
[----:B------:R-:W-:-:S02]  /*3f50*/  FFMA.FTZ R34, R12, c[0x0][0x2d0], -R153 ;  /* 0x0000b4000c227a23 */ /* 0x000fc40000010899 */
[----:B------:R-:W3:Y:S01]  /*3f60*/  MUFU.EX2 R138, R138 ;  /* 0x0000008a008a7308 */ /* 0x000ee20000000800 */
[--C-:B------:R-:W-:Y:S01]  /*3f70*/  FFMA.FTZ R143, R11, c[0x0][0x2d0], -R146.reuse ;  /* 0x0000b4000b8f7a23 */ /* 0x100fe20000010892 */
[----:B------:R-:W4:Y:S01]  /*3f80*/  LDSM.16.MT88.4 R12, [R183+0x800] ;  /* 0x00080000b70c783b */ /* 0x000f220000004200 */
[--C-:B------:R-:W-:Y:S02]  /*3f90*/  FFMA.FTZ R141, R10, c[0x0][0x2d0], -R146.reuse ;  /* 0x0000b4000a8d7a23 */ /* 0x100fe40000010892 */
[--C-:B------:R-:W-:Y:S02]  /*3fa0*/  FFMA.FTZ R142, R9, c[0x0][0x2d0], -R146.reuse ;  /* 0x0000b400098e7a23 */ /* 0x100fe40000010892 */
[----:B------:R-:W-:Y:S01]  /*3fb0*/  FFMA.FTZ R140, R8, c[0x0][0x2d0], -R146 ;  /* 0x0000b400088c7a23 */ /* 0x000fe20000010892 */
[----:B------:R-:W5:Y:S01]  /*3fc0*/  MUFU.EX2 R133, R133 ;  /* 0x0000008500857308 */ /* 0x000f620000000800 */
[----:B------:R-:W1:Y:S01]  /*3fd0*/  LDSM.16.MT88.4 R8, [R181+0x800] ;  /* 0x00080000b508783b */ /* 0x000e620000004200 */
[----:B------:R-:W-:-:S02]  /*3fe0*/  FFMA.FTZ R2, R2, c[0x0][0x2d0], -R153 ;  /* 0x0000b40002027a23 */ /* 0x000fc40000010899 */
[--C-:B------:R-:W-:Y:S02]  /*3ff0*/  FFMA.FTZ R144, R144, c[0x0][0x2d0], -R153.reuse ;  /* 0x0000b40090907a23 */ /* 0x100fe40000010899 */
[--C-:B------:R-:W-:Y:S02]  /*4000*/  FFMA.FTZ R145, R145, c[0x0][0x2d0], -R153.reuse ;  /* 0x0000b40091917a23 */ /* 0x100fe40000010899 */
[----:B------:R-:W-:Y:S01]  /*4010*/  MUFU.EX2 R136, R136 ;  /* 0x0000008800887308 */ /* 0x000fe20000000800 */
[----:B---3--:R-:W-:Y:S01]  /*4020*/  F2FP.PACK_AB R112, R138, R139 ;  /* 0x0000008b8a70723e */ /* 0x008fe200000000ff */
[--C-:B------:R-:W-:Y:S02]  /*4030*/  FFMA.FTZ R149, R149, c[0x0][0x2d0], -R153.reuse ;  /* 0x0000b40095957a23 */ /* 0x100fe40000010899 */
[----:B------:R-:W-:Y:S02]  /*4040*/  FFMA.FTZ R150, R150, c[0x0][0x2d0], -R153 ;  /* 0x0000b40096967a23 */ /* 0x000fe40000010899 */
[----:B------:R-:W-:-:S02]  /*4050*/  FFMA.FTZ R156, R156, c[0x0][0x2d0], -R146 ;  /* 0x0000b4009c9c7a23 */ /* 0x000fc40000010892 */
[----:B------:R-:W3:Y:S01]  /*4060*/  MUFU.EX2 R135, R135 ;  /* 0x0000008700877308 */ /* 0x000ee20000000800 */
[----:B-----5:R-:W-:Y:S01]  /*4070*/  F2FP.PACK_AB R114, R133, R137 ;  /* 0x000000898572723e */ /* 0x020fe200000000ff */
[--C-:B------:R-:W-:Y:S02]  /*4080*/  FFMA.FTZ R157, R157, c[0x0][0x2d0], -R146.reuse ;  /* 0x0000b4009d9d7a23 */ /* 0x100fe40000010892 */
[--C-:B------:R-:W-:Y:S02]  /*4090*/  FFMA.FTZ R159, R159, c[0x0][0x2d0], -R146.reuse ;  /* 0x0000b4009f9f7a23 */ /* 0x100fe40000010892 */
[----:B------:R-:W-:Y:S02]  /*40a0*/  FFMA.FTZ R160, R29, c[0x0][0x2d0], -R146 ;  /* 0x0000b4001da07a23 */ /* 0x000fe40000010892 */
[----:B------:R-:W-:Y:S01]  /*40b0*/  MUFU.EX2 R134, R134 ;  /* 0x0000008600867308 */ /* 0x000fe20000000800 */
[--C-:B------:R-:W-:Y:S02]  /*40c0*/  FFMA.FTZ R161, R28, c[0x0][0x2d0], -R153.reuse ;  /* 0x0000b4001ca17a23 */ /* 0x100fe40000010899 */
[----:B------:R-:W-:Y:S01]  /*40d0*/  LDSM.16.MT88.4 R28, [R180+0x5000] ;  /* 0x00500000b41c783b */ /* 0x000fe20000004200 */
[----:B------:R-:W-:-:S02]  /*40e0*/  FFMA.FTZ R158, R158, c[0x0][0x2d0], -R153 ;  /* 0x0000b4009e9e7a23 */ /* 0x000fc40000010899 */
[--C-:B------:R-:W-:Y:S02]  /*40f0*/  FFMA.FTZ R155, R155, c[0x0][0x2d0], -R153.reuse ;  /* 0x0000b4009b9b7a23 */ /* 0x100fe40000010899 */
[----:B------:R-:W5:Y:S01]  /*4100*/  MUFU.EX2 R33, R33 ;  /* 0x0000002100217308 */ /* 0x000f620000000800 */
[----:B---3--:R-:W-:Y:S01]  /*4110*/  F2FP.PACK_AB R113, R135, R136 ;  /* 0x000000888771723e */ /* 0x008fe200000000ff */
[----:B------:R-:W-:Y:S02]  /*4120*/  FFMA.FTZ R246, R154, c[0x0][0x2d0], -R153 ;  /* 0x0000b4009af67a23 */ /* 0x000fe40000010899 */
[--C-:B------:R-:W-:Y:S02]  /*4130*/  FFMA.FTZ R152, R152, c[0x0][0x2d0], -R146.reuse ;  /* 0x0000b40098987a23 */ /* 0x100fe40000010892 */
[--C-:B------:R-:W-:Y:S02]  /*4140*/  FFMA.FTZ R151, R151, c[0x0][0x2d0], -R146.reuse ;  /* 0x0000b40097977a23 */ /* 0x100fe40000010892 */
[----:B------:R-:W-:Y:S01]  /*4150*/  MUFU.EX2 R35, R35 ;  /* 0x0000002300237308 */ /* 0x000fe20000000800 */
[----:B------:R-:W-:-:S02]  /*4160*/  FFMA.FTZ R148, R148, c[0x0][0x2d0], -R146 ;  /* 0x0000b40094947a23 */ /* 0x000fc40000010892 */
[----:B------:R-:W-:Y:S02]  /*4170*/  FFMA.FTZ R245, R147, c[0x0][0x2d0], -R146 ;  /* 0x0000b40093f57a23 */ /* 0x000fe40000010892 */
[----:B------:R-:W-:Y:S02]  /*4180*/  FADD.FTZ R138, R139, R138 ;  /* 0x0000008a8b8a7221 */ /* 0x000fe40000010000 */
[----:B------:R-:W-:Y:S01]  /*4190*/  FADD.FTZ R135, R136, R135 ;  /* 0x0000008788877221 */ /* 0x000fe20000010000 */
[----:B-----5:R-:W-:Y:S01]  /*41a0*/  F2FP.PACK_AB R115, R33, R134 ;  /* 0x000000862173723e */ /* 0x020fe200000000ff */
[----:B------:R-:W3:Y:S01]  /*41b0*/  MUFU.EX2 R32, R32 ;  /* 0x0000002000207308 */ /* 0x000ee20000000800 */
[----:B------:R-:W-:Y:S02]  /*41c0*/  FADD.FTZ R137, R137, R138 ;  /* 0x0000008a89897221 */ /* 0x000fe40000010000 */
[----:B------:R-:W-:Y:S02]  /*41d0*/  FADD.FTZ R134, R134, R135 ;  /* 0x0000008786867221 */ /* 0x000fe40000010000 */
[----:B------:R-:W-:Y:S01]  /*41e0*/  FADD.FTZ R137, R133, R137 ;  /* 0x0000008985897221 */ /* 0x000fe20000010000 */
[C---:B------:R-:W-:Y:S01]  /*41f0*/  HMMA.16816.F32 R128, R112.reuse, R124, RZ ;  /* 0x0000007c7080723c */ /* 0x040fe200000018ff */
[----:B------:R-:W-:Y:S01]  /*4200*/  FADD.FTZ R134, R33, R134 ;  /* 0x0000008621867221 */ /* 0x000fe20000010000 */
[----:B------:R-:W-:Y:S06]  /*4210*/  MUFU.EX2 R34, R34 ;  /* 0x0000002200227308 */ /* 0x000fec0000000800 */
[C---:B-1----:R-:W-:Y:S02]  /*4220*/  HMMA.16816.F32 R44, R112.reuse, R48, RZ ;  /* 0x00000030702c723c */ /* 0x042fe400000018ff */
[----:B------:R-:W-:Y:S06]  /*4230*/  MUFU.EX2 R2, R2 ;  /* 0x0000000200027308 */ /* 0x000fec0000000800 */
[C---:B------:R-:W-:Y:S02]  /*4240*/  HMMA.16816.F32 R124, R112.reuse, R126, RZ ;  /* 0x0000007e707c723c */ /* 0x040fe400000018ff */
[----:B------:R-:W-:Y:S06]  /*4250*/  MUFU.EX2 R143, R143 ;  /* 0x0000008f008f7308 */ /* 0x000fec0000000800 */
[C---:B------:R-:W-:Y:S02]  /*4260*/  HMMA.16816.F32 R48, R112.reuse, R50, RZ ;  /* 0x000000327030723c */ /* 0x040fe400000018ff */
[----:B------:R-:W1:Y:S06]  /*4270*/  MUFU.EX2 R141, R141 ;  /* 0x0000008d008d7308 */ /* 0x000e6c0000000800 */
[C---:B------:R-:W-:Y:S02]  /*4280*/  HMMA.16816.F32 R36, R112.reuse, R40, RZ ;  /* 0x000000287024723c */ /* 0x040fe400000018ff */
[----:B------:R-:W-:Y:S06]  /*4290*/  MUFU.EX2 R142, R142 ;  /* 0x0000008e008e7308 */ /* 0x000fec0000000800 */
[C---:B------:R-:W-:Y:S02]  /*42a0*/  HMMA.16816.F32 R52, R112.reuse, R56, RZ ;  /* 0x000000387034723c */ /* 0x040fe400000018ff */
[----:B------:R-:W5:Y:S06]  /*42b0*/  MUFU.EX2 R140, R140 ;  /* 0x0000008c008c7308 */ /* 0x000f6c0000000800 */
[C---:B------:R-:W-:Y:S02]  /*42c0*/  HMMA.16816.F32 R60, R112.reuse, R64, RZ ;  /* 0x00000040703c723c */ /* 0x040fe400000018ff */
[----:B------:R-:W-:Y:S06]  /*42d0*/  MUFU.EX2 R144, R144 ;  /* 0x0000009000907308 */ /* 0x000fec0000000800 */
[C---:B------:R-:W-:Y:S02]  /*42e0*/  HMMA.16816.F32 R68, R112.reuse, R72, RZ ;  /* 0x000000487044723c */ /* 0x040fe400000018ff */
[----:B------:R-:W1:Y:S06]  /*42f0*/  MUFU.EX2 R145, R145 ;  /* 0x0000009100917308 */ /* 0x000e6c0000000800 */
        /* <DEDUP_REMOVED lines=13> */
[----:B------:R-:W1:Y:S06]  /*43d0*/  MUFU.EX2 R161, R161 ;  /* 0x000000a100a17308 */ /* 0x000e6c0000000800 */
[C---:B------:R-:W-:Y:S02]  /*43e0*/  HMMA.16816.F32 R64, R112.reuse, R66, RZ ;  /* 0x000000427040723c */ /* 0x040fe400000018ff */
[----:B------:R-:W-:Y:S06]  /*43f0*/  MUFU.EX2 R158, R158 ;  /* 0x0000009e009e7308 */ /* 0x000fec0000000800 */
[C---:B------:R-:W-:Y:S02]  /*4400*/  HMMA.16816.F32 R72, R112.reuse, R74, RZ ;  /* 0x0000004a7048723c */ /* 0x040fe400000018ff */
[----:B------:R-:W-:Y:S06]  /*4410*/  MUFU.EX2 R155, R155 ;  /* 0x0000009b009b7308 */ /* 0x000fec0000000800 */
[C---:B------:R-:W-:Y:S02]  /*4420*/  HMMA.16816.F32 R80, R112.reuse, R82, RZ ;  /* 0x000000527050723c */ /* 0x040fe400000018ff */
[----:B------:R-:W-:Y:S06]  /*4430*/  MUFU.EX2 R246, R246 ;  /* 0x000000f600f67308 */ /* 0x000fec0000000800 */
[C---:B------:R-:W-:Y:S02]  /*4440*/  HMMA.16816.F32 R88, R112.reuse, R90, RZ ;  /* 0x0000005a7058723c */ /* 0x040fe400000018ff */
[----:B------:R-:W1:Y:S06]  /*4450*/  MUFU.EX2 R152, R152 ;  /* 0x0000009800987308 */ /* 0x000e6c0000000800 */
[C---:B------:R-:W-:Y:S02]  /*4460*/  HMMA.16816.F32 R96, R112.reuse, R98, RZ ;  /* 0x000000627060723c */ /* 0x040fe400000018ff */
[----:B------:R-:W1:Y:S06]  /*4470*/  MUFU.EX2 R151, R151 ;  /* 0x0000009700977308 */ /* 0x000e6c0000000800 */
[C---:B------:R-:W-:Y:S02]  /*4480*/  HMMA.16816.F32 R120, R112.reuse, R122, RZ ;  /* 0x0000007a7078723c */ /* 0x040fe400000018ff */
[----:B------:R-:W1:Y:S06]  /*4490*/  MUFU.EX2 R148, R148 ;  /* 0x0000009400947308 */ /* 0x000e6c0000000800 */
[C---:B------:R-:W-:Y:S02]  /*44a0*/  HMMA.16816.F32 R108, R112.reuse, R110, RZ ;  /* 0x0000006e706c723c */ /* 0x040fe400000018ff */
[----:B------:R-:W4:Y:S06]  /*44b0*/  MUFU.EX2 R245, R245 ;  /* 0x000000f500f57308 */ /* 0x000f2c0000000800 */
[C---:B--2---:R-:W-:Y:S07]  /*44c0*/  HMMA.16816.F32 R116, R112.reuse, R4, RZ ;  /* 0x000000047074723c */ /* 0x044fee00000018ff */
[----:B---3--:R-:W-:Y:S01]  /*44d0*/  F2FP.PACK_AB R4, R32, R35 ;  /* 0x000000232004723e */ /* 0x008fe200000000ff */
[----:B------:R-:W-:Y:S01]  /*44e0*/  HMMA.16816.F32 R112, R112, R6, RZ ;  /* 0x000000067070723c */ /* 0x000fe200000018ff */
[----:B-1----:R-:W-:Y:S01]  /*44f0*/  F2FP.PACK_AB R5, R141, R143 ;  /* 0x0000008f8d05723e */ /* 0x002fe200000000ff */
[----:B------:R-:W-:-:S02]  /*4500*/  FADD.FTZ R35, R35, R137 ;  /* 0x0000008923237221 */ /* 0x000fc40000010000 */
[----:B------:R-:W-:Y:S02]  /*4510*/  FADD.FTZ R143, R143, R134 ;  /* 0x000000868f8f7221 */ /* 0x000fe40000010000 */
[----:B------:R-:W-:Y:S01]  /*4520*/  FADD.FTZ R35, R32, R35 ;  /* 0x0000002320237221 */ /* 0x000fe20000010000 */
[----:B------:R-:W-:Y:S01]  /*4530*/  F2FP.PACK_AB R6, R2, R34 ;  /* 0x000000220206723e */ /* 0x000fe200000000ff */
[----:B------:R-:W-:Y:S01]  /*4540*/  FADD.FTZ R143, R141, R143 ;  /* 0x0000008f8d8f7221 */ /* 0x000fe20000010000 */
[----:B-----5:R-:W-:Y:S01]  /*4550*/  F2FP.PACK_AB R7, R140, R142 ;  /* 0x0000008e8c07723e */ /* 0x020fe200000000ff */
[----:B------:R-:W-:Y:S02]  /*4560*/  FADD.FTZ R34, R34, R35 ;  /* 0x0000002322227221 */ /* 0x000fe40000010000 */
[----:B------:R-:W-:Y:S02]  /*4570*/  FADD.FTZ R142, R142, R143 ;  /* 0x0000008f8e8e7221 */ /* 0x000fe40000010000 */
[----:B------:R-:W-:-:S02]  /*4580*/  FADD.FTZ R34, R2, R34 ;  /* 0x0000002202227221 */ /* 0x000fc40000010000 */
[----:B----4-:R-:W-:Y:S01]  /*4590*/  HMMA.16816.F32 R128, R4, R12, R128 ;  /* 0x0000000c0480723c */ /* 0x010fe20000001880 */
[----:B------:R-:W-:-:S07]  /*45a0*/  FADD.FTZ R142, R140, R142 ;  /* 0x0000008e8c8e7221 */ /* 0x000fce0000010000 */
[C---:B------:R-:W-:Y:S01]  /*45b0*/  HMMA.16816.F32 R124, R4.reuse, R14, R124 ;  /* 0x0000000e047c723c */ /* 0x040fe2000000187c */
[----:B------:R-:W1:Y:S07]  /*45c0*/  LDSM.16.MT88.4 R12, [R183+0x2800] ;  /* 0x00280000b70c783b */ /* 0x000e6e0000004200 */
[C---:B------:R-:W-:Y:S08]  /*45d0*/  HMMA.16816.F32 R44, R4.reuse, R8, R44 ;  /* 0x00000008042c723c */ /* 0x040ff0000000182c */
[C---:B------:R-:W-:Y:S01]  /*45e0*/  HMMA.16816.F32 R48, R4.reuse, R10, R48 ;  /* 0x0000000a0430723c */ /* 0x040fe20000001830 */
[----:B------:R-:W2:Y:S07]  /*45f0*/  LDSM.16.MT88.4 R8, [R181+0x2800] ;  /* 0x00280000b508783b */ /* 0x000eae0000004200 */
[C---:B------:R-:W-:Y:S08]  /*4600*/  HMMA.16816.F32 R36, R4.reuse, R16, R36 ;  /* 0x000000100424723c */ /* 0x040ff00000001824 */
[C---:B------:R-:W-:Y:S01]  /*4610*/  HMMA.16816.F32 R40, R4.reuse, R18, R40 ;  /* 0x000000120428723c */ /* 0x040fe20000001828 */
[----:B------:R-:W3:Y:S07]  /*4620*/  LDSM.16.MT88.4 R16, [R180+0x2800] ;  /* 0x00280000b410783b */ /* 0x000eee0000004200 */
[C---:B------:R-:W-:Y:S08]  /*4630*/  HMMA.16816.F32 R52, R4.reuse, R20, R52 ;  /* 0x000000140434723c */ /* 0x040ff00000001834 */
[C---:B-1----:R-:W-:Y:S08]  /*4640*/  HMMA.16816.F32 R60, R4.reuse, R12, R60 ;  /* 0x0000000c043c723c */ /* 0x042ff0000000183c */
[C---:B------:R-:W-:Y:S01]  /*4650*/  HMMA.16816.F32 R64, R4.reuse, R14, R64 ;  /* 0x0000000e0440723c */ /* 0x040fe20000001840 */
[----:B------:R-:W1:Y:S07]  /*4660*/  LDSM.16.MT88.4 R12, [R182+0x4800] ;  /* 0x00480000b60c783b */ /* 0x000e6e0000004200 */
[C---:B--2---:R-:W-:Y:S08]  /*4670*/  HMMA.16816.F32 R76, R4.reuse, R8, R76 ;  /* 0x00000008044c723c */ /* 0x044ff0000000184c */
[C---:B------:R-:W-:Y:S01]  /*4680*/  HMMA.16816.F32 R80, R4.reuse, R10, R80 ;  /* 0x0000000a0450723c */ /* 0x040fe20000001850 */
[----:B------:R-:W2:Y:S07]  /*4690*/  LDSM.16.MT88.4 R8, [R181+0x4800] ;  /* 0x00480000b508783b */ /* 0x000eae0000004200 */
[C---:B------:R-:W-:Y:S01]  /*46a0*/  HMMA.16816.F32 R56, R4.reuse, R22, R56 ;  /* 0x000000160438723c */ /* 0x040fe20000001838 */
[----:B------:R-:W4:Y:S07]  /*46b0*/  LDSM.16.MT88.4 R20, [R183+0x4800] ;  /* 0x00480000b714783b */ /* 0x000f2e0000004200 */
[C---:B---3--:R-:W-:Y:S08]  /*46c0*/  HMMA.16816.F32 R84, R4.reuse, R16, R84 ;  /* 0x000000100454723c */ /* 0x048ff00000001854 */
[C---:B------:R-:W-:Y:S01]  /*46d0*/  HMMA.16816.F32 R88, R4.reuse, R18, R88 ;  /* 0x000000120458723c */ /* 0x040fe20000001858 */
[----:B------:R-:W3:Y:S07]  /*46e0*/  LDSM.16.MT88.4 R16, [R180+0x4800] ;  /* 0x00480000b410783b */ /* 0x000eee0000004200 */
[C---:B-1----:R-:W-:Y:S08]  /*46f0*/  HMMA.16816.F32 R100, R4.reuse, R12, R100 ;  /* 0x0000000c0464723c */ /* 0x042ff00000001864 */
[C---:B------:R-:W-:Y:S01]  /*4700*/  HMMA.16816.F32 R120, R4.reuse, R14, R120 ;  /* 0x0000000e0478723c */ /* 0x040fe20000001878 */
[----:B------:R-:W1:Y:S07]  /*4710*/  LDSM.16.MT88.4 R12, [R182+0x1000] ;  /* 0x00100000b60c783b */ /* 0x000e6e0000004200 */
[C---:B--2---:R-:W-:Y:S08]  /*4720*/  HMMA.16816.F32 R104, R4.reuse, R8, R104 ;  /* 0x000000080468723c */ /* 0x044ff00000001868 */
[C---:B------:R-:W-:Y:S01]  /*4730*/  HMMA.16816.F32 R108, R4.reuse, R10, R108 ;  /* 0x0000000a046c723c */ /* 0x040fe2000000186c */
[----:B------:R-:W2:Y:S07]  /*4740*/  LDSM.16.MT88.4 R8, [R181+0x1000] ;  /* 0x00100000b508783b */ /* 0x000eae0000004200 */
[C---:B------:R-:W-:Y:S08]  /*4750*/  HMMA.16816.F32 R68, R4.reuse, R24, R68 ;  /* 0x000000180444723c */ /* 0x040ff00000001844 */
[C---:B------:R-:W-:Y:S01]  /*4760*/  HMMA.16816.F32 R72, R4.reuse, R26, R72 ;  /* 0x0000001a0448723c */ /* 0x040fe20000001848 */
[----:B------:R-:W-:Y:S07]  /*4770*/  LDSM.16.MT88.4 R24, [R183+0x3000] ;  /* 0x00300000b718783b */ /* 0x000fee0000004200 */
[C---:B----4-:R-:W-:Y:S08]  /*4780*/  HMMA.16816.F32 R92, R4.reuse, R20, R92 ;  /* 0x00000014045c723c */ /* 0x050ff0000000185c */
[C---:B------:R-:W-:Y:S01]  /*4790*/  HMMA.16816.F32 R96, R4.reuse, R22, R96 ;  /* 0x000000160460723c */ /* 0x040fe20000001860 */
[----:B------:R-:W4:Y:S07]  /*47a0*/  LDSM.16.MT88.4 R20, [R183+0x1000] ;  /* 0x00100000b714783b */ /* 0x000f2e0000004200 */
[C---:B---3--:R-:W-:Y:S08]  /*47b0*/  HMMA.16816.F32 R116, R4.reuse, R16, R116 ;  /* 0x000000100474723c */ /* 0x048ff00000001874 */
[----:B------:R-:W-:Y:S01]  /*47c0*/  HMMA.16816.F32 R112, R4, R18, R112 ;  /* 0x000000120470723c */ /* 0x000fe20000001870 */
[----:B------:R-:W3:Y:S06]  /*47d0*/  LDSM.16.MT88.4 R16, [R180+0x1000] ;  /* 0x00100000b410783b */ /* 0x000eec0000004200 */
[----:B------:R-:W-:Y:S01]  /*47e0*/  F2FP.PACK_AB R4, R145, R144 ;  /* 0x000000909104723e */ /* 0x000fe200000000ff */
[----:B------:R-:W-:Y:S01]  /*47f0*/  FADD.FTZ R144, R144, R34 ;  /* 0x0000002290907221 */ /* 0x000fe20000010000 */
[----:B------:R-:W-:-:S02]  /*4800*/  F2FP.PACK_AB R6, R150, R149 ;  /* 0x000000959606723e */ /* 0x000fc400000000ff */
[----:B------:R-:W-:Y:S01]  /*4810*/  F2FP.PACK_AB R5, R157, R156 ;  /* 0x0000009c9d05723e */ /* 0x000fe200000000ff */
[----:B------:R-:W-:Y:S01]  /*4820*/  FADD.FTZ R156, R156, R142 ;  /* 0x0000008e9c9c7221 */ /* 0x000fe20000010000 */
[----:B------:R-:W-:Y:S01]  /*4830*/  F2FP.PACK_AB R7, R160, R159 ;  /* 0x0000009fa007723e */ /* 0x000fe200000000ff */
[----:B------:R-:W-:Y:S02]  /*4840*/  FADD.FTZ R144, R145, R144 ;  /* 0x0000009091907221 */ /* 0x000fe40000010000 */
[----:B------:R-:W-:Y:S02]  /*4850*/  FADD.FTZ R156, R157, R156 ;  /* 0x0000009c9d9c7221 */ /* 0x000fe40000010000 */
[----:B------:R-:W-:Y:S02]  /*4860*/  FADD.FTZ R149, R149, R144 ;  /* 0x0000009095957221 */ /* 0x000fe40000010000 */
[----:B-1----:R-:W-:Y:S01]  /*4870*/  HMMA.16816.F32 R36, R4, R12, R36 ;  /* 0x0000000c0424723c */ /* 0x002fe20000001824 */
[----:B------:R-:W-:-:S02]  /*4880*/  FADD.FTZ R159, R159, R156 ;  /* 0x0000009c9f9f7221 */ /* 0x000fc40000010000 */
[----:B------:R-:W-:Y:S02]  /*4890*/  FADD.FTZ R149, R150, R149 ;  /* 0x0000009596957221 */ /* 0x000fe40000010000 */
[----:B------:R-:W-:Y:S02]  /*48a0*/  FADD.FTZ R159, R160, R159 ;  /* 0x0000009fa09f7221 */ /* 0x000fe40000010000 */
[----:B------:R-:W-:Y:S01]  /*48b0*/  FADD.FTZ R149, R161, R149 ;  /* 0x00000095a1957221 */ /* 0x000fe20000010000 */
[----:B------:R-:W-:Y:S01]  /*48c0*/  HMMA.16816.F32 R40, R4, R14, R40 ;  /* 0x0000000e0428723c */ /* 0x000fe20000001828 */
[----:B------:R-:W1:Y:S01]  /*48d0*/  LDSM.16.MT88.4 R12, [R182+0x3000] ;  /* 0x00300000b60c783b */ /* 0x000e620000004200 */
[----:B------:R-:W-:Y:S02]  /*48e0*/  FADD.FTZ R159, R152, R159 ;  /* 0x0000009f989f7221 */ /* 0x000fe40000010000 */
[----:B------:R-:W-:Y:S02]  /*48f0*/  FADD.FTZ R149, R158, R149 ;  /* 0x000000959e957221 */ /* 0x000fe40000010000 */
[----:B------:R-:W-:-:S02]  /*4900*/  FADD.FTZ R159, R151, R159 ;  /* 0x0000009f979f7221 */ /* 0x000fc40000010000 */
[----:B--2---:R-:W-:Y:S01]  /*4910*/  HMMA.16816.F32 R44, R4, R8, R44 ;  /* 0x00000008042c723c */ /* 0x004fe2000000182c */
[----:B------:R-:W-:Y:S02]  /*4920*/  FADD.FTZ R149, R155, R149 ;  /* 0x000000959b957221 */ /* 0x000fe40000010000 */
[----:B------:R-:W-:-:S05]  /*4930*/  FADD.FTZ R159, R148, R159 ;  /* 0x0000009f949f7221 */ /* 0x000fca0000010000 */
[C---:B------:R-:W-:Y:S01]  /*4940*/  HMMA.16816.F32 R48, R4.reuse, R10, R48 ;  /* 0x0000000a0430723c */ /* 0x040fe20000001830 */
[----:B------:R-:W2:Y:S07]  /*4950*/  LDSM.16.MT88.4 R8, [R181+0x3000] ;  /* 0x00300000b508783b */ /* 0x000eae0000004200 */
[C---:B----4-:R-:W-:Y:S08]  /*4960*/  HMMA.16816.F32 R128, R4.reuse, R20, R128 ;  /* 0x000000140480723c */ /* 0x050ff00000001880 */
[C---:B------:R-:W-:Y:S01]  /*4970*/  HMMA.16816.F32 R124, R4.reuse, R22, R124 ;  /* 0x00000016047c723c */ /* 0x040fe2000000187c */
[----:B------:R-:W-:Y:S07]  /*4980*/  LDSM.16.MT88.4 R20, [R180+0x3000] ;  /* 0x00300000b414783b */ /* 0x000fee0000004200 */
[C---:B---3--:R-:W-:Y:S08]  /*4990*/  HMMA.16816.F32 R52, R4.reuse, R16, R52 ;  /* 0x000000100434723c */ /* 0x048ff00000001834 */
[C---:B-1----:R-:W-:Y:S08]  /*49a0*/  HMMA.16816.F32 R68, R4.reuse, R12, R68 ;  /* 0x0000000c0444723c */ /* 0x042ff00000001844 */
[C---:B------:R-:W-:Y:S01]  /*49b0*/  HMMA.16816.F32 R72, R4.reuse, R14, R72 ;  /* 0x0000000e0448723c */ /* 0x040fe20000001848 */
[----:B------:R-:W1:Y:S07]  /*49c0*/  LDSM.16.MT88.4 R12, [R182+0x5000] ;  /* 0x00500000b60c783b */ /* 0x000e6e0000004200 */
[C---:B--2---:R-:W-:Y:S08]  /*49d0*/  HMMA.16816.F32 R76, R4.reuse, R8, R76 ;  /* 0x00000008044c723c */ /* 0x044ff0000000184c */
[C---:B------:R-:W-:Y:S01]  /*49e0*/  HMMA.16816.F32 R80, R4.reuse, R10, R80 ;  /* 0x0000000a0450723c */ /* 0x040fe20000001850 */
[----:B------:R-:W2:Y:S07]  /*49f0*/  LDSM.16.MT88.4 R8, [R181+0x5000] ;  /* 0x00500000b508783b */ /* 0x000eae0000004200 */
[C---:B------:R-:W-:Y:S01]  /*4a00*/  HMMA.16816.F32 R56, R4.reuse, R18, R56 ;  /* 0x000000120438723c */ /* 0x040fe20000001838 */
[----:B------:R-:W3:Y:S07]  /*4a10*/  LDSM.16.MT88.4 R16, [R183+0x5000] ;  /* 0x00500000b710783b */ /* 0x000eee0000004200 */
[C---:B------:R-:W-:Y:S08]  /*4a20*/  HMMA.16816.F32 R60, R4.reuse, R24, R60 ;  /* 0x00000018043c723c */ /* 0x040ff0000000183c */
[C---:B------:R-:W-:Y:S01]  /*4a30*/  HMMA.16816.F32 R64, R4.reuse, R26, R64 ;  /* 0x0000001a0440723c */ /* 0x040fe20000001840 */
[----:B------:R-:W-:Y:S07]  /*4a40*/  LDSM.16.MT88.4 R24, [R183+0x1800] ;  /* 0x00180000b718783b */ /* 0x000fee0000004200 */
        /* <DEDUP_REMOVED lines=8> */
[----:B------:R-:W4:Y:S07]  /*4ad0*/  LDSM.16.MT88.4 R20, [R181+0x1800] ;  /* 0x00180000b514783b */ /* 0x000f2e0000004200 */
[C---:B---3--:R-:W-:Y:S08]  /*4ae0*/  HMMA.16816.F32 R92, R4.reuse, R16, R92 ;  /* 0x00000010045c723c */ /* 0x048ff0000000185c */
[C---:B------:R-:W-:Y:S01]  /*4af0*/  HMMA.16816.F32 R96, R4.reuse, R18, R96 ;  /* 0x000000120460723c */ /* 0x040fe20000001860 */
[----:B------:R-:W3:Y:S07]  /*4b00*/  LDSM.16.MT88.4 R16, [R183+0x3800] ;  /* 0x00380000b710783b */ /* 0x000eee0000004200 */
[C---:B------:R-:W-:Y:S08]  /*4b10*/  HMMA.16816.F32 R116, R4.reuse, R28, R116 ;  /* 0x0000001c0474723c */ /* 0x040ff00000001874 */
[----:B------:R-:W-:Y:S07]  /*4b20*/  HMMA.16816.F32 R112, R4, R30, R112 ;  /* 0x0000001e0470723c */ /* 0x000fee0000001870 */
[----:B------:R-:W-:-:S02]  /*4b30*/  F2FP.PACK_AB R4, R158, R161 ;  /* 0x000000a19e04723e */ /* 0x000fc400000000ff */
[C---:B------:R-:W-:Y:S01]  /*4b40*/  F2FP.PACK_AB R6, R246.reuse, R155 ;  /* 0x0000009bf606723e */ /* 0x040fe200000000ff */
[----:B------:R-:W-:Y:S01]  /*4b50*/  FADD.FTZ R246, R246, R149 ;  /* 0x00000095f6f67221 */ /* 0x000fe20000010000 */
[----:B------:R-:W-:Y:S02]  /*4b60*/  F2FP.PACK_AB R5, R151, R152 ;  /* 0x000000989705723e */ /* 0x000fe400000000ff */
[C---:B------:R-:W-:Y:S01]  /*4b70*/  F2FP.PACK_AB R7, R245.reuse, R148 ;  /* 0x00000094f507723e */ /* 0x040fe200000000ff */
[----:B------:R-:W-:-:S06]  /*4b80*/  FADD.FTZ R245, R245, R159 ;  /* 0x0000009ff5f57221 */ /* 0x000fcc0000010000 */
        /* <DEDUP_REMOVED lines=8> */
[----:B------:R-:W5:Y:S07]  /*4c10*/  LDSM.16.MT88.4 R24, [R181+0x3800] ;  /* 0x00380000b518783b */ /* 0x000f6e0000004200 */
[C---:B----4-:R-:W-:Y:S08]  /*4c20*/  HMMA.16816.F32 R44, R4.reuse, R20, R44 ;  /* 0x00000014042c723c */ /* 0x050ff0000000182c */
        /* <DEDUP_REMOVED lines=11> */
[C---:B-----5:R-:W-:Y:S08]  /*4ce0*/  HMMA.16816.F32 R76, R4.reuse, R24, R76 ;  /* 0x00000018044c723c */ /* 0x060ff0000000184c */
[C---:B------:R-:W-:Y:S08]  /*4cf0*/  HMMA.16816.F32 R80, R4.reuse, R26, R80 ;  /* 0x0000001a0450723c */ /* 0x040ff00000001850 */
[C---:B----4-:R-:W-:Y:S08]  /*4d00*/  HMMA.16816.F32 R84, R4.reuse, R20, R84 ;  /* 0x000000140454723c */ /* 0x050ff00000001854 */
[C---:B------:R-:W-:Y:S08]  /*4d10*/  HMMA.16816.F32 R88, R4.reuse, R22, R88 ;  /* 0x000000160458723c */ /* 0x040ff00000001858 */
[C---:B---3--:R-:W-:Y:S08]  /*4d20*/  HMMA.16816.F32 R100, R4.reuse, R16, R100 ;  /* 0x000000100464723c */ /* 0x048ff00000001864 */
[C---:B------:R-:W-:Y:S08]  /*4d30*/  HMMA.16816.F32 R120, R4.reuse, R18, R120 ;  /* 0x000000120478723c */ /* 0x040ff00000001878 */
[C---:B-1----:R-:W-:Y:S08]  /*4d40*/  HMMA.16816.F32 R104, R4.reuse, R12, R104 ;  /* 0x0000000c0468723c */ /* 0x042ff00000001868 */
[C---:B------:R-:W-:Y:S08]  /*4d50*/  HMMA.16816.F32 R108, R4.reuse, R14, R108 ;  /* 0x0000000e046c723c */ /* 0x040ff0000000186c */
[C---:B--2---:R-:W-:Y:S08]  /*4d60*/  HMMA.16816.F32 R116, R4.reuse, R8, R116 ;  /* 0x000000080474723c */ /* 0x044ff00000001874 */
[----:B------:R-:W-:Y:S01]  /*4d70*/  HMMA.16816.F32 R112, R4, R10, R112 ;  /* 0x0000000a0470723c */ /* 0x000fe20000001870 */
[----:B------:R-:W-:Y:S07]  /*4d80*/  @!UPT UIADD3 URZ, URZ, URZ, URZ ;  /* 0x0000003f3f3ff290 */ /* 0x000fee000fffe03f */
[----:B------:R-:W-:Y:S11]  /*4d90*/  @!P0 BRA `(.L_x_43) ;  /* 0x000029e000008947 */ /* 0x000ff60003800000 */
[----:B------:R-:W-:Y:S02]  /*4da0*/  MOV R244, R0 ;  /* 0x0000000000f47202 */ /* 0x000fe40000000f00 */
[----:B------:R-:W-:-:S02]  /*4db0*/  MOV R0, R3 ;  /* 0x0000000300007202 */ /* 0x000fc40000000f00 */
[----:B------:R-:W-:Y:S02]  /*4dc0*/  MOV R2, R132 ;  /* 0x0000008400027202 */ /* 0x000fe40000000f00 */
.L_x_44:
[----:B------:R-:W-:Y:S04]  /*4dd0*/  DEPBAR.LE SB0, 0x0 ;  /* 0x000080000000791a */ /* 0x000fe80000000000 */
[----:B------:R-:W-:Y:S01]  /*4de0*/  WARPSYNC 0xffffffff ;  /* 0xffffffff00007948 */ /* 0x000fe20003800000 */
[----:B------:R-:W-:Y:S01]  /*4df0*/  BAR.SYNC.DEFER_BLOCKING 0x0 ;  /* 0x0000000000007b1d */ /* 0x000fe20000010000 */
[----:B------:R-:W-:Y:S01]  /*4e00*/  SHF.R.S32.HI R29, RZ, 0x1f, R244 ;  /* 0x0000001fff1d7819 */ /* 0x000fe200000114f4 */
[----:B------:R-:W-:Y:S01]  /*4e10*/  IMAD.WIDE.U32 R4, R244, c[0x0][0x208], RZ ;  /* 0x00008200f4047a25 */ /* 0x000fe200078e00ff */
[C---:B------:R-:W-:Y:S02]  /*4e20*/  IADD3 R3, P0, R248.reuse, 0x40, RZ ;  /* 0x00000040f8037810 */ /* 0x040fe40007f1e0ff */
[----:B------:R-:W-:Y:S01]  /*4e30*/  IADD3 R148, P1, R248, 0x80, RZ ;  /* 0x00000080f8947810 */ /* 0x000fe20007f3e0ff */
[----:B------:R-:W-:Y:S01]  /*4e40*/  IMAD R29, R29, c[0x0][0x208], RZ ;  /* 0x000082001d1d7a24 */ /* 0x000fe200078e02ff */
[----:B------:R-:W-:Y:S02]  /*4e50*/  SHF.L.U32 R22, R4, 0x6, RZ ;  /* 0x0000000604167819 */ /* 0x000fe400000006ff */
[----:B------:R-:W-:Y:S01]  /*4e60*/  IADD3.X R21, RZ, R194, RZ, P0, !PT ;  /* 0x000000c2ff157210 */ /* 0x000fe200007fe4ff */
[----:B------:R-:W-:Y:S01]  /*4e70*/  IMAD R29, R244, c[0x0][0x20c], R29 ;  /* 0x00008300f41d7a24 */ /* 0x000fe200078e021d */
[C---:B------:R-:W-:Y:S02]  /*4e80*/  IADD3 R12, P6, R22.reuse, R248, RZ ;  /* 0x000000f8160c7210 */ /* 0x040fe40007fde0ff */
[----:B------:R-:W-:Y:S02]  /*4e90*/  IADD3 R13, P4, R22, R3, RZ ;  /* 0x00000003160d7210 */ /* 0x000fe40007f9e0ff */
[----:B------:R-:W-:Y:S02]  /*4ea0*/  IADD3 R29, R5, R29, RZ ;  /* 0x0000001d051d7210 */ /* 0x000fe40007ffe0ff */
[----:B------:R-:W-:Y:S02]  /*4eb0*/  MOV R15, c[0x0][0x208] ;  /* 0x00008200000f7a02 */ /* 0x000fe40000000f00 */
[----:B------:R-:W-:Y:S02]  /*4ec0*/  SHF.L.U64.HI R29, R4, 0x6, R29 ;  /* 0x00000006041d7819 */ /* 0x000fe4000001021d */
[----:B------:R-:W-:Y:S02]  /*4ed0*/  LEA R162, P5, R12, c[0x0][0x1f8], 0x1 ;  /* 0x00007e000ca27a11 */ /* 0x000fe400078a08ff */
[----:B------:R-:W-:Y:S01]  /*4ee0*/  IADD3.X R136, R29, R21, RZ, P4, !PT ;  /* 0x000000151d887210 */ /* 0x000fe200027fe4ff */
[----:B------:R-:W-:Y:S01]  /*4ef0*/  LDSM.16.M88.4 R32, [R190] ;  /* 0x00000000be20783b */ /* 0x000fe20000000200 */
[----:B------:R-:W-:Y:S02]  /*4f00*/  LEA R30, P3, R13, c[0x0][0x1f8], 0x1 ;  /* 0x00007e000d1e7a11 */ /* 0x000fe400078608ff */
[----:B------:R-:W-:Y:S02]  /*4f10*/  IADD3.X R20, RZ, R194, RZ, P1, !PT ;  /* 0x000000c2ff147210 */ /* 0x000fe40000ffe4ff */
[----:B------:R-:W-:Y:S02]  /*4f20*/  IADD3 R14, P2, R22, R148, RZ ;  /* 0x00000094160e7210 */ /* 0x000fe40007f5e0ff */
[----:B------:R-:W-:Y:S01]  /*4f30*/  LEA R22, P0, R15, R22, 0x5 ;  /* 0x000000160f167211 */ /* 0x000fe200078028ff */
[----:B------:R-:W1:Y:S01]  /*4f40*/  LDSM.16.M88.4 R8, [R189] ;  /* 0x00000000bd08783b */ /* 0x000e620000000200 */
[C---:B------:R-:W-:Y:S02]  /*4f50*/  IADD3.X R31, R29.reuse, R194, RZ, P6, !PT ;  /* 0x000000c21d1f7210 */ /* 0x040fe400037fe4ff */
[----:B------:R-:W-:Y:S02]  /*4f60*/  MOV R23, c[0x0][0x20c] ;  /* 0x0000830000177a02 */ /* 0x000fe40000000f00 */
[----:B------:R-:W-:Y:S02]  /*4f70*/  IADD3.X R137, R29, R20, RZ, P2, !PT ;  /* 0x000000141d897210 */ /* 0x000fe400017fe4ff */
[----:B------:R-:W-:Y:S01]  /*4f80*/  LEA.HI.X R163, R12, c[0x0][0x1fc], R31, 0x1, P5 ;  /* 0x00007f000ca37a11 */ /* 0x000fe200028f0c1f */
[----:B------:R-:W2:Y:S01]  /*4f90*/  LDSM.16.M88.4 R16, [R189+0x800] ;  /* 0x00080000bd10783b */ /* 0x000ea20000000200 */
[C---:B------:R-:W-:Y:S02]  /*4fa0*/  IADD3 R148, P2, R22.reuse, R148, RZ ;  /* 0x0000009416947210 */ /* 0x040fe40007f5e0ff */
[----:B------:R-:W-:Y:S02]  /*4fb0*/  LEA.HI.X R31, R13, c[0x0][0x1fc], R136, 0x1, P3 ;  /* 0x00007f000d1f7a11 */ /* 0x000fe400018f0c88 */
[----:B------:R-:W-:Y:S02]  /*4fc0*/  LEA.HI.X R23, R15, R29, R23, 0x5, P0 ;  /* 0x0000001d0f177211 */ /* 0x000fe400000f2c17 */
[C---:B------:R-:W-:Y:S01]  /*4fd0*/  IADD3 R3, P3, R22.reuse, R3, RZ ;  /* 0x0000000316037210 */ /* 0x040fe20007f7e0ff */
[----:B------:R-:W3:Y:S01]  /*4fe0*/  LDSM.16.M88.4 R24, [R189+0x1000] ;  /* 0x00100000bd18783b */ /* 0x000ee20000000200 */
[----:B------:R-:W-:Y:S02]  /*4ff0*/  IADD3 R22, P4, R22, R248, RZ ;  /* 0x000000f816167210 */ /* 0x000fe40007f9e0ff */
[C---:B------:R-:W-:Y:S02]  /*5000*/  IADD3.X R149, R23.reuse, R21, RZ, P3, !PT ;  /* 0x0000001517957210 */ /* 0x040fe40001ffe4ff */
[----:B------:R-:W-:Y:S02]  /*5010*/  LEA R28, P1, R14, c[0x0][0x1f8], 0x1 ;  /* 0x00007e000e1c7a11 */ /* 0x000fe400078208ff */
[C---:B------:R-:W-:Y:S01]  /*5020*/  IADD3.X R150, R23.reuse, R20, RZ, P2, !PT ;  /* 0x0000001417967210 */ /* 0x040fe200017fe4ff */
[----:B------:R-:W4:Y:S01]  /*5030*/  LDSM.16.M88.4 R132, [R189+0x1800] ;  /* 0x00180000bd84783b */ /* 0x000f220000000200 */
[----:B------:R-:W-:Y:S02]  /*5040*/  LEA R156, P3, R148, c[0x0][0x1f8], 0x1 ;  /* 0x00007e00949c7a11 */ /* 0x000fe400078608ff */
[----:B------:R-:W-:Y:S02]  /*5050*/  IADD3.X R23, R23, R194, RZ, P4, !PT ;  /* 0x000000c217177210 */ /* 0x000fe400027fe4ff */
[C---:B------:R-:W-:Y:S02]  /*5060*/  LEA R158, P4, R3.reuse, c[0x0][0x1f8], 0x1 ;  /* 0x00007e00039e7a11 */ /* 0x040fe400078808ff */
[----:B------:R-:W-:Y:S01]  /*5070*/  ISETP.GE.AND P0, PT, R212, c[0x0][0x1d4], PT ;  /* 0x00007500d4007a0c */ /* 0x000fe20003f06270 */
[----:B------:R-:W-:Y:S01]  /*5080*/  LDSM.16.M88.4 R140, [R187] ;  /* 0x00000000bb8c783b */ /* 0x000fe20000000200 */
[----:B------:R-:W-:Y:S02]  /*5090*/  LEA.HI.X R29, R14, c[0x0][0x1fc], R137, 0x1, P1 ;  /* 0x00007f000e1d7a11 */ /* 0x000fe400008f0c89 */
[----:B------:R-:W-:Y:S02]  /*50a0*/  LEA.HI.X R159, R3, c[0x0][0x1fc], R149, 0x1, P4 ;  /* 0x00007f00039f7a11 */ /* 0x000fe400020f0c95 */
[----:B------:R-:W-:Y:S02]  /*50b0*/  LEA.HI.X R157, R148, c[0x0][0x1fc], R150, 0x1, P3 ;  /* 0x00007f00949d7a11 */ /* 0x000fe400018f0c96 */
[C---:B------:R-:W-:Y:S01]  /*50c0*/  LEA R160, P5, R22.reuse, c[0x0][0x1f8], 0x1 ;  /* 0x00007e0016a07a11 */ /* 0x040fe200078a08ff */
[C---:B-1----:R-:W-:Y:S01]  /*50d0*/  HMMA.16816.F32 R4, R32.reuse, R8, RZ ;  /* 0x000000082004723c */ /* 0x042fe200000018ff */
[----:B------:R-:W1:Y:S02]  /*50e0*/  LDSM.16.M88.4 R136, [R188] ;  /* 0x00000000bc88783b */ /* 0x000e640000000200 */
[----:B------:R-:W-:Y:S02]  /*50f0*/  ISETP.GE.AND P1, PT, R203, c[0x0][0x1d4], PT ;  /* 0x00007500cb007a0c */ /* 0x000fe40003f26270 */
[----:B------:R-:W-:Y:S02]  /*5100*/  LEA.HI.X R161, R22, c[0x0][0x1fc], R23, 0x1, P5 ;  /* 0x00007f0016a17a11 */ /* 0x000fe400028f0c17 */
[----:B------:R-:W-:Y:S01]  /*5110*/  ISETP.GT.AND P3, PT, R244, R241, PT ;  /* 0x000000f1f400720c */ /* 0x000fe20003f64270 */
[C---:B------:R-:W-:Y:S01]  /*5120*/  HMMA.16816.F32 R8, R32.reuse, R10, RZ ;  /* 0x0000000a2008723c */ /* 0x040fe200000018ff */
[----:B------:R-:W5:Y:S01]  /*5130*/  LDSM.16.M88.4 R144, [R179] ;  /* 0x00000000b390783b */ /* 0x000f620000000200 */
[----:B------:R-:W-:Y:S02]  /*5140*/  ISETP.GE.AND P2, PT, R202, c[0x0][0x1d4], PT ;  /* 0x00007500ca007a0c */ /* 0x000fe40003f46270 */
[----:B------:R-:W-:Y:S04]  /*5150*/  IADD3 R244, R244, -0x1, RZ ;  /* 0xfffffffff4f47810 */ /* 0x000fe80007ffe0ff */
[C---:B--2---:R-:W-:Y:S01]  /*5160*/  HMMA.16816.F32 R12, R32.reuse, R16, RZ ;  /* 0x00000010200c723c */ /* 0x044fe200000018ff */
[----:B------:R-:W2:Y:S07]  /*5170*/  LDSM.16.M88.4 R148, [R178] ;  /* 0x00000000b294783b */ /* 0x000eae0000000200 */
[C---:B------:R-:W-:Y:S01]  /*5180*/  HMMA.16816.F32 R16, R32.reuse, R18, RZ ;  /* 0x000000122010723c */ /* 0x040fe200000018ff */
[----:B------:R-:W1:Y:S07]  /*5190*/  LDSM.16.M88.4 R152, [R177] ;  /* 0x00000000b198783b */ /* 0x000e6e0000000200 */
[C---:B---3--:R-:W-:Y:S01]  /*51a0*/  HMMA.16816.F32 R20, R32.reuse, R24, RZ ;  /* 0x000000182014723c */ /* 0x048fe200000018ff */
[----:B------:R-:W-:Y:S01]  /*51b0*/  @!PT LDS RZ, [RZ] ;  /* 0x00000000fffff984 */ /* 0x000fe20000000800 */
[----:B------:R-:W-:Y:S01]  /*51c0*/  @!PT LDS RZ, [RZ] ;  /* 0x00000000fffff984 */ /* 0x000fe20000000800 */
[----:B------:R-:W-:Y:S01]  /*51d0*/  @!PT LDS RZ, [RZ] ;  /* 0x00000000fffff984 */ /* 0x000fe20000000800 */
[----:B------:R3:W-:Y:S07]  /*51e0*/  LDGSTS.E.BYPASS.LTC128B.128 [R204+0x100], [R162.64], !P0 ;  /* 0x00100000a2cc7fae */ /* 0x0007ee000c101d46 */
[C---:B------:R-:W-:Y:S01]  /*51f0*/  HMMA.16816.F32 R24, R32.reuse, R26, RZ ;  /* 0x0000001a2018723c */ /* 0x040fe200000018ff */
[----:B------:R4:W-:Y:S08]  /*5200*/  LDGSTS.E.BYPASS.LTC128B.128 [R204+0x2100], [R30.64], !P1 ;  /* 0x021000001ecc7fae */ /* 0x0009f0000c901d46 */
[----:B------:R4:W-:Y:S08]  /*5210*/  LDGSTS.E.BYPASS.LTC128B.128 [R204+0x4100], [R28.64], !P2 ;  /* 0x041000001ccc7fae */ /* 0x0009f0000d101d46 */
[----:B------:R3:W-:Y:S08]  /*5220*/  LDGSTS.E.BYPASS.LTC128B.128 [R204+0x1100], [R160.64], !P0 ;  /* 0x01100000a0cc7fae */ /* 0x0007f0000c101d46 */
[----:B------:R1:W-:Y:S08]  /*5230*/  LDGSTS.E.BYPASS.LTC128B.128 [R204+0x3100], [R158.64], !P1 ;  /* 0x031000009ecc7fae */ /* 0x0003f0000c901d46 */
[----:B------:R2:W-:Y:S01]  /*5240*/  LDGSTS.E.BYPASS.LTC128B.128 [R204+0x5100], [R156.64], !P2 ;  /* 0x051000009ccc7fae */ /* 0x0005e2000d101d46 */
[C---:B----4-:R-:W-:Y:S07]  /*5250*/  HMMA.16816.F32 R28, R32.reuse, R132, RZ ;  /* 0x00000084201c723c */ /* 0x050fee00000018ff */
[----:B------:R-:W-:Y:S01]  /*5260*/  LDSM.16.M88.4 R164, [R185+0x800] ;  /* 0x00080000b9a4783b */ /* 0x000fe20000000200 */
[----:B------:R-:W-:Y:S07]  /*5270*/  HMMA.16816.F32 R32, R32, R134, RZ ;  /* 0x000000862020723c */ /* 0x000fee00000018ff */
[----:B------:R-:W0:Y:S01]  /*5280*/  LDGDEPBAR ;  /* 0x00000000000079af */ /* 0x000e220000000000 */
[C---:B-1----:R-:W-:Y:S07]  /*5290*/  HMMA.16816.F32 R4, R136.reuse, R140, R4 ;  /* 0x0000008c8804723c */ /* 0x042fee0000001804 */
[----:B---3--:R-:W-:Y:S01]  /*52a0*/  LDSM.16.M88.4 R160, [R185] ;  /* 0x00000000b9a0783b */ /* 0x008fe20000000200 */
[C---:B------:R-:W-:Y:S07]  /*52b0*/  HMMA.16816.F32 R8, R136.reuse, R142, R8 ;  /* 0x0000008e8808723c */ /* 0x040fee0000001808 */
[----:B--2---:R-:W1:Y:S01]  /*52c0*/  LDSM.16.M88.4 R156, [R186] ;  /* 0x00000000ba9c783b */ /* 0x004e620000000200 */
[C---:B-----5:R-:W-:Y:S07]  /*52d0*/  HMMA.16816.F32 R12, R136.reuse, R144, R12 ;  /* 0x00000090880c723c */ /* 0x060fee000000180c */
[----:B------:R-:W2:Y:S01]  /*52e0*/  LDSM.16.M88.4 R132, [R185+0x1000] ;  /* 0x00100000b984783b */ /* 0x000ea20000000200 */
[C---:B------:R-:W-:Y:S07]  /*52f0*/  HMMA.16816.F32 R16, R136.reuse, R146, R16 ;  /* 0x000000928810723c */ /* 0x040fee0000001810 */
[----:B------:R-:W3:Y:S01]  /*5300*/  LDSM.16.M88.4 R140, [R185+0x1800] ;  /* 0x00180000b98c783b */ /* 0x000ee20000000200 */
[C---:B------:R-:W-:Y:S07]  /*5310*/  HMMA.16816.F32 R20, R136.reuse, R148, R20 ;  /* 0x000000948814723c */ /* 0x040fee0000001814 */
[----:B------:R-:W-:Y:S01]  /*5320*/  LDSM.16.M88.4 R144, [R184] ;  /* 0x00000000b890783b */ /* 0x000fe20000000200 */
[C---:B------:R-:W-:Y:S07]  /*5330*/  HMMA.16816.F32 R24, R136.reuse, R150, R24 ;  /* 0x000000968818723c */ /* 0x040fee0000001818 */
[----:B------:R-:W4:Y:S01]  /*5340*/  LDSM.16.M88.4 R148, [R176] ;  /* 0x00000000b094783b */ /* 0x000f220000000200 */
[C---:B------:R-:W-:Y:S08]  /*5350*/  HMMA.16816.F32 R28, R136.reuse, R152, R28 ;  /* 0x00000098881c723c */ /* 0x040ff0000000181c */
[----:B------:R-:W-:Y:S01]  /*5360*/  HMMA.16816.F32 R32, R136, R154, R32 ;  /* 0x0000009a8820723c */ /* 0x000fe20000001820 */
[----:B------:R-:W5:Y:S07]  /*5370*/  LDSM.16.M88.4 R136, [R176+0x800] ;  /* 0x00080000b088783b */ /* 0x000f6e0000000200 */
[C---:B-1----:R-:W-:Y:S01]  /*5380*/  HMMA.16816.F32 R4, R156.reuse, R160, R4 ;  /* 0x000000a09c04723c */ /* 0x042fe20000001804 */
[----:B------:R-:W1:Y:S07]  /*5390*/  LDSM.16.M88.4 R152, [R176+0x1000] ;  /* 0x00100000b098783b */ /* 0x000e6e0000000200 */
[C---:B------:R-:W-:Y:S01]  /*53a0*/  HMMA.16816.F32 R8, R156.reuse, R162, R8 ;  /* 0x000000a29c08723c */ /* 0x040fe20000001808 */
[----:B------:R-:W1:Y:S07]  /*53b0*/  LDSM.16.M88.4 R160, [R176+0x1800] ;  /* 0x00180000b0a0783b */ /* 0x000e6e0000000200 */
[C---:B------:R-:W-:Y:S08]  /*53c0*/  HMMA.16816.F32 R12, R156.reuse, R164, R12 ;  /* 0x000000a49c0c723c */ /* 0x040ff0000000180c */
[C---:B------:R-:W-:Y:S01]  /*53d0*/  HMMA.16816.F32 R16, R156.reuse, R166, R16 ;  /* 0x000000a69c10723c */ /* 0x040fe20000001810 */
[----:B------:R-:W-:Y:S07]  /*53e0*/  LDSM.16.M88.4 R164, [R189+0x2000] ;  /* 0x00200000bda4783b */ /* 0x000fee0000000200 */
[C---:B--2---:R-:W-:Y:S08]  /*53f0*/  HMMA.16816.F32 R20, R156.reuse, R132, R20 ;  /* 0x000000849c14723c */ /* 0x044ff00000001814 */
[C---:B------:R-:W-:Y:S01]  /*5400*/  HMMA.16816.F32 R24, R156.reuse, R134, R24 ;  /* 0x000000869c18723c */ /* 0x040fe20000001818 */
[----:B------:R-:W2:Y:S07]  /*5410*/  LDSM.16.M88.4 R132, [R190+0x4000] ;  /* 0x00400000be84783b */ /* 0x000eae0000000200 */
[C---:B---3--:R-:W-:Y:S08]  /*5420*/  HMMA.16816.F32 R28, R156.reuse, R140, R28 ;  /* 0x0000008c9c1c723c */ /* 0x048ff0000000181c */
[----:B------:R-:W-:Y:S01]  /*5430*/  HMMA.16816.F32 R32, R156, R142, R32 ;  /* 0x0000008e9c20723c */ /* 0x000fe20000001820 */
[----:B------:R-:W3:Y:S07]  /*5440*/  LDSM.16.M88.4 R140, [R189+0x2800] ;  /* 0x00280000bd8c783b */ /* 0x000eee0000000200 */
[C---:B----4-:R-:W-:Y:S01]  /*5450*/  HMMA.16816.F32 R4, R144.reuse, R148, R4 ;  /* 0x000000949004723c */ /* 0x050fe20000001804 */
[----:B------:R-:W-:Y:S07]  /*5460*/  LDSM.16.M88.4 R156, [R175] ;  /* 0x00000000af9c783b */ /* 0x000fee0000000200 */
[C---:B------:R-:W-:Y:S01]  /*5470*/  HMMA.16816.F32 R8, R144.reuse, R150, R8 ;  /* 0x000000969008723c */ /* 0x040fe20000001808 */
[----:B------:R-:W4:Y:S07]  /*5480*/  LDSM.16.M88.4 R148, [R189+0x3000] ;  /* 0x00300000bd94783b */ /* 0x000f2e0000000200 */
        /* <DEDUP_REMOVED lines=8> */
[----:B------:R-:W1:Y:S07]  /*5510*/  LDSM.16.M88.4 R144, [R174] ;  /* 0x00000000ae90783b */ /* 0x000e6e0000000200 */
[C---:B--2---:R-:W-:Y:S01]  /*5520*/  HMMA.16816.F32 R4, R132.reuse, R164, R4 ;  /* 0x000000a48404723c */ /* 0x044fe20000001804 */
[----:B------:R-:W2:Y:S07]  /*5530*/  LDSM.16.M88.4 R160, [R173] ;  /* 0x00000000ada0783b */ /* 0x000eae0000000200 */
[C---:B------:R-:W-:Y:S01]  /*5540*/  HMMA.16816.F32 R8, R132.reuse, R166, R8 ;  /* 0x000000a68408723c */ /* 0x040fe20000001808 */
[----:B------:R-:W-:Y:S07]  /*5550*/  LDSM.16.M88.4 R164, [R185+0x2000] ;  /* 0x00200000b9a4783b */ /* 0x000fee0000000200 */
[C---:B---3--:R-:W-:Y:S08]  /*5560*/  HMMA.16816.F32 R12, R132.reuse, R140, R12 ;  /* 0x0000008c840c723c */ /* 0x048ff0000000180c */
[C---:B------:R-:W-:Y:S01]  /*5570*/  HMMA.16816.F32 R16, R132.reuse, R142, R16 ;  /* 0x0000008e8410723c */ /* 0x040fe20000001810 */
[----:B------:R-:W3:Y:S07]  /*5580*/  LDSM.16.M88.4 R140, [R172] ;  /* 0x00000000ac8c783b */ /* 0x000eee0000000200 */
[C---:B----4-:R-:W-:Y:S08]  /*5590*/  HMMA.16816.F32 R20, R132.reuse, R148, R20 ;  /* 0x000000948414723c */ /* 0x050ff00000001814 */
[C---:B------:R-:W-:Y:S01]  /*55a0*/  HMMA.16816.F32 R24, R132.reuse, R150, R24 ;  /* 0x000000968418723c */ /* 0x040fe20000001818 */
[----:B------:R-:W4:Y:S07]  /*55b0*/  LDSM.16.M88.4 R148, [R186+0x4000] ;  /* 0x00400000ba94783b */ /* 0x000f2e0000000200 */
[C---:B-----5:R-:W-:Y:S08]  /*55c0*/  HMMA.16816.F32 R28, R132.reuse, R136, R28 ;  /* 0x00000088841c723c */ /* 0x060ff0000000181c */
        /* <DEDUP_REMOVED lines=16> */
[----:B------:R-:W4:Y:S07]  /*56d0*/  LDSM.16.M88.4 R152, [R176+0x3000] ;  /* 0x00300000b098783b */ /* 0x000f2e0000000200 */
[C---:B------:R-:W-:Y:S01]  /*56e0*/  HMMA.16816.F32 R8, R148.reuse, R166, R8 ;  /* 0x000000a69408723c */ /* 0x040fe20000001808 */
[----:B------:R-:W-:Y:S07]  /*56f0*/  LDSM.16.M88.4 R164, [R189+0x4000] ;  /* 0x00400000bda4783b */ /* 0x000fee0000000200 */
        /* <DEDUP_REMOVED lines=8> */
[----:B------:R-:W1:Y:S07]  /*5780*/  LDSM.16.M88.4 R148, [R189+0x4800] ;  /* 0x00480000bd94783b */ /* 0x000e6e0000000200 */
[C---:B--2---:R-:W-:Y:S01]  /*5790*/  HMMA.16816.F32 R4, R144.reuse, R160, R4 ;  /* 0x000000a09004723c */ /* 0x044fe20000001804 */
[----:B------:R-:W2:Y:S07]  /*57a0*/  LDSM.16.M88.4 R156, [R189+0x5000] ;  /* 0x00500000bd9c783b */ /* 0x000eae0000000200 */
[C---:B------:R-:W-:Y:S01]  /*57b0*/  HMMA.16816.F32 R8, R144.reuse, R162, R8 ;  /* 0x000000a29008723c */ /* 0x040fe20000001808 */
[----:B------:R-:W-:Y:S07]  /*57c0*/  LDSM.16.M88.4 R160, [R171] ;  /* 0x00000000aba0783b */ /* 0x000fee0000000200 */
[C---:B---3--:R-:W-:Y:S08]  /*57d0*/  HMMA.16816.F32 R12, R144.reuse, R140, R12 ;  /* 0x0000008c900c723c */ /* 0x048ff0000000180c */
[C---:B------:R-:W-:Y:S01]  /*57e0*/  HMMA.16816.F32 R16, R144.reuse, R142, R16 ;  /* 0x0000008e9010723c */ /* 0x040fe20000001810 */
[----:B------:R-:W3:Y:S07]  /*57f0*/  LDSM.16.M88.4 R140, [R189+0x5800] ;  /* 0x00580000bd8c783b */ /* 0x000eee0000000200 */
[C---:B----4-:R-:W-:Y:S08]  /*5800*/  HMMA.16816.F32 R20, R144.reuse, R152, R20 ;  /* 0x000000989014723c */ /* 0x050ff00000001814 */
[C---:B------:R-:W-:Y:S01]  /*5810*/  HMMA.16816.F32 R24, R144.reuse, R154, R24 ;  /* 0x0000009a9018723c */ /* 0x040fe20000001818 */
[----:B------:R-:W4:Y:S07]  /*5820*/  LDSM.16.M88.4 R152, [R188+0x8000] ;  /* 0x00800000bc98783b */ /* 0x000f2e0000000200 */
[C---:B-----5:R-:W-:Y:S08]  /*5830*/  HMMA.16816.F32 R28, R144.reuse, R132, R28 ;  /* 0x00000084901c723c */ /* 0x060ff0000000181c */
[----:B------:R-:W-:Y:S01]  /*5840*/  HMMA.16816.F32 R32, R144, R134, R32 ;  /* 0x000000869020723c */ /* 0x000fe20000001820 */
[----:B------:R-:W5:Y:S07]  /*5850*/  LDSM.16.M88.4 R132, [R170] ;  /* 0x00000000aa84783b */ /* 0x000f6e0000000200 */
[C---:B-1----:R-:W-:Y:S01]  /*5860*/  HMMA.16816.F32 R4, R136.reuse, R164, R4 ;  /* 0x000000a48804723c */ /* 0x042fe20000001804 */
[----:B------:R-:W1:Y:S07]  /*5870*/  LDSM.16.M88.4 R144, [R169] ;  /* 0x00000000a990783b */ /* 0x000e6e0000000200 */
[C---:B------:R-:W-:Y:S01]  /*5880*/  HMMA.16816.F32 R8, R136.reuse, R166, R8 ;  /* 0x000000a68808723c */ /* 0x040fe20000001808 */
[----:B------:R-:W-:Y:S07]  /*5890*/  LDSM.16.M88.4 R164, [R176+0x4000] ;  /* 0x00400000b0a4783b */ /* 0x000fee0000000200 */
[C---:B------:R-:W-:Y:S08]  /*58a0*/  HMMA.16816.F32 R12, R136.reuse, R148, R12 ;  /* 0x00000094880c723c */ /* 0x040ff0000000180c */
[C---:B------:R-:W-:Y:S01]  /*58b0*/  HMMA.16816.F32 R16, R136.reuse, R150, R16 ;  /* 0x000000968810723c */ /* 0x040fe20000001810 */
[----:B------:R-:W-:Y:S07]  /*58c0*/  LDSM.16.M88.4 R148, [R185+0x4000] ;  /* 0x00400000b994783b */ /* 0x000fee0000000200 */
[C---:B--2---:R-:W-:Y:S08]  /*58d0*/  HMMA.16816.F32 R20, R136.reuse, R156, R20 ;  /* 0x0000009c8814723c */ /* 0x044ff00000001814 */
[C---:B------:R-:W-:Y:S01]  /*58e0*/  HMMA.16816.F32 R24, R136.reuse, R158, R24 ;  /* 0x0000009e8818723c */ /* 0x040fe20000001818 */
[----:B------:R-:W-:Y:S07]  /*58f0*/  LDSM.16.M88.4 R156, [R185+0x4800] ;  /* 0x00480000b99c783b */ /* 0x000fee0000000200 */
[C---:B---3--:R-:W-:Y:S08]  /*5900*/  HMMA.16816.F32 R28, R136.reuse, R140, R28 ;  /* 0x0000008c881c723c */ /* 0x048ff0000000181c */
[----:B------:R-:W-:Y:S01]  /*5910*/  HMMA.16816.F32 R32, R136, R142, R32 ;  /* 0x0000008e8820723c */ /* 0x000fe20000001820 */
[----:B------:R-:W2:Y:S07]  /*5920*/  LDSM.16.M88.4 R136, [R168] ;  /* 0x00000000a888783b */ /* 0x000eae0000000200 */
[C---:B----4-:R-:W-:Y:S01]  /*5930*/  HMMA.16816.F32 R4, R152.reuse, R160, R4 ;  /* 0x000000a09804723c */ /* 0x050fe20000001804 */
[----:B------:R-:W3:Y:S07]  /*5940*/  LDSM.16.M88.4 R140, [R186+0x8000] ;  /* 0x00800000ba8c783b */ /* 0x000eee0000000200 */
[C---:B------:R-:W-:Y:S01]  /*5950*/  HMMA.16816.F32 R8, R152.reuse, R162, R8 ;  /* 0x000000a29808723c */ /* 0x040fe20000001808 */
[----:B------:R-:W-:Y:S07]  /*5960*/  LDSM.16.M88.4 R160, [R184+0x8000] ;  /* 0x00800000b8a0783b */ /* 0x000fee0000000200 */
[C---:B-----5:R-:W-:Y:S08]  /*5970*/  HMMA.16816.F32 R12, R152.reuse, R132, R12 ;  /* 0x00000084980c723c */ /* 0x060ff0000000180c */
[C---:B------:R-:W-:Y:S01]  /*5980*/  HMMA.16816.F32 R16, R152.reuse, R134, R16 ;  /* 0x000000869810723c */ /* 0x040fe20000001810 */
[----:B------:R-:W4:Y:S07]  /*5990*/  LDSM.16.M88.4 R132, [R185+0x5000] ;  /* 0x00500000b984783b */ /* 0x000f2e0000000200 */
[C---:B-1----:R-:W-:Y:S08]  /*59a0*/  HMMA.16816.F32 R20, R152.reuse, R144, R20 ;  /* 0x000000909814723c */ /* 0x042ff00000001814 */
[C---:B------:R-:W-:Y:S01]  /*59b0*/  HMMA.16816.F32 R24, R152.reuse, R146, R24 ;  /* 0x000000929818723c */ /* 0x040fe20000001818 */
[----:B------:R-:W1:Y:S07]  /*59c0*/  LDSM.16.M88.4 R144, [R185+0x5800] ;  /* 0x00580000b990783b */ /* 0x000e6e0000000200 */
[C---:B--2---:R-:W-:Y:S08]  /*59d0*/  HMMA.16816.F32 R28, R152.reuse, R136, R28 ;  /* 0x00000088981c723c */ /* 0x044ff0000000181c */
[----:B------:R-:W-:Y:S01]  /*59e0*/  HMMA.16816.F32 R32, R152, R138, R32 ;  /* 0x0000008a9820723c */ /* 0x000fe20000001820 */
[----:B------:R-:W2:Y:S07]  /*59f0*/  LDSM.16.M88.4 R136, [R176+0x4800] ;  /* 0x00480000b088783b */ /* 0x000eae0000000200 */
[C---:B---3--:R-:W-:Y:S08]  /*5a00*/  HMMA.16816.F32 R4, R140.reuse, R148, R4 ;  /* 0x000000948c04723c */ /* 0x048ff00000001804 */
[C---:B------:R-:W-:Y:S08]  /*5a10*/  HMMA.16816.F32 R8, R140.reuse, R150, R8 ;  /* 0x000000968c08723c */ /* 0x040ff00000001808 */
[C---:B------:R-:W-:Y:S08]  /*5a20*/  HMMA.16816.F32 R12, R140.reuse, R156, R12 ;  /* 0x0000009c8c0c723c */ /* 0x040ff0000000180c */
[C---:B------:R-:W-:Y:S08]  /*5a30*/  HMMA.16816.F32 R16, R140.reuse, R158, R16 ;  /* 0x0000009e8c10723c */ /* 0x040ff00000001810 */
[C---:B----4-:R-:W-:Y:S08]  /*5a40*/  HMMA.16816.F32 R20, R140.reuse, R132, R20 ;  /* 0x000000848c14723c */ /* 0x050ff00000001814 */
[C---:B------:R-:W-:Y:S01]  /*5a50*/  HMMA.16816.F32 R24, R140.reuse, R134, R24 ;  /* 0x000000868c18723c */ /* 0x040fe20000001818 */
[----:B------:R-:W3:Y:S07]  /*5a60*/  LDSM.16.M88.4 R132, [R176+0x5000] ;  /* 0x00500000b084783b */ /* 0x000eee0000000200 */
[C---:B-1----:R-:W-:Y:S08]  /*5a70*/  HMMA.16816.F32 R28, R140.reuse, R144, R28 ;  /* 0x000000908c1c723c */ /* 0x042ff0000000181c */
[----:B------:R-:W-:Y:S01]  /*5a80*/  HMMA.16816.F32 R32, R140, R146, R32 ;  /* 0x000000928c20723c */ /* 0x000fe20000001820 */
[----:B------:R-:W1:Y:S01]  /*5a90*/  LDSM.16.M88.4 R140, [R176+0x5800] ;  /* 0x00580000b08c783b */ /* 0x000e620000000200 */
[----:B------:R-:W-:Y:S06]  /*5aa0*/  DEPBAR.LE SB0, 0x0 ;  /* 0x000080000000791a */ /* 0x000fec0000000000 */
[C---:B------:R-:W-:Y:S01]  /*5ab0*/  HMMA.16816.F32 R4, R160.reuse, R164, R4 ;  /* 0x000000a4a004723c */ /* 0x040fe20000001804 */
[----:B------:R-:W-:Y:S07]  /*5ac0*/  BAR.SYNC.DEFER_BLOCKING 0x0 ;  /* 0x0000000000007b1d */ /* 0x000fee0000010000 */
[C---:B------:R-:W-:Y:S08]  /*5ad0*/  HMMA.16816.F32 R8, R160.reuse, R166, R8 ;  /* 0x000000a6a008723c */ /* 0x040ff00000001808 */
[C---:B--2---:R-:W-:Y:S08]  /*5ae0*/  HMMA.16816.F32 R12, R160.reuse, R136, R12 ;  /* 0x00000088a00c723c */ /* 0x044ff0000000180c */
[C---:B------:R-:W-:Y:S04]  /*5af0*/  HMMA.16816.F32 R16, R160.reuse, R138, R16 ;  /* 0x0000008aa010723c */ /* 0x040fe80000001810 */
[----:B------:R-:W-:Y:S04]  /*5b00*/  FMNMX.FTZ R3, R4, R2, !PT ;  /* 0x0000000204037209 */ /* 0x000fe80007810000 */
[C---:B---3--:R-:W-:Y:S04]  /*5b10*/  HMMA.16816.F32 R20, R160.reuse, R132, R20 ;  /* 0x00000084a014723c */ /* 0x048fe80000001814 */
[----:B------:R-:W-:Y:S03]  /*5b20*/  FMNMX.FTZ R3, R5, R3, !PT ;  /* 0x0000000305037209 */ /* 0x000fe60007810000 */
[----:B------:R-:W-:Y:S01]  /*5b30*/  FMNMX.FTZ R132, R6, R0, !PT ;  /* 0x0000000006847209 */ /* 0x000fe20007810000 */
[C---:B------:R-:W-:Y:S04]  /*5b40*/  HMMA.16816.F32 R24, R160.reuse, R134, R24 ;  /* 0x00000086a018723c */ /* 0x040fe80000001818 */
[----:B------:R-:W-:Y:S02]  /*5b50*/  FMNMX.FTZ R3, R8, R3, !PT ;  /* 0x0000000308037209 */ /* 0x000fe40007810000 */
[----:B------:R-:W-:Y:S02]  /*5b60*/  FMNMX.FTZ R132, R7, R132, !PT ;  /* 0x0000008407847209 */ /* 0x000fe40007810000 */
[C---:B-1----:R-:W-:Y:S04]  /*5b70*/  HMMA.16816.F32 R28, R160.reuse, R140, R28 ;  /* 0x0000008ca01c723c */ /* 0x042fe8000000181c */
[----:B------:R-:W-:Y:S02]  /*5b80*/  FMNMX.FTZ R3, R9, R3, !PT ;  /* 0x0000000309037209 */ /* 0x000fe40007810000 */
[----:B------:R-:W-:Y:S02]  /*5b90*/  FMNMX.FTZ R132, R10, R132, !PT ;  /* 0x000000840a847209 */ /* 0x000fe40007810000 */
        /* <DEDUP_REMOVED lines=26> */
[----:B------:R-:W-:Y:S07]  /*5d40*/  FMNMX.FTZ R133, R35, R3, !PT ;  /* 0x0000000323857209 */ /* 0x000fee0007810000 */
[----:B------:R-:W2:Y:S01]  /*5d50*/  SHFL.BFLY PT, R3, R133, 0x2, 0x1f ;  /* 0x0c401f0085037f89 */ /* 0x000ea200000e0000 */
[----:B-1----:R-:W-:Y:S07]  /*5d60*/  FMNMX.FTZ R134, R134, R132, !PT ;  /* 0x0000008486867209 */ /* 0x002fee0007810000 */
[----:B------:R-:W1:Y:S01]  /*5d70*/  SHFL.BFLY PT, R132, R134, 0x1, 0x1f ;  /* 0x0c201f0086847f89 */ /* 0x000e6200000e0000 */
[----:B--2---:R-:W-:Y:S07]  /*5d80*/  FMNMX.FTZ R133, R133, R3, !PT ;  /* 0x0000000385857209 */ /* 0x004fee0007810000 */
[----:B------:R-:W2:Y:S01]  /*5d90*/  SHFL.BFLY PT, R3, R133, 0x1, 0x1f ;  /* 0x0c201f0085037f89 */ /* 0x000ea200000e0000 */
[----:B-1----:R-:W-:Y:S02]  /*5da0*/  FMNMX.FTZ R132, R134, R132, !PT ;  /* 0x0000008486847209 */ /* 0x002fe40007810000 */
[----:B------:R-:W-:Y:S03]  /*5db0*/  @P3 SHF.R.S32.HI R134, RZ, 0x1f, R244 ;  /* 0x0000001fff863819 */ /* 0x000fe600000114f4 */
[C---:B------:R-:W-:Y:S02]  /*5dc0*/  FMUL.FTZ R162, R132.reuse, c[0x0][0x2d0] ;  /* 0x0000b40084a27a20 */ /* 0x040fe40000410000 */
[----:B------:R-:W-:Y:S01]  /*5dd0*/  FADD.FTZ R2, -R132, R2 ;  /* 0x0000000284027221 */ /* 0x000fe20000010100 */
[----:B--2---:R-:W-:Y:S01]  /*5de0*/  FMNMX.FTZ R3, R133, R3, !PT ;  /* 0x0000000385037209 */ /* 0x004fe20007810000 */
[----:B------:R-:W-:Y:S02]  /*5df0*/  @P3 IMAD R133, R134, c[0x0][0x1e0], RZ ;  /* 0x0000780086853a24 */ /* 0x000fe400078e02ff */
[C---:B------:R-:W-:Y:S04]  /*5e00*/  @P3 IMAD.WIDE.U32 R134, R244.reuse, c[0x0][0x1e0], RZ ;  /* 0x00007800f4863a25 */ /* 0x040fe800078e00ff */
[----:B------:R-:W-:Y:S01]  /*5e10*/  @P3 IMAD R133, R244, c[0x0][0x1e4], R133 ;  /* 0x00007900f4853a24 */ /* 0x000fe200078e0285 */
[----:B------:R-:W-:Y:S01]  /*5e20*/  @P3 SHF.L.U32 R142, R134, 0x6, RZ ;  /* 0x00000006868e3819 */ /* 0x000fe200000006ff */
[--C-:B------:R-:W-:Y:S02]  /*5e30*/  FFMA.FTZ R145, R8, c[0x0][0x2d0], -R162.reuse ;  /* 0x0000b40008917a23 */ /* 0x100fe400000108a2 */
[----:B------:R-:W-:Y:S01]  /*5e40*/  FMUL.FTZ R161, R3, c[0x0][0x2d0] ;  /* 0x0000b40003a17a20 */ /* 0x000fe20000410000 */
[----:B------:R-:W-:Y:S01]  /*5e50*/  @P3 IADD3 R135, R135, R133, RZ ;  /* 0x0000008587873210 */ /* 0x000fe20007ffe0ff */
[----:B------:R-:W-:Y:S01]  /*5e60*/  FFMA.FTZ R133, R4, c[0x0][0x2d0], -R162 ;  /* 0x0000b40004857a23 */ /* 0x000fe200000108a2 */
[----:B------:R-:W-:Y:S01]  /*5e70*/  @P3 IADD3 R140, P6, R142, R250, RZ ;  /* 0x000000fa8e8c3210 */ /* 0x000fe20007fde0ff */
[----:B------:R-:W-:Y:S01]  /*5e80*/  FADD.FTZ R0, -R3, R0 ;  /* 0x0000000003007221 */ /* 0x000fe20000010100 */
[----:B------:R-:W-:Y:S01]  /*5e90*/  @P3 SHF.L.U64.HI R135, R134, 0x6, R135 ;  /* 0x0000000686873819 */ /* 0x000fe20000010287 */
[--C-:B------:R-:W-:Y:S01]  /*5ea0*/  FFMA.FTZ R156, R9, c[0x0][0x2d0], -R162.reuse ;  /* 0x0000b400099c7a23 */ /* 0x100fe200000108a2 */
[----:B------:R-:W-:Y:S01]  /*5eb0*/  @P3 MOV R134, c[0x0][0x1e0] ;  /* 0x0000780000863a02 */ /* 0x000fe20000000f00 */
[--C-:B------:R-:W-:Y:S01]  /*5ec0*/  FFMA.FTZ R158, R6, c[0x0][0x2d0], -R161.reuse ;  /* 0x0000b400069e7a23 */ /* 0x100fe200000108a1 */
[----:B------:R-:W-:Y:S01]  /*5ed0*/  @P3 LEA R138, P5, R140, c[0x0][0x1c8], 0x1 ;  /* 0x000072008c8a3a11 */ /* 0x000fe200078a08ff */
[--C-:B------:R-:W-:Y:S01]  /*5ee0*/  FFMA.FTZ R157, R7, c[0x0][0x2d0], -R161.reuse ;  /* 0x0000b400079d7a23 */ /* 0x100fe200000108a1 */
[----:B------:R-:W-:Y:S01]  /*5ef0*/  @P3 IADD3.X R139, R135, R240, RZ, P6, !PT ;  /* 0x000000f0878b3210 */ /* 0x000fe200037fe4ff */
[--C-:B------:R-:W-:Y:S01]  /*5f00*/  FFMA.FTZ R159, R10, c[0x0][0x2d0], -R161.reuse ;  /* 0x0000b4000a9f7a23 */ /* 0x100fe200000108a1 */
[----:B------:R-:W-:Y:S01]  /*5f10*/  @P3 LEA R137, P4, R134, R142, 0x5 ;  /* 0x0000008e86893211 */ /* 0x000fe200078828ff */
[----:B------:R-:W-:Y:S01]  /*5f20*/  FFMA.FTZ R160, R11, c[0x0][0x2d0], -R161 ;  /* 0x0000b4000ba07a23 */ /* 0x000fe200000108a1 */
[----:B------:R-:W-:Y:S01]  /*5f30*/  @P3 IADD3 R136, P6, R250, 0x40, RZ ;  /* 0x00000040fa883810 */ /* 0x000fe20007fde0ff */
[----:B------:R-:W-:Y:S01]  /*5f40*/  FMUL.FTZ R2, R2, c[0x0][0x2d0] ;  /* 0x0000b40002027a20 */ /* 0x000fe20000410000 */
[----:B------:R-:W-:Y:S01]  /*5f50*/  @P3 MOV R4, c[0x0][0x1e4] ;  /* 0x0000790000043a02 */ /* 0x000fe20000000f00 */
[----:B------:R-:W-:Y:S01]  /*5f60*/  FMUL.FTZ R0, R0, c[0x0][0x2d0] ;  /* 0x0000b40000007a20 */ /* 0x000fe20000410000 */
[----:B------:R-:W-:Y:S01]  /*5f70*/  @P3 LEA.HI.X R139, R140, c[0x0][0x1cc], R139, 0x1, P5 ;  /* 0x000073008c8b3a11 */ /* 0x000fe200028f0c8b */
[----:B------:R-:W-:Y:S01]  /*5f80*/  MUFU.EX2 R133, R133 ;  /* 0x0000008500857308 */ /* 0x000fe20000000800 */
[----:B------:R-:W-:Y:S01]  /*5f90*/  @P3 IADD3 R140, P5, R250, 0x80, RZ ;  /* 0x00000080fa8c3810 */ /* 0x000fe20007fbe0ff */
[----:B------:R-:W-:Y:S01]  /*5fa0*/  FFMA.FTZ R163, R12, c[0x0][0x2d0], -R162 ;  /* 0x0000b4000ca37a23 */ /* 0x000fe200000108a2 */
[----:B------:R-:W-:Y:S01]  /*5fb0*/  @P3 IADD3.X R141, RZ, R240, RZ, P6, !PT ;  /* 0x000000f0ff8d3210 */ /* 0x000fe200037fe4ff */
[----:B------:R1:W-:Y:S01]  /*5fc0*/  @P3 LDGSTS.E.BYPASS.LTC128B.128 [R204+0x6100], [R138.64], !P0 ;  /* 0x061000008acc3fae */ /* 0x0003e2000c101d46 */
[----:B------:R-:W-:Y:S01]  /*5fd0*/  @P3 LEA.HI.X R4, R134, R135, R4, 0x5, P4 ;  /* 0x0000008786043211 */ /* 0x000fe200020f2c04 */
[--C-:B------:R-:W-:Y:S01]  /*5fe0*/  FFMA.FTZ R134, R5, c[0x0][0x2d0], -R162.reuse ;  /* 0x0000b40005867a23 */ /* 0x100fe200000108a2 */
[C---:B------:R-:W-:Y:S01]  /*5ff0*/  @P3 IADD3 R144, P4, R142.reuse, R136, RZ ;  /* 0x000000888e903210 */ /* 0x040fe20007f9e0ff */
[--C-:B------:R-:W-:Y:S01]  /*6000*/  FFMA.FTZ R164, R13, c[0x0][0x2d0], -R162.reuse ;  /* 0x0000b4000da47a23 */ /* 0x100fe200000108a2 */
[----:B------:R-:W-:Y:S01]  /*6010*/  @P3 IADD3.X R5, RZ, R240, RZ, P5, !PT ;  /* 0x000000f0ff053210 */ /* 0x000fe20002ffe4ff */
[----:B------:R-:W2:Y:S01]  /*6020*/  MUFU.EX2 R2, R2 ;  /* 0x0000000200027308 */ /* 0x000ea20000000800 */
[----:B------:R-:W-:Y:S01]  /*6030*/  @P3 IADD3 R142, P5, R142, R140, RZ ;  /* 0x0000008c8e8e3210 */ /* 0x000fe20007fbe0ff */
[--C-:B------:R-:W-:Y:S01]  /*6040*/  FFMA.FTZ R165, R14, c[0x0][0x2d0], -R161.reuse ;  /* 0x0000b4000ea57a23 */ /* 0x100fe200000108a1 */
[----:B------:R-:W-:Y:S01]  /*6050*/  @P3 LEA R148, P6, R144, c[0x0][0x1c8], 0x1 ;  /* 0x0000720090943a11 */ /* 0x000fe200078c08ff */
[----:B------:R-:W-:Y:S01]  /*6060*/  FFMA.FTZ R166, R15, c[0x0][0x2d0], -R161 ;  /* 0x0000b4000fa67a23 */ /* 0x000fe200000108a1 */
[C---:B------:R-:W-:Y:S01]  /*6070*/  @P3 IADD3.X R143, R135.reuse, R141, RZ, P4, !PT ;  /* 0x0000008d878f3210 */ /* 0x040fe200027fe4ff */
[--C-:B------:R-:W-:Y:S01]  /*6080*/  FFMA.FTZ R167, R16, c[0x0][0x2d0], -R162.reuse ;  /* 0x0000b40010a77a23 */ /* 0x100fe200000108a2 */
[----:B------:R-:W-:Y:S01]  /*6090*/  @P3 IADD3.X R8, R135, R5, RZ, P5, !PT ;  /* 0x0000000587083210 */ /* 0x000fe20002ffe4ff */
[----:B------:R-:W-:Y:S01]  /*60a0*/  FFMA.FTZ R247, R17, c[0x0][0x2d0], -R162 ;  /* 0x0000b40011f77a23 */ /* 0x000fe200000108a2 */
[----:B------:R-:W-:Y:S01]  /*60b0*/  @P3 LEA.HI.X R149, R144, c[0x0][0x1cc], R143, 0x1, P6 ;  /* 0x0000730090953a11 */ /* 0x000fe200030f0c8f */
[----:B------:R3:W-:Y:S01]  /*60c0*/  MUFU.EX2 R135, R145 ;  /* 0x0000009100877308 */ /* 0x0007e20000000800 */
[----:B------:R-:W-:Y:S01]  /*60d0*/  @P3 LEA R146, P4, R142, c[0x0][0x1c8], 0x1 ;  /* 0x000072008e923a11 */ /* 0x000fe200078808ff */
[----:B------:R-:W-:Y:S01]  /*60e0*/  FFMA.FTZ R252, R18, c[0x0][0x2d0], -R161 ;  /* 0x0000b40012fc7a23 */ /* 0x000fe200000108a1 */
[C---:B------:R-:W-:Y:S01]  /*60f0*/  @P3 IADD3 R136, P6, R137.reuse, R136, RZ ;  /* 0x0000008889883210 */ /* 0x040fe20007fde0ff */
[----:B------:R4:W-:Y:S01]  /*6100*/  @P3 LDGSTS.E.BYPASS.LTC128B.128 [R204+0x8100], [R148.64], !P1 ;  /* 0x0810000094cc3fae */ /* 0x0009e2000c901d46 */
[----:B------:R-:W-:Y:S02]  /*6110*/  @P3 LEA.HI.X R147, R142, c[0x0][0x1cc], R8, 0x1, P4 ;  /* 0x000073008e933a11 */ /* 0x000fe400020f0c08 */
[C---:B------:R-:W-:Y:S02]  /*6120*/  @P3 IADD3 R8, P5, R137.reuse, R250, RZ ;  /* 0x000000fa89083210 */ /* 0x040fe40007fbe0ff */
[----:B------:R-:W-:Y:S01]  /*6130*/  @P3 IADD3 R137, P4, R137, R140, RZ ;  /* 0x0000008c89893210 */ /* 0x000fe20007f9e0ff */
[----:B------:R-:W5:Y:S01]  /*6140*/  MUFU.EX2 R0, R0 ;  /* 0x0000000000007308 */ /* 0x000f620000000800 */
[----:B------:R-:W-:Y:S01]  /*6150*/  @P3 IADD3.X R141, R4, R141, RZ, P6, !PT ;  /* 0x0000008d048d3210 */ /* 0x000fe200037fe4ff */
[----:B------:R1:W-:Y:S01]  /*6160*/  @P3 LDGSTS.E.BYPASS.LTC128B.128 [R204+0xa100], [R146.64], !P2 ;  /* 0x0a10000092cc3fae */ /* 0x0003e2000d101d46 */
[----:B------:R-:W-:Y:S01]  /*6170*/  @P3 LEA R142, P6, R8, c[0x0][0x1c8], 0x1 ;  /* 0x00007200088e3a11 */ /* 0x000fe200078c08ff */
[----:B--2---:R-:W-:Y:S01]  /*6180*/  FMUL.FTZ R9, R2, R125 ;  /* 0x0000007d02097220 */ /* 0x004fe20000410000 */
[----:B------:R-:W-:Y:S01]  /*6190*/  @P3 IADD3.X R5, R4, R5, RZ, P4, !PT ;  /* 0x0000000504053210 */ /* 0x000fe200027fe4ff */
[----:B------:R-:W-:Y:S01]  /*61a0*/  FMUL.FTZ R36, R2, R36 ;  /* 0x0000002402247220 */ /* 0x000fe20000410000 */
[----:B------:R-:W-:Y:S01]  /*61b0*/  @P3 IADD3.X R4, R4, R240, RZ, P5, !PT ;  /* 0x000000f004043210 */ /* 0x000fe20002ffe4ff */
[----:B------:R-:W-:Y:S01]  /*61c0*/  FMUL.FTZ R37, R2, R37 ;  /* 0x0000002502257220 */ /* 0x000fe20000410000 */
[----:B------:R-:W-:Y:S01]  /*61d0*/  @P3 LEA R144, P5, R136, c[0x0][0x1c8], 0x1 ;  /* 0x0000720088903a11 */ /* 0x000fe200078a08ff */
[----:B------:R-:W2:Y:S01]  /*61e0*/  MUFU.EX2 R134, R134 ;  /* 0x0000008600867308 */ /* 0x000ea20000000800 */
[----:B------:R-:W-:Y:S01]  /*61f0*/  @P3 LEA.HI.X R143, R8, c[0x0][0x1cc], R4, 0x1, P6 ;  /* 0x00007300088f3a11 */ /* 0x000fe200030f0c04 */
[C---:B------:R-:W-:Y:S01]  /*6200*/  FMUL.FTZ R4, R2.reuse, R128 ;  /* 0x0000008002047220 */ /* 0x040fe20000410000 */
[C---:B------:R-:W-:Y:S01]  /*6210*/  @P3 LEA R140, P4, R137.reuse, c[0x0][0x1c8], 0x1 ;  /* 0x00007200898c3a11 */ /* 0x040fe200078808ff */
[----:B------:R-:W-:Y:S01]  /*6220*/  FMUL.FTZ R8, R2, R124 ;  /* 0x0000007c02087220 */ /* 0x000fe20000410000 */
[----:B---3--:R-:W-:Y:S01]  /*6230*/  @P3 LEA.HI.X R145, R136, c[0x0][0x1cc], R141, 0x1, P5 ;  /* 0x0000730088913a11 */ /* 0x008fe200028f0c8d */
[----:B------:R3:W-:Y:S01]  /*6240*/  @P3 LDGSTS.E.BYPASS.LTC128B.128 [R204+0x7100], [R142.64], !P0 ;  /* 0x071000008ecc3fae */ /* 0x0007e2000c101d46 */
[----:B------:R-:W-:Y:S01]  /*6250*/  @P3 LEA.HI.X R141, R137, c[0x0][0x1cc], R5, 0x1, P4 ;  /* 0x00007300898d3a11 */ /* 0x000fe200020f0c05 */
[C---:B------:R-:W-:Y:S02]  /*6260*/  FMUL.FTZ R5, R2.reuse, R129 ;  /* 0x0000008102057220 */ /* 0x040fe40000410000 */
[----:B------:R-:W3:Y:S01]  /*6270*/  MUFU.EX2 R156, R156 ;  /* 0x0000009c009c7308 */ /* 0x000ee20000000800 */
[C---:B------:R-:W-:Y:S02]  /*6280*/  FMUL.FTZ R40, R2.reuse, R40 ;  /* 0x0000002802287220 */ /* 0x040fe40000410000 */
[----:B------:R-:W-:Y:S01]  /*6290*/  FMUL.FTZ R41, R2, R41 ;  /* 0x0000002902297220 */ /* 0x000fe20000410000 */
[----:B------:R4:W-:Y:S01]  /*62a0*/  @P3 LDGSTS.E.BYPASS.LTC128B.128 [R204+0x9100], [R144.64], !P1 ;  /* 0x0910000090cc3fae */ /* 0x0009e2000c901d46 */
[C---:B-----5:R-:W-:Y:S02]  /*62b0*/  FMUL.FTZ R6, R0.reuse, R130 ;  /* 0x0000008200067220 */ /* 0x060fe40000410000 */
[C---:B------:R-:W-:Y:S02]  /*62c0*/  FMUL.FTZ R7, R0.reuse, R131 ;  /* 0x0000008300077220 */ /* 0x040fe40000410000 */
[C---:B------:R-:W-:Y:S01]  /*62d0*/  FMUL.FTZ R10, R0.reuse, R126 ;  /* 0x0000007e000a7220 */ /* 0x040fe20000410000 */
[----:B------:R-:W-:Y:S01]  /*62e0*/  MUFU.EX2 R158, R158 ;  /* 0x0000009e009e7308 */ /* 0x000fe20000000800 */
[C---:B------:R-:W-:Y:S01]  /*62f0*/  FMUL.FTZ R11, R0.reuse, R127 ;  /* 0x0000007f000b7220 */ /* 0x040fe20000410000 */
[----:B------:R5:W-:Y:S01]  /*6300*/  @P3 LDGSTS.E.BYPASS.LTC128B.128 [R204+0xb100], [R140.64], !P2 ;  /* 0x0b1000008ccc3fae */ /* 0x000be2000d101d46 */
[----:B------:R-:W-:Y:S01]  /*6310*/  FMUL.FTZ R38, R0, R38 ;  /* 0x0000002600267220 */ /* 0x000fe20000410000 */
[----:B--2---:R-:W-:Y:S01]  /*6320*/  F2FP.PACK_AB R128, R134, R133 ;  /* 0x000000858680723e */ /* 0x004fe200000000ff */
[C---:B------:R-:W-:Y:S02]  /*6330*/  FMUL.FTZ R39, R0.reuse, R39 ;  /* 0x0000002700277220 */ /* 0x040fe40000410000 */
[C---:B------:R-:W-:Y:S02]  /*6340*/  FMUL.FTZ R42, R0.reuse, R42 ;  /* 0x0000002a002a7220 */ /* 0x040fe40000410000 */
[----:B------:R-:W-:Y:S01]  /*6350*/  FMUL.FTZ R43, R0, R43 ;  /* 0x0000002b002b7220 */ /* 0x000fe20000410000 */
[----:B-1----:R-:W1:Y:S01]  /*6360*/  LDSM.16.MT88.4 R136, [R183] ;  /* 0x00000000b788783b */ /* 0x002e620000004200 */
[----:B------:R-:W2:Y:S01]  /*6370*/  MUFU.EX2 R157, R157 ;  /* 0x0000009d009d7308 */ /* 0x000ea20000000800 */
[----:B------:R-:W-:Y:S01]  /*6380*/  FMUL.FTZ R44, R2, R44 ;  /* 0x0000002c022c7220 */ /* 0x000fe20000410000 */
[----:B---3--:R-:W-:Y:S01]  /*6390*/  F2FP.PACK_AB R130, R156, R135 ;  /* 0x000000879c82723e */ /* 0x008fe200000000ff */
[----:B------:R-:W-:Y:S02]  /*63a0*/  FMUL.FTZ R45, R2, R45 ;  /* 0x0000002d022d7220 */ /* 0x000fe40000410000 */
[C---:B------:R-:W-:Y:S02]  /*63b0*/  FMUL.FTZ R46, R0.reuse, R46 ;  /* 0x0000002e002e7220 */ /* 0x040fe40000410000 */
[----:B------:R-:W-:Y:S01]  /*63c0*/  LDSM.16.MT88.4 R124, [R180] ;  /* 0x00000000b47c783b */ /* 0x000fe20000004200 */
[----:B------:R-:W-:Y:S02]  /*63d0*/  FMUL.FTZ R47, R0, R47 ;  /* 0x0000002f002f7220 */ /* 0x000fe40000410000 */
[----:B------:R-:W-:Y:S01]  /*63e0*/  MUFU.EX2 R159, R159 ;  /* 0x0000009f009f7308 */ /* 0x000fe20000000800 */
[C---:B------:R-:W-:Y:S02]  /*63f0*/  FMUL.FTZ R48, R2.reuse, R48 ;  /* 0x0000003002307220 */ /* 0x040fe40000410000 */
[----:B------:R-:W-:Y:S02]  /*6400*/  FMUL.FTZ R49, R2, R49 ;  /* 0x0000003102317220 */ /* 0x000fe40000410000 */
[----:B----4-:R-:W-:Y:S01]  /*6410*/  LDSM.16.MT88.4 R144, [R181] ;  /* 0x00000000b590783b */ /* 0x010fe20000004200 */
[C---:B------:R-:W-:Y:S02]  /*6420*/  FMUL.FTZ R50, R0.reuse, R50 ;  /* 0x0000003200327220 */ /* 0x040fe40000410000 */
[----:B------:R-:W-:Y:S02]  /*6430*/  FMUL.FTZ R51, R0, R51 ;  /* 0x0000003300337220 */ /* 0x000fe40000410000 */
[----:B------:R-:W3:Y:S01]  /*6440*/  MUFU.EX2 R160, R160 ;  /* 0x000000a000a07308 */ /* 0x000ee20000000800 */
[C---:B------:R-:W-:Y:S02]  /*6450*/  FMUL.FTZ R12, R2.reuse, R120 ;  /* 0x00000078020c7220 */ /* 0x040fe40000410000 */
[----:B-----5:R-:W4:Y:S01]  /*6460*/  LDSM.16.MT88.4 R140, [R182] ;  /* 0x00000000b68c783b */ /* 0x020f220000004200 */
[----:B--2---:R-:W-:Y:S01]  /*6470*/  F2FP.PACK_AB R129, R157, R158 ;  /* 0x0000009e9d81723e */ /* 0x004fe200000000ff */
[----:B------:R-:W-:Y:S02]  /*6480*/  FMUL.FTZ R13, R2, R121 ;  /* 0x00000079020d7220 */ /* 0x000fe40000410000 */
[C---:B------:R-:W-:Y:S02]  /*6490*/  FMUL.FTZ R14, R0.reuse, R122 ;  /* 0x0000007a000e7220 */ /* 0x040fe40000410000 */
[----:B------:R-:W-:Y:S01]  /*64a0*/  FMUL.FTZ R15, R0, R123 ;  /* 0x0000007b000f7220 */ /* 0x000fe20000410000 */
[----:B------:R-:W-:Y:S01]  /*64b0*/  MUFU.EX2 R163, R163 ;  /* 0x000000a300a37308 */ /* 0x000fe20000000800 */
[----:B------:R-:W-:Y:S01]  /*64c0*/  LDSM.16.MT88.4 R120, [R180+0x4000] ;  /* 0x00400000b478783b */ /* 0x000fe20000004200 */
[C---:B------:R-:W-:Y:S02]  /*64d0*/  FMUL.FTZ R52, R2.reuse, R52 ;  /* 0x0000003402347220 */ /* 0x040fe40000410000 */
[----:B------:R-:W-:Y:S02]  /*64e0*/  FMUL.FTZ R53, R2, R53 ;  /* 0x0000003502357220 */ /* 0x000fe40000410000 */
[C---:B------:R-:W-:Y:S02]  /*64f0*/  FMUL.FTZ R54, R0.reuse, R54 ;  /* 0x0000003600367220 */ /* 0x040fe40000410000 */
[----:B------:R-:W-:Y:S01]  /*6500*/  FMUL.FTZ R55, R0, R55 ;  /* 0x0000003700377220 */ /* 0x000fe20000410000 */
[----:B------:R-:W-:Y:S01]  /*6510*/  LDSM.16.MT88.4 R148, [R183+0x2800] ;  /* 0x00280000b794783b */ /* 0x000fe20000004200 */
[C---:B------:R-:W-:Y:S01]  /*6520*/  FMUL.FTZ R56, R2.reuse, R56 ;  /* 0x0000003802387220 */ /* 0x040fe20000410000 */
[----:B------:R-:W-:Y:S01]  /*6530*/  MUFU.EX2 R164, R164 ;  /* 0x000000a400a47308 */ /* 0x000fe20000000800 */
[----:B------:R-:W-:Y:S01]  /*6540*/  FMUL.FTZ R57, R2, R57 ;  /* 0x0000003902397220 */ /* 0x000fe20000410000 */
[----:B---3--:R-:W-:Y:S01]  /*6550*/  F2FP.PACK_AB R131, R160, R159 ;  /* 0x0000009fa083723e */ /* 0x008fe200000000ff */
[C---:B------:R-:W-:Y:S03]  /*6560*/  FMUL.FTZ R58, R0.reuse, R58 ;  /* 0x0000003a003a7220 */ /* 0x040fe60000410000 */
[----:B------:R-:W-:Y:S01]  /*6570*/  LDSM.16.MT88.4 R152, [R182+0x2800] ;  /* 0x00280000b698783b */ /* 0x000fe20000004200 */
[----:B------:R-:W-:Y:S02]  /*6580*/  FMUL.FTZ R59, R0, R59 ;  /* 0x0000003b003b7220 */ /* 0x000fe40000410000 */
[C---:B------:R-:W-:Y:S01]  /*6590*/  FMUL.FTZ R60, R2.reuse, R60 ;  /* 0x0000003c023c7220 */ /* 0x040fe20000410000 */
[C---:B-1----:R-:W-:Y:S01]  /*65a0*/  HMMA.16816.F32 R4, R128.reuse, R136, R4 ;  /* 0x000000888004723c */ /* 0x042fe20000001804 */
[----:B------:R-:W-:Y:S03]  /*65b0*/  MUFU.EX2 R165, R165 ;  /* 0x000000a500a57308 */ /* 0x000fe60000000800 */
[----:B------:R-:W0:Y:S01]  /*65c0*/  LDGDEPBAR ;  /* 0x00000000000079af */ /* 0x000e220000000000 */
[----:B------:R-:W-:Y:S02]  /*65d0*/  FMUL.FTZ R61, R2, R61 ;  /* 0x0000003d023d7220 */ /* 0x000fe40000410000 */
[C---:B------:R-:W-:Y:S01]  /*65e0*/  FMUL.FTZ R62, R0.reuse, R62 ;  /* 0x0000003e003e7220 */ /* 0x040fe20000410000 */
[C---:B------:R-:W-:Y:S03]  /*65f0*/  HMMA.16816.F32 R8, R128.reuse, R138, R8 ;  /* 0x0000008a8008723c */ /* 0x040fe60000001808 */
[----:B------:R-:W1:Y:S01]  /*6600*/  MUFU.EX2 R166, R166 ;  /* 0x000000a600a67308 */ /* 0x000e620000000800 */
[----:B------:R-:W2:Y:S01]  /*6610*/  LDSM.16.MT88.4 R136, [R183+0x2000] ;  /* 0x00200000b788783b */ /* 0x000ea20000004200 */
[----:B------:R-:W-:Y:S02]  /*6620*/  FMUL.FTZ R63, R0, R63 ;  /* 0x0000003f003f7220 */ /* 0x000fe40000410000 */
[C---:B------:R-:W-:Y:S01]  /*6630*/  FMUL.FTZ R64, R2.reuse, R64 ;  /* 0x0000004002407220 */ /* 0x040fe20000410000 */
[C---:B----4-:R-:W-:Y:S04]  /*6640*/  HMMA.16816.F32 R36, R128.reuse, R140, R36 ;  /* 0x0000008c8024723c */ /* 0x050fe80000001824 */
[----:B------:R-:W-:Y:S01]  /*6650*/  FMUL.FTZ R65, R2, R65 ;  /* 0x0000004102417220 */ /* 0x000fe20000410000 */
[----:B------:R-:W-:Y:S01]  /*6660*/  MUFU.EX2 R167, R167 ;  /* 0x000000a700a77308 */ /* 0x000fe20000000800 */
[C---:B------:R-:W-:Y:S02]  /*6670*/  FMUL.FTZ R66, R0.reuse, R66 ;  /* 0x0000004200427220 */ /* 0x040fe40000410000 */
[C---:B------:R-:W-:Y:S01]  /*6680*/  HMMA.16816.F32 R40, R128.reuse, R142, R40 ;  /* 0x0000008e8028723c */ /* 0x040fe20000001828 */
[----:B------:R-:W3:Y:S03]  /*6690*/  LDSM.16.MT88.4 R140, [R182+0x2000] ;  /* 0x00200000b68c783b */ /* 0x000ee60000004200 */
[----:B------:R-:W-:Y:S02]  /*66a0*/  FMUL.FTZ R67, R0, R67 ;  /* 0x0000004300437220 */ /* 0x000fe40000410000 */
[C---:B------:R-:W-:Y:S01]  /*66b0*/  FMUL.FTZ R68, R2.reuse, R68 ;  /* 0x0000004402447220 */ /* 0x040fe20000410000 */
[----:B------:R-:W4:Y:S01]  /*66c0*/  MUFU.EX2 R247, R247 ;  /* 0x000000f700f77308 */ /* 0x000f220000000800 */
[C---:B------:R-:W-:Y:S04]  /*66d0*/  HMMA.16816.F32 R44, R128.reuse, R144, R44 ;  /* 0x00000090802c723c */ /* 0x040fe8000000182c */
[----:B------:R-:W-:Y:S02]  /*66e0*/  FMUL.FTZ R69, R2, R69 ;  /* 0x0000004502457220 */ /* 0x000fe40000410000 */
[C---:B------:R-:W-:Y:S02]  /*66f0*/  FMUL.FTZ R70, R0.reuse, R70 ;  /* 0x0000004600467220 */ /* 0x040fe40000410000 */
[C---:B------:R-:W-:Y:S01]  /*6700*/  HMMA.16816.F32 R48, R128.reuse, R146, R48 ;  /* 0x000000928030723c */ /* 0x040fe20000001830 */
[----:B------:R-:W-:Y:S01]  /*6710*/  LDSM.16.MT88.4 R144, [R180+0x800] ;  /* 0x00080000b490783b */ /* 0x000fe20000004200 */
[----:B------:R-:W-:Y:S02]  /*6720*/  MUFU.EX2 R252, R252 ;  /* 0x000000fc00fc7308 */ /* 0x000fe40000000800 */
[----:B------:R-:W-:Y:S02]  /*6730*/  FMUL.FTZ R71, R0, R71 ;  /* 0x0000004700477220 */ /* 0x000fe40000410000 */
[C---:B------:R-:W-:Y:S02]  /*6740*/  FMUL.FTZ R72, R2.reuse, R72 ;  /* 0x0000004802487220 */ /* 0x040fe40000410000 */
[C---:B------:R-:W-:Y:S04]  /*6750*/  HMMA.16816.F32 R52, R128.reuse, R124, R52 ;  /* 0x0000007c8034723c */ /* 0x040fe80000001834 */
[----:B------:R-:W-:Y:S02]  /*6760*/  FMUL.FTZ R73, R2, R73 ;  /* 0x0000004902497220 */ /* 0x000fe40000410000 */
[C---:B------:R-:W-:Y:S02]  /*6770*/  FMUL.FTZ R74, R0.reuse, R74 ;  /* 0x0000004a004a7220 */ /* 0x040fe40000410000 */
[C---:B------:R-:W-:Y:S01]  /*6780*/  HMMA.16816.F32 R56, R128.reuse, R126, R56 ;  /* 0x0000007e8038723c */ /* 0x040fe20000001838 */
[----:B------:R-:W5:Y:S03]  /*6790*/  LDSM.16.MT88.4 R124, [R181+0x2000] ;  /* 0x00200000b57c783b */ /* 0x000f660000004200 */
        /* <DEDUP_REMOVED lines=17> */
[C---:B-----5:R-:W-:Y:S03]  /*68b0*/  HMMA.16816.F32 R76, R128.reuse, R124, R76 ;  /* 0x0000007c804c723c */ /* 0x060fe6000000184c */
[C---:B------:R-:W-:Y:S02]  /*68c0*/  FMUL.FTZ R86, R0.reuse, R86 ;  /* 0x0000005600567220 */ /* 0x040fe40000410000 */
[----:B------:R-:W-:Y:S02]  /*68d0*/  FMUL.FTZ R87, R0, R87 ;  /* 0x0000005700577220 */ /* 0x000fe40000410000 */
[C---:B------:R-:W-:Y:S01]  /*68e0*/  FMUL.FTZ R88, R2.reuse, R88 ;  /* 0x0000005802587220 */ /* 0x040fe20000410000 */
[C---:B------:R-:W-:Y:S01]  /*68f0*/  HMMA.16816.F32 R80, R128.reuse, R126, R80 ;  /* 0x0000007e8050723c */ /* 0x040fe20000001850 */
[----:B------:R-:W5:Y:S03]  /*6900*/  LDSM.16.MT88.4 R124, [R182+0x4000] ;  /* 0x00400000b67c783b */ /* 0x000f660000004200 */
[----:B------:R-:W-:Y:S02]  /*6910*/  FMUL.FTZ R89, R2, R89 ;  /* 0x0000005902597220 */ /* 0x000fe40000410000 */
[C---:B------:R-:W-:Y:S02]  /*6920*/  FMUL.FTZ R90, R0.reuse, R90 ;  /* 0x0000005a005a7220 */ /* 0x040fe40000410000 */
[C---:B--2---:R-:W-:Y:S04]  /*6930*/  HMMA.16816.F32 R84, R128.reuse, R136, R84 ;  /* 0x000000888054723c */ /* 0x044fe80000001854 */
[----:B------:R-:W-:Y:S02]  /*6940*/  FMUL.FTZ R91, R0, R91 ;  /* 0x0000005b005b7220 */ /* 0x000fe40000410000 */
[C---:B------:R-:W-:Y:S02]  /*6950*/  FMUL.FTZ R92, R2.reuse, R92 ;  /* 0x0000005c025c7220 */ /* 0x040fe40000410000 */
[----:B------:R-:W-:Y:S03]  /*6960*/  FMUL.FTZ R93, R2, R93 ;  /* 0x0000005d025d7220 */ /* 0x000fe60000410000 */
[C---:B------:R-:W-:Y:S01]  /*6970*/  HMMA.16816.F32 R88, R128.reuse, R138, R88 ;  /* 0x0000008a8058723c */ /* 0x040fe20000001858 */
[----:B------:R-:W2:Y:S02]  /*6980*/  LDSM.16.MT88.4 R136, [R181+0x4000] ;  /* 0x00400000b588783b */ /* 0x000ea40000004200 */
[C---:B------:R-:W-:Y:S02]  /*6990*/  FMUL.FTZ R94, R0.reuse, R94 ;  /* 0x0000005e005e7220 */ /* 0x040fe40000410000 */
[----:B------:R-:W-:Y:S02]  /*69a0*/  FMUL.FTZ R95, R0, R95 ;  /* 0x0000005f005f7220 */ /* 0x000fe40000410000 */
[C---:B------:R-:W-:Y:S02]  /*69b0*/  FMUL.FTZ R96, R2.reuse, R96 ;  /* 0x0000006002607220 */ /* 0x040fe40000410000 */
[----:B------:R-:W-:Y:S03]  /*69c0*/  FMUL.FTZ R97, R2, R97 ;  /* 0x0000006102617220 */ /* 0x000fe60000410000 */
[C---:B---3--:R-:W-:Y:S03]  /*69d0*/  HMMA.16816.F32 R92, R128.reuse, R140, R92 ;  /* 0x0000008c805c723c */ /* 0x048fe6000000185c */
[C---:B------:R-:W-:Y:S02]  /*69e0*/  FMUL.FTZ R98, R0.reuse, R98 ;  /* 0x0000006200627220 */ /* 0x040fe40000410000 */
[----:B------:R-:W-:Y:S02]  /*69f0*/  FMUL.FTZ R99, R0, R99 ;  /* 0x0000006300637220 */ /* 0x000fe40000410000 */
[----:B------:R-:W-:Y:S02]  /*6a00*/  FFMA.FTZ R140, R19, c[0x0][0x2d0], -R161 ;  /* 0x0000b400138c7a23 */ /* 0x000fe400000108a1 */
[C---:B------:R-:W-:Y:S03]  /*6a10*/  FMUL.FTZ R100, R2.reuse, R100 ;  /* 0x0000006402647220 */ /* 0x040fe60000410000 */
[C---:B------:R-:W-:Y:S03]  /*6a20*/  HMMA.16816.F32 R96, R128.reuse, R142, R96 ;  /* 0x0000008e8060723c */ /* 0x040fe60000001860 */
[----:B------:R-:W-:Y:S02]  /*6a30*/  FMUL.FTZ R101, R2, R101 ;  /* 0x0000006502657220 */ /* 0x000fe40000410000 */
[C---:B------:R-:W-:Y:S02]  /*6a40*/  FMUL.FTZ R102, R0.reuse, R102 ;  /* 0x0000006600667220 */ /* 0x040fe40000410000 */
[----:B------:R-:W-:Y:S02]  /*6a50*/  FMUL.FTZ R103, R0, R103 ;  /* 0x0000006700677220 */ /* 0x000fe40000410000 */
[C---:B------:R-:W-:Y:S03]  /*6a60*/  FMUL.FTZ R104, R2.reuse, R104 ;  /* 0x0000006802687220 */ /* 0x040fe60000410000 */
[----:B------:R-:W-:Y:S02]  /*6a70*/  FMUL.FTZ R105, R2, R105 ;  /* 0x0000006902697220 */ /* 0x000fe40000410000 */
[C---:B-----5:R-:W-:Y:S03]  /*6a80*/  HMMA.16816.F32 R100, R128.reuse, R124, R100 ;  /* 0x0000007c8064723c */ /* 0x060fe60000001864 */
[C---:B------:R-:W-:Y:S02]  /*6a90*/  FMUL.FTZ R106, R0.reuse, R106 ;  /* 0x0000006a006a7220 */ /* 0x040fe40000410000 */
[----:B------:R-:W-:Y:S02]  /*6aa0*/  FMUL.FTZ R107, R0, R107 ;  /* 0x0000006b006b7220 */ /* 0x000fe40000410000 */
[C---:B------:R-:W-:Y:S01]  /*6ab0*/  FMUL.FTZ R108, R2.reuse, R108 ;  /* 0x0000006c026c7220 */ /* 0x040fe20000410000 */
[C---:B------:R-:W-:Y:S01]  /*6ac0*/  HMMA.16816.F32 R12, R128.reuse, R126, R12 ;  /* 0x0000007e800c723c */ /* 0x040fe2000000180c */
[----:B------:R-:W3:Y:S03]  /*6ad0*/  LDSM.16.MT88.4 R124, [R183+0x800] ;  /* 0x00080000b77c783b */ /* 0x000ee60000004200 */
[----:B------:R-:W-:Y:S02]  /*6ae0*/  FMUL.FTZ R109, R2, R109 ;  /* 0x0000006d026d7220 */ /* 0x000fe40000410000 */
[C---:B------:R-:W-:Y:S02]  /*6af0*/  FMUL.FTZ R110, R0.reuse, R110 ;  /* 0x0000006e006e7220 */ /* 0x040fe40000410000 */
[C---:B--2---:R-:W-:Y:S04]  /*6b00*/  HMMA.16816.F32 R104, R128.reuse, R136, R104 ;  /* 0x000000888068723c */ /* 0x044fe80000001868 */
[----:B------:R-:W-:Y:S02]  /*6b10*/  FMUL.FTZ R111, R0, R111 ;  /* 0x0000006f006f7220 */ /* 0x000fe40000410000 */
[C---:B------:R-:W-:Y:S02]  /*6b20*/  FMUL.FTZ R16, R2.reuse, R116 ;  /* 0x0000007402107220 */ /* 0x040fe40000410000 */
[----:B------:R2:W5:Y:S01]  /*6b30*/  MUFU.EX2 R116, R140 ;  /* 0x0000008c00747308 */ /* 0x0005620000000800 */
[----:B------:R-:W-:Y:S02]  /*6b40*/  FMUL.FTZ R17, R2, R117 ;  /* 0x0000007502117220 */ /* 0x000fe40000410000 */
[C---:B------:R-:W-:Y:S01]  /*6b50*/  HMMA.16816.F32 R108, R128.reuse, R138, R108 ;  /* 0x0000008a806c723c */ /* 0x040fe2000000186c */
[----:B------:R-:W3:Y:S02]  /*6b60*/  LDSM.16.MT88.4 R136, [R182+0x800] ;  /* 0x00080000b688783b */ /* 0x000ee40000004200 */
[----:B------:R-:W-:Y:S01]  /*6b70*/  FMUL.FTZ R18, R0, R118 ;  /* 0x0000007600127220 */ /* 0x000fe20000410000 */
[----:B-1----:R-:W-:Y:S01]  /*6b80*/  F2FP.PACK_AB R117, R166, R165 ;  /* 0x000000a5a675723e */ /* 0x002fe200000000ff */
[----:B------:R-:W-:Y:S01]  /*6b90*/  FMUL.FTZ R19, R0, R119 ;  /* 0x0000007700137220 */ /* 0x000fe20000410000 */
[----:B----4-:R-:W-:Y:S01]  /*6ba0*/  F2FP.PACK_AB R118, R247, R167 ;  /* 0x000000a7f776723e */ /* 0x010fe200000000ff */
[C---:B------:R-:W-:Y:S02]  /*6bb0*/  FMUL.FTZ R112, R2.reuse, R112 ;  /* 0x0000007002707220 */ /* 0x040fe40000410000 */
[----:B------:R-:W-:Y:S03]  /*6bc0*/  FMUL.FTZ R113, R2, R113 ;  /* 0x0000007102717220 */ /* 0x000fe60000410000 */
[C---:B------:R-:W-:Y:S03]  /*6bd0*/  HMMA.16816.F32 R16, R128.reuse, R120, R16 ;  /* 0x000000788010723c */ /* 0x040fe60000001810 */
[C---:B------:R-:W-:Y:S02]  /*6be0*/  FMUL.FTZ R114, R0.reuse, R114 ;  /* 0x0000007200727220 */ /* 0x040fe40000410000 */
[----:B------:R-:W-:Y:S02]  /*6bf0*/  FMUL.FTZ R115, R0, R115 ;  /* 0x0000007300737220 */ /* 0x000fe40000410000 */
[----:B------:R-:W-:Y:S01]  /*6c00*/  FFMA.FTZ R133, R2, R246, R133 ;  /* 0x000000f602857223 */ /* 0x000fe20000010085 */
[----:B------:R-:W-:Y:S01]  /*6c10*/  MOV R2, R132 ;  /* 0x0000008400027202 */ /* 0x000fe20000000f00 */
[----:B--2---:R-:W1:Y:S03]  /*6c20*/  LDSM.16.MT88.4 R140, [R181+0x800] ;  /* 0x00080000b58c783b */ /* 0x004e660000004200 */
[----:B------:R-:W-:Y:S03]  /*6c30*/  HMMA.16816.F32 R112, R128, R122, R112 ;  /* 0x0000007a8070723c */ /* 0x000fe60000001870 */
[----:B------:R-:W-:Y:S02]  /*6c40*/  FFMA.FTZ R158, R0, R245, R158 ;  /* 0x000000f5009e7223 */ /* 0x000fe4000001009e */
[----:B------:R-:W2:Y:S01]  /*6c50*/  LDSM.16.MT88.4 R120, [R181+0x2800] ;  /* 0x00280000b578783b */ /* 0x000ea20000004200 */
[----:B------:R-:W-:Y:S01]  /*6c60*/  FADD.FTZ R133, R134, R133 ;  /* 0x0000008586857221 */ /* 0x000fe20000010000 */
[----:B-----5:R-:W-:Y:S01]  /*6c70*/  MOV R131, R116 ;  /* 0x0000007400837202 */ /* 0x020fe20000000f00 */
[----:B------:R-:W-:Y:S01]  /*6c80*/  FADD.FTZ R158, R157, R158 ;  /* 0x0000009e9d9e7221 */ /* 0x000fe20000010000 */
[----:B------:R-:W-:Y:S03]  /*6c90*/  F2FP.PACK_AB R116, R164, R163 ;  /* 0x000000a3a474723e */ /* 0x000fe600000000ff */
[----:B------:R-:W-:Y:S01]  /*6ca0*/  F2FP.PACK_AB R119, R131, R252 ;  /* 0x000000fc8377723e */ /* 0x000fe200000000ff */
[----:B------:R-:W-:Y:S02]  /*6cb0*/  FADD.FTZ R133, R135, R133 ;  /* 0x0000008587857221 */ /* 0x000fe40000010000 */
[----:B------:R-:W-:Y:S02]  /*6cc0*/  FADD.FTZ R158, R159, R158 ;  /* 0x0000009e9f9e7221 */ /* 0x000fe40000010000 */
[----:B------:R-:W-:Y:S02]  /*6cd0*/  FADD.FTZ R156, R156, R133 ;  /* 0x000000859c9c7221 */ /* 0x000fe40000010000 */
[C---:B---3--:R-:W-:Y:S05]  /*6ce0*/  HMMA.16816.F32 R4, R116.reuse, R124, R4 ;  /* 0x0000007c7404723c */ /* 0x048fea0000001804 */
[----:B------:R-:W-:Y:S02]  /*6cf0*/  FADD.FTZ R160, R160, R158 ;  /* 0x0000009ea0a07221 */ /* 0x000fe40000010000 */
[----:B------:R-:W-:Y:S01]  /*6d00*/  FADD.FTZ R156, R163, R156 ;  /* 0x0000009ca39c7221 */ /* 0x000fe20000010000 */
[C---:B------:R-:W-:Y:S01]  /*6d10*/  HMMA.16816.F32 R8, R116.reuse, R126, R8 ;  /* 0x0000007e7408723c */ /* 0x040fe20000001808 */
[----:B------:R-:W3:Y:S03]  /*6d20*/  LDSM.16.MT88.4 R124, [R180+0x2800] ;  /* 0x00280000b47c783b */ /* 0x000ee60000004200 */
[----:B------:R-:W-:Y:S02]  /*6d30*/  FADD.FTZ R160, R165, R160 ;  /* 0x000000a0a5a07221 */ /* 0x000fe40000010000 */
[----:B------:R-:W-:Y:S02]  /*6d40*/  FADD.FTZ R164, R164, R156 ;  /* 0x0000009ca4a47221 */ /* 0x000fe40000010000 */
[C---:B------:R-:W-:Y:S04]  /*6d50*/  HMMA.16816.F32 R36, R116.reuse, R136, R36 ;  /* 0x000000887424723c */ /* 0x040fe80000001824 */
[----:B------:R-:W-:Y:S02]  /*6d60*/  FADD.FTZ R166, R166, R160 ;  /* 0x000000a0a6a67221 */ /* 0x000fe40000010000 */
[----:B------:R-:W-:Y:S01]  /*6d70*/  FADD.FTZ R164, R167, R164 ;  /* 0x000000a4a7a47221 */ /* 0x000fe20000010000 */
[----:B------:R-:W-:Y:S01]  /*6d80*/  MOV R137, R131 ;  /* 0x0000008300897202 */ /* 0x000fe20000000f00 */
[C---:B------:R-:W-:Y:S01]  /*6d90*/  HMMA.16816.F32 R40, R116.reuse, R138, R40 ;  /* 0x0000008a7428723c */ /* 0x040fe20000001828 */
[----:B------:R-:W4:Y:S03]  /*6da0*/  LDSM.16.MT88.4 R128, [R183+0x4800] ;  /* 0x00480000b780783b */ /* 0x000f260000004200 */
[----:B------:R-:W-:Y:S02]  /*6db0*/  FADD.FTZ R0, R252, R166 ;  /* 0x000000a6fc007221 */ /* 0x000fe40000010000 */
[----:B------:R-:W-:Y:S02]  /*6dc0*/  FADD.FTZ R247, R247, R164 ;  /* 0x000000a4f7f77221 */ /* 0x000fe40000010000 */
[C---:B-1----:R-:W-:Y:S08]  /*6dd0*/  HMMA.16816.F32 R44, R116.reuse, R140, R44 ;  /* 0x0000008c742c723c */ /* 0x042ff0000000182c */
[C---:B------:R-:W-:Y:S01]  /*6de0*/  HMMA.16816.F32 R48, R116.reuse, R142, R48 ;  /* 0x0000008e7430723c */ /* 0x040fe20000001830 */
[----:B------:R-:W-:Y:S07]  /*6df0*/  LDSM.16.MT88.4 R140, [R181+0x1000] ;  /* 0x00100000b58c783b */ /* 0x000fee0000004200 */
[C---:B------:R-:W-:Y:S07]  /*6e00*/  HMMA.16816.F32 R52, R116.reuse, R144, R52 ;  /* 0x000000907434723c */ /* 0x040fee0000001834 */
[--C-:B------:R-:W-:Y:S01]  /*6e10*/  FFMA.FTZ R144, R20, c[0x0][0x2d0], -R162.reuse ;  /* 0x0000b40014907a23 */ /* 0x100fe200000108a2 */
[C---:B------:R-:W-:Y:S04]  /*6e20*/  HMMA.16816.F32 R56, R116.reuse, R146, R56 ;  /* 0x000000927438723c */ /* 0x040fe80000001838 */
[--C-:B------:R-:W-:Y:S01]  /*6e30*/  FFMA.FTZ R145, R21, c[0x0][0x2d0], -R162.reuse ;  /* 0x0000b40015917a23 */ /* 0x100fe200000108a2 */
[----:B------:R-:W1:Y:S02]  /*6e40*/  MUFU.EX2 R144, R144 ;  /* 0x0000009000907308 */ /* 0x000e640000000800 */
[--C-:B------:R-:W-:Y:S01]  /*6e50*/  FFMA.FTZ R146, R22, c[0x0][0x2d0], -R161.reuse ;  /* 0x0000b40016927a23 */ /* 0x100fe200000108a1 */
[C---:B------:R-:W-:Y:S04]  /*6e60*/  HMMA.16816.F32 R60, R116.reuse, R148, R60 ;  /* 0x00000094743c723c */ /* 0x040fe8000000183c */
[--C-:B------:R-:W-:Y:S02]  /*6e70*/  FFMA.FTZ R147, R23, c[0x0][0x2d0], -R161.reuse ;  /* 0x0000b40017937a23 */ /* 0x100fe400000108a1 */
[----:B------:R-:W-:Y:S01]  /*6e80*/  LDSM.16.MT88.4 R20, [R180+0x4800] ;  /* 0x00480000b414783b */ /* 0x000fe20000004200 */
[--C-:B------:R-:W-:Y:S01]  /*6e90*/  FFMA.FTZ R148, R24, c[0x0][0x2d0], -R162.reuse ;  /* 0x0000b40018947a23 */ /* 0x100fe200000108a2 */
[C---:B------:R-:W-:Y:S01]  /*6ea0*/  HMMA.16816.F32 R64, R116.reuse, R150, R64 ;  /* 0x000000967440723c */ /* 0x040fe20000001840 */
[----:B------:R-:W-:Y:S03]  /*6eb0*/  MUFU.EX2 R145, R145 ;  /* 0x0000009100917308 */ /* 0x000fe60000000800 */
[--C-:B------:R-:W-:Y:S03]  /*6ec0*/  FFMA.FTZ R149, R25, c[0x0][0x2d0], -R162.reuse ;  /* 0x0000b40019957a23 */ /* 0x100fe600000108a2 */
[--C-:B------:R-:W-:Y:S01]  /*6ed0*/  FFMA.FTZ R150, R26, c[0x0][0x2d0], -R161.reuse ;  /* 0x0000b4001a967a23 */ /* 0x100fe200000108a1 */
[C---:B------:R-:W-:Y:S03]  /*6ee0*/  HMMA.16816.F32 R68, R116.reuse, R152, R68 ;  /* 0x000000987444723c */ /* 0x040fe60000001844 */
[----:B------:R-:W5:Y:S01]  /*6ef0*/  MUFU.EX2 R146, R146 ;  /* 0x0000009200927308 */ /* 0x000f620000000800 */
[--C-:B------:R-:W-:Y:S02]  /*6f00*/  FFMA.FTZ R151, R27, c[0x0][0x2d0], -R161.reuse ;  /* 0x0000b4001b977a23 */ /* 0x100fe400000108a1 */
[----:B------:R-:W-:Y:S01]  /*6f10*/  LDSM.16.MT88.4 R24, [R180+0x1000] ;  /* 0x00100000b418783b */ /* 0x000fe20000004200 */
[----:B------:R-:W-:Y:S01]  /*6f20*/  FFMA.FTZ R152, R32, c[0x0][0x2d0], -R162 ;  /* 0x0000b40020987a23 */ /* 0x000fe200000108a2 */
[C---:B------:R-:W-:Y:S04]  /*6f30*/  HMMA.16816.F32 R72, R116.reuse, R154, R72 ;  /* 0x0000009a7448723c */ /* 0x040fe80000001848 */
[----:B------:R-:W-:Y:S01]  /*6f40*/  FFMA.FTZ R153, R34, c[0x0][0x2d0], -R161 ;  /* 0x0000b40022997a23 */ /* 0x000fe200000108a1 */
[----:B------:R-:W4:Y:S01]  /*6f50*/  MUFU.EX2 R147, R147 ;  /* 0x0000009300937308 */ /* 0x000f220000000800 */
[----:B-1----:R-:W-:Y:S01]  /*6f60*/  FADD.FTZ R247, R144, R247 ;  /* 0x000000f790f77221 */ /* 0x002fe20000010000 */
[----:B------:R-:W-:Y:S01]  /*6f70*/  MOV R155, R137 ;  /* 0x00000089009b7202 */ /* 0x000fe20000000f00 */
[C---:B--2---:R-:W-:Y:S01]  /*6f80*/  HMMA.16816.F32 R76, R116.reuse, R120, R76 ;  /* 0x00000078744c723c */ /* 0x044fe2000000184c */
[----:B------:R-:W1:Y:S03]  /*6f90*/  LDSM.16.MT88.4 R136, [R182+0x4800] ;  /* 0x00480000b688783b */ /* 0x000e660000004200 */
[----:B------:R-:W-:Y:S03]  /*6fa0*/  FADD.FTZ R0, R155, R0 ;  /* 0x000000009b007221 */ /* 0x000fe60000010000 */
[----:B------:R-:W-:Y:S01]  /*6fb0*/  MUFU.EX2 R148, R148 ;  /* 0x0000009400947308 */ /* 0x000fe20000000800 */
[C---:B------:R-:W-:Y:S01]  /*6fc0*/  HMMA.16816.F32 R80, R116.reuse, R122, R80 ;  /* 0x0000007a7450723c */ /* 0x040fe20000001850 */
[----:B------:R-:W2:Y:S03]  /*6fd0*/  LDSM.16.MT88.4 R120, [R181+0x4800] ;  /* 0x00480000b578783b */ /* 0x000ea60000004200 */
[----:B-----5:R-:W-:Y:S04]  /*6fe0*/  FADD.FTZ R0, R146, R0 ;  /* 0x0000000092007221 */ /* 0x020fe80000010000 */
[C---:B---3--:R-:W-:Y:S01]  /*6ff0*/  HMMA.16816.F32 R84, R116.reuse, R124, R84 ;  /* 0x0000007c7454723c */ /* 0x048fe20000001854 */
[----:B------:R-:W3:Y:S07]  /*7000*/  MUFU.EX2 R149, R149 ;  /* 0x0000009500957308 */ /* 0x000eee0000000800 */
[C---:B------:R-:W-:Y:S01]  /*7010*/  HMMA.16816.F32 R88, R116.reuse, R126, R88 ;  /* 0x0000007e7458723c */ /* 0x040fe20000001858 */
[----:B------:R-:W5:Y:S02]  /*7020*/  LDSM.16.MT88.4 R124, [R183+0x1000] ;  /* 0x00100000b77c783b */ /* 0x000f640000004200 */
[----:B------:R-:W-:Y:S05]  /*7030*/  MUFU.EX2 R150, R150 ;  /* 0x0000009600967308 */ /* 0x000fea0000000800 */
[C---:B----4-:R-:W-:Y:S05]  /*7040*/  HMMA.16816.F32 R92, R116.reuse, R128, R92 ;  /* 0x00000080745c723c */ /* 0x050fea000000185c */
[----:B------:R-:W4:Y:S03]  /*7050*/  MUFU.EX2 R151, R151 ;  /* 0x0000009700977308 */ /* 0x000f260000000800 */
[C---:B------:R-:W-:Y:S01]  /*7060*/  HMMA.16816.F32 R96, R116.reuse, R130, R96 ;  /* 0x000000827460723c */ /* 0x040fe20000001860 */
[----:B------:R-:W3:Y:S06]  /*7070*/  LDSM.16.MT88.4 R128, [R182+0x1000] ;  /* 0x00100000b680783b */ /* 0x000eec0000004200 */
[----:B------:R-:W-:Y:S01]  /*7080*/  MUFU.EX2 R152, R152 ;  /* 0x0000009800987308 */ /* 0x000fe20000000800 */
[C---:B-1----:R-:W-:Y:S08]  /*7090*/  HMMA.16816.F32 R100, R116.reuse, R136, R100 ;  /* 0x000000887464723c */ /* 0x042ff00000001864 */
[C---:B------:R-:W-:Y:S01]  /*70a0*/  HMMA.16816.F32 R12, R116.reuse, R138, R12 ;  /* 0x0000008a740c723c */ /* 0x040fe2000000180c */
[----:B------:R-:W-:Y:S01]  /*70b0*/  LDSM.16.MT88.4 R136, [R183+0x5800] ;  /* 0x00580000b788783b */ /* 0x000fe20000004200 */
[----:B------:R-:W-:Y:S06]  /*70c0*/  MUFU.EX2 R153, R153 ;  /* 0x0000009900997308 */ /* 0x000fec0000000800 */
[C---:B--2---:R-:W-:Y:S08]  /*70d0*/  HMMA.16816.F32 R104, R116.reuse, R120, R104 ;  /* 0x000000787468723c */ /* 0x044ff00000001868 */
[C---:B------:R-:W-:Y:S01]  /*70e0*/  HMMA.16816.F32 R108, R116.reuse, R122, R108 ;  /* 0x0000007a746c723c */ /* 0x040fe2000000186c */
[----:B------:R-:W1:Y:S07]  /*70f0*/  LDSM.16.MT88.4 R120, [R183+0x3000] ;  /* 0x00300000b778783b */ /* 0x000e6e0000004200 */
[C---:B------:R-:W-:Y:S07]  /*7100*/  HMMA.16816.F32 R16, R116.reuse, R20, R16 ;  /* 0x000000147410723c */ /* 0x040fee0000001810 */
[----:B------:R-:W-:Y:S01]  /*7110*/  F2FP.PACK_AB R20, R145, R144 ;  /* 0x000000909114723e */ /* 0x000fe200000000ff */
[----:B------:R-:W-:Y:S01]  /*7120*/  HMMA.16816.F32 R112, R116, R22, R112 ;  /* 0x000000167470723c */ /* 0x000fe20000001870 */
[----:B------:R-:W2:Y:S03]  /*7130*/  LDSM.16.MT88.4 R116, [R182+0x3000] ;  /* 0x00300000b674783b */ /* 0x000ea60000004200 */
[----:B------:R-:W-:Y:S01]  /*7140*/  F2FP.PACK_AB R21, R147, R146 ;  /* 0x000000929315723e */ /* 0x000fe200000000ff */
[----:B------:R-:W-:Y:S02]  /*7150*/  FADD.FTZ R145, R145, R247 ;  /* 0x000000f791917221 */ /* 0x000fe40000010000 */
[----:B---3--:R-:W-:Y:S01]  /*7160*/  F2FP.PACK_AB R22, R149, R148 ;  /* 0x000000949516723e */ /* 0x008fe200000000ff */
[----:B------:R-:W-:Y:S01]  /*7170*/  FADD.FTZ R147, R147, R0 ;  /* 0x0000000093937221 */ /* 0x000fe20000010000 */
[----:B----4-:R-:W-:Y:S03]  /*7180*/  F2FP.PACK_AB R23, R151, R150 ;  /* 0x000000969717723e */ /* 0x010fe600000000ff */
[----:B------:R-:W-:Y:S01]  /*7190*/  MOV R0, R3 ;  /* 0x0000000300007202 */ /* 0x000fe20000000f00 */
[----:B------:R-:W-:Y:S02]  /*71a0*/  FADD.FTZ R145, R148, R145 ;  /* 0x0000009194917221 */ /* 0x000fe40000010000 */
[----:B------:R-:W-:Y:S01]  /*71b0*/  FADD.FTZ R147, R150, R147 ;  /* 0x0000009396937221 */ /* 0x000fe20000010000 */
[C---:B-----5:R-:W-:Y:S05]  /*71c0*/  HMMA.16816.F32 R4, R20.reuse, R124, R4 ;  /* 0x0000007c1404723c */ /* 0x060fea0000001804 */
[----:B------:R-:W-:Y:S02]  /*71d0*/  FADD.FTZ R149, R149, R145 ;  /* 0x0000009195957221 */ /* 0x000fe40000010000 */
[----:B------:R-:W-:Y:S01]  /*71e0*/  FADD.FTZ R151, R151, R147 ;  /* 0x0000009397977221 */ /* 0x000fe20000010000 */
[C---:B------:R-:W-:Y:S01]  /*71f0*/  HMMA.16816.F32 R8, R20.reuse, R126, R8 ;  /* 0x0000007e1408723c */ /* 0x040fe20000001808 */
[----:B------:R-:W3:Y:S07]  /*7200*/  LDSM.16.MT88.4 R124, [R181+0x3000] ;  /* 0x00300000b57c783b */ /* 0x000eee0000004200 */
[C---:B------:R-:W-:Y:S08]  /*7210*/  HMMA.16816.F32 R36, R20.reuse, R128, R36 ;  /* 0x000000801424723c */ /* 0x040ff00000001824 */
[C---:B------:R-:W-:Y:S01]  /*7220*/  HMMA.16816.F32 R40, R20.reuse, R130, R40 ;  /* 0x000000821428723c */ /* 0x040fe20000001828 */
[----:B------:R-:W4:Y:S07]  /*7230*/  LDSM.16.MT88.4 R128, [R180+0x3000] ;  /* 0x00300000b480783b */ /* 0x000f2e0000004200 */
[C---:B------:R-:W-:Y:S07]  /*7240*/  HMMA.16816.F32 R44, R20.reuse, R140, R44 ;  /* 0x0000008c142c723c */ /* 0x040fee000000182c */
[--C-:B------:R-:W-:Y:S01]  /*7250*/  FFMA.FTZ R140, R28, c[0x0][0x2d0], -R162.reuse ;  /* 0x0000b4001c8c7a23 */ /* 0x100fe200000108a2 */
[C---:B------:R-:W-:Y:S04]  /*7260*/  HMMA.16816.F32 R48, R20.reuse, R142, R48 ;  /* 0x0000008e1430723c */ /* 0x040fe80000001830 */
[--C-:B------:R-:W-:Y:S01]  /*7270*/  FFMA.FTZ R141, R29, c[0x0][0x2d0], -R162.reuse ;  /* 0x0000b4001d8d7a23 */ /* 0x100fe200000108a2 */
[----:B------:R-:W5:Y:S01]  /*7280*/  MUFU.EX2 R140, R140 ;  /* 0x0000008c008c7308 */ /* 0x000f620000000800 */
[----:B------:R-:W-:Y:S02]  /*7290*/  FFMA.FTZ R162, R33, c[0x0][0x2d0], -R162 ;  /* 0x0000b40021a27a23 */ /* 0x000fe400000108a2 */
[C---:B------:R-:W-:Y:S04]  /*72a0*/  HMMA.16816.F32 R52, R20.reuse, R24, R52 ;  /* 0x000000181434723c */ /* 0x040fe80000001834 */
[--C-:B------:R-:W-:Y:S02]  /*72b0*/  FFMA.FTZ R142, R30, c[0x0][0x2d0], -R161.reuse ;  /* 0x0000b4001e8e7a23 */ /* 0x100fe400000108a1 */
[--C-:B------:R-:W-:Y:S01]  /*72c0*/  FFMA.FTZ R143, R31, c[0x0][0x2d0], -R161.reuse ;  /* 0x0000b4001f8f7a23 */ /* 0x100fe200000108a1 */
[----:B------:R-:W2:Y:S01]  /*72d0*/  MUFU.EX2 R141, R141 ;  /* 0x0000008d008d7308 */ /* 0x000ea20000000800 */
[C---:B------:R-:W-:Y:S01]  /*72e0*/  HMMA.16816.F32 R56, R20.reuse, R26, R56 ;  /* 0x0000001a1438723c */ /* 0x040fe20000001838 */
[----:B------:R-:W4:Y:S03]  /*72f0*/  LDSM.16.MT88.4 R24, [R183+0x5000] ;  /* 0x00500000b718783b */ /* 0x000f260000004200 */
[----:B------:R-:W-:Y:S04]  /*7300*/  FFMA.FTZ R161, R35, c[0x0][0x2d0], -R161 ;  /* 0x0000b40023a17a23 */ /* 0x000fe800000108a1 */
[C---:B-1----:R-:W-:Y:S01]  /*7310*/  HMMA.16816.F32 R60, R20.reuse, R120, R60 ;  /* 0x00000078143c723c */ /* 0x042fe2000000183c */
[----:B------:R-:W-:Y:S01]  /*7320*/  LDSM.16.MT88.4 R28, [R181+0x5000] ;  /* 0x00500000b51c783b */ /* 0x000fe20000004200 */
[----:B------:R-:W1:Y:S02]  /*7330*/  MUFU.EX2 R142, R142 ;  /* 0x0000008e008e7308 */ /* 0x000e640000000800 */
[----:B-----5:R-:W-:Y:S04]  /*7340*/  FADD.FTZ R149, R140, R149 ;  /* 0x000000958c957221 */ /* 0x020fe80000010000 */
[C---:B------:R-:W-:Y:S01]  /*7350*/  HMMA.16816.F32 R64, R20.reuse, R122, R64 ;  /* 0x0000007a1440723c */ /* 0x040fe20000001840 */
[----:B------:R-:W-:Y:S03]  /*7360*/  LDSM.16.MT88.4 R120, [R180+0x5000] ;  /* 0x00500000b478783b */ /* 0x000fe60000004200 */
[----:B------:R-:W5:Y:S01]  /*7370*/  MUFU.EX2 R143, R143 ;  /* 0x0000008f008f7308 */ /* 0x000f620000000800 */
[----:B--2---:R-:W-:Y:S03]  /*7380*/  FADD.FTZ R149, R141, R149 ;  /* 0x000000958d957221 */ /* 0x004fe60000010000 */
[C---:B------:R-:W-:Y:S01]  /*7390*/  HMMA.16816.F32 R68, R20.reuse, R116, R68 ;  /* 0x000000741444723c */ /* 0x040fe20000001844 */
[----:B------:R-:W-:Y:S03]  /*73a0*/  LDSM.16.MT88.4 R32, [R181+0x1800] ;  /* 0x00180000b520783b */ /* 0x000fe60000004200 */
[----:B------:R-:W-:Y:S02]  /*73b0*/  FADD.FTZ R149, R152, R149 ;  /* 0x0000009598957221 */ /* 0x000fe40000010000 */
[----:B------:R-:W2:Y:S02]  /*73c0*/  MUFU.EX2 R162, R162 ;  /* 0x000000a200a27308 */ /* 0x000ea40000000800 */
[C---:B------:R-:W-:Y:S01]  /*73d0*/  HMMA.16816.F32 R72, R20.reuse, R118, R72 ;  /* 0x000000761448723c */ /* 0x040fe20000001848 */
[----:B------:R-:W4:Y:S03]  /*73e0*/  LDSM.16.MT88.4 R116, [R182+0x5000] ;  /* 0x00500000b674783b */ /* 0x000f260000004200 */
[----:B-1----:R-:W-:Y:S04]  /*73f0*/  FADD.FTZ R151, R142, R151 ;  /* 0x000000978e977221 */ /* 0x002fe80000010000 */
[C---:B---3--:R-:W-:Y:S01]  /*7400*/  HMMA.16816.F32 R76, R20.reuse, R124, R76 ;  /* 0x0000007c144c723c */ /* 0x048fe2000000184c */
[----:B------:R-:W1:Y:S03]  /*7410*/  MUFU.EX2 R161, R161 ;  /* 0x000000a100a17308 */ /* 0x000e660000000800 */
[----:B-----5:R-:W-:Y:S04]  /*7420*/  FADD.FTZ R151, R143, R151 ;  /* 0x000000978f977221 */ /* 0x020fe80000010000 */
[C---:B------:R-:W-:Y:S01]  /*7430*/  HMMA.16816.F32 R80, R20.reuse, R126, R80 ;  /* 0x0000007e1450723c */ /* 0x040fe20000001850 */
[----:B------:R-:W3:Y:S03]  /*7440*/  LDSM.16.MT88.4 R124, [R183+0x1800] ;  /* 0x00180000b77c783b */ /* 0x000ee60000004200 */
[----:B------:R-:W-:Y:S02]  /*7450*/  FADD.FTZ R151, R153, R151 ;  /* 0x0000009799977221 */ /* 0x000fe40000010000 */
[C---:B--2---:R-:W-:Y:S02]  /*7460*/  FADD.FTZ R246, R162.reuse, R149 ;  /* 0x00000095a2f67221 */ /* 0x044fe40000010000 */
[C---:B----4-:R-:W-:Y:S08]  /*7470*/  HMMA.16816.F32 R84, R20.reuse, R128, R84 ;  /* 0x000000801454723c */ /* 0x050ff00000001854 */
[C---:B------:R-:W-:Y:S04]  /*7480*/  HMMA.16816.F32 R88, R20.reuse, R130, R88 ;  /* 0x000000821458723c */ /* 0x040fe80000001858 */
[----:B-1----:R-:W-:Y:S04]  /*7490*/  FADD.FTZ R245, R161, R151 ;  /* 0x00000097a1f57221 */ /* 0x002fe80000010000 */
[C---:B------:R-:W-:Y:S08]  /*74a0*/  HMMA.16816.F32 R92, R20.reuse, R24, R92 ;  /* 0x00000018145c723c */ /* 0x040ff0000000185c */
[C---:B------:R-:W-:Y:S01]  /*74b0*/  HMMA.16816.F32 R96, R20.reuse, R26, R96 ;  /* 0x0000001a1460723c */ /* 0x040fe20000001860 */
[----:B------:R-:W1:Y:S07]  /*74c0*/  LDSM.16.MT88.4 R24, [R182+0x1800] ;  /* 0x00180000b618783b */ /* 0x000e6e0000004200 */
[C---:B------:R-:W-:Y:S08]  /*74d0*/  HMMA.16816.F32 R100, R20.reuse, R116, R100 ;  /* 0x000000741464723c */ /* 0x040ff00000001864 */
[C---:B------:R-:W-:Y:S01]  /*74e0*/  HMMA.16816.F32 R12, R20.reuse, R118, R12 ;  /* 0x00000076140c723c */ /* 0x040fe2000000180c */
[----:B------:R-:W-:Y:S07]  /*74f0*/  LDSM.16.MT88.4 R116, [R183+0x3800] ;  /* 0x00380000b774783b */ /* 0x000fee0000004200 */
[C---:B------:R-:W-:Y:S08]  /*7500*/  HMMA.16816.F32 R104, R20.reuse, R28, R104 ;  /* 0x0000001c1468723c */ /* 0x040ff00000001868 */
[C---:B------:R-:W-:Y:S01]  /*7510*/  HMMA.16816.F32 R108, R20.reuse, R30, R108 ;  /* 0x0000001e146c723c */ /* 0x040fe2000000186c */
[----:B------:R-:W2:Y:S07]  /*7520*/  LDSM.16.MT88.4 R28, [R180+0x1800] ;  /* 0x00180000b41c783b */ /* 0x000eae0000004200 */
[C---:B------:R-:W-:Y:S08]  /*7530*/  HMMA.16816.F32 R16, R20.reuse, R120, R16 ;  /* 0x000000781410723c */ /* 0x040ff00000001810 */
[----:B------:R-:W-:Y:S01]  /*7540*/  HMMA.16816.F32 R112, R20, R122, R112 ;  /* 0x0000007a1470723c */ /* 0x000fe20000001870 */
[----:B------:R-:W-:Y:S06]  /*7550*/  LDSM.16.MT88.4 R120, [R180+0x3800] ;  /* 0x00380000b478783b */ /* 0x000fec0000004200 */
[----:B------:R-:W-:Y:S02]  /*7560*/  F2FP.PACK_AB R20, R141, R140 ;  /* 0x0000008c8d14723e */ /* 0x000fe400000000ff */
[----:B------:R-:W-:Y:S03]  /*7570*/  F2FP.PACK_AB R21, R143, R142 ;  /* 0x0000008e8f15723e */ /* 0x000fe600000000ff */
[----:B------:R-:W-:Y:S02]  /*7580*/  F2FP.PACK_AB R22, R162, R152 ;  /* 0x00000098a216723e */ /* 0x000fe400000000ff */
[----:B------:R-:W-:Y:S07]  /*7590*/  F2FP.PACK_AB R23, R161, R153 ;  /* 0x00000099a117723e */ /* 0x000fee00000000ff */
[C---:B---3--:R-:W-:Y:S01]  /*75a0*/  HMMA.16816.F32 R128, R20.reuse, R124, R4 ;  /* 0x0000007c1480723c */ /* 0x048fe20000001804 */
[----:B------:R-:W3:Y:S07]  /*75b0*/  LDSM.16.MT88.4 R4, [R182+0x3800] ;  /* 0x00380000b604783b */ /* 0x000eee0000004200 */
[C---:B------:R-:W-:Y:S01]  /*75c0*/  HMMA.16816.F32 R124, R20.reuse, R126, R8 ;  /* 0x0000007e147c723c */ /* 0x040fe20000001808 */
[----:B------:R-:W4:Y:S07]  /*75d0*/  LDSM.16.MT88.4 R8, [R181+0x3800] ;  /* 0x00380000b508783b */ /* 0x000f2e0000004200 */
[C---:B-1----:R-:W-:Y:S08]  /*75e0*/  HMMA.16816.F32 R36, R20.reuse, R24, R36 ;  /* 0x000000181424723c */ /* 0x042ff00000001824 */
[C---:B------:R-:W-:Y:S01]  /*75f0*/  HMMA.16816.F32 R40, R20.reuse, R26, R40 ;  /* 0x0000001a1428723c */ /* 0x040fe20000001828 */
[----:B------:R-:W1:Y:S07]  /*7600*/  LDSM.16.MT88.4 R24, [R182+0x5800] ;  /* 0x00580000b618783b */ /* 0x000e6e0000004200 */
[C---:B------:R-:W-:Y:S08]  /*7610*/  HMMA.16816.F32 R44, R20.reuse, R32, R44 ;  /* 0x00000020142c723c */ /* 0x040ff0000000182c */
[C---:B------:R-:W-:Y:S08]  /*7620*/  HMMA.16816.F32 R48, R20.reuse, R34, R48 ;  /* 0x000000221430723c */ /* 0x040ff00000001830 */
[C---:B--2---:R-:W-:Y:S08]  /*7630*/  HMMA.16816.F32 R52, R20.reuse, R28, R52 ;  /* 0x0000001c1434723c */ /* 0x044ff00000001834 */
[C---:B------:R-:W-:Y:S01]  /*7640*/  HMMA.16816.F32 R56, R20.reuse, R30, R56 ;  /* 0x0000001e1438723c */ /* 0x040fe20000001838 */
[----:B------:R-:W2:Y:S07]  /*7650*/  LDSM.16.MT88.4 R28, [R181+0x5800] ;  /* 0x00580000b51c783b */ /* 0x000eae0000004200 */
[C---:B------:R-:W-:Y:S08]  /*7660*/  HMMA.16816.F32 R60, R20.reuse, R116, R60 ;  /* 0x00000074143c723c */ /* 0x040ff0000000183c */
[C---:B------:R-:W-:Y:S08]  /*7670*/  HMMA.16816.F32 R64, R20.reuse, R118, R64 ;  /* 0x000000761440723c */ /* 0x040ff00000001840 */
[C---:B---3--:R-:W-:Y:S08]  /*7680*/  HMMA.16816.F32 R68, R20.reuse, R4, R68 ;  /* 0x000000041444723c */ /* 0x048ff00000001844 */
[C---:B------:R-:W-:Y:S01]  /*7690*/  HMMA.16816.F32 R72, R20.reuse, R6, R72 ;  /* 0x000000061448723c */ /* 0x040fe20000001848 */
[----:B------:R-:W3:Y:S07]  /*76a0*/  LDSM.16.MT88.4 R4, [R180+0x5800] ;  /* 0x00580000b404783b */ /* 0x000eee0000004200 */
[C---:B----4-:R-:W-:Y:S08]  /*76b0*/  HMMA.16816.F32 R76, R20.reuse, R8, R76 ;  /* 0x00000008144c723c */ /* 0x050ff0000000184c */
[C---:B------:R-:W-:Y:S08]  /*76c0*/  HMMA.16816.F32 R80, R20.reuse, R10, R80 ;  /* 0x0000000a1450723c */ /* 0x040ff00000001850 */
[C---:B------:R-:W-:Y:S08]  /*76d0*/  HMMA.16816.F32 R84, R20.reuse, R120, R84 ;  /* 0x000000781454723c */ /* 0x040ff00000001854 */
[C---:B------:R-:W-:Y:S08]  /*76e0*/  HMMA.16816.F32 R88, R20.reuse, R122, R88 ;  /* 0x0000007a1458723c */ /* 0x040ff00000001858 */
[C---:B------:R-:W-:Y:S08]  /*76f0*/  HMMA.16816.F32 R92, R20.reuse, R136, R92 ;  /* 0x00000088145c723c */ /* 0x040ff0000000185c */
[C---:B------:R-:W-:Y:S08]  /*7700*/  HMMA.16816.F32 R96, R20.reuse, R138, R96 ;  /* 0x0000008a1460723c */ /* 0x040ff00000001860 */
[C---:B-1----:R-:W-:Y:S08]  /*7710*/  HMMA.16816.F32 R100, R20.reuse, R24, R100 ;  /* 0x000000181464723c */ /* 0x042ff00000001864 */
[C---:B------:R-:W-:Y:S08]  /*7720*/  HMMA.16816.F32 R120, R20.reuse, R26, R12 ;  /* 0x0000001a1478723c */ /* 0x040ff0000000180c */
[C---:B--2---:R-:W-:Y:S08]  /*7730*/  HMMA.16816.F32 R104, R20.reuse, R28, R104 ;  /* 0x0000001c1468723c */ /* 0x044ff00000001868 */
[C---:B------:R-:W-:Y:S08]  /*7740*/  HMMA.16816.F32 R108, R20.reuse, R30, R108 ;  /* 0x0000001e146c723c */ /* 0x040ff0000000186c */
[C---:B---3--:R-:W-:Y:S08]  /*7750*/  HMMA.16816.F32 R116, R20.reuse, R4, R16 ;  /* 0x000000041474723c */ /* 0x048ff00000001810 */
[----:B------:R-:W-:Y:S01]  /*7760*/  HMMA.16816.F32 R112, R20, R6, R112 ;  /* 0x000000061470723c */ /* 0x000fe20000001870 */
[----:B------:R-:W-:-:S07]  /*7770*/  @P3 BRA `(.L_x_44) ;  /* 0xffffd65000003947 */ /* 0x000fce000383ffff */
.L_x_43:
[----:B------:R-:W-:Y:S11]  /*7780*/  @!UPT UIADD3 URZ, URZ, URZ, URZ ;  /* 0x0000003f3f3ff290 */ /* 0x000ff6000fffe03f */
[----:B------:R-:W-:Y:S05]  /*7790*/  BRA.DIV ~URZ, `(.L_x_45) ;  /* 0x00004aa27f007947 */ /* 0x000fea000b800000 */
[----:B------:R-:W1:Y:S04]  /*77a0*/  SHFL.BFLY PT, R0, R246, 0x2, 0x1f ;  /* 0x0c401f00f6007f89 */ /* 0x000e6800000e0000 */
[----:B------:R-:W2:Y:S01]  /*77b0*/  SHFL.BFLY PT, R2, R245, 0x2, 0x1f ;  /* 0x0c401f00f5027f89 */ /* 0x000ea200000e0000 */
[----:B-1----:R-:W-:-:S02]  /*77c0*/  FADD.FTZ R246, R0, R246 ;  /* 0x000000f600f67221 */ /* 0x002fc40000010000 */
[----:B--2---:R-:W-:-:S03]  /*77d0*/  FADD.FTZ R245, R2, R245 ;  /* 0x000000f502f57221 */ /* 0x004fc60000010000 */
[----:B------:R-:W1:Y:S04]  /*77e0*/  SHFL.BFLY PT, R0, R246, 0x1, 0x1f ;  /* 0x0c201f00f6007f89 */ /* 0x000e6800000e0000 */
[----:B------:R2:W3:Y:S01]  /*77f0*/  SHFL.BFLY PT, R4, R245, 0x1, 0x1f ;  /* 0x0c201f00f5047f89 */ /* 0x0004e200000e0000 */
[----:B-1----:R-:W-:-:S05]  /*7800*/  FADD.FTZ R0, R246, R0 ;  /* 0x00000000f6007221 */ /* 0x002fca0000010000 */
.L_x_114:
[----:B------:R-:W-:Y:S01]  /*7810*/  FSETP.NE.FTZ.AND P1, PT, R0, RZ, PT ;  /* 0x000000ff0000720b */ /* 0x000fe20003f35000 */
[----:B---3--:R-:W-:Y:S01]  /*7820*/  FADD.FTZ R4, R4, R245 ;  /* 0x000000f504047221 */ /* 0x008fe20000010000 */
[----:B------:R-:W-:Y:S02]  /*7830*/  MOV R5, RZ ;  /* 0x000000ff00057202 */ /* 0x000fe40000000f00 */
[----:B------:R-:W-:Y:S02]  /*7840*/  MOV R2, 0xff800000 ;  /* 0xff80000000027802 */ /* 0x000fe40000000f00 */
[----:B------:R-:W-:-:S02]  /*7850*/  FSETP.NE.FTZ.AND P0, PT, R4, RZ, PT ;  /* 0x000000ff0400720b */ /* 0x000fc40003f15000 */
[----:B------:R-:W-:-:S05]  /*7860*/  MOV R9, 0x1 ;  /* 0x0000000100097802 */ /* 0x000fca0000000f00 */
[----:B------:R-:W1:Y:S01]  /*7870*/  @P1 MUFU.LG2 R6, R0 ;  /* 0x0000000000061308 */ /* 0x000e620000000c00 */
[----:B------:R-:W-:-:S05]  /*7880*/  @P1 MOV R7, 0x3f317218 ;  /* 0x3f31721800071802 */ /* 0x000fca0000000f00 */
[----:B------:R-:W-:Y:S02]  /*7890*/  @P1 FMUL.FTZ R7, R7, c[0x0][0x2d0] ;  /* 0x0000b40007071a20 */ /* 0x000fe40000410000 */
[----:B------:R3:W4:Y:S01]  /*78a0*/  @P1 MUFU.RCP R5, R0 ;  /* 0x0000000000051308 */ /* 0x0007220000001000 */
[----:B-1----:R-:W-:-:S04]  /*78b0*/  @P1 FMUL.FTZ R6, R6, 0.69314718246459960938 ;  /* 0x3f31721806061820 */ /* 0x002fc80000410000 */
[----:B------:R-:W-:Y:S01]  /*78c0*/  @P1 FFMA.FTZ R2, R7, R132, R6 ;  /* 0x0000008407021223 */ /* 0x000fe20000010006 */
[----:B------:R-:W-:Y:S02]  /*78d0*/  @P0 MOV R7, 0x3f317218 ;  /* 0x3f31721800070802 */ /* 0x000fe40000000f00 */
[----:B---3--:R-:W-:Y:S01]  /*78e0*/  MOV R0, RZ ;  /* 0x000000ff00007202 */ /* 0x008fe20000000f00 */
[C---:B----4-:R-:W-:Y:S02]  /*78f0*/  FMUL.FTZ R128, R5.reuse, R128 ;  /* 0x0000008005807220 */ /* 0x050fe40000410000 */
[C---:B------:R-:W-:Y:S02]  /*7900*/  FMUL.FTZ R129, R5.reuse, R129 ;  /* 0x0000008105817220 */ /* 0x040fe40000410000 */
[C---:B------:R-:W-:Y:S01]  /*7910*/  FMUL.FTZ R124, R5.reuse, R124 ;  /* 0x0000007c057c7220 */ /* 0x040fe20000410000 */
[----:B------:R-:W-:Y:S01]  /*7920*/  @P0 MUFU.RCP R0, R4 ;  /* 0x0000000400000308 */ /* 0x000fe20000001000 */
[----:B------:R-:W-:-:S02]  /*7930*/  FMUL.FTZ R125, R5, R125 ;  /* 0x0000007d057d7220 */ /* 0x000fc40000410000 */
        /* <DEDUP_REMOVED lines=11> */
[----:B------:R-:W-:Y:S02]  /*79f0*/  FMUL.FTZ R56, R5, R56 ;  /* 0x0000003805387220 */ /* 0x000fe40000410000 */
[----:B-1----:R-:W-:-:S02]  /*7a00*/  @P0 FMUL.FTZ R6, R4, 0.69314718246459960938 ;  /* 0x3f31721804060820 */ /* 0x002fc40000410000 */
[----:B------:R-:W-:Y:S02]  /*7a10*/  @P0 FMUL.FTZ R4, R7, c[0x0][0x2d0] ;  /* 0x0000b40007040a20 */ /* 0x000fe40000410000 */
        /* <DEDUP_REMOVED lines=32> */
[----:B------:R-:W-:Y:S01]  /*7c20*/  FMUL.FTZ R113, R5, R113 ;  /* 0x0000007105717220 */ /* 0x000fe20000410000 */
[----:B------:R-:W-:Y:S01]  /*7c30*/  MOV R5, 0xff800000 ;  /* 0xff80000000057802 */ /* 0x000fe20000000f00 */
        /* <DEDUP_REMOVED lines=47> */
[----:B------:R-:W-:Y:S02]  /*7f30*/  FMUL.FTZ R115, R0, R115 ;  /* 0x0000007300737220 */ /* 0x000fe40000410000 */
[----:B------:R-:W-:Y:S02]  /*7f40*/  @P0 FFMA.FTZ R5, R4, R3, R6 ;  /* 0x0000000304050223 */ /* 0x000fe40000010006 */
.L_x_28:
[----:B------:R-:W-:Y:S01]  /*7f50*/  LOP3.LUT P0, RZ, R201, 0xff, RZ, 0xc0, !PT ;  /* 0x000000ffc9ff7812 */ /* 0x000fe2000780c0ff */
[----:B------:R-:W-:-:S12]  /*7f60*/  BSSY B0, `(.L_x_46) ;  /* 0x000000f000007945 */ /* 0x000fd80003800000 */
[----:B------:R-:W-:Y:S05]  /*7f70*/  @P0 BRA `(.L_x_47) ;  /* 0x000000d000000947 */ /* 0x000fea0003800000 */
[----:B------:R-:W3:Y:S01]  /*7f80*/  S2R R0, SR_LANEID ;  /* 0x0000000000007919 */ /* 0x000ee20000000000 */
[----:B------:R-:W-:Y:S01]  /*7f90*/  VOTEU.ANY UR4, UPT, PT ;  /* 0x0000000000047886 */ /* 0x000fe200038e0100 */
[----:B------:R-:W-:Y:S01]  /*7fa0*/  IMAD.MOV.U32 R6, RZ, RZ, c[0x0][0x560] ;  /* 0x00015800ff067624 */ /* 0x000fe200078e00ff */
[----:B------:R-:W3:Y:S01]  /*7fb0*/  FLO.U32 R4, UR4 ;  /* 0x0000000400047d00 */ /* 0x000ee200080e0000 */
[----:B------:R-:W-:-:S07]  /*7fc0*/  IMAD.MOV.U32 R7, RZ, RZ, c[0x0][0x564] ;  /* 0x00015900ff077624 */ /* 0x000fce00078e00ff */
[----:B------:R-:W4:Y:S01]  /*7fd0*/  POPC R3, UR4 ;  /* 0x0000000400037d09 */ /* 0x000f220008000000 */
[----:B---3--:R-:W-:-:S13]  /*7fe0*/  ISETP.EQ.U32.AND P0, PT, R4, R0, PT ;  /* 0x000000000400720c */ /* 0x008fda0003f02070 */
[----:B----4-:R-:W3:Y:S04]  /*7ff0*/  @P0 ATOMG.E.ADD.STRONG.GPU PT, R3, [R6.64], R3 ;  /* 0x00000003060309a8 */ /* 0x010ee800081ee1c6 */
[----:B------:R-:W4:Y:S02]  /*8000*/  S2R R0, SR_LTMASK ;  /* 0x0000000000007919 */ /* 0x000f240000003900 */
[----:B----4-:R-:W-:-:S04]  /*8010*/  LOP3.LUT R0, R0, UR4, RZ, 0xc0, !PT ;  /* 0x0000000400007c12 */ /* 0x010fc8000f8ec0ff */
[----:B------:R-:W4:Y:S01]  /*8020*/  POPC R192, R0 ;  /* 0x0000000000c07309 */ /* 0x000f220000000000 */
[----:B---3--:R-:W4:Y:S02]  /*8030*/  SHFL.IDX PT, R3, R3, R4, 0x1f ;  /* 0x00001f0403037589 */ /* 0x008f2400000e0000 */
[----:B----4-:R-:W-:-:S05]  /*8040*/  IADD3 R192, R3, c[0x0][0xc], R192 ;  /* 0x0000030003c07a10 */ /* 0x010fca0007ffe0c0 */
.L_x_47:
[----:B------:R-:W-:Y:S05]  /*8050*/  BSYNC B0 ;  /* 0x0000000000007941 */ /* 0x000fea0003800000 */
.L_x_46:
[----:B------:R-:W-:Y:S01]  /*8060*/  PRMT R9, R9, 0x9910, RZ ;  /* 0x0000991009097816 */ /* 0x000fe200000000ff */
[----:B------:R-:W-:Y:S01]  /*8070*/  BSSY B1, `(.L_x_48) ;  /* 0x00002fd000017945 */ /* 0x000fe20003800000 */
[----:B------:R-:W-:Y:S02]  /*8080*/  IMAD.MOV.U32 R0, RZ, RZ, R192 ;  /* 0x000000ffff007224 */ /* 0x000fe400078e00c0 */
[----:B------:R-:W-:-:S13]  /*8090*/  ISETP.NE.AND P0, PT, R9, RZ, PT ;  /* 0x000000ff0900720c */ /* 0x000fda0003f05270 */
[----:B------:R-:W-:Y:S05]  /*80a0*/  @!P0 BRA `(.L_x_49) ;  /* 0x000023e000008947 */ /* 0x000fea0003800000 */
[----:B------:R-:W-:Y:S01]  /*80b0*/  WARPSYNC 0xffffffff ;  /* 0xffffffff00007948 */ /* 0x000fe20003800000 */
[----:B------:R-:W-:Y:S01]  /*80c0*/  BAR.SYNC.DEFER_BLOCKING 0x1, 0x100 ;  /* 0x0044000000007b1d */ /* 0x000fe20000010000 */
[----:B------:R-:W-:Y:S02]  /*80d0*/  F2FP.PACK_AB R4, R129, R128 ;  /* 0x000000808104723e */ /* 0x000fe400000000ff */
[----:B------:R-:W-:Y:S02]  /*80e0*/  F2FP.PACK_AB R6, R131, R130 ;  /* 0x000000828306723e */ /* 0x000fe400000000ff */
[----:B------:R-:W-:Y:S02]  /*80f0*/  F2FP.PACK_AB R3, R125, R124 ;  /* 0x0000007c7d03723e */ /* 0x000fe400000000ff */
[----:B------:R-:W-:Y:S02]  /*8100*/  F2FP.PACK_AB R7, R115, R114 ;  /* 0x000000727307723e */ /* 0x000fe400000000ff */
[----:B------:R-:W-:-:S02]  /*8110*/  ISETP.NE.U32.AND P2, PT, RZ, c[0x0][0x508], PT ;  /* 0x00014200ff007a0c */ /* 0x000fc40003f45070 */
[----:B------:R-:W-:Y:S02]  /*8120*/  ISETP.NE.U32.AND P1, PT, RZ, c[0x0][0x500], PT ;  /* 0x00014000ff007a0c */ /* 0x000fe40003f25070 */
[----:B------:R-:W-:Y:S02]  /*8130*/  ISETP.NE.AND.EX P2, PT, RZ, c[0x0][0x50c], PT, P2 ;  /* 0x00014300ff007a0c */ /* 0x000fe40003f45320 */
[----:B------:R-:W-:Y:S01]  /*8140*/  ISETP.NE.AND.EX P1, PT, RZ, c[0x0][0x504], PT, P1 ;  /* 0x00014100ff007a0c */ /* 0x000fe20003f25310 */
[----:B------:R3:W-:Y:S10]  /*8150*/  STS [R232], R4 ;  /* 0x00000004e8007388 */ /* 0x0007f40000000800 */
[C---:B------:R-:W-:Y:S01]  /*8160*/  @P2 LEA R8, P0, R238.reuse, c[0x0][0x508], 0x2 ;  /* 0x00014200ee082a11 */ /* 0x040fe200078010ff */
[----:B------:R4:W-:Y:S03]  /*8170*/  STS [R232+0x400], R6 ;  /* 0x00040006e8007388 */ /* 0x0009e60000000800 */
[----:B------:R-:W-:Y:S01]  /*8180*/  @P2 LEA.HI.X R9, R238, c[0x0][0x50c], R237, 0x2, P0 ;  /* 0x00014300ee092a11 */ /* 0x000fe200000f14ed */
[----:B------:R1:W-:Y:S01]  /*8190*/  STS [R231], R3 ;  /* 0x00000003e7007388 */ /* 0x0003e20000000800 */
[----:B---3--:R-:W-:-:S02]  /*81a0*/  F2FP.PACK_AB R4, R127, R126 ;  /* 0x0000007e7f04723e */ /* 0x008fc400000000ff */
[----:B----4-:R-:W-:-:S03]  /*81b0*/  F2FP.PACK_AB R6, R37, R36 ;  /* 0x000000242506723e */ /* 0x010fc600000000ff */
[----:B------:R3:W-:Y:S01]  /*81c0*/  STS [R231+0x400], R4 ;  /* 0x00040004e7007388 */ /* 0x0007e20000000800 */
[----:B-1----:R-:W-:-:S03]  /*81d0*/  F2FP.PACK_AB R3, R39, R38 ;  /* 0x000000262703723e */ /* 0x002fc600000000ff */
[----:B------:R1:W-:Y:S04]  /*81e0*/  STS [R230], R6 ;  /* 0x00000006e6007388 */ /* 0x0003e80000000800 */
[----:B------:R4:W-:Y:S01]  /*81f0*/  STS [R230+0x400], R3 ;  /* 0x00040003e6007388 */ /* 0x0009e20000000800 */
[----:B---3--:R-:W-:Y:S02]  /*8200*/  F2FP.PACK_AB R4, R41, R40 ;  /* 0x000000282904723e */ /* 0x008fe400000000ff */
[----:B-1----:R-:W-:-:S03]  /*8210*/  F2FP.PACK_AB R6, R43, R42 ;  /* 0x0000002a2b06723e */ /* 0x002fc600000000ff */
[----:B------:R1:W-:Y:S01]  /*8220*/  STS [R235], R4 ;  /* 0x00000004eb007388 */ /* 0x0003e20000000800 */
[----:B----4-:R-:W-:-:S03]  /*8230*/  F2FP.PACK_AB R3, R45, R44 ;  /* 0x0000002c2d03723e */ /* 0x010fc600000000ff */
[----:B------:R3:W-:Y:S04]  /*8240*/  STS [R235+0x400], R6 ;  /* 0x00040006eb007388 */ /* 0x0007e80000000800 */
[----:B------:R4:W-:Y:S01]  /*8250*/  STS [R229], R3 ;  /* 0x00000003e5007388 */ /* 0x0009e20000000800 */
[----:B-1----:R-:W-:Y:S02]  /*8260*/  F2FP.PACK_AB R4, R47, R46 ;  /* 0x0000002e2f04723e */ /* 0x002fe400000000ff */
[----:B---3--:R-:W-:-:S03]  /*8270*/  F2FP.PACK_AB R6, R49, R48 ;  /* 0x000000303106723e */ /* 0x008fc600000000ff */
[----:B------:R1:W-:Y:S01]  /*8280*/  STS [R229+0x400], R4 ;  /* 0x00040004e5007388 */ /* 0x0003e20000000800 */
[----:B----4-:R-:W-:-:S03]  /*8290*/  F2FP.PACK_AB R3, R51, R50 ;  /* 0x000000323303723e */ /* 0x010fc600000000ff */
[----:B------:R3:W-:Y:S04]  /*82a0*/  STS [R234], R6 ;  /* 0x00000006ea007388 */ /* 0x0007e80000000800 */
[----:B------:R4:W-:Y:S01]  /*82b0*/  STS [R234+0x400], R3 ;  /* 0x00040003ea007388 */ /* 0x0009e20000000800 */
[----:B-1----:R-:W-:Y:S02]  /*82c0*/  F2FP.PACK_AB R4, R53, R52 ;  /* 0x000000343504723e */ /* 0x002fe400000000ff */
[----:B---3--:R-:W-:-:S03]  /*82d0*/  F2FP.PACK_AB R6, R55, R54 ;  /* 0x000000363706723e */ /* 0x008fc600000000ff */
        /* <DEDUP_REMOVED lines=8> */
[----:B------:R3:W-:Y:S04]  /*8360*/  STS [R232+0x4000], R6 ;  /* 0x00400006e8007388 */ /* 0x0007e80000000800 */
[----:B------:R4:W-:Y:S01]  /*8370*/  STS [R232+0x4400], R3 ;  /* 0x00440003e8007388 */ /* 0x0009e20000000800 */
        /* <DEDUP_REMOVED lines=51> */
[----:B----4-:R-:W-:-:S05]  /*86b0*/  F2FP.PACK_AB R3, R111, R110 ;  /* 0x0000006e6f03723e */ /* 0x010fca00000000ff */
[----:B------:R3:W-:Y:S04]  /*86c0*/  STS [R234+0x8400], R3 ;  /* 0x00840003ea007388 */ /* 0x0007e80000000800 */
[----:B------:R4:W-:Y:S01]  /*86d0*/  STS [R233+0x8000], R6 ;  /* 0x00800006e9007388 */ /* 0x0009e20000000800 */
[----:B-1----:R-:W-:-:S05]  /*86e0*/  F2FP.PACK_AB R4, R119, R118 ;  /* 0x000000767704723e */ /* 0x002fca00000000ff */
[----:B------:R1:W-:Y:S01]  /*86f0*/  STS [R233+0x8400], R4 ;  /* 0x00840004e9007388 */ /* 0x0003e20000000800 */
[----:B---3--:R-:W-:-:S03]  /*8700*/  F2FP.PACK_AB R3, R113, R112 ;  /* 0x000000707103723e */ /* 0x008fc600000000ff */
[----:B------:R-:W-:Y:S01]  /*8710*/  STS [R236+0x8400], R7 ;  /* 0x00840007ec007388 */ /* 0x000fe20000000800 */
[----:B----4-:R-:W-:-:S03]  /*8720*/  IMAD.MOV.U32 R6, RZ, RZ, 0x4 ;  /* 0x00000004ff067424 */ /* 0x010fc600078e00ff */
[----:B------:R3:W-:Y:S01]  /*8730*/  STS [R236+0x8000], R3 ;  /* 0x00800003ec007388 */ /* 0x0007e20000000800 */
[----:B------:R-:W-:-:S04]  /*8740*/  IMAD.WIDE R10, R238, R6, c[0x0][0x500] ;  /* 0x00014000ee0a7625 */ /* 0x000fc800078e0206 */
[----:B-1----:R-:W-:Y:S01]  /*8750*/  IMAD.MOV.U32 R4, RZ, RZ, RZ ;  /* 0x000000ffff047224 */ /* 0x002fe200078e00ff */
[----:B------:R-:W-:Y:S01]  /*8760*/  BAR.SYNC.DEFER_BLOCKING 0x1, 0x100 ;  /* 0x0044000000007b1d */ /* 0x000fe20000010000 */
[----:B---3--:R-:W-:-:S06]  /*8770*/  IMAD.MOV.U32 R3, RZ, RZ, c[0x0][0x388] ;  /* 0x0000e200ff037624 */ /* 0x008fcc00078e00ff */
[----:B------:R1:W5:Y:S04]  /*8780*/  @P2 LDG.E R3, [R8.64] ;  /* 0x0000000608032981 */ /* 0x000368000c1e1900 */
[----:B------:R1:W5:Y:S01]  /*8790*/  @P1 LDG.E R4, [R10.64] ;  /* 0x000000060a041981 */ /* 0x000362000c1e1900 */
[----:B------:R-:W-:-:S04]  /*87a0*/  ISETP.NE.AND P0, PT, R242, RZ, PT ;  /* 0x000000fff200720c */ /* 0x000fc80003f05270 */
[----:B------:R-:W-:Y:S01]  /*87b0*/  SEL R242, R242, c[0x0][0x3d4], P0 ;  /* 0x0000f500f2f27a07 */ /* 0x000fe20000000000 */
[----:B------:R-:W-:Y:S05]  /*87c0*/  @P2 BRA `(.L_x_50) ;  /* 0x0000004000002947 */ /* 0x000fea0003800000 */
[----:B------:R-:W-:Y:S05]  /*87d0*/  @!P1 BRA `(.L_x_50) ;  /* 0x0000003000009947 */ /* 0x000fea0003800000 */
[----:B-----5:R3:W4:Y:S04]  /*87e0*/  LDG.E R3, [R10.64] ;  /* 0x000000060a037981 */ /* 0x020728000c1e1900 */
[----:B-1-3--:R-:W4:Y:S02]  /*87f0*/  LDG.E R10, [R10.64+0x4] ;  /* 0x000004060a0a7981 */ /* 0x00af24000c1e1900 */
[----:B----4-:R-:W-:Y:S02]  /*8800*/  IADD3 R3, -R3, R10, RZ ;  /* 0x0000000a03037210 */ /* 0x010fe40007ffe1ff */
.L_x_50:
[----:B------:R-:W-:Y:S01]  /*8810*/  IMAD.MOV.U32 R22, RZ, RZ, 0x368 ;  /* 0x00000368ff167424 */ /* 0x000fe200078e00ff */
[----:B------:R-:W-:Y:S01]  /*8820*/  ISETP.GT.AND P3, PT, R242, 0x1, PT ;  /* 0x00000001f200780c */ /* 0x000fe20003f64270 */
[----:B------:R-:W-:Y:S01]  /*8830*/  IMAD.MOV.U32 R6, RZ, RZ, c[0x0][0x4e8] ;  /* 0x00013a00ff067624 */ /* 0x000fe200078e00ff */
[----:B------:R-:W-:Y:S01]  /*8840*/  ISETP.NE.U32.AND P0, PT, RZ, c[0x0][0x500], PT ;  /* 0x00014000ff007a0c */ /* 0x000fe20003f05070 */
[----:B-----5:R-:W-:Y:S01]  /*8850*/  IMAD R3, R3, c[0x0][0x4e8], RZ ;  /* 0x00013a0003037a24 */ /* 0x020fe200078e02ff */
[----:B------:R-:W-:-:S02]  /*8860*/  SEL R22, R22, 0x328, P3 ;  /* 0x0000032816167807 */ /* 0x000fc40001800000 */
[----:B------:R-:W-:Y:S01]  /*8870*/  ISETP.NE.AND P2, PT, R6, 0x1, PT ;  /* 0x000000010600780c */ /* 0x000fe20003f45270 */
[----:B------:R-:W-:Y:S01]  /*8880*/  IMAD R6, R193, 0x80, R206 ;  /* 0x00000080c1067824 */ /* 0x000fe200078e02ce */
[----:B------:R-:W3:Y:S01]  /*8890*/  LDC.64 R20, c[0x0][R22+0x170] ;  /* 0x00005c0016147b82 */ /* 0x000ee20000000a00 */
[----:B------:R-:W-:Y:S02]  /*88a0*/  ISETP.NE.AND.EX P0, PT, RZ, c[0x0][0x504], PT, P0 ;  /* 0x00014100ff007a0c */ /* 0x000fe40003f05300 */
[----:B------:R-:W-:Y:S02]  /*88b0*/  IMAD.MOV.U32 R15, RZ, RZ, R6 ;  /* 0x000000ffff0f7224 */ /* 0x000fe400078e0006 */
[----:B------:R-:W-:Y:S02]  /*88c0*/  SEL R238, R238, RZ, !P0 ;  /* 0x000000ffeeee7207 */ /* 0x000fe40004000000 */
[----:B------:R-:W-:Y:S01]  /*88d0*/  SEL R237, R237, RZ, !P0 ;  /* 0x000000ffeded7207 */ /* 0x000fe20004000000 */
[----:B------:R-:W4:Y:S03]  /*88e0*/  LDC.64 R16, c[0x0][R22+0x168] ;  /* 0x00005a0016107b82 */ /* 0x000f260000000a00 */
[----:B------:R-:W-:-:S05]  /*88f0*/  @P2 IMAD.HI.U32 R7, R6, c[0x0][0x4ec], RZ ;  /* 0x00013b0006072a27 */ /* 0x000fca00078e00ff */
[----:B------:R-:W1:Y:S01]  /*8900*/  LDC.64 R18, c[0x0][R22+0x178] ;  /* 0x00005e0016127b82 */ /* 0x000e620000000a00 */
[----:B------:R-:W-:Y:S02]  /*8910*/  @P2 SHF.R.U32.HI R15, RZ, c[0x0][0x4f0], R7 ;  /* 0x00013c00ff0f2a19 */ /* 0x000fe40000011607 */
[----:B------:R-:W-:-:S05]  /*8920*/  SHF.R.S32.HI R7, RZ, 0x1f, R4 ;  /* 0x0000001fff077819 */ /* 0x000fca0000011404 */
[----:B-1----:R-:W1:Y:S01]  /*8930*/  LDC.64 R10, c[0x0][R22+0x160] ;  /* 0x00005800160a7b82 */ /* 0x002e620000000a00 */
[----:B---3--:R-:W-:-:S04]  /*8940*/  IMAD R8, R21, R238, RZ ;  /* 0x000000ee15087224 */ /* 0x008fc800078e02ff */
[C---:B------:R-:W-:Y:S02]  /*8950*/  IMAD R8, R20.reuse, R237, R8 ;  /* 0x000000ed14087224 */ /* 0x040fe400078e0208 */
[----:B------:R-:W-:-:S04]  /*8960*/  IMAD.WIDE.U32 R20, R20, R238, RZ ;  /* 0x000000ee14147225 */ /* 0x000fc800078e00ff */
[----:B----4-:R-:W-:Y:S01]  /*8970*/  IMAD.WIDE.U32 R12, R16, R239, RZ ;  /* 0x000000ef100c7225 */ /* 0x010fe200078e00ff */
[----:B------:R-:W-:-:S03]  /*8980*/  SEL R16, R243, RZ, P3 ;  /* 0x000000fff3107207 */ /* 0x000fc60001800000 */
[----:B------:R-:W-:Y:S01]  /*8990*/  IMAD R9, R17, R239, RZ ;  /* 0x000000ef11097224 */ /* 0x000fe200078e02ff */
[----:B------:R-:W-:Y:S01]  /*89a0*/  IADD3 R14, P1, P0, R20, R12, R4 ;  /* 0x0000000c140e7210 */ /* 0x000fe2000783e004 */
[----:B------:R-:W-:Y:S02]  /*89b0*/  IMAD.IADD R8, R21, 0x1, R8 ;  /* 0x0000000115087824 */ /* 0x000fe400078e0208 */
[----:B------:R-:W-:Y:S02]  /*89c0*/  IMAD.IADD R9, R13, 0x1, R9 ;  /* 0x000000010d097824 */ /* 0x000fe400078e0209 */
[-C--:B------:R-:W-:Y:S02]  /*89d0*/  IMAD R13, R19, R16.reuse, RZ ;  /* 0x00000010130d7224 */ /* 0x080fe400078e02ff */
[----:B------:R-:W-:Y:S01]  /*89e0*/  IMAD.WIDE.U32 R16, R18, R16, RZ ;  /* 0x0000001012107225 */ /* 0x000fe200078e00ff */
[----:B------:R-:W-:-:S03]  /*89f0*/  IADD3.X R8, R8, R9, R7, P1, P0 ;  /* 0x0000000908087210 */ /* 0x000fc60000fe0407 */
[----:B------:R-:W-:Y:S01]  /*8a00*/  IMAD.MOV R12, RZ, RZ, -R15 ;  /* 0x000000ffff0c7224 */ /* 0x000fe200078e0a0f */
[----:B------:R-:W-:Y:S01]  /*8a10*/  IADD3 R16, P1, P0, R15, R14, R16 ;  /* 0x0000000e0f107210 */ /* 0x000fe2000783e010 */
[----:B------:R-:W-:Y:S01]  /*8a20*/  IMAD.IADD R13, R17, 0x1, R13 ;  /* 0x00000001110d7824 */ /* 0x000fe200078e020d */
[----:B------:R-:W-:Y:S01]  /*8a30*/  SHF.R.S32.HI R14, RZ, 0x1f, R15 ;  /* 0x0000001fff0e7819 */ /* 0x000fe2000001140f */
[----:B------:R-:W-:-:S03]  /*8a40*/  IMAD R12, R12, c[0x0][0x4e8], R6 ;  /* 0x00013a000c0c7a24 */ /* 0x000fc600078e0206 */
[----:B------:R-:W-:Y:S01]  /*8a50*/  IADD3.X R17, R14, R8, R13, P1, P0 ;  /* 0x000000080e117210 */ /* 0x000fe20000fe040d */
[-C--:B-1----:R-:W-:Y:S01]  /*8a60*/  IMAD R9, R11, R12.reuse, RZ ;  /* 0x0000000c0b097224 */ /* 0x082fe200078e02ff */
[----:B------:R-:W-:Y:S01]  /*8a70*/  SHF.R.S32.HI R15, RZ, 0x1f, R12 ;  /* 0x0000001fff0f7819 */ /* 0x000fe2000001140c */
[----:B------:R-:W-:Y:S02]  /*8a80*/  IMAD.MOV.U32 R8, RZ, RZ, c[0x0][0x4a8] ;  /* 0x00012a00ff087624 */ /* 0x000fe400078e00ff */
[----:B------:R-:W-:-:S03]  /*8a90*/  IMAD.WIDE.U32 R16, R10, R12, R16 ;  /* 0x0000000c0a107225 */ /* 0x000fc600078e0010 */
[----:B------:R-:W-:Y:S01]  /*8aa0*/  SEL R8, R8, c[0x0][0x450], P3 ;  /* 0x0001140008087a07 */ /* 0x000fe20001800000 */
[----:B------:R-:W-:Y:S02]  /*8ab0*/  IMAD R9, R10, R15, R9 ;  /* 0x0000000f0a097224 */ /* 0x000fe400078e0209 */
[----:B------:R-:W-:Y:S01]  /*8ac0*/  IMAD.MOV.U32 R10, RZ, RZ, c[0x0][0x4ac] ;  /* 0x00012b00ff0a7624 */ /* 0x000fe200078e00ff */
[----:B------:R-:W-:Y:S01]  /*8ad0*/  LEA R8, P0, R16, R8, 0x2 ;  /* 0x0000000810087211 */ /* 0x000fe200078010ff */
[----:B------:R-:W-:-:S03]  /*8ae0*/  IMAD.IADD R9, R17, 0x1, R9 ;  /* 0x0000000111097824 */ /* 0x000fc600078e0209 */
[----:B------:R-:W-:Y:S01]  /*8af0*/  SEL R10, R10, c[0x0][0x454], P3 ;  /* 0x000115000a0a7a07 */ /* 0x000fe20001800000 */
[----:B------:R-:W-:Y:S03]  /*8b00*/  SHFL.IDX PT, R12, R8, 0x1, 0x1c1f ;  /* 0x003c1f00080c7f89 */ /* 0x000fe600000e0000 */
[----:B------:R-:W-:Y:S02]  /*8b10*/  LEA.HI.X R9, R16, R10, R9, 0x2, P0 ;  /* 0x0000000a10097211 */ /* 0x000fe400000f1409 */
[----:B------:R1:W-:Y:S01]  /*8b20*/  SHFL.IDX PT, R10, R8, RZ, 0x1c1f ;  /* 0x001c1fff080a7589 */ /* 0x0003e200000e0000 */
[----:B------:R-:W-:-:S03]  /*8b30*/  LOP3.LUT P0, RZ, R208, 0x3, RZ, 0xc0, !PT ;  /* 0x00000003d0ff7812 */ /* 0x000fc6000780c0ff */
[----:B------:R-:W3:Y:S04]  /*8b40*/  SHFL.IDX PT, R11, R9, RZ, 0x1c1f ;  /* 0x001c1fff090b7589 */ /* 0x000ee800000e0000 */
[----:B------:R4:W2:Y:S01]  /*8b50*/  SHFL.IDX PT, R13, R9, 0x1, 0x1c1f ;  /* 0x003c1f00090d7f89 */ /* 0x0008a200000e0000 */
[----:B-1----:R-:W-:-:S05]  /*8b60*/  IMAD R8, R193, 0x80, R207 ;  /* 0x00000080c1087824 */ /* 0x002fca00078e02cf */
[C---:B------:R-:W-:Y:S02]  /*8b70*/  ISETP.GE.OR P1, PT, R8.reuse, R3, P0 ;  /* 0x000000030800720c */ /* 0x040fe40000726670 */
[----:B----4-:R-:W-:-:S04]  /*8b80*/  IADD3 R9, R8, 0x8, RZ ;  /* 0x0000000808097810 */ /* 0x010fc80007ffe0ff */
[----:B------:R-:W-:-:S07]  /*8b90*/  ISETP.GE.OR P0, PT, R9, R3, P0 ;  /* 0x000000030900720c */ /* 0x000fce0000706670 */
[----:B---3--:R1:W-:Y:S01]  /*8ba0*/  @!P1 ST.E [R10.64], R2 ;  /* 0x000000020a009985 */ /* 0x0083e2000c101906 */
[----:B------:R-:W-:-:S05]  /*8bb0*/  ISETP.GE.AND P1, PT, R8, R3, PT ;  /* 0x000000030800720c */ /* 0x000fca0003f26270 */
[----:B--2---:R1:W-:Y:S01]  /*8bc0*/  @!P0 ST.E [R12.64], R5 ;  /* 0x000000050c008985 */ /* 0x0043e2000c101906 */
[----:B------:R-:W-:Y:S01]  /*8bd0*/  ISETP.GE.AND P0, PT, R9, R3, PT ;  /* 0x000000030900720c */ /* 0x000fe20003f06270 */
[----:B------:R-:W-:Y:S05]  /*8be0*/  @P3 BRA `(.L_x_51) ;  /* 0x000007b000003947 */ /* 0x000fea0003800000 */
[----:B-1----:R-:W-:Y:S01]  /*8bf0*/  IMAD R2, R7, c[0x0][0x3a0], RZ ;  /* 0x0000e80007027a24 */ /* 0x002fe200078e02ff */
[----:B------:R-:W-:Y:S01]  /*8c00*/  SHF.R.S32.HI R5, RZ, 0x1f, R238 ;  /* 0x0000001fff057819 */ /* 0x000fe200000114ee */
[C---:B------:R-:W-:Y:S01]  /*8c10*/  IMAD.WIDE.U32 R6, R4.reuse, c[0x0][0x3a0], RZ ;  /* 0x0000e80004067a25 */ /* 0x040fe200078e00ff */
[----:B------:R1:W2:Y:S03]  /*8c20*/  LDS.128 R52, [R204+0x80] ;  /* 0x00008000cc347984 */ /* 0x0002a60000000c00 */
[----:B------:R-:W-:Y:S01]  /*8c30*/  IMAD R2, R4, c[0x0][0x3a4], R2 ;  /* 0x0000e90004027a24 */ /* 0x000fe200078e0202 */
[----:B------:R1:W3:Y:S01]  /*8c40*/  LDS.128 R48, [R204+0x1080] ;  /* 0x00108000cc307984 */ /* 0x0002e20000000c00 */
[----:B------:R-:W-:-:S03]  /*8c50*/  IMAD R5, R5, c[0x0][0x3f0], RZ ;  /* 0x0000fc0005057a24 */ /* 0x000fc600078e02ff */
[----:B------:R-:W-:Y:S01]  /*8c60*/  IADD3 R7, R7, R2, RZ ;  /* 0x0000000207077210 */ /* 0x000fe20007ffe0ff */
[----:B------:R1:W4:Y:S01]  /*8c70*/  LDS.128 R44, [R204+0x2080] ;  /* 0x00208000cc2c7984 */ /* 0x0003220000000c00 */
[C---:B------:R-:W-:Y:S01]  /*8c80*/  LEA R2, R193.reuse, R209, 0x7 ;  /* 0x000000d1c1027211 */ /* 0x040fe200078e38ff */
[----:B------:R-:W-:Y:S01]  /*8c90*/  IMAD R5, R238, c[0x0][0x3f4], R5 ;  /* 0x0000fd00ee057a24 */ /* 0x000fe200078e0205 */
[----:B------:R-:W-:Y:S01]  /*8ca0*/  LEA R193, R193, R210, 0x7 ;  /* 0x000000d2c1c17211 */ /* 0x000fe200078e38ff */
[C---:B------:R-:W-:Y:S01]  /*8cb0*/  IMAD.WIDE.U32 R8, R239.reuse, c[0x0][0x3e8], R6 ;  /* 0x0000fa00ef087a25 */ /* 0x040fe200078e0006 */
[----:B------:R1:W1:Y:S01]  /*8cc0*/  LDS.128 R40, [R204+0x3080] ;  /* 0x00308000cc287984 */ /* 0x0002620000000c00 */
[----:B------:R-:W-:Y:S02]  /*8cd0*/  MOV R4, R2 ;  /* 0x0000000200047202 */ /* 0x000fe40000000f00 */
[----:B------:R-:W-:Y:S01]  /*8ce0*/  IMAD R9, R239, c[0x0][0x3ec], R9 ;  /* 0x0000fb00ef097a24 */ /* 0x000fe200078e0209 */
[----:B------:R1:W1:Y:S01]  /*8cf0*/  LDS.128 R36, [R204+0x4080] ;  /* 0x00408000cc247984 */ /* 0x0002620000000c00 */
[----:B------:R-:W-:-:S03]  /*8d00*/  @P2 IMAD.HI.U32 R6, R2, c[0x0][0x4ec], RZ ;  /* 0x00013b0002062a27 */ /* 0x000fc600078e00ff */
[----:B------:R1:W1:Y:S01]  /*8d10*/  LDS.128 R32, [R204+0x5080] ;  /* 0x00508000cc207984 */ /* 0x0002620000000c00 */
[----:B------:R-:W-:Y:S01]  /*8d20*/  IMAD.WIDE.U32 R56, R238, c[0x0][0x3f0], R8 ;  /* 0x0000fc00ee387a25 */ /* 0x000fe200078e0008 */
[----:B------:R-:W-:Y:S02]  /*8d30*/  @P2 SHF.R.U32.HI R4, RZ, c[0x0][0x4f0], R6 ;  /* 0x00013c00ff042a19 */ /* 0x000fe40000011606 */
[----:B------:R1:W1:Y:S02]  /*8d40*/  LDS.128 R28, [R204+0x6080] ;  /* 0x00608000cc1c7984 */ /* 0x0002640000000c00 */
[----:B------:R-:W-:Y:S02]  /*8d50*/  SHF.R.S32.HI R7, RZ, 0x1f, R4 ;  /* 0x0000001fff077819 */ /* 0x000fe40000011404 */
[----:B------:R1:W1:Y:S01]  /*8d60*/  LDS.128 R24, [R204+0x7080] ;  /* 0x00708000cc187984 */ /* 0x0002620000000c00 */
[----:B------:R-:W-:Y:S02]  /*8d70*/  IADD3 R6, -R4, RZ, RZ ;  /* 0x000000ff04067210 */ /* 0x000fe40007ffe1ff */
[----:B------:R-:W-:Y:S01]  /*8d80*/  IADD3 R57, R57, R5, RZ ;  /* 0x0000000539397210 */ /* 0x000fe20007ffe0ff */
[----:B------:R1:W1:Y:S01]  /*8d90*/  LDS.128 R20, [R204+0x8080] ;  /* 0x00808000cc147984 */ /* 0x0002620000000c00 */
[----:B------:R-:W-:-:S02]  /*8da0*/  IMAD R7, R7, c[0x0][0x3e0], RZ ;  /* 0x0000f80007077a24 */ /* 0x000fc400078e02ff */
[----:B------:R-:W-:Y:S01]  /*8db0*/  IMAD R6, R6, c[0x0][0x4e8], R2 ;  /* 0x00013a0006067a24 */ /* 0x000fe200078e0202 */
[----:B------:R1:W1:Y:S01]  /*8dc0*/  LDS.128 R16, [R204+0x9080] ;  /* 0x00908000cc107984 */ /* 0x0002620000000c00 */
[C---:B------:R-:W-:Y:S02]  /*8dd0*/  IMAD R7, R4.reuse, c[0x0][0x3e4], R7 ;  /* 0x0000f90004077a24 */ /* 0x040fe400078e0207 */
[----:B------:R-:W-:Y:S01]  /*8de0*/  IMAD.WIDE.U32 R4, R4, c[0x0][0x3e0], R56 ;  /* 0x0000f80004047a25 */ /* 0x000fe200078e0038 */
[----:B------:R1:W1:Y:S01]  /*8df0*/  LDS.128 R12, [R204+0xa080] ;  /* 0x00a08000cc0c7984 */ /* 0x0002620000000c00 */
[----:B------:R-:W-:-:S03]  /*8e00*/  SHF.R.S32.HI R2, RZ, 0x1f, R6 ;  /* 0x0000001fff027819 */ /* 0x000fc60000011406 */
[----:B------:R1:W1:Y:S01]  /*8e10*/  LDS.128 R8, [R204+0xb080] ;  /* 0x00b08000cc087984 */ /* 0x0002620000000c00 */
[----:B------:R-:W-:Y:S01]  /*8e20*/  IADD3 R5, R5, R7, RZ ;  /* 0x0000000705057210 */ /* 0x000fe20007ffe0ff */
[----:B------:R-:W-:-:S04]  /*8e30*/  IMAD R2, R2, c[0x0][0x3d8], RZ ;  /* 0x0000f60002027a24 */ /* 0x000fc800078e02ff */
[----:B------:R-:W-:-:S04]  /*8e40*/  IMAD.WIDE.U32 R58, R6, c[0x0][0x3d8], R4 ;  /* 0x0000f600063a7a25 */ /* 0x000fc800078e0004 */
[----:B------:R-:W-:Y:S01]  /*8e50*/  IMAD R6, R6, c[0x0][0x3dc], R2 ;  /* 0x0000f70006067a24 */ /* 0x000fe200078e0202 */
[----:B------:R-:W-:-:S04]  /*8e60*/  LEA R56, P0, R58, c[0x0][0x380], 0x1 ;  /* 0x0000e0003a387a11 */ /* 0x000fc800078008ff */
[----:B------:R-:W-:-:S04]  /*8e70*/  IADD3 R4, R59, R6, RZ ;  /* 0x000000063b047210 */ /* 0x000fc80007ffe0ff */
[----:B------:R-:W-:Y:S01]  /*8e80*/  LEA.HI.X R4, R58, c[0x0][0x384], R4, 0x1, P0 ;  /* 0x0000e1003a047a11 */ /* 0x000fe200000f0c04 */
[----:B------:R-:W-:Y:S05]  /*8e90*/  BRA.DIV ~URZ, `(.L_x_52) ;  /* 0x000035127f007947 */ /* 0x000fea000b800000 */
[----:B--234-:R2:W3:Y:S02]  /*8ea0*/  SHFL.IDX PT, R57, R4, RZ, 0x181f ;  /* 0x00181fff04397589 */ /* 0x01c4e400000e0000 */
.L_x_115:
[----:B------:R-:W-:Y:S05]  /*8eb0*/  BRA.DIV ~URZ, `(.L_x_53) ;  /* 0x000035627f007947 */ /* 0x000fea000b800000 */
[----:B------:R4:W2:Y:S02]  /*8ec0*/  SHFL.IDX PT, R2, R56, RZ, 0x181f ;  /* 0x00181fff38027589 */ /* 0x0008a400000e0000 */
.L_x_116:
[----:B------:R-:W-:Y:S01]  /*8ed0*/  ISETP.GE.AND P0, PT, R193, R3, PT ;  /* 0x00000003c100720c */ /* 0x000fe20003f06270 */
[----:B------:R-:W-:-:S12]  /*8ee0*/  BSSY B0, `(.L_x_54) ;  /* 0x000000e000007945 */ /* 0x000fd80003800000 */
[----:B------:R-:W-:Y:S05]  /*8ef0*/  @P0 BRA `(.L_x_55) ;  /* 0x000000c000000947 */ /* 0x000fea0003800000 */
[----:B------:R-:W-:Y:S02]  /*8f00*/  ISETP.GE.AND P5, PT, R212, c[0x0][0x3c8], PT ;  /* 0x0000f200d4007a0c */ /* 0x000fe40003fa6270 */
[----:B------:R-:W-:Y:S02]  /*8f10*/  ISETP.GE.AND P4, PT, R203, c[0x0][0x3c8], PT ;  /* 0x0000f200cb007a0c */ /* 0x000fe40003f86270 */
[----:B------:R-:W-:-:S09]  /*8f20*/  ISETP.GE.AND P3, PT, R202, c[0x0][0x3c8], PT ;  /* 0x0000f200ca007a0c */ /* 0x000fd20003f66270 */
[-C--:B--2---:R-:W-:Y:S02]  /*8f30*/  @!P5 LEA R58, P2, R212, R2.reuse, 0x1 ;  /* 0x00000002d43ad211 */ /* 0x084fe400078408ff */
[CC--:B------:R-:W-:Y:S02]  /*8f40*/  @!P4 LEA R6, P1, R203.reuse, R2.reuse, 0x1 ;  /* 0x00000002cb06c211 */ /* 0x0c0fe400078208ff */
[----:B------:R-:W-:Y:S02]  /*8f50*/  @!P3 LEA R60, P0, R202, R2, 0x1 ;  /* 0x00000002ca3cb211 */ /* 0x000fe400078008ff */
[-C--:B---3--:R-:W-:Y:S02]  /*8f60*/  @!P5 LEA.HI.X R59, R212, R57.reuse, R213, 0x1, P2 ;  /* 0x00000039d43bd211 */ /* 0x088fe400010f0cd5 */
[-C--:B------:R-:W-:Y:S02]  /*8f70*/  @!P4 LEA.HI.X R7, R203, R57.reuse, R198, 0x1, P1 ;  /* 0x00000039cb07c211 */ /* 0x080fe400008f0cc6 */
[----:B------:R-:W-:Y:S01]  /*8f80*/  @!P3 LEA.HI.X R61, R202, R57, R197, 0x1, P0 ;  /* 0x00000039ca3db211 */ /* 0x000fe200000f0cc5 */
[----:B------:R2:W-:Y:S04]  /*8f90*/  @!P5 ST.E.128 [R58.64], R52 ;  /* 0x000000343a00d985 */ /* 0x0005e8000c101d06 */
[----:B-1----:R2:W-:Y:S04]  /*8fa0*/  @!P4 ST.E.128 [R6.64], R36 ;  /* 0x000000240600c985 */ /* 0x0025e8000c101d06 */
[----:B------:R2:W-:Y:S02]  /*8fb0*/  @!P3 ST.E.128 [R60.64], R20 ;  /* 0x000000143c00b985 */ /* 0x0005e4000c101d06 */
.L_x_55:
[----:B------:R-:W-:Y:S05]  /*8fc0*/  BSYNC B0 ;  /* 0x0000000000007941 */ /* 0x000fea0003800000 */
.L_x_54:
[----:B------:R-:W-:Y:S05]  /*8fd0*/  BRA.DIV ~URZ, `(.L_x_56) ;  /* 0x000034b27f007947 */ /* 0x000fea000b800000 */
[----:B-12---:R1:W2:Y:S04]  /*8fe0*/  SHFL.IDX PT, R20, R4, 0x1, 0x181f ;  /* 0x00381f0004147f89 */ /* 0x0062a800000e0000 */
[----:B------:R1:W4:Y:S02]  /*8ff0*/  SHFL.IDX PT, R5, R56, 0x1, 0x181f ;  /* 0x00381f0038057f89 */ /* 0x00032400000e0000 */
.L_x_117:
[----:B------:R-:W-:Y:S01]  /*9000*/  IADD3 R2, R193, 0x20, RZ ;  /* 0x00000020c1027810 */ /* 0x000fe20007ffe0ff */
[----:B------:R-:W-:Y:S03]  /*9010*/  BSSY B0, `(.L_x_57) ;  /* 0x000000f000007945 */ /* 0x000fe60003800000 */
[----:B------:R-:W-:-:S13]  /*9020*/  ISETP.GE.AND P0, PT, R2, R3, PT ;  /* 0x000000030200720c */ /* 0x000fda0003f06270 */
[----:B------:R-:W-:Y:S05]  /*9030*/  @P0 BRA `(.L_x_58) ;  /* 0x000000c000000947 */ /* 0x000fea0003800000 */
[----:B------:R-:W-:Y:S02]  /*9040*/  ISETP.GE.AND P2, PT, R212, c[0x0][0x3c8], PT ;  /* 0x0000f200d4007a0c */ /* 0x000fe40003f46270 */
[----:B------:R-:W-:Y:S02]  /*9050*/  ISETP.GE.AND P1, PT, R203, c[0x0][0x3c8], PT ;  /* 0x0000f200cb007a0c */ /* 0x000fe40003f26270 */
[----:B------:R-:W-:-:S09]  /*9060*/  ISETP.GE.AND P0, PT, R202, c[0x0][0x3c8], PT ;  /* 0x0000f200ca007a0c */ /* 0x000fd20003f06270 */
[-C--:B----4-:R-:W-:Y:S02]  /*9070*/  @!P2 LEA R22, P5, R212, R5.reuse, 0x1 ;  /* 0x00000005d416a211 */ /* 0x090fe400078a08ff */
[CC--:B------:R-:W-:Y:S02]  /*9080*/  @!P1 LEA R6, P4, R203.reuse, R5.reuse, 0x1 ;  /* 0x00000005cb069211 */ /* 0x0c0fe400078808ff */
[----:B------:R-:W-:Y:S02]  /*9090*/  @!P0 LEA R36, P3, R202, R5, 0x1 ;  /* 0x00000005ca248211 */ /* 0x000fe400078608ff */
[-C--:B--2---:R-:W-:Y:S02]  /*90a0*/  @!P2 LEA.HI.X R23, R212, R20.reuse, R213, 0x1, P5 ;  /* 0x00000014d417a211 */ /* 0x084fe400028f0cd5 */
[-C--:B------:R-:W-:Y:S02]  /*90b0*/  @!P1 LEA.HI.X R7, R203, R20.reuse, R198, 0x1, P4 ;  /* 0x00000014cb079211 */ /* 0x080fe400020f0cc6 */
[----:B------:R-:W-:Y:S01]  /*90c0*/  @!P0 LEA.HI.X R37, R202, R20, R197, 0x1, P3 ;  /* 0x00000014ca258211 */ /* 0x000fe200018f0cc5 */
[----:B------:R2:W-:Y:S04]  /*90d0*/  @!P2 ST.E.128 [R22.64], R48 ;  /* 0x000000301600a985 */ /* 0x0005e8000c101d06 */
[----:B------:R2:W-:Y:S04]  /*90e0*/  @!P1 ST.E.128 [R6.64], R32 ;  /* 0x0000002006009985 */ /* 0x0005e8000c101d06 */
[----:B------:R2:W-:Y:S02]  /*90f0*/  @!P0 ST.E.128 [R36.64], R16 ;  /* 0x0000001024008985 */ /* 0x0005e4000c101d06 */
.L_x_58:
[----:B------:R-:W-:Y:S05]  /*9100*/  BSYNC B0 ;  /* 0x0000000000007941 */ /* 0x000fea0003800000 */
.L_x_57:
[----:B------:R-:W-:Y:S05]  /*9110*/  BRA.DIV ~URZ, `(.L_x_59) ;  /* 0x000034327f007947 */ /* 0x000fea000b800000 */
[----:B--2---:R2:W1:Y:S02]  /*9120*/  SHFL.IDX PT, R16, R4, 0x2, 0x181f ;  /* 0x00581f0004107f89 */ /* 0x00446400000e0000 */
.L_x_118:
[----:B------:R-:W-:Y:S05]  /*9130*/  BRA.DIV ~URZ, `(.L_x_60) ;  /* 0x000034827f007947 */ /* 0x000fea000b800000 */
[----:B----4-:R4:W2:Y:S02]  /*9140*/  SHFL.IDX PT, R5, R56, 0x2, 0x181f ;  /* 0x00581f0038057f89 */ /* 0x0108a400000e0000 */
.L_x_119:
[----:B------:R-:W-:Y:S01]  /*9150*/  IADD3 R2, R193, 0x40, RZ ;  /* 0x00000040c1027810 */ /* 0x000fe20007ffe0ff */
[----:B------:R-:W-:Y:S03]  /*9160*/  BSSY B0, `(.L_x_61) ;  /* 0x000000f000007945 */ /* 0x000fe60003800000 */
[----:B------:R-:W-:-:S13]  /*9170*/  ISETP.GE.AND P0, PT, R2, R3, PT ;  /* 0x000000030200720c */ /* 0x000fda0003f06270 */
[----:B------:R-:W-:Y:S05]  /*9180*/  @P0 BRA `(.L_x_62) ;  /* 0x000000c000000947 */ /* 0x000fea0003800000 */
[----:B------:R-:W-:Y:S02]  /*9190*/  ISETP.GE.AND P2, PT, R212, c[0x0][0x3c8], PT ;  /* 0x0000f200d4007a0c */ /* 0x000fe40003f46270 */
[----:B------:R-:W-:Y:S02]  /*91a0*/  ISETP.GE.AND P1, PT, R203, c[0x0][0x3c8], PT ;  /* 0x0000f200cb007a0c */ /* 0x000fe40003f26270 */
[----:B------:R-:W-:-:S09]  /*91b0*/  ISETP.GE.AND P0, PT, R202, c[0x0][0x3c8], PT ;  /* 0x0000f200ca007a0c */ /* 0x000fd20003f06270 */
[-C--:B--2---:R-:W-:Y:S02]  /*91c0*/  @!P2 LEA R18, P5, R212, R5.reuse, 0x1 ;  /* 0x00000005d412a211 */ /* 0x084fe400078a08ff */
[CC--:B------:R-:W-:Y:S02]  /*91d0*/  @!P1 LEA R6, P4, R203.reuse, R5.reuse, 0x1 ;  /* 0x00000005cb069211 */ /* 0x0c0fe400078808ff */
[----:B------:R-:W-:Y:S02]  /*91e0*/  @!P0 LEA R20, P3, R202, R5, 0x1 ;  /* 0x00000005ca148211 */ /* 0x000fe400078608ff */
[-C--:B-1----:R-:W-:Y:S02]  /*91f0*/  @!P2 LEA.HI.X R19, R212, R16.reuse, R213, 0x1, P5 ;  /* 0x00000010d413a211 */ /* 0x082fe400028f0cd5 */
[-C--:B------:R-:W-:Y:S02]  /*9200*/  @!P1 LEA.HI.X R7, R203, R16.reuse, R198, 0x1, P4 ;  /* 0x00000010cb079211 */ /* 0x080fe400020f0cc6 */
[----:B------:R-:W-:Y:S01]  /*9210*/  @!P0 LEA.HI.X R21, R202, R16, R197, 0x1, P3 ;  /* 0x00000010ca158211 */ /* 0x000fe200018f0cc5 */
[----:B------:R1:W-:Y:S04]  /*9220*/  @!P2 ST.E.128 [R18.64], R44 ;  /* 0x0000002c1200a985 */ /* 0x0003e8000c101d06 */
[----:B------:R1:W-:Y:S04]  /*9230*/  @!P1 ST.E.128 [R6.64], R28 ;  /* 0x0000001c06009985 */ /* 0x0003e8000c101d06 */
[----:B------:R1:W-:Y:S02]  /*9240*/  @!P0 ST.E.128 [R20.64], R12 ;  /* 0x0000000c14008985 */ /* 0x0003e4000c101d06 */
.L_x_62:
[----:B------:R-:W-:Y:S05]  /*9250*/  BSYNC B0 ;  /* 0x0000000000007941 */ /* 0x000fea0003800000 */
.L_x_61:
[----:B------:R-:W-:Y:S05]  /*9260*/  BRA.DIV ~URZ, `(.L_x_63) ;  /* 0x000033b27f007947 */ /* 0x000fea000b800000 */
[----:B-12---:R-:W1:Y:S04]  /*9270*/  SHFL.IDX PT, R4, R4, 0x3, 0x181f ;  /* 0x00781f0004047f89 */ /* 0x006e6800000e0000 */
[----:B----4-:R-:W2:Y:S02]  /*9280*/  SHFL.IDX PT, R56, R56, 0x3, 0x181f ;  /* 0x00781f0038387f89 */ /* 0x010ea400000e0000 */
.L_x_120:
[----:B------:R-:W-:-:S04]  /*9290*/  IADD3 R193, R193, 0x60, RZ ;  /* 0x00000060c1c17810 */ /* 0x000fc80007ffe0ff */
[----:B------:R-:W-:-:S13]  /*92a0*/  ISETP.GE.AND P0, PT, R193, R3, PT ;  /* 0x00000003c100720c */ /* 0x000fda0003f06270 */
[----:B------:R-:W-:Y:S05]  /*92b0*/  @P0 BRA `(.L_x_64) ;  /* 0x00001d8000000947 */ /* 0x000fea0003800000 */
[----:B------:R-:W-:Y:S02]  /*92c0*/  ISETP.GE.AND P1, PT, R212, c[0x0][0x3c8], PT ;  /* 0x0000f200d4007a0c */ /* 0x000fe40003f26270 */
[----:B------:R-:W-:-:S11]  /*92d0*/  ISETP.GE.AND P0, PT, R203, c[0x0][0x3c8], PT ;  /* 0x0000f200cb007a0c */ /* 0x000fd60003f06270 */
[CC--:B--2---:R-:W-:Y:S02]  /*92e0*/  @!P1 LEA R6, P3, R212.reuse, R56.reuse, 0x1 ;  /* 0x00000038d4069211 */ /* 0x0c4fe400078608ff */
[C---:B------:R-:W-:Y:S02]  /*92f0*/  @!P0 LEA R2, P2, R203.reuse, R56, 0x1 ;  /* 0x00000038cb028211 */ /* 0x040fe400078408ff */
[-C--:B-1----:R-:W-:Y:S02]  /*9300*/  @!P1 LEA.HI.X R7, R212, R4.reuse, R213, 0x1, P3 ;  /* 0x00000004d4079211 */ /* 0x082fe400018f0cd5 */
[----:B------:R-:W-:-:S03]  /*9310*/  @!P0 LEA.HI.X R3, R203, R4, R198, 0x1, P2 ;  /* 0x00000004cb038211 */ /* 0x000fc600010f0cc6 */
[----:B------:R1:W-:Y:S04]  /*9320*/  @!P1 ST.E.128 [R6.64], R40 ;  /* 0x0000002806009985 */ /* 0x0003e8000c101d06 */
[----:B------:R1:W-:Y:S01]  /*9330*/  @!P0 ST.E.128 [R2.64], R24 ;  /* 0x0000001802008985 */ /* 0x0003e2000c101d06 */
[----:B------:R-:W-:-:S13]  /*9340*/  ISETP.GE.AND P0, PT, R202, c[0x0][0x3c8], PT ;  /* 0x0000f200ca007a0c */ /* 0x000fda0003f06270 */
[----:B------:R-:W-:Y:S05]  /*9350*/  @P0 BRA `(.L_x_64) ;  /* 0x00001ce000000947 */ /* 0x000fea0003800000 */
[----:B------:R-:W-:-:S04]  /*9360*/  LEA R56, P0, R202, R56, 0x1 ;  /* 0x00000038ca387211 */ /* 0x000fc800078008ff */
[----:B---3--:R-:W-:-:S05]  /*9370*/  LEA.HI.X R57, R202, R4, R197, 0x1, P0 ;  /* 0x00000004ca397211 */ /* 0x008fca00000f0cc5 */
[----:B------:R2:W-:Y:S01]  /*9380*/  ST.E.128 [R56.64], R8 ;  /* 0x0000000838007985 */ /* 0x0005e2000c101d06 */
[----:B------:R-:W-:Y:S05]  /*9390*/  BRA `(.L_x_64) ;  /* 0x00001ca000007947 */ /* 0x000fea0003800000 */
.L_x_51:
[----:B------:R-:W-:Y:S01]  /*93a0*/  IMAD R7, R7, c[0x0][0x408], RZ ;  /* 0x0001020007077a24 */ /* 0x000fe200078e02ff */
[----:B-1----:R-:W-:Y:S01]  /*93b0*/  SHF.R.S32.HI R2, RZ, 0x1f, R238 ;  /* 0x0000001fff027819 */ /* 0x002fe200000114ee */
[----:B------:R-:W-:-:S04]  /*93c0*/  IMAD.WIDE.U32 R8, R4, c[0x0][0x408], RZ ;  /* 0x0001020004087a25 */ /* 0x000fc800078e00ff */
[----:B------:R-:W-:Y:S01]  /*93d0*/  IMAD R7, R4, c[0x0][0x40c], R7 ;  /* 0x0001030004077a24 */ /* 0x000fe200078e0207 */
[----:B------:R-:W-:Y:S01]  /*93e0*/  MOV R4, R8 ;  /* 0x0000000800047202 */ /* 0x000fe20000000f00 */
[----:B------:R-:W-:Y:S02]  /*93f0*/  IMAD R2, R2, c[0x0][0x440], RZ ;  /* 0x0001100002027a24 */ /* 0x000fe400078e02ff */
[----:B------:R-:W-:Y:S01]  /*9400*/  @P2 IMAD.HI.U32 R3, R6, c[0x0][0x4ec], RZ ;  /* 0x00013b0006032a27 */ /* 0x000fe200078e00ff */
[----:B------:R-:W-:-:S03]  /*9410*/  IADD3 R5, R9, R7, RZ ;  /* 0x0000000709057210 */ /* 0x000fc60007ffe0ff */
[----:B------:R-:W-:Y:S02]  /*9420*/  IMAD R2, R238, c[0x0][0x444], R2 ;  /* 0x00011100ee027a24 */ /* 0x000fe400078e0202 */
[----:B------:R-:W-:-:S04]  /*9430*/  IMAD.WIDE.U32 R4, R239, c[0x0][0x438], R4 ;  /* 0x00010e00ef047a25 */ /* 0x000fc800078e0004 */
[----:B------:R-:W-:-:S04]  /*9440*/  IMAD R5, R239, c[0x0][0x43c], R5 ;  /* 0x00010f00ef057a24 */ /* 0x000fc800078e0205 */
[----:B------:R-:W-:Y:S01]  /*9450*/  IMAD.WIDE.U32 R238, R238, c[0x0][0x440], R4 ;  /* 0x00011000eeee7a25 */ /* 0x000fe200078e0004 */
[----:B------:R-:W-:Y:S02]  /*9460*/  MOV R4, R6 ;  /* 0x0000000600047202 */ /* 0x000fe40000000f00 */
[----:B------:R-:W-:Y:S02]  /*9470*/  @P2 SHF.R.U32.HI R4, RZ, c[0x0][0x4f0], R3 ;  /* 0x00013c00ff042a19 */ /* 0x000fe40000011603 */
[----:B------:R-:W-:Y:S02]  /*9480*/  IADD3 R9, R239, R2, RZ ;  /* 0x00000002ef097210 */ /* 0x000fe40007ffe0ff */
[----:B------:R-:W-:Y:S02]  /*9490*/  MOV R8, R238 ;  /* 0x000000ee00087202 */ /* 0x000fe40000000f00 */
[----:B------:R-:W-:Y:S02]  /*94a0*/  SHF.R.S32.HI R3, RZ, 0x1f, R4 ;  /* 0x0000001fff037819 */ /* 0x000fe40000011404 */
[----:B------:R-:W-:Y:S01]  /*94b0*/  IADD3 R2, -R4, RZ, RZ ;  /* 0x000000ff04027210 */ /* 0x000fe20007ffe1ff */
[----:B------:R-:W-:-:S04]  /*94c0*/  IMAD.WIDE.U32 R8, R243, c[0x0][0x448], R8 ;  /* 0x00011200f3087a25 */ /* 0x000fc800078e0008 */
[----:B------:R-:W-:Y:S02]  /*94d0*/  IMAD R3, R3, c[0x0][0x430], RZ ;  /* 0x00010c0003037a24 */ /* 0x000fe400078e02ff */
[----:B------:R-:W-:Y:S02]  /*94e0*/  IMAD R9, R243, c[0x0][0x44c], R9 ;  /* 0x00011300f3097a24 */ /* 0x000fe400078e0209 */
[----:B------:R-:W-:Y:S02]  /*94f0*/  IMAD R2, R2, c[0x0][0x4e8], R6 ;  /* 0x00013a0002027a24 */ /* 0x000fe400078e0206 */
[C---:B------:R-:W-:Y:S02]  /*9500*/  IMAD R3, R4.reuse, c[0x0][0x434], R3 ;  /* 0x00010d0004037a24 */ /* 0x040fe400078e0203 */
[----:B------:R-:W-:Y:S01]  /*9510*/  IMAD.WIDE.U32 R8, R4, c[0x0][0x430], R8 ;  /* 0x00010c0004087a25 */ /* 0x000fe200078e0008 */
[----:B------:R-:W-:-:S04]  /*9520*/  SHF.R.S32.HI R4, RZ, 0x1f, R2 ;  /* 0x0000001fff047819 */ /* 0x000fc80000011402 */
[----:B------:R-:W-:Y:S01]  /*9530*/  IADD3 R5, R9, R3, RZ ;  /* 0x0000000309057210 */ /* 0x000fe20007ffe0ff */
[----:B------:R-:W-:Y:S01]  /*9540*/  IMAD R3, R4, c[0x0][0x428], RZ ;  /* 0x00010a0004037a24 */ /* 0x000fe200078e02ff */
[----:B------:R-:W-:-:S05]  /*9550*/  MOV R4, R8 ;  /* 0x0000000800047202 */ /* 0x000fca0000000f00 */
[----:B------:R-:W-:-:S04]  /*9560*/  IMAD.WIDE.U32 R4, R2, c[0x0][0x428], R4 ;  /* 0x00010a0002047a25 */ /* 0x000fc800078e0004 */
[----:B------:R-:W-:Y:S01]  /*9570*/  IMAD R2, R2, c[0x0][0x42c], R3 ;  /* 0x00010b0002027a24 */ /* 0x000fe200078e0203 */
[----:B------:R-:W-:-:S04]  /*9580*/  LEA R134, P2, R4, c[0x0][0x400], 0x2 ;  /* 0x0001000004867a11 */ /* 0x000fc800078410ff */
[----:B------:R-:W-:-:S04]  /*9590*/  IADD3 R2, R5, R2, RZ ;  /* 0x0000000205027210 */ /* 0x000fc80007ffe0ff */
[----:B------:R-:W-:Y:S01]  /*95a0*/  LEA.HI.X R133, R4, c[0x0][0x404], R2, 0x2, P2 ;  /* 0x0001010004857a11 */ /* 0x000fe200010f1402 */
[----:B------:R-:W-:Y:S05]  /*95b0*/  BRA.DIV ~URZ, `(.L_x_65) ;  /* 0x000031327f007947 */ /* 0x000fea000b800000 */
[----:B------:R1:W2:Y:S02]  /*95c0*/  SHFL.IDX PT, R135, R133, RZ, 0x1c1f ;  /* 0x001c1fff85877589 */ /* 0x0002a400000e0000 */
.L_x_121:
[----:B------:R-:W-:Y:S05]  /*95d0*/  BRA.DIV ~URZ, `(.L_x_66) ;  /* 0x000031827f007947 */ /* 0x000fea000b800000 */
[----:B------:R3:W4:Y:S02]  /*95e0*/  SHFL.IDX PT, R2, R134, RZ, 0x1c1f ;  /* 0x001c1fff86027589 */ /* 0x00072400000e0000 */
.L_x_122:
[C---:B------:R-:W-:Y:S01]  /*95f0*/  IADD3 R132, R205.reuse, 0x8, RZ ;  /* 0x00000008cd847810 */ /* 0x040fe20007ffe0ff */
[----:B------:R-:W-:Y:S01]  /*9600*/  BSSY B0, `(.L_x_67) ;  /* 0x0000081000007945 */ /* 0x000fe20003800000 */
        /* <DEDUP_REMOVED lines=13> */
[----:B------:R-:W-:Y:S02]  /*96e0*/  IADD3 R8, R205, 0x78, RZ ;  /* 0x00000078cd087810 */ /* 0x000fe40007ffe0ff */
[----:B------:R-:W-:Y:S02]  /*96f0*/  SHF.R.S32.HI R3, RZ, 0x1f, R228 ;  /* 0x0000001fff037819 */ /* 0x000fe400000114e4 */
[----:B------:R-:W-:Y:S02]  /*9700*/  SHF.R.S32.HI R35, RZ, 0x1f, R132 ;  /* 0x0000001fff237819 */ /* 0x000fe40000011484 */
[----:B------:R-:W-:-:S02]  /*9710*/  SHF.R.S32.HI R33, RZ, 0x1f, R34 ;  /* 0x0000001fff217819 */ /* 0x000fc40000011422 */
[----:B------:R-:W-:Y:S02]  /*9720*/  SHF.R.S32.HI R31, RZ, 0x1f, R32 ;  /* 0x0000001fff1f7819 */ /* 0x000fe40000011420 */
[----:B------:R-:W-:Y:S02]  /*9730*/  SHF.R.S32.HI R29, RZ, 0x1f, R30 ;  /* 0x0000001fff1d7819 */ /* 0x000fe4000001141e */
[----:B------:R-:W-:Y:S02]  /*9740*/  SHF.R.S32.HI R27, RZ, 0x1f, R28 ;  /* 0x0000001fff1b7819 */ /* 0x000fe4000001141c */
        /* <DEDUP_REMOVED lines=9> */
[----:B------:R-:W-:Y:S01]  /*97e0*/  SHF.R.S32.HI R4, RZ, 0x1f, R8 ;  /* 0x0000001fff047819 */ /* 0x000fe20000011408 */
[----:B------:R-:W-:Y:S05]  /*97f0*/  @P1 BRA `(.L_x_68) ;  /* 0x0000061000001947 */ /* 0x000fea0003800000 */
[----:B------:R-:W-:Y:S02]  /*9800*/  ISETP.GE.AND P4, PT, R205, c[0x0][0x3c8], PT ;  /* 0x0000f200cd007a0c */ /* 0x000fe40003f86270 */
[----:B------:R-:W-:Y:S02]  /*9810*/  ISETP.GE.AND P2, PT, R132, c[0x0][0x3c8], PT ;  /* 0x0000f20084007a0c */ /* 0x000fe40003f46270 */
[----:B------:R-:W-:Y:S02]  /*9820*/  ISETP.GE.AND P5, PT, R34, c[0x0][0x3c8], PT ;  /* 0x0000f20022007a0c */ /* 0x000fe40003fa6270 */
[----:B------:R-:W-:Y:S02]  /*9830*/  ISETP.GE.AND P1, PT, R32, c[0x0][0x3c8], PT ;  /* 0x0000f20020007a0c */ /* 0x000fe40003f26270 */
[----:B------:R-:W-:-:S05]  /*9840*/  ISETP.GE.AND P6, PT, R30, c[0x0][0x3c8], PT ;  /* 0x0000f2001e007a0c */ /* 0x000fca0003fc6270 */
[----:B----4-:R-:W-:Y:S02]  /*9850*/  @!P4 IMAD.MOV.U32 R136, RZ, RZ, R2 ;  /* 0x000000ffff88c224 */ /* 0x010fe400078e0002 */
[----:B--2---:R-:W-:Y:S01]  /*9860*/  @!P4 IMAD.MOV.U32 R137, RZ, RZ, R135 ;  /* 0x000000ffff89c224 */ /* 0x004fe200078e0087 */
[----:B------:R-:W-:-:S03]  /*9870*/  @!P2 LEA R6, P3, R132, R2, 0x2 ;  /* 0x000000028406a211 */ /* 0x000fc600078610ff */
[----:B------:R-:W-:Y:S01]  /*9880*/  @!P4 IMAD.WIDE R136, R205, 0x4, R136 ;  /* 0x00000004cd88c825 */ /* 0x000fe200078e0288 */
[----:B------:R-:W-:-:S04]  /*9890*/  @!P2 LEA.HI.X R7, R132, R135, R35, 0x2, P3 ;  /* 0x000000878407a211 */ /* 0x000fc800018f1423 */
[----:B------:R2:W-:Y:S04]  /*98a0*/  @!P4 ST.E.64 [R136.64], R128 ;  /* 0x000000808800c985 */ /* 0x0005e8000c101b06 */
[----:B------:R4:W-:Y:S01]  /*98b0*/  @!P2 ST.E.64 [R6.64], R124 ;  /* 0x0000007c0600a985 */ /* 0x0009e2000c101b06 */
[----:B------:R-:W-:Y:S02]  /*98c0*/  ISETP.GE.AND P2, PT, R28, c[0x0][0x3c8], PT ;  /* 0x0000f2001c007a0c */ /* 0x000fe40003f46270 */
[-C--:B--2---:R-:W-:Y:S02]  /*98d0*/  @!P5 LEA R128, P4, R34, R2.reuse, 0x2 ;  /* 0x000000022280d211 */ /* 0x084fe400078810ff */
[----:B----4-:R-:W-:Y:S02]  /*98e0*/  @!P1 LEA R6, P3, R32, R2, 0x2 ;  /* 0x0000000220069211 */ /* 0x010fe400078610ff */
[----:B------:R-:W-:-:S02]  /*98f0*/  @!P5 LEA.HI.X R129, R34, R135, R33, 0x2, P4 ;  /* 0x000000872281d211 */ /* 0x000fc400020f1421 */
[----:B------:R-:W-:-:S03]  /*9900*/  @!P1 LEA.HI.X R7, R32, R135, R31, 0x2, P3 ;  /* 0x0000008720079211 */ /* 0x000fc600018f141f */
[----:B------:R2:W-:Y:S01]  /*9910*/  @!P5 ST.E.64 [R128.64], R36 ;  /* 0x000000248000d985 */ /* 0x0005e2000c101b06 */
[----:B------:R-:W-:-:S03]  /*9920*/  ISETP.GE.AND P5, PT, R26, c[0x0][0x3c8], PT ;  /* 0x0000f2001a007a0c */ /* 0x000fc60003fa6270 */
[----:B------:R4:W-:Y:S01]  /*9930*/  @!P1 ST.E.64 [R6.64], R40 ;  /* 0x0000002806009985 */ /* 0x0009e2000c101b06 */
[----:B------:R-:W-:Y:S02]  /*9940*/  ISETP.GE.AND P1, PT, R24, c[0x0][0x3c8], PT ;  /* 0x0000f20018007a0c */ /* 0x000fe40003f26270 */
[-C--:B--2---:R-:W-:Y:S02]  /*9950*/  @!P6 LEA R36, P4, R30, R2.reuse, 0x2 ;  /* 0x000000021e24e211 */ /* 0x084fe400078810ff */
[----:B----4-:R-:W-:Y:S02]  /*9960*/  @!P2 LEA R6, P3, R28, R2, 0x2 ;  /* 0x000000021c06a211 */ /* 0x010fe400078610ff */
[-C--:B------:R-:W-:Y:S02]  /*9970*/  @!P6 LEA.HI.X R37, R30, R135.reuse, R29, 0x2, P4 ;  /* 0x000000871e25e211 */ /* 0x080fe400020f141d */
        /* <DEDUP_REMOVED lines=32> */
[----:B------:R-:W-:Y:S02]  /*9b80*/  @!P2 LEA.HI.X R7, R12, R135, R11, 0x2, P3 ;  /* 0x000000870c07a211 */ /* 0x000fe400018f140b */
[----:B------:R-:W-:Y:S01]  /*9b90*/  ISETP.GE.AND P4, PT, R227, c[0x0][0x3c8], PT ;  /* 0x0000f200e3007a0c */ /* 0x000fe20003f86270 */
[----:B------:R2:W-:Y:S01]  /*9ba0*/  @!P6 ST.E.64 [R36.64], R76 ;  /* 0x0000004c2400e985 */ /* 0x0005e2000c101b06 */
[----:B------:R-:W-:-:S03]  /*9bb0*/  ISETP.GE.AND P6, PT, R228, c[0x0][0x3c8], PT ;  /* 0x0000f200e4007a0c */ /* 0x000fc60003fc6270 */
[----:B------:R4:W-:Y:S01]  /*9bc0*/  @!P2 ST.E.64 [R6.64], R80 ;  /* 0x000000500600a985 */ /* 0x0009e2000c101b06 */
[-C--:B--2---:R-:W-:Y:S02]  /*9bd0*/  @!P5 LEA R36, P3, R10, R2.reuse, 0x2 ;  /* 0x000000020a24d211 */ /* 0x084fe400078610ff */
[-C--:B----4-:R-:W-:Y:S02]  /*9be0*/  @!P1 LEA R6, P2, R8, R2.reuse, 0x2 ;  /* 0x0000000208069211 */ /* 0x090fe400078410ff */
[-C--:B------:R-:W-:Y:S02]  /*9bf0*/  @!P5 LEA.HI.X R37, R10, R135.reuse, R9, 0x2, P3 ;  /* 0x000000870a25d211 */ /* 0x080fe400018f1409 */
[----:B------:R-:W-:Y:S02]  /*9c00*/  ISETP.GE.AND P3, PT, R226, c[0x0][0x3c8], PT ;  /* 0x0000f200e2007a0c */ /* 0x000fe40003f66270 */
[----:B------:R-:W-:Y:S01]  /*9c10*/  @!P1 LEA.HI.X R7, R8, R135, R4, 0x2, P2 ;  /* 0x0000008708079211 */ /* 0x000fe200010f1404 */
[----:B------:R2:W-:Y:S01]  /*9c20*/  @!P5 ST.E.64 [R36.64], R84 ;  /* 0x000000542400d985 */ /* 0x0005e2000c101b06 */
[----:B------:R-:W-:-:S03]  /*9c30*/  @!P4 LEA R40, P5, R227, R2, 0x2 ;  /* 0x00000002e328c211 */ /* 0x000fc600078a10ff */
[----:B------:R4:W-:Y:S01]  /*9c40*/  @!P1 ST.E.64 [R6.64], R88 ;  /* 0x0000005806009985 */ /* 0x0009e2000c101b06 */
[----:B------:R-:W-:Y:S02]  /*9c50*/  ISETP.GE.AND P1, PT, R225, c[0x0][0x3c8], PT ;  /* 0x0000f200e1007a0c */ /* 0x000fe40003f26270 */
[----:B------:R-:W-:Y:S02]  /*9c60*/  @!P4 LEA.HI.X R41, R227, R135, R220, 0x2, P5 ;  /* 0x00000087e329c211 */ /* 0x000fe400028f14dc */
[----:B------:R-:W-:Y:S02]  /*9c70*/  ISETP.GE.AND P5, PT, R223, c[0x0][0x3c8], PT ;  /* 0x0000f200df007a0c */ /* 0x000fe40003fa6270 */
[----:B--2---:R-:W-:-:S04]  /*9c80*/  @!P6 LEA R36, P2, R228, R2, 0x2 ;  /* 0x00000002e424e211 */ /* 0x004fc800078410ff */
[----:B------:R-:W-:Y:S02]  /*9c90*/  @!P6 LEA.HI.X R37, R228, R135, R3, 0x2, P2 ;  /* 0x00000087e425e211 */ /* 0x000fe400010f1403 */
[----:B----4-:R-:W-:-:S03]  /*9ca0*/  @!P3 LEA R6, P2, R226, R2, 0x2 ;  /* 0x00000002e206b211 */ /* 0x010fc600078410ff */
[----:B------:R2:W-:Y:S01]  /*9cb0*/  @!P6 ST.E.64 [R36.64], R92 ;  /* 0x0000005c2400e985 */ /* 0x0005e2000c101b06 */
[----:B------:R-:W-:Y:S02]  /*9cc0*/  ISETP.GE.AND P6, PT, R224, c[0x0][0x3c8], PT ;  /* 0x0000f200e0007a0c */ /* 0x000fe40003fc6270 */
[----:B------:R-:W-:Y:S01]  /*9cd0*/  @!P3 LEA.HI.X R7, R226, R135, R219, 0x2, P2 ;  /* 0x00000087e207b211 */ /* 0x000fe200010f14db */
[----:B------:R-:W-:Y:S01]  /*9ce0*/  @!P4 ST.E.64 [R40.64], R96 ;  /* 0x000000602800c985 */ /* 0x000fe2000c101b06 */
[----:B------:R-:W-:-:S03]  /*9cf0*/  ISETP.GE.AND P4, PT, R222, c[0x0][0x3c8], PT ;  /* 0x0000f200de007a0c */ /* 0x000fc60003f86270 */
[----:B------:R4:W-:Y:S01]  /*9d00*/  @!P3 ST.E.64 [R6.64], R100 ;  /* 0x000000640600b985 */ /* 0x0009e2000c101b06 */
[----:B------:R-:W-:Y:S02]  /*9d10*/  ISETP.GE.AND P3, PT, R221, c[0x0][0x3c8], PT ;  /* 0x0000f200dd007a0c */ /* 0x000fe40003f66270 */
[----:B--2---:R-:W-:-:S04]  /*9d20*/  @!P1 LEA R36, P2, R225, R2, 0x2 ;  /* 0x00000002e1249211 */ /* 0x004fc800078410ff */
[----:B------:R-:W-:Y:S02]  /*9d30*/  @!P1 LEA.HI.X R37, R225, R135, R218, 0x2, P2 ;  /* 0x00000087e1259211 */ /* 0x000fe400010f14da */
[----:B----4-:R-:W-:-:S03]  /*9d40*/  @!P6 LEA R6, P2, R224, R2, 0x2 ;  /* 0x00000002e006e211 */ /* 0x010fc600078410ff */
[----:B------:R2:W-:Y:S01]  /*9d50*/  @!P1 ST.E.64 [R36.64], R120 ;  /* 0x0000007824009985 */ /* 0x0005e2000c101b06 */
[CC--:B------:R-:W-:Y:S02]  /*9d60*/  @!P5 LEA R40, P1, R223.reuse, R2.reuse, 0x2 ;  /* 0x00000002df28d211 */ /* 0x0c0fe400078210ff */
[-C--:B------:R-:W-:Y:S02]  /*9d70*/  @!P6 LEA.HI.X R7, R224, R135.reuse, R217, 0x2, P2 ;  /* 0x00000087e007e211 */ /* 0x080fe400010f14d9 */
[-C--:B------:R-:W-:Y:S02]  /*9d80*/  @!P5 LEA.HI.X R41, R223, R135.reuse, R216, 0x2, P1 ;  /* 0x00000087df29d211 */ /* 0x080fe400008f14d8 */
[CC--:B------:R-:W-:Y:S01]  /*9d90*/  @!P3 LEA R44, P1, R221.reuse, R2.reuse, 0x2 ;  /* 0x00000002dd2cb211 */ /* 0x0c0fe200078210ff */
[----:B------:R4:W-:Y:S03]  /*9da0*/  @!P6 ST.E.64 [R6.64], R104 ;  /* 0x000000680600e985 */ /* 0x0009e6000c101b06 */
[----:B------:R-:W-:Y:S01]  /*9db0*/  @!P3 LEA.HI.X R45, R221, R135, R214, 0x2, P1 ;  /* 0x00000087dd2db211 */ /* 0x000fe200008f14d6 */
[----:B------:R4:W-:Y:S01]  /*9dc0*/  @!P5 ST.E.64 [R40.64], R108 ;  /* 0x0000006c2800d985 */ /* 0x0009e2000c101b06 */
[----:B--2---:R-:W-:-:S04]  /*9dd0*/  @!P4 LEA R36, P2, R222, R2, 0x2 ;  /* 0x00000002de24c211 */ /* 0x004fc800078410ff */
[----:B------:R-:W-:-:S05]  /*9de0*/  @!P4 LEA.HI.X R37, R222, R135, R215, 0x2, P2 ;  /* 0x00000087de25c211 */ /* 0x000fca00010f14d7 */
[----:B------:R4:W-:Y:S04]  /*9df0*/  @!P4 ST.E.64 [R36.64], R116 ;  /* 0x000000742400c985 */ /* 0x0009e8000c101b06 */
[----:B------:R4:W-:Y:S02]  /*9e00*/  @!P3 ST.E.64 [R44.64], R112 ;  /* 0x000000702c00b985 */ /* 0x0009e4000c101b06 */
.L_x_68:
[----:B------:R-:W-:Y:S05]  /*9e10*/  BSYNC B0 ;  /* 0x0000000000007941 */ /* 0x000fea0003800000 */
.L_x_67:
[----:B------:R-:W-:Y:S05]  /*9e20*/  BRA.DIV ~URZ, `(.L_x_69) ;  /* 0x000029a27f007947 */ /* 0x000fea000b800000 */
[----:B-1----:R-:W1:Y:S04]  /*9e30*/  SHFL.IDX PT, R133, R133, 0x1, 0x1c1f ;  /* 0x003c1f0085857f89 */ /* 0x002e6800000e0000 */
[----:B---3--:R-:W3:Y:S02]  /*9e40*/  SHFL.IDX PT, R134, R134, 0x1, 0x1c1f ;  /* 0x003c1f0086867f89 */ /* 0x008ee400000e0000 */
.L_x_123:
[----:B------:R-:W-:Y:S05]  /*9e50*/  @P0 BRA `(.L_x_64) ;  /* 0x000011e000000947 */ /* 0x000fea0003800000 */
[----:B------:R-:W-:Y:S02]  /*9e60*/  ISETP.GE.AND P1, PT, R34, c[0x0][0x3c8], PT ;  /* 0x0000f20022007a0c */ /* 0x000fe40003f26270 */
[----:B------:R-:W-:-:S02]  /*9e70*/  ISETP.GE.AND P3, PT, R205, c[0x0][0x3c8], PT ;  /* 0x0000f200cd007a0c */ /* 0x000fc40003f66270 */
[----:B------:R-:W-:Y:S02]  /*9e80*/  ISETP.GE.AND P2, PT, R132, c[0x0][0x3c8], PT ;  /* 0x0000f20084007a0c */ /* 0x000fe40003f46270 */
[----:B------:R-:W-:Y:S02]  /*9e90*/  ISETP.GE.AND P6, PT, R30, c[0x0][0x3c8], PT ;  /* 0x0000f2001e007a0c */ /* 0x000fe40003fc6270 */
[----:B------:R-:W-:-:S05]  /*9ea0*/  ISETP.GE.AND P0, PT, R32, c[0x0][0x3c8], PT ;  /* 0x0000f20020007a0c */ /* 0x000fca0003f06270 */
[-C--:B---34-:R-:W-:Y:S02]  /*9eb0*/  @!P1 LEA R6, P4, R34, R134.reuse, 0x2 ;  /* 0x0000008622069211 */ /* 0x098fe400078810ff */
[----:B------:R-:W-:Y:S02]  /*9ec0*/  @!P3 IMAD.MOV.U32 R44, RZ, RZ, R134 ;  /* 0x000000ffff2cb224 */ /* 0x000fe400078e0086 */
[----:B-1----:R-:W-:Y:S01]  /*9ed0*/  @!P3 IMAD.MOV.U32 R45, RZ, RZ, R133 ;  /* 0x000000ffff2db224 */ /* 0x002fe200078e0085 */
[-C--:B------:R-:W-:Y:S02]  /*9ee0*/  @!P2 LEA R36, P5, R132, R134.reuse, 0x2 ;  /* 0x000000868424a211 */ /* 0x080fe400078a10ff */
[-C--:B------:R-:W-:Y:S01]  /*9ef0*/  @!P1 LEA.HI.X R7, R34, R133.reuse, R33, 0x2, P4 ;  /* 0x0000008522079211 */ /* 0x080fe200020f1421 */
[----:B------:R-:W-:Y:S01]  /*9f00*/  @!P3 IMAD.WIDE R44, R205, 0x4, R44 ;  /* 0x00000004cd2cb825 */ /* 0x000fe200078e022c */
[----:B------:R-:W-:Y:S02]  /*9f10*/  @!P6 LEA R34, P4, R30, R134, 0x2 ;  /* 0x000000861e22e211 */ /* 0x000fe400078810ff */
[----:B------:R-:W-:-:S02]  /*9f20*/  @!P2 LEA.HI.X R37, R132, R133, R35, 0x2, P5 ;  /* 0x000000858425a211 */ /* 0x000fc400028f1423 */
[-C--:B------:R-:W-:Y:S01]  /*9f30*/  @!P6 LEA.HI.X R35, R30, R133.reuse, R29, 0x2, P4 ;  /* 0x000000851e23e211 */ /* 0x080fe200020f141d */
[----:B------:R-:W-:Y:S01]  /*9f40*/  @!P3 ST.E.64 [R44.64], R130 ;  /* 0x000000822c00b985 */ /* 0x000fe2000c101b06 */
[----:B------:R-:W-:Y:S02]  /*9f50*/  @!P0 LEA R40, P5, R32, R134, 0x2 ;  /* 0x0000008620288211 */ /* 0x000fe400078a10ff */
[----:B------:R-:W-:Y:S01]  /*9f60*/  ISETP.GE.AND P4, PT, R28, c[0x0][0x3c8], PT ;  /* 0x0000f2001c007a0c */ /* 0x000fe20003f86270 */
[----:B------:R-:W-:Y:S01]  /*9f70*/  @!P2 ST.E.64 [R36.64], R126 ;  /* 0x0000007e2400a985 */ /* 0x000fe2000c101b06 */
[----:B------:R-:W-:Y:S02]  /*9f80*/  ISETP.GE.AND P3, PT, R26, c[0x0][0x3c8], PT ;  /* 0x0000f2001a007a0c */ /* 0x000fe40003f66270 */
[----:B------:R-:W-:Y:S01]  /*9f90*/  @!P0 LEA.HI.X R41, R32, R133, R31, 0x2, P5 ;  /* 0x0000008520298211 */ /* 0x000fe200028f141f */
[----:B------:R1:W-:Y:S01]  /*9fa0*/  @!P1 ST.E.64 [R6.64], R38 ;  /* 0x0000002606009985 */ /* 0x0003e2000c101b06 */
[----:B------:R-:W-:-:S02]  /*9fb0*/  ISETP.GE.AND P2, PT, R24, c[0x0][0x3c8], PT ;  /* 0x0000f20018007a0c */ /* 0x000fc40003f46270 */
[----:B------:R-:W-:Y:S01]  /*9fc0*/  ISETP.GE.AND P1, PT, R22, c[0x0][0x3c8], PT ;  /* 0x0000f20016007a0c */ /* 0x000fe20003f26270 */
[----:B------:R-:W-:Y:S01]  /*9fd0*/  @!P0 ST.E.64 [R40.64], R42 ;  /* 0x0000002a28008985 */ /* 0x000fe2000c101b06 */
[----:B------:R-:W-:-:S03]  /*9fe0*/  ISETP.GE.AND P0, PT, R20, c[0x0][0x3c8], PT ;  /* 0x0000f20014007a0c */ /* 0x000fc60003f06270 */
[----:B------:R-:W-:Y:S02]  /*9ff0*/  @!P6 ST.E.64 [R34.64], R46 ;  /* 0x0000002e2200e985 */ /* 0x000fe4000c101b06 */
[----:B------:R-:W-:-:S04]  /*a000*/  @!P3 LEA R30, P6, R26, R134, 0x2 ;  /* 0x000000861a1eb211 */ /* 0x000fc800078c10ff */
[----:B------:R-:W-:Y:S02]  /*a010*/  @!P3 LEA.HI.X R31, R26, R133, R25, 0x2, P6 ;  /* 0x000000851a1fb211 */ /* 0x000fe400030f1419 */
[-C--:B------:R-:W-:Y:S02]  /*a020*/  @!P1 LEA R26, P6, R22, R134.reuse, 0x2 ;  /* 0x00000086161a9211 */ /* 0x080fe400078c10ff */
[----:B-1----:R-:W-:-:S04]  /*a030*/  @!P4 LEA R6, P5, R28, R134, 0x2 ;  /* 0x000000861c06c211 */ /* 0x002fc800078a10ff */
[-C--:B------:R-:W-:Y:S02]  /*a040*/  @!P4 LEA.HI.X R7, R28, R133.reuse, R27, 0x2, P5 ;  /* 0x000000851c07c211 */ /* 0x080fe400028f141b */
[-C--:B------:R-:W-:Y:S02]  /*a050*/  @!P2 LEA R28, P5, R24, R134.reuse, 0x2 ;  /* 0x00000086181ca211 */ /* 0x080fe400078a10ff */
[-C--:B------:R-:W-:Y:S01]  /*a060*/  @!P1 LEA.HI.X R27, R22, R133.reuse, R21, 0x2, P6 ;  /* 0x00000085161b9211 */ /* 0x080fe200030f1415 */
[----:B------:R1:W-:Y:S01]  /*a070*/  @!P4 ST.E.64 [R6.64], R50 ;  /* 0x000000320600c985 */ /* 0x0003e2000c101b06 */
[----:B------:R-:W-:Y:S02]  /*a080*/  @!P2 LEA.HI.X R29, R24, R133, R23, 0x2, P5 ;  /* 0x00000085181da211 */ /* 0x000fe400028f1417 */
[----:B------:R-:W-:Y:S01]  /*a090*/  @!P0 LEA R24, P5, R20, R134, 0x2 ;  /* 0x0000008614188211 */ /* 0x000fe200078a10ff */
[----:B------:R-:W-:Y:S01]  /*a0a0*/  @!P3 ST.E.64 [R30.64], R54 ;  /* 0x000000361e00b985 */ /* 0x000fe2000c101b06 */
[----:B------:R-:W-:-:S02]  /*a0b0*/  ISETP.GE.AND P6, PT, R18, c[0x0][0x3c8], PT ;  /* 0x0000f20012007a0c */ /* 0x000fc40003fc6270 */
[----:B------:R-:W-:Y:S01]  /*a0c0*/  @!P0 LEA.HI.X R25, R20, R133, R19, 0x2, P5 ;  /* 0x0000008514198211 */ /* 0x000fe200028f1413 */
[----:B------:R-:W-:Y:S01]  /*a0d0*/  @!P2 ST.E.64 [R28.64], R58 ;  /* 0x0000003a1c00a985 */ /* 0x000fe2000c101b06 */
[----:B------:R-:W-:Y:S02]  /*a0e0*/  ISETP.GE.AND P5, PT, R16, c[0x0][0x3c8], PT ;  /* 0x0000f20010007a0c */ /* 0x000fe40003fa6270 */
[----:B------:R-:W-:Y:S01]  /*a0f0*/  ISETP.GE.AND P3, PT, R12, c[0x0][0x3c8], PT ;  /* 0x0000f2000c007a0c */ /* 0x000fe20003f66270 */
[----:B------:R-:W-:Y:S01]  /*a100*/  @!P1 ST.E.64 [R26.64], R62 ;  /* 0x0000003e1a009985 */ /* 0x000fe2000c101b06 */
[----:B------:R-:W-:Y:S02]  /*a110*/  ISETP.GE.AND P4, PT, R14, c[0x0][0x3c8], PT ;  /* 0x0000f2000e007a0c */ /* 0x000fe40003f86270 */
[----:B------:R-:W-:Y:S01]  /*a120*/  ISETP.GE.AND P2, PT, R10, c[0x0][0x3c8], PT ;  /* 0x0000f2000a007a0c */ /* 0x000fe20003f46270 */
[----:B------:R-:W-:Y:S02]  /*a130*/  @!P0 ST.E.64 [R24.64], R66 ;  /* 0x0000004218008985 */ /* 0x000fe4000c101b06 */
[----:B-1----:R-:W-:-:S04]  /*a140*/  @!P6 LEA R6, P1, R18, R134, 0x2 ;  /* 0x000000861206e211 */ /* 0x002fc800078210ff */
[-C--:B------:R-:W-:Y:S02]  /*a150*/  @!P6 LEA.HI.X R7, R18, R133.reuse, R17, 0x2, P1 ;  /* 0x000000851207e211 */ /* 0x080fe400008f1411 */
[-C--:B------:R-:W-:Y:S02]  /*a160*/  @!P5 LEA R18, P0, R16, R134.reuse, 0x2 ;  /* 0x000000861012d211 */ /* 0x080fe400078010ff */
[----:B------:R-:W-:Y:S01]  /*a170*/  ISETP.GE.AND P1, PT, R8, c[0x0][0x3c8], PT ;  /* 0x0000f20008007a0c */ /* 0x000fe20003f26270 */
[----:B------:R1:W-:Y:S01]  /*a180*/  @!P6 ST.E.64 [R6.64], R70 ;  /* 0x000000460600e985 */ /* 0x0003e2000c101b06 */
[----:B------:R-:W-:Y:S02]  /*a190*/  @!P5 LEA.HI.X R19, R16, R133, R15, 0x2, P0 ;  /* 0x000000851013d211 */ /* 0x000fe400000f140f */
[----:B------:R-:W-:-:S03]  /*a1a0*/  @!P3 LEA R16, P0, R12, R134, 0x2 ;  /* 0x000000860c10b211 */ /* 0x000fc600078010ff */
[----:B------:R-:W-:Y:S01]  /*a1b0*/  @!P5 ST.E.64 [R18.64], R74 ;  /* 0x0000004a1200d985 */ /* 0x000fe2000c101b06 */
[----:B------:R-:W-:Y:S02]  /*a1c0*/  @!P3 LEA.HI.X R17, R12, R133, R11, 0x2, P0 ;  /* 0x000000850c11b211 */ /* 0x000fe400000f140b */
[----:B------:R-:W-:-:S13]  /*a1d0*/  ISETP.GE.AND P0, PT, R228, c[0x0][0x3c8], PT ;  /* 0x0000f200e4007a0c */ /* 0x000fda0003f06270 */
[----:B------:R-:W-:-:S04]  /*a1e0*/  @!P0 LEA R2, P5, R228, R134, 0x2 ;  /* 0x00000086e4028211 */ /* 0x000fc800078a10ff */
[----:B------:R-:W-:Y:S02]  /*a1f0*/  @!P0 LEA.HI.X R3, R228, R133, R3, 0x2, P5 ;  /* 0x00000085e4038211 */ /* 0x000fe400028f1403 */
[----:B------:R-:W-:Y:S02]  /*a200*/  ISETP.GE.AND P5, PT, R225, c[0x0][0x3c8], PT ;  /* 0x0000f200e1007a0c */ /* 0x000fe40003fa6270 */
[----:B-1----:R-:W-:-:S04]  /*a210*/  @!P4 LEA R6, P6, R14, R134, 0x2 ;  /* 0x000000860e06c211 */ /* 0x002fc800078c10ff */
[----:B------:R-:W-:Y:S02]  /*a220*/  @!P4 LEA.HI.X R7, R14, R133, R13, 0x2, P6 ;  /* 0x000000850e07c211 */ /* 0x000fe400030f140d */
[----:B------:R-:W-:-:S03]  /*a230*/  @!P2 LEA R14, P6, R10, R134, 0x2 ;  /* 0x000000860a0ea211 */ /* 0x000fc600078c10ff */
[----:B------:R-:W-:Y:S01]  /*a240*/  @!P4 ST.E.64 [R6.64], R78 ;  /* 0x0000004e0600c985 */ /* 0x000fe2000c101b06 */
[----:B------:R-:W-:Y:S02]  /*a250*/  ISETP.GE.AND P4, PT, R227, c[0x0][0x3c8], PT ;  /* 0x0000f200e3007a0c */ /* 0x000fe40003f86270 */
[-C--:B------:R-:W-:Y:S01]  /*a260*/  @!P2 LEA.HI.X R15, R10, R133.reuse, R9, 0x2, P6 ;  /* 0x000000850a0fa211 */ /* 0x080fe200030f1409 */
[----:B------:R-:W-:Y:S01]  /*a270*/  @!P3 ST.E.64 [R16.64], R82 ;  /* 0x000000521000b985 */ /* 0x000fe2000c101b06 */
[----:B------:R-:W-:Y:S02]  /*a280*/  @!P1 LEA R10, P6, R8, R134, 0x2 ;  /* 0x00000086080a9211 */ /* 0x000fe400078c10ff */
[----:B------:R-:W-:Y:S01]  /*a290*/  ISETP.GE.AND P3, PT, R226, c[0x0][0x3c8], PT ;  /* 0x0000f200e2007a0c */ /* 0x000fe20003f66270 */
[----:B------:R-:W-:Y:S01]  /*a2a0*/  @!P2 ST.E.64 [R14.64], R86 ;  /* 0x000000560e00a985 */ /* 0x000fe2000c101b06 */
[----:B------:R-:W-:Y:S02]  /*a2b0*/  @!P1 LEA.HI.X R11, R8, R133, R4, 0x2, P6 ;  /* 0x00000085080b9211 */ /* 0x000fe400030f1404 */
[----:B------:R-:W-:-:S03]  /*a2c0*/  ISETP.GE.AND P2, PT, R224, c[0x0][0x3c8], PT ;  /* 0x0000f200e0007a0c */ /* 0x000fc60003f46270 */
[----:B------:R-:W-:Y:S01]  /*a2d0*/  @!P1 ST.E.64 [R10.64], R90 ;  /* 0x0000005a0a009985 */ /* 0x000fe2000c101b06 */
[----:B------:R-:W-:-:S03]  /*a2e0*/  ISETP.GE.AND P1, PT, R223, c[0x0][0x3c8], PT ;  /* 0x0000f200df007a0c */ /* 0x000fc60003f26270 */
[----:B------:R1:W-:Y:S01]  /*a2f0*/  @!P0 ST.E.64 [R2.64], R94 ;  /* 0x0000005e02008985 */ /* 0x0003e2000c101b06 */
[----:B------:R-:W-:-:S04]  /*a300*/  @!P4 LEA R4, P0, R227, R134, 0x2 ;  /* 0x00000086e304c211 */ /* 0x000fc800078010ff */
[----:B------:R-:W-:Y:S02]  /*a310*/  @!P4 LEA.HI.X R5, R227, R133, R220, 0x2, P0 ;  /* 0x00000085e305c211 */ /* 0x000fe400000f14dc */
[----:B------:R-:W-:-:S03]  /*a320*/  ISETP.GE.AND P0, PT, R222, c[0x0][0x3c8], PT ;  /* 0x0000f200de007a0c */ /* 0x000fc60003f06270 */
[----:B------:R3:W-:Y:S01]  /*a330*/  @!P4 ST.E.64 [R4.64], R98 ;  /* 0x000000620400c985 */ /* 0x0007e2000c101b06 */
[----:B-1----:R-:W-:-:S04]  /*a340*/  @!P3 LEA R2, P6, R226, R134, 0x2 ;  /* 0x00000086e202b211 */ /* 0x002fc800078c10ff */
[----:B------:R-:W-:Y:S02]  /*a350*/  @!P3 LEA.HI.X R3, R226, R133, R219, 0x2, P6 ;  /* 0x00000085e203b211 */ /* 0x000fe400030f14db */
[----:B------:R-:W-:-:S03]  /*a360*/  @!P2 LEA R8, P6, R224, R134, 0x2 ;  /* 0x00000086e008a211 */ /* 0x000fc600078c10ff */
[----:B------:R1:W-:Y:S01]  /*a370*/  @!P3 ST.E.64 [R2.64], R102 ;  /* 0x000000660200b985 */ /* 0x0003e2000c101b06 */
[-C--:B---3--:R-:W-:Y:S02]  /*a380*/  @!P5 LEA R4, P4, R225, R134.reuse, 0x2 ;  /* 0x00000086e104d211 */ /* 0x088fe400078810ff */
[-C--:B------:R-:W-:Y:S02]  /*a390*/  @!P1 LEA R6, P3, R223, R134.reuse, 0x2 ;  /* 0x00000086df069211 */ /* 0x080fe400078610ff */
[-C--:B------:R-:W-:Y:S02]  /*a3a0*/  @!P5 LEA.HI.X R5, R225, R133.reuse, R218, 0x2, P4 ;  /* 0x00000085e105d211 */ /* 0x080fe400020f14da */
[-C--:B------:R-:W-:Y:S02]  /*a3b0*/  @!P2 LEA.HI.X R9, R224, R133.reuse, R217, 0x2, P6 ;  /* 0x00000085e009a211 */ /* 0x080fe400030f14d9 */
[----:B------:R-:W-:Y:S01]  /*a3c0*/  @!P1 LEA.HI.X R7, R223, R133, R216, 0x2, P3 ;  /* 0x00000085df079211 */ /* 0x000fe200018f14d8 */
[----:B------:R3:W-:Y:S04]  /*a3d0*/  @!P5 ST.E.64 [R4.64], R122 ;  /* 0x0000007a0400d985 */ /* 0x0007e8000c101b06 */
[----:B------:R3:W-:Y:S04]  /*a3e0*/  @!P2 ST.E.64 [R8.64], R106 ;  /* 0x0000006a0800a985 */ /* 0x0007e8000c101b06 */
[----:B------:R3:W-:Y:S01]  /*a3f0*/  @!P1 ST.E.64 [R6.64], R110 ;  /* 0x0000006e06009985 */ /* 0x0007e2000c101b06 */
[----:B-1----:R-:W-:-:S04]  /*a400*/  @!P0 LEA R2, P4, R222, R134, 0x2 ;  /* 0x00000086de028211 */ /* 0x002fc800078810ff */
[----:B------:R-:W-:-:S05]  /*a410*/  @!P0 LEA.HI.X R3, R222, R133, R215, 0x2, P4 ;  /* 0x00000085de038211 */ /* 0x000fca00020f14d7 */
[----:B------:R3:W-:Y:S01]  /*a420*/  @!P0 ST.E.64 [R2.64], R118 ;  /* 0x0000007602008985 */ /* 0x0007e2000c101b06 */
[----:B------:R-:W-:-:S13]  /*a430*/  ISETP.GE.AND P0, PT, R221, c[0x0][0x3c8], PT ;  /* 0x0000f200dd007a0c */ /* 0x000fda0003f06270 */
[----:B------:R-:W-:Y:S05]  /*a440*/  @P0 BRA `(.L_x_64) ;  /* 0x00000bf000000947 */ /* 0x000fea0003800000 */
[----:B------:R-:W-:-:S04]  /*a450*/  LEA R134, P0, R221, R134, 0x2 ;  /* 0x00000086dd867211 */ /* 0x000fc800078010ff */
[----:B--2---:R-:W-:-:S05]  /*a460*/  LEA.HI.X R135, R221, R133, R214, 0x2, P0 ;  /* 0x00000085dd877211 */ /* 0x004fca00000f14d6 */
[----:B------:R1:W-:Y:S01]  /*a470*/  ST.E.64 [R134.64], R114 ;  /* 0x0000007286007985 */ /* 0x0003e2000c101b06 */
[----:B------:R-:W-:Y:S05]  /*a480*/  BRA `(.L_x_64) ;  /* 0x00000bb000007947 */ /* 0x000fea0003800000 */
.L_x_49:
[----:B------:R-:W-:Y:S01]  /*a490*/  ISETP.NE.U32.AND P1, PT, RZ, c[0x0][0x508], PT ;  /* 0x00014200ff007a0c */ /* 0x000fe20003f25070 */
[----:B------:R-:W-:Y:S01]  /*a4a0*/  IMAD.MOV.U32 R4, RZ, RZ, 0x4 ;  /* 0x00000004ff047424 */ /* 0x000fe200078e00ff */
[----:B------:R-:W-:Y:S01]  /*a4b0*/  ISETP.NE.U32.AND P2, PT, RZ, c[0x0][0x500], PT ;  /* 0x00014000ff007a0c */ /* 0x000fe20003f45070 */
[----:B------:R-:W-:Y:S01]  /*a4c0*/  IMAD.MOV.U32 R2, RZ, RZ, RZ ;  /* 0x000000ffff027224 */ /* 0x000fe200078e00ff */
[----:B------:R-:W-:Y:S01]  /*a4d0*/  ISETP.NE.AND.EX P1, PT, RZ, c[0x0][0x50c], PT, P1 ;  /* 0x00014300ff007a0c */ /* 0x000fe20003f25310 */
[----:B------:R-:W-:Y:S01]  /*a4e0*/  IMAD.MOV.U32 R3, RZ, RZ, c[0x0][0x388] ;  /* 0x0000e200ff037624 */ /* 0x000fe200078e00ff */
[----:B------:R-:W-:Y:S01]  /*a4f0*/  ISETP.NE.AND.EX P2, PT, RZ, c[0x0][0x504], PT, P2 ;  /* 0x00014100ff007a0c */ /* 0x000fe20003f45320 */
[----:B------:R-:W-:-:S10]  /*a500*/  IMAD.WIDE R4, R238, R4, c[0x0][0x500] ;  /* 0x00014000ee047625 */ /* 0x000fd400078e0204 */
[C---:B------:R-:W-:Y:S02]  /*a510*/  @P1 LEA R6, P0, R238.reuse, c[0x0][0x508], 0x2 ;  /* 0x00014200ee061a11 */ /* 0x040fe400078010ff */
[----:B------:R3:W5:Y:S02]  /*a520*/  @P2 LDG.E R2, [R4.64] ;  /* 0x0000000604022981 */ /* 0x000764000c1e1900 */
[----:B------:R-:W-:-:S05]  /*a530*/  @P1 LEA.HI.X R7, R238, c[0x0][0x50c], R237, 0x2, P0 ;  /* 0x00014300ee071a11 */ /* 0x000fca00000f14ed */
[----:B------:R3:W5:Y:S01]  /*a540*/  @P1 LDG.E R3, [R6.64] ;  /* 0x0000000606031981 */ /* 0x000762000c1e1900 */
[----:B------:R-:W-:-:S04]  /*a550*/  ISETP.NE.AND P0, PT, R242, RZ, PT ;  /* 0x000000fff200720c */ /* 0x000fc80003f05270 */
[----:B------:R-:W-:Y:S01]  /*a560*/  SEL R242, R242, c[0x0][0x3d4], P0 ;  /* 0x0000f500f2f27a07 */ /* 0x000fe20000000000 */
[----:B------:R-:W-:Y:S05]  /*a570*/  @P1 BRA `(.L_x_70) ;  /* 0x0000004000001947 */ /* 0x000fea0003800000 */
[----:B------:R-:W-:Y:S05]  /*a580*/  @!P2 BRA `(.L_x_70) ;  /* 0x000000300000a947 */ /* 0x000fea0003800000 */
[----:B--2--5:R4:W2:Y:S04]  /*a590*/  LDG.E R3, [R4.64] ;  /* 0x0000000604037981 */ /* 0x0248a8000c1e1900 */
[----:B---34-:R-:W2:Y:S02]  /*a5a0*/  LDG.E R4, [R4.64+0x4] ;  /* 0x0000040604047981 */ /* 0x018ea4000c1e1900 */
[----:B--2---:R-:W-:Y:S02]  /*a5b0*/  IADD3 R3, -R3, R4, RZ ;  /* 0x0000000403037210 */ /* 0x004fe40007ffe1ff */
.L_x_70:
[----:B------:R-:W-:Y:S01]  /*a5c0*/  ISETP.GT.AND P0, PT, R201, 0x7f, PT ;  /* 0x0000007fc900780c */ /* 0x000fe20003f04270 */
[----:B------:R-:W-:Y:S01]  /*a5d0*/  BSSY B0, `(.L_x_71) ;  /* 0x0000034000007945 */ /* 0x000fe20003800000 */
[----:B------:R-:W-:Y:S02]  /*a5e0*/  SEL R238, R238, RZ, !P2 ;  /* 0x000000ffeeee7207 */ /* 0x000fe40005000000 */
[----:B------:R-:W-:-:S02]  /*a5f0*/  SEL R237, R237, RZ, !P2 ;  /* 0x000000ffeded7207 */ /* 0x000fc40005000000 */
[----:B---3-5:R-:W-:-:S07]  /*a600*/  SHF.R.S32.HI R5, RZ, 0x1f, R2 ;  /* 0x0000001fff057819 */ /* 0x028fce0000011402 */
[----:B------:R-:W-:Y:S05]  /*a610*/  @P0 BRA `(.L_x_72) ;  /* 0x000002f000000947 */ /* 0x000fea0003800000 */
[----:B------:R-:W-:Y:S01]  /*a620*/  IMAD R6, R3, c[0x0][0x4e8], RZ ;  /* 0x00013a0003067a24 */ /* 0x000fe200078e02ff */
[----:B------:R-:W-:-:S04]  /*a630*/  LEA R4, R193, R201, 0x7 ;  /* 0x000000c9c1047211 */ /* 0x000fc800078e38ff */
[----:B------:R-:W-:-:S13]  /*a640*/  ISETP.GE.AND P0, PT, R4, R6, PT ;  /* 0x000000060400720c */ /* 0x000fda0003f06270 */
[----:B------:R-:W-:Y:S05]  /*a650*/  @P0 BRA `(.L_x_72) ;  /* 0x000002b000000947 */ /* 0x000fea0003800000 */
[----:B------:R-:W-:Y:S01]  /*a660*/  IMAD.MOV.U32 R20, RZ, RZ, 0x368 ;  /* 0x00000368ff147424 */ /* 0x000fe200078e00ff */
[----:B------:R-:W-:Y:S01]  /*a670*/  ISETP.GT.AND P2, PT, R242, 0x1, PT ;  /* 0x00000001f200780c */ /* 0x000fe20003f44270 */
[----:B------:R-:W-:Y:S01]  /*a680*/  IMAD.MOV.U32 R6, RZ, RZ, c[0x0][0x4e8] ;  /* 0x00013a00ff067624 */ /* 0x000fe200078e00ff */
[----:B------:R-:W-:Y:S02]  /*a690*/  MOV R9, R4 ;  /* 0x0000000400097202 */ /* 0x000fe40000000f00 */
[----:B------:R-:W-:Y:S02]  /*a6a0*/  SEL R20, R20, 0x328, P2 ;  /* 0x0000032814147807 */ /* 0x000fe40001000000 */
[----:B------:R-:W-:Y:S02]  /*a6b0*/  ISETP.NE.AND P0, PT, R6, 0x1, PT ;  /* 0x000000010600780c */ /* 0x000fe40003f05270 */
[----:B------:R-:W3:Y:S01]  /*a6c0*/  LDC.64 R18, c[0x0][R20+0x170] ;  /* 0x00005c0014127b82 */ /* 0x000ee20000000a00 */
[----:B------:R-:W-:-:S07]  /*a6d0*/  SEL R243, R243, RZ, P2 ;  /* 0x000000fff3f37207 */ /* 0x000fce0001000000 */
[----:B------:R-:W4:Y:S03]  /*a6e0*/  LDC.64 R12, c[0x0][R20+0x168] ;  /* 0x00005a00140c7b82 */ /* 0x000f260000000a00 */
[----:B------:R-:W-:-:S05]  /*a6f0*/  @P0 IMAD.HI.U32 R8, R4, c[0x0][0x4ec], RZ ;  /* 0x00013b0004080a27 */ /* 0x000fca00078e00ff */
[----:B------:R-:W5:Y:S01]  /*a700*/  LDC.64 R16, c[0x0][R20+0x178] ;  /* 0x00005e0014107b82 */ /* 0x000f620000000a00 */
[----:B------:R-:W-:-:S05]  /*a710*/  @P0 SHF.R.U32.HI R9, RZ, c[0x0][0x4f0], R8 ;  /* 0x00013c00ff090a19 */ /* 0x000fca0000011608 */
[----:B------:R-:W-:Y:S02]  /*a720*/  IMAD.MOV R8, RZ, RZ, -R9 ;  /* 0x000000ffff087224 */ /* 0x000fe400078e0a09 */
[----:B------:R-:W1:Y:S02]  /*a730*/  LDC.64 R14, c[0x0][R20+0x160] ;  /* 0x00005800140e7b82 */ /* 0x000e640000000a00 */
[----:B------:R-:W-:Y:S02]  /*a740*/  IMAD R8, R8, c[0x0][0x4e8], R4 ;  /* 0x00013a0008087a24 */ /* 0x000fe400078e0204 */
[-C--:B---3--:R-:W-:Y:S02]  /*a750*/  IMAD R6, R19, R238.reuse, RZ ;  /* 0x000000ee13067224 */ /* 0x088fe400078e02ff */
[----:B-1----:R-:W-:-:S04]  /*a760*/  IMAD.WIDE.U32 R10, R18, R238, RZ ;  /* 0x000000ee120a7225 */ /* 0x002fc800078e00ff */
[----:B------:R-:W-:Y:S02]  /*a770*/  IMAD R6, R18, R237, R6 ;  /* 0x000000ed12067224 */ /* 0x000fe400078e0206 */
[-C--:B----4-:R-:W-:Y:S02]  /*a780*/  IMAD R7, R13, R239.reuse, RZ ;  /* 0x000000ef0d077224 */ /* 0x090fe400078e02ff */
[----:B------:R-:W-:Y:S01]  /*a790*/  IMAD.WIDE.U32 R12, R12, R239, RZ ;  /* 0x000000ef0c0c7225 */ /* 0x000fe200078e00ff */
[----:B------:R-:W-:-:S03]  /*a7a0*/  IADD3 R6, R11, R6, RZ ;  /* 0x000000060b067210 */ /* 0x000fc60007ffe0ff */
[----:B------:R-:W-:Y:S01]  /*a7b0*/  IMAD.IADD R7, R13, 0x1, R7 ;  /* 0x000000010d077824 */ /* 0x000fe200078e0207 */
[----:B------:R-:W-:Y:S01]  /*a7c0*/  IADD3 R12, P1, P0, R10, R12, R2 ;  /* 0x0000000c0a0c7210 */ /* 0x000fe2000783e002 */
[-C--:B-----5:R-:W-:Y:S02]  /*a7d0*/  IMAD R10, R17, R243.reuse, RZ ;  /* 0x000000f3110a7224 */ /* 0x0a0fe400078e02ff */
[----:B------:R-:W-:Y:S01]  /*a7e0*/  IMAD.WIDE.U32 R16, R16, R243, RZ ;  /* 0x000000f310107225 */ /* 0x000fe200078e00ff */
[----:B------:R-:W-:Y:S02]  /*a7f0*/  IADD3.X R6, R6, R7, R5, P1, P0 ;  /* 0x0000000706067210 */ /* 0x000fe40000fe0405 */
[----:B------:R-:W-:Y:S02]  /*a800*/  SHF.R.S32.HI R7, RZ, 0x1f, R8 ;  /* 0x0000001fff077819 */ /* 0x000fe40000011408 */
[----:B------:R-:W-:Y:S01]  /*a810*/  IADD3 R12, P1, P0, R9, R12, R16 ;  /* 0x0000000c090c7210 */ /* 0x000fe2000783e010 */
[----:B------:R-:W-:Y:S01]  /*a820*/  IMAD R4, R15, R8, RZ ;  /* 0x000000080f047224 */ /* 0x000fe200078e02ff */
[----:B------:R-:W-:-:S02]  /*a830*/  IADD3 R10, R17, R10, RZ ;  /* 0x0000000a110a7210 */ /* 0x000fc40007ffe0ff */
[----:B------:R-:W-:Y:S01]  /*a840*/  SHF.R.S32.HI R9, RZ, 0x1f, R9 ;  /* 0x0000001fff097819 */ /* 0x000fe20000011409 */
[----:B------:R-:W-:Y:S01]  /*a850*/  IMAD R4, R14, R7, R4 ;  /* 0x000000070e047224 */ /* 0x000fe200078e0204 */
[----:B------:R-:W-:Y:S02]  /*a860*/  MOV R7, c[0x0][0x4ac] ;  /* 0x00012b0000077a02 */ /* 0x000fe40000000f00 */
[----:B------:R-:W-:Y:S01]  /*a870*/  IADD3.X R13, R9, R6, R10, P1, P0 ;  /* 0x00000006090d7210 */ /* 0x000fe20000fe040a */
[----:B------:R-:W-:Y:S01]  /*a880*/  IMAD.MOV.U32 R6, RZ, RZ, c[0x0][0x4a8] ;  /* 0x00012a00ff067624 */ /* 0x000fe200078e00ff */
[----:B------:R-:W-:-:S03]  /*a890*/  SEL R7, R7, c[0x0][0x454], P2 ;  /* 0x0001150007077a07 */ /* 0x000fc60001000000 */
[----:B------:R-:W-:Y:S01]  /*a8a0*/  IMAD.WIDE.U32 R12, R14, R8, R12 ;  /* 0x000000080e0c7225 */ /* 0x000fe200078e000c */
[----:B------:R-:W-:-:S03]  /*a8b0*/  SEL R6, R6, c[0x0][0x450], P2 ;  /* 0x0001140006067a07 */ /* 0x000fc60001000000 */
[----:B------:R-:W-:Y:S01]  /*a8c0*/  IMAD.IADD R4, R13, 0x1, R4 ;  /* 0x000000010d047824 */ /* 0x000fe200078e0204 */
[----:B------:R-:W-:-:S04]  /*a8d0*/  LEA R6, P0, R12, R6, 0x2 ;  /* 0x000000060c067211 */ /* 0x000fc800078010ff */
[----:B------:R-:W-:Y:S02]  /*a8e0*/  LEA.HI.X R7, R12, R7, R4, 0x2, P0 ;  /* 0x000000070c077211 */ /* 0x000fe400000f1404 */
[----:B------:R-:W-:-:S05]  /*a8f0*/  MOV R4, 0xff800000 ;  /* 0xff80000000047802 */ /* 0x000fca0000000f00 */
[----:B------:R1:W-:Y:S02]  /*a900*/  STG.E [R6.64], R4 ;  /* 0x0000000406007986 */ /* 0x0003e4000c101906 */
.L_x_72:
[----:B------:R-:W-:Y:S05]  /*a910*/  BSYNC B0 ;  /* 0x0000000000007941 */ /* 0x000fea0003800000 */
.L_x_71:
[----:B------:R-:W-:-:S13]  /*a920*/  ISETP.GT.AND P0, PT, R242, 0x1, PT ;  /* 0x00000001f200780c */ /* 0x000fda0003f04270 */
[----:B------:R-:W-:Y:S05]  /*a930*/  @P0 BRA `(.L_x_64) ;  /* 0x0000070000000947 */ /* 0x000fea0003800000 */
[----:B-1----:R-:W-:Y:S01]  /*a940*/  MOV R4, c[0x0][0x4e8] ;  /* 0x00013a0000047a02 */ /* 0x002fe20000000f00 */
[----:B------:R-:W-:Y:S02]  /*a950*/  IMAD R5, R5, c[0x0][0x3a0], RZ ;  /* 0x0000e80005057a24 */ /* 0x000fe400078e02ff */
[----:B------:R-:W-:Y:S01]  /*a960*/  IMAD.WIDE.U32 R6, R2, c[0x0][0x3a0], RZ ;  /* 0x0000e80002067a25 */ /* 0x000fe200078e00ff */
[----:B------:R-:W-:-:S03]  /*a970*/  ISETP.NE.AND P0, PT, R4, 0x1, PT ;  /* 0x000000010400780c */ /* 0x000fc60003f05270 */
[----:B------:R-:W-:Y:S01]  /*a980*/  IMAD R5, R2, c[0x0][0x3a4], R5 ;  /* 0x0000e90002057a24 */ /* 0x000fe200078e0205 */
[----:B------:R-:W-:Y:S01]  /*a990*/  LEA R2, R193, R209, 0x7 ;  /* 0x000000d1c1027211 */ /* 0x000fe200078e38ff */
[----:B------:R-:W-:Y:S01]  /*a9a0*/  IMAD R237, R237, c[0x0][0x3f0], RZ ;  /* 0x0000fc00eded7a24 */ /* 0x000fe200078e02ff */
[----:B------:R-:W-:Y:S02]  /*a9b0*/  LEA R193, R193, R210, 0x7 ;  /* 0x000000d2c1c17211 */ /* 0x000fe400078e38ff */
[----:B------:R-:W-:Y:S01]  /*a9c0*/  IADD3 R7, R7, R5, RZ ;  /* 0x0000000507077210 */ /* 0x000fe20007ffe0ff */
[----:B------:R-:W-:Y:S01]  /*a9d0*/  IMAD R237, R238, c[0x0][0x3f4], R237 ;  /* 0x0000fd00eeed7a24 */ /* 0x000fe200078e02ed */
[----:B------:R-:W-:-:S03]  /*a9e0*/  MOV R5, R2 ;  /* 0x0000000200057202 */ /* 0x000fc60000000f00 */
[----:B------:R-:W-:-:S04]  /*a9f0*/  @P0 IMAD.HI.U32 R4, R2, c[0x0][0x4ec], RZ ;  /* 0x00013b0002040a27 */ /* 0x000fc800078e00ff */
[----:B------:R-:W-:Y:S01]  /*aa00*/  IMAD.WIDE.U32 R6, R239, c[0x0][0x3e8], R6 ;  /* 0x0000fa00ef067a25 */ /* 0x000fe200078e0006 */
[----:B------:R-:W-:-:S03]  /*aa10*/  @P0 SHF.R.U32.HI R5, RZ, c[0x0][0x4f0], R4 ;  /* 0x00013c00ff050a19 */ /* 0x000fc60000011604 */
[----:B------:R-:W-:Y:S01]  /*aa20*/  IMAD R7, R239, c[0x0][0x3ec], R7 ;  /* 0x0000fb00ef077a24 */ /* 0x000fe200078e0207 */
[----:B------:R-:W-:-:S03]  /*aa30*/  SHF.R.S32.HI R4, RZ, 0x1f, R5 ;  /* 0x0000001fff047819 */ /* 0x000fc60000011405 */
[----:B------:R-:W-:Y:S01]  /*aa40*/  IMAD.WIDE.U32 R238, R238, c[0x0][0x3f0], R6 ;  /* 0x0000fc00eeee7a25 */ /* 0x000fe200078e0006 */
[----:B------:R-:W-:-:S03]  /*aa50*/  IADD3 R6, -R5, RZ, RZ ;  /* 0x000000ff05067210 */ /* 0x000fc60007ffe1ff */
[----:B------:R-:W-:Y:S01]  /*aa60*/  IMAD R4, R4, c[0x0][0x3e0], RZ ;  /* 0x0000f80004047a24 */ /* 0x000fe200078e02ff */
[----:B------:R-:W-:Y:S01]  /*aa70*/  IADD3 R239, R239, R237, RZ ;  /* 0x000000edefef7210 */ /* 0x000fe20007ffe0ff */
[----:B------:R-:W-:Y:S02]  /*aa80*/  IMAD R6, R6, c[0x0][0x4e8], R2 ;  /* 0x00013a0006067a24 */ /* 0x000fe400078e0202 */
[C---:B------:R-:W-:Y:S02]  /*aa90*/  IMAD R4, R5.reuse, c[0x0][0x3e4], R4 ;  /* 0x0000f90005047a24 */ /* 0x040fe400078e0204 */
[----:B------:R-:W-:Y:S01]  /*aaa0*/  IMAD.WIDE.U32 R238, R5, c[0x0][0x3e0], R238 ;  /* 0x0000f80005ee7a25 */ /* 0x000fe200078e00ee */
[----:B------:R-:W-:-:S04]  /*aab0*/  SHF.R.S32.HI R8, RZ, 0x1f, R6 ;  /* 0x0000001fff087819 */ /* 0x000fc80000011406 */
[----:B------:R-:W-:Y:S01]  /*aac0*/  IADD3 R5, R239, R4, RZ ;  /* 0x00000004ef057210 */ /* 0x000fe20007ffe0ff */
[----:B------:R-:W-:Y:S01]  /*aad0*/  IMAD R8, R8, c[0x0][0x3d8], RZ ;  /* 0x0000f60008087a24 */ /* 0x000fe200078e02ff */
[----:B------:R-:W-:-:S03]  /*aae0*/  MOV R4, R238 ;  /* 0x000000ee00047202 */ /* 0x000fc60000000f00 */
[C---:B------:R-:W-:Y:S02]  /*aaf0*/  IMAD R8, R6.reuse, c[0x0][0x3dc], R8 ;  /* 0x0000f70006087a24 */ /* 0x040fe400078e0208 */
[----:B------:R-:W-:-:S05]  /*ab00*/  IMAD.WIDE.U32 R10, R6, c[0x0][0x3d8], R4 ;  /* 0x0000f600060a7a25 */ /* 0x000fca00078e0004 */
[----:B------:R-:W-:Y:S02]  /*ab10*/  LEA R4, P0, R10, c[0x0][0x380], 0x1 ;  /* 0x0000e0000a047a11 */ /* 0x000fe400078008ff */
[----:B------:R-:W-:-:S04]  /*ab20*/  IADD3 R8, R11, R8, RZ ;  /* 0x000000080b087210 */ /* 0x000fc80007ffe0ff */
[----:B------:R-:W-:Y:S01]  /*ab30*/  LEA.HI.X R8, R10, c[0x0][0x384], R8, 0x1, P0 ;  /* 0x0000e1000a087a11 */ /* 0x000fe200000f0c08 */
[----:B------:R-:W-:Y:S05]  /*ab40*/  BRA.DIV ~URZ, `(.L_x_73) ;  /* 0x00001d527f007947 */ /* 0x000fea000b800000 */
[----:B------:R1:W3:Y:S02]  /*ab50*/  SHFL.IDX PT, R9, R8, RZ, 0x181f ;  /* 0x00181fff08097589 */ /* 0x0002e400000e0000 */
.L_x_124:
[----:B------:R-:W-:Y:S05]  /*ab60*/  BRA.DIV ~URZ, `(.L_x_74) ;  /* 0x00001da27f007947 */ /* 0x000fea000b800000 */
[----:B------:R4:W1:Y:S02]  /*ab70*/  SHFL.IDX PT, R2, R4, RZ, 0x181f ;  /* 0x00181fff04027589 */ /* 0x00086400000e0000 */
.L_x_125:
[----:B------:R-:W-:Y:S01]  /*ab80*/  IMAD R3, R3, c[0x0][0x4e8], RZ ;  /* 0x00013a0003037a24 */ /* 0x000fe200078e02ff */
[----:B------:R-:W-:Y:S04]  /*ab90*/  BSSY B0, `(.L_x_75) ;  /* 0x000000f000007945 */ /* 0x000fe80003800000 */
[----:B------:R-:W-:-:S13]  /*aba0*/  ISETP.GE.AND P0, PT, R193, R3, PT ;  /* 0x00000003c100720c */ /* 0x000fda0003f06270 */
[----:B------:R-:W-:Y:S05]  /*abb0*/  @P0 BRA `(.L_x_76) ;  /* 0x000000c000000947 */ /* 0x000fea0003800000 */
[----:B------:R-:W-:Y:S02]  /*abc0*/  ISETP.GE.AND P2, PT, R212, c[0x0][0x3c8], PT ;  /* 0x0000f200d4007a0c */ /* 0x000fe40003f46270 */
[----:B------:R-:W-:Y:S02]  /*abd0*/  ISETP.GE.AND P1, PT, R203, c[0x0][0x3c8], PT ;  /* 0x0000f200cb007a0c */ /* 0x000fe40003f26270 */
[----:B------:R-:W-:-:S09]  /*abe0*/  ISETP.GE.AND P0, PT, R202, c[0x0][0x3c8], PT ;  /* 0x0000f200ca007a0c */ /* 0x000fd20003f06270 */
[-C--:B-1----:R-:W-:Y:S02]  /*abf0*/  @!P2 LEA R10, P5, R212, R2.reuse, 0x1 ;  /* 0x00000002d40aa211 */ /* 0x082fe400078a08ff */
[CC--:B------:R-:W-:Y:S02]  /*ac00*/  @!P1 LEA R6, P4, R203.reuse, R2.reuse, 0x1 ;  /* 0x00000002cb069211 */ /* 0x0c0fe400078808ff */
[----:B------:R-:W-:Y:S02]  /*ac10*/  @!P0 LEA R12, P3, R202, R2, 0x1 ;  /* 0x00000002ca0c8211 */ /* 0x000fe400078608ff */
[-C--:B---3--:R-:W-:Y:S02]  /*ac20*/  @!P2 LEA.HI.X R11, R212, R9.reuse, R213, 0x1, P5 ;  /* 0x00000009d40ba211 */ /* 0x088fe400028f0cd5 */
[-C--:B------:R-:W-:Y:S02]  /*ac30*/  @!P1 LEA.HI.X R7, R203, R9.reuse, R198, 0x1, P4 ;  /* 0x00000009cb079211 */ /* 0x080fe400020f0cc6 */
[----:B------:R-:W-:Y:S01]  /*ac40*/  @!P0 LEA.HI.X R13, R202, R9, R197, 0x1, P3 ;  /* 0x00000009ca0d8211 */ /* 0x000fe200018f0cc5 */
[----:B------:R1:W-:Y:S04]  /*ac50*/  @!P2 ST.E.128 [R10.64], RZ ;  /* 0x000000ff0a00a985 */ /* 0x0003e8000c101d06 */
[----:B------:R1:W-:Y:S04]  /*ac60*/  @!P1 ST.E.128 [R6.64], RZ ;  /* 0x000000ff06009985 */ /* 0x0003e8000c101d06 */
[----:B------:R1:W-:Y:S02]  /*ac70*/  @!P0 ST.E.128 [R12.64], RZ ;  /* 0x000000ff0c008985 */ /* 0x0003e4000c101d06 */
.L_x_76:
[----:B------:R-:W-:Y:S05]  /*ac80*/  BSYNC B0 ;  /* 0x0000000000007941 */ /* 0x000fea0003800000 */
.L_x_75:
[----:B------:R-:W-:Y:S05]  /*ac90*/  BRA.DIV ~URZ, `(.L_x_77) ;  /* 0x00001ce27f007947 */ /* 0x000fea000b800000 */
[----:B---3--:R3:W2:Y:S04]  /*aca0*/  SHFL.IDX PT, R9, R8, 0x1, 0x181f ;  /* 0x00381f0008097f89 */ /* 0x0086a800000e0000 */
[----:B-1----:R3:W1:Y:S02]  /*acb0*/  SHFL.IDX PT, R2, R4, 0x1, 0x181f ;  /* 0x00381f0004027f89 */ /* 0x00266400000e0000 */
.L_x_126:
[----:B------:R-:W-:Y:S01]  /*acc0*/  IADD3 R5, R193, 0x20, RZ ;  /* 0x00000020c1057810 */ /* 0x000fe20007ffe0ff */
[----:B------:R-:W-:Y:S03]  /*acd0*/  BSSY B0, `(.L_x_78) ;  /* 0x000000f000007945 */ /* 0x000fe60003800000 */
        /* <DEDUP_REMOVED lines=8> */
[-C--:B--2---:R-:W-:Y:S02]  /*ad60*/  @!P2 LEA.HI.X R11, R212, R9.reuse, R213, 0x1, P5 ;  /* 0x00000009d40ba211 */ /* 0x084fe400028f0cd5 */
[-C--:B------:R-:W-:Y:S02]  /*ad70*/  @!P1 LEA.HI.X R7, R203, R9.reuse, R198, 0x1, P4 ;  /* 0x00000009cb079211 */ /* 0x080fe400020f0cc6 */
[----:B------:R-:W-:Y:S01]  /*ad80*/  @!P0 LEA.HI.X R13, R202, R9, R197, 0x1, P3 ;  /* 0x00000009ca0d8211 */ /* 0x000fe200018f0cc5 */
[----:B------:R1:W-:Y:S04]  /*ad90*/  @!P2 ST.E.128 [R10.64], RZ ;  /* 0x000000ff0a00a985 */ /* 0x0003e8000c101d06 */
[----:B------:R1:W-:Y:S04]  /*ada0*/  @!P1 ST.E.128 [R6.64], RZ ;  /* 0x000000ff06009985 */ /* 0x0003e8000c101d06 */
[----:B------:R1:W-:Y:S02]  /*adb0*/  @!P0 ST.E.128 [R12.64], RZ ;  /* 0x000000ff0c008985 */ /* 0x0003e4000c101d06 */
.L_x_79:
[----:B------:R-:W-:Y:S05]  /*adc0*/  BSYNC B0 ;  /* 0x0000000000007941 */ /* 0x000fea0003800000 */
.L_x_78:
[----:B------:R-:W-:Y:S05]  /*add0*/  BRA.DIV ~URZ, `(.L_x_80) ;  /* 0x00001c727f007947 */ /* 0x000fea000b800000 */
[----:B--2---:R2:W3:Y:S02]  /*ade0*/  SHFL.IDX PT, R9, R8, 0x2, 0x181f ;  /* 0x00581f0008097f89 */ /* 0x0044e400000e0000 */
.L_x_127:
[----:B------:R-:W-:Y:S05]  /*adf0*/  BRA.DIV ~URZ, `(.L_x_81) ;  /* 0x00001cc27f007947 */ /* 0x000fea000b800000 */
[----:B-1----:R1:W2:Y:S02]  /*ae00*/  SHFL.IDX PT, R2, R4, 0x2, 0x181f ;  /* 0x00581f0004027f89 */ /* 0x0022a400000e0000 */
.L_x_128:
        /* <DEDUP_REMOVED lines=16> */
.L_x_83:
[----:B------:R-:W-:Y:S05]  /*af10*/  BSYNC B0 ;  /* 0x0000000000007941 */ /* 0x000fea0003800000 */
.L_x_82:
[----:B------:R-:W-:Y:S05]  /*af20*/  BRA.DIV ~URZ, `(.L_x_84) ;  /* 0x00001c027f007947 */ /* 0x000fea000b800000 */
[----:B--23--:R-:W2:Y:S04]  /*af30*/  SHFL.IDX PT, R8, R8, 0x3, 0x181f ;  /* 0x00781f0008087f89 */ /* 0x00cea800000e0000 */
[----:B-1--4-:R-:W1:Y:S02]  /*af40*/  SHFL.IDX PT, R4, R4, 0x3, 0x181f ;  /* 0x00781f0004047f89 */ /* 0x012e6400000e0000 */
.L_x_129:
[----:B------:R-:W-:-:S04]  /*af50*/  IADD3 R193, R193, 0x60, RZ ;  /* 0x00000060c1c17810 */ /* 0x000fc80007ffe0ff */
        /* <DEDUP_REMOVED lines=14> */
.L_x_64:
[----:B------:R-:W-:Y:S05]  /*b040*/  BSYNC B1 ;  /* 0x0000000000017941 */ /* 0x000fea0003800000 */
.L_x_48:
[----:B------:R-:W-:-:S13]  /*b050*/  ISETP.NE.AND P0, PT, R211, RZ, PT ;  /* 0x000000ffd300720c */ /* 0x000fda0003f05270 */
[----:B------:R-:W-:Y:S01]  /*b060*/  @P0 WARPSYNC 0xffffffff ;  /* 0xffffffff00000948 */ /* 0x000fe20003800000 */
[----:B------:R-:W-:Y:S06]  /*b070*/  @P0 BAR.SYNC.DEFER_BLOCKING 0x5, 0x100 ;  /* 0x0144000000000b1d */ /* 0x000fec0000010000 */
[----:B------:R-:W4:Y:S04]  /*b080*/  @P0 LDS.128 R192, [0x18100] ;  /* 0x01810000ffc00984 */ /* 0x000f280000000c00 */
[----:B------:R-:W-:Y:S06]  /*b090*/  @P0 BAR.ARV 0x4, 0x100 ;  /* 0x0104000000000b1d */ /* 0x000fec0000002000 */
[----:B------:R-:W-:Y:S05]  /*b0a0*/  @P0 BRA `(.L_x_85) ;  /* 0x00000a5000000947 */ /* 0x000fea0003800000 */
[----:B-1-3--:R-:W-:Y:S01]  /*b0b0*/  LOP3.LUT R3, R201, 0x1f, RZ, 0xc0, !PT ;  /* 0x0000001fc9037812 */ /* 0x00afe200078ec0ff */
[----:B--2---:R-:W-:-:S03]  /*b0c0*/  IMAD.MOV.U32 R8, RZ, RZ, RZ ;  /* 0x000000ffff087224 */ /* 0x004fc600078e00ff */
[----:B------:R-:W-:Y:S01]  /*b0d0*/  ISETP.NE.AND P5, PT, R3, 0x1f, PT ;  /* 0x0000001f0300780c */ /* 0x000fe20003fa5270 */
[----:B------:R-:W-:Y:S10]  /*b0e0*/  BRA.DIV ~URZ, `(.L_x_86) ;  /* 0x00001b127f007947 */ /* 0x000ff4000b800000 */
[----:B------:R1:W2:Y:S02]  /*b0f0*/  SHFL.IDX PT, R4, R0, RZ, 0x1f ;  /* 0x00001fff00047589 */ /* 0x0002a400000e0000 */
.L_x_130:
[----:B------:R-:W-:Y:S05]  /*b100*/  BRA.DIV ~URZ, `(.L_x_87) ;  /* 0x00001b627f007947 */ /* 0x000fea000b800000 */
[----:B-1----:R-:W1:Y:S02]  /*b110*/  SHFL.IDX PT, R0, R0, 0x1, 0x1f ;  /* 0x00201f0000007f89 */ /* 0x002e6400000e0000 */
.L_x_131:
[----:B----4-:R-:W-:Y:S02]  /*b120*/  IMAD.IADD R6, R195, 0x1, R3 ;  /* 0x00000001c3067824 */ /* 0x010fe400078e0203 */
[----:B------:R-:W-:-:S03]  /*b130*/  IMAD.MOV.U32 R9, RZ, RZ, RZ ;  /* 0x000000ffff097224 */ /* 0x000fc600078e00ff */
[----:B------:R-:W-:-:S13]  /*b140*/  ISETP.GE.OR P0, PT, R6, c[0x0][0x53c], !P5 ;  /* 0x00014f0006007a0c */ /* 0x000fda0006f06670 */
[----:B------:R-:W-:Y:S01]  /*b150*/  @!P0 IMAD.MOV.U32 R5, RZ, RZ, 0x4 ;  /* 0x00000004ff058424 */ /* 0x000fe200078e00ff */
[----:B------:R-:W-:-:S03]  /*b160*/  @!P0 MOV R2, 0x4 ;  /* 0x0000000400028802 */ /* 0x000fc60000000f00 */
[----:B------:R-:W-:-:S04]  /*b170*/  @!P0 IMAD.WIDE R10, R6, R5, c[0x0][0x580] ;  /* 0x00016000060a8625 */ /* 0x000fc800078e0205 */
[----:B------:R-:W-:Y:S01]  /*b180*/  @!P0 IMAD.WIDE R6, R6, R2, c[0x0][0x578] ;  /* 0x00015e0006068625 */ /* 0x000fe200078e0202 */
[----:B------:R-:W3:Y:S04]  /*b190*/  @!P0 LDG.E R9, [R10.64] ;  /* 0x000000060a098981 */ /* 0x000ee8000c1e1900 */
[----:B------:R-:W3:Y:S01]  /*b1a0*/  @!P0 LDG.E R8, [R6.64] ;  /* 0x0000000606088981 */ /* 0x000ee2000c1e1900 */
[C---:B------:R-:W-:Y:S02]  /*b1b0*/  ISETP.GE.U32.AND P4, PT, R3.reuse, 0x10, PT ;  /* 0x000000100300780c */ /* 0x040fe40003f86070 */
[C---:B------:R-:W-:Y:S02]  /*b1c0*/  ISETP.GE.U32.AND P3, PT, R3.reuse, 0x8, PT ;  /* 0x000000080300780c */ /* 0x040fe40003f66070 */
[----:B------:R-:W-:-:S02]  /*b1d0*/  ISETP.GE.U32.AND P2, PT, R3, 0x4, PT ;  /* 0x000000040300780c */ /* 0x000fc40003f46070 */
[C---:B------:R-:W-:Y:S02]  /*b1e0*/  ISETP.GE.U32.AND P1, PT, R3.reuse, 0x2, PT ;  /* 0x000000020300780c */ /* 0x040fe40003f26070 */
[----:B------:R-:W-:Y:S02]  /*b1f0*/  ISETP.NE.AND P0, PT, R3, RZ, PT ;  /* 0x000000ff0300720c */ /* 0x000fe40003f05270 */
[----:B------:R-:W-:Y:S01]  /*b200*/  MOV R12, RZ ;  /* 0x000000ff000c7202 */ /* 0x000fe20000000f00 */
[----:B---3--:R-:W-:Y:S01]  /*b210*/  IMAD R11, R8, R9, RZ ;  /* 0x00000009080b7224 */ /* 0x008fe200078e02ff */
[----:B------:R-:W-:Y:S07]  /*b220*/  BRA.DIV ~URZ, `(.L_x_88) ;  /* 0x00001ab27f007947 */ /* 0x000fee000b800000 */
[----:B------:R3:W4:Y:S02]  /*b230*/  SHFL.UP PT, R2, R11, 0x1, RZ ;  /* 0x042000000b027989 */ /* 0x00072400000e00ff */
.L_x_132:
[----:B----4-:R-:W-:-:S04]  /*b240*/  SEL R2, R2, RZ, P0 ;  /* 0x000000ff02027207 */ /* 0x010fc80000000000 */
[----:B---3--:R-:W-:Y:S01]  /*b250*/  IADD3 R11, R11, R2, RZ ;  /* 0x000000020b0b7210 */ /* 0x008fe20007ffe0ff */
[----:B------:R-:W-:Y:S05]  /*b260*/  BRA.DIV ~URZ, `(.L_x_89) ;  /* 0x00001ac27f007947 */ /* 0x000fea000b800000 */
[----:B------:R-:W3:Y:S02]  /*b270*/  SHFL.UP PT, R2, R11, 0x2, RZ ;  /* 0x044000000b027989 */ /* 0x000ee400000e00ff */
[----:B---3--:R-:W-:-:S05]  /*b280*/  SEL R2, R2, RZ, P1 ;  /* 0x000000ff02027207 */ /* 0x008fca0000800000 */
[----:B------:R-:W-:-:S05]  /*b290*/  IMAD.IADD R11, R11, 0x1, R2 ;  /* 0x000000010b0b7824 */ /* 0x000fca00078e0202 */
        /* <DEDUP_REMOVED lines=9> */
[----:B------:R3:W4:Y:S02]  /*b330*/  SHFL.IDX PT, R2, R11, 0x1f, 0x1f ;  /* 0x03e01f000b027f89 */ /* 0x00072400000e0000 */
.L_x_133:
[----:B----4-:R-:W-:Y:S01]  /*b340*/  IMAD R2, R2, c[0x0][0x538], RZ ;  /* 0x00014e0002027a24 */ /* 0x010fe200078e02ff */
[----:B------:R-:W-:Y:S04]  /*b350*/  BSSY B1, `(.L_x_90) ;  /* 0x0000075000017945 */ /* 0x000fe80003800000 */
[----:B-1----:R-:W-:-:S04]  /*b360*/  IADD3 R192, R2, R0, RZ ;  /* 0x0000000002c07210 */ /* 0x002fc80007ffe0ff */
[----:B--2---:R-:W-:-:S13]  /*b370*/  ISETP.GT.AND P6, PT, R192, R4, PT ;  /* 0x00000004c000720c */ /* 0x004fda0003fc4270 */
[----:B------:R-:W-:Y:S05]  /*b380*/  @P6 BRA `(.L_x_91) ;  /* 0x0000023000006947 */ /* 0x000fea0003800000 */
.L_x_95:
[----:B------:R-:W-:-:S04]  /*b390*/  IADD3 R195, R195, 0x1f, RZ ;  /* 0x0000001fc3c37810 */ /* 0x000fc80007ffe0ff */
[----:B------:R-:W-:-:S13]  /*b3a0*/  ISETP.GE.AND P6, PT, R195, c[0x0][0x53c], PT ;  /* 0x00014f00c3007a0c */ /* 0x000fda0003fc6270 */
[----:B------:R-:W-:Y:S05]  /*b3b0*/  @P6 BRA `(.L_x_92) ;  /* 0x000006a000006947 */ /* 0x000fea0003800000 */
[----:B------:R-:W-:Y:S01]  /*b3c0*/  IADD3 R5, R195, R3, RZ ;  /* 0x00000003c3057210 */ /* 0x000fe20007ffe0ff */
[----:B------:R-:W-:-:S03]  /*b3d0*/  CS2R R8, SRZ ;  /* 0x0000000000087805 */ /* 0x000fc6000001ff00 */
[----:B------:R-:W-:-:S13]  /*b3e0*/  ISETP.GE.OR P6, PT, R5, c[0x0][0x53c], !P5 ;  /* 0x00014f0005007a0c */ /* 0x000fda0006fc6670 */
[----:B------:R-:W-:Y:S02]  /*b3f0*/  @!P6 MOV R2, 0x4 ;  /* 0x000000040002e802 */ /* 0x000fe40000000f00 */
[----:B------:R-:W-:-:S03]  /*b400*/  @!P6 MOV R0, 0x4 ;  /* 0x000000040000e802 */ /* 0x000fc60000000f00 */
[----:B------:R-:W-:-:S04]  /*b410*/  @!P6 IMAD.WIDE R6, R5, R2, c[0x0][0x580] ;  /* 0x000160000506e625 */ /* 0x000fc800078e0202 */
[----:B---3--:R-:W-:Y:S01]  /*b420*/  @!P6 IMAD.WIDE R10, R5, R0, c[0x0][0x578] ;  /* 0x00015e00050ae625 */ /* 0x008fe200078e0200 */
[----:B------:R-:W2:Y:S04]  /*b430*/  @!P6 LDG.E R9, [R6.64] ;  /* 0x000000060609e981 */ /* 0x000ea8000c1e1900 */
[----:B------:R-:W2:Y:S02]  /*b440*/  @!P6 LDG.E R8, [R10.64] ;  /* 0x000000060a08e981 */ /* 0x000ea4000c1e1900 */
[----:B--2---:R-:W-:Y:S01]  /*b450*/  IMAD R0, R8, R9, RZ ;  /* 0x0000000908007224 */ /* 0x004fe200078e02ff */
[----:B------:R-:W-:Y:S05]  /*b460*/  BRA.DIV ~URZ, `(.L_x_93) ;  /* 0x00001a727f007947 */ /* 0x000fea000b800000 */
[----:B------:R1:W2:Y:S02]  /*b470*/  SHFL.UP PT, R2, R0, 0x1, RZ ;  /* 0x0420000000027989 */ /* 0x0002a400000e00ff */
.L_x_134:
        /* <DEDUP_REMOVED lines=16> */
.L_x_135:
[----:B--2---:R-:W-:-:S05]  /*b580*/  IMAD R2, R2, c[0x0][0x538], RZ ;  /* 0x00014e0002027a24 */ /* 0x004fca00078e02ff */
[----:B------:R-:W-:-:S04]  /*b590*/  IADD3 R192, R2, R192, RZ ;  /* 0x000000c002c07210 */ /* 0x000fc80007ffe0ff */
[----:B------:R-:W-:-:S13]  /*b5a0*/  ISETP.GT.AND P6, PT, R192, R4, PT ;  /* 0x00000004c000720c */ /* 0x000fda0003fc4270 */
[----:B-1----:R-:W-:Y:S05]  /*b5b0*/  @!P6 BRA `(.L_x_95) ;  /* 0xfffffdd00000e947 */ /* 0x002fea000383ffff */
.L_x_91:
[----:B------:R-:W-:-:S05]  /*b5c0*/  IADD3 R192, -R2, R192, RZ ;  /* 0x000000c002c07210 */ /* 0x000fca0007ffe1ff */
[----:B------:R-:W-:-:S05]  /*b5d0*/  IMAD R0, R11, c[0x0][0x538], R192 ;  /* 0x00014e000b007a24 */ /* 0x000fca00078e02c0 */
[----:B------:R-:W-:Y:S01]  /*b5e0*/  ISETP.GT.AND P0, PT, R0, R4, PT ;  /* 0x000000040000720c */ /* 0x000fe20003f04270 */
[----:B------:R-:W-:-:S12]  /*b5f0*/  BRA.DIV ~URZ, `(.L_x_96) ;  /* 0x00001b027f007947 */ /* 0x000fd8000b800000 */
[----:B------:R-:W-:-:S04]  /*b600*/  VOTE.ANY R10, PT, !P0 ;  /* 0x00000000000a7806 */ /* 0x000fc800040e0100 */
.L_x_136:
[----:B------:R1:W2:Y:S01]  /*b610*/  POPC R0, R10 ;  /* 0x0000000a00007309 */ /* 0x0002a20000000000 */
[----:B------:R-:W-:Y:S05]  /*b620*/  BRA.DIV ~URZ, `(.L_x_97) ;  /* 0x00001b127f007947 */ /* 0x000fea000b800000 */
[----:B--2---:R2:W4:Y:S04]  /*b630*/  SHFL.IDX PT, R9, R9, R0, 0x1f ;  /* 0x00001f0009097589 */ /* 0x00452800000e0000 */
[----:B------:R2:W1:Y:S02]  /*b640*/  SHFL.IDX PT, R8, R8, R0, 0x1f ;  /* 0x00001f0008087589 */ /* 0x00046400000e0000 */
.L_x_137:
[----:B------:R-:W-:Y:S01]  /*b650*/  ISETP.NE.AND P0, PT, R10, RZ, PT ;  /* 0x000000ff0a00720c */ /* 0x000fe20003f05270 */
[----:B------:R-:W-:-:S12]  /*b660*/  BSSY B0, `(.L_x_98) ;  /* 0x0000005000007945 */ /* 0x000fd80003800000 */
[----:B------:R-:W-:Y:S05]  /*b670*/  @!P0 BRA `(.L_x_99) ;  /* 0x0000003000008947 */ /* 0x000fea0003800000 */
[----:B------:R-:W-:Y:S01]  /*b680*/  IADD3 R6, R0, -0x1, RZ ;  /* 0xffffffff00067810 */ /* 0x000fe20007ffe0ff */
[----:B------:R-:W-:Y:S05]  /*b690*/  BRA.DIV ~URZ, `(.L_x_100) ;  /* 0x00001b727f007947 */ /* 0x000fea000b800000 */
[----:B------:R2:W3:Y:S02]  /*b6a0*/  SHFL.IDX PT, R12, R11, R6, 0x1f ;  /* 0x00001f060b0c7589 */ /* 0x0004e400000e0000 */
.L_x_99:
[----:B------:R-:W-:Y:S05]  /*b6b0*/  BSYNC B0 ;  /* 0x0000000000007941 */ /* 0x000fea0003800000 */
.L_x_98:
[-C--:B----4-:R-:W-:Y:S01]  /*b6c0*/  IABS R2, R9.reuse ;  /* 0x0000000900027213 */ /* 0x090fe20000000000 */
[----:B---3--:R-:W-:Y:S01]  /*b6d0*/  IMAD R192, R12, c[0x0][0x538], R192 ;  /* 0x00014e000cc07a24 */ /* 0x008fe200078e02c0 */
[----:B-1----:R-:W-:Y:S02]  /*b6e0*/  IABS R10, R8 ;  /* 0x00000008000a7213 */ /* 0x002fe40000000000 */
[----:B------:R-:W1:Y:S01]  /*b6f0*/  I2F.RP R5, R2 ;  /* 0x0000000200057306 */ /* 0x000e620000209400 */
[----:B------:R-:W-:Y:S01]  /*b700*/  IMAD.IADD R193, R4, 0x1, -R192 ;  /* 0x0000000104c17824 */ /* 0x000fe200078e0ac0 */
[----:B--2---:R-:W-:Y:S01]  /*b710*/  IABS R6, R9 ;  /* 0x0000000900067213 */ /* 0x004fe20000000000 */
[----:B------:R-:W-:Y:S01]  /*b720*/  IMAD.MOV.U32 R4, RZ, RZ, RZ ;  /* 0x000000ffff047224 */ /* 0x000fe200078e00ff */
[----:B------:R-:W-:Y:S02]  /*b730*/  IADD3 R195, R0, R195, RZ ;  /* 0x000000c300c37210 */ /* 0x000fe40007ffe0ff */
[----:B------:R-:W-:Y:S01]  /*b740*/  IABS R7, R193 ;  /* 0x000000c100077213 */ /* 0x000fe20000000000 */
[----:B------:R-:W-:Y:S01]  /*b750*/  IMAD.MOV R6, RZ, RZ, -R6 ;  /* 0x000000ffff067224 */ /* 0x000fe200078e0a06 */
[----:B------:R-:W2:Y:S08]  /*b760*/  I2F.RP R12, R10 ;  /* 0x0000000a000c7306 */ /* 0x000eb00000209400 */
[----:B-1----:R-:W1:Y:S08]  /*b770*/  MUFU.RCP R5, R5 ;  /* 0x0000000500057308 */ /* 0x002e700000001000 */
[----:B--2---:R-:W2:Y:S01]  /*b780*/  MUFU.RCP R12, R12 ;  /* 0x0000000c000c7308 */ /* 0x004ea20000001000 */
[----:B-1----:R-:W-:-:S07]  /*b790*/  IADD3 R5, R5, 0xffffffe, RZ ;  /* 0x0ffffffe05057810 */ /* 0x002fce0007ffe0ff */
[----:B------:R-:W1:Y:S01]  /*b7a0*/  F2I.FTZ.U32.TRUNC.NTZ R5, R5 ;  /* 0x0000000500057305 */ /* 0x000e62000021f000 */
[----:B--2---:R-:W-:-:S07]  /*b7b0*/  IADD3 R12, R12, 0xffffffe, RZ ;  /* 0x0ffffffe0c0c7810 */ /* 0x004fce0007ffe0ff */
[----:B------:R2:W3:Y:S01]  /*b7c0*/  F2I.FTZ.U32.TRUNC.NTZ R13, R12 ;  /* 0x0000000c000d7305 */ /* 0x0004e2000021f000 */
[----:B-1----:R-:W-:-:S04]  /*b7d0*/  IMAD.MOV R11, RZ, RZ, -R5 ;  /* 0x000000ffff0b7224 */ /* 0x002fc800078e0a05 */
[----:B------:R-:W-:-:S04]  /*b7e0*/  IMAD R11, R11, R2, RZ ;  /* 0x000000020b0b7224 */ /* 0x000fc800078e02ff */
[----:B------:R-:W-:-:S04]  /*b7f0*/  IMAD.HI.U32 R11, R5, R11, R4 ;  /* 0x0000000b050b7227 */ /* 0x000fc800078e0004 */
[----:B--2---:R-:W-:Y:S02]  /*b800*/  IMAD.MOV.U32 R12, RZ, RZ, RZ ;  /* 0x000000ffff0c7224 */ /* 0x004fe400078e00ff */
[----:B------:R-:W-:-:S04]  /*b810*/  IMAD.HI.U32 R5, R11, R7, RZ ;  /* 0x000000070b057227 */ /* 0x000fc800078e00ff */
[----:B------:R-:W-:-:S05]  /*b820*/  IMAD R6, R5, R6, R7 ;  /* 0x0000000605067224 */ /* 0x000fca00078e0207 */
[----:B------:R-:W-:-:S13]  /*b830*/  ISETP.GT.U32.AND P1, PT, R2, R6, PT ;  /* 0x000000060200720c */ /* 0x000fda0003f24070 */
[----:B------:R-:W-:Y:S01]  /*b840*/  @!P1 IMAD.IADD R6, R6, 0x1, -R2 ;  /* 0x0000000106069824 */ /* 0x000fe200078e0a02 */
[----:B------:R-:W-:Y:S02]  /*b850*/  @!P1 IADD3 R5, R5, 0x1, RZ ;  /* 0x0000000105059810 */ /* 0x000fe40007ffe0ff */
[----:B------:R-:W-:Y:S02]  /*b860*/  ISETP.NE.AND P1, PT, R9, RZ, PT ;  /* 0x000000ff0900720c */ /* 0x000fe40003f25270 */
[----:B------:R-:W-:Y:S02]  /*b870*/  ISETP.GE.U32.AND P2, PT, R6, R2, PT ;  /* 0x000000020600720c */ /* 0x000fe40003f46070 */
[----:B------:R-:W-:Y:S02]  /*b880*/  LOP3.LUT R2, R193, R9, RZ, 0x3c, !PT ;  /* 0x00000009c1027212 */ /* 0x000fe400078e3cff */
[----:B---3--:R-:W-:Y:S02]  /*b890*/  IADD3 R6, RZ, -R13, RZ ;  /* 0x8000000dff067210 */ /* 0x008fe40007ffe0ff */
[----:B------:R-:W-:-:S02]  /*b8a0*/  ISETP.GE.AND P0, PT, R2, RZ, PT ;  /* 0x000000ff0200720c */ /* 0x000fc40003f06270 */
[----:B------:R-:W-:Y:S01]  /*b8b0*/  IABS R2, R8 ;  /* 0x0000000800027213 */ /* 0x000fe20000000000 */
[----:B------:R-:W-:-:S04]  /*b8c0*/  IMAD R6, R6, R10, RZ ;  /* 0x0000000a06067224 */ /* 0x000fc800078e02ff */
[----:B------:R-:W-:Y:S01]  /*b8d0*/  @P2 IADD3 R5, R5, 0x1, RZ ;  /* 0x0000000105052810 */ /* 0x000fe20007ffe0ff */
[----:B------:R-:W-:-:S04]  /*b8e0*/  IMAD.HI.U32 R6, R13, R6, R12 ;  /* 0x000000060d067227 */ /* 0x000fc800078e000c */
[----:B------:R-:W-:Y:S02]  /*b8f0*/  IMAD.MOV R2, RZ, RZ, -R2 ;  /* 0x000000ffff027224 */ /* 0x000fe400078e0a02 */
        /* <DEDUP_REMOVED lines=8> */
[-C--:B------:R-:W-:Y:S02]  /*b980*/  @!P1 IADD3 R2, R2, -R10.reuse, RZ ;  /* 0x8000000a02029210 */ /* 0x080fe40007ffe0ff */
[----:B------:R-:W-:Y:S02]  /*b990*/  @!P1 IADD3 R6, R6, 0x1, RZ ;  /* 0x0000000106069810 */ /* 0x000fe40007ffe0ff */
[----:B------:R-:W-:Y:S02]  /*b9a0*/  ISETP.GE.U32.AND P2, PT, R2, R10, PT ;  /* 0x0000000a0200720c */ /* 0x000fe40003f46070 */
[----:B------:R-:W-:Y:S02]  /*b9b0*/  LOP3.LUT R2, R5, R8, RZ, 0x3c, !PT ;  /* 0x0000000805027212 */ /* 0x000fe400078e3cff */
[----:B------:R-:W-:Y:S02]  /*b9c0*/  ISETP.NE.AND P1, PT, R8, RZ, PT ;  /* 0x000000ff0800720c */ /* 0x000fe40003f25270 */
[----:B------:R-:W-:-:S07]  /*b9d0*/  ISETP.GE.AND P0, PT, R2, RZ, PT ;  /* 0x000000ff0200720c */ /* 0x000fce0003f06270 */
[----:B------:R-:W-:-:S06]  /*b9e0*/  @P2 IADD3 R6, R6, 0x1, RZ ;  /* 0x0000000106062810 */ /* 0x000fcc0007ffe0ff */
[----:B------:R-:W-:Y:S01]  /*b9f0*/  @!P0 IMAD.MOV R6, RZ, RZ, -R6 ;  /* 0x000000ffff068224 */ /* 0x000fe200078e0a06 */
[----:B------:R-:W-:-:S05]  /*ba00*/  @!P1 LOP3.LUT R6, RZ, R8, RZ, 0x33, !PT ;  /* 0x00000008ff069212 */ /* 0x000fca00078e33ff */
[--C-:B------:R-:W-:Y:S02]  /*ba10*/  IMAD.MOV R2, RZ, RZ, -R6.reuse ;  /* 0x000000ffff027224 */ /* 0x100fe400078e0a06 */
[C---:B------:R-:W-:Y:S02]  /*ba20*/  IMAD R6, R8.reuse, 0x1000000, R6 ;  /* 0x0100000008067824 */ /* 0x040fe400078e0206 */
[----:B------:R-:W-:-:S04]  /*ba30*/  IMAD R2, R8, R2, R5 ;  /* 0x0000000208027224 */ /* 0x000fc800078e0205 */
[----:B------:R-:W-:Y:S01]  /*ba40*/  IMAD R194, R2, 0x10000, R6 ;  /* 0x0001000002c27824 */ /* 0x000fe200078e0206 */
[----:B------:R-:W-:Y:S05]  /*ba50*/  BRA `(.L_x_101) ;  /* 0x0000004000007947 */ /* 0x000fea0003800000 */
.L_x_92:
[----:B------:R-:W-:Y:S01]  /*ba60*/  IMAD.MOV.U32 R192, RZ, RZ, R4 ;  /* 0x000000ffffc07224 */ /* 0x000fe200078e0004 */
[----:B------:R-:W-:Y:S01]  /*ba70*/  MOV R194, RZ ;  /* 0x000000ff00c27202 */ /* 0x000fe20000000f00 */
[----:B------:R-:W-:Y:S01]  /*ba80*/  IMAD.MOV.U32 R193, RZ, RZ, RZ ;  /* 0x000000ffffc17224 */ /* 0x000fe200078e00ff */
[----:B------:R-:W-:Y:S02]  /*ba90*/  MOV R195, c[0x0][0x53c] ;  /* 0x00014f0000c37a02 */ /* 0x000fe40000000f00 */
.L_x_101:
[----:B------:R-:W-:Y:S05]  /*baa0*/  BSYNC B1 ;  /* 0x0000000000017941 */ /* 0x000fea0003800000 */
.L_x_90:
[----:B------:R-:W-:Y:S01]  /*bab0*/  WARPSYNC 0xffffffff ;  /* 0xffffffff00007948 */ /* 0x000fe20003800000 */
[----:B------:R-:W-:Y:S01]  /*bac0*/  BAR.SYNC.DEFER_BLOCKING 0x4, 0x100 ;  /* 0x0104000000007b1d */ /* 0x000fe20000010000 */
[----:B------:R-:W-:-:S13]  /*bad0*/  ISETP.NE.AND P0, PT, R3, RZ, PT ;  /* 0x000000ff0300720c */ /* 0x000fda0003f05270 */
[----:B------:R1:W-:Y:S04]  /*bae0*/  @!P0 STS.128 [0x18100], R192 ;  /* 0x018100c0ff008388 */ /* 0x0003e80000000c00 */
[----:B------:R-:W-:Y:S06]  /*baf0*/  BAR.ARV 0x5, 0x100 ;  /* 0x0144000000007b1d */ /* 0x000fec0000002000 */
.L_x_85:
[----:B----4-:R-:W-:-:S13]  /*bb00*/  ISETP.GE.AND P0, PT, R195, c[0x0][0x53c], PT ;  /* 0x00014f00c3007a0c */ /* 0x010fda0003f06270 */
[----:B-123--:R-:W-:Y:S01]  /*bb10*/  @P0 CALL.REL.NOINC `(.L_x_102) ;  /* 0x0000001000000944 */ /* 0x00efe20003c00000 */
[----:B------:R-:W-:Y:S05]  /*bb20*/  BRA `(.L_x_103) ;  /* 0xffff58d000007947 */ /* 0x000fea000383ffff */
.L_x_102:
[----:B------:R-:W-:Y:S05]  /*bb30*/  EXIT ;  /* 0x000000000000794d */ /* 0x000fea0003800000 */
.L_x_14:
[----:B------:R-:W-:Y:S01]  /*bb40*/  IMAD.MOV.U32 R11, RZ, RZ, R9 ;  /* 0x000000ffff0b7224 */ /* 0x000fe200078e0009 */
[----:B------:R-:W-:Y:S02]  /*bb50*/  MOV R5, 0x1 ;  /* 0x0000000100057802 */ /* 0x000fe40000000f00 */
[----:B------:R-:W-:Y:S02]  /*bb60*/  MOV R2, 0xbb80 ;  /* 0x0000bb8000027802 */ /* 0x000fe40000000f00 */
[----:B------:R-:W-:Y:S05]  /*bb70*/  CALL.REL.NOINC `($__internal_2_$__cuda_sm70_shflsync_up_p) ;  /* 0x0000179000007944 */ /* 0x000fea0003c00000 */
[----:B--2---:R-:W-:Y:S01]  /*bb80*/  MOV R2, R5 ;  /* 0x0000000500027202 */ /* 0x004fe20000000f00 */
[----:B-1----:R-:W-:Y:S05]  /*bb90*/  BRA `(.L_x_104) ;  /* 0xffff48d000007947 */ /* 0x002fea000383ffff */
.L_x_15:
[----:B------:R-:W-:Y:S01]  /*bba0*/  IMAD.MOV.U32 R11, RZ, RZ, R9 ;  /* 0x000000ffff0b7224 */ /* 0x000fe200078e0009 */
[----:B------:R-:W-:Y:S02]  /*bbb0*/  MOV R5, 0x2 ;  /* 0x0000000200057802 */ /* 0x000fe40000000f00 */
[----:B------:R-:W-:Y:S02]  /*bbc0*/  MOV R2, 0xbbe0 ;  /* 0x0000bbe000027802 */ /* 0x000fe40000000f00 */
[----:B------:R-:W-:Y:S05]  /*bbd0*/  CALL.REL.NOINC `($__internal_2_$__cuda_sm70_shflsync_up_p) ;  /* 0x0000173000007944 */ /* 0x000fea0003c00000 */
[----:B--2---:R-:W-:Y:S02]  /*bbe0*/  SEL R5, R5, RZ, P4 ;  /* 0x000000ff05057207 */ /* 0x004fe40002000000 */
[----:B------:R-:W-:-:S03]  /*bbf0*/  MOV R2, 0xbc40 ;  /* 0x0000bc4000027802 */ /* 0x000fc60000000f00 */
[----:B------:R-:W-:Y:S01]  /*bc00*/  IMAD.IADD R9, R9, 0x1, R5 ;  /* 0x0000000109097824 */ /* 0x000fe200078e0205 */
[----:B------:R-:W-:-:S03]  /*bc10*/  MOV R5, 0x4 ;  /* 0x0000000400057802 */ /* 0x000fc60000000f00 */
[----:B-1----:R-:W-:Y:S02]  /*bc20*/  IMAD.MOV.U32 R11, RZ, RZ, R9 ;  /* 0x000000ffff0b7224 */ /* 0x002fe400078e0009 */
        /* <DEDUP_REMOVED lines=13> */
[----:B--2---:R-:W-:Y:S01]  /*bd00*/  SEL R5, R5, RZ, P1 ;  /* 0x000000ff05057207 */ /* 0x004fe20000800000 */
[----:B------:R-:W-:Y:S01]  /*bd10*/  IMAD.MOV.U32 R6, RZ, RZ, 0x1f ;  /* 0x0000001fff067424 */ /* 0x000fe200078e00ff */
[----:B------:R-:W-:-:S03]  /*bd20*/  MOV R2, 0xbd70 ;  /* 0x0000bd7000027802 */ /* 0x000fc60000000f00 */
[----:B------:R-:W-:Y:S01]  /*bd30*/  IMAD.IADD R9, R9, 0x1, R5 ;  /* 0x0000000109097824 */ /* 0x000fe200078e0205 */
[----:B------:R-:W-:-:S03]  /*bd40*/  MOV R5, 0x1f ;  /* 0x0000001f00057802 */ /* 0x000fc60000000f00 */
[----:B------:R-:W-:Y:S02]  /*bd50*/  IMAD.MOV.U32 R7, RZ, RZ, R9 ;  /* 0x000000ffff077224 */ /* 0x000fe400078e0009 */
[----:B-1----:R-:W-:Y:S05]  /*bd60*/  CALL.REL.NOINC `($__internal_1_$__cuda_sm70_shflsync_idx_p) ;  /* 0x0000155000007944 */ /* 0x002fea0003c00000 */
[----:B------:R-:W-:Y:S05]  /*bd70*/  BRA `(.L_x_105) ;  /* 0xffff47f000007947 */ /* 0x000fea000383ffff */
.L_x_17:
[----:B------:R-:W-:Y:S02]  /*bd80*/  SEL R2, RZ, 0x1, P0 ;  /* 0x00000001ff027807 */ /* 0x000fe40000000000 */
[----:B------:R-:W-:Y:S02]  /*bd90*/  MOV R0, 0xbdb0 ;  /* 0x0000bdb000007802 */ /* 0x000fe40000000f00 */
[----:B------:R-:W-:Y:S05]  /*bda0*/  CALL.REL.NOINC `($__internal_3_$__cuda_sm70_votesync_ballot) ;  /* 0x000015b000007944 */ /* 0x000fea0003c00000 */
[----:B------:R-:W-:Y:S05]  /*bdb0*/  BRA `(.L_x_106) ;  /* 0xffff484000007947 */ /* 0x000fea000383ffff */
.L_x_18:
[----:B------:R-:W-:Y:S01]  /*bdc0*/  IMAD.MOV.U32 R7, RZ, RZ, R8 ;  /* 0x000000ffff077224 */ /* 0x000fe200078e0008 */
[----:B--2---:R-:W-:Y:S01]  /*bdd0*/  MOV R6, R0 ;  /* 0x0000000000067202 */ /* 0x004fe20000000f00 */
[----:B------:R-:W-:Y:S01]  /*bde0*/  IMAD.MOV.U32 R5, RZ, RZ, 0x1f ;  /* 0x0000001fff057424 */ /* 0x000fe200078e00ff */
[----:B------:R-:W-:Y:S02]  /*bdf0*/  MOV R2, 0xbe10 ;  /* 0x0000be1000027802 */ /* 0x000fe40000000f00 */
[----:B-1----:R-:W-:Y:S05]  /*be00*/  CALL.REL.NOINC `($__internal_1_$__cuda_sm70_shflsync_idx_p) ;  /* 0x000014b000007944 */ /* 0x002fea0003c00000 */
[----:B------:R-:W-:Y:S01]  /*be10*/  IMAD.MOV.U32 R8, RZ, RZ, R5 ;  /* 0x000000ffff087224 */ /* 0x000fe200078e0005 */
[----:B------:R-:W-:Y:S01]  /*be20*/  MOV R7, R4 ;  /* 0x0000000400077202 */ /* 0x000fe20000000f00 */
[----:B------:R-:W-:Y:S01]  /*be30*/  IMAD.MOV.U32 R11, RZ, RZ, RZ ;  /* 0x000000ffff0b7224 */ /* 0x000fe200078e00ff */
[----:B------:R-:W-:Y:S01]  /*be40*/  MOV R6, R0 ;  /* 0x0000000000067202 */ /* 0x000fe20000000f00 */
[----:B------:R-:W-:Y:S01]  /*be50*/  IMAD.MOV.U32 R5, RZ, RZ, 0x1f ;  /* 0x0000001fff057424 */ /* 0x000fe200078e00ff */
[----:B------:R-:W-:-:S02]  /*be60*/  MOV R2, 0xbe80 ;  /* 0x0000be8000027802 */ /* 0x000fc40000000f00 */
[----:B------:R-:W-:Y:S05]  /*be70*/  CALL.REL.NOINC `($__internal_1_$__cuda_sm70_shflsync_idx_p) ;  /* 0x0000144000007944 */ /* 0x000fea0003c00000 */
[----:B------:R-:W-:Y:S01]  /*be80*/  MOV R4, R5 ;  /* 0x0000000500047202 */ /* 0x000fe20000000f00 */
[----:B------:R-:W-:Y:S05]  /*be90*/  BRA `(.L_x_107) ;  /* 0xffff47b000007947 */ /* 0x000fea000383ffff */
.L_x_21:
[----:B------:R-:W-:Y:S01]  /*bea0*/  IMAD.MOV.U32 R7, RZ, RZ, R9 ;  /* 0x000000ffff077224 */ /* 0x000fe200078e0009 */
[----:B------:R-:W-:-:S02]  /*beb0*/  MOV R5, 0x1f ;  /* 0x0000001f00057802 */ /* 0x000fc40000000f00 */
[----:B------:R-:W-:Y:S02]  /*bec0*/  MOV R2, 0xbee0 ;  /* 0x0000bee000027802 */ /* 0x000fe40000000f00 */
[----:B-1234-:R-:W-:Y:S05]  /*bed0*/  CALL.REL.NOINC `($__internal_1_$__cuda_sm70_shflsync_idx_p) ;  /* 0x000013e000007944 */ /* 0x01efea0003c00000 */
[----:B------:R-:W-:Y:S01]  /*bee0*/  MOV R11, R5 ;  /* 0x00000005000b7202 */ /* 0x000fe20000000f00 */
[----:B------:R-:W-:Y:S05]  /*bef0*/  BRA `(.L_x_20) ;  /* 0xffff47b000007947 */ /* 0x000fea000383ffff */
.L_x_29:
[----:B------:R-:W-:Y:S01]  /*bf00*/  IMAD.MOV.U32 R7, RZ, RZ, R12 ;  /* 0x000000ffff077224 */ /* 0x000fe200078e000c */
[----:B------:R-:W-:Y:S01]  /*bf10*/  MOV R6, RZ ;  /* 0x000000ff00067202 */ /* 0x000fe20000000f00 */
[----:B------:R-:W-:Y:S01]  /*bf20*/  IMAD.MOV.U32 R5, RZ, RZ, 0x181f ;  /* 0x0000181fff057424 */ /* 0x000fe200078e00ff */
[----:B------:R-:W-:Y:S02]  /*bf30*/  MOV R2, 0xbf50 ;  /* 0x0000bf5000027802 */ /* 0x000fe40000000f00 */
[----:B------:R-:W-:Y:S05]  /*bf40*/  CALL.REL.NOINC `($__internal_1_$__cuda_sm70_shflsync_idx_p) ;  /* 0x0000137000007944 */ /* 0x000fea0003c00000 */
[----:B------:R-:W-:Y:S01]  /*bf50*/  MOV R14, R5 ;  /* 0x00000005000e7202 */ /* 0x000fe20000000f00 */
[----:B------:R-:W-:Y:S05]  /*bf60*/  BRA `(.L_x_108) ;  /* 0xffff634000007947 */ /* 0x000fea000383ffff */
.L_x_30:
[----:B------:R-:W-:Y:S01]  /*bf70*/  IMAD.MOV.U32 R7, RZ, RZ, R13 ;  /* 0x000000ffff077224 */ /* 0x000fe200078e000d */
[----:B------:R-:W-:Y:S01]  /*bf80*/  MOV R6, RZ ;  /* 0x000000ff00067202 */ /* 0x000fe20000000f00 */
[----:B------:R-:W-:Y:S01]  /*bf90*/  IMAD.MOV.U32 R5, RZ, RZ, 0x181f ;  /* 0x0000181fff057424 */ /* 0x000fe200078e00ff */
[----:B------:R-:W-:Y:S02]  /*bfa0*/  MOV R2, 0xbfc0 ;  /* 0x0000bfc000027802 */ /* 0x000fe40000000f00 */
[----:B-12---:R-:W-:Y:S05]  /*bfb0*/  CALL.REL.NOINC `($__internal_1_$__cuda_sm70_shflsync_idx_p) ;  /* 0x0000130000007944 */ /* 0x006fea0003c00000 */
[----:B------:R-:W-:Y:S01]  /*bfc0*/  MOV R2, R5 ;  /* 0x0000000500027202 */ /* 0x000fe20000000f00 */
[----:B------:R-:W-:Y:S05]  /*bfd0*/  BRA `(.L_x_109) ;  /* 0xffff62f000007947 */ /* 0x000fea000383ffff */
.L_x_33:
[----:B--2---:R-:W-:Y:S01]  /*bfe0*/  IMAD.MOV.U32 R7, RZ, RZ, R12 ;  /* 0x000000ffff077224 */ /* 0x004fe200078e000c */
[----:B------:R-:W-:Y:S01]  /*bff0*/  MOV R6, 0x1 ;  /* 0x0000000100067802 */ /* 0x000fe20000000f00 */
[----:B------:R-:W-:Y:S01]  /*c000*/  IMAD.MOV.U32 R5, RZ, RZ, 0x181f ;  /* 0x0000181fff057424 */ /* 0x000fe200078e00ff */
[----:B----4-:R-:W-:-:S02]  /*c010*/  MOV R2, 0xc030 ;  /* 0x0000c03000027802 */ /* 0x010fc40000000f00 */
[----:B-1-3--:R-:W-:Y:S05]  /*c020*/  CALL.REL.NOINC `($__internal_1_$__cuda_sm70_shflsync_idx_p) ;  /* 0x0000129000007944 */ /* 0x00afea0003c00000 */
[----:B------:R-:W-:Y:S01]  /*c030*/  IMAD.MOV.U32 R14, RZ, RZ, R5 ;  /* 0x000000ffff0e7224 */ /* 0x000fe200078e0005 */
[----:B------:R-:W-:Y:S01]  /*c040*/  MOV R6, 0x1 ;  /* 0x0000000100067802 */ /* 0x000fe20000000f00 */
[----:B------:R-:W-:Y:S01]  /*c050*/  IMAD.MOV.U32 R7, RZ, RZ, R13 ;  /* 0x000000ffff077224 */ /* 0x000fe200078e000d */
[----:B------:R-:W-:-:S02]  /*c060*/  MOV R5, 0x181f ;  /* 0x0000181f00057802 */ /* 0x000fc40000000f00 */
[----:B------:R-:W-:Y:S02]  /*c070*/  MOV R2, 0xc090 ;  /* 0x0000c09000027802 */ /* 0x000fe40000000f00 */
[----:B------:R-:W-:Y:S05]  /*c080*/  CALL.REL.NOINC `($__internal_1_$__cuda_sm70_shflsync_idx_p) ;  /* 0x0000123000007944 */ /* 0x000fea0003c00000 */
[----:B------:R-:W-:Y:S05]  /*c090*/  BRA `(.L_x_110) ;  /* 0xffff637000007947 */ /* 0x000fea000383ffff */
.L_x_36:
[----:B-1----:R-:W-:Y:S01]  /*c0a0*/  IMAD.MOV.U32 R7, RZ, RZ, R12 ;  /* 0x000000ffff077224 */ /* 0x002fe200078e000c */
[----:B------:R-:W-:Y:S01]  /*c0b0*/  MOV R6, 0x2 ;  /* 0x0000000200067802 */ /* 0x000fe20000000f00 */
[----:B---3--:R-:W-:Y:S01]  /*c0c0*/  IMAD.MOV.U32 R5, RZ, RZ, 0x181f ;  /* 0x0000181fff057424 */ /* 0x008fe200078e00ff */
[----:B------:R-:W-:Y:S02]  /*c0d0*/  MOV R2, 0xc0f0 ;  /* 0x0000c0f000027802 */ /* 0x000fe40000000f00 */
[----:B--2---:R-:W-:Y:S05]  /*c0e0*/  CALL.REL.NOINC `($__internal_1_$__cuda_sm70_shflsync_idx_p) ;  /* 0x000011d000007944 */ /* 0x004fea0003c00000 */
[----:B------:R-:W-:Y:S01]  /*c0f0*/  MOV R14, R5 ;  /* 0x00000005000e7202 */ /* 0x000fe20000000f00 */
[----:B------:R-:W-:Y:S05]  /*c100*/  BRA `(.L_x_111) ;  /* 0xffff643000007947 */ /* 0x000fea000383ffff */
.L_x_37:
[----:B------:R-:W-:Y:S01]  /*c110*/  IMAD.MOV.U32 R7, RZ, RZ, R13 ;  /* 0x000000ffff077224 */ /* 0x000fe200078e000d */
[----:B------:R-:W-:Y:S01]  /*c120*/  MOV R6, 0x2 ;  /* 0x0000000200067802 */ /* 0x000fe20000000f00 */
[----:B---3--:R-:W-:Y:S01]  /*c130*/  IMAD.MOV.U32 R5, RZ, RZ, 0x181f ;  /* 0x0000181fff057424 */ /* 0x008fe200078e00ff */
[----:B------:R-:W-:Y:S02]  /*c140*/  MOV R2, 0xc160 ;  /* 0x0000c16000027802 */ /* 0x000fe40000000f00 */
[----:B-12-4-:R-:W-:Y:S05]  /*c150*/  CALL.REL.NOINC `($__internal_1_$__cuda_sm70_shflsync_idx_p) ;  /* 0x0000116000007944 */ /* 0x016fea0003c00000 */
[----:B------:R-:W-:Y:S05]  /*c160*/  BRA `(.L_x_112) ;  /* 0xffff63f000007947 */ /* 0x000fea000383ffff */
.L_x_40:
[----:B-1----:R-:W-:Y:S01]  /*c170*/  IMAD.MOV.U32 R7, RZ, RZ, R12 ;  /* 0x000000ffff077224 */ /* 0x002fe200078e000c */
[----:B------:R-:W-:Y:S01]  /*c180*/  MOV R6, 0x3 ;  /* 0x0000000300067802 */ /* 0x000fe20000000f00 */
[----:B------:R-:W-:Y:S01]  /*c190*/  IMAD.MOV.U32 R5, RZ, RZ, 0x181f ;  /* 0x0000181fff057424 */ /* 0x000fe200078e00ff */
[----:B------:R-:W-:-:S02]  /*c1a0*/  MOV R2, 0xc1c0 ;  /* 0x0000c1c000027802 */ /* 0x000fc40000000f00 */
[----:B--234-:R-:W-:Y:S05]  /*c1b0*/  CALL.REL.NOINC `($__internal_1_$__cuda_sm70_shflsync_idx_p) ;  /* 0x0000110000007944 */ /* 0x01cfea0003c00000 */
[----:B------:R-:W-:Y:S01]  /*c1c0*/  IMAD.MOV.U32 R12, RZ, RZ, R5 ;  /* 0x000000ffff0c7224 */ /* 0x000fe200078e0005 */
[----:B------:R-:W-:Y:S01]  /*c1d0*/  MOV R6, 0x3 ;  /* 0x0000000300067802 */ /* 0x000fe20000000f00 */
[----:B------:R-:W-:Y:S01]  /*c1e0*/  IMAD.MOV.U32 R7, RZ, RZ, R13 ;  /* 0x000000ffff077224 */ /* 0x000fe200078e000d */
[----:B------:R-:W-:-:S02]  /*c1f0*/  MOV R5, 0x181f ;  /* 0x0000181f00057802 */ /* 0x000fc40000000f00 */
[----:B------:R-:W-:Y:S02]  /*c200*/  MOV R2, 0xc220 ;  /* 0x0000c22000027802 */ /* 0x000fe40000000f00 */
[----:B------:R-:W-:Y:S05]  /*c210*/  CALL.REL.NOINC `($__internal_1_$__cuda_sm70_shflsync_idx_p) ;  /* 0x000010a000007944 */ /* 0x000fea0003c00000 */
[----:B------:R-:W-:Y:S01]  /*c220*/  MOV R13, R5 ;  /* 0x00000005000d7202 */ /* 0x000fe20000000f00 */
[----:B------:R-:W-:Y:S05]  /*c230*/  BRA `(.L_x_113) ;  /* 0xffff646000007947 */ /* 0x000fea000383ffff */
.L_x_45:
[----:B------:R-:W-:Y:S01]  /*c240*/  IMAD.MOV.U32 R7, RZ, RZ, R246 ;  /* 0x000000ffff077224 */ /* 0x000fe200078e00f6 */
[----:B------:R-:W-:Y:S01]  /*c250*/  MOV R4, 0x1f ;  /* 0x0000001f00047802 */ /* 0x000fe20000000f00 */
[----:B------:R-:W-:Y:S01]  /*c260*/  IMAD.MOV.U32 R6, RZ, RZ, 0x2 ;  /* 0x00000002ff067424 */ /* 0x000fe200078e00ff */
[----:B------:R-:W-:Y:S02]  /*c270*/  MOV R2, 0xffffffff ;  /* 0xffffffff00027802 */ /* 0x000fe40000000f00 */
[----:B------:R-:W-:Y:S02]  /*c280*/  MOV R5, 0xc2a0 ;  /* 0x0000c2a000057802 */ /* 0x000fe40000000f00 */
[----:B------:R-:W-:Y:S05]  /*c290*/  CALL.REL.NOINC `($__internal_0_$__cuda_sm70_shflsync_bfly_p) ;  /* 0x00000fd000007944 */ /* 0x000fea0003c00000 */
[----:B--2---:R-:W-:Y:S01]  /*c2a0*/  FADD.FTZ R0, R246, R6 ;  /* 0x00000006f6007221 */ /* 0x004fe20000010000 */
[----:B------:R-:W-:Y:S02]  /*c2b0*/  MOV R6, 0x1 ;  /* 0x0000000100067802 */ /* 0x000fe40000000f00 */
[----:B------:R-:W-:Y:S02]  /*c2c0*/  MOV R5, 0xc2f0 ;  /* 0x0000c2f000057802 */ /* 0x000fe40000000f00 */
[----:B-1----:R-:W-:-:S02]  /*c2d0*/  MOV R7, R0 ;  /* 0x0000000000077202 */ /* 0x002fc40000000f00 */
[----:B------:R-:W-:Y:S05]  /*c2e0*/  CALL.REL.NOINC `($__internal_0_$__cuda_sm70_shflsync_bfly_p) ;  /* 0x00000f8000007944 */ /* 0x000fea0003c00000 */
[----:B--2---:R-:W-:Y:S01]  /*c2f0*/  FADD.FTZ R0, R0, R6 ;  /* 0x0000000600007221 */ /* 0x004fe20000010000 */
[----:B-1----:R-:W-:-:S02]  /*c300*/  MOV R7, R245 ;  /* 0x000000f500077202 */ /* 0x002fc40000000f00 */
[----:B------:R-:W-:Y:S02]  /*c310*/  MOV R6, 0x2 ;  /* 0x0000000200067802 */ /* 0x000fe40000000f00 */
[----:B------:R-:W-:Y:S02]  /*c320*/  MOV R5, 0xc340 ;  /* 0x0000c34000057802 */ /* 0x000fe40000000f00 */
[----:B------:R-:W-:Y:S05]  /*c330*/  CALL.REL.NOINC `($__internal_0_$__cuda_sm70_shflsync_bfly_p) ;  /* 0x00000f3000007944 */ /* 0x000fea0003c00000 */
[----:B--2---:R-:W-:Y:S01]  /*c340*/  FADD.FTZ R245, R245, R6 ;  /* 0x00000006f5f57221 */ /* 0x004fe20000010000 */
[----:B------:R-:W-:Y:S02]  /*c350*/  MOV R6, 0x1 ;  /* 0x0000000100067802 */ /* 0x000fe40000000f00 */
[----:B------:R-:W-:Y:S02]  /*c360*/  MOV R5, 0xc390 ;  /* 0x0000c39000057802 */ /* 0x000fe40000000f00 */
[----:B-1----:R-:W-:Y:S02]  /*c370*/  MOV R7, R245 ;  /* 0x000000f500077202 */ /* 0x002fe40000000f00 */
[----:B------:R-:W-:Y:S05]  /*c380*/  CALL.REL.NOINC `($__internal_0_$__cuda_sm70_shflsync_bfly_p) ;  /* 0x00000ee000007944 */ /* 0x000fea0003c00000 */
[----:B-12---:R-:W-:Y:S01]  /*c390*/  MOV R4, R6 ;  /* 0x0000000600047202 */ /* 0x006fe20000000f00 */
[----:B------:R-:W-:Y:S05]  /*c3a0*/  BRA `(.L_x_114) ;  /* 0xffffb46000007947 */ /* 0x000fea000383ffff */
.L_x_52:
[----:B--234-:R-:W-:Y:S01]  /*c3b0*/  IMAD.MOV.U32 R7, RZ, RZ, R4 ;  /* 0x000000ffff077224 */ /* 0x01cfe200078e0004 */
[----:B------:R-:W-:Y:S01]  /*c3c0*/  MOV R6, RZ ;  /* 0x000000ff00067202 */ /* 0x000fe20000000f00 */
[----:B------:R-:W-:Y:S01]  /*c3d0*/  IMAD.MOV.U32 R5, RZ, RZ, 0x181f ;  /* 0x0000181fff057424 */ /* 0x000fe200078e00ff */
[----:B------:R-:W-:-:S02]  /*c3e0*/  MOV R2, 0xc400 ;  /* 0x0000c40000027802 */ /* 0x000fc40000000f00 */
[----:B-1----:R-:W-:Y:S05]  /*c3f0*/  CALL.REL.NOINC `($__internal_1_$__cuda_sm70_shflsync_idx_p) ;  /* 0x00000ec000007944 */ /* 0x002fea0003c00000 */
[----:B------:R-:W-:Y:S01]  /*c400*/  MOV R57, R5 ;  /* 0x0000000500397202 */ /* 0x000fe20000000f00 */
[----:B------:R-:W-:Y:S05]  /*c410*/  BRA `(.L_x_115) ;  /* 0xffffca9000007947 */ /* 0x000fea000383ffff */
.L_x_53:
[----:B------:R-:W-:Y:S01]  /*c420*/  IMAD.MOV.U32 R7, RZ, RZ, R56 ;  /* 0x000000ffff077224 */ /* 0x000fe200078e0038 */
[----:B------:R-:W-:Y:S01]  /*c430*/  MOV R6, RZ ;  /* 0x000000ff00067202 */ /* 0x000fe20000000f00 */
[----:B------:R-:W-:Y:S01]  /*c440*/  IMAD.MOV.U32 R5, RZ, RZ, 0x181f ;  /* 0x0000181fff057424 */ /* 0x000fe200078e00ff */
[----:B------:R-:W-:-:S02]  /*c450*/  MOV R2, 0xc470 ;  /* 0x0000c47000027802 */ /* 0x000fc40000000f00 */
[----:B-123--:R-:W-:Y:S05]  /*c460*/  CALL.REL.NOINC `($__internal_1_$__cuda_sm70_shflsync_idx_p) ;  /* 0x00000e5000007944 */ /* 0x00efea0003c00000 */
[----:B------:R-:W-:Y:S01]  /*c470*/  MOV R2, R5 ;  /* 0x0000000500027202 */ /* 0x000fe20000000f00 */
[----:B------:R-:W-:Y:S05]  /*c480*/  BRA `(.L_x_116) ;  /* 0xffffca4000007947 */ /* 0x000fea000383ffff */
.L_x_56:
[----:B--2---:R-:W-:Y:S01]  /*c490*/  IMAD.MOV.U32 R7, RZ, RZ, R4 ;  /* 0x000000ffff077224 */ /* 0x004fe200078e0004 */
[----:B------:R-:W-:Y:S01]  /*c4a0*/  MOV R6, 0x1 ;  /* 0x0000000100067802 */ /* 0x000fe20000000f00 */
[----:B------:R-:W-:Y:S01]  /*c4b0*/  IMAD.MOV.U32 R5, RZ, RZ, 0x181f ;  /* 0x0000181fff057424 */ /* 0x000fe200078e00ff */
[----:B------:R-:W-:-:S02]  /*c4c0*/  MOV R2, 0xc4e0 ;  /* 0x0000c4e000027802 */ /* 0x000fc40000000f00 */
[----:B-1-34-:R-:W-:Y:S05]  /*c4d0*/  CALL.REL.NOINC `($__internal_1_$__cuda_sm70_shflsync_idx_p) ;  /* 0x00000de000007944 */ /* 0x01afea0003c00000 */
[----:B------:R-:W-:Y:S01]  /*c4e0*/  IMAD.MOV.U32 R20, RZ, RZ, R5 ;  /* 0x000000ffff147224 */ /* 0x000fe200078e0005 */
[----:B------:R-:W-:Y:S01]  /*c4f0*/  MOV R6, 0x1 ;  /* 0x0000000100067802 */ /* 0x000fe20000000f00 */
[----:B------:R-:W-:Y:S01]  /*c500*/  IMAD.MOV.U32 R7, RZ, RZ, R56 ;  /* 0x000000ffff077224 */ /* 0x000fe200078e0038 */
[----:B------:R-:W-:-:S02]  /*c510*/  MOV R5, 0x181f ;  /* 0x0000181f00057802 */ /* 0x000fc40000000f00 */
[----:B------:R-:W-:Y:S02]  /*c520*/  MOV R2, 0xc540 ;  /* 0x0000c54000027802 */ /* 0x000fe40000000f00 */
[----:B------:R-:W-:Y:S05]  /*c530*/  CALL.REL.NOINC `($__internal_1_$__cuda_sm70_shflsync_idx_p) ;  /* 0x00000d8000007944 */ /* 0x000fea0003c00000 */
[----:B------:R-:W-:Y:S05]  /*c540*/  BRA `(.L_x_117) ;  /* 0xffffcab000007947 */ /* 0x000fea000383ffff */
.L_x_59:
[----:B--2---:R-:W-:Y:S01]  /*c550*/  IMAD.MOV.U32 R7, RZ, RZ, R4 ;  /* 0x000000ffff077224 */ /* 0x004fe200078e0004 */
[----:B------:R-:W-:Y:S01]  /*c560*/  MOV R6, 0x2 ;  /* 0x0000000200067802 */ /* 0x000fe20000000f00 */
[----:B----4-:R-:W-:Y:S01]  /*c570*/  IMAD.MOV.U32 R5, RZ, RZ, 0x181f ;  /* 0x0000181fff057424 */ /* 0x010fe200078e00ff */
[----:B------:R-:W-:Y:S02]  /*c580*/  MOV R2, 0xc5a0 ;  /* 0x0000c5a000027802 */ /* 0x000fe40000000f00 */
[----:B-1-3--:R-:W-:Y:S05]  /*c590*/  CALL.REL.NOINC `($__internal_1_$__cuda_sm70_shflsync_idx_p) ;  /* 0x00000d2000007944 */ /* 0x00afea0003c00000 */
[----:B------:R-:W-:Y:S01]  /*c5a0*/  MOV R16, R5 ;  /* 0x0000000500107202 */ /* 0x000fe20000000f00 */
[----:B------:R-:W-:Y:S05]  /*c5b0*/  BRA `(.L_x_118) ;  /* 0xffffcb7000007947 */ /* 0x000fea000383ffff */
.L_x_60:
[----:B------:R-:W-:Y:S01]  /*c5c0*/  IMAD.MOV.U32 R7, RZ, RZ, R56 ;  /* 0x000000ffff077224 */ /* 0x000fe200078e0038 */
[----:B------:R-:W-:Y:S01]  /*c5d0*/  MOV R6, 0x2 ;  /* 0x0000000200067802 */ /* 0x000fe20000000f00 */
[----:B----4-:R-:W-:Y:S01]  /*c5e0*/  IMAD.MOV.U32 R5, RZ, RZ, 0x181f ;  /* 0x0000181fff057424 */ /* 0x010fe200078e00ff */
[----:B------:R-:W-:Y:S02]  /*c5f0*/  MOV R2, 0xc610 ;  /* 0x0000c61000027802 */ /* 0x000fe40000000f00 */
[----:B-123--:R-:W-:Y:S05]  /*c600*/  CALL.REL.NOINC `($__internal_1_$__cuda_sm70_shflsync_idx_p) ;  /* 0x00000cb000007944 */ /* 0x00efea0003c00000 */
[----:B------:R-:W-:Y:S05]  /*c610*/  BRA `(.L_x_119) ;  /* 0xffffcb3000007947 */ /* 0x000fea000383ffff */
.L_x_63:
[----:B-1----:R-:W-:Y:S01]  /*c620*/  IMAD.MOV.U32 R7, RZ, RZ, R4 ;  /* 0x000000ffff077224 */ /* 0x002fe200078e0004 */
[----:B------:R-:W-:Y:S01]  /*c630*/  MOV R6, 0x3 ;  /* 0x0000000300067802 */ /* 0x000fe20000000f00 */
[----:B--2---:R-:W-:Y:S01]  /*c640*/  IMAD.MOV.U32 R5, RZ, RZ, 0x181f ;  /* 0x0000181fff057424 */ /* 0x004fe200078e00ff */
[----:B------:R-:W-:-:S02]  /*c650*/  MOV R2, 0xc670 ;  /* 0x0000c67000027802 */ /* 0x000fc40000000f00 */
[----:B---34-:R-:W-:Y:S05]  /*c660*/  CALL.REL.NOINC `($__internal_1_$__cuda_sm70_shflsync_idx_p) ;  /* 0x00000c5000007944 */ /* 0x018fea0003c00000 */
        /* <DEDUP_REMOVED lines=8> */
.L_x_65:
[----:B------:R-:W-:Y:S01]  /*c6f0*/  IMAD.MOV.U32 R7, RZ, RZ, R133 ;  /* 0x000000ffff077224 */ /* 0x000fe200078e0085 */
[----:B------:R-:W-:Y:S01]  /*c700*/  MOV R6, RZ ;  /* 0x000000ff00067202 */ /* 0x000fe20000000f00 */
[----:B------:R-:W-:Y:S01]  /*c710*/  IMAD.MOV.U32 R5, RZ, RZ, 0x1c1f ;  /* 0x00001c1fff057424 */ /* 0x000fe200078e00ff */
[----:B------:R-:W-:Y:S02]  /*c720*/  MOV R2, 0xc740 ;  /* 0x0000c74000027802 */ /* 0x000fe40000000f00 */
[----:B------:R-:W-:Y:S05]  /*c730*/  CALL.REL.NOINC `($__internal_1_$__cuda_sm70_shflsync_idx_p) ;  /* 0x00000b8000007944 */ /* 0x000fea0003c00000 */
[----:B------:R-:W-:Y:S01]  /*c740*/  MOV R135, R5 ;  /* 0x0000000500877202 */ /* 0x000fe20000000f00 */
[----:B------:R-:W-:Y:S05]  /*c750*/  BRA `(.L_x_121) ;  /* 0xffffce7000007947 */ /* 0x000fea000383ffff */
.L_x_66:
[----:B------:R-:W-:Y:S01]  /*c760*/  IMAD.MOV.U32 R7, RZ, RZ, R134 ;  /* 0x000000ffff077224 */ /* 0x000fe200078e0086 */
[----:B------:R-:W-:Y:S01]  /*c770*/  MOV R6, RZ ;  /* 0x000000ff00067202 */ /* 0x000fe20000000f00 */
[----:B------:R-:W-:Y:S01]  /*c780*/  IMAD.MOV.U32 R5, RZ, RZ, 0x1c1f ;  /* 0x00001c1fff057424 */ /* 0x000fe200078e00ff */
[----:B------:R-:W-:Y:S02]  /*c790*/  MOV R2, 0xc7b0 ;  /* 0x0000c7b000027802 */ /* 0x000fe40000000f00 */
[----:B-12---:R-:W-:Y:S05]  /*c7a0*/  CALL.REL.NOINC `($__internal_1_$__cuda_sm70_shflsync_idx_p) ;  /* 0x00000b1000007944 */ /* 0x006fea0003c00000 */
[----:B------:R-:W-:Y:S01]  /*c7b0*/  MOV R2, R5 ;  /* 0x0000000500027202 */ /* 0x000fe20000000f00 */
[----:B------:R-:W-:Y:S05]  /*c7c0*/  BRA `(.L_x_122) ;  /* 0xffffce2000007947 */ /* 0x000fea000383ffff */
.L_x_69:
[----:B----4-:R-:W-:Y:S01]  /*c7d0*/  IMAD.MOV.U32 R7, RZ, RZ, R133 ;  /* 0x000000ffff077224 */ /* 0x010fe200078e0085 */
[----:B------:R-:W-:Y:S01]  /*c7e0*/  MOV R6, 0x1 ;  /* 0x0000000100067802 */ /* 0x000fe20000000f00 */
[----:B------:R-:W-:Y:S01]  /*c7f0*/  IMAD.MOV.U32 R5, RZ, RZ, 0x1c1f ;  /* 0x00001c1fff057424 */ /* 0x000fe200078e00ff */
[----:B------:R-:W-:-:S02]  /*c800*/  MOV R2, 0xc820 ;  /* 0x0000c82000027802 */ /* 0x000fc40000000f00 */
[----:B-123--:R-:W-:Y:S05]  /*c810*/  CALL.REL.NOINC `($__internal_1_$__cuda_sm70_shflsync_idx_p) ;  /* 0x00000aa000007944 */ /* 0x00efea0003c00000 */
        /* <DEDUP_REMOVED lines=8> */
.L_x_73:
[----:B------:R-:W-:Y:S01]  /*c8a0*/  IMAD.MOV.U32 R7, RZ, RZ, R8 ;  /* 0x000000ffff077224 */ /* 0x000fe200078e0008 */
[----:B------:R-:W-:Y:S01]  /*c8b0*/  MOV R6, RZ ;  /* 0x000000ff00067202 */ /* 0x000fe20000000f00 */
[----:B------:R-:W-:Y:S01]  /*c8c0*/  IMAD.MOV.U32 R5, RZ, RZ, 0x181f ;  /* 0x0000181fff057424 */ /* 0x000fe200078e00ff */
[----:B------:R-:W-:Y:S02]  /*c8d0*/  MOV R2, 0xc8f0 ;  /* 0x0000c8f000027802 */ /* 0x000fe40000000f00 */
[----:B--2---:R-:W-:Y:S05]  /*c8e0*/  CALL.REL.NOINC `($__internal_1_$__cuda_sm70_shflsync_idx_p) ;  /* 0x000009d000007944 */ /* 0x004fea0003c00000 */
[----:B------:R-:W-:Y:S01]  /*c8f0*/  MOV R9, R5 ;  /* 0x0000000500097202 */ /* 0x000fe20000000f00 */
[----:B------:R-:W-:Y:S05]  /*c900*/  BRA `(.L_x_124) ;  /* 0xffffe25000007947 */ /* 0x000fea000383ffff */
.L_x_74:
[----:B------:R-:W-:Y:S01]  /*c910*/  IMAD.MOV.U32 R7, RZ, RZ, R4 ;  /* 0x000000ffff077224 */ /* 0x000fe200078e0004 */
[----:B------:R-:W-:Y:S01]  /*c920*/  MOV R6, RZ ;  /* 0x000000ff00067202 */ /* 0x000fe20000000f00 */
[----:B------:R-:W-:Y:S01]  /*c930*/  IMAD.MOV.U32 R5, RZ, RZ, 0x181f ;  /* 0x0000181fff057424 */ /* 0x000fe200078e00ff */
[----:B------:R-:W-:Y:S02]  /*c940*/  MOV R2, 0xc960 ;  /* 0x0000c96000027802 */ /* 0x000fe40000000f00 */
[----:B-123--:R-:W-:Y:S05]  /*c950*/  CALL.REL.NOINC `($__internal_1_$__cuda_sm70_shflsync_idx_p) ;  /* 0x0000096000007944 */ /* 0x00efea0003c00000 */
[----:B------:R-:W-:Y:S01]  /*c960*/  MOV R2, R5 ;  /* 0x0000000500027202 */ /* 0x000fe20000000f00 */
[----:B------:R-:W-:Y:S05]  /*c970*/  BRA `(.L_x_125) ;  /* 0xffffe20000007947 */ /* 0x000fea000383ffff */
.L_x_77:
        /* <DEDUP_REMOVED lines=13> */
.L_x_80:
[----:B-1----:R-:W-:Y:S01]  /*ca50*/  IMAD.MOV.U32 R7, RZ, RZ, R8 ;  /* 0x000000ffff077224 */ /* 0x002fe200078e0008 */
[----:B------:R-:W-:Y:S01]  /*ca60*/  MOV R6, 0x2 ;  /* 0x0000000200067802 */ /* 0x000fe20000000f00 */
[----:B------:R-:W-:Y:S01]  /*ca70*/  IMAD.MOV.U32 R5, RZ, RZ, 0x181f ;  /* 0x0000181fff057424 */ /* 0x000fe200078e00ff */
[----:B------:R-:W-:Y:S02]  /*ca80*/  MOV R2, 0xcaa0 ;  /* 0x0000caa000027802 */ /* 0x000fe40000000f00 */
[----:B--234-:R-:W-:Y:S05]  /*ca90*/  CALL.REL.NOINC `($__internal_1_$__cuda_sm70_shflsync_idx_p) ;  /* 0x0000082000007944 */ /* 0x01cfea0003c00000 */
[----:B------:R-:W-:Y:S01]  /*caa0*/  MOV R9, R5 ;  /* 0x0000000500097202 */ /* 0x000fe20000000f00 */
[----:B------:R-:W-:Y:S05]  /*cab0*/  BRA `(.L_x_127) ;  /* 0xffffe33000007947 */ /* 0x000fea000383ffff */
.L_x_81:
[----:B-1----:R-:W-:Y:S01]  /*cac0*/  IMAD.MOV.U32 R7, RZ, RZ, R4 ;  /* 0x000000ffff077224 */ /* 0x002fe200078e0004 */
[----:B------:R-:W-:Y:S01]  /*cad0*/  MOV R6, 0x2 ;  /* 0x0000000200067802 */ /* 0x000fe20000000f00 */
[----:B------:R-:W-:Y:S01]  /*cae0*/  IMAD.MOV.U32 R5, RZ, RZ, 0x181f ;  /* 0x0000181fff057424 */ /* 0x000fe200078e00ff */
[----:B------:R-:W-:Y:S02]  /*caf0*/  MOV R2, 0xcb10 ;  /* 0x0000cb1000027802 */ /* 0x000fe40000000f00 */
[----:B--234-:R-:W-:Y:S05]  /*cb00*/  CALL.REL.NOINC `($__internal_1_$__cuda_sm70_shflsync_idx_p) ;  /* 0x000007b000007944 */ /* 0x01cfea0003c00000 */
[----:B------:R-:W-:Y:S01]  /*cb10*/  MOV R2, R5 ;  /* 0x0000000500027202 */ /* 0x000fe20000000f00 */
[----:B------:R-:W-:Y:S05]  /*cb20*/  BRA `(.L_x_128) ;  /* 0xffffe2e000007947 */ /* 0x000fea000383ffff */
.L_x_84:
        /* <DEDUP_REMOVED lines=13> */
.L_x_86:
[----:B----4-:R-:W-:Y:S01]  /*cc00*/  IMAD.MOV.U32 R7, RZ, RZ, R0 ;  /* 0x000000ffff077224 */ /* 0x010fe200078e0000 */
[----:B------:R-:W-:Y:S01]  /*cc10*/  MOV R6, RZ ;  /* 0x000000ff00067202 */ /* 0x000fe20000000f00 */
[----:B------:R-:W-:Y:S01]  /*cc20*/  IMAD.MOV.U32 R5, RZ, RZ, 0x1f ;  /* 0x0000001fff057424 */ /* 0x000fe200078e00ff */
[----:B------:R-:W-:Y:S02]  /*cc30*/  MOV R2, 0xcc50 ;  /* 0x0000cc5000027802 */ /* 0x000fe40000000f00 */
[----:B------:R-:W-:Y:S05]  /*cc40*/  CALL.REL.NOINC `($__internal_1_$__cuda_sm70_shflsync_idx_p) ;  /* 0x0000067000007944 */ /* 0x000fea0003c00000 */
[----:B------:R-:W-:Y:S01]  /*cc50*/  MOV R4, R5 ;  /* 0x0000000500047202 */ /* 0x000fe20000000f00 */
[----:B------:R-:W-:Y:S05]  /*cc60*/  BRA `(.L_x_130) ;  /* 0xffffe49000007947 */ /* 0x000fea000383ffff */
.L_x_87:
[----:B----4-:R-:W-:Y:S01]  /*cc70*/  IMAD.MOV.U32 R7, RZ, RZ, R0 ;  /* 0x000000ffff077224 */ /* 0x010fe200078e0000 */
[----:B------:R-:W-:Y:S01]  /*cc80*/  MOV R6, 0x1 ;  /* 0x0000000100067802 */ /* 0x000fe20000000f00 */
[----:B------:R-:W-:Y:S01]  /*cc90*/  IMAD.MOV.U32 R5, RZ, RZ, 0x1f ;  /* 0x0000001fff057424 */ /* 0x000fe200078e00ff */
[----:B------:R-:W-:Y:S02]  /*cca0*/  MOV R2, 0xccc0 ;  /* 0x0000ccc000027802 */ /* 0x000fe40000000f00 */
[----:B-12---:R-:W-:Y:S05]  /*ccb0*/  CALL.REL.NOINC `($__internal_1_$__cuda_sm70_shflsync_idx_p) ;  /* 0x0000060000007944 */ /* 0x006fea0003c00000 */
[----:B------:R-:W-:Y:S01]  /*ccc0*/  MOV R0, R5 ;  /* 0x0000000500007202 */ /* 0x000fe20000000f00 */
[----:B------:R-:W-:Y:S05]  /*ccd0*/  BRA `(.L_x_131) ;  /* 0xffffe44000007947 */ /* 0x000fea000383ffff */
.L_x_88:
[----:B------:R-:W-:Y:S02]  /*cce0*/  MOV R5, 0x1 ;  /* 0x0000000100057802 */ /* 0x000fe40000000f00 */
[----:B------:R-:W-:-:S02]  /*ccf0*/  MOV R2, 0xcd10 ;  /* 0x0000cd1000027802 */ /* 0x000fc40000000f00 */
[----:B-12---:R-:W-:Y:S05]  /*cd00*/  CALL.REL.NOINC `($__internal_2_$__cuda_sm70_shflsync_up_p) ;  /* 0x0000060000007944 */ /* 0x006fea0003c00000 */
[----:B--2---:R-:W-:Y:S01]  /*cd10*/  MOV R2, R5 ;  /* 0x0000000500027202 */ /* 0x004fe20000000f00 */
[----:B-1----:R-:W-:Y:S05]  /*cd20*/  BRA `(.L_x_132) ;  /* 0xffffe51000007947 */ /* 0x002fea000383ffff */
.L_x_89:
[----:B------:R-:W-:Y:S02]  /*cd30*/  MOV R5, 0x2 ;  /* 0x0000000200057802 */ /* 0x000fe40000000f00 */
[----:B------:R-:W-:-:S02]  /*cd40*/  MOV R2, 0xcd60 ;  /* 0x0000cd6000027802 */ /* 0x000fc40000000f00 */
[----:B-12---:R-:W-:Y:S05]  /*cd50*/  CALL.REL.NOINC `($__internal_2_$__cuda_sm70_shflsync_up_p) ;  /* 0x000005b000007944 */ /* 0x006fea0003c00000 */
[----:B--2---:R-:W-:Y:S02]  /*cd60*/  SEL R5, R5, RZ, P1 ;  /* 0x000000ff05057207 */ /* 0x004fe40000800000 */
[----:B------:R-:W-:-:S03]  /*cd70*/  MOV R2, 0xcdb0 ;  /* 0x0000cdb000027802 */ /* 0x000fc60000000f00 */
[----:B-1----:R-:W-:Y:S02]  /*cd80*/  IMAD.IADD R11, R11, 0x1, R5 ;  /* 0x000000010b0b7824 */ /* 0x002fe400078e0205 */
[----:B------:R-:W-:Y:S02]  /*cd90*/  IMAD.MOV.U32 R5, RZ, RZ, 0x4 ;  /* 0x00000004ff057424 */ /* 0x000fe400078e00ff */
[----:B------:R-:W-:Y:S05]  /*cda0*/  CALL.REL.NOINC `($__internal_2_$__cuda_sm70_shflsync_up_p) ;  /* 0x0000056000007944 */ /* 0x000fea0003c00000 */
        /* <DEDUP_REMOVED lines=10> */
[----:B--2---:R-:W-:Y:S01]  /*ce50*/  SEL R5, R5, RZ, P4 ;  /* 0x000000ff05057207 */ /* 0x004fe20002000000 */
[----:B------:R-:W-:Y:S01]  /*ce60*/  IMAD.MOV.U32 R6, RZ, RZ, 0x1f ;  /* 0x0000001fff067424 */ /* 0x000fe200078e00ff */
[----:B------:R-:W-:-:S03]  /*ce70*/  MOV R2, 0xcec0 ;  /* 0x0000cec000027802 */ /* 0x000fc60000000f00 */
[----:B-1----:R-:W-:Y:S01]  /*ce80*/  IMAD.IADD R11, R5, 0x1, R11 ;  /* 0x00000001050b7824 */ /* 0x002fe200078e020b */
[----:B------:R-:W-:-:S03]  /*ce90*/  MOV R5, 0x1f ;  /* 0x0000001f00057802 */ /* 0x000fc60000000f00 */
[----:B------:R-:W-:Y:S02]  /*cea0*/  IMAD.MOV.U32 R7, RZ, RZ, R11 ;  /* 0x000000ffff077224 */ /* 0x000fe400078e000b */
[----:B------:R-:W-:Y:S05]  /*ceb0*/  CALL.REL.NOINC `($__internal_1_$__cuda_sm70_shflsync_idx_p) ;  /* 0x0000040000007944 */ /* 0x000fea0003c00000 */
[----:B------:R-:W-:Y:S01]  /*cec0*/  MOV R2, R5 ;  /* 0x0000000500027202 */ /* 0x000fe20000000f00 */
[----:B------:R-:W-:Y:S05]  /*ced0*/  BRA `(.L_x_133) ;  /* 0xffffe46000007947 */ /* 0x000fea000383ffff */
.L_x_93:
[----:B------:R-:W-:Y:S01]  /*cee0*/  IMAD.MOV.U32 R11, RZ, RZ, R0 ;  /* 0x000000ffff0b7224 */ /* 0x000fe200078e0000 */
[----:B------:R-:W-:Y:S02]  /*cef0*/  MOV R5, 0x1 ;  /* 0x0000000100057802 */ /* 0x000fe40000000f00 */
[----:B------:R-:W-:Y:S02]  /*cf00*/  MOV R2, 0xcf20 ;  /* 0x0000cf2000027802 */ /* 0x000fe40000000f00 */
[----:B------:R-:W-:Y:S05]  /*cf10*/  CALL.REL.NOINC `($__internal_2_$__cuda_sm70_shflsync_up_p) ;  /* 0x000003f000007944 */ /* 0x000fea0003c00000 */
[----:B--2---:R-:W-:Y:S01]  /*cf20*/  MOV R2, R5 ;  /* 0x0000000500027202 */ /* 0x004fe20000000f00 */
[----:B-1----:R-:W-:Y:S05]  /*cf30*/  BRA `(.L_x_134) ;  /* 0xffffe54000007947 */ /* 0x002fea000383ffff */
.L_x_94:
[----:B------:R-:W-:Y:S01]  /*cf40*/  IMAD.MOV.U32 R11, RZ, RZ, R0 ;  /* 0x000000ffff0b7224 */ /* 0x000fe200078e0000 */
[----:B------:R-:W-:Y:S02]  /*cf50*/  MOV R5, 0x2 ;  /* 0x0000000200057802 */ /* 0x000fe40000000f00 */
[----:B------:R-:W-:Y:S02]  /*cf60*/  MOV R2, 0xcf80 ;  /* 0x0000cf8000027802 */ /* 0x000fe40000000f00 */
[----:B------:R-:W-:Y:S05]  /*cf70*/  CALL.REL.NOINC `($__internal_2_$__cuda_sm70_shflsync_up_p) ;  /* 0x0000039000007944 */ /* 0x000fea0003c00000 */
[----:B-12---:R-:W-:Y:S01]  /*cf80*/  SEL R11, R5, RZ, P1 ;  /* 0x000000ff050b7207 */ /* 0x006fe20000800000 */
[----:B------:R-:W-:Y:S01]  /*cf90*/  IMAD.MOV.U32 R5, RZ, RZ, 0x4 ;  /* 0x00000004ff057424 */ /* 0x000fe200078e00ff */
[----:B------:R-:W-:-:S03]  /*cfa0*/  MOV R2, 0xcfd0 ;  /* 0x0000cfd000027802 */ /* 0x000fc60000000f00 */
[----:B------:R-:W-:Y:S02]  /*cfb0*/  IMAD.IADD R11, R0, 0x1, R11 ;  /* 0x00000001000b7824 */ /* 0x000fe400078e020b */
        /* <DEDUP_REMOVED lines=20> */
.L_x_96:
[----:B------:R-:W-:Y:S02]  /*d100*/  SEL R2, RZ, 0x1, P0 ;  /* 0x00000001ff027807 */ /* 0x000fe40000000000 */
[----:B------:R-:W-:Y:S02]  /*d110*/  MOV R0, 0xd130 ;  /* 0x0000d13000007802 */ /* 0x000fe40000000f00 */
[----:B---3--:R-:W-:Y:S05]  /*d120*/  CALL.REL.NOINC `($__internal_3_$__cuda_sm70_votesync_ballot) ;  /* 0x0000023000007944 */ /* 0x008fea0003c00000 */
[----:B------:R-:W-:Y:S05]  /*d130*/  BRA `(.L_x_136) ;  /* 0xffffe4d000007947 */ /* 0x000fea000383ffff */
.L_x_97:
[----:B------:R-:W-:Y:S01]  /*d140*/  IMAD.MOV.U32 R7, RZ, RZ, R9 ;  /* 0x000000ffff077224 */ /* 0x000fe200078e0009 */
[----:B--2---:R-:W-:Y:S01]  /*d150*/  MOV R6, R0 ;  /* 0x0000000000067202 */ /* 0x004fe20000000f00 */
[----:B------:R-:W-:Y:S01]  /*d160*/  IMAD.MOV.U32 R5, RZ, RZ, 0x1f ;  /* 0x0000001fff057424 */ /* 0x000fe200078e00ff */
[----:B------:R-:W-:Y:S02]  /*d170*/  MOV R2, 0xd190 ;  /* 0x0000d19000027802 */ /* 0x000fe40000000f00 */
[----:B-1-3--:R-:W-:Y:S05]  /*d180*/  CALL.REL.NOINC `($__internal_1_$__cuda_sm70_shflsync_idx_p) ;  /* 0x0000013000007944 */ /* 0x00afea0003c00000 */
[----:B------:R-:W-:Y:S01]  /*d190*/  IMAD.MOV.U32 R9, RZ, RZ, R5 ;  /* 0x000000ffff097224 */ /* 0x000fe200078e0005 */
[----:B------:R-:W-:Y:S01]  /*d1a0*/  MOV R6, R0 ;  /* 0x0000000000067202 */ /* 0x000fe20000000f00 */
[----:B------:R-:W-:Y:S01]  /*d1b0*/  IMAD.MOV.U32 R7, RZ, RZ, R8 ;  /* 0x000000ffff077224 */ /* 0x000fe200078e0008 */
[----:B------:R-:W-:Y:S02]  /*d1c0*/  MOV R5, 0x1f ;  /* 0x0000001f00057802 */ /* 0x000fe40000000f00 */
[----:B------:R-:W-:-:S02]  /*d1d0*/  MOV R2, 0xd1f0 ;  /* 0x0000d1f000027802 */ /* 0x000fc40000000f00 */
[----:B------:R-:W-:Y:S05]  /*d1e0*/  CALL.REL.NOINC `($__internal_1_$__cuda_sm70_shflsync_idx_p) ;  /* 0x000000d000007944 */ /* 0x000fea0003c00000 */
[----:B------:R-:W-:Y:S01]  /*d1f0*/  MOV R8, R5 ;  /* 0x0000000500087202 */ /* 0x000fe20000000f00 */
[----:B------:R-:W-:Y:S05]  /*d200*/  BRA `(.L_x_137) ;  /* 0xffffe44000007947 */ /* 0x000fea000383ffff */
.L_x_100:
[----:B------:R-:W-:Y:S01]  /*d210*/  IMAD.MOV.U32 R7, RZ, RZ, R11 ;  /* 0x000000ffff077224 */ /* 0x000fe200078e000b */
[----:B------:R-:W-:-:S02]  /*d220*/  MOV R5, 0x1f ;  /* 0x0000001f00057802 */ /* 0x000fc40000000f00 */
[----:B------:R-:W-:Y:S02]  /*d230*/  MOV R2, 0xd250 ;  /* 0x0000d25000027802 */ /* 0x000fe40000000f00 */
[----:B-1234-:R-:W-:Y:S05]  /*d240*/  CALL.REL.NOINC `($__internal_1_$__cuda_sm70_shflsync_idx_p) ;  /* 0x0000007000007944 */ /* 0x01efea0003c00000 */
[----:B------:R-:W-:Y:S01]  /*d250*/  MOV R12, R5 ;  /* 0x00000005000c7202 */ /* 0x000fe20000000f00 */
[----:B------:R-:W-:Y:S05]  /*d260*/  BRA `(.L_x_99) ;  /* 0xffffe44000007947 */ /* 0x000fea000383ffff */
        .weak           $__internal_0_$__cuda_sm70_shflsync_bfly_p
        .type           $__internal_0_$__cuda_sm70_shflsync_bfly_p,@function
        .size           $__internal_0_$__cuda_sm70_shflsync_bfly_p,($__internal_1_$__cuda_sm70_shflsync_idx_p - $__internal_0_$__cuda_sm70_shflsync_bfly_p)
$__internal_0_$__cuda_sm70_shflsync_bfly_p:
[----:B------:R-:W-:Y:S01]  /*d270*/  MOV R8, R5 ;  /* 0x0000000500087202 */ /* 0x000fe20000000f00 */
[----:B------:R-:W-:Y:S04]  /*d280*/  WARPSYNC R2 ;  /* 0x0000000200007348 */ /* 0x000fe80003800000 */
[----:B------:R-:W-:Y:S01]  /*d290*/  MOV R9, 0x0 ;  /* 0x0000000000097802 */ /* 0x000fe20000000f00 */
[----:B------:R1:W2:Y:S03]  /*d2a0*/  SHFL.BFLY PT, R6, R7, R6, R4 ;  /* 0x0c00000607067389 */ /* 0x0002a600000e0004 */
[----:B------:R-:W-:Y:S05]  /*d2b0*/  RET.REL.NODEC R8 `(_ZN7cutlass13device_kernelIN5flash19enable_sm80_to_sm89INS1_16FlashAttnFwdSm80INS1_25CollectiveMainloopFwdSm80ILi8ELi1ELb0EN4cute5tupleIJNS5_1CILi128EEENS7_ILi64EEENS7_ILi192EEEEEELi192ENS_6half_tEfNS_4arch4Sm80ELb0ELb0ELb0ELb1ELb0ELb0ELb1ELb1EEENS1_21CollectiveEpilogueFwdINS6_IJS8_SA_S9_EEENS6_IJNS7_ILi1EEESI_SI_EEESC_SE_Li256ELb1ELb1ELb1ELb0EEENS1_36VarlenDynamicPersistentTileSchedulerILi128ELi64ELi256ELi256ELb1ELb1ELb0ELb0ELb1ELb1EEEEEEEEEvNT_6ParamsE) ;  /* 0xffff2d4008007950 */ /* 0x000fea0003c3ffff */
        .weak           $__internal_1_$__cuda_sm70_shflsync_idx_p
        .type           $__internal_1_$__cuda_sm70_shflsync_idx_p,@function
        .size           $__internal_1_$__cuda_sm70_shflsync_idx_p,($__internal_2_$__cuda_sm70_shflsync_up_p - $__internal_1_$__cuda_sm70_shflsync_idx_p)
$__internal_1_$__cuda_sm70_shflsync_idx_p:
[----:B------:R-:W-:Y:S04]  /*d2c0*/  WARPSYNC R196 ;  /* 0x000000c400007348 */ /* 0x000fe80003800000 */
[----:B------:R1:W2:Y:S02]  /*d2d0*/  SHFL.IDX PT, R5, R7, R6, R5 ;  /* 0x0000000607057389 */ /* 0x0002a400000e0005 */
[----:B-1----:R-:W-:-:S02]  /*d2e0*/  MOV R6, R2 ;  /* 0x0000000200067202 */ /* 0x002fc40000000f00 */
[----:B------:R-:W-:-:S04]  /*d2f0*/  MOV R7, 0x0 ;  /* 0x0000000000077802 */ /* 0x000fc80000000f00 */
[----:B--2---:R-:W-:Y:S05]  /*d300*/  RET.REL.NODEC R6 `(_ZN7cutlass13device_kernelIN5flash19enable_sm80_to_sm89INS1_16FlashAttnFwdSm80INS1_25CollectiveMainloopFwdSm80ILi8ELi1ELb0EN4cute5tupleIJNS5_1CILi128EEENS7_ILi64EEENS7_ILi192EEEEEELi192ENS_6half_tEfNS_4arch4Sm80ELb0ELb0ELb0ELb1ELb0ELb0ELb1ELb1EEENS1_21CollectiveEpilogueFwdINS6_IJS8_SA_S9_EEENS6_IJNS7_ILi1EEESI_SI_EEESC_SE_Li256ELb1ELb1ELb1ELb0EEENS1_36VarlenDynamicPersistentTileSchedulerILi128ELi64ELi256ELi256ELb1ELb1ELb0ELb0ELb1ELb1EEEEEEEEEvNT_6ParamsE) ;  /* 0xffff2cf006007950 */ /* 0x004fea0003c3ffff */
        .weak           $__internal_2_$__cuda_sm70_shflsync_up_p
        .type           $__internal_2_$__cuda_sm70_shflsync_up_p,@function
        .size           $__internal_2_$__cuda_sm70_shflsync_up_p,($__internal_3_$__cuda_sm70_votesync_ballot - $__internal_2_$__cuda_sm70_shflsync_up_p)
$__internal_2_$__cuda_sm70_shflsync_up_p:
[----:B------:R-:W-:Y:S01]  /*d310*/  MOV R6, R2 ;  /* 0x0000000200067202 */ /* 0x000fe20000000f00 */
[----:B------:R-:W-:Y:S04]  /*d320*/  WARPSYNC R199 ;  /* 0x000000c700007348 */ /* 0x000fe80003800000 */
[----:B------:R-:W-:Y:S01]  /*d330*/  MOV R7, 0x0 ;  /* 0x0000000000077802 */ /* 0x000fe20000000f00 */
[----:B------:R1:W2:Y:S03]  /*d340*/  SHFL.UP PT, R5, R11, R5, R200 ;  /* 0x040000050b057389 */ /* 0x0002a600000e00c8 */
[----:B------:R-:W-:Y:S05]  /*d350*/  RET.REL.NODEC R6 `(_ZN7cutlass13device_kernelIN5flash19enable_sm80_to_sm89INS1_16FlashAttnFwdSm80INS1_25CollectiveMainloopFwdSm80ILi8ELi1ELb0EN4cute5tupleIJNS5_1CILi128EEENS7_ILi64EEENS7_ILi192EEEEEELi192ENS_6half_tEfNS_4arch4Sm80ELb0ELb0ELb0ELb1ELb0ELb0ELb1ELb1EEENS1_21CollectiveEpilogueFwdINS6_IJS8_SA_S9_EEENS6_IJNS7_ILi1EEESI_SI_EEESC_SE_Li256ELb1ELb1ELb1ELb0EEENS1_36VarlenDynamicPersistentTileSchedulerILi128ELi64ELi256ELi256ELb1ELb1ELb0ELb0ELb1ELb1EEEEEEEEEvNT_6ParamsE) ;  /* 0xffff2ca006007950 */ /* 0x000fea0003c3ffff */
        .weak           $__internal_3_$__cuda_sm70_votesync_ballot
        .type           $__internal_3_$__cuda_sm70_votesync_ballot,@function
        .size           $__internal_3_$__cuda_sm70_votesync_ballot,(.L_x_2453 - $__internal_3_$__cuda_sm70_votesync_ballot)
$__internal_3_$__cuda_sm70_votesync_ballot:
[----:B------:R-:W-:Y:S01]  /*d360*/  ISETP.NE.U32.AND P0, PT, R2, 0x1, PT ;  /* 0x000000010200780c */ /* 0x000fe20003f05070 */
[----:B------:R-:W-:Y:S01]  /*d370*/  IMAD.MOV.U32 R6, RZ, RZ, R0 ;  /* 0x000000ffff067224 */ /* 0x000fe200078e0000 */
[----:B------:R-:W-:Y:S04]  /*d380*/  WARPSYNC R191 ;  /* 0x000000bf00007348 */ /* 0x000fe80003800000 */
[----:B------:R-:W-:-:S07]  /*d390*/  IMAD.MOV.U32 R7, RZ, RZ, 0x0 ;  /* 0x00000000ff077424 */ /* 0x000fce00078e00ff */
[----:B------:R-:W-:-:S04]  /*d3a0*/  VOTE.ANY R10, PT, !P0 ;  /* 0x00000000000a7806 */ /* 0x000fc800040e0100 */
[----:B------:R-:W-:Y:S01]  /*d3b0*/  LOP3.LUT R10, R10, R191, RZ, 0xc0, !PT ;  /* 0x000000bf0a0a7212 */ /* 0x000fe200078ec0ff */
[----:B------:R-:W-:Y:S06]  /*d3c0*/  RET.REL.NODEC R6 `(_ZN7cutlass13device_kernelIN5flash19enable_sm80_to_sm89INS1_16FlashAttnFwdSm80INS1_25CollectiveMainloopFwdSm80ILi8ELi1ELb0EN4cute5tupleIJNS5_1CILi128EEENS7_ILi64EEENS7_ILi192EEEEEELi192ENS_6half_tEfNS_4arch4Sm80ELb0ELb0ELb0ELb1ELb0ELb0ELb1ELb1EEENS1_21CollectiveEpilogueFwdINS6_IJS8_SA_S9_EEENS6_IJNS7_ILi1EEESI_SI_EEESC_SE_Li256ELb1ELb1ELb1ELb0EEENS1_36VarlenDynamicPersistentTileSchedulerILi128ELi64ELi256ELi256ELb1ELb1ELb0ELb0ELb1ELb1EEEEEEEEEvNT_6ParamsE) ;  /* 0xffff2c3006007950 */ /* 0x000fec0003c3ffff */
.L_x_138:
        /* <DEDUP_REMOVED lines=11> */
.L_x_2453:


//--------------------- .text._ZN7cutlass13device_kernelIN5flash19enable_sm80_to_sm89INS1_16FlashAttnFwdSm80INS1_25CollectiveMainloopFwdSm80ILi8ELi1ELb0EN4cute5tupleIJNS5_1CILi128EEENS7_ILi64EEENS7_ILi192EEEEEELi192ENS_6half_tEfNS_4arch4Sm80ELb0ELb0ELb0ELb1ELb0ELb1ELb1ELb1EEENS1_21CollectiveEpilogueFwdINS6_IJS8_SA_S9_EEENS6_IJNS7_ILi1EEESI_SI_EEESC_SE_Li256ELb1ELb1ELb1ELb0EEENS1_36VarlenDynamicPersistentTileSchedulerILi128ELi64ELi256ELi256ELb1ELb1ELb0ELb0ELb1ELb1EEEEEEEEEvNT_6ParamsE --------------------------
	.section	.text._ZN7cutlass13device_kernelIN5flash19enable_sm80_to_sm89INS1_16FlashAttnFwdSm80INS1_25CollectiveMainloopFwdSm80ILi8ELi1ELb0EN4cute5tupleIJNS5_1CILi128EEENS7_ILi64EEENS7_ILi192EEEEEELi192ENS_6half_tEfNS_4arch4Sm80ELb0ELb0ELb0ELb1ELb0ELb1ELb1ELb1EEENS1_21CollectiveEpilogueFwdINS6_IJS8_SA_S9_EEENS6_IJNS7_ILi1EEESI_SI_EEESC_SE_Li256ELb1ELb1ELb1ELb0EEENS1_36VarlenDynamicPersistentTileSchedulerILi128ELi64ELi256ELi256ELb1ELb1ELb0ELb0ELb1ELb1EEEEEEEEEvNT_6ParamsE,"ax",@progbits
	.sectioninfo	@"SHI_REGISTERS=255"
	.align	128
.text._ZN7cutlass13device_kernelIN5flash19enable_sm80_to_sm89INS1_16FlashAttnFwdSm80INS1_25CollectiveMainloopFwdSm80ILi8ELi1ELb0EN4cute5tupleIJNS5_1CILi128EEENS7_ILi64EEENS7_ILi192EEEEEELi192ENS_6half_tEfNS_4arch4Sm80ELb0ELb0ELb0ELb1ELb0ELb1ELb1ELb1EEENS1_21CollectiveEpilogueFwdINS6_IJS8_SA_S9_EEENS6_IJNS7_ILi1EEESI_SI_EEESC_SE_Li256ELb1ELb1ELb1ELb0EEENS1_36VarlenDynamicPersistentTileSchedulerILi128ELi64ELi256ELi256ELb1ELb1ELb0ELb0ELb1ELb1EEEEEEEEEvNT_6ParamsE:
        .type           _ZN7cutlass13device_kernelIN5flash19enable_sm80_to_sm89INS1_16FlashAttnFwdSm80INS1_25CollectiveMainloopFwdSm80ILi8ELi1ELb0EN4cute5tupleIJNS5_1CILi128EEENS7_ILi64EEENS7_ILi192EEEEEELi192ENS_6half_tEfNS_4arch4Sm80ELb0ELb0ELb0ELb1ELb0ELb1ELb1ELb1EEENS1_21CollectiveEpilogueFwdINS6_IJS8_SA_S9_EEENS6_IJNS7_ILi1EEESI_SI_EEESC_SE_Li256ELb1ELb1ELb1ELb0EEENS1_36VarlenDynamicPersistentTileSchedulerILi128ELi64ELi256ELi256ELb1ELb1ELb0ELb0ELb1ELb1EEEEEEEEEvNT_6ParamsE,@function
        .size           _ZN7cutlass13device_kernelIN5flash19enable_sm80_to_sm89INS1_16FlashAttnFwdSm80INS1_25CollectiveMainloopFwdSm80ILi8ELi1ELb0EN4cute5tupleIJNS5_1CILi128EEENS7_ILi64EEENS7_ILi192EEEEEELi192ENS_6half_tEfNS_4arch4Sm80ELb0ELb0ELb0ELb1ELb0ELb1ELb1ELb1EEENS1_21CollectiveEpilogueFwdINS6_IJS8_SA_S9_EEENS6_IJNS7_ILi1EEESI_SI_EEESC_SE_Li256ELb1ELb1ELb1ELb0EEENS1_36VarlenDynamicPersistentTileSchedulerILi128ELi64ELi256ELi256ELb1ELb1ELb0ELb0ELb1ELb1EEEEEEEEEvNT_6ParamsE,(.L_x_2458 - _ZN7cutlass13device_kernelIN5flash19enable_sm80_to_sm89INS1_16FlashAttnFwdSm80INS1_25CollectiveMainloopFwdSm80ILi8ELi1ELb0EN4cute5tupleIJNS5_1CILi128EEENS7_ILi64EEENS7_ILi192EEEEEELi192ENS_6half_tEfNS_4arch4Sm80ELb0ELb0ELb0ELb1ELb0ELb1ELb1ELb1EEENS1_21CollectiveEpilogueFwdINS6_IJS8_SA_S9_EEENS6_IJNS7_ILi1EEESI_SI_EEESC_SE_Li256ELb1ELb1ELb1ELb0EEENS1_36VarlenDynamicPersistentTileSchedulerILi128ELi64ELi256ELi256ELb1ELb1ELb0ELb0ELb1ELb1EEEEEEEEEvNT_6ParamsE)
        .other          _ZN7cutlass13device_kernelIN5flash19enable_sm80_to_sm89INS1_16FlashAttnFwdSm80INS1_25CollectiveMainloopFwdSm80ILi8ELi1ELb0EN4cute5tupleIJNS5_1CILi128EEENS7_ILi64EEENS7_ILi192EEEEEELi192ENS_6half_tEfNS_4arch4Sm80ELb0ELb0ELb0ELb1ELb0ELb1ELb1ELb1EEENS1_21CollectiveEpilogueFwdINS6_IJS8_SA_S9_EEENS6_IJNS7_ILi1EEESI_SI_EEESC_SE_Li256ELb1ELb1ELb1ELb0EEENS1_36VarlenDynamicPersistentTileSchedulerILi128ELi64ELi256ELi256ELb1ELb1ELb0ELb0ELb1ELb1EEEEEEEEEvNT_6ParamsE,@"STO_CUDA_ENTRY STV_DEFAULT"
_ZN7cutlass13device_kernelIN5flash19enable_sm80_to_sm89INS1_16FlashAttnFwdSm80INS1_25CollectiveMainloopFwdSm80ILi8ELi1ELb0EN4cute5tupleIJNS5_1CILi128EEENS7_ILi64EEENS7_ILi192EEEEEELi192ENS_6half_tEfNS_4arch4Sm80ELb0ELb0ELb0ELb1ELb0ELb1ELb1ELb1EEENS1_21CollectiveEpilogueFwdINS6_IJS8_SA_S9_EEENS6_IJNS7_ILi1EEESI_SI_EEESC_SE_Li256ELb1ELb1ELb1ELb0EEENS1_36VarlenDynamicPersistentTileSchedulerILi128ELi64ELi256ELi256ELb1ELb1ELb0ELb0ELb1ELb1EEEEEEEEEvNT_6ParamsE:
[----:B------:R-:W-:Y:S02]  /*0000*/  MOV R1, c[0x0][0x28] ;  /* 0x00000a0000017a02 */ /* 0x000fe40000000f00 */
[----:B------:R-:W1:Y:S01]  /*0010*/  S2R R210, SR_TID.X ;  /* 0x0000000000d27919 */ /* 0x000e620000002100 */
[----:B------:R-:W-:Y:S01]  /*0020*/  ULDC.64 UR6, c[0x0][0x118] ;  /* 0x0000460000067ab9 */ /* 0x000fe20000000a00 */
[----:B------:R-:W-:Y:S01]  /*0030*/  IADD3 R1, R1, -0x10, RZ ;  /* 0xfffffff001017810 */ /* 0x000fe20007ffe0ff */
        /* <DEDUP_REMOVED lines=12> */
[----:B------:R-:W-:-:S03]  /*0100*/  CS2R R4, SRZ ;  /* 0x0000000000047805 */ /* 0x000fc6000001ff00 */
        /* <DEDUP_REMOVED lines=10> */
[C---:B------:R-:W-:Y:S01]  /*01b0*/  ISETP.GE.U32.AND P4, PT, R2.reuse, 0x2, PT ;  /* 0x000000020200780c */ /* 0x040fe20003f86070 */
[----:B-1----:R-:W-:Y:S01]  /*01c0*/  IMAD.MOV.U32 R207, RZ, RZ, RZ ;  /* 0x000000ffffcf7224 */ /* 0x002fe200078e00ff */
[----:B------:R-:W-:-:S02]  /*01d0*/  ISETP.GE.U32.AND P3, PT, R2, 0x4, PT ;  /* 0x000000040200780c */ /* 0x000fc40003f66070 */
[C---:B------:R-:W-:Y:S02]  /*01e0*/  ISETP.GE.U32.AND P2, PT, R2.reuse, 0x8, PT ;  /* 0x000000080200780c */ /* 0x040fe40003f46070 */
[----:B------:R-:W-:Y:S01]  /*01f0*/  ISETP.GE.U32.AND P1, PT, R2, 0x10, PT ;  /* 0x000000100200780c */ /* 0x000fe20003f26070 */
[----:B--2---:R-:W-:-:S05]  /*0200*/  IMAD R0, R5, R4, RZ ;  /* 0x0000000405007224 */ /* 0x004fca00078e02ff */
        /* <DEDUP_REMOVED lines=22> */
.L_x_144:
        /* <DEDUP_REMOVED lines=15> */
.L_x_300:
        /* <DEDUP_REMOVED lines=16> */
.L_x_301:
[----:B--2---:R-:W-:-:S05]  /*0560*/  IMAD R10, R10, c[0x0][0x538], RZ ;  /* 0x00014e000a0a7a24 */ /* 0x004fca00078e02ff */
[----:B------:R-:W-:-:S04]  /*0570*/  IADD3 R0, R10, R0, RZ ;  /* 0x000000000a007210 */ /* 0x000fc80007ffe0ff */
[----:B------:R-:W-:-:S13]  /*0580*/  ISETP.GT.AND P0, PT, R0, UR4, PT ;  /* 0x0000000400007c0c */ /* 0x000fda000bf04270 */
[----:B-1----:R-:W-:Y:S05]  /*0590*/  @!P0 BRA `(.L_x_144) ;  /* 0xfffffdd000008947 */ /* 0x002fea000383ffff */
.L_x_140:
[----:B------:R-:W-:-:S05]  /*05a0*/  IADD3 R204, -R10, R0, RZ ;  /* 0x000000000acc7210 */ /* 0x000fca0007ffe1ff */
[----:B------:R-:W-:-:S05]  /*05b0*/  IMAD R0, R6, c[0x0][0x538], R204 ;  /* 0x00014e0006007a24 */ /* 0x000fca00078e02cc */
[----:B------:R-:W-:Y:S01]  /*05c0*/  ISETP.GT.AND P0, PT, R0, UR4, PT ;  /* 0x0000000400007c0c */ /* 0x000fe2000bf04270 */
[----:B------:R-:W-:-:S12]  /*05d0*/  BRA.DIV ~URZ, `(.L_x_145) ;  /* 0x000166527f007947 */ /* 0x000fd8000b800000 */
[----:B------:R-:W-:-:S04]  /*05e0*/  VOTE.ANY R7, PT, !P0 ;  /* 0x0000000000077806 */ /* 0x000fc800040e0100 */
.L_x_302:
[----:B------:R1:W2:Y:S01]  /*05f0*/  POPC R0, R7 ;  /* 0x0000000700007309 */ /* 0x0002a20000000000 */
[----:B------:R-:W-:Y:S05]  /*0600*/  BRA.DIV ~URZ, `(.L_x_146) ;  /* 0x000166627f007947 */ /* 0x000fea000b800000 */
[----:B--2---:R2:W3:Y:S01]  /*0610*/  SHFL.IDX PT, R5, R5, R0, 0x1f ;  /* 0x00001f0005057589 */ /* 0x0044e200000e0000 */
[----:B------:R-:W-:-:S03]  /*0620*/  MOV R8, RZ ;  /* 0x000000ff00087202 */ /* 0x000fc60000000f00 */
[----:B------:R2:W4:Y:S04]  /*0630*/  SHFL.IDX PT, R4, R4, R0, 0x1f ;  /* 0x00001f0004047589 */ /* 0x00052800000e0000 */
.L_x_303:
[----:B------:R-:W-:Y:S01]  /*0640*/  ISETP.NE.AND P0, PT, R7, RZ, PT ;  /* 0x000000ff0700720c */ /* 0x000fe20003f05270 */
[----:B------:R-:W-:-:S12]  /*0650*/  BSSY B0, `(.L_x_147) ;  /* 0x0000005000007945 */ /* 0x000fd80003800000 */
[----:B------:R-:W-:Y:S05]  /*0660*/  @!P0 BRA `(.L_x_148) ;  /* 0x0000003000008947 */ /* 0x000fea0003800000 */
[----:B------:R-:W-:Y:S01]  /*0670*/  IADD3 R8, R0, -0x1, RZ ;  /* 0xffffffff00087810 */ /* 0x000fe20007ffe0ff */
[----:B------:R-:W-:Y:S05]  /*0680*/  BRA.DIV ~URZ, `(.L_x_149) ;  /* 0x000166c27f007947 */ /* 0x000fea000b800000 */
[----:B------:R1:W2:Y:S02]  /*0690*/  SHFL.IDX PT, R8, R6, R8, 0x1f ;  /* 0x00001f0806087589 */ /* 0x0002a400000e0000 */
.L_x_148:
[----:B------:R-:W-:Y:S05]  /*06a0*/  BSYNC B0 ;  /* 0x0000000000007941 */ /* 0x000fea0003800000 */
.L_x_147:
[-C--:B---3--:R-:W-:Y:S01]  /*06b0*/  IABS R3, R5.reuse ;  /* 0x0000000500037213 */ /* 0x088fe20000000000 */
[----:B--2---:R-:W-:Y:S01]  /*06c0*/  IMAD R204, R8, c[0x0][0x538], R204 ;  /* 0x00014e0008cc7a24 */ /* 0x004fe200078e02cc */
[----:B----4-:R-:W-:Y:S02]  /*06d0*/  IABS R10, R4 ;  /* 0x00000004000a7213 */ /* 0x010fe40000000000 */
[----:B-1----:R-:W1:Y:S01]  /*06e0*/  I2F.RP R6, R3 ;  /* 0x0000000300067306 */ /* 0x002e620000209400 */
[----:B------:R-:W-:Y:S02]  /*06f0*/  IABS R8, R5 ;  /* 0x0000000500087213 */ /* 0x000fe40000000000 */
[----:B------:R-:W-:Y:S02]  /*0700*/  IADD3 R205, -R204, UR4, RZ ;  /* 0x00000004cccd7c10 */ /* 0x000fe4000fffe1ff */
[----:B------:R-:W-:Y:S01]  /*0710*/  IADD3 R207, R0, R207, RZ ;  /* 0x000000cf00cf7210 */ /* 0x000fe20007ffe0ff */
[----:B------:R-:W-:Y:S01]  /*0720*/  IMAD.MOV R8, RZ, RZ, -R8 ;  /* 0x000000ffff087224 */ /* 0x000fe200078e0a08 */
        /* <DEDUP_REMOVED lines=10> */
[----:B------:R-:W-:-:S04]  /*07d0*/  IMAD R11, R11, R3, RZ ;  /* 0x000000030b0b7224 */ /* 0x000fc800078e02ff */
[----:B------:R-:W-:Y:S01]  /*07e0*/  IMAD.HI.U32 R11, R7, R11, R6 ;  /* 0x0000000b070b7227 */ /* 0x000fe200078e0006 */
[----:B--2---:R-:W-:-:S05]  /*07f0*/  MOV R12, RZ ;  /* 0x000000ff000c7202 */ /* 0x004fca0000000f00 */
[----:B------:R-:W-:-:S04]  /*0800*/  IMAD.HI.U32 R7, R11, R9, RZ ;  /* 0x000000090b077227 */ /* 0x000fc800078e00ff */
[----:B------:R-:W-:-:S05]  /*0810*/  IMAD R8, R7, R8, R9 ;  /* 0x0000000807087224 */ /* 0x000fca00078e0209 */
[----:B------:R-:W-:-:S13]  /*0820*/  ISETP.GT.U32.AND P0, PT, R3, R8, PT ;  /* 0x000000080300720c */ /* 0x000fda0003f04070 */
[----:B------:R-:W-:Y:S01]  /*0830*/  @!P0 IMAD.IADD R8, R8, 0x1, -R3 ;  /* 0x0000000108088824 */ /* 0x000fe200078e0a03 */
[----:B------:R-:W-:Y:S02]  /*0840*/  @!P0 IADD3 R7, R7, 0x1, RZ ;  /* 0x0000000107078810 */ /* 0x000fe40007ffe0ff */
[----:B------:R-:W-:Y:S02]  /*0850*/  ISETP.NE.AND P0, PT, R5, RZ, PT ;  /* 0x000000ff0500720c */ /* 0x000fe40003f05270 */
[----:B------:R-:W-:Y:S01]  /*0860*/  ISETP.GE.U32.AND P2, PT, R8, R3, PT ;  /* 0x000000030800720c */ /* 0x000fe20003f46070 */
[----:B---3--:R-:W-:Y:S01]  /*0870*/  IMAD.MOV R8, RZ, RZ, -R13 ;  /* 0x000000ffff087224 */ /* 0x008fe200078e0a0d */
[----:B------:R-:W-:-:S03]  /*0880*/  LOP3.LUT R3, R205, R5, RZ, 0x3c, !PT ;  /* 0x00000005cd037212 */ /* 0x000fc600078e3cff */
[----:B------:R-:W-:Y:S01]  /*0890*/  IMAD R8, R8, R10, RZ ;  /* 0x0000000a08087224 */ /* 0x000fe200078e02ff */
[----:B------:R-:W-:Y:S02]  /*08a0*/  ISETP.GE.AND P1, PT, R3, RZ, PT ;  /* 0x000000ff0300720c */ /* 0x000fe40003f26270 */
[----:B------:R-:W-:Y:S01]  /*08b0*/  IABS R3, R4 ;  /* 0x0000000400037213 */ /* 0x000fe20000000000 */
[----:B------:R-:W-:-:S04]  /*08c0*/  IMAD.HI.U32 R8, R13, R8, R12 ;  /* 0x000000080d087227 */ /* 0x000fc800078e000c */
        /* <DEDUP_REMOVED lines=24> */
.L_x_141:
[----:B------:R-:W-:Y:S01]  /*0a50*/  IMAD.MOV.U32 R205, RZ, RZ, RZ ;  /* 0x000000ffffcd7224 */ /* 0x000fe200078e00ff */
[----:B------:R-:W-:Y:S01]  /*0a60*/  MOV R206, RZ ;  /* 0x000000ff00ce7202 */ /* 0x000fe20000000f00 */
[----:B------:R-:W-:Y:S01]  /*0a70*/  IMAD.U32 R204, RZ, RZ, UR4 ;  /* 0x00000004ffcc7e24 */ /* 0x000fe2000f8e00ff */
[----:B------:R-:W-:Y:S02]  /*0a80*/  MOV R207, c[0x0][0x53c] ;  /* 0x00014f0000cf7a02 */ /* 0x000fe40000000f00 */
.L_x_150:
[----:B------:R-:W-:Y:S01]  /*0a90*/  ISETP.NE.AND P0, PT, R2, RZ, PT ;  /* 0x000000ff0200720c */ /* 0x000fe20003f05270 */
[----:B------:R-:W-:-:S12]  /*0aa0*/  WARPSYNC 0xffffffff ;  /* 0xffffffff00007948 */ /* 0x000fd80003800000 */
[----:B------:R1:W-:Y:S04]  /*0ab0*/  @!P0 STS.128 [0x18100], R204 ;  /* 0x018100ccff008388 */ /* 0x0003e80000000c00 */
[----:B------:R-:W-:Y:S06]  /*0ac0*/  BAR.ARV 0x5, 0x100 ;  /* 0x0144000000007b1d */ /* 0x000fec0000002000 */
.L_x_139:
[----:B-1----:R-:W-:-:S13]  /*0ad0*/  ISETP.GE.AND P0, PT, R207, c[0x0][0x53c], PT ;  /* 0x00014f00cf007a0c */ /* 0x002fda0003f06270 */
[----:B------:R-:W-:Y:S05]  /*0ae0*/  @P0 EXIT ;  /* 0x000000000000094d */ /* 0x000fea0003800000 */
[----:B------:R-:W-:-:S04]  /*0af0*/  SHF.R.S32.HI R219, RZ, 0x1f, R210 ;  /* 0x0000001fffdb7819 */ /* 0x000fc800000114d2 */
[CC--:B------:R-:W-:Y:S02]  /*0b00*/  LEA.HI R5, R219.reuse, R210.reuse, RZ, 0x3 ;  /* 0x000000d2db057211 */ /* 0x0c0fe400078f18ff */
[----:B------:R-:W-:Y:S02]  /*0b10*/  LEA.HI R7, R219, R210, RZ, 0x4 ;  /* 0x000000d2db077211 */ /* 0x000fe400078f20ff */
[----:B------:R-:W-:Y:S02]  /*0b20*/  LOP3.LUT R221, R5, 0xfffffff8, RZ, 0xc0, !PT ;  /* 0xfffffff805dd7812 */ /* 0x000fe400078ec0ff */
[----:B------:R-:W-:Y:S02]  /*0b30*/  SHF.R.S32.HI R4, RZ, 0x4, R7 ;  /* 0x00000004ff047819 */ /* 0x000fe40000011407 */
[C---:B------:R-:W-:Y:S01]  /*0b40*/  LOP3.LUT R6, R7.reuse, 0xfffffff0, RZ, 0xc0, !PT ;  /* 0xfffffff007067812 */ /* 0x040fe200078ec0ff */
[----:B------:R-:W-:Y:S01]  /*0b50*/  IMAD.IADD R221, R210, 0x1, -R221 ;  /* 0x00000001d2dd7824 */ /* 0x000fe200078e0add */
[----:B------:R-:W-:-:S02]  /*0b60*/  LEA.HI R7, R7, R4, RZ, 0x1 ;  /* 0x0000000407077211 */ /* 0x000fc400078f08ff */
[----:B------:R-:W-:Y:S01]  /*0b70*/  LEA.HI R223, R219, R210, RZ, 0x2 ;  /* 0x000000d2dbdf7211 */ /* 0x000fe200078f10ff */
[----:B------:R-:W-:Y:S01]  /*0b80*/  IMAD.SHL.U32 R0, R221, 0x40, RZ ;  /* 0x00000040dd007824 */ /* 0x000fe200078e00ff */
[----:B------:R-:W-:Y:S01]  /*0b90*/  LOP3.LUT R7, R7, 0xfffffffe, RZ, 0xc0, !PT ;  /* 0xfffffffe07077812 */ /* 0x000fe200078ec0ff */
[----:B------:R-:W-:Y:S01]  /*0ba0*/  IMAD.IADD R6, R210, 0x1, -R6 ;  /* 0x00000001d2067824 */ /* 0x000fe200078e0a06 */
[----:B------:R-:W-:Y:S01]  /*0bb0*/  SHF.R.S32.HI R226, RZ, 0x3, R5 ;  /* 0x00000003ffe27819 */ /* 0x000fe20000011405 */
[----:B------:R-:W-:Y:S01]  /*0bc0*/  IMAD.SHL.U32 R246, R221, 0x8, RZ ;  /* 0x00000008ddf67824 */ /* 0x000fe200078e00ff */
[----:B------:R-:W-:Y:S01]  /*0bd0*/  LOP3.LUT R0, R0, 0x1c0, RZ, 0xc0, !PT ;  /* 0x000001c000007812 */ /* 0x000fe200078ec0ff */
[----:B------:R-:W-:Y:S01]  /*0be0*/  IMAD.IADD R7, R4, 0x1, -R7 ;  /* 0x0000000104077824 */ /* 0x000fe200078e0a07 */
[----:B------:R-:W-:Y:S01]  /*0bf0*/  SHF.R.S32.HI R225, RZ, 0x2, R223 ;  /* 0x00000002ffe17819 */ /* 0x000fe200000114df */
[----:B------:R-:W-:Y:S01]  /*0c00*/  IMAD.SHL.U32 R217, R226, 0x40, RZ ;  /* 0x00000040e2d97824 */ /* 0x000fe200078e00ff */
[----:B------:R-:W-:-:S02]  /*0c10*/  LOP3.LUT R5, R0, 0x8, R5, 0xf8, !PT ;  /* 0x0000000800057812 */ /* 0x000fc400078ef805 */
[----:B------:R-:W-:Y:S02]  /*0c20*/  SHF.R.S32.HI R224, RZ, 0x1f, R223 ;  /* 0x0000001fffe07819 */ /* 0x000fe400000114df */
[CC--:B------:R-:W-:Y:S02]  /*0c30*/  LEA.HI R4, R219.reuse, R210.reuse, RZ, 0x6 ;  /* 0x000000d2db047211 */ /* 0x0c0fe400078f30ff */
[----:B------:R-:W-:Y:S02]  /*0c40*/  SHF.R.U32.HI R0, RZ, 0x3, R0 ;  /* 0x00000003ff007819 */ /* 0x000fe40000011600 */
[----:B------:R-:W-:Y:S01]  /*0c50*/  LEA.HI R219, R219, R210, RZ, 0x5 ;  /* 0x000000d2dbdb7211 */ /* 0x000fe200078f28ff */
[----:B------:R-:W-:Y:S01]  /*0c60*/  IMAD.SHL.U32 R4, R4, 0x8, RZ ;  /* 0x0000000804047824 */ /* 0x000fe200078e00ff */
[----:B------:R-:W-:Y:S02]  /*0c70*/  LEA.HI R224, R224, R225, RZ, 0x3 ;  /* 0x000000e1e0e07211 */ /* 0x000fe400078f18ff */
[----:B------:R-:W-:-:S02]  /*0c80*/  LOP3.LUT R0, R5, R0, RZ, 0x3c, !PT ;  /* 0x0000000005007212 */ /* 0x000fc400078e3cff */
[--C-:B------:R-:W-:Y:S02]  /*0c90*/  SHF.R.S32.HI R220, RZ, 0x5, R219.reuse ;  /* 0x00000005ffdc7819 */ /* 0x100fe400000114db */
[----:B------:R-:W-:Y:S01]  /*0ca0*/  SHF.R.S32.HI R5, RZ, 0x1f, R219 ;  /* 0x0000001fff057819 */ /* 0x000fe200000114db */
[----:B------:R-:W-:Y:S01]  /*0cb0*/  IMAD R0, R7, 0x200, R0 ;  /* 0x0000020007007824 */ /* 0x000fe200078e0200 */
[----:B------:R-:W-:Y:S01]  /*0cc0*/  LOP3.LUT R223, R223, 0xfffffffc, RZ, 0xc0, !PT ;  /* 0xfffffffcdfdf7812 */ /* 0x000fe200078ec0ff */
[----:B------:R-:W-:Y:S01]  /*0cd0*/  IMAD.SHL.U32 R7, R7, 0x8, RZ ;  /* 0x0000000807077824 */ /* 0x000fe200078e00ff */
[----:B------:R-:W-:Y:S02]  /*0ce0*/  LOP3.LUT R219, R219, 0xffffffe0, RZ, 0xc0, !PT ;  /* 0xffffffe0dbdb7812 */ /* 0x000fe400078ec0ff */
[----:B------:R-:W-:Y:S01]  /*0cf0*/  LOP3.LUT R217, R217, 0x1c0, RZ, 0xc0, !PT ;  /* 0x000001c0d9d97812 */ /* 0x000fe200078ec0ff */
[----:B------:R-:W-:Y:S01]  /*0d00*/  IMAD.IADD R223, R210, 0x1, -R223 ;  /* 0x00000001d2df7824 */ /* 0x000fe200078e0adf */
[----:B------:R-:W-:Y:S01]  /*0d10*/  LOP3.LUT R224, R224, 0xfffffff8, RZ, 0xc0, !PT ;  /* 0xfffffff8e0e07812 */ /* 0x000fe200078ec0ff */
[----:B------:R-:W-:Y:S01]  /*0d20*/  IMAD.IADD R219, R210, 0x1, -R219 ;  /* 0x00000001d2db7824 */ /* 0x000fe200078e0adb */
[----:B------:R-:W-:Y:S01]  /*0d30*/  SHF.R.S32.HI R2, RZ, 0x1f, R6 ;  /* 0x0000001fff027819 */ /* 0x000fe20000011406 */
[----:B------:R-:W-:Y:S01]  /*0d40*/  IMAD.SHL.U32 R138, R223, 0x4, RZ ;  /* 0x00000004df8a7824 */ /* 0x000fe200078e00ff */
[----:B------:R-:W-:Y:S01]  /*0d50*/  LOP3.LUT R3, R217, 0x38, R246, 0xf8, !PT ;  /* 0x00000038d9037812 */ /* 0x000fe200078ef8f6 */
[----:B------:R-:W-:Y:S01]  /*0d60*/  IMAD.IADD R224, R225, 0x1, -R224 ;  /* 0x00000001e1e07824 */ /* 0x000fe200078e0ae0 */
[----:B------:R-:W-:Y:S01]  /*0d70*/  SHF.R.U32.HI R217, RZ, 0x3, R217 ;  /* 0x00000003ffd97819 */ /* 0x000fe200000116d9 */
[----:B------:R-:W-:Y:S01]  /*0d80*/  IMAD.SHL.U32 R140, R223, 0x8, RZ ;  /* 0x00000008df8c7824 */ /* 0x000fe200078e00ff */
[----:B------:R-:W-:-:S02]  /*0d90*/  LEA.HI R2, R2, R6, RZ, 0x3 ;  /* 0x0000000602027211 */ /* 0x000fc400078f18ff */
[----:B------:R-:W-:Y:S02]  /*0da0*/  LOP3.LUT R217, R3, R217, RZ, 0x3c, !PT ;  /* 0x000000d903d97212 */ /* 0x000fe400078e3cff */
[----:B------:R-:W-:Y:S02]  /*0db0*/  LEA.HI R5, R5, R220, RZ, 0x3 ;  /* 0x000000dc05057211 */ /* 0x000fe400078f18ff */
[----:B------:R-:W-:Y:S02]  /*0dc0*/  SHF.R.S32.HI R218, RZ, 0x1f, R219 ;  /* 0x0000001fffda7819 */ /* 0x000fe400000114db */
[C---:B------:R-:W-:Y:S01]  /*0dd0*/  LOP3.LUT R3, R2.reuse, 0xfffffff8, RZ, 0xc0, !PT ;  /* 0xfffffff802037812 */ /* 0x040fe200078ec0ff */
[----:B------:R-:W-:Y:S01]  /*0de0*/  IMAD.SHL.U32 R2, R2, 0x40, RZ ;  /* 0x0000004002027824 */ /* 0x000fe200078e00ff */
[----:B------:R-:W-:Y:S02]  /*0df0*/  LOP3.LUT R9, R224, 0x1, RZ, 0xc0, !PT ;  /* 0x00000001e0097812 */ /* 0x000fe400078ec0ff */
[----:B------:R-:W-:Y:S01]  /*0e00*/  LOP3.LUT R5, R5, 0xffffff8, RZ, 0xc0, !PT ;  /* 0x0ffffff805057812 */ /* 0x000fe200078ec0ff */
[----:B------:R-:W-:Y:S01]  /*0e10*/  IMAD.IADD R3, R6, 0x1, -R3 ;  /* 0x0000000106037824 */ /* 0x000fe200078e0a03 */
[----:B------:R-:W-:-:S02]  /*0e20*/  LEA.HI R218, R218, R219, RZ, 0x2 ;  /* 0x000000dbdada7211 */ /* 0x000fc400078f10ff */
[----:B------:R-:W-:Y:S01]  /*0e30*/  IADD3 R135, R138, 0x40, RZ ;  /* 0x000000408a877810 */ /* 0x000fe20007ffe0ff */
[----:B------:R-:W-:Y:S01]  /*0e40*/  IMAD.IADD R5, R220, 0x1, -R5 ;  /* 0x00000001dc057824 */ /* 0x000fe200078e0a05 */
[----:B------:R-:W-:Y:S02]  /*0e50*/  ISETP.NE.U32.AND P0, PT, R9, 0x1, PT ;  /* 0x000000010900780c */ /* 0x000fe40003f05070 */
[C---:B------:R-:W-:Y:S02]  /*0e60*/  IADD3 R136, R138.reuse, 0x20, RZ ;  /* 0x000000208a887810 */ /* 0x040fe40007ffe0ff */
[----:B------:R-:W-:Y:S01]  /*0e70*/  LOP3.LUT R217, R217, 0x7ffffe00, R4, 0xf8, !PT ;  /* 0x7ffffe00d9d97812 */ /* 0x000fe200078ef804 */
[C---:B------:R-:W-:Y:S01]  /*0e80*/  IMAD.IADD R4, R138.reuse, 0x1, R135 ;  /* 0x000000018a047824 */ /* 0x040fe200078e0287 */
[----:B------:R-:W-:Y:S01]  /*0e90*/  SHF.R.S32.HI R218, RZ, 0x2, R218 ;  /* 0x00000002ffda7819 */ /* 0x000fe200000114da */
[----:B------:R-:W-:Y:S01]  /*0ea0*/  IMAD.IADD R8, R138, 0x1, R136 ;  /* 0x000000018a087824 */ /* 0x000fe200078e0288 */
[C---:B------:R-:W-:Y:S01]  /*0eb0*/  R2P PR, R224.reuse, 0x6 ;  /* 0x00000006e0007804 */ /* 0x040fe20000000000 */
[----:B------:R-:W-:Y:S01]  /*0ec0*/  IMAD.SHL.U32 R224, R224, 0x40, RZ ;  /* 0x00000040e0e07824 */ /* 0x000fe200078e00ff */
[----:B------:R-:W-:Y:S01]  /*0ed0*/  LOP3.LUT P6, RZ, R3, 0x2, RZ, 0xc0, !PT ;  /* 0x0000000203ff7812 */ /* 0x000fe200078cc0ff */
[----:B------:R-:W-:Y:S01]  /*0ee0*/  IMAD R218, R5, 0x10, R218 ;  /* 0x0000001005da7824 */ /* 0x000fe200078e02da */
[C---:B------:R-:W-:Y:S01]  /*0ef0*/  LOP3.LUT P5, RZ, R3.reuse, 0x4, RZ, 0xc0, !PT ;  /* 0x0000000403ff7812 */ /* 0x040fe200078ac0ff */
[----:B------:R-:W-:Y:S01]  /*0f00*/  IMAD.SHL.U32 R3, R3, 0x40, RZ ;  /* 0x0000004003037824 */ /* 0x000fe200078e00ff */
[----:B------:R-:W-:Y:S01]  /*0f10*/  IADD3 R216, R225, 0x40, RZ ;  /* 0x00000040e1d87810 */ /* 0x000fe20007ffe0ff */
[----:B------:R-:W-:Y:S01]  /*0f20*/  IMAD.SHL.U32 R217, R217, 0x2, RZ ;  /* 0x00000002d9d97824 */ /* 0x000fe200078e00ff */
[----:B------:R-:W-:-:S02]  /*0f30*/  SHF.R.S32.HI R5, RZ, 0x1f, R4 ;  /* 0x0000001fff057819 */ /* 0x000fc40000011404 */
[----:B------:R-:W-:Y:S01]  /*0f40*/  LOP3.LUT R224, R224, 0x1c0, RZ, 0xc0, !PT ;  /* 0x000001c0e0e07812 */ /* 0x000fe200078ec0ff */
[----:B------:R-:W-:Y:S01]  /*0f50*/  IMAD.SHL.U32 R215, R216, 0x40, RZ ;  /* 0x00000040d8d77824 */ /* 0x000fe200078e00ff */
[----:B------:R-:W-:Y:S02]  /*0f60*/  SHF.R.S32.HI R6, RZ, 0x1f, R8 ;  /* 0x0000001fff067819 */ /* 0x000fe40000011408 */
[----:B------:R-:W-:Y:S02]  /*0f70*/  LOP3.LUT R3, R3, 0x1c0, RZ, 0xc0, !PT ;  /* 0x000001c003037812 */ /* 0x000fe400078ec0ff */
[----:B------:R-:W-:Y:S02]  /*0f80*/  SHF.R.S32.HI R214, RZ, 0x1f, R216 ;  /* 0x0000001fffd67819 */ /* 0x000fe400000114d8 */
[CC--:B------:R-:W-:Y:S02]  /*0f90*/  LEA.HI R231, R5.reuse, R4.reuse, RZ, 0x3 ;  /* 0x0000000405e77211 */ /* 0x0c0fe400078f18ff */
[----:B------:R-:W-:Y:S01]  /*0fa0*/  LEA.HI R5, R5, R4, RZ, 0x6 ;  /* 0x0000000405057211 */ /* 0x000fe200078f30ff */
[C---:B------:R-:W-:Y:S01]  /*0fb0*/  IMAD.SHL.U32 R4, R220.reuse, 0x400, RZ ;  /* 0x00000400dc047824 */ /* 0x040fe200078e00ff */
[----:B------:R-:W-:Y:S01]  /*0fc0*/  SHF.R.U32.HI R222, RZ, 0x3, R224 ;  /* 0x00000003ffde7819 */ /* 0x000fe200000116e0 */
[----:B------:R-:W-:Y:S01]  /*0fd0*/  IMAD.SHL.U32 R220, R220, 0x200, RZ ;  /* 0x00000200dcdc7824 */ /* 0x000fe200078e00ff */
[CC--:B------:R-:W-:Y:S01]  /*0fe0*/  LEA.HI R232, R6.reuse, R8.reuse, RZ, 0x3 ;  /* 0x0000000806e87211 */ /* 0x0c0fe200078f18ff */
[----:B------:R-:W-:Y:S01]  /*0ff0*/  IMAD.SHL.U32 R5, R5, 0x80, RZ ;  /* 0x0000008005057824 */ /* 0x000fe200078e00ff */
[----:B------:R-:W-:Y:S01]  /*1000*/  LEA.HI R6, R6, R8, RZ, 0x6 ;  /* 0x0000000806067211 */ /* 0x000fe200078f30ff */
[----:B------:R-:W-:Y:S01]  /*1010*/  IMAD R8, R223, 0x2, R4 ;  /* 0x00000002df087824 */ /* 0x000fe200078e0204 */
[----:B------:R-:W-:-:S02]  /*1020*/  LOP3.LUT R7, R3, 0x8, R7, 0xf8, !PT ;  /* 0x0000000803077812 */ /* 0x000fc400078ef807 */
[----:B------:R-:W-:Y:S01]  /*1030*/  LEA.HI R214, R214, R216, RZ, 0x3 ;  /* 0x000000d8d6d67211 */ /* 0x000fe200078f18ff */
[----:B------:R-:W-:Y:S01]  /*1040*/  IMAD.SHL.U32 R6, R6, 0x80, RZ ;  /* 0x0000008006067824 */ /* 0x000fe200078e00ff */
[----:B------:R-:W-:Y:S02]  /*1050*/  SHF.R.U32.HI R3, RZ, 0x3, R3 ;  /* 0x00000003ff037819 */ /* 0x000fe40000011603 */
[----:B------:R-:W-:Y:S01]  /*1060*/  LOP3.LUT R235, R222, R224, RZ, 0xfc, !PT ;  /* 0x000000e0deeb7212 */ /* 0x000fe200078efcff */
[----:B------:R-:W-:Y:S01]  /*1070*/  IMAD.SHL.U32 R214, R214, 0x40, RZ ;  /* 0x00000040d6d67824 */ /* 0x000fe200078e00ff */
[----:B------:R-:W-:Y:S02]  /*1080*/  LOP3.LUT R215, R215, 0x1c0, RZ, 0xc0, !PT ;  /* 0x000001c0d7d77812 */ /* 0x000fe400078ec0ff */
[----:B------:R-:W-:Y:S01]  /*1090*/  LOP3.LUT R3, R7, R3, RZ, 0x3c, !PT ;  /* 0x0000000307037212 */ /* 0x000fe200078e3cff */
[----:B------:R-:W-:Y:S01]  /*10a0*/  IMAD.IADD R235, R8, 0x1, R235 ;  /* 0x0000000108eb7824 */ /* 0x000fe200078e02eb */
[----:B------:R-:W-:-:S02]  /*10b0*/  LOP3.LUT R2, R2, 0xfffffe00, RZ, 0xc0, !PT ;  /* 0xfffffe0002027812 */ /* 0x000fc400078ec0ff */
[--C-:B------:R-:W-:Y:S02]  /*10c0*/  LOP3.LUT R234, R224, 0x38, R232.reuse, 0xf8, !PT ;  /* 0x00000038e0ea7812 */ /* 0x100fe400078ef8e8 */
[----:B------:R-:W-:Y:S02]  /*10d0*/  SHF.R.U32.HI R213, RZ, 0x3, R215 ;  /* 0x00000003ffd57819 */ /* 0x000fe400000116d7 */
[----:B------:R-:W-:Y:S02]  /*10e0*/  LOP3.LUT R232, R215, 0x38, R232, 0xf8, !PT ;  /* 0x00000038d7e87812 */ /* 0x000fe400078ef8e8 */
[----:B------:R-:W-:Y:S02]  /*10f0*/  LOP3.LUT P4, RZ, R221, 0x2, RZ, 0xc0, !PT ;  /* 0x00000002ddff7812 */ /* 0x000fe4000788c0ff */
[----:B------:R-:W-:Y:S02]  /*1100*/  IADD3 R4, R3, R2, R4 ;  /* 0x0000000203047210 */ /* 0x000fe40007ffe004 */
[----:B------:R-:W-:-:S02]  /*1110*/  LOP3.LUT R214, R214, 0xfffffe00, RZ, 0xc0, !PT ;  /* 0xfffffe00d6d67812 */ /* 0x000fc400078ec0ff */
[----:B------:R-:W-:Y:S02]  /*1120*/  LOP3.LUT R6, R6, 0xffffe000, RZ, 0xc0, !PT ;  /* 0xffffe00006067812 */ /* 0x000fe400078ec0ff */
[----:B------:R-:W-:Y:S02]  /*1130*/  LOP3.LUT R234, R234, R222, RZ, 0x3c, !PT ;  /* 0x000000deeaea7212 */ /* 0x000fe400078e3cff */
[----:B------:R-:W-:Y:S02]  /*1140*/  LOP3.LUT R232, R232, R213, RZ, 0x3c, !PT ;  /* 0x000000d5e8e87212 */ /* 0x000fe400078e3cff */
[----:B------:R-:W-:Y:S01]  /*1150*/  LOP3.LUT R3, R3, R2, RZ, 0xfc, !PT ;  /* 0x0000000203037212 */ /* 0x000fe200078efcff */
[----:B------:R-:W-:Y:S01]  /*1160*/  IMAD.MOV.U32 R2, RZ, RZ, 0x20 ;  /* 0x00000020ff027424 */ /* 0x000fe200078e00ff */
[--C-:B------:R-:W-:Y:S02]  /*1170*/  LOP3.LUT R233, R224, 0x38, R231.reuse, 0xf8, !PT ;  /* 0x00000038e0e97812 */ /* 0x100fe400078ef8e7 */
[----:B------:R-:W-:-:S02]  /*1180*/  LOP3.LUT R231, R215, 0x38, R231, 0xf8, !PT ;  /* 0x00000038d7e77812 */ /* 0x000fc400078ef8e7 */
[----:B------:R-:W-:Y:S02]  /*1190*/  LOP3.LUT R230, R224, 0x18, R140, 0xf8, !PT ;  /* 0x00000018e0e67812 */ /* 0x000fe400078ef88c */
[----:B------:R-:W-:Y:S02]  /*11a0*/  LEA R235, R235, 0x80, 0x1 ;  /* 0x00000080ebeb7811 */ /* 0x000fe400078e08ff */
[-C--:B------:R-:W-:Y:S02]  /*11b0*/  IADD3 R234, R234, R6.reuse, R220 ;  /* 0x00000006eaea7210 */ /* 0x080fe40007ffe0dc */
[----:B------:R-:W-:Y:S01]  /*11c0*/  IADD3 R232, R232, R6, R214 ;  /* 0x00000006e8e87210 */ /* 0x000fe20007ffe0d6 */
[----:B------:R-:W-:Y:S01]  /*11d0*/  IMAD.MOV.U32 R6, RZ, RZ, 0x40 ;  /* 0x00000040ff067424 */ /* 0x000fe200078e00ff */
[----:B------:R-:W-:Y:S02]  /*11e0*/  LOP3.LUT R5, R5, 0xffffe000, RZ, 0xc0, !PT ;  /* 0xffffe00005057812 */ /* 0x000fe400078ec0ff */
[----:B------:R-:W-:-:S02]  /*11f0*/  LOP3.LUT R233, R233, R222, RZ, 0x3c, !PT ;  /* 0x000000dee9e97212 */ /* 0x000fc400078e3cff */
[----:B------:R-:W-:Y:S02]  /*1200*/  LOP3.LUT R231, R231, R213, RZ, 0x3c, !PT ;  /* 0x000000d5e7e77212 */ /* 0x000fe400078e3cff */
[----:B------:R-:W-:Y:S02]  /*1210*/  SEL R239, R2, 0xffffffe0, !P1 ;  /* 0xffffffe002ef7807 */ /* 0x000fe40004800000 */
[----:B------:R-:W-:Y:S02]  /*1220*/  LEA R200, R0, 0x6100, 0x1 ;  /* 0x0000610000c87811 */ /* 0x000fe400078e08ff */
[----:B------:R-:W-:Y:S01]  /*1230*/  LOP3.LUT R230, R220, R230, R222, 0xf6, !PT ;  /* 0x000000e6dce67212 */ /* 0x000fe200078ef6de */
[C---:B------:R-:W-:Y:S01]  /*1240*/  IMAD.IADD R236, R235.reuse, 0x1, R239 ;  /* 0x00000001ebec7824 */ /* 0x040fe200078e02ef */
[----:B------:R-:W-:Y:S02]  /*1250*/  IADD3 R228, R235, -0x10, RZ ;  /* 0xfffffff0ebe47810 */ /* 0x000fe40007ffe0ff */
[C---:B------:R-:W-:Y:S01]  /*1260*/  LOP3.LUT P3, RZ, R221.reuse, 0x4, RZ, 0xc0, !PT ;  /* 0x00000004ddff7812 */ /* 0x040fe2000786c0ff */
[----:B------:R-:W-:Y:S01]  /*1270*/  IMAD R221, R221, 0x20, R226 ;  /* 0x00000020dddd7824 */ /* 0x000fe200078e02e2 */
[----:B------:R-:W-:-:S02]  /*1280*/  SEL R2, R2, 0xffffffe0, !P6 ;  /* 0xffffffe002027807 */ /* 0x000fc40007000000 */
[----:B------:R-:W-:Y:S02]  /*1290*/  @P0 IADD3 R228, R235, 0x10, RZ ;  /* 0x00000010ebe40810 */ /* 0x000fe40007ffe0ff */
[----:B------:R-:W-:Y:S02]  /*12a0*/  LEA R201, R4, 0xc100, 0x1 ;  /* 0x0000c10004c97811 */ /* 0x000fe400078e08ff */
[----:B------:R-:W-:Y:S01]  /*12b0*/  LEA R194, R3, 0x100, 0x1 ;  /* 0x0000010003c27811 */ /* 0x000fe200078e08ff */
[----:B------:R-:W-:Y:S01]  /*12c0*/  IMAD.IADD R239, R239, 0x1, R228 ;  /* 0x00000001efef7824 */ /* 0x000fe200078e02e4 */
[-C--:B------:R-:W-:Y:S01]  /*12d0*/  IADD3 R233, R233, R5.reuse, R220 ;  /* 0x00000005e9e97210 */ /* 0x080fe20007ffe0dc */
[----:B------:R-:W-:Y:S01]  /*12e0*/  IMAD.IADD R199, R201, 0x1, R2 ;  /* 0x00000001c9c77824 */ /* 0x000fe200078e0202 */
[----:B------:R-:W-:Y:S01]  /*12f0*/  IADD3 R231, R231, R5, R214 ;  /* 0x00000005e7e77210 */ /* 0x000fe20007ffe0d6 */
[----:B------:R-:W-:Y:S01]  /*1300*/  IMAD.IADD R193, R2, 0x1, R194 ;  /* 0x0000000102c17824 */ /* 0x000fe200078e02c2 */
[----:B------:R-:W-:-:S02]  /*1310*/  SEL R242, R6, 0xffffffc0, !P2 ;  /* 0xffffffc006f27807 */ /* 0x000fc40005000000 */
[----:B------:R-:W-:Y:S02]  /*1320*/  IADD3 R198, R200, 0x20, RZ ;  /* 0x00000020c8c67810 */ /* 0x000fe40007ffe0ff */
[----:B------:R-:W-:Y:S01]  /*1330*/  LEA R230, R230, 0x100, 0x1 ;  /* 0x00000100e6e67811 */ /* 0x000fe200078e08ff */
[----:B------:R-:W-:Y:S01]  /*1340*/  IMAD.IADD R235, R235, 0x1, R242 ;  /* 0x00000001ebeb7824 */ /* 0x000fe200078e02f2 */
[----:B------:R-:W-:Y:S01]  /*1350*/  SEL R5, R6, 0xffffffc0, !P3 ;  /* 0xffffffc006057807 */ /* 0x000fe20005800000 */
[----:B------:R-:W-:Y:S01]  /*1360*/  IMAD.IADD R237, R242, 0x1, R236 ;  /* 0x00000001f2ed7824 */ /* 0x000fe200078e02ec */
[----:B------:R-:W-:Y:S01]  /*1370*/  SEL R0, R6, 0xffffffc0, !P5 ;  /* 0xffffffc006007807 */ /* 0x000fe20006800000 */
[----:B------:R-:W-:Y:S01]  /*1380*/  IMAD.IADD R229, R230, 0x1, R242 ;  /* 0x00000001e6e57824 */ /* 0x000fe200078e02f2 */
[----:B------:R-:W-:Y:S01]  /*1390*/  @P4 IADD3 R198, R200, -0x20, RZ ;  /* 0xffffffe0c8c64810 */ /* 0x000fe20007ffe0ff */
[----:B------:R-:W-:Y:S01]  /*13a0*/  IMAD.IADD R238, R242, 0x1, R228 ;  /* 0x00000001f2ee7824 */ /* 0x000fe200078e02e4 */
[----:B------:R-:W-:Y:S01]  /*13b0*/  SHF.R.S32.HI R141, RZ, 0x1f, R140 ;  /* 0x0000001fff8d7819 */ /* 0x000fe2000001148c */
[----:B------:R-:W-:Y:S01]  /*13c0*/  IMAD.IADD R196, R200, 0x1, R5 ;  /* 0x00000001c8c47824 */ /* 0x000fe200078e0205 */
[C---:B------:R-:W-:Y:S01]  /*13d0*/  IADD3 R134, R138.reuse, 0x10, RZ ;  /* 0x000000108a867810 */ /* 0x040fe20007ffe0ff */
[----:B------:R-:W-:Y:S01]  /*13e0*/  IMAD.IADD R187, R5, 0x1, R198 ;  /* 0x0000000105bb7824 */ /* 0x000fe200078e02c6 */
[C---:B------:R-:W-:Y:S01]  /*13f0*/  IADD3 R133, R138.reuse, 0x30, RZ ;  /* 0x000000308a857810 */ /* 0x040fe20007ffe0ff */
[----:B------:R-:W-:Y:S01]  /*1400*/  IMAD.IADD R197, R201, 0x1, R0 ;  /* 0x00000001c9c57824 */ /* 0x000fe200078e0200 */
[----:B------:R-:W-:Y:S01]  /*1410*/  IADD3 R132, R138, 0x50, RZ ;  /* 0x000000508a847810 */ /* 0x000fe20007ffe0ff */
[----:B------:R-:W-:Y:S01]  /*1420*/  IMAD.IADD R192, R0, 0x1, R194 ;  /* 0x0000000100c07824 */ /* 0x000fe200078e02c2 */
[C---:B------:R-:W-:Y:S01]  /*1430*/  IADD3 R212, R246.reuse, 0x40, RZ ;  /* 0x00000040f6d47810 */ /* 0x040fe20007ffe0ff */
[----:B------:R-:W-:Y:S01]  /*1440*/  IMAD.IADD R195, R199, 0x1, R0 ;  /* 0x00000001c7c37824 */ /* 0x000fe200078e0200 */
[----:B------:R-:W-:Y:S01]  /*1450*/  IADD3 R211, R246, 0x80, RZ ;  /* 0x00000080f6d37810 */ /* 0x000fe20007ffe0ff */
[----:B------:R-:W-:Y:S01]  /*1460*/  IMAD.IADD R191, R0, 0x1, R193 ;  /* 0x0000000100bf7824 */ /* 0x000fe200078e02c1 */
[----:B------:R-:W-:Y:S01]  /*1470*/  LEA R234, R234, 0xc100, 0x1 ;  /* 0x0000c100eaea7811 */ /* 0x000fe200078e08ff */
[----:B------:R-:W-:Y:S01]  /*1480*/  IMAD.IADD R242, R242, 0x1, R239 ;  /* 0x00000001f2f27824 */ /* 0x000fe200078e02ef */
[----:B------:R-:W-:-:S02]  /*1490*/  LEA R232, R232, 0xc100, 0x1 ;  /* 0x0000c100e8e87811 */ /* 0x000fc400078e08ff */
[----:B------:R-:W-:Y:S02]  /*14a0*/  LEA R233, R233, 0xc100, 0x1 ;  /* 0x0000c100e9e97811 */ /* 0x000fe400078e08ff */
[----:B------:R-:W-:Y:S02]  /*14b0*/  LEA R231, R231, 0xc100, 0x1 ;  /* 0x0000c100e7e77811 */ /* 0x000fe400078e08ff */
        /* <DEDUP_REMOVED lines=10> */
[----:B------:R-:W-:Y:S02]  /*1560*/  IADD3 R143, R198, 0x5800, RZ ;  /* 0x00005800c68f7810 */ /* 0x000fe40007ffe0ff */
.L_x_299:
        /* <DEDUP_REMOVED lines=8> */
[----:B------:R-:W-:Y:S02]  /*15f0*/  ISETP.NE.U32.AND P3, PT, RZ, c[0x0][0x348], PT ;  /* 0x0000d200ff007a0c */ /* 0x000fe40003f65070 */
[----:B------:R-:W-:-:S02]  /*1600*/  ISETP.NE.U32.AND P5, PT, RZ, c[0x0][0x358], PT ;  /* 0x0000d600ff007a0c */ /* 0x000fc40003fa5070 */
[----:B------:R-:W-:Y:S02]  /*1610*/  ISETP.NE.AND.EX P3, PT, RZ, c[0x0][0x34c], PT, P3 ;  /* 0x0000d300ff007a0c */ /* 0x000fe40003f65330 */
[----:B------:R-:W-:Y:S01]  /*1620*/  ISETP.NE.AND.EX P5, PT, RZ, c[0x0][0x35c], PT, P5 ;  /* 0x0000d700ff007a0c */ /* 0x000fe20003fa5350 */
[----:B------:R-:W-:Y:S02]  /*1630*/  IMAD.MOV.U32 R64, RZ, RZ, RZ ;  /* 0x000000ffff407224 */ /* 0x000fe400078e00ff */
[----:B------:R-:W-:Y:S02]  /*1640*/  IMAD.MOV.U32 R67, RZ, RZ, RZ ;  /* 0x000000ffff437224 */ /* 0x000fe400078e00ff */
[----:B------:R-:W-:Y:S01]  /*1650*/  IMAD.MOV.U32 R81, RZ, RZ, RZ ;  /* 0x000000ffff517224 */ /* 0x000fe200078e00ff */
[----:B--2---:R-:W-:Y:S02]  /*1660*/  SHF.R.S32.HI R63, RZ, 0x1f, R240 ;  /* 0x0000001fff3f7819 */ /* 0x004fe400000114f0 */
[----:B------:R-:W-:-:S02]  /*1670*/  @P4 LEA R4, P0, R240, c[0x0][0x360], 0x2 ;  /* 0x0000d800f0044a11 */ /* 0x000fc400078010ff */
[C---:B------:R-:W-:Y:S02]  /*1680*/  @P2 LEA R6, P1, R240.reuse, c[0x0][0x370], 0x2 ;  /* 0x0000dc00f0062a11 */ /* 0x040fe400078210ff */
[C-C-:B------:R-:W-:Y:S02]  /*1690*/  @P4 LEA.HI.X R5, R240.reuse, c[0x0][0x364], R63.reuse, 0x2, P0 ;  /* 0x0000d900f0054a11 */ /* 0x140fe400000f143f */
[----:B------:R-:W-:Y:S02]  /*16a0*/  ISETP.NE.U32.AND P0, PT, RZ, c[0x0][0x350], PT ;  /* 0x0000d400ff007a0c */ /* 0x000fe40003f05070 */
[----:B------:R-:W-:Y:S01]  /*16b0*/  @P2 LEA.HI.X R7, R240, c[0x0][0x374], R63, 0x2, P1 ;  /* 0x0000dd00f0072a11 */ /* 0x000fe200008f143f */
[----:B------:R1:W5:Y:S01]  /*16c0*/  @P4 LDG.E R61, [R4.64] ;  /* 0x00000006043d4981 */ /* 0x000362000c1e1900 */
[----:B------:R-:W-:-:S03]  /*16d0*/  ISETP.NE.AND.EX P6, PT, RZ, c[0x0][0x354], PT, P0 ;  /* 0x0000d500ff007a0c */ /* 0x000fc60003fc5300 */
[----:B------:R2:W5:Y:S01]  /*16e0*/  @P2 LDG.E R68, [R6.64] ;  /* 0x0000000606442981 */ /* 0x000562000c1e1900 */
[----:B------:R-:W-:-:S04]  /*16f0*/  LEA R8, P2, R240, c[0x0][0x348], 0x2 ;  /* 0x0000d200f0087a11 */ /* 0x000fc800078410ff */
[----:B------:R-:W-:-:S05]  /*1700*/  LEA.HI.X R9, R240, c[0x0][0x34c], R63, 0x2, P2 ;  /* 0x0000d300f0097a11 */ /* 0x000fca00010f143f */
[----:B------:R3:W5:Y:S01]  /*1710*/  @P3 LDG.E R64, [R8.64] ;  /* 0x0000000608403981 */ /* 0x000762000c1e1900 */
[C---:B-1----:R-:W-:Y:S02]  /*1720*/  LEA R4, P0, R240.reuse, c[0x0][0x358], 0x2 ;  /* 0x0000d600f0047a11 */ /* 0x042fe400078010ff */
[C---:B--2---:R-:W-:Y:S02]  /*1730*/  LEA R6, P1, R240.reuse, c[0x0][0x350], 0x2 ;  /* 0x0000d400f0067a11 */ /* 0x044fe400078210ff */
[C-C-:B------:R-:W-:Y:S02]  /*1740*/  LEA.HI.X R5, R240.reuse, c[0x0][0x35c], R63.reuse, 0x2, P0 ;  /* 0x0000d700f0057a11 */ /* 0x140fe400000f143f */
[----:B------:R-:W-:-:S03]  /*1750*/  LEA.HI.X R7, R240, c[0x0][0x354], R63, 0x2, P1 ;  /* 0x0000d500f0077a11 */ /* 0x000fc600008f143f */
[----:B------:R3:W5:Y:S04]  /*1760*/  @P5 LDG.E R81, [R4.64] ;  /* 0x0000000604515981 */ /* 0x000768000c1e1900 */
[----:B------:R3:W5:Y:S01]  /*1770*/  @P6 LDG.E R67, [R6.64] ;  /* 0x0000000606436981 */ /* 0x000762000c1e1900 */
[----:B------:R-:W-:Y:S01]  /*1780*/  YIELD ;  /* 0x0000000000007946 */ /* 0x000fe20003800000 */
[----:B------:R-:W-:Y:S01]  /*1790*/  LOP3.LUT R241, R206, 0xffff, RZ, 0xc0, !PT ;  /* 0x0000ffffcef17812 */ /* 0x000fe200078ec0ff */
[----:B------:R-:W-:Y:S05]  /*17a0*/  @P4 BRA `(.L_x_151) ;  /* 0x0000005000004947 */ /* 0x000fea0003800000 */
[----:B-----5:R-:W-:Y:S01]  /*17b0*/  MOV R61, c[0x0][0x168] ;  /* 0x00005a00003d7a02 */ /* 0x020fe20000000f00 */
[----:B------:R-:W-:Y:S05]  /*17c0*/  @!P3 BRA `(.L_x_151) ;  /* 0x000000300000b947 */ /* 0x000fea0003800000 */
[----:B------:R-:W2:Y:S04]  /*17d0*/  LDG.E R61, [R8.64] ;  /* 0x00000006083d7981 */ /* 0x000ea8000c1e1900 */
[----:B------:R-:W2:Y:S02]  /*17e0*/  LDG.E R0, [R8.64+0x4] ;  /* 0x0000040608007981 */ /* 0x000ea4000c1e1900 */
[----:B--2---:R-:W-:-:S02]  /*17f0*/  IADD3 R61, -R61, R0, RZ ;  /* 0x000000003d3d7210 */ /* 0x004fc40007ffe1ff */
.L_x_151:
[----:B------:R-:W-:-:S04]  /*1800*/  ISETP.NE.U32.AND P0, PT, RZ, c[0x0][0x368], PT ;  /* 0x0000da00ff007a0c */ /* 0x000fc80003f05070 */
[----:B------:R-:W-:-:S13]  /*1810*/  ISETP.NE.AND.EX P0, PT, RZ, c[0x0][0x36c], PT, P0 ;  /* 0x0000db00ff007a0c */ /* 0x000fda0003f05300 */
[----:B------:R-:W-:Y:S05]  /*1820*/  @!P0 BRA `(.L_x_152) ;  /* 0x0000004000008947 */ /* 0x000fea0003800000 */
[----:B---3--:R-:W-:-:S04]  /*1830*/  LEA R6, P0, R240, c[0x0][0x368], 0x2 ;  /* 0x0000da00f0067a11 */ /* 0x008fc800078010ff */
[----:B------:R-:W-:-:S05]  /*1840*/  LEA.HI.X R7, R240, c[0x0][0x36c], R63, 0x2, P0 ;  /* 0x0000db00f0077a11 */ /* 0x000fca00000f143f */
[----:B------:R1:W5:Y:S01]  /*1850*/  LDG.E R2, [R6.64] ;  /* 0x0000000606027981 */ /* 0x000362000c1e1900 */
[----:B------:R-:W-:Y:S05]  /*1860*/  BRA `(.L_x_153) ;  /* 0x0000005000007947 */ /* 0x000fea0003800000 */
.L_x_152:
[----:B------:R-:W-:Y:S01]  /*1870*/  MOV R2, c[0x0][0x1d0] ;  /* 0x0000740000027a02 */ /* 0x000fe20000000f00 */
[----:B------:R-:W-:Y:S05]  /*1880*/  @!P6 BRA `(.L_x_153) ;  /* 0x000000300000e947 */ /* 0x000fea0003800000 */
[----:B------:R-:W2:Y:S04]  /*1890*/  LDG.E R2, [R6.64] ;  /* 0x0000000606027981 */ /* 0x000ea8000c1e1900 */
[----:B------:R-:W2:Y:S02]  /*18a0*/  LDG.E R0, [R6.64+0x4] ;  /* 0x0000040606007981 */ /* 0x000ea4000c1e1900 */
[----:B--2---:R-:W-:Y:S02]  /*18b0*/  IADD3 R2, -R2, R0, RZ ;  /* 0x0000000002027210 */ /* 0x004fe40007ffe1ff */
.L_x_153:
[----:B------:R2:W4:Y:S04]  /*18c0*/  @P5 LDG.E R0, [R4.64] ;  /* 0x0000000604005981 */ /* 0x000528000c1e1900 */
[----:B--23--:R-:W4:Y:S01]  /*18d0*/  @P5 LDG.E R4, [R4.64+0x4] ;  /* 0x0000040604045981 */ /* 0x00cf22000c1e1900 */
[----:B------:R-:W-:Y:S01]  /*18e0*/  ISETP.NE.U32.AND P0, PT, RZ, c[0x0][0x378], PT ;  /* 0x0000de00ff007a0c */ /* 0x000fe20003f05070 */
[----:B-----5:R-:W-:-:S03]  /*18f0*/  IMAD.MOV.U32 R60, RZ, RZ, R2 ;  /* 0x000000ffff3c7224 */ /* 0x020fc600078e0002 */
[----:B------:R-:W-:Y:S01]  /*1900*/  ISETP.NE.AND.EX P1, PT, RZ, c[0x0][0x37c], PT, P0 ;  /* 0x0000df00ff007a0c */ /* 0x000fe20003f25300 */
[----:B------:R-:W-:Y:S01]  /*1910*/  IMAD.MOV.U32 R66, RZ, RZ, c[0x0][0x228] ;  /* 0x00008a00ff427624 */ /* 0x000fe200078e00ff */
[C---:B------:R-:W-:Y:S02]  /*1920*/  LOP3.LUT R244, R206.reuse, 0xff000000, RZ, 0xc0, !PT ;  /* 0xff000000cef47812 */ /* 0x040fe400078ec0ff */
[----:B------:R-:W-:Y:S02]  /*1930*/  LOP3.LUT R206, R206, 0xff0000, RZ, 0xc0, !PT ;  /* 0x00ff0000cece7812 */ /* 0x000fe400078ec0ff */
[----:B------:R-:W-:-:S07]  /*1940*/  SHF.R.U32.HI R244, RZ, 0x8, R244 ;  /* 0x00000008fff47819 */ /* 0x000fce00000116f4 */
[----:B-1----:R-:W-:-:S04]  /*1950*/  @P1 LEA R6, P0, R240, c[0x0][0x378], 0x2 ;  /* 0x0000de00f0061a11 */ /* 0x002fc800078010ff */
[----:B------:R-:W-:Y:S02]  /*1960*/  @P1 LEA.HI.X R7, R240, c[0x0][0x37c], R63, 0x2, P0 ;  /* 0x0000df00f0071a11 */ /* 0x000fe400000f143f */
[----:B------:R-:W-:Y:S01]  /*1970*/  LEA.HI R244, R206, R244, RZ, 0x10 ;  /* 0x000000f4cef47211 */ /* 0x000fe200078f80ff */
[----:B------:R-:W-:Y:S02]  /*1980*/  BSSY B0, `(.L_x_154) ;  /* 0x000002a000007945 */ /* 0x000fe40003800000 */
[----:B------:R1:W5:Y:S01]  /*1990*/  @P1 LDG.E R60, [R6.64] ;  /* 0x00000006063c1981 */ /* 0x000362000c1e1900 */
[----:B------:R-:W-:Y:S02]  /*19a0*/  SHF.R.U32.HI R206, RZ, 0x10, R244 ;  /* 0x00000010ffce7819 */ /* 0x000fe400000116f4 */
[----:B------:R-:W-:Y:S02]  /*19b0*/  LOP3.LUT R244, R244, 0xff, RZ, 0xc0, !PT ;  /* 0x000000fff4f47812 */ /* 0x000fe400078ec0ff */
[----:B------:R-:W-:-:S04]  /*19c0*/  ISETP.NE.AND P1, PT, R206, RZ, PT ;  /* 0x000000ffce00720c */ /* 0x000fc80003f25270 */
[----:B------:R-:W-:Y:S01]  /*19d0*/  SEL R85, R206, c[0x0][0x338], P1 ;  /* 0x0000ce00ce557a07 */ /* 0x000fe20000800000 */
[----:B----4-:R-:W-:Y:S02]  /*19e0*/  @P5 IMAD.IADD R66, R4, 0x1, -R0 ;  /* 0x0000000104425824 */ /* 0x010fe400078e0a00 */
[----:B------:R-:W-:-:S04]  /*19f0*/  IMAD.IADD R0, R2, 0x1, -R68 ;  /* 0x0000000102007824 */ /* 0x000fc800078e0a44 */
[----:B------:R-:W-:-:S05]  /*1a00*/  IMAD.IADD R62, R0, 0x1, R66 ;  /* 0x00000001003e7824 */ /* 0x000fca00078e0242 */
[C---:B------:R-:W-:Y:S02]  /*1a10*/  ISETP.GE.AND P0, PT, R62.reuse, 0x1, PT ;  /* 0x000000013e00780c */ /* 0x040fe40003f06270 */
[----:B------:R-:W-:-:S04]  /*1a20*/  IADD3 R4, R62, 0x3f, RZ ;  /* 0x0000003f3e047810 */ /* 0x000fc80007ffe0ff */
[----:B------:R-:W-:-:S04]  /*1a30*/  SHF.R.S32.HI R65, RZ, 0x1f, R4 ;  /* 0x0000001fff417819 */ /* 0x000fc80000011404 */
[----:B------:R-:W-:Y:S01]  /*1a40*/  LEA.HI R65, R65, R4, RZ, 0x6 ;  /* 0x0000000441417211 */ /* 0x000fe200078f30ff */
[----:B------:R-:W-:-:S03]  /*1a50*/  IMAD.MOV.U32 R4, RZ, RZ, RZ ;  /* 0x000000ffff047224 */ /* 0x000fc600078e00ff */
[----:B------:R-:W-:Y:S01]  /*1a60*/  SHF.R.S32.HI R65, RZ, 0x6, R65 ;  /* 0x00000006ff417819 */ /* 0x000fe20000011441 */
[----:B------:R-:W-:Y:S05]  /*1a70*/  @!P0 BRA `(.L_x_155) ;  /* 0x000001a000008947 */ /* 0x000fea0003800000 */
        /* <DEDUP_REMOVED lines=23> */
[----:B------:R-:W-:-:S04]  /*1bf0*/  IMAD.MOV.U32 R4, RZ, RZ, R6 ;  /* 0x000000ffff047224 */ /* 0x000fc800078e0006 */
[----:B------:R-:W-:Y:S01]  /*1c00*/  @!P1 IMAD.MOV R4, RZ, RZ, -R4 ;  /* 0x000000ffff049224 */ /* 0x000fe200078e0a04 */
[----:B------:R-:W-:Y:S02]  /*1c10*/  @!P0 LOP3.LUT R4, RZ, R85, RZ, 0x33, !PT ;  /* 0x00000055ff048212 */ /* 0x000fe400078e33ff */
.L_x_155:
[----:B-1----:R-:W-:Y:S05]  /*1c20*/  BSYNC B0 ;  /* 0x0000000000007941 */ /* 0x002fea0003800000 */
.L_x_154:
[----:B------:R-:W-:-:S04]  /*1c30*/  IMAD R84, R244, R4, RZ ;  /* 0x00000004f4547224 */ /* 0x000fc800078e02ff */
[C---:B------:R-:W-:Y:S02]  /*1c40*/  IMAD.IADD R4, R84.reuse, 0x1, R4 ;  /* 0x0000000154047824 */ /* 0x040fe400078e0204 */
[----:B------:R-:W-:-:S03]  /*1c50*/  IMAD R84, R84, 0x40, -R0 ;  /* 0x0000004054547824 */ /* 0x000fc600078e0a00 */
[----:B------:R-:W-:Y:S02]  /*1c60*/  IMNMX R4, R65, R4, PT ;  /* 0x0000000441047217 */ /* 0x000fe40003800200 */
[----:B------:R-:W-:-:S03]  /*1c70*/  IMNMX R84, RZ, R84, !PT ;  /* 0x00000054ff547217 */ /* 0x000fc60007800200 */
[----:B------:R-:W-:-:S05]  /*1c80*/  IMAD R0, R4, 0x40, -R0 ;  /* 0x0000004004007824 */ /* 0x000fca00078e0a00 */
[----:B------:R-:W-:-:S04]  /*1c90*/  IMNMX R0, R0, R66, PT ;  /* 0x0000004200007217 */ /* 0x000fc80003800200 */
[----:B------:R-:W-:Y:S02]  /*1ca0*/  ISETP.GT.AND P0, PT, R0, R84, PT ;  /* 0x000000540000720c */ /* 0x000fe40003f04270 */
[----:B------:R-:W-:-:S11]  /*1cb0*/  SHF.R.U32.HI R84, RZ, 0x6, R84 ;  /* 0x00000006ff547819 */ /* 0x000fd60000011654 */
[----:B------:R-:W-:Y:S01]  /*1cc0*/  @P0 IADD3 R5, R0, 0x3f, RZ ;  /* 0x0000003f00050810 */ /* 0x000fe20007ffe0ff */
[----:B------:R-:W-:-:S03]  /*1cd0*/  IMAD.MOV.U32 R0, RZ, RZ, R84 ;  /* 0x000000ffff007224 */ /* 0x000fc600078e0054 */
[----:B------:R-:W-:-:S04]  /*1ce0*/  @P0 SHF.R.S32.HI R4, RZ, 0x1f, R5 ;  /* 0x0000001fff040819 */ /* 0x000fc80000011405 */
[----:B------:R-:W-:-:S04]  /*1cf0*/  @P0 LEA.HI R4, R4, R5, RZ, 0x6 ;  /* 0x0000000504040211 */ /* 0x000fc800078f30ff */
[----:B------:R-:W-:-:S04]  /*1d00*/  @P0 SHF.R.S32.HI R0, RZ, 0x6, R4 ;  /* 0x00000006ff000819 */ /* 0x000fc80000011404 */
[----:B------:R-:W-:-:S13]  /*1d10*/  ISETP.GT.AND P0, PT, R0, R84, PT ;  /* 0x000000540000720c */ /* 0x000fda0003f04270 */
[----:B------:R-:W-:Y:S05]  /*1d20*/  @!P0 BRA `(.L_x_156) ;  /* 0x00004e4000008947 */ /* 0x000fea0003800000 */
[----:B------:R-:W-:-:S04]  /*1d30*/  ISETP.NE.U32.AND P0, PT, RZ, c[0x0][0x340], PT ;  /* 0x0000d000ff007a0c */ /* 0x000fc80003f05070 */
[----:B------:R-:W-:-:S13]  /*1d40*/  ISETP.NE.AND.EX P2, PT, RZ, c[0x0][0x344], PT, P0 ;  /* 0x0000d100ff007a0c */ /* 0x000fda0003f45300 */
[----:B------:R-:W-:-:S06]  /*1d50*/  @P2 IMAD.WIDE R126, R240, R3, c[0x0][0x340] ;  /* 0x0000d000f07e2625 */ /* 0x000fcc00078e0203 */
[----:B------:R-:W2:Y:S01]  /*1d60*/  @P2 LDG.E R126, [R126.64] ;  /* 0x000000067e7e2981 */ /* 0x000ea2000c1e1900 */
[----:B------:R-:W-:Y:S01]  /*1d70*/  SHF.R.S32.HI R3, RZ, 0x1f, R226 ;  /* 0x0000001fff037819 */ /* 0x000fe200000114e2 */
[----:B------:R-:W-:Y:S01]  /*1d80*/  IMAD.MOV.U32 R91, RZ, RZ, c[0x0][0x238] ;  /* 0x00008e00ff5b7624 */ /* 0x000fe200078e00ff */
[----:B------:R-:W-:Y:S01]  /*1d90*/  IADD3 R82, P0, R226, R81, RZ ;  /* 0x00000051e2527210 */ /* 0x000fe20007f1e0ff */
[----:B------:R-:W-:Y:S01]  /*1da0*/  IMAD.MOV.U32 R96, RZ, RZ, 0x6 ;  /* 0x00000006ff607424 */ /* 0x000fe200078e00ff */
[--C-:B------:R-:W-:Y:S01]  /*1db0*/  SHF.R.S32.HI R247, RZ, 0x1f, R246.reuse ;  /* 0x0000001ffff77819 */ /* 0x100fe200000114f6 */
[----:B------:R-:W-:Y:S01]  /*1dc0*/  IMAD.SHL.U32 R88, R91, 0x40, RZ ;  /* 0x000000405b587824 */ /* 0x000fe200078e00ff */
[----:B------:R-:W-:Y:S01]  /*1dd0*/  LEA.HI.X.SX32 R81, R81, R3, 0x1, P0 ;  /* 0x0000000351517211 */ /* 0x000fe200000f0eff */
[----:B------:R-:W-:Y:S01]  /*1de0*/  IMAD.MOV.U32 R86, RZ, RZ, c[0x0][0x27c] ;  /* 0x00009f00ff567624 */ /* 0x000fe200078e00ff */
[----:B------:R-:W-:Y:S01]  /*1df0*/  IADD3 R116, R0, -0x1, RZ ;  /* 0xffffffff00747810 */ /* 0x000fe20007ffe0ff */
[----:B------:R-:W-:Y:S01]  /*1e00*/  IMAD.WIDE.U32 R4, R82, c[0x0][0x238], R246 ;  /* 0x00008e0052047a25 */ /* 0x000fe200078e00f6 */
[----:B------:R-:W-:-:S02]  /*1e10*/  SEL R79, R63, RZ, !P5 ;  /* 0x000000ff3f4f7207 */ /* 0x000fc40006800000 */
[----:B------:R-:W-:Y:S01]  /*1e20*/  IADD3 R80, -R226, R66, RZ ;  /* 0x00000042e2507210 */ /* 0x000fe20007ffe1ff */
[----:B------:R-:W-:Y:S01]  /*1e30*/  IMAD R3, R81, c[0x0][0x238], RZ ;  /* 0x00008e0051037a24 */ /* 0x000fe200078e02ff */
[----:B------:R-:W-:Y:S01]  /*1e40*/  SEL R128, R240, RZ, !P5 ;  /* 0x000000fff0807207 */ /* 0x000fe20006800000 */
[----:B------:R-:W-:Y:S01]  /*1e50*/  IMAD R146, R79, c[0x0][0x248], RZ ;  /* 0x000092004f927a24 */ /* 0x000fe200078e02ff */
[----:B------:R-:W-:Y:S01]  /*1e60*/  SHF.L.U64.HI R87, R91, R96, c[0x0][0x23c] ;  /* 0x00008f005b577619 */ /* 0x000fe20000010260 */
[----:B------:R-:W-:Y:S01]  /*1e70*/  IMAD R3, R82, c[0x0][0x23c], R3 ;  /* 0x00008f0052037a24 */ /* 0x000fe200078e0203 */
[----:B------:R-:W-:Y:S01]  /*1e80*/  IADD3 R78, R2, R67, RZ ;  /* 0x00000043024e7210 */ /* 0x000fe20007ffe0ff */
[----:B------:R-:W-:Y:S01]  /*1e90*/  IMAD R146, R128, c[0x0][0x24c], R146 ;  /* 0x0000930080927a24 */ /* 0x000fe200078e0292 */
[----:B------:R-:W-:Y:S01]  /*1ea0*/  ISETP.GE.AND P5, PT, R246, c[0x0][0x1d4], PT ;  /* 0x00007500f6007a0c */ /* 0x000fe20003fa6270 */
[----:B------:R-:W-:Y:S01]  /*1eb0*/  IMAD.IADD R5, R5, 0x1, R3 ;  /* 0x0000000105057824 */ /* 0x000fe200078e0203 */
[----:B------:R-:W-:Y:S01]  /*1ec0*/  ISETP.GE.AND P4, PT, R212, c[0x0][0x1d4], PT ;  /* 0x00007500d4007a0c */ /* 0x000fe20003f86270 */
[----:B------:R-:W-:Y:S01]  /*1ed0*/  IMAD R3, R116, -0x40, R80 ;  /* 0xffffffc074037824 */ /* 0x000fe200078e0250 */
[----:B------:R-:W-:Y:S01]  /*1ee0*/  SHF.R.S32.HI R77, RZ, 0x1f, R78 ;  /* 0x0000001fff4d7819 */ /* 0x000fe2000001144e */
[----:B------:R-:W-:Y:S01]  /*1ef0*/  IMAD.WIDE.U32 R130, R241, c[0x0][0x240], R4 ;  /* 0x00009000f1827a25 */ /* 0x000fe200078e0004 */
[----:B------:R-:W-:-:S02]  /*1f00*/  SHF.R.S32.HI R4, RZ, 0x1f, R116 ;  /* 0x0000001fff047819 */ /* 0x000fc40000011474 */
[----:B------:R-:W-:Y:S01]  /*1f10*/  ISETP.GE.AND P1, PT, R3, 0x1, PT ;  /* 0x000000010300780c */ /* 0x000fe20003f26270 */
[----:B------:R-:W-:Y:S01]  /*1f20*/  IMAD R131, R241, c[0x0][0x244], R131 ;  /* 0x00009100f1837a24 */ /* 0x000fe200078e0283 */
[----:B------:R-:W-:Y:S01]  /*1f30*/  ISETP.GE.AND P3, PT, R211, c[0x0][0x1d4], PT ;  /* 0x00007500d3007a0c */ /* 0x000fe20003f66270 */
[----:B------:R-:W-:Y:S01]  /*1f40*/  IMAD R0, R87, R116, RZ ;  /* 0x0000007457007224 */ /* 0x000fe200078e02ff */
[----:B------:R-:W-:Y:S01]  /*1f50*/  MOV R90, 0x5 ;  /* 0x00000005005a7802 */ /* 0x000fe20000000f00 */
[----:B------:R-:W-:Y:S01]  /*1f60*/  IMAD.WIDE.U32 R130, R128, c[0x0][0x248], R130 ;  /* 0x0000920080827a25 */ /* 0x000fe200078e0082 */
[----:B------:R-:W-:Y:S02]  /*1f70*/  SHF.R.S32.HI R118, RZ, 0x1f, R225 ;  /* 0x0000001fff767819 */ /* 0x000fe400000114e1 */
[----:B------:R-:W-:Y:S01]  /*1f80*/  SHF.L.U64.HI R90, R91, R90, c[0x0][0x23c] ;  /* 0x00008f005b5a7619 */ /* 0x000fe2000001025a */
[----:B------:R-:W-:Y:S01]  /*1f90*/  IMAD.IADD R147, R131, 0x1, R146 ;  /* 0x0000000183937824 */ /* 0x000fe200078e0292 */
[----:B------:R-:W-:Y:S01]  /*1fa0*/  IADD3 R10, R140, 0x40, RZ ;  /* 0x000000408c0a7810 */ /* 0x000fe20007ffe0ff */
[----:B------:R-:W-:Y:S01]  /*1fb0*/  IMAD.MOV.U32 R146, RZ, RZ, R130 ;  /* 0x000000ffff927224 */ /* 0x000fe200078e0082 */
[----:B------:R-:W-:Y:S01]  /*1fc0*/  SHF.R.S32.HI R139, RZ, 0x1f, R138 ;  /* 0x0000001fff8b7819 */ /* 0x000fe2000001148a */
[-C--:B------:R-:W-:Y:S01]  /*1fd0*/  IMAD R0, R4, R88.reuse, R0 ;  /* 0x0000005804007224 */ /* 0x080fe200078e0200 */
[----:B-----5:R-:W-:Y:S01]  /*1fe0*/  SHF.R.S32.HI R72, RZ, 0x1f, R60 ;  /* 0x0000001fff487819 */ /* 0x020fe2000001143c */
[----:B------:R-:W-:-:S04]  /*1ff0*/  IMAD.WIDE.U32 R4, R116, R88, R146 ;  /* 0x0000005874047225 */ /* 0x000fc800078e0092 */
[----:B------:R-:W-:Y:S01]  /*2000*/  IMAD.IADD R0, R5, 0x1, R0 ;  /* 0x0000000105007824 */ /* 0x000fe200078e0200 */
[----:B------:R-:W-:Y:S01]  /*2010*/  @P1 LEA R8, P0, R4, c[0x0][0x220], 0x1 ;  /* 0x0000880004081a11 */ /* 0x000fe200078008ff */
[----:B------:R-:W-:Y:S02]  /*2020*/  IMAD R2, R77, c[0x0][0x1e0], RZ ;  /* 0x000078004d027a24 */ /* 0x000fe400078e02ff */
[----:B------:R-:W-:Y:S01]  /*2030*/  IMAD.WIDE.U32 R6, R78, c[0x0][0x1e0], RZ ;  /* 0x000078004e067a25 */ /* 0x000fe200078e00ff */
[----:B------:R-:W-:Y:S02]  /*2040*/  @P1 LEA.HI.X R9, R4, c[0x0][0x224], R0, 0x1, P0 ;  /* 0x0000890004091a11 */ /* 0x000fe400000f0c00 */
[----:B------:R-:W-:Y:S01]  /*2050*/  ISETP.GT.AND P0, PT, R3, 0x20, PT ;  /* 0x000000200300780c */ /* 0x000fe20003f04270 */
[----:B------:R-:W-:Y:S02]  /*2060*/  IMAD R2, R78, c[0x0][0x1e4], R2 ;  /* 0x000079004e027a24 */ /* 0x000fe400078e0202 */
[----:B------:R-:W-:Y:S01]  /*2070*/  IMAD.SHL.U32 R91, R91, 0x20, RZ ;  /* 0x000000205b5b7824 */ /* 0x000fe200078e00ff */
[----:B------:R-:W-:Y:S01]  /*2080*/  @!PT LDS RZ, [RZ] ;  /* 0x00000000fffff984 */ /* 0x000fe20000000800 */
[----:B------:R-:W-:Y:S01]  /*2090*/  @!PT LDS RZ, [RZ] ;  /* 0x00000000fffff984 */ /* 0x000fe20000000800 */
[----:B------:R-:W-:Y:S01]  /*20a0*/  @!PT LDS RZ, [RZ] ;  /* 0x00000000fffff984 */ /* 0x000fe20000000800 */
[----:B------:R1:W-:Y:S01]  /*20b0*/  @P1 LDGSTS.E.BYPASS.LTC128B.128 [R217+0x6100], [R8.64], !P5 ;  /* 0x0610000008d91fae */ /* 0x0003e2000e901d46 */
[----:B------:R-:W-:-:S02]  /*20c0*/  IMAD.IADD R7, R7, 0x1, R2 ;  /* 0x0000000107077824 */ /* 0x000fc400078e0202 */
[----:B------:R-:W-:Y:S01]  /*20d0*/  IMAD R89, R118, c[0x0][0x1e0], RZ ;  /* 0x0000780076597a24 */ /* 0x000fe200078e02ff */
[----:B------:R1:W-:Y:S01]  /*20e0*/  @P1 LDGSTS.E.BYPASS.LTC128B.128 [R217+0x8100], [R8.64+0x80], !P4 ;  /* 0x0810008008d91fae */ /* 0x0003e2000e101d46 */
[----:B------:R-:W-:-:S03]  /*20f0*/  IMAD.WIDE.U32 R144, R241, c[0x0][0x1e8], R6 ;  /* 0x00007a00f1907a25 */ /* 0x000fc600078e0006 */
[----:B------:R1:W-:Y:S01]  /*2100*/  @P1 LDGSTS.E.BYPASS.LTC128B.128 [R217+0xa100], [R8.64+0x100], !P3 ;  /* 0x0a10010008d91fae */ /* 0x0003e2000d901d46 */
[----:B------:R-:W-:Y:S01]  /*2110*/  @P0 IADD3 R2, P1, R91, R4, RZ ;  /* 0x000000045b020210 */ /* 0x000fe20007f3e0ff */
[----:B------:R-:W-:Y:S02]  /*2120*/  IMAD R145, R241, c[0x0][0x1ec], R145 ;  /* 0x00007b00f1917a24 */ /* 0x000fe400078e0291 */
[C---:B------:R-:W-:Y:S01]  /*2130*/  IMAD.WIDE.U32 R148, R225.reuse, c[0x0][0x1e0], RZ ;  /* 0x00007800e1947a25 */ /* 0x040fe200078e00ff */
[----:B------:R-:W-:Y:S02]  /*2140*/  @P0 IADD3.X R0, R0, R90, RZ, P1, !PT ;  /* 0x0000005a00000210 */ /* 0x000fe40000ffe4ff */
[----:B------:R-:W-:Y:S01]  /*2150*/  @P0 LEA R4, P1, R2, c[0x0][0x220], 0x1 ;  /* 0x0000880002040a11 */ /* 0x000fe200078208ff */
[----:B------:R-:W-:-:S03]  /*2160*/  IMAD R89, R225, c[0x0][0x1e4], R89 ;  /* 0x00007900e1597a24 */ /* 0x000fc600078e0259 */
[----:B------:R-:W-:Y:S01]  /*2170*/  @P0 LEA.HI.X R5, R2, c[0x0][0x224], R0, 0x1, P1 ;  /* 0x0000890002050a11 */ /* 0x000fe200008f0c00 */
[----:B------:R-:W-:Y:S02]  /*2180*/  IMAD.SHL.U32 R0, R86, 0x2, RZ ;  /* 0x0000000256007824 */ /* 0x000fe400078e00ff */
[----:B------:R-:W-:Y:S02]  /*2190*/  IMAD.IADD R89, R149, 0x1, R89 ;  /* 0x0000000195597824 */ /* 0x000fe400078e0259 */
[----:B------:R3:W-:Y:S04]  /*21a0*/  @P0 LDGSTS.E.BYPASS.LTC128B.128 [R217+0x7100], [R4.64], !P5 ;  /* 0x0710000004d90fae */ /* 0x0007e8000e901d46 */
[----:B------:R3:W-:Y:S04]  /*21b0*/  @P0 LDGSTS.E.BYPASS.LTC128B.128 [R217+0x9100], [R4.64+0x80], !P4 ;  /* 0x0910008004d90fae */ /* 0x0007e8000e101d46 */
[----:B------:R3:W-:Y:S01]  /*21c0*/  @P0 LDGSTS.E.BYPASS.LTC128B.128 [R217+0xb100], [R4.64+0x100], !P3 ;  /* 0x0b10010004d90fae */ /* 0x0007e2000d901d46 */
[----:B------:R-:W-:-:S02]  /*21d0*/  ISETP.GE.AND P0, PT, R140, c[0x0][0x27c], PT ;  /* 0x00009f008c007a0c */ /* 0x000fc40003f06270 */
[----:B-1----:R-:W-:Y:S01]  /*21e0*/  IADD3 R9, R140, 0x20, RZ ;  /* 0x000000208c097810 */ /* 0x002fe20007ffe0ff */
[----:B------:R-:W0:Y:S01]  /*21f0*/  LDGDEPBAR ;  /* 0x00000000000079af */ /* 0x000e220000000000 */
[----:B------:R-:W-:Y:S02]  /*2200*/  WARPSYNC 0xffffffff ;  /* 0xffffffff00007948 */ /* 0x000fe40003800000 */
[----:B------:R-:W-:Y:S02]  /*2210*/  ISETP.GE.AND P1, PT, R9, c[0x0][0x27c], PT ;  /* 0x00009f0009007a0c */ /* 0x000fe40003f26270 */
[----:B--2---:R-:W-:Y:S01]  /*2220*/  @P2 SHF.R.S32.HI R76, RZ, 0x1f, R126 ;  /* 0x0000001fff4c2819 */ /* 0x004fe2000001147e */
[----:B------:R-:W-:Y:S01]  /*2230*/  @!P2 IMAD.MOV.U32 R76, RZ, RZ, R63 ;  /* 0x000000ffff4ca224 */ /* 0x000fe200078e003f */
[----:B------:R-:W-:Y:S02]  /*2240*/  @!P2 MOV R126, R240 ;  /* 0x000000f0007ea202 */ /* 0x000fe40000000f00 */
[----:B------:R-:W-:-:S02]  /*2250*/  ISETP.GE.AND P2, PT, R10, c[0x0][0x27c], PT ;  /* 0x00009f000a007a0c */ /* 0x000fc40003f46270 */
[----:B------:R-:W-:Y:S02]  /*2260*/  SEL R76, R76, RZ, !P6 ;  /* 0x000000ff4c4c7207 */ /* 0x000fe40007000000 */
[----:B------:R-:W-:-:S03]  /*2270*/  SEL R126, R126, RZ, !P6 ;  /* 0x000000ff7e7e7207 */ /* 0x000fc60007000000 */
[----:B------:R-:W-:Y:S02]  /*2280*/  IMAD R83, R76, c[0x0][0x1f0], RZ ;  /* 0x00007c004c537a24 */ /* 0x000fe400078e02ff */
[----:B------:R-:W-:-:S04]  /*2290*/  IMAD.WIDE.U32 R144, R126, c[0x0][0x1f0], R144 ;  /* 0x00007c007e907a25 */ /* 0x000fc800078e0090 */
[----:B------:R-:W-:-:S05]  /*22a0*/  IMAD R83, R126, c[0x0][0x1f4], R83 ;  /* 0x00007d007e537a24 */ /* 0x000fca00078e0253 */
[----:B------:R-:W-:Y:S02]  /*22b0*/  IADD3 R83, R145, R83, RZ ;  /* 0x0000005391537210 */ /* 0x000fe40007ffe0ff */
[C---:B---3--:R-:W-:Y:S01]  /*22c0*/  IADD3 R7, -R0.reuse, c[0x0][0x1d4], RZ ;  /* 0x0000750000077a10 */ /* 0x048fe20007ffe1ff */
[----:B------:R-:W-:Y:S01]  /*22d0*/  IMAD.WIDE.U32 R12, R241, c[0x0][0x260], R246 ;  /* 0x00009800f10c7a25 */ /* 0x000fe200078e00f6 */
[----:B------:R-:W-:Y:S01]  /*22e0*/  SEL R4, RZ, c[0x0][0x27c], !P0 ;  /* 0x00009f00ff047a07 */ /* 0x000fe20004000000 */
[----:B------:R-:W-:Y:S01]  /*22f0*/  BAR.SYNC.DEFER_BLOCKING 0x0 ;  /* 0x0000000000007b1d */ /* 0x000fe20000010000 */
[CC--:B------:R-:W-:Y:S01]  /*2300*/  SEL R2, R0.reuse, R7.reuse, !P0 ;  /* 0x0000000700027207 */ /* 0x0c0fe20004000000 */
[----:B------:R-:W-:Y:S01]  /*2310*/  IMAD R79, R79, c[0x0][0x268], RZ ;  /* 0x00009a004f4f7a24 */ /* 0x000fe200078e02ff */
[-C--:B------:R-:W-:Y:S01]  /*2320*/  SEL R11, R0, R7.reuse, !P1 ;  /* 0x00000007000b7207 */ /* 0x080fe20004800000 */
[----:B------:R-:W-:Y:S01]  /*2330*/  IMAD.IADD R4, R140, 0x1, R4 ;  /* 0x000000018c047824 */ /* 0x000fe200078e0204 */
[----:B------:R-:W-:Y:S01]  /*2340*/  SEL R7, R0, R7, !P2 ;  /* 0x0000000700077207 */ /* 0x000fe20005000000 */
[----:B------:R-:W-:Y:S01]  /*2350*/  IMAD R120, R118, c[0x0][0x280], RZ ;  /* 0x0000a00076787a24 */ /* 0x000fe200078e02ff */
[----:B------:R-:W-:Y:S01]  /*2360*/  SEL R0, RZ, c[0x0][0x27c], !P1 ;  /* 0x00009f00ff007a07 */ /* 0x000fe20004800000 */
[----:B------:R-:W-:Y:S01]  /*2370*/  IMAD R13, R241, c[0x0][0x264], R13 ;  /* 0x00009900f10d7a24 */ /* 0x000fe200078e020d */
[----:B------:R-:W-:Y:S01]  /*2380*/  SEL R8, RZ, c[0x0][0x27c], !P2 ;  /* 0x00009f00ff087a07 */ /* 0x000fe20005000000 */
[----:B------:R-:W-:Y:S01]  /*2390*/  IMAD R79, R128, c[0x0][0x26c], R79 ;  /* 0x00009b00804f7a24 */ /* 0x000fe200078e024f */
[----:B------:R-:W-:Y:S01]  /*23a0*/  SHF.R.S32.HI R3, RZ, 0x1f, R2 ;  /* 0x0000001fff037819 */ /* 0x000fe20000011402 */
[----:B------:R-:W-:Y:S01]  /*23b0*/  IMAD.IADD R0, R9, 0x1, R0 ;  /* 0x0000000109007824 */ /* 0x000fe200078e0200 */
[----:B------:R-:W-:Y:S01]  /*23c0*/  SHF.R.S32.HI R6, RZ, 0x1f, R4 ;  /* 0x0000001fff067819 */ /* 0x000fe20000011404 */
[----:B------:R-:W-:Y:S01]  /*23d0*/  IMAD.IADD R8, R10, 0x1, R8 ;  /* 0x000000010a087824 */ /* 0x000fe200078e0208 */
[----:B------:R-:W-:Y:S01]  /*23e0*/  LEA.HI R3, R3, R2, RZ, 0x4 ;  /* 0x0000000203037211 */ /* 0x000fe200078f20ff */
[----:B------:R-:W-:Y:S01]  /*23f0*/  IMAD.WIDE.U32 R128, R128, c[0x0][0x268], R12 ;  /* 0x00009a0080807a25 */ /* 0x000fe200078e000c */
[----:B------:R-:W-:Y:S01]  /*2400*/  SHF.R.S32.HI R5, RZ, 0x1f, R0 ;  /* 0x0000001fff057819 */ /* 0x000fe20000011400 */
[----:B------:R-:W-:Y:S01]  /*2410*/  ULDC.U8 UR4, c[0x0][0x298] ;  /* 0x0000a60000047ab9 */ /* 0x000fe20000000000 */
[----:B------:R-:W-:Y:S01]  /*2420*/  SHF.R.S32.HI R2, RZ, 0x1f, R11 ;  /* 0x0000001fff027819 */ /* 0x000fe2000001140b */
[----:B------:R-:W-:Y:S01]  /*2430*/  IMAD R120, R225, c[0x0][0x284], R120 ;  /* 0x0000a100e1787a24 */ /* 0x000fe200078e0278 */
[-C--:B------:R-:W-:Y:S01]  /*2440*/  LEA.HI R114, R5, R0.reuse, RZ, 0x3 ;  /* 0x0000000005727211 */ /* 0x080fe200078f18ff */
[----:B------:R-:W-:Y:S01]  /*2450*/  IMAD.WIDE.U32 R124, R225, c[0x0][0x280], R138 ;  /* 0x0000a000e17c7a25 */ /* 0x000fe200078e008a */
[----:B------:R-:W-:-:S02]  /*2460*/  LEA.HI R5, R5, R0, RZ, 0x6 ;  /* 0x0000000005057211 */ /* 0x000fc400078f30ff */
[----:B------:R-:W-:Y:S01]  /*2470*/  SHF.R.S32.HI R0, RZ, 0x1f, R7 ;  /* 0x0000001fff007819 */ /* 0x000fe20000011407 */
[----:B------:R-:W-:Y:S01]  /*2480*/  IMAD.WIDE.U32 R122, R225, c[0x0][0x290], R138 ;  /* 0x0000a400e17a7a25 */ /* 0x000fe200078e008a */
[CC--:B------:R-:W-:Y:S02]  /*2490*/  LEA.HI R115, R6.reuse, R4.reuse, RZ, 0x3 ;  /* 0x0000000406737211 */ /* 0x0c0fe400078f18ff */
[----:B------:R-:W-:Y:S01]  /*24a0*/  LEA.HI R6, R6, R4, RZ, 0x6 ;  /* 0x0000000406067211 */ /* 0x000fe200078f30ff */
[----:B------:R-:W-:Y:S01]  /*24b0*/  IMAD.SHL.U32 R5, R5, 0x40, RZ ;  /* 0x0000004005057824 */ /* 0x000fe200078e00ff */
[----:B------:R-:W-:Y:S01]  /*24c0*/  SHF.R.S32.HI R4, RZ, 0x1f, R8 ;  /* 0x0000001fff047819 */ /* 0x000fe20000011408 */
[C-C-:B------:R-:W-:Y:S01]  /*24d0*/  IMAD.WIDE.U32 R16, R225.reuse, c[0x0][0x280], R140.reuse ;  /* 0x0000a000e1107a25 */ /* 0x140fe200078e008c */
[----:B------:R-:W-:Y:S02]  /*24e0*/  LEA.HI R2, R2, R11, RZ, 0x4 ;  /* 0x0000000b02027211 */ /* 0x000fe400078f20ff */
[----:B------:R-:W-:Y:S01]  /*24f0*/  LEA.HI R0, R0, R7, RZ, 0x4 ;  /* 0x0000000700007211 */ /* 0x000fe200078f20ff */
[----:B------:R-:W-:Y:S01]  /*2500*/  IMAD.SHL.U32 R6, R6, 0x40, RZ ;  /* 0x0000004006067824 */ /* 0x000fe200078e00ff */
[----:B------:R-:W-:Y:S01]  /*2510*/  LEA.HI R113, R4, R8, RZ, 0x3 ;  /* 0x0000000804717211 */ /* 0x000fe200078f18ff */
[----:B------:R-:W-:Y:S01]  /*2520*/  IMAD.WIDE.U32 R14, R225, c[0x0][0x290], R140 ;  /* 0x0000a400e10e7a25 */ /* 0x000fe200078e008c */
[----:B------:R-:W-:-:S02]  /*2530*/  SHF.R.S32.HI R3, RZ, 0x4, R3 ;  /* 0x00000004ff037819 */ /* 0x000fc40000011403 */
[----:B------:R-:W-:Y:S01]  /*2540*/  SHF.R.S32.HI R2, RZ, 0x4, R2 ;  /* 0x00000004ff027819 */ /* 0x000fe20000011402 */
[----:B------:R-:W-:Y:S01]  /*2550*/  IMAD.WIDE.U32 R12, R241, c[0x0][0x210], R140 ;  /* 0x00008400f10c7a25 */ /* 0x000fe200078e008c */
[----:B------:R-:W-:Y:S02]  /*2560*/  SHF.R.S32.HI R0, RZ, 0x4, R0 ;  /* 0x00000004ff007819 */ /* 0x000fe40000011400 */
[----:B------:R-:W-:Y:S01]  /*2570*/  LEA.HI.SX32 R112, R115, R3, 0x1d ;  /* 0x0000000373707211 */ /* 0x000fe200078feaff */
[----:B------:R-:W-:Y:S01]  /*2580*/  IMAD R73, R72, c[0x0][0x280], RZ ;  /* 0x0000a00048497a24 */ /* 0x000fe200078e02ff */
[----:B------:R-:W-:Y:S01]  /*2590*/  LEA.HI.SX32 R111, R114, R2, 0x1d ;  /* 0x00000002726f7211 */ /* 0x000fe200078feaff */
[----:B------:R-:W-:Y:S01]  /*25a0*/  IMAD.IADD R125, R125, 0x1, R120 ;  /* 0x000000017d7d7824 */ /* 0x000fe200078e0278 */
[----:B------:R-:W-:Y:S01]  /*25b0*/  LEA.HI.SX32 R110, R113, R0, 0x1d ;  /* 0x00000000716e7211 */ /* 0x000fe200078feaff */
[----:B------:R-:W-:Y:S01]  /*25c0*/  IMAD.IADD R121, R120, 0x1, R17 ;  /* 0x0000000178797824 */ /* 0x000fe200078e0211 */
[----:B------:R-:W-:Y:S01]  /*25d0*/  IADD3 R78, P6, R225, R78, RZ ;  /* 0x0000004ee14e7210 */ /* 0x000fe20007fde0ff */
[----:B------:R-:W-:Y:S01]  /*25e0*/  IMAD R76, R76, c[0x0][0x218], RZ ;  /* 0x000086004c4c7a24 */ /* 0x000fe200078e02ff */
[----:B------:R-:W-:Y:S01]  /*25f0*/  SHF.R.S32.HI R3, RZ, 0x1f, R112 ;  /* 0x0000001fff037819 */ /* 0x000fe20000011470 */
[----:B------:R-:W-:Y:S01]  /*2600*/  IMAD R72, R72, c[0x0][0x290], RZ ;  /* 0x0000a40048487a24 */ /* 0x000fe200078e02ff */
[----:B------:R-:W-:Y:S01]  /*2610*/  SHF.R.S32.HI R2, RZ, 0x1f, R111 ;  /* 0x0000001fff027819 */ /* 0x000fe2000001146f */
[----:B------:R-:W-:Y:S01]  /*2620*/  IMAD.X R77, R77, 0x1, R118, P6 ;  /* 0x000000014d4d7824 */ /* 0x000fe200030e0676 */
[----:B------:R-:W-:Y:S01]  /*2630*/  SHF.R.S32.HI R0, RZ, 0x1f, R110 ;  /* 0x0000001fff007819 */ /* 0x000fe2000001146e */
[----:B------:R-:W-:Y:S01]  /*2640*/  IMAD R118, R118, c[0x0][0x290], RZ ;  /* 0x0000a40076767a24 */ /* 0x000fe200078e02ff */
[----:B------:R-:W-:Y:S01]  /*2650*/  LEA.HI R4, R4, R8, RZ, 0x6 ;  /* 0x0000000804047211 */ /* 0x000fe200078f30ff */
[----:B------:R-:W-:Y:S01]  /*2660*/  IMAD R13, R241, c[0x0][0x214], R13 ;  /* 0x00008500f10d7a24 */ /* 0x000fe200078e020d */
[----:B------:R-:W-:Y:S01]  /*2670*/  LEA.HI R3, R3, R112, RZ, 0x3 ;  /* 0x0000007003037211 */ /* 0x000fe200078f18ff */
[----:B------:R-:W-:Y:S01]  /*2680*/  IMAD.SHL.U32 R112, R112, 0x8, RZ ;  /* 0x0000000870707824 */ /* 0x000fe200078e00ff */
[----:B------:R-:W-:Y:S01]  /*2690*/  LEA.HI R2, R2, R111, RZ, 0x3 ;  /* 0x0000006f02027211 */ /* 0x000fe200078f18ff */
[----:B------:R-:W-:Y:S01]  /*26a0*/  IMAD.SHL.U32 R111, R111, 0x8, RZ ;  /* 0x000000086f6f7824 */ /* 0x000fe200078e00ff */
[----:B------:R-:W-:Y:S01]  /*26b0*/  LEA.HI R0, R0, R110, RZ, 0x3 ;  /* 0x0000006e00007211 */ /* 0x000fe200078f18ff */
[----:B------:R-:W-:Y:S01]  /*26c0*/  IMAD.SHL.U32 R110, R110, 0x8, RZ ;  /* 0x000000086e6e7824 */ /* 0x000fe200078e00ff */
[----:B------:R-:W-:Y:S01]  /*26d0*/  LOP3.LUT R109, R224, 0x38, R115, 0xf8, !PT ;  /* 0x00000038e06d7812 */ /* 0x000fe200078ef873 */
[----:B------:R-:W-:Y:S01]  /*26e0*/  IMAD.SHL.U32 R4, R4, 0x40, RZ ;  /* 0x0000004004047824 */ /* 0x000fe200078e00ff */
[C---:B------:R-:W-:Y:S01]  /*26f0*/  LOP3.LUT R107, R224.reuse, 0x38, R114, 0xf8, !PT ;  /* 0x00000038e06b7812 */ /* 0x040fe200078ef872 */
[----:B------:R-:W-:Y:S01]  /*2700*/  IMAD.SHL.U32 R3, R3, 0x200, RZ ;  /* 0x0000020003037824 */ /* 0x000fe200078e00ff */
[----:B------:R-:W-:Y:S01]  /*2710*/  LOP3.LUT R105, R224, 0x38, R113, 0xf8, !PT ;  /* 0x00000038e0697812 */ /* 0x000fe200078ef871 */
[----:B------:R-:W-:Y:S01]  /*2720*/  IMAD.SHL.U32 R2, R2, 0x200, RZ ;  /* 0x0000020002027824 */ /* 0x000fe200078e00ff */
[----:B------:R-:W-:Y:S01]  /*2730*/  LOP3.LUT R108, R224, 0x38, R112, 0xf8, !PT ;  /* 0x00000038e06c7812 */ /* 0x000fe200078ef870 */
[----:B------:R-:W-:Y:S01]  /*2740*/  IMAD.SHL.U32 R0, R0, 0x200, RZ ;  /* 0x0000020000007824 */ /* 0x000fe200078e00ff */
[C---:B------:R-:W-:Y:S01]  /*2750*/  LOP3.LUT R106, R224.reuse, 0x38, R111, 0xf8, !PT ;  /* 0x00000038e06a7812 */ /* 0x040fe200078ef86f */
[----:B------:R-:W-:Y:S01]  /*2760*/  IMAD R118, R225, c[0x0][0x294], R118 ;  /* 0x0000a500e1767a24 */ /* 0x000fe200078e0276 */
[----:B------:R-:W-:Y:S01]  /*2770*/  LOP3.LUT R104, R224, 0x38, R110, 0xf8, !PT ;  /* 0x00000038e0687812 */ /* 0x000fe200078ef86e */
[----:B------:R-:W-:Y:S01]  /*2780*/  IMAD.MOV.U32 R120, RZ, RZ, R16 ;  /* 0x000000ffff787224 */ /* 0x000fe200078e0010 */
[----:B------:R-:W-:Y:S01]  /*2790*/  LOP3.LUT R6, R6, 0x7ffff000, RZ, 0xc0, !PT ;  /* 0x7ffff00006067812 */ /* 0x000fe200078ec0ff */
[----:B------:R-:W-:Y:S01]  /*27a0*/  IMAD.IADD R123, R123, 0x1, R118 ;  /* 0x000000017b7b7824 */ /* 0x000fe200078e0276 */
[-C--:B------:R-:W-:Y:S01]  /*27b0*/  LOP3.LUT R109, R109, R222.reuse, RZ, 0x3c, !PT ;  /* 0x000000de6d6d7212 */ /* 0x080fe200078e3cff */
[----:B------:R-:W-:Y:S01]  /*27c0*/  IMAD.IADD R119, R118, 0x1, R15 ;  /* 0x0000000176777824 */ /* 0x000fe200078e020f */
[----:B------:R-:W-:Y:S01]  /*27d0*/  LOP3.LUT R5, R5, 0x7ffff000, RZ, 0xc0, !PT ;  /* 0x7ffff00005057812 */ /* 0x000fe200078ec0ff */
[----:B------:R-:W-:Y:S01]  /*27e0*/  IMAD.MOV.U32 R118, RZ, RZ, R14 ;  /* 0x000000ffff767224 */ /* 0x000fe200078e000e */
[-C--:B------:R-:W-:Y:S01]  /*27f0*/  LOP3.LUT R107, R107, R222.reuse, RZ, 0x3c, !PT ;  /* 0x000000de6b6b7212 */ /* 0x080fe200078e3cff */
[----:B------:R-:W-:Y:S01]  /*2800*/  IMAD.MOV.U32 R93, RZ, RZ, c[0x0][0x1e0] ;  /* 0x00007800ff5d7624 */ /* 0x000fe200078e00ff */
[----:B------:R-:W-:Y:S01]  /*2810*/  LOP3.LUT R4, R4, 0x7ffff000, RZ, 0xc0, !PT ;  /* 0x7ffff00004047812 */ /* 0x000fe200078ec0ff */
[----:B------:R-:W-:Y:S01]  /*2820*/  IMAD.MOV.U32 R95, RZ, RZ, c[0x0][0x280] ;  /* 0x0000a000ff5f7624 */ /* 0x000fe200078e00ff */
[-C--:B------:R-:W-:Y:S01]  /*2830*/  LOP3.LUT R105, R105, R222.reuse, RZ, 0x3c, !PT ;  /* 0x000000de69697212 */ /* 0x080fe200078e3cff */
[----:B------:R-:W-:Y:S01]  /*2840*/  IMAD.MOV.U32 R97, RZ, RZ, c[0x0][0x290] ;  /* 0x0000a400ff617624 */ /* 0x000fe200078e00ff */
[-C--:B------:R-:W-:Y:S01]  /*2850*/  LOP3.LUT R108, R108, R222.reuse, RZ, 0x3c, !PT ;  /* 0x000000de6c6c7212 */ /* 0x080fe200078e3cff */
[----:B------:R-:W-:Y:S01]  /*2860*/  IMAD R76, R126, c[0x0][0x21c], R76 ;  /* 0x000087007e4c7a24 */ /* 0x000fe200078e024c */
[-C--:B------:R-:W-:Y:S01]  /*2870*/  LOP3.LUT R106, R106, R222.reuse, RZ, 0x3c, !PT ;  /* 0x000000de6a6a7212 */ /* 0x080fe200078e3cff */
[----:B------:R-:W-:Y:S01]  /*2880*/  IMAD R73, R60, c[0x0][0x284], R73 ;  /* 0x0000a1003c497a24 */ /* 0x000fe200078e0249 */
[----:B------:R-:W-:Y:S01]  /*2890*/  LOP3.LUT R104, R104, R222, RZ, 0x3c, !PT ;  /* 0x000000de68687212 */ /* 0x000fe200078e3cff */
[C---:B------:R-:W-:Y:S01]  /*28a0*/  IMAD R72, R60.reuse, c[0x0][0x294], R72 ;  /* 0x0000a5003c487a24 */ /* 0x040fe200078e0248 */
[----:B------:R-:W-:Y:S01]  /*28b0*/  LOP3.LUT R3, R3, 0x7ffff000, RZ, 0xc0, !PT ;  /* 0x7ffff00003037812 */ /* 0x000fe200078ec0ff */
[----:B------:R-:W-:Y:S01]  /*28c0*/  IMAD.WIDE.U32 R124, R60, c[0x0][0x280], R124 ;  /* 0x0000a0003c7c7a25 */ /* 0x000fe200078e007c */
[----:B------:R-:W-:-:S02]  /*28d0*/  LOP3.LUT R2, R2, 0x7ffff000, RZ, 0xc0, !PT ;  /* 0x7ffff00002027812 */ /* 0x000fc400078ec0ff */
[----:B------:R-:W-:Y:S01]  /*28e0*/  LOP3.LUT R0, R0, 0x7ffff000, RZ, 0xc0, !PT ;  /* 0x7ffff00000007812 */ /* 0x000fe200078ec0ff */
[----:B------:R-:W-:Y:S01]  /*28f0*/  IMAD.WIDE.U32 R122, R60, c[0x0][0x290], R122 ;  /* 0x0000a4003c7a7a25 */ /* 0x000fe200078e007a */
[--C-:B------:R-:W-:Y:S02]  /*2900*/  IADD3 R109, R109, R6, R220.reuse ;  /* 0x000000066d6d7210 */ /* 0x100fe40007ffe0dc */
[----:B------:R-:W-:Y:S01]  /*2910*/  IADD3 R107, R107, R5, R220 ;  /* 0x000000056b6b7210 */ /* 0x000fe20007ffe0dc */
[----:B------:R-:W-:Y:S01]  /*2920*/  IMAD.WIDE.U32 R126, R126, c[0x0][0x218], R12 ;  /* 0x000086007e7e7a25 */ /* 0x000fe200078e000c */
[--C-:B------:R-:W-:Y:S02]  /*2930*/  IADD3 R105, R105, R4, R220.reuse ;  /* 0x0000000469697210 */ /* 0x100fe40007ffe0dc */
[----:B------:R-:W-:Y:S01]  /*2940*/  IADD3 R108, R108, R3, R220 ;  /* 0x000000036c6c7210 */ /* 0x000fe20007ffe0dc */
[----:B------:R-:W-:Y:S01]  /*2950*/  IMAD.WIDE.U32 R120, R60, c[0x0][0x280], R120 ;  /* 0x0000a0003c787a25 */ /* 0x000fe200078e0078 */
[----:B------:R-:W-:-:S02]  /*2960*/  IADD3 R106, R106, R2, R220 ;  /* 0x000000026a6a7210 */ /* 0x000fc40007ffe0dc */
[----:B------:R-:W-:Y:S01]  /*2970*/  IADD3 R104, R104, R0, R220 ;  /* 0x0000000068687210 */ /* 0x000fe20007ffe0dc */
[----:B------:R-:W-:Y:S01]  /*2980*/  IMAD.WIDE.U32 R118, R60, c[0x0][0x290], R118 ;  /* 0x0000a4003c767a25 */ /* 0x000fe200078e0076 */
[----:B------:R-:W-:Y:S02]  /*2990*/  IADD3 R71, P1, P0, R144, R148, R140 ;  /* 0x0000009490477210 */ /* 0x000fe4000783e08c */
[----:B------:R-:W-:Y:S01]  /*29a0*/  LOP3.LUT R115, R115, 0xfffffff8, RZ, 0xc0, !PT ;  /* 0xfffffff873737812 */ /* 0x000fe200078ec0ff */
[----:B------:R-:W-:Y:S01]  /*29b0*/  IMAD.IADD R75, R125, 0x1, R73 ;  /* 0x000000017d4b7824 */ /* 0x000fe200078e0249 */
[----:B------:R-:W-:Y:S01]  /*29c0*/  LOP3.LUT R114, R114, 0xfffffff8, RZ, 0xc0, !PT ;  /* 0xfffffff872727812 */ /* 0x000fe200078ec0ff */
[----:B------:R-:W-:Y:S01]  /*29d0*/  IMAD.IADD R74, R123, 0x1, R72 ;  /* 0x000000017b4a7824 */ /* 0x000fe200078e0248 */
[----:B------:R-:W-:Y:S01]  /*29e0*/  LOP3.LUT R113, R113, 0xfffffff8, RZ, 0xc0, !PT ;  /* 0xfffffff871717812 */ /* 0x000fe200078ec0ff */
[----:B------:R-:W-:Y:S01]  /*29f0*/  IMAD.IADD R79, R129, 0x1, R79 ;  /* 0x00000001814f7824 */ /* 0x000fe200078e024f */
[CC--:B------:R-:W-:Y:S01]  /*2a00*/  SHF.L.U64.HI R92, R93.reuse, R96.reuse, c[0x0][0x1e4] ;  /* 0x000079005d5c7619 */ /* 0x0c0fe20000010260 */
[----:B------:R-:W-:Y:S01]  /*2a10*/  IMAD.SHL.U32 R93, R93, 0x40, RZ ;  /* 0x000000405d5d7824 */ /* 0x000fe200078e00ff */
[CC--:B------:R-:W-:Y:S01]  /*2a20*/  SHF.L.U64.HI R94, R95.reuse, R96.reuse, c[0x0][0x284] ;  /* 0x0000a1005f5e7619 */ /* 0x0c0fe20000010260 */
[----:B------:R-:W-:Y:S01]  /*2a30*/  IMAD.SHL.U32 R95, R95, 0x40, RZ ;  /* 0x000000405f5f7824 */ /* 0x000fe200078e00ff */
[----:B------:R-:W-:Y:S01]  /*2a40*/  ISETP.GE.AND P6, PT, R86, 0x1, PT ;  /* 0x000000015600780c */ /* 0x000fe20003fc6270 */
[----:B------:R-:W-:Y:S01]  /*2a50*/  IMAD.IADD R76, R127, 0x1, R76 ;  /* 0x000000017f4c7824 */ /* 0x000fe200078e024c */
[C---:B------:R-:W-:Y:S01]  /*2a60*/  SHF.L.U64.HI R96, R97.reuse, R96, c[0x0][0x294] ;  /* 0x0000a50061607619 */ /* 0x040fe20000010260 */
[----:B------:R-:W-:Y:S01]  /*2a70*/  IMAD.SHL.U32 R97, R97, 0x40, RZ ;  /* 0x0000004061617824 */ /* 0x000fe200078e00ff */
[----:B------:R-:W-:Y:S01]  /*2a80*/  ISETP.NE.AND P6, PT, RZ, UR4, PT ;  /* 0x00000004ff007c0c */ /* 0x000fe2000bfc5270 */
[----:B------:R-:W-:Y:S01]  /*2a90*/  IMAD.IADD R73, R73, 0x1, R121 ;  /* 0x0000000149497824 */ /* 0x000fe200078e0279 */
[----:B------:R-:W-:Y:S01]  /*2aa0*/  IADD3.X R70, R83, R89, R141, P1, P0 ;  /* 0x0000005953467210 */ /* 0x000fe20000fe048d */
[----:B------:R-:W-:Y:S01]  /*2ab0*/  IMAD.IADD R72, R72, 0x1, R119 ;  /* 0x0000000148487824 */ /* 0x000fe200078e0277 */
[----:B------:R-:W-:Y:S01]  /*2ac0*/  SHF.R.S32.HI R103, RZ, 0x1f, R115 ;  /* 0x0000001fff677819 */ /* 0x000fe20000011473 */
[----:B------:R-:W-:Y:S01]  /*2ad0*/  IMAD.SHL.U32 R109, R109, 0x2, RZ ;  /* 0x000000026d6d7824 */ /* 0x000fe200078e00ff */
        /* <DEDUP_REMOVED lines=9> */
[----:B------:R-:W-:-:S02]  /*2b70*/  IMAD.SHL.U32 R104, R104, 0x2, RZ ;  /* 0x0000000268687824 */ /* 0x000fc400078e00ff */
.L_x_181:
[-C--:B------:R-:W-:Y:S01]  /*2b80*/  IMAD R117, R92, R116.reuse, RZ ;  /* 0x000000745c757224 */ /* 0x080fe200078e02ff */
[----:B------:R-:W-:Y:S01]  /*2b90*/  SHF.R.S32.HI R69, RZ, 0x1f, R116 ;  /* 0x0000001fff457819 */ /* 0x000fe20000011474 */
[----:B------:R-:W-:Y:S01]  /*2ba0*/  IMAD.WIDE.U32 R16, R93, R116, RZ ;  /* 0x000000745d107225 */ /* 0x000fe200078e00ff */
[----:B------:R-:W-:Y:S04]  /*2bb0*/  DEPBAR.LE SB0, 0x0 ;  /* 0x000080000000791a */ /* 0x000fe80000000000 */
[----:B------:R-:W-:Y:S01]  /*2bc0*/  WARPSYNC 0xffffffff ;  /* 0xffffffff00007948 */ /* 0x000fe20003800000 */
[----:B------:R-:W-:Y:S01]  /*2bd0*/  BAR.SYNC.DEFER_BLOCKING 0x0 ;  /* 0x0000000000007b1d */ /* 0x000fe20000010000 */
[----:B------:R-:W-:Y:S01]  /*2be0*/  ISETP.GE.AND P2, PT, R86, 0x1, PT ;  /* 0x000000015600780c */ /* 0x000fe20003f46270 */
[----:B------:R-:W-:Y:S01]  /*2bf0*/  IMAD R117, R69, R93, R117 ;  /* 0x0000005d45757224 */ /* 0x000fe200078e0275 */
[----:B-1----:R-:W-:Y:S03]  /*2c00*/  IADD3 R2, P1, R71, R16, RZ ;  /* 0x0000001047027210 */ /* 0x002fe60007f3e0ff */
[----:B------:R-:W-:Y:S01]  /*2c10*/  IMAD.IADD R117, R17, 0x1, R117 ;  /* 0x0000000111757824 */ /* 0x000fe200078e0275 */
[C---:B------:R-:W-:Y:S03]  /*2c20*/  LEA R52, P0, R2.reuse, c[0x0][0x1c8], 0x1 ;  /* 0x0000720002347a11 */ /* 0x040fe600078008ff */
[----:B------:R-:W-:Y:S05]  /*2c30*/  IMAD.X R0, R117, 0x1, R70, P1 ;  /* 0x0000000175007824 */ /* 0x000fea00008e0646 */
[----:B------:R-:W-:Y:S01]  /*2c40*/  LEA.HI.X R53, R2, c[0x0][0x1cc], R0, 0x1, P0 ;  /* 0x0000730002357a11 */ /* 0x000fe200000f0c00 */
[----:B------:R-:W-:Y:S01]  /*2c50*/  BSSY B1, `(.L_x_157) ;  /* 0x000038a000017945 */ /* 0x000fe20003800000 */
[----:B------:R-:W-:-:S05]  /*2c60*/  @!P2 BRA `(.L_x_158) ;  /* 0x000036e00000a947 */ /* 0x000fca0003800000 */
[-C--:B------:R-:W-:Y:S02]  /*2c70*/  IMAD R2, R94, R116.reuse, RZ ;  /* 0x000000745e027224 */ /* 0x080fe400078e02ff */
[-C--:B------:R-:W-:Y:S02]  /*2c80*/  IMAD R0, R96, R116.reuse, RZ ;  /* 0x0000007460007224 */ /* 0x080fe400078e02ff */
[----:B------:R-:W-:Y:S02]  /*2c90*/  IMAD R3, R116, -0x40, R66 ;  /* 0xffffffc074037824 */ /* 0x000fe400078e0242 */
[-C--:B------:R-:W-:Y:S03]  /*2ca0*/  IMAD.WIDE.U32 R34, R95, R116.reuse, RZ ;  /* 0x000000745f227225 */ /* 0x080fe600078e00ff */
[----:B------:R-:W-:Y:S01]  /*2cb0*/  IMNMX R3, R3, 0x40, PT ;  /* 0x0000004003037817 */ /* 0x000fe20003800200 */
[----:B------:R-:W-:Y:S04]  /*2cc0*/  IMAD.WIDE.U32 R32, R97, R116, RZ ;  /* 0x0000007461207225 */ /* 0x000fe800078e00ff */
[C---:B------:R-:W-:Y:S02]  /*2cd0*/  IMAD R2, R69.reuse, R95, R2 ;  /* 0x0000005f45027224 */ /* 0x040fe400078e0202 */
[----:B------:R-:W-:Y:S03]  /*2ce0*/  IMAD R0, R69, R97, R0 ;  /* 0x0000006145007224 */ /* 0x000fe600078e0200 */
[----:B------:R-:W-:Y:S02]  /*2cf0*/  IADD3 R2, R35, R2, RZ ;  /* 0x0000000223027210 */ /* 0x000fe40007ffe0ff */
[----:B------:R-:W-:Y:S01]  /*2d00*/  IADD3 R0, R33, R0, RZ ;  /* 0x0000000021007210 */ /* 0x000fe20007ffe0ff */
[----:B------:R-:W-:-:S05]  /*2d10*/  @!P6 BRA `(.L_x_159) ;  /* 0x00001b500000e947 */ /* 0x000fca0003800000 */
[----:B------:R-:W-:Y:S01]  /*2d20*/  ISETP.GE.AND P1, PT, R225, R3, PT ;  /* 0x00000003e100720c */ /* 0x000fe20003f26270 */
[----:B------:R-:W-:Y:S01]  /*2d30*/  BSSY B0, `(.L_x_160) ;  /* 0x000003a000007945 */ /* 0x000fe20003800000 */
        /* <DEDUP_REMOVED lines=12> */
[----:B------:R-:W-:-:S05]  /*2e00*/  @P1 BRA `(.L_x_161) ;  /* 0x000002c000001947 */ /* 0x000fca0003800000 */
[----:B------:R-:W-:Y:S01]  /*2e10*/  IADD3 R34, P0, R124, R34, RZ ;  /* 0x000000227c227210 */ /* 0x000fe20007f1e0ff */
[----:B------:R-:W-:Y:S01]  /*2e20*/  CS2R R50, SRZ ;  /* 0x0000000000327805 */ /* 0x000fe2000001ff00 */
[----:B------:R-:W-:Y:S01]  /*2e30*/  CS2R R24, SRZ ;  /* 0x0000000000187805 */ /* 0x000fe2000001ff00 */
[----:B------:R-:W-:Y:S01]  /*2e40*/  CS2R R48, SRZ ;  /* 0x0000000000307805 */ /* 0x000fe2000001ff00 */
[----:B------:R-:W-:Y:S01]  /*2e50*/  CS2R R26, SRZ ;  /* 0x00000000001a7805 */ /* 0x000fe2000001ff00 */
[----:B------:R-:W-:Y:S01]  /*2e60*/  IMAD.X R2, R2, 0x1, R75, P0 ;  /* 0x0000000102027824 */ /* 0x000fe200000e064b */
[----:B------:R-:W-:Y:S01]  /*2e70*/  IADD3 R32, P0, R122, R32, RZ ;  /* 0x000000207a207210 */ /* 0x000fe20007f1e0ff */
[----:B------:R-:W-:Y:S01]  /*2e80*/  CS2R R44, SRZ ;  /* 0x00000000002c7805 */ /* 0x000fe2000001ff00 */
[----:B------:R-:W-:Y:S01]  /*2e90*/  CS2R R22, SRZ ;  /* 0x0000000000167805 */ /* 0x000fe2000001ff00 */
[----:B------:R-:W-:Y:S01]  /*2ea0*/  CS2R R42, SRZ ;  /* 0x00000000002a7805 */ /* 0x000fe2000001ff00 */
[----:B------:R-:W-:Y:S01]  /*2eb0*/  CS2R R20, SRZ ;  /* 0x0000000000147805 */ /* 0x000fe2000001ff00 */
[----:B------:R-:W-:Y:S01]  /*2ec0*/  IMAD.X R0, R0, 0x1, R74, P0 ;  /* 0x0000000100007824 */ /* 0x000fe200000e064a */
[C---:B------:R-:W-:Y:S01]  /*2ed0*/  LEA R4, P0, R34.reuse, c[0x0][0x270], 0x1 ;  /* 0x00009c0022047a11 */ /* 0x040fe200078008ff */
[----:B------:R-:W-:Y:S01]  /*2ee0*/  CS2R R38, SRZ ;  /* 0x0000000000267805 */ /* 0x000fe2000001ff00 */
[----:B------:R-:W-:Y:S01]  /*2ef0*/  CS2R R18, SRZ ;  /* 0x0000000000127805 */ /* 0x000fe2000001ff00 */
[----:B------:R-:W-:Y:S01]  /*2f00*/  CS2R R36, SRZ ;  /* 0x0000000000247805 */ /* 0x000fe2000001ff00 */
[----:B------:R-:W-:Y:S01]  /*2f10*/  LEA.HI.X R5, R34, c[0x0][0x274], R2, 0x1, P0 ;  /* 0x00009d0022057a11 */ /* 0x000fe200000f0c02 */
[----:B------:R-:W-:Y:S01]  /*2f20*/  CS2R R16, SRZ ;  /* 0x0000000000107805 */ /* 0x000fe2000001ff00 */
[C---:B------:R-:W-:Y:S04]  /*2f30*/  LEA R2, P0, R32.reuse, c[0x0][0x288], 0x1 ;  /* 0x0000a20020027a11 */ /* 0x040fe800078008ff */
[----:B------:R-:W-:Y:S02]  /*2f40*/  LEA.HI.X R3, R32, c[0x0][0x28c], R0, 0x1, P0 ;  /* 0x0000a30020037a11 */ /* 0x000fe400000f0c00 */
[----:B------:R-:W-:Y:S11]  /*2f50*/  ISETP.GE.AND P0, PT, R138, c[0x0][0x27c], PT ;  /* 0x00009f008a007a0c */ /* 0x000ff60003f06270 */
[----:B------:R-:W-:Y:S02]  /*2f60*/  @!UPT UIADD3 URZ, URZ, URZ, URZ ;  /* 0x0000003f3f3ff290 */ /* 0x000fe4000fffe03f */
[----:B------:R1:W5:Y:S04]  /*2f70*/  @!P0 LDG.E.64 R50, [R4.64] ;  /* 0x0000000604328981 */ /* 0x000368000c1e1b00 */
[----:B------:R1:W5:Y:S01]  /*2f80*/  @!P0 LDG.E.64 R24, [R2.64] ;  /* 0x0000000602188981 */ /* 0x000362000c1e1b00 */
[----:B------:R-:W-:Y:S11]  /*2f90*/  ISETP.GE.AND P0, PT, R134, c[0x0][0x27c], PT ;  /* 0x00009f0086007a0c */ /* 0x000ff60003f06270 */
[----:B------:R-:W-:Y:S02]  /*2fa0*/  @!UPT UIADD3 URZ, URZ, URZ, URZ ;  /* 0x0000003f3f3ff290 */ /* 0x000fe4000fffe03f */
[----:B------:R1:W5:Y:S04]  /*2fb0*/  @!P0 LDG.E.64 R48, [R4.64+0x20] ;  /* 0x0000200604308981 */ /* 0x000368000c1e1b00 */
[----:B------:R1:W5:Y:S01]  /*2fc0*/  @!P0 LDG.E.64 R26, [R2.64+0x20] ;  /* 0x00002006021a8981 */ /* 0x000362000c1e1b00 */
        /* <DEDUP_REMOVED lines=15> */
[----:B------:R1:W5:Y:S02]  /*30c0*/  @!P0 LDG.E.64 R16, [R2.64+0xa0] ;  /* 0x0000a00602108981 */ /* 0x000364000c1e1b00 */
.L_x_161:
[----:B------:R-:W-:Y:S05]  /*30d0*/  BSYNC B0 ;  /* 0x0000000000007941 */ /* 0x000fea0003800000 */
.L_x_160:
[----:B------:R-:W-:-:S05]  /*30e0*/  @P1 BRA `(.L_x_162) ;  /* 0x0000340000001947 */ /* 0x000fca0003800000 */
[----:B-----5:R-:W-:Y:S01]  /*30f0*/  MOV R0, R39 ;  /* 0x0000002700007202 */ /* 0x020fe20000000f00 */
[----:B-1----:R-:W-:Y:S01]  /*3100*/  IMAD.MOV.U32 R4, RZ, RZ, R36 ;  /* 0x000000ffff047224 */ /* 0x002fe200078e0024 */
[----:B------:R-:W-:Y:S01]  /*3110*/  ISETP.GE.AND P0, PT, R140, c[0x0][0x1d4], PT ;  /* 0x000075008c007a0c */ /* 0x000fe20003f06270 */
[----:B------:R-:W-:Y:S01]  /*3120*/  IMAD.MOV.U32 R3, RZ, RZ, R37 ;  /* 0x000000ffff037224 */ /* 0x000fe200078e0025 */
[----:B------:R-:W-:Y:S01]  /*3130*/  BSSY B0, `(.L_x_163) ;  /* 0x0000054000007945 */ /* 0x000fe20003800000 */
[----:B------:R-:W-:Y:S03]  /*3140*/  IMAD.MOV.U32 R2, RZ, RZ, R38 ;  /* 0x000000ffff027224 */ /* 0x000fe600078e0026 */
[----:B------:R-:W-:Y:S01]  /*3150*/  PRMT R34, R3, 0x5410, R4 ;  /* 0x0000541003227816 */ /* 0x000fe20000000004 */
[----:B------:R-:W-:Y:S01]  /*3160*/  IMAD.MOV.U32 R4, RZ, RZ, R42 ;  /* 0x000000ffff047224 */ /* 0x000fe200078e002a */
[----:B------:R-:W-:Y:S01]  /*3170*/  PRMT R35, R0, 0x5410, R2 ;  /* 0x0000541000237816 */ /* 0x000fe20000000002 */
[----:B------:R-:W-:Y:S01]  /*3180*/  IMAD.MOV.U32 R3, RZ, RZ, R43 ;  /* 0x000000ffff037224 */ /* 0x000fe200078e002b */
[----:B------:R-:W-:Y:S01]  /*3190*/  MOV R2, R44 ;  /* 0x0000002c00027202 */ /* 0x000fe20000000f00 */
        /* <DEDUP_REMOVED lines=11> */
[----:B------:R-:W-:Y:S02]  /*3250*/  MOV R4, R18 ;  /* 0x0000001200047202 */ /* 0x000fe40000000f00 */
[----:B------:R-:W-:Y:S02]  /*3260*/  MOV R0, R21 ;  /* 0x0000001500007202 */ /* 0x000fe40000000f00 */
[----:B------:R-:W-:Y:S01]  /*3270*/  PRMT R6, R3, 0x5410, R4 ;  /* 0x0000541003067816 */ /* 0x000fe20000000004 */
[----:B------:R-:W-:Y:S01]  /*3280*/  IMAD.MOV.U32 R4, RZ, RZ, R22 ;  /* 0x000000ffff047224 */ /* 0x000fe200078e0016 */
[----:B------:R-:W-:Y:S01]  /*3290*/  PRMT R7, R0, 0x5410, R2 ;  /* 0x0000541000077816 */ /* 0x000fe20000000002 */
[----:B------:R-:W-:Y:S01]  /*32a0*/  IMAD.MOV.U32 R3, RZ, RZ, R23 ;  /* 0x000000ffff037224 */ /* 0x000fe200078e0017 */
[----:B------:R-:W-:Y:S01]  /*32b0*/  MOV R2, R26 ;  /* 0x0000001a00027202 */ /* 0x000fe20000000f00 */
[----:B------:R-:W-:Y:S03]  /*32c0*/  IMAD.MOV.U32 R0, RZ, RZ, R27 ;  /* 0x000000ffff007224 */ /* 0x000fe600078e001b */
[----:B------:R-:W-:Y:S02]  /*32d0*/  PRMT R8, R3, 0x5410, R4 ;  /* 0x0000541003087816 */ /* 0x000fe40000000004 */
[----:B------:R-:W-:Y:S01]  /*32e0*/  PRMT R11, R0, 0x5410, R2 ;  /* 0x00005410000b7816 */ /* 0x000fe20000000002 */
[----:B------:R-:W-:-:S05]  /*32f0*/  @P0 BRA `(.L_x_164) ;  /* 0x0000037000000947 */ /* 0x000fca0003800000 */
[----:B------:R-:W-:Y:S01]  /*3300*/  ISETP.GE.AND P0, PT, R138, c[0x0][0x27c], PT ;  /* 0x00009f008a007a0c */ /* 0x000fe20003f06270 */
[----:B------:R-:W1:Y:S01]  /*3310*/  LDS.128 R12, [R230+0x6000] ;  /* 0x00600000e60c7984 */ /* 0x000e620000000c00 */
[----:B------:R-:W-:Y:S02]  /*3320*/  MOV R0, R24 ;  /* 0x0000001800007202 */ /* 0x000fe40000000f00 */
[----:B------:R-:W-:Y:S02]  /*3330*/  MOV R29, R50 ;  /* 0x00000032001d7202 */ /* 0x000fe40000000f00 */
[----:B------:R-:W-:Y:S02]  /*3340*/  MOV R3, R25 ;  /* 0x0000001900037202 */ /* 0x000fe40000000f00 */
[----:B------:R-:W-:Y:S05]  /*3350*/  MOV R32, R51 ;  /* 0x0000003300207202 */ /* 0x000fea0000000f00 */
[--C-:B------:R-:W-:Y:S01]  /*3360*/  @!P0 SHF.R.U64 R2, R24, 0x10, R25.reuse ;  /* 0x0000001018028819 */ /* 0x100fe20000001219 */
[----:B------:R-:W-:Y:S01]  /*3370*/  @!P0 HADD2.F32 R0, -RZ, R0.H0_H0 ;  /* 0x20000000ff008230 */ /* 0x000fe20000004100 */
[----:B------:R-:W-:Y:S01]  /*3380*/  @!P0 SHF.R.U32.HI R4, RZ, 0x10, R25 ;  /* 0x00000010ff048819 */ /* 0x000fe20000011619 */
[----:B------:R-:W-:Y:S01]  /*3390*/  @!P0 HADD2.F32 R29, -RZ, R29.H0_H0 ;  /* 0x2000001dff1d8230 */ /* 0x000fe20000004100 */
[--C-:B------:R-:W-:Y:S01]  /*33a0*/  @!P0 SHF.R.U64 R31, R50, 0x10, R51.reuse ;  /* 0x00000010321f8819 */ /* 0x100fe20000001233 */
[----:B------:R-:W-:Y:S01]  /*33b0*/  @!P0 HADD2.F32 R2, -RZ, R2.H0_H0 ;  /* 0x20000002ff028230 */ /* 0x000fe20000004100 */
[----:B------:R-:W-:Y:S01]  /*33c0*/  @!P0 SHF.R.U32.HI R33, RZ, 0x10, R51 ;  /* 0x00000010ff218819 */ /* 0x000fe20000011633 */
[----:B------:R-:W-:Y:S02]  /*33d0*/  @!P0 HADD2.F32 R3, -RZ, R3.H0_H0 ;  /* 0x20000003ff038230 */ /* 0x000fe40000004100 */
[----:B------:R-:W-:Y:S02]  /*33e0*/  @!P0 HADD2.F32 R31, -RZ, R31.H0_H0 ;  /* 0x2000001fff1f8230 */ /* 0x000fe40000004100 */
[----:B------:R-:W-:Y:S02]  /*33f0*/  @!P0 HADD2.F32 R33, -RZ, R33.H0_H0 ;  /* 0x20000021ff218230 */ /* 0x000fe40000004100 */
[----:B------:R-:W-:Y:S01]  /*3400*/  @!P0 HADD2.F32 R4, -RZ, R4.H0_H0 ;  /* 0x20000004ff048230 */ /* 0x000fe20000004100 */
[----:B-1----:R-:W-:Y:S01]  /*3410*/  @!P0 IMAD.MOV.U32 R25, RZ, RZ, R13 ;  /* 0x000000ffff198224 */ /* 0x002fe200078e000d */
[----:B------:R-:W-:Y:S04]  /*3420*/  @!P0 MOV R24, R12 ;  /* 0x0000000c00188202 */ /* 0x000fe80000000f00 */
[--C-:B------:R-:W-:Y:S02]  /*3430*/  @!P0 HADD2.F32 R30, -RZ, R25.reuse.H1_H1 ;  /* 0x30000019ff1e8230 */ /* 0x100fe40000004100 */
[--C-:B------:R-:W-:Y:S02]  /*3440*/  @!P0 HADD2.F32 R28, -RZ, R24.reuse.H1_H1 ;  /* 0x30000018ff1c8230 */ /* 0x100fe40000004100 */
[----:B------:R-:W-:Y:S01]  /*3450*/  @!P0 HADD2.F32 R24, -RZ, R24.H0_H0 ;  /* 0x20000018ff188230 */ /* 0x000fe20000004100 */
[----:B------:R-:W-:Y:S02]  /*3460*/  @!P0 FMUL.FTZ R50, R30, R2 ;  /* 0x000000021e328220 */ /* 0x000fe40000410000 */
[-C--:B------:R-:W-:Y:S02]  /*3470*/  @!P0 FMUL.FTZ R47, R28, R0.reuse ;  /* 0x000000001c2f8220 */ /* 0x080fe40000410000 */
[C---:B------:R-:W-:Y:S02]  /*3480*/  @!P0 FMUL.FTZ R0, R24.reuse, R0 ;  /* 0x0000000018008220 */ /* 0x040fe40000410000 */
[-C--:B------:R-:W-:Y:S01]  /*3490*/  @!P0 FFMA.FTZ R47, R24, R29.reuse, -R47 ;  /* 0x0000001d182f8223 */ /* 0x080fe2000001082f */
[----:B------:R-:W-:Y:S01]  /*34a0*/  @!P0 HADD2.F32 R24, -RZ, R25.H0_H0 ;  /* 0x20000019ff188230 */ /* 0x000fe20000004100 */
[----:B------:R-:W-:Y:S01]  /*34b0*/  @!P0 FFMA.FTZ R0, R28, R29, R0 ;  /* 0x0000001d1c008223 */ /* 0x000fe20000010000 */
[----:B------:R-:W-:Y:S01]  /*34c0*/  @!P0 MOV R25, R14 ;  /* 0x0000000e00198202 */ /* 0x000fe20000000f00 */
[----:B------:R-:W-:Y:S02]  /*34d0*/  @!P0 HADD2.F32 R29, -RZ, R32.H0_H0 ;  /* 0x20000020ff1d8230 */ /* 0x000fe40000004100 */
[----:B------:R-:W-:Y:S01]  /*34e0*/  @!P0 FMUL.FTZ R2, R24, R2 ;  /* 0x0000000218028220 */ /* 0x000fe20000410000 */
[----:B------:R-:W-:Y:S01]  /*34f0*/  @!P0 F2FP.PACK_AB R0, R0, R47 ;  /* 0x0000002f0000823e */ /* 0x000fe200000000ff */
[----:B------:R-:W-:Y:S01]  /*3500*/  @!P0 FFMA.FTZ R50, R24, R31, -R50 ;  /* 0x0000001f18328223 */ /* 0x000fe20000010832 */
[----:B------:R-:W-:Y:S01]  /*3510*/  @!P0 MOV R24, R15 ;  /* 0x0000000f00188202 */ /* 0x000fe20000000f00 */
[----:B------:R-:W-:Y:S01]  /*3520*/  @!P0 FFMA.FTZ R2, R30, R31, R2 ;  /* 0x0000001f1e028223 */ /* 0x000fe20000010002 */
[--C-:B------:R-:W-:Y:S01]  /*3530*/  @!P0 HADD2.F32 R28, -RZ, R25.reuse.H1_H1 ;  /* 0x30000019ff1c8230 */ /* 0x100fe20000004100 */
[----:B------:R-:W-:Y:S01]  /*3540*/  @!P0 IMAD.MOV.U32 R12, RZ, RZ, R0 ;  /* 0x000000ffff0c8224 */ /* 0x000fe200078e0000 */
[----:B------:R-:W-:Y:S02]  /*3550*/  @!P0 HADD2.F32 R25, -RZ, R25.H0_H0 ;  /* 0x20000019ff198230 */ /* 0x000fe40000004100 */
[--C-:B------:R-:W-:Y:S01]  /*3560*/  @!P0 HADD2.F32 R32, -RZ, R24.reuse.H1_H1 ;  /* 0x30000018ff208230 */ /* 0x100fe20000004100 */
[-C--:B------:R-:W-:Y:S01]  /*3570*/  @!P0 FMUL.FTZ R54, R28, R3.reuse ;  /* 0x000000031c368220 */ /* 0x080fe20000410000 */
[----:B------:R-:W-:Y:S01]  /*3580*/  @!P0 HADD2.F32 R24, -RZ, R24.H0_H0 ;  /* 0x20000018ff188230 */ /* 0x000fe20000004100 */
[C---:B------:R-:W-:Y:S01]  /*3590*/  @!P0 FMUL.FTZ R3, R25.reuse, R3 ;  /* 0x0000000319038220 */ /* 0x040fe20000410000 */
[----:B------:R-:W-:Y:S01]  /*35a0*/  @!P0 F2FP.PACK_AB R2, R2, R50 ;  /* 0x000000320202823e */ /* 0x000fe200000000ff */
[-C--:B------:R-:W-:Y:S02]  /*35b0*/  @!P0 FMUL.FTZ R51, R32, R4.reuse ;  /* 0x0000000420338220 */ /* 0x080fe40000410000 */
[----:B------:R-:W-:Y:S01]  /*35c0*/  @!P0 FMUL.FTZ R4, R24, R4 ;  /* 0x0000000418048220 */ /* 0x000fe20000410000 */
[----:B------:R-:W-:Y:S01]  /*35d0*/  @!P0 MOV R13, R2 ;  /* 0x00000002000d8202 */ /* 0x000fe20000000f00 */
[-C--:B------:R-:W-:Y:S02]  /*35e0*/  @!P0 FFMA.FTZ R3, R28, R29.reuse, R3 ;  /* 0x0000001d1c038223 */ /* 0x080fe40000010003 */
[----:B------:R-:W-:Y:S02]  /*35f0*/  @!P0 FFMA.FTZ R25, R25, R29, -R54 ;  /* 0x0000001d19198223 */ /* 0x000fe40000010836 */
[-C--:B------:R-:W-:Y:S02]  /*3600*/  @!P0 FFMA.FTZ R51, R24, R33.reuse, -R51 ;  /* 0x0000002118338223 */ /* 0x080fe40000010833 */
[----:B------:R-:W-:Y:S01]  /*3610*/  @!P0 FFMA.FTZ R4, R32, R33, R4 ;  /* 0x0000002120048223 */ /* 0x000fe20000010004 */
[----:B------:R-:W-:Y:S04]  /*3620*/  @!P0 F2FP.PACK_AB R3, R3, R25 ;  /* 0x000000190303823e */ /* 0x000fe800000000ff */
[----:B------:R-:W-:Y:S02]  /*3630*/  @!P0 F2FP.PACK_AB R4, R4, R51 ;  /* 0x000000330404823e */ /* 0x000fe400000000ff */
[----:B------:R-:W-:Y:S02]  /*3640*/  @!P0 MOV R14, R3 ;  /* 0x00000003000e8202 */ /* 0x000fe40000000f00 */
[----:B------:R-:W-:Y:S05]  /*3650*/  @!P0 MOV R15, R4 ;  /* 0x00000004000f8202 */ /* 0x000fea0000000f00 */
[----:B------:R1:W-:Y:S02]  /*3660*/  STG.E.128 [R52.64], R12 ;  /* 0x0000000c34007986 */ /* 0x0003e4000c101d06 */
.L_x_164:
[----:B------:R-:W-:Y:S05]  /*3670*/  BSYNC B0 ;  /* 0x0000000000007941 */ /* 0x000fea0003800000 */
.L_x_163:
[----:B------:R-:W-:Y:S01]  /*3680*/  ISETP.GE.AND P0, PT, R9, c[0x0][0x1d4], PT ;  /* 0x0000750009007a0c */ /* 0x000fe20003f06270 */
[----:B------:R-:W-:Y:S01]  /*3690*/  @!UPT UIADD3 URZ, URZ, URZ, URZ ;  /* 0x0000003f3f3ff290 */ /* 0x000fe2000fffe03f */
[----:B------:R-:W-:Y:S11]  /*36a0*/  BSSY B0, `(.L_x_165) ;  /* 0x0000036000007945 */ /* 0x000ff60003800000 */
[----:B------:R-:W-:-:S05]  /*36b0*/  @P0 BRA `(.L_x_166) ;  /* 0x0000034000000947 */ /* 0x000fca0003800000 */
[----:B------:R-:W-:Y:S01]  /*36c0*/  ISETP.GE.AND P0, PT, R134, c[0x0][0x27c], PT ;  /* 0x00009f0086007a0c */ /* 0x000fe20003f06270 */
[----:B-1----:R-:W1:Y:S11]  /*36d0*/  LDS.128 R12, [R229+0x6000] ;  /* 0x00600000e50c7984 */ /* 0x002e760000000c00 */
[----:B------:R-:W-:Y:S01]  /*36e0*/  @!UPT UIADD3 URZ, URZ, URZ, URZ ;  /* 0x0000003f3f3ff290 */ /* 0x000fe2000fffe03f */
[----:B------:R-:W-:Y:S01]  /*36f0*/  @!P0 HADD2.F32 R24, -RZ, R11.H1_H1 ;  /* 0x3000000bff188230 */ /* 0x000fe20000004100 */
[----:B------:R-:W-:Y:S02]  /*3700*/  @!P0 SHF.R.U64 R0, R26, 0x10, R27 ;  /* 0x000000101a008819 */ /* 0x000fe4000000121b */
[----:B------:R-:W-:Y:S02]  /*3710*/  @!P0 SHF.R.U64 R29, R48, 0x10, R49 ;  /* 0x00000010301d8819 */ /* 0x000fe40000001231 */
[----:B------:R-:W-:Y:S01]  /*3720*/  @!P0 SHF.R.U32.HI R3, RZ, 0x10, R27 ;  /* 0x00000010ff038819 */ /* 0x000fe2000001161b */
[----:B------:R-:W-:Y:S01]  /*3730*/  @!P0 HADD2.F32 R25, -RZ, R0.H0_H0 ;  /* 0x20000000ff198230 */ /* 0x000fe20000004100 */
[----:B------:R-:W-:Y:S01]  /*3740*/  @!P0 SHF.R.U32.HI R31, RZ, 0x10, R49 ;  /* 0x00000010ff1f8819 */ /* 0x000fe20000011631 */
[----:B------:R-:W-:Y:S02]  /*3750*/  @!P0 HADD2.F32 R27, -RZ, R46.H1_H1 ;  /* 0x3000002eff1b8230 */ /* 0x000fe40000004100 */
[----:B------:R-:W-:Y:S02]  /*3760*/  @!P0 HADD2.F32 R29, -RZ, R29.H0_H0 ;  /* 0x2000001dff1d8230 */ /* 0x000fe40000004100 */
[----:B------:R-:W-:Y:S01]  /*3770*/  @!P0 HADD2.F32 R31, -RZ, R31.H0_H0 ;  /* 0x2000001fff1f8230 */ /* 0x000fe20000004100 */
[----:B-1----:R-:W-:Y:S02]  /*3780*/  @!P0 MOV R2, R12 ;  /* 0x0000000c00028202 */ /* 0x002fe40000000f00 */
[----:B------:R-:W-:Y:S03]  /*3790*/  @!P0 MOV R4, R13 ;  /* 0x0000000d00048202 */ /* 0x000fe60000000f00 */
[--C-:B------:R-:W-:Y:S02]  /*37a0*/  @!P0 HADD2.F32 R26, -RZ, R2.reuse.H1_H1 ;  /* 0x30000002ff1a8230 */ /* 0x100fe40000004100 */
[----:B------:R-:W-:Y:S02]  /*37b0*/  @!P0 HADD2.F32 R2, -RZ, R2.H0_H0 ;  /* 0x20000002ff028230 */ /* 0x000fe40000004100 */
[--C-:B------:R-:W-:Y:S01]  /*37c0*/  @!P0 HADD2.F32 R28, -RZ, R4.reuse.H1_H1 ;  /* 0x30000004ff1c8230 */ /* 0x100fe20000004100 */
[-C--:B------:R-:W-:Y:S02]  /*37d0*/  @!P0 FMUL.FTZ R32, R26, R24.reuse ;  /* 0x000000181a208220 */ /* 0x080fe40000410000 */
[----:B------:R-:W-:Y:S01]  /*37e0*/  @!P0 FMUL.FTZ R0, R2, R24 ;  /* 0x0000001802008220 */ /* 0x000fe20000410000 */
[----:B------:R-:W-:Y:S01]  /*37f0*/  @!P0 HADD2.F32 R24, -RZ, R4.H0_H0 ;  /* 0x20000004ff188230 */ /* 0x000fe20000004100 */
[----:B------:R-:W-:Y:S01]  /*3800*/  @!P0 FMUL.FTZ R33, R28, R25 ;  /* 0x000000191c218220 */ /* 0x000fe20000410000 */
[----:B------:R-:W-:Y:S01]  /*3810*/  @!P0 MOV R4, R14 ;  /* 0x0000000e00048202 */ /* 0x000fe20000000f00 */
[----:B------:R-:W-:Y:S02]  /*3820*/  @!P0 FFMA.FTZ R32, R2, R27, -R32 ;  /* 0x0000001b02208223 */ /* 0x000fe40000010820 */
[C---:B------:R-:W-:Y:S01]  /*3830*/  @!P0 FMUL.FTZ R2, R24.reuse, R25 ;  /* 0x0000001918028220 */ /* 0x040fe20000410000 */
[----:B------:R-:W-:Y:S01]  /*3840*/  @!P0 HADD2.F32 R25, -RZ, R11.H0_H0 ;  /* 0x2000000bff198230 */ /* 0x000fe20000004100 */
[----:B------:R-:W-:Y:S01]  /*3850*/  @!P0 FFMA.FTZ R33, R24, R29, -R33 ;  /* 0x0000001d18218223 */ /* 0x000fe20000010821 */
[----:B------:R-:W-:Y:S01]  /*3860*/  @!P0 MOV R24, R15 ;  /* 0x0000000f00188202 */ /* 0x000fe20000000f00 */
[----:B------:R-:W-:Y:S01]  /*3870*/  @!P0 FFMA.FTZ R0, R26, R27, R0 ;  /* 0x0000001b1a008223 */ /* 0x000fe20000010000 */
[--C-:B------:R-:W-:Y:S01]  /*3880*/  @!P0 HADD2.F32 R26, -RZ, R4.reuse.H1_H1 ;  /* 0x30000004ff1a8230 */ /* 0x100fe20000004100 */
[----:B------:R-:W-:Y:S01]  /*3890*/  @!P0 FFMA.FTZ R2, R28, R29, R2 ;  /* 0x0000001d1c028223 */ /* 0x000fe20000010002 */
[----:B------:R-:W-:Y:S02]  /*38a0*/  @!P0 HADD2.F32 R4, -RZ, R4.H0_H0 ;  /* 0x20000004ff048230 */ /* 0x000fe40000004100 */
[----:B------:R-:W-:Y:S01]  /*38b0*/  @!P0 F2FP.PACK_AB R0, R0, R32 ;  /* 0x000000200000823e */ /* 0x000fe200000000ff */
[----:B------:R-:W-:Y:S01]  /*38c0*/  @!P0 FMUL.FTZ R47, R26, R25 ;  /* 0x000000191a2f8220 */ /* 0x000fe20000410000 */
[----:B------:R-:W-:Y:S01]  /*38d0*/  @!P0 F2FP.PACK_AB R2, R2, R33 ;  /* 0x000000210202823e */ /* 0x000fe200000000ff */
[----:B------:R-:W-:Y:S01]  /*38e0*/  @!P0 HADD2.F32 R27, -RZ, R46.H0_H0 ;  /* 0x2000002eff1b8230 */ /* 0x000fe20000004100 */
[----:B------:R-:W-:Y:S01]  /*38f0*/  @!P0 MOV R12, R0 ;  /* 0x00000000000c8202 */ /* 0x000fe20000000f00 */
[--C-:B------:R-:W-:Y:S01]  /*3900*/  @!P0 HADD2.F32 R30, -RZ, R24.reuse.H1_H1 ;  /* 0x30000018ff1e8230 */ /* 0x100fe20000004100 */
[----:B------:R-:W-:Y:S01]  /*3910*/  @!P0 MOV R13, R2 ;  /* 0x00000002000d8202 */ /* 0x000fe20000000f00 */
[----:B------:R-:W-:Y:S02]  /*3920*/  @!P0 HADD2.F32 R24, -RZ, R24.H0_H0 ;  /* 0x20000018ff188230 */ /* 0x000fe40000004100 */
[----:B------:R-:W-:Y:S01]  /*3930*/  @!P0 HADD2.F32 R11, -RZ, R3.H0_H0 ;  /* 0x20000003ff0b8230 */ /* 0x000fe20000004100 */
[C---:B------:R-:W-:Y:S02]  /*3940*/  @!P0 FMUL.FTZ R3, R4.reuse, R25 ;  /* 0x0000001904038220 */ /* 0x040fe40000410000 */
[----:B------:R-:W-:Y:S02]  /*3950*/  @!P0 FFMA.FTZ R25, R4, R27, -R47 ;  /* 0x0000001b04198223 */ /* 0x000fe4000001082f */
[-C--:B------:R-:W-:Y:S02]  /*3960*/  @!P0 FMUL.FTZ R46, R30, R11.reuse ;  /* 0x0000000b1e2e8220 */ /* 0x080fe40000410000 */
[----:B------:R-:W-:Y:S02]  /*3970*/  @!P0 FMUL.FTZ R4, R24, R11 ;  /* 0x0000000b18048220 */ /* 0x000fe40000410000 */
[----:B------:R-:W-:Y:S02]  /*3980*/  @!P0 FFMA.FTZ R3, R26, R27, R3 ;  /* 0x0000001b1a038223 */ /* 0x000fe40000010003 */
[-C--:B------:R-:W-:Y:S02]  /*3990*/  @!P0 FFMA.FTZ R46, R24, R31.reuse, -R46 ;  /* 0x0000001f182e8223 */ /* 0x080fe4000001082e */
[----:B------:R-:W-:Y:S01]  /*39a0*/  @!P0 FFMA.FTZ R4, R30, R31, R4 ;  /* 0x0000001f1e048223 */ /* 0x000fe20000010004 */
[----:B------:R-:W-:Y:S04]  /*39b0*/  @!P0 F2FP.PACK_AB R3, R3, R25 ;  /* 0x000000190303823e */ /* 0x000fe800000000ff */
[----:B------:R-:W-:Y:S02]  /*39c0*/  @!P0 F2FP.PACK_AB R4, R4, R46 ;  /* 0x0000002e0404823e */ /* 0x000fe400000000ff */
[----:B------:R-:W-:Y:S02]  /*39d0*/  @!P0 MOV R14, R3 ;  /* 0x00000003000e8202 */ /* 0x000fe40000000f00 */
[----:B------:R-:W-:Y:S05]  /*39e0*/  @!P0 MOV R15, R4 ;  /* 0x00000004000f8202 */ /* 0x000fea0000000f00 */
[----:B------:R1:W-:Y:S02]  /*39f0*/  STG.E.128 [R52.64+0x40], R12 ;  /* 0x0000400c34007986 */ /* 0x0003e4000c101d06 */
.L_x_166:
[----:B------:R-:W-:Y:S05]  /*3a00*/  BSYNC B0 ;  /* 0x0000000000007941 */ /* 0x000fea0003800000 */
.L_x_165:
        /* <DEDUP_REMOVED lines=8> */
[--C-:B------:R-:W-:Y:S01]  /*3a90*/  @!P0 SHF.R.U64 R0, R22, 0x10, R23.reuse ;  /* 0x0000001016008819 */ /* 0x100fe20000001217 */
[--C-:B------:R-:W-:Y:S01]  /*3aa0*/  @!P0 HADD2.F32 R24, -RZ, R41.reuse.H1_H1 ;  /* 0x30000029ff188230 */ /* 0x100fe20000004100 */
[----:B------:R-:W-:Y:S02]  /*3ab0*/  @!P0 SHF.R.U32.HI R3, RZ, 0x10, R23 ;  /* 0x00000010ff038819 */ /* 0x000fe40000011617 */
[--C-:B------:R-:W-:Y:S01]  /*3ac0*/  @!P0 SHF.R.U64 R26, R44, 0x10, R45.reuse ;  /* 0x000000102c1a8819 */ /* 0x100fe2000000122d */
[----:B------:R-:W-:Y:S01]  /*3ad0*/  @!P0 HADD2.F32 R22, -RZ, R0.H0_H0 ;  /* 0x20000000ff168230 */ /* 0x000fe20000004100 */
[----:B------:R-:W-:Y:S03]  /*3ae0*/  @!P0 SHF.R.U32.HI R28, RZ, 0x10, R45 ;  /* 0x00000010ff1c8819 */ /* 0x000fe6000001162d */
        /* <DEDUP_REMOVED lines=8> */
[C---:B------:R-:W-:Y:S01]  /*3b70*/  @!P0 FMUL.FTZ R0, R2.reuse, R11 ;  /* 0x0000000b02008220 */ /* 0x040fe20000410000 */
        /* <DEDUP_REMOVED lines=33> */
.L_x_168:
[----:B------:R-:W-:Y:S05]  /*3d90*/  BSYNC B0 ;  /* 0x0000000000007941 */ /* 0x000fea0003800000 */
.L_x_167:
[----:B------:R-:W-:Y:S01]  /*3da0*/  IADD3 R0, R140, 0x60, RZ ;  /* 0x000000608c007810 */ /* 0x000fe20007ffe0ff */
[----:B------:R-:W-:Y:S03]  /*3db0*/  BSSY B0, `(.L_x_169) ;  /* 0x0000038000007945 */ /* 0x000fe60003800000 */
[----:B------:R-:W-:Y:S11]  /*3dc0*/  ISETP.GE.AND P0, PT, R0, c[0x0][0x1d4], PT ;  /* 0x0000750000007a0c */ /* 0x000ff60003f06270 */
[----:B------:R-:W-:Y:S02]  /*3dd0*/  @!UPT UIADD3 URZ, URZ, URZ, URZ ;  /* 0x0000003f3f3ff290 */ /* 0x000fe4000fffe03f */
        /* <DEDUP_REMOVED lines=53> */
.L_x_170:
[----:B------:R-:W-:Y:S05]  /*4130*/  BSYNC B0 ;  /* 0x0000000000007941 */ /* 0x000fea0003800000 */
.L_x_169:
        /* <DEDUP_REMOVED lines=9> */
[----:B------:R-:W-:Y:S01]  /*41d0*/  @!P0 SHF.R.U64 R0, R18, 0x10, R19 ;  /* 0x0000001012008819 */ /* 0x000fe20000001213 */
[--C-:B------:R-:W-:Y:S01]  /*41e0*/  @!P0 HADD2.F32 R18, -RZ, R35.reuse.H1_H1 ;  /* 0x30000023ff128230 */ /* 0x100fe20000004100 */
[----:B------:R-:W-:Y:S02]  /*41f0*/  @!P0 SHF.R.U64 R20, R38, 0x10, R39 ;  /* 0x0000001026148819 */ /* 0x000fe40000001227 */
[----:B------:R-:W-:Y:S01]  /*4200*/  @!P0 SHF.R.U32.HI R3, RZ, 0x10, R19 ;  /* 0x00000010ff038819 */ /* 0x000fe20000011613 */
[----:B------:R-:W-:Y:S01]  /*4210*/  @!P0 HADD2.F32 R8, -RZ, R0.H0_H0 ;  /* 0x20000000ff088230 */ /* 0x000fe20000004100 */
[----:B------:R-:W-:Y:S01]  /*4220*/  @!P0 SHF.R.U32.HI R22, RZ, 0x10, R39 ;  /* 0x00000010ff168819 */ /* 0x000fe20000011627 */
[----:B------:R-:W-:Y:S04]  /*4230*/  @!P0 HADD2.F32 R20, -RZ, R20.H0_H0 ;  /* 0x20000014ff148230 */ /* 0x000fe80000004100 */
        /* <DEDUP_REMOVED lines=41> */
.L_x_172:
[----:B------:R-:W-:Y:S05]  /*44d0*/  BSYNC B0 ;  /* 0x0000000000007941 */ /* 0x000fea0003800000 */
.L_x_171:
[----:B------:R-:W-:Y:S04]  /*44e0*/  IADD3 R0, R140, 0xa0, RZ ;  /* 0x000000a08c007810 */ /* 0x000fe80007ffe0ff */
[----:B------:R-:W-:Y:S11]  /*44f0*/  ISETP.GE.AND P0, PT, R0, c[0x0][0x1d4], PT ;  /* 0x0000750000007a0c */ /* 0x000ff60003f06270 */
[----:B------:R-:W-:Y:S02]  /*4500*/  @!UPT UIADD3 URZ, URZ, URZ, URZ ;  /* 0x0000003f3f3ff290 */ /* 0x000fe4000fffe03f */
[----:B------:R-:W-:-:S05]  /*4510*/  @P0 BRA `(.L_x_162) ;  /* 0x00001fd000000947 */ /* 0x000fca0003800000 */
[----:B------:R-:W-:Y:S01]  /*4520*/  ISETP.GE.AND P0, PT, R132, c[0x0][0x27c], PT ;  /* 0x00009f0084007a0c */ /* 0x000fe20003f06270 */
[----:B-1----:R-:W1:Y:S11]  /*4530*/  LDS.128 R12, [R229+0xa000] ;  /* 0x00a00000e50c7984 */ /* 0x002e760000000c00 */
[----:B------:R-:W-:Y:S01]  /*4540*/  @!UPT UIADD3 URZ, URZ, URZ, URZ ;  /* 0x0000003f3f3ff290 */ /* 0x000fe2000fffe03f */
[----:B------:R-:W-:Y:S01]  /*4550*/  @!P0 HADD2.F32 R6, -RZ, R5.H1_H1 ;  /* 0x30000005ff068230 */ /* 0x000fe20000004100 */
[--C-:B------:R-:W-:Y:S01]  /*4560*/  @!P0 SHF.R.U64 R0, R16, 0x10, R17.reuse ;  /* 0x0000001010008819 */ /* 0x100fe20000001211 */
[----:B------:R-:W-:Y:S01]  /*4570*/  @!P0 HADD2.F32 R11, -RZ, R34.H1_H1 ;  /* 0x30000022ff0b8230 */ /* 0x000fe20000004100 */
        /* <DEDUP_REMOVED lines=45> */
[----:B------:R1:W-:Y:S01]  /*4850*/  STG.E.128 [R52.64+0x140], R12 ;  /* 0x0001400c34007986 */ /* 0x0003e2000c101d06 */
[----:B------:R-:W-:-:S05]  /*4860*/  BRA `(.L_x_162) ;  /* 0x00001c8000007947 */ /* 0x000fca0003800000 */
.L_x_159:
        /* <DEDUP_REMOVED lines=37> */
[----:B------:R1:W5:Y:S04]  /*4ac0*/  @!P0 LDG.E.128 R28, [R18.64] ;  /* 0x00000006121c8981 */ /* 0x000368000c1e1d00 */
[----:B------:R1:W5:Y:S01]  /*4ad0*/  @!P0 LDG.E.128 R4, [R2.64] ;  /* 0x0000000602048981 */ /* 0x000362000c1e1d00 */
[----:B------:R-:W-:Y:S11]  /*4ae0*/  ISETP.GE.AND P0, PT, R9, c[0x0][0x27c], PT ;  /* 0x00009f0009007a0c */ /* 0x000ff60003f06270 */
[----:B------:R-:W-:Y:S02]  /*4af0*/  @!UPT UIADD3 URZ, URZ, URZ, URZ ;  /* 0x0000003f3f3ff290 */ /* 0x000fe4000fffe03f */
[----:B------:R1:W5:Y:S04]  /*4b00*/  @!P0 LDG.E.128 R48, [R18.64+0x40] ;  /* 0x0000400612308981 */ /* 0x000368000c1e1d00 */
[----:B------:R1:W5:Y:S01]  /*4b10*/  @!P0 LDG.E.128 R20, [R2.64+0x40] ;  /* 0x0000400602148981 */ /* 0x000362000c1e1d00 */
[----:B------:R-:W-:Y:S11]  /*4b20*/  ISETP.GE.AND P0, PT, R10, c[0x0][0x27c], PT ;  /* 0x00009f000a007a0c */ /* 0x000ff60003f06270 */
[----:B------:R-:W-:Y:S02]  /*4b30*/  @!UPT UIADD3 URZ, URZ, URZ, URZ ;  /* 0x0000003f3f3ff290 */ /* 0x000fe4000fffe03f */
[----:B------:R1:W5:Y:S04]  /*4b40*/  @!P0 LDG.E.128 R44, [R18.64+0x80] ;  /* 0x00008006122c8981 */ /* 0x000368000c1e1d00 */
[----:B------:R1:W5:Y:S02]  /*4b50*/  @!P0 LDG.E.128 R12, [R2.64+0x80] ;  /* 0x00008006020c8981 */ /* 0x000364000c1e1d00 */
.L_x_174:
[----:B------:R-:W-:Y:S05]  /*4b60*/  BSYNC B0 ;  /* 0x0000000000007941 */ /* 0x000fea0003800000 */
.L_x_173:
[----:B------:R-:W-:Y:S04]  /*4b70*/  IADD3 R137, P0, R148, R16, RZ ;  /* 0x0000001094897210 */ /* 0x000fe80007f1e0ff */
[----:B------:R-:W-:Y:S01]  /*4b80*/  IADD3.X R117, R117, R89, RZ, P0, !PT ;  /* 0x0000005975757210 */ /* 0x000fe200007fe4ff */
[----:B------:R-:W-:-:S05]  /*4b90*/  @P1 BRA `(.L_x_162) ;  /* 0x0000195000001947 */ /* 0x000fca0003800000 */
[----:B-----5:R-:W-:Y:S01]  /*4ba0*/  MOV R0, R45 ;  /* 0x0000002d00007202 */ /* 0x020fe20000000f00 */
[----:B------:R-:W-:Y:S01]  /*4bb0*/  IMAD.MOV.U32 R8, RZ, RZ, R46 ;  /* 0x000000ffff087224 */ /* 0x000fe200078e002e */
[----:B------:R-:W-:Y:S01]  /*4bc0*/  ISETP.GE.AND P0, PT, R140, c[0x0][0x1d4], PT ;  /* 0x000075008c007a0c */ /* 0x000fe20003f06270 */
[----:B-1----:R-:W-:Y:S01]  /*4bd0*/  IMAD.MOV.U32 R3, RZ, RZ, R47 ;  /* 0x000000ffff037224 */ /* 0x002fe200078e002f */
        /* <DEDUP_REMOVED lines=20> */
[----:B------:R-:W-:Y:S02]  /*4d20*/  PRMT R25, R8, 0x5410, R3 ;  /* 0x0000541008197816 */ /* 0x000fe40000000003 */
[----:B------:R-:W-:Y:S01]  /*4d30*/  PRMT R26, R0, 0x5410, R2 ;  /* 0x00005410001a7816 */ /* 0x000fe20000000002 */
[----:B------:R-:W-:-:S05]  /*4d40*/  @P0 BRA `(.L_x_176) ;  /* 0x0000077000000947 */ /* 0x000fca0003800000 */
[----:B------:R-:W-:Y:S01]  /*4d50*/  IMAD.MOV.U32 R41, RZ, RZ, R31 ;  /* 0x000000ffff297224 */ /* 0x000fe200078e001f */
[----:B------:R-:W-:Y:S01]  /*4d60*/  ISETP.GE.AND P2, PT, R112, c[0x0][0x1d4], PT ;  /* 0x0000750070007a0c */ /* 0x000fe20003f46270 */
[----:B------:R-:W1:Y:S01]  /*4d70*/  LDS.128 R16, [R109+0x6100] ;  /* 0x006100006d107984 */ /* 0x000e620000000c00 */
[C---:B------:R-:W-:Y:S01]  /*4d80*/  IADD3 R8, P1, P0, R144.reuse, R137, R115 ;  /* 0x0000008990087210 */ /* 0x040fe2000783e073 */
[----:B------:R-:W-:Y:S01]  /*4d90*/  IMAD.MOV.U32 R35, RZ, RZ, R29 ;  /* 0x000000ffff237224 */ /* 0x000fe200078e001d */
[----:B------:R-:W-:Y:S02]  /*4da0*/  MOV R33, R28 ;  /* 0x0000001c00217202 */ /* 0x000fe40000000f00 */
[C---:B------:R-:W-:Y:S02]  /*4db0*/  IADD3.X R3, R83.reuse, R117, R103, P1, P0 ;  /* 0x0000007553037210 */ /* 0x040fe40000fe0467 */
[----:B------:R-:W-:Y:S01]  /*4dc0*/  MOV R37, R30 ;  /* 0x0000001e00257202 */ /* 0x000fe20000000f00 */
[----:B------:R-:W2:Y:S04]  /*4dd0*/  LDS.128 R52, [R108+0x6100] ;  /* 0x006100006c347984 */ /* 0x000ea80000000c00 */
[----:B------:R-:W-:Y:S04]  /*4de0*/  @!P2 IADD3 R2, P1, P0, R144, R137, R112 ;  /* 0x000000899002a210 */ /* 0x000fe8000783e070 */
[----:B------:R-:W-:Y:S02]  /*4df0*/  @!P2 IADD3.X R0, R83, R117, R100, P1, P0 ;  /* 0x000000755300a210 */ /* 0x000fe40000fe0464 */
[C---:B------:R-:W-:Y:S04]  /*4e00*/  LEA R154, P0, R8.reuse, c[0x0][0x1c8], 0x1 ;  /* 0x00007200089a7a11 */ /* 0x040fe800078008ff */
[----:B------:R-:W-:Y:S01]  /*4e10*/  LEA.HI.X R155, R8, c[0x0][0x1cc], R3, 0x1, P0 ;  /* 0x00007300089b7a11 */ /* 0x000fe200000f0c03 */
[----:B------:R-:W-:Y:S01]  /*4e20*/  IMAD.MOV.U32 R8, RZ, RZ, R7 ;  /* 0x000000ffff087224 */ /* 0x000fe200078e0007 */
[C---:B------:R-:W-:Y:S02]  /*4e30*/  @!P2 LEA R152, P0, R2.reuse, c[0x0][0x1c8], 0x1 ;  /* 0x000072000298aa11 */ /* 0x040fe400078008ff */
[----:B------:R-:W-:Y:S02]  /*4e40*/  MOV R3, R4 ;  /* 0x0000000400037202 */ /* 0x000fe40000000f00 */
[----:B------:R-:W-:Y:S01]  /*4e50*/  @!P2 LEA.HI.X R153, R2, c[0x0][0x1cc], R0, 0x1, P0 ;  /* 0x000073000299aa11 */ /* 0x000fe200000f0c00 */
[----:B------:R-:W-:Y:S01]  /*4e60*/  IMAD.MOV.U32 R0, RZ, RZ, R5 ;  /* 0x000000ffff007224 */ /* 0x000fe200078e0005 */
[----:B------:R-:W-:Y:S11]  /*4e70*/  ISETP.GE.AND P0, PT, R140, c[0x0][0x27c], PT ;  /* 0x00009f008c007a0c */ /* 0x000ff60003f06270 */
[----:B------:R-:W-:Y:S02]  /*4e80*/  @!UPT UIADD3 URZ, URZ, URZ, URZ ;  /* 0x0000003f3f3ff290 */ /* 0x000fe4000fffe03f */
[----:B-1----:R-:W-:Y:S01]  /*4e90*/  @!P0 IMAD.MOV.U32 R27, RZ, RZ, R16 ;  /* 0x000000ffff1b8224 */ /* 0x002fe200078e0010 */
[--C-:B------:R-:W-:Y:S01]  /*4ea0*/  @!P0 SHF.R.U64 R39, R30, 0x10, R31.reuse ;  /* 0x000000101e278819 */ /* 0x100fe2000000121f */
[----:B------:R-:W-:Y:S01]  /*4eb0*/  @!P0 HADD2.F32 R30, -RZ, R3.H0_H0 ;  /* 0x20000003ff1e8230 */ /* 0x000fe20000004100 */
[----:B------:R-:W-:Y:S01]  /*4ec0*/  @!P0 SHF.R.U32.HI R43, RZ, 0x10, R31 ;  /* 0x00000010ff2b8819 */ /* 0x000fe2000001161f */
[----:B------:R-:W-:Y:S01]  /*4ed0*/  @!P0 HADD2.F32 R33, -RZ, R33.H0_H0 ;  /* 0x20000021ff218230 */ /* 0x000fe20000004100 */
[----:B--2---:R-:W-:Y:S01]  /*4ee0*/  @!P0 MOV R40, R52 ;  /* 0x0000003400288202 */ /* 0x004fe20000000f00 */
[----:B------:R-:W-:Y:S01]  /*4ef0*/  @!P0 HADD2.F32 R31, -RZ, R27.H0_H0 ;  /* 0x2000001bff1f8230 */ /* 0x000fe20000004100 */
[----:B------:R-:W-:Y:S01]  /*4f00*/  @!P0 MOV R42, R53 ;  /* 0x00000035002a8202 */ /* 0x000fe20000000f00 */
[----:B------:R-:W-:Y:S01]  /*4f10*/  @!P0 HADD2.F32 R3, -RZ, R0.H0_H0 ;  /* 0x20000000ff038230 */ /* 0x000fe20000004100 */
[--C-:B------:R-:W-:Y:S01]  /*4f20*/  @!P0 SHF.R.U32.HI R38, RZ, 0x10, R29.reuse ;  /* 0x00000010ff268819 */ /* 0x100fe2000001161d */
[----:B------:R-:W-:Y:S01]  /*4f30*/  @!P0 HADD2.F32 R32, -RZ, R40.H0_H0 ;  /* 0x20000028ff208230 */ /* 0x000fe20000004100 */
[CC--:B------:R-:W-:Y:S01]  /*4f40*/  @!P0 FMUL.FTZ R0, R31.reuse, R30.reuse ;  /* 0x0000001e1f008220 */ /* 0x0c0fe20000410000 */
[----:B------:R-:W-:Y:S01]  /*4f50*/  @!P0 SHF.R.U64 R36, R28, 0x10, R29 ;  /* 0x000000101c248819 */ /* 0x000fe2000000121d */
[----:B------:R-:W-:Y:S01]  /*4f60*/  @!P0 HADD2.F32 R34, -RZ, R42.H0_H0 ;  /* 0x2000002aff228230 */ /* 0x000fe20000004100 */
[----:B------:R-:W-:Y:S01]  /*4f70*/  @!P0 MOV R29, R17 ;  /* 0x00000011001d8202 */ /* 0x000fe20000000f00 */
[C---:B------:R-:W-:Y:S01]  /*4f80*/  @!P0 FMUL.FTZ R142, R32.reuse, R30 ;  /* 0x0000001e208e8220 */ /* 0x040fe20000410000 */
[--C-:B------:R-:W-:Y:S01]  /*4f90*/  @!P0 SHF.R.U32.HI R2, RZ, 0x10, R5.reuse ;  /* 0x00000010ff028819 */ /* 0x100fe20000011605 */
[----:B------:R-:W-:Y:S01]  /*4fa0*/  @!P0 FFMA.FTZ R0, R32, R33, R0 ;  /* 0x0000002120008223 */ /* 0x000fe20000010000 */
[----:B------:R-:W-:Y:S01]  /*4fb0*/  @!P0 SHF.R.U64 R4, R4, 0x10, R5 ;  /* 0x0000001004048819 */ /* 0x000fe20000001205 */
[----:B------:R-:W-:Y:S01]  /*4fc0*/  @!P0 FMUL.FTZ R150, R34, R3 ;  /* 0x0000000322968220 */ /* 0x000fe20000410000 */
[----:B------:R-:W-:Y:S01]  /*4fd0*/  @!P0 HADD2.F32 R28, -RZ, R29.H0_H0 ;  /* 0x2000001dff1c8230 */ /* 0x000fe20000004100 */
[----:B------:R-:W-:Y:S01]  /*4fe0*/  @!P0 FFMA.FTZ R142, R31, R33, -R142 ;  /* 0x000000211f8e8223 */ /* 0x000fe2000001088e */
[----:B------:R-:W-:Y:S01]  /*4ff0*/  @!P0 HADD2.F32 R35, -RZ, R35.H0_H0 ;  /* 0x20000023ff238230 */ /* 0x000fe20000004100 */
[----:B------:R-:W-:Y:S01]  /*5000*/  MOV R5, R6 ;  /* 0x0000000600057202 */ /* 0x000fe20000000f00 */
[----:B------:R-:W-:Y:S01]  /*5010*/  @!P0 HADD2.F32 R2, -RZ, R2.H0_H0 ;  /* 0x20000002ff028230 */ /* 0x000fe20000004100 */
[C---:B------:R-:W-:Y:S01]  /*5020*/  @!P0 FMUL.FTZ R3, R28.reuse, R3 ;  /* 0x000000031c038220 */ /* 0x040fe20000410000 */
[----:B------:R-:W-:Y:S01]  /*5030*/  @!P0 HADD2.F32 R32, -RZ, R42.H1_H1 ;  /* 0x3000002aff208230 */ /* 0x000fe20000004100 */
[----:B------:R-:W-:Y:S01]  /*5040*/  @!P0 FFMA.FTZ R150, R28, R35, -R150 ;  /* 0x000000231c968223 */ /* 0x000fe20000010896 */
[----:B------:R-:W-:Y:S01]  /*5050*/  @!P0 HADD2.F32 R29, -RZ, R29.H1_H1 ;  /* 0x3000001dff1d8230 */ /* 0x000fe20000004100 */
[--C-:B------:R-:W-:Y:S01]  /*5060*/  @!P0 SHF.R.U64 R6, R6, 0x10, R7.reuse ;  /* 0x0000001006068819 */ /* 0x100fe20000001207 */
[----:B------:R-:W-:Y:S01]  /*5070*/  @!P0 HADD2.F32 R28, -RZ, R4.H0_H0 ;  /* 0x20000004ff1c8230 */ /* 0x000fe20000004100 */
[-C--:B------:R-:W-:Y:S01]  /*5080*/  @!P0 FMUL.FTZ R151, R32, R2.reuse ;  /* 0x0000000220978220 */ /* 0x080fe20000410000 */
[----:B------:R-:W-:Y:S01]  /*5090*/  @!P0 HADD2.F32 R33, -RZ, R38.H0_H0 ;  /* 0x20000026ff218230 */ /* 0x000fe20000004100 */
[C---:B------:R-:W-:Y:S01]  /*50a0*/  @!P0 FMUL.FTZ R4, R29.reuse, R2 ;  /* 0x000000021d048220 */ /* 0x040fe20000410000 */
[----:B------:R-:W-:Y:S01]  /*50b0*/  @!P0 HADD2.F32 R30, -RZ, R40.H1_H1 ;  /* 0x30000028ff1e8230 */ /* 0x000fe20000004100 */
[----:B------:R-:W-:Y:S01]  /*50c0*/  @!P0 SHF.R.U32.HI R7, RZ, 0x10, R7 ;  /* 0x00000010ff078819 */ /* 0x000fe20000011607 */
[----:B------:R-:W-:Y:S01]  /*50d0*/  @!P0 HADD2.F32 R27, -RZ, R27.H1_H1 ;  /* 0x3000001bff1b8230 */ /* 0x000fe20000004100 */
[----:B------:R-:W-:Y:S01]  /*50e0*/  @!P0 FFMA.FTZ R151, R29, R33, -R151 ;  /* 0x000000211d978223 */ /* 0x000fe20000010897 */
[----:B------:R-:W-:Y:S01]  /*50f0*/  @!P0 HADD2.F32 R31, -RZ, R36.H0_H0 ;  /* 0x20000024ff1f8230 */ /* 0x000fe20000004100 */
[C---:B------:R-:W-:Y:S01]  /*5100*/  @!P0 FMUL.FTZ R156, R30.reuse, R28 ;  /* 0x0000001c1e9c8220 */ /* 0x040fe20000410000 */
[----:B------:R-:W-:Y:S01]  /*5110*/  @!P0 HADD2.F32 R5, -RZ, R5.H0_H0 ;  /* 0x20000005ff058230 */ /* 0x000fe20000004100 */
[----:B------:R-:W-:Y:S01]  /*5120*/  @!P0 IMAD.MOV.U32 R29, RZ, RZ, R54 ;  /* 0x000000ffff1d8224 */ /* 0x000fe200078e0036 */
[----:B------:R-:W-:Y:S01]  /*5130*/  @!P0 F2FP.PACK_AB R150, R151, R150 ;  /* 0x000000969796823e */ /* 0x000fe200000000ff */
[C---:B------:R-:W-:Y:S01]  /*5140*/  @!P0 FMUL.FTZ R2, R27.reuse, R28 ;  /* 0x0000001c1b028220 */ /* 0x040fe20000410000 */
[----:B------:R-:W-:Y:S01]  /*5150*/  @!P0 HADD2.F32 R37, -RZ, R37.H0_H0 ;  /* 0x20000025ff258230 */ /* 0x000fe20000004100 */
[-C--:B------:R-:W-:Y:S01]  /*5160*/  @!P0 FFMA.FTZ R156, R27, R31.reuse, -R156 ;  /* 0x0000001f1b9c8223 */ /* 0x080fe2000001089c */
[----:B------:R-:W-:Y:S01]  /*5170*/  @!P0 MOV R27, R18 ;  /* 0x00000012001b8202 */ /* 0x000fe20000000f00 */
[----:B------:R-:W-:Y:S01]  /*5180*/  @!P0 FFMA.FTZ R2, R30, R31, R2 ;  /* 0x0000001f1e028223 */ /* 0x000fe20000010002 */
[--C-:B------:R-:W-:Y:S01]  /*5190*/  @!P0 HADD2.F32 R36, -RZ, R29.reuse.H0_H0 ;  /* 0x2000001dff248230 */ /* 0x100fe20000004100 */
[----:B------:R-:W-:Y:S01]  /*51a0*/  @!P0 FFMA.FTZ R3, R34, R35, R3 ;  /* 0x0000002322038223 */ /* 0x000fe20000010003 */
[----:B------:R-:W-:Y:S01]  /*51b0*/  @!P0 HADD2.F32 R38, -RZ, R29.H1_H1 ;  /* 0x3000001dff268230 */ /* 0x000fe20000004100 */
[----:B------:R-:W-:Y:S01]  /*51c0*/  @!P0 FFMA.FTZ R4, R32, R33, R4 ;  /* 0x0000002120048223 */ /* 0x000fe20000010004 */
[----:B------:R-:W-:Y:S01]  /*51d0*/  @!P0 HADD2.F32 R6, -RZ, R6.H0_H0 ;  /* 0x20000006ff068230 */ /* 0x000fe20000004100 */
[----:B------:R-:W-:Y:S01]  /*51e0*/  @!P0 FMUL.FTZ R158, R36, R5 ;  /* 0x00000005249e8220 */ /* 0x000fe20000410000 */
[--C-:B------:R-:W-:Y:S01]  /*51f0*/  @!P0 HADD2.F32 R28, -RZ, R27.reuse.H1_H1 ;  /* 0x3000001bff1c8230 */ /* 0x100fe20000004100 */
[----:B------:R-:W-:Y:S01]  /*5200*/  @!P0 MOV R29, R55 ;  /* 0x00000037001d8202 */ /* 0x000fe20000000f00 */
[----:B------:R-:W-:Y:S01]  /*5210*/  @!P0 HADD2.F32 R27, -RZ, R27.H0_H0 ;  /* 0x2000001bff1b8230 */ /* 0x000fe20000004100 */
[-C--:B------:R-:W-:Y:S01]  /*5220*/  @!P0 FMUL.FTZ R157, R38, R6.reuse ;  /* 0x00000006269d8220 */ /* 0x080fe20000410000 */
[----:B------:R-:W-:Y:S01]  /*5230*/  @!P0 HADD2.F32 R39, -RZ, R39.H0_H0 ;  /* 0x20000027ff278230 */ /* 0x000fe20000004100 */
[----:B------:R-:W-:Y:S01]  /*5240*/  @!P0 FMUL.FTZ R6, R28, R6 ;  /* 0x000000061c068220 */ /* 0x000fe20000410000 */
[----:B------:R-:W-:Y:S01]  /*5250*/  @!P0 MOV R17, R150 ;  /* 0x0000009600118202 */ /* 0x000fe20000000f00 */
[C---:B------:R-:W-:Y:S01]  /*5260*/  @!P0 FMUL.FTZ R5, R27.reuse, R5 ;  /* 0x000000051b058220 */ /* 0x040fe20000410000 */
[----:B------:R-:W-:Y:S01]  /*5270*/  @!P0 F2FP.PACK_AB R142, R156, R142 ;  /* 0x0000008e9c8e823e */ /* 0x000fe200000000ff */
[----:B------:R-:W-:Y:S01]  /*5280*/  @!P0 FFMA.FTZ R158, R27, R37, -R158 ;  /* 0x000000251b9e8223 */ /* 0x000fe2000001089e */
[----:B------:R-:W-:Y:S01]  /*5290*/  @!P0 F2FP.PACK_AB R3, R4, R3 ;  /* 0x000000030403823e */ /* 0x000fe200000000ff */
[----:B------:R-:W-:Y:S01]  /*52a0*/  @!P0 IMAD.MOV.U32 R27, RZ, RZ, R19 ;  /* 0x000000ffff1b8224 */ /* 0x000fe200078e0013 */
[----:B------:R-:W-:Y:S01]  /*52b0*/  @!P0 MOV R16, R142 ;  /* 0x0000008e00108202 */ /* 0x000fe20000000f00 */
[----:B------:R-:W-:Y:S01]  /*52c0*/  @!P0 FFMA.FTZ R157, R28, R39, -R157 ;  /* 0x000000271c9d8223 */ /* 0x000fe2000001089d */
[--C-:B------:R-:W-:Y:S01]  /*52d0*/  @!P0 HADD2.F32 R40, -RZ, R29.reuse.H0_H0 ;  /* 0x2000001dff288230 */ /* 0x100fe20000004100 */
[----:B------:R-:W-:Y:S01]  /*52e0*/  @!P0 FFMA.FTZ R5, R36, R37, R5 ;  /* 0x0000002524058223 */ /* 0x000fe20000010005 */
[----:B------:R-:W-:Y:S01]  /*52f0*/  @!P0 HADD2.F32 R42, -RZ, R29.H1_H1 ;  /* 0x3000001dff2a8230 */ /* 0x000fe20000004100 */
[----:B------:R-:W-:Y:S01]  /*5300*/  @!P0 FFMA.FTZ R6, R38, R39, R6 ;  /* 0x0000002726068223 */ /* 0x000fe20000010006 */
[----:B------:R-:W-:Y:S01]  /*5310*/  @!P0 HADD2.F32 R28, -RZ, R8.H0_H0 ;  /* 0x20000008ff1c8230 */ /* 0x000fe20000004100 */
[----:B------:R-:W-:Y:S01]  /*5320*/  @!P0 IMAD.MOV.U32 R53, RZ, RZ, R3 ;  /* 0x000000ffff358224 */ /* 0x000fe200078e0003 */
[----:B------:R-:W-:Y:S01]  /*5330*/  @!P0 F2FP.PACK_AB R157, R157, R158 ;  /* 0x0000009e9d9d823e */ /* 0x000fe200000000ff */
[----:B------:R-:W-:Y:S01]  /*5340*/  @!P0 HADD2.F32 R8, -RZ, R7.H0_H0 ;  /* 0x20000007ff088230 */ /* 0x000fe20000004100 */
[----:B------:R-:W-:Y:S01]  /*5350*/  @!P0 F2FP.PACK_AB R0, R2, R0 ;  /* 0x000000000200823e */ /* 0x000fe200000000ff */
[----:B------:R-:W-:Y:S01]  /*5360*/  @!P0 FMUL.FTZ R160, R40, R28 ;  /* 0x0000001c28a08220 */ /* 0x000fe20000410000 */
[----:B------:R-:W-:Y:S01]  /*5370*/  @!P0 HADD2.F32 R41, -RZ, R41.H0_H0 ;  /* 0x20000029ff298230 */ /* 0x000fe20000004100 */
[----:B------:R-:W-:Y:S01]  /*5380*/  @!P0 IMAD.MOV.U32 R18, RZ, RZ, R157 ;  /* 0x000000ffff128224 */ /* 0x000fe200078e009d */
[--C-:B------:R-:W-:Y:S01]  /*5390*/  @!P0 HADD2.F32 R29, -RZ, R27.reuse.H0_H0 ;  /* 0x2000001bff1d8230 */ /* 0x100fe20000004100 */
[----:B------:R-:W-:Y:S01]  /*53a0*/  @!P0 FMUL.FTZ R159, R42, R8 ;  /* 0x000000082a9f8220 */ /* 0x000fe20000410000 */
[----:B------:R-:W-:Y:S01]  /*53b0*/  @!P0 HADD2.F32 R27, -RZ, R27.H1_H1 ;  /* 0x3000001bff1b8230 */ /* 0x000fe20000004100 */
[----:B------:R-:W-:Y:S01]  /*53c0*/  @!P0 F2FP.PACK_AB R5, R6, R5 ;  /* 0x000000050605823e */ /* 0x000fe200000000ff */
[----:B------:R-:W-:Y:S01]  /*53d0*/  @!P0 HADD2.F32 R43, -RZ, R43.H0_H0 ;  /* 0x2000002bff2b8230 */ /* 0x000fe20000004100 */
[C---:B------:R-:W-:Y:S01]  /*53e0*/  @!P0 FFMA.FTZ R160, R29.reuse, R41, -R160 ;  /* 0x000000291da08223 */ /* 0x040fe200000108a0 */
[----:B------:R-:W-:Y:S01]  /*53f0*/  @!P0 MOV R52, R0 ;  /* 0x0000000000348202 */ /* 0x000fe20000000f00 */
[----:B------:R-:W-:Y:S01]  /*5400*/  @!P0 FMUL.FTZ R7, R29, R28 ;  /* 0x0000001c1d078220 */ /* 0x000fe20000410000 */
[----:B------:R-:W-:Y:S01]  /*5410*/  @!P0 MOV R54, R5 ;  /* 0x0000000500368202 */ /* 0x000fe20000000f00 */
[C---:B------:R-:W-:Y:S02]  /*5420*/  @!P0 FFMA.FTZ R159, R27.reuse, R43, -R159 ;  /* 0x0000002b1b9f8223 */ /* 0x040fe4000001089f */
[----:B------:R-:W-:Y:S02]  /*5430*/  @!P0 FMUL.FTZ R8, R27, R8 ;  /* 0x000000081b088220 */ /* 0x000fe40000410000 */
[----:B------:R-:W-:Y:S01]  /*5440*/  @!P0 FFMA.FTZ R7, R40, R41, R7 ;  /* 0x0000002928078223 */ /* 0x000fe20000010007 */
[----:B------:R-:W-:Y:S01]  /*5450*/  @!P0 F2FP.PACK_AB R159, R159, R160 ;  /* 0x000000a09f9f823e */ /* 0x000fe200000000ff */
[----:B------:R-:W-:Y:S03]  /*5460*/  @!P0 FFMA.FTZ R8, R42, R43, R8 ;  /* 0x0000002b2a088223 */ /* 0x000fe60000010008 */
[----:B------:R-:W-:Y:S02]  /*5470*/  @!P0 MOV R19, R159 ;  /* 0x0000009f00138202 */ /* 0x000fe40000000f00 */
[----:B------:R-:W-:Y:S03]  /*5480*/  @!P0 F2FP.PACK_AB R7, R8, R7 ;  /* 0x000000070807823e */ /* 0x000fe600000000ff */
[----:B------:R1:W-:Y:S01]  /*5490*/  STG.E.128 [R154.64], R16 ;  /* 0x000000109a007986 */ /* 0x0003e2000c101d06 */
[----:B------:R-:W-:Y:S07]  /*54a0*/  @!P0 MOV R55, R7 ;  /* 0x0000000700378202 */ /* 0x000fee0000000f00 */
[----:B------:R1:W-:Y:S02]  /*54b0*/  @!P2 STG.E.128 [R152.64], R52 ;  /* 0x000000349800a986 */ /* 0x0003e4000c101d06 */
.L_x_176:
[----:B------:R-:W-:Y:S05]  /*54c0*/  BSYNC B0 ;  /* 0x0000000000007941 */ /* 0x000fea0003800000 */
.L_x_175:
[----:B------:R-:W-:Y:S01]  /*54d0*/  ISETP.GE.AND P0, PT, R9, c[0x0][0x1d4], PT ;  /* 0x0000750009007a0c */ /* 0x000fe20003f06270 */
[----:B------:R-:W-:Y:S01]  /*54e0*/  @!UPT UIADD3 URZ, URZ, URZ, URZ ;  /* 0x0000003f3f3ff290 */ /* 0x000fe2000fffe03f */
[----:B------:R-:W-:Y:S11]  /*54f0*/  BSSY B0, `(.L_x_177) ;  /* 0x0000071000007945 */ /* 0x000ff60003800000 */
[----:B------:R-:W-:-:S05]  /*5500*/  @P0 BRA `(.L_x_178) ;  /* 0x000006f000000947 */ /* 0x000fca0003800000 */
[----:B------:R-:W2:Y:S01]  /*5510*/  LDS.128 R40, [R106+0x6100] ;  /* 0x006100006a287984 */ /* 0x000ea20000000c00 */
[----:B------:R-:W-:Y:S02]  /*5520*/  ISETP.GE.AND P2, PT, R111, c[0x0][0x1d4], PT ;  /* 0x000075006f007a0c */ /* 0x000fe40003f46270 */
[C---:B------:R-:W-:Y:S04]  /*5530*/  IADD3 R4, P1, P0, R144.reuse, R137, R114 ;  /* 0x0000008990047210 */ /* 0x040fe8000783e072 */
[C---:B------:R-:W-:Y:S01]  /*5540*/  IADD3.X R3, R83.reuse, R117, R102, P1, P0 ;  /* 0x0000007553037210 */ /* 0x040fe20000fe0466 */
[----:B-1----:R-:W1:Y:S06]  /*5550*/  LDS.128 R16, [R107+0x6100] ;  /* 0x006100006b107984 */ /* 0x002e6c0000000c00 */
[----:B------:R-:W-:Y:S04]  /*5560*/  @!P2 IADD3 R2, P1, P0, R144, R137, R111 ;  /* 0x000000899002a210 */ /* 0x000fe8000783e06f */
[----:B------:R-:W-:Y:S02]  /*5570*/  @!P2 IADD3.X R0, R83, R117, R99, P1, P0 ;  /* 0x000000755300a210 */ /* 0x000fe40000fe0463 */
[C---:B------:R-:W-:Y:S04]  /*5580*/  LEA R54, P0, R4.reuse, c[0x0][0x1c8], 0x1 ;  /* 0x0000720004367a11 */ /* 0x040fe800078008ff */
[----:B------:R-:W-:Y:S02]  /*5590*/  LEA.HI.X R55, R4, c[0x0][0x1cc], R3, 0x1, P0 ;  /* 0x0000730004377a11 */ /* 0x000fe400000f0c03 */
[C---:B------:R-:W-:Y:S04]  /*55a0*/  @!P2 LEA R52, P0, R2.reuse, c[0x0][0x1c8], 0x1 ;  /* 0x000072000234aa11 */ /* 0x040fe800078008ff */
[----:B------:R-:W-:Y:S02]  /*55b0*/  @!P2 LEA.HI.X R53, R2, c[0x0][0x1cc], R0, 0x1, P0 ;  /* 0x000073000235aa11 */ /* 0x000fe400000f0c00 */
[----:B------:R-:W-:Y:S11]  /*55c0*/  ISETP.GE.AND P0, PT, R9, c[0x0][0x27c], PT ;  /* 0x00009f0009007a0c */ /* 0x000ff60003f06270 */
[----:B------:R-:W-:Y:S02]  /*55d0*/  @!UPT UIADD3 URZ, URZ, URZ, URZ ;  /* 0x0000003f3f3ff290 */ /* 0x000fe4000fffe03f */
[----:B--2---:R-:W-:Y:S01]  /*55e0*/  @!P0 IMAD.MOV.U32 R31, RZ, RZ, R43 ;  /* 0x000000ffff1f8224 */ /* 0x004fe200078e002b */
[----:B------:R-:W-:Y:S01]  /*55f0*/  @!P0 MOV R28, R40 ;  /* 0x00000028001c8202 */ /* 0x000fe20000000f00 */
[----:B------:R-:W-:Y:S01]  /*5600*/  @!P0 HADD2.F32 R8, -RZ, R26.H1_H1 ;  /* 0x3000001aff088230 */ /* 0x000fe20000004100 */
[----:B-1----:R-:W-:Y:S01]  /*5610*/  @!P0 MOV R2, R16 ;  /* 0x0000001000028202 */ /* 0x002fe20000000f00 */
[----:B------:R-:W-:Y:S01]  /*5620*/  @!P0 HADD2.F32 R35, -RZ, R58.H1_H1 ;  /* 0x3000003aff238230 */ /* 0x000fe20000004100 */
[--C-:B------:R-:W-:Y:S01]  /*5630*/  @!P0 SHF.R.U64 R0, R20, 0x10, R21.reuse ;  /* 0x0000001014008819 */ /* 0x100fe20000001215 */
[----:B------:R-:W-:Y:S01]  /*5640*/  @!P0 HADD2.F32 R20, -RZ, R28.H0_H0 ;  /* 0x2000001cff148230 */ /* 0x000fe20000004100 */
[----:B------:R-:W-:Y:S01]  /*5650*/  @!P0 SHF.R.U32.HI R3, RZ, 0x10, R21 ;  /* 0x00000010ff038819 */ /* 0x000fe20000011615 */
[----:B------:R-:W-:Y:S01]  /*5660*/  @!P0 HADD2.F32 R4, -RZ, R2.H0_H0 ;  /* 0x20000002ff048230 */ /* 0x000fe20000004100 */
[----:B------:R-:W-:Y:S01]  /*5670*/  @!P0 SHF.R.U64 R5, R22, 0x10, R23 ;  /* 0x0000001016058819 */ /* 0x000fe20000001217 */
[----:B------:R-:W-:Y:S01]  /*5680*/  @!P0 HADD2.F32 R21, -RZ, R59.H1_H1 ;  /* 0x3000003bff158230 */ /* 0x000fe20000004100 */
[-C--:B------:R-:W-:Y:S01]  /*5690*/  @!P0 FMUL.FTZ R38, R20, R8.reuse ;  /* 0x0000000814268220 */ /* 0x080fe20000410000 */
[----:B------:R-:W-:Y:S01]  /*56a0*/  @!P0 SHF.R.U64 R27, R48, 0x10, R49 ;  /* 0x00000010301b8819 */ /* 0x000fe20000001231 */
[----:B------:R-:W-:Y:S01]  /*56b0*/  @!P0 HADD2.F32 R7, -RZ, R0.H0_H0 ;  /* 0x20000000ff078230 */ /* 0x000fe20000004100 */
[C---:B------:R-:W-:Y:S01]  /*56c0*/  @!P0 FMUL.FTZ R0, R4.reuse, R8 ;  /* 0x0000000804008220 */ /* 0x040fe20000410000 */
[----:B------:R-:W-:Y:S01]  /*56d0*/  @!P0 SHF.R.U32.HI R6, RZ, 0x10, R23 ;  /* 0x00000010ff068819 */ /* 0x000fe20000011617 */
[-C--:B------:R-:W-:Y:S01]  /*56e0*/  @!P0 FFMA.FTZ R38, R4, R21.reuse, -R38 ;  /* 0x0000001504268223 */ /* 0x080fe20000010826 */
[----:B------:R-:W-:Y:S01]  /*56f0*/  @!P0 HADD2.F32 R23, -RZ, R28.H1_H1 ;  /* 0x3000001cff178230 */ /* 0x000fe20000004100 */
[----:B------:R-:W-:Y:S01]  /*5700*/  @!P0 FFMA.FTZ R0, R20, R21, R0 ;  /* 0x0000001514008223 */ /* 0x000fe20000010000 */
[----:B------:R-:W-:Y:S01]  /*5710*/  @!P0 HADD2.F32 R4, -RZ, R2.H1_H1 ;  /* 0x30000002ff048230 */ /* 0x000fe20000004100 */
[----:B------:R-:W-:Y:S01]  /*5720*/  @!P0 IMAD.MOV.U32 R21, RZ, RZ, R41 ;  /* 0x000000ffff158224 */ /* 0x000fe200078e0029 */
[----:B------:R-:W-:Y:S01]  /*5730*/  @!P0 HADD2.F32 R27, -RZ, R27.H0_H0 ;  /* 0x2000001bff1b8230 */ /* 0x000fe20000004100 */
[CC--:B------:R-:W-:Y:S01]  /*5740*/  @!P0 FMUL.FTZ R39, R23.reuse, R7.reuse ;  /* 0x0000000717278220 */ /* 0x0c0fe20000410000 */
[----:B------:R-:W-:Y:S01]  /*5750*/  @!P0 SHF.R.U32.HI R22, RZ, 0x10, R51 ;  /* 0x00000010ff168819 */ /* 0x000fe20000011633 */
[C---:B------:R-:W-:Y:S01]  /*5760*/  @!P0 FMUL.FTZ R2, R4.reuse, R7 ;  /* 0x0000000704028220 */ /* 0x040fe20000410000 */
[----:B------:R-:W-:Y:S01]  /*5770*/  @!P0 MOV R7, R17 ;  /* 0x0000001100078202 */ /* 0x000fe20000000f00 */
[-C--:B------:R-:W-:Y:S01]  /*5780*/  @!P0 FFMA.FTZ R39, R4, R27.reuse, -R39 ;  /* 0x0000001b04278223 */ /* 0x080fe20000010827 */
[----:B------:R-:W-:Y:S01]  /*5790*/  @!P0 SHF.R.U32.HI R30, RZ, 0x10, R49 ;  /* 0x00000010ff1e8819 */ /* 0x000fe20000011631 */
[----:B------:R-:W-:Y:S01]  /*57a0*/  @!P0 FFMA.FTZ R2, R23, R27, R2 ;  /* 0x0000001b17028223 */ /* 0x000fe20000010002 */
[----:B------:R-:W-:Y:S01]  /*57b0*/  @!P0 HADD2.F32 R29, -RZ, R21.H1_H1 ;  /* 0x30000015ff1d8230 */ /* 0x000fe20000004100 */
[----:B------:R-:W-:Y:S01]  /*57c0*/  @!P0 SHF.R.U64 R33, R50, 0x10, R51 ;  /* 0x0000001032218819 */ /* 0x000fe20000001233 */
[----:B------:R-:W-:Y:S01]  /*57d0*/  @!P0 HADD2.F32 R4, -RZ, R3.H0_H0 ;  /* 0x20000003ff048230 */ /* 0x000fe20000004100 */
[----:B------:R-:W-:Y:S01]  /*57e0*/  @!P0 F2FP.PACK_AB R38, R39, R38 ;  /* 0x000000262726823e */ /* 0x000fe200000000ff */
[----:B------:R-:W-:Y:S01]  /*57f0*/  @!P0 HADD2.F32 R8, -RZ, R26.H0_H0 ;  /* 0x2000001aff088230 */ /* 0x000fe20000004100 */
[----:B------:R-:W-:Y:S01]  /*5800*/  @!P0 F2FP.PACK_AB R0, R2, R0 ;  /* 0x000000000200823e */ /* 0x000fe200000000ff */
[----:B------:R-:W-:Y:S01]  /*5810*/  @!P0 HADD2.F32 R26, -RZ, R21.H0_H0 ;  /* 0x20000015ff1a8230 */ /* 0x000fe20000004100 */
[----:B------:R-:W-:Y:S01]  /*5820*/  @!P0 FMUL.FTZ R49, R29, R4 ;  /* 0x000000041d318220 */ /* 0x000fe20000410000 */
[--C-:B------:R-:W-:Y:S01]  /*5830*/  @!P0 HADD2.F32 R20, -RZ, R7.reuse.H0_H0 ;  /* 0x20000007ff148230 */ /* 0x100fe20000004100 */
[----:B------:R-:W-:Y:S01]  /*5840*/  @!P0 MOV R21, R19 ;  /* 0x0000001300158202 */ /* 0x000fe20000000f00 */
[----:B------:R-:W-:Y:S01]  /*5850*/  @!P0 HADD2.F32 R30, -RZ, R30.H0_H0 ;  /* 0x2000001eff1e8230 */ /* 0x000fe20000004100 */
[-C--:B------:R-:W-:Y:S01]  /*5860*/  @!P0 FMUL.FTZ R48, R26, R8.reuse ;  /* 0x000000081a308220 */ /* 0x080fe20000410000 */
[----:B------:R-:W-:Y:S01]  /*5870*/  @!P0 HADD2.F32 R7, -RZ, R7.H1_H1 ;  /* 0x30000007ff078230 */ /* 0x000fe20000004100 */
[C---:B------:R-:W-:Y:S01]  /*5880*/  @!P0 FMUL.FTZ R3, R20.reuse, R8 ;  /* 0x0000000814038220 */ /* 0x040fe20000410000 */
[----:B------:R-:W-:Y:S01]  /*5890*/  @!P0 HADD2.F32 R28, -RZ, R59.H0_H0 ;  /* 0x2000003bff1c8230 */ /* 0x000fe20000004100 */
[----:B------:R-:W-:Y:S01]  /*58a0*/  @!P0 MOV R16, R38 ;  /* 0x0000002600108202 */ /* 0x000fe20000000f00 */
[----:B------:R-:W-:Y:S01]  /*58b0*/  @!P0 HADD2.F32 R37, -RZ, R22.H0_H0 ;  /* 0x20000016ff258230 */ /* 0x000fe20000004100 */
[C---:B------:R-:W-:Y:S01]  /*58c0*/  @!P0 FMUL.FTZ R4, R7.reuse, R4 ;  /* 0x0000000407048220 */ /* 0x040fe20000410000 */
[----:B------:R-:W-:Y:S01]  /*58d0*/  @!P0 MOV R40, R0 ;  /* 0x0000000000288202 */ /* 0x000fe20000000f00 */
[----:B------:R-:W-:Y:S01]  /*58e0*/  @!P0 FFMA.FTZ R49, R7, R30, -R49 ;  /* 0x0000001e07318223 */ /* 0x000fe20000010831 */
[----:B------:R-:W-:Y:S01]  /*58f0*/  @!P0 HADD2.F32 R7, -RZ, R25.H1_H1 ;  /* 0x30000019ff078230 */ /* 0x000fe20000004100 */
[-C--:B------:R-:W-:Y:S01]  /*5900*/  @!P0 FFMA.FTZ R48, R20, R28.reuse, -R48 ;  /* 0x0000001c14308223 */ /* 0x080fe20000010830 */
[--C-:B------:R-:W-:Y:S01]  /*5910*/  @!P0 HADD2.F32 R34, -RZ, R31.reuse.H0_H0 ;  /* 0x2000001fff228230 */ /* 0x100fe20000004100 */
[----:B------:R-:W-:Y:S01]  /*5920*/  @!P0 FFMA.FTZ R3, R26, R28, R3 ;  /* 0x0000001c1a038223 */ /* 0x000fe20000010003 */
[----:B------:R-:W-:Y:S01]  /*5930*/  @!P0 HADD2.F32 R36, -RZ, R31.H1_H1 ;  /* 0x3000001fff248230 */ /* 0x000fe20000004100 */
[----:B------:R-:W-:Y:S01]  /*5940*/  @!P0 FFMA.FTZ R4, R29, R30, R4 ;  /* 0x0000001e1d048223 */ /* 0x000fe20000010004 */
[----:B------:R-:W-:Y:S01]  /*5950*/  @!P0 HADD2.F32 R8, -RZ, R6.H0_H0 ;  /* 0x20000006ff088230 */ /* 0x000fe20000004100 */
[-C--:B------:R-:W-:Y:S01]  /*5960*/  @!P0 FMUL.FTZ R50, R34, R7.reuse ;  /* 0x0000000722328220 */ /* 0x080fe20000410000 */
[--C-:B------:R-:W-:Y:S01]  /*5970*/  @!P0 HADD2.F32 R20, -RZ, R21.reuse.H0_H0 ;  /* 0x20000015ff148230 */ /* 0x100fe20000004100 */
[----:B------:R-:W-:Y:S01]  /*5980*/  @!P0 MOV R22, R42 ;  /* 0x0000002a00168202 */ /* 0x000fe20000000f00 */
[----:B------:R-:W-:Y:S01]  /*5990*/  @!P0 HADD2.F32 R6, -RZ, R21.H1_H1 ;  /* 0x30000015ff068230 */ /* 0x000fe20000004100 */
[----:B------:R-:W-:Y:S01]  /*59a0*/  @!P0 FMUL.FTZ R51, R36, R8 ;  /* 0x0000000824338220 */ /* 0x000fe20000410000 */
[----:B------:R-:W-:Y:S01]  /*59b0*/  @!P0 F2FP.PACK_AB R48, R49, R48 ;  /* 0x000000303130823e */ /* 0x000fe200000000ff */
[----:B------:R-:W-:Y:S01]  /*59c0*/  @!P0 FMUL.FTZ R7, R20, R7 ;  /* 0x0000000714078220 */ /* 0x000fe20000410000 */
[----:B------:R-:W-:Y:S01]  /*59d0*/  @!P0 F2FP.PACK_AB R3, R4, R3 ;  /* 0x000000030403823e */ /* 0x000fe200000000ff */
[----:B------:R-:W-:Y:S01]  /*59e0*/  @!P0 FFMA.FTZ R50, R20, R35, -R50 ;  /* 0x0000002314328223 */ /* 0x000fe20000010832 */
[----:B------:R-:W-:Y:S01]  /*59f0*/  @!P0 MOV R17, R48 ;  /* 0x0000003000118202 */ /* 0x000fe20000000f00 */
[----:B------:R-:W-:Y:S01]  /*5a00*/  @!P0 IMAD.MOV.U32 R20, RZ, RZ, R18 ;  /* 0x000000ffff148224 */ /* 0x000fe200078e0012 */
[----:B------:R-:W-:Y:S01]  /*5a10*/  @!P0 HADD2.F32 R32, -RZ, R22.H1_H1 ;  /* 0x30000016ff208230 */ /* 0x000fe20000004100 */
[C---:B------:R-:W-:Y:S01]  /*5a20*/  @!P0 FMUL.FTZ R8, R6.reuse, R8 ;  /* 0x0000000806088220 */ /* 0x040fe20000410000 */
[----:B------:R-:W-:Y:S01]  /*5a30*/  @!P0 HADD2.F32 R31, -RZ, R58.H0_H0 ;  /* 0x2000003aff1f8230 */ /* 0x000fe20000004100 */
[----:B------:R-:W-:Y:S01]  /*5a40*/  @!P0 FFMA.FTZ R51, R6, R37, -R51 ;  /* 0x0000002506338223 */ /* 0x000fe20000010833 */
[----:B------:R-:W-:Y:S01]  /*5a50*/  @!P0 HADD2.F32 R21, -RZ, R25.H0_H0 ;  /* 0x20000019ff158230 */ /* 0x000fe20000004100 */
[----:B------:R-:W-:Y:S01]  /*5a60*/  @!P0 IMAD.MOV.U32 R41, RZ, RZ, R3 ;  /* 0x000000ffff298224 */ /* 0x000fe200078e0003 */
[----:B------:R-:W-:Y:S02]  /*5a70*/  @!P0 HADD2.F32 R25, -RZ, R22.H0_H0 ;  /* 0x20000016ff198230 */ /* 0x000fe40000004100 */
[----:B------:R-:W-:Y:S01]  /*5a80*/  @!P0 HADD2.F32 R6, -RZ, R5.H0_H0 ;  /* 0x20000005ff068230 */ /* 0x000fe20000004100 */
[----:B------:R-:W-:Y:S01]  /*5a90*/  @!P0 F2FP.PACK_AB R50, R51, R50 ;  /* 0x000000323332823e */ /* 0x000fe200000000ff */
[--C-:B------:R-:W-:Y:S01]  /*5aa0*/  @!P0 HADD2.F32 R22, -RZ, R20.reuse.H0_H0 ;  /* 0x20000014ff168230 */ /* 0x100fe20000004100 */
[CC--:B------:R-:W-:Y:S01]  /*5ab0*/  @!P0 FMUL.FTZ R59, R25.reuse, R21.reuse ;  /* 0x00000015193b8220 */ /* 0x0c0fe20000410000 */
[----:B------:R-:W-:Y:S01]  /*5ac0*/  @!P0 HADD2.F32 R20, -RZ, R20.H1_H1 ;  /* 0x30000014ff148230 */ /* 0x000fe20000004100 */
[----:B------:R-:W-:Y:S01]  /*5ad0*/  @!P0 FMUL.FTZ R58, R32, R6 ;  /* 0x00000006203a8220 */ /* 0x000fe20000410000 */
[----:B------:R-:W-:Y:S01]  /*5ae0*/  @!P0 HADD2.F32 R33, -RZ, R33.H0_H0 ;  /* 0x20000021ff218230 */ /* 0x000fe20000004100 */
[C---:B------:R-:W-:Y:S01]  /*5af0*/  @!P0 FMUL.FTZ R5, R22.reuse, R21 ;  /* 0x0000001516058220 */ /* 0x040fe20000410000 */
[----:B------:R-:W-:Y:S01]  /*5b00*/  @!P0 MOV R19, R50 ;  /* 0x0000003200138202 */ /* 0x000fe20000000f00 */
[----:B------:R-:W-:Y:S02]  /*5b10*/  @!P0 FFMA.FTZ R59, R22, R31, -R59 ;  /* 0x0000001f163b8223 */ /* 0x000fe4000001083b */
[C---:B------:R-:W-:Y:S02]  /*5b20*/  @!P0 FFMA.FTZ R58, R20.reuse, R33, -R58 ;  /* 0x00000021143a8223 */ /* 0x040fe4000001083a */
[----:B------:R-:W-:Y:S02]  /*5b30*/  @!P0 FMUL.FTZ R6, R20, R6 ;  /* 0x0000000614068220 */ /* 0x000fe40000410000 */
[----:B------:R-:W-:Y:S01]  /*5b40*/  @!P0 FFMA.FTZ R5, R25, R31, R5 ;  /* 0x0000001f19058223 */ /* 0x000fe20000010005 */
[----:B------:R-:W-:Y:S01]  /*5b50*/  @!P0 F2FP.PACK_AB R58, R58, R59 ;  /* 0x0000003b3a3a823e */ /* 0x000fe200000000ff */
[----:B------:R-:W-:Y:S02]  /*5b60*/  @!P0 FFMA.FTZ R6, R32, R33, R6 ;  /* 0x0000002120068223 */ /* 0x000fe40000010006 */
[----:B------:R-:W-:Y:S02]  /*5b70*/  @!P0 FFMA.FTZ R7, R34, R35, R7 ;  /* 0x0000002322078223 */ /* 0x000fe40000010007 */
[----:B------:R-:W-:Y:S01]  /*5b80*/  @!P0 FFMA.FTZ R8, R36, R37, R8 ;  /* 0x0000002524088223 */ /* 0x000fe20000010008 */
[----:B------:R-:W-:Y:S01]  /*5b90*/  @!P0 F2FP.PACK_AB R5, R6, R5 ;  /* 0x000000050605823e */ /* 0x000fe200000000ff */
[----:B------:R-:W-:Y:S03]  /*5ba0*/  @!P0 IMAD.MOV.U32 R18, RZ, RZ, R58 ;  /* 0x000000ffff128224 */ /* 0x000fe600078e003a */
[----:B------:R-:W-:Y:S02]  /*5bb0*/  @!P0 F2FP.PACK_AB R7, R8, R7 ;  /* 0x000000070807823e */ /* 0x000fe400000000ff */
[----:B------:R1:W-:Y:S01]  /*5bc0*/  STG.E.128 [R54.64], R16 ;  /* 0x0000001036007986 */ /* 0x0003e2000c101d06 */
[----:B------:R-:W-:Y:S02]  /*5bd0*/  @!P0 MOV R42, R5 ;  /* 0x00000005002a8202 */ /* 0x000fe40000000f00 */
[----:B------:R-:W-:Y:S05]  /*5be0*/  @!P0 MOV R43, R7 ;  /* 0x00000007002b8202 */ /* 0x000fea0000000f00 */
[----:B------:R1:W-:Y:S02]  /*5bf0*/  @!P2 STG.E.128 [R52.64], R40 ;  /* 0x000000283400a986 */ /* 0x0003e4000c101d06 */
.L_x_178:
[----:B------:R-:W-:Y:S05]  /*5c00*/  BSYNC B0 ;  /* 0x0000000000007941 */ /* 0x000fea0003800000 */
.L_x_177:
[----:B------:R-:W-:Y:S11]  /*5c10*/  ISETP.GE.AND P0, PT, R10, c[0x0][0x1d4], PT ;  /* 0x000075000a007a0c */ /* 0x000ff60003f06270 */
[----:B------:R-:W-:Y:S02]  /*5c20*/  @!UPT UIADD3 URZ, URZ, URZ, URZ ;  /* 0x0000003f3f3ff290 */ /* 0x000fe4000fffe03f */
[----:B------:R-:W-:-:S05]  /*5c30*/  @P0 BRA `(.L_x_162) ;  /* 0x000008b000000947 */ /* 0x000fca0003800000 */
[----:B------:R-:W-:Y:S01]  /*5c40*/  LDS.128 R36, [R104+0x6100] ;  /* 0x0061000068247984 */ /* 0x000fe20000000c00 */
[----:B------:R-:W-:Y:S04]  /*5c50*/  IADD3 R21, P1, P0, R144, R137, R113 ;  /* 0x0000008990157210 */ /* 0x000fe8000783e071 */
[----:B------:R-:W-:Y:S02]  /*5c60*/  IADD3.X R7, R83, R117, R101, P1, P0 ;  /* 0x0000007553077210 */ /* 0x000fe40000fe0465 */
[----:B------:R-:W-:Y:S01]  /*5c70*/  ISETP.GE.AND P0, PT, R10, c[0x0][0x27c], PT ;  /* 0x00009f000a007a0c */ /* 0x000fe20003f06270 */
[----:B-1----:R-:W1:Y:S11]  /*5c80*/  LDS.128 R16, [R105+0x6100] ;  /* 0x0061000069107984 */ /* 0x002e760000000c00 */
[----:B------:R-:W-:Y:S01]  /*5c90*/  @!UPT UIADD3 URZ, URZ, URZ, URZ ;  /* 0x0000003f3f3ff290 */ /* 0x000fe2000fffe03f */
[--C-:B------:R-:W-:Y:S01]  /*5ca0*/  @!P0 SHF.R.U32.HI R5, RZ, 0x10, R15.reuse ;  /* 0x00000010ff058819 */ /* 0x100fe2000001160f */
[----:B------:R-:W-:Y:S01]  /*5cb0*/  @!P0 HADD2.F32 R3, -RZ, R24.H1_H1 ;  /* 0x30000018ff038230 */ /* 0x000fe20000004100 */
[----:B------:R-:W-:Y:S01]  /*5cc0*/  @!P0 SHF.R.U64 R6, R14, 0x10, R15 ;  /* 0x000000100e068819 */ /* 0x000fe2000000120f */
[--C-:B------:R-:W-:Y:S01]  /*5cd0*/  @!P0 HADD2.F32 R26, -RZ, R57.reuse.H1_H1 ;  /* 0x30000039ff1a8230 */ /* 0x100fe20000004100 */
[--C-:B------:R-:W-:Y:S01]  /*5ce0*/  @!P0 SHF.R.U64 R15, R44, 0x10, R45.reuse ;  /* 0x000000102c0f8819 */ /* 0x100fe2000000122d */
[----:B------:R-:W-:Y:S01]  /*5cf0*/  @!P0 HADD2.F32 R22, -RZ, R57.H0_H0 ;  /* 0x20000039ff168230 */ /* 0x000fe20000004100 */
[C---:B------:R-:W-:Y:S01]  /*5d00*/  LEA R44, P1, R21.reuse, c[0x0][0x1c8], 0x1 ;  /* 0x00007200152c7a11 */ /* 0x040fe200078208ff */
[--C-:B------:R-:W-:Y:S01]  /*5d10*/  @!P0 HADD2.F32 R33, -RZ, R56.reuse.H1_H1 ;  /* 0x30000038ff218230 */ /* 0x100fe20000004100 */
[----:B------:R-:W-:Y:S01]  /*5d20*/  @!P0 SHF.R.U32.HI R14, RZ, 0x10, R45 ;  /* 0x00000010ff0e8819 */ /* 0x000fe2000001162d */
[----:B------:R-:W-:Y:S01]  /*5d30*/  @!P0 HADD2.F32 R29, -RZ, R56.H0_H0 ;  /* 0x20000038ff1d8230 */ /* 0x000fe20000004100 */
[----:B------:R-:W-:Y:S01]  /*5d40*/  LEA.HI.X R45, R21, c[0x0][0x1cc], R7, 0x1, P1 ;  /* 0x00007300152d7a11 */ /* 0x000fe200008f0c07 */
[----:B------:R-:W-:Y:S01]  /*5d50*/  @!P0 HADD2.F32 R6, -RZ, R6.H0_H0 ;  /* 0x20000006ff068230 */ /* 0x000fe20000004100 */
[--C-:B------:R-:W-:Y:S01]  /*5d60*/  @!P0 SHF.R.U64 R0, R12, 0x10, R13.reuse ;  /* 0x000000100c008819 */ /* 0x100fe2000000120d */
[----:B------:R-:W-:Y:S01]  /*5d70*/  @!P0 HADD2.F32 R12, -RZ, R24.H0_H0 ;  /* 0x20000018ff0c8230 */ /* 0x000fe20000004100 */
[----:B------:R-:W-:Y:S01]  /*5d80*/  @!P0 SHF.R.U32.HI R4, RZ, 0x10, R13 ;  /* 0x00000010ff048819 */ /* 0x000fe2000001160d */
[----:B------:R-:W-:Y:S01]  /*5d90*/  @!P0 HADD2.F32 R24, -RZ, R15.H0_H0 ;  /* 0x2000000fff188230 */ /* 0x000fe20000004100 */
[--C-:B------:R-:W-:Y:S01]  /*5da0*/  @!P0 SHF.R.U32.HI R20, RZ, 0x10, R47.reuse ;  /* 0x00000010ff148819 */ /* 0x100fe2000001162f */
[----:B------:R-:W-:Y:S01]  /*5db0*/  @!P0 HADD2.F32 R27, -RZ, R14.H0_H0 ;  /* 0x2000000eff1b8230 */ /* 0x000fe20000004100 */
[----:B------:R-:W-:Y:S01]  /*5dc0*/  @!P0 SHF.R.U64 R31, R46, 0x10, R47 ;  /* 0x000000102e1f8819 */ /* 0x000fe2000000122f */
[----:B------:R-:W-:Y:S01]  /*5dd0*/  @!P0 HADD2.F32 R4, -RZ, R4.H0_H0 ;  /* 0x20000004ff048230 */ /* 0x000fe20000004100 */
[----:B------:R-:W-:Y:S01]  /*5de0*/  ISETP.GE.AND P1, PT, R110, c[0x0][0x1d4], PT ;  /* 0x000075006e007a0c */ /* 0x000fe20003f26270 */
[----:B------:R-:W-:Y:S02]  /*5df0*/  @!P0 HADD2.F32 R35, -RZ, R20.H0_H0 ;  /* 0x20000014ff238230 */ /* 0x000fe40000004100 */
[----:B------:R-:W-:Y:S01]  /*5e00*/  @!P0 HADD2.F32 R31, -RZ, R31.H0_H0 ;  /* 0x2000001fff1f8230 */ /* 0x000fe20000004100 */
[----:B-1----:R-:W-:Y:S01]  /*5e10*/  @!P0 IMAD.MOV.U32 R15, RZ, RZ, R19 ;  /* 0x000000ffff0f8224 */ /* 0x002fe200078e0013 */
[----:B------:R-:W-:Y:S02]  /*5e20*/  @!P0 MOV R28, R37 ;  /* 0x00000025001c8202 */ /* 0x000fe40000000f00 */
[----:B------:R-:W-:Y:S02]  /*5e30*/  @!P0 MOV R8, R17 ;  /* 0x0000001100088202 */ /* 0x000fe40000000f00 */
[----:B------:R-:W-:Y:S01]  /*5e40*/  @!P0 MOV R7, R16 ;  /* 0x0000001000078202 */ /* 0x000fe20000000f00 */
[----:B------:R-:W-:Y:S01]  /*5e50*/  @!P0 HADD2.F32 R14, -RZ, R15.H0_H0 ;  /* 0x2000000fff0e8230 */ /* 0x000fe20000004100 */
[----:B------:R-:W-:Y:S01]  /*5e60*/  @!P0 MOV R13, R36 ;  /* 0x00000024000d8202 */ /* 0x000fe20000000f00 */
[--C-:B------:R-:W-:Y:S01]  /*5e70*/  @!P0 HADD2.F32 R2, -RZ, R8.reuse.H0_H0 ;  /* 0x20000008ff028230 */ /* 0x100fe20000004100 */
[----:B------:R-:W-:Y:S01]  /*5e80*/  @!P0 MOV R34, R39 ;  /* 0x0000002700228202 */ /* 0x000fe20000000f00 */
[----:B------:R-:W-:Y:S01]  /*5e90*/  @!P0 HADD2.F32 R20, -RZ, R8.H1_H1 ;  /* 0x30000008ff148230 */ /* 0x000fe20000004100 */
[----:B------:R-:W-:Y:S01]  /*5ea0*/  @!P0 MOV R30, R38 ;  /* 0x00000026001e8202 */ /* 0x000fe20000000f00 */
[--C-:B------:R-:W-:Y:S02]  /*5eb0*/  @!P0 HADD2.F32 R21, -RZ, R13.reuse.H0_H0 ;  /* 0x2000000dff158230 */ /* 0x100fe40000004100 */
[----:B------:R-:W-:Y:S02]  /*5ec0*/  @!P0 HADD2.F32 R23, -RZ, R13.H1_H1 ;  /* 0x3000000dff178230 */ /* 0x000fe40000004100 */
[--C-:B------:R-:W-:Y:S01]  /*5ed0*/  @!P0 HADD2.F32 R13, -RZ, R7.reuse.H0_H0 ;  /* 0x20000007ff0d8230 */ /* 0x100fe20000004100 */
[----:B------:R-:W-:Y:S01]  /*5ee0*/  @!P0 FMUL.FTZ R41, R21, R12 ;  /* 0x0000000c15298220 */ /* 0x000fe20000410000 */
[----:B------:R-:W-:Y:S02]  /*5ef0*/  @!P0 HADD2.F32 R7, -RZ, R7.H1_H1 ;  /* 0x30000007ff078230 */ /* 0x000fe40000004100 */
[----:B------:R-:W-:Y:S01]  /*5f00*/  @!P0 HADD2.F32 R8, -RZ, R15.H1_H1 ;  /* 0x3000000fff088230 */ /* 0x000fe20000004100 */
[----:B------:R-:W-:Y:S01]  /*5f10*/  @!P0 FFMA.FTZ R41, R13, R22, -R41 ;  /* 0x000000160d298223 */ /* 0x000fe20000010829 */
[--C-:B------:R-:W-:Y:S02]  /*5f20*/  @!P0 HADD2.F32 R25, -RZ, R28.reuse.H0_H0 ;  /* 0x2000001cff198230 */ /* 0x100fe40000004100 */
[----:B------:R-:W-:Y:S02]  /*5f30*/  @!P0 HADD2.F32 R15, -RZ, R28.H1_H1 ;  /* 0x3000001cff0f8230 */ /* 0x000fe40000004100 */
[--C-:B------:R-:W-:Y:S01]  /*5f40*/  @!P0 HADD2.F32 R32, -RZ, R34.reuse.H0_H0 ;  /* 0x20000022ff208230 */ /* 0x100fe20000004100 */
[-C--:B------:R-:W-:Y:S01]  /*5f50*/  @!P0 FMUL.FTZ R40, R25, R3.reuse ;  /* 0x0000000319288220 */ /* 0x080fe20000410000 */
[----:B------:R-:W-:Y:S01]  /*5f60*/  @!P0 HADD2.F32 R34, -RZ, R34.H1_H1 ;  /* 0x30000022ff228230 */ /* 0x000fe20000004100 */
[C---:B------:R-:W-:Y:S01]  /*5f70*/  @!P0 FMUL.FTZ R3, R2.reuse, R3 ;  /* 0x0000000302038220 */ /* 0x040fe20000410000 */
[----:B------:R-:W-:Y:S01]  /*5f80*/  @!P0 HADD2.F32 R28, -RZ, R30.H0_H0 ;  /* 0x2000001eff1c8230 */ /* 0x000fe20000004100 */
[----:B------:R-:W-:Y:S01]  /*5f90*/  @!P0 FFMA.FTZ R40, R2, R26, -R40 ;  /* 0x0000001a02288223 */ /* 0x000fe20000010828 */
[----:B------:R-:W-:Y:S01]  /*5fa0*/  @!P0 HADD2.F32 R2, -RZ, R0.H0_H0 ;  /* 0x20000000ff028230 */ /* 0x000fe20000004100 */
[----:B------:R-:W-:Y:S01]  /*5fb0*/  @!P0 FMUL.FTZ R0, R13, R12 ;  /* 0x0000000c0d008220 */ /* 0x000fe20000410000 */
[----:B------:R-:W-:Y:S01]  /*5fc0*/  @!P0 MOV R13, R18 ;  /* 0x00000012000d8202 */ /* 0x000fe20000000f00 */
[----:B------:R-:W-:Y:S01]  /*5fd0*/  @!P0 FMUL.FTZ R49, R15, R4 ;  /* 0x000000040f318220 */ /* 0x000fe20000410000 */
[--C-:B------:R-:W-:Y:S01]  /*5fe0*/  @!P0 HADD2.F32 R12, -RZ, R11.reuse.H1_H1 ;  /* 0x3000000bff0c8230 */ /* 0x100fe20000004100 */
[-C--:B------:R-:W-:Y:S01]  /*5ff0*/  @!P0 FMUL.FTZ R42, R23, R2.reuse ;  /* 0x00000002172a8220 */ /* 0x080fe20000410000 */
[----:B------:R-:W-:Y:S01]  /*6000*/  @!P0 HADD2.F32 R30, -RZ, R30.H1_H1 ;  /* 0x3000001eff1e8230 */ /* 0x000fe20000004100 */
[C---:B------:R-:W-:Y:S02]  /*6010*/  @!P0 FMUL.FTZ R2, R7.reuse, R2 ;  /* 0x0000000207028220 */ /* 0x040fe40000410000 */
[----:B------:R-:W-:Y:S01]  /*6020*/  @!P0 FFMA.FTZ R42, R7, R24, -R42 ;  /* 0x00000018072a8223 */ /* 0x000fe2000001082a */
[----:B------:R-:W-:Y:S01]  /*6030*/  @!P0 HADD2.F32 R7, -RZ, R11.H0_H0 ;  /* 0x2000000bff078230 */ /* 0x000fe20000004100 */
[----:B------:R-:W-:Y:S01]  /*6040*/  @!P0 FMUL.FTZ R48, R28, R12 ;  /* 0x0000000c1c308220 */ /* 0x000fe20000410000 */
[----:B------:R-:W-:Y:S01]  /*6050*/  @!P0 HADD2.F32 R11, -RZ, R5.H0_H0 ;  /* 0x20000005ff0b8230 */ /* 0x000fe20000004100 */
[----:B------:R-:W-:Y:S01]  /*6060*/  @!P0 FMUL.FTZ R47, R30, R6 ;  /* 0x000000061e2f8220 */ /* 0x000fe20000410000 */
[----:B------:R-:W-:Y:S01]  /*6070*/  @!P0 F2FP.PACK_AB R41, R42, R41 ;  /* 0x000000292a29823e */ /* 0x000fe200000000ff */
[----:B------:R-:W-:Y:S01]  /*6080*/  @!P0 FMUL.FTZ R46, R32, R7 ;  /* 0x00000007202e8220 */ /* 0x000fe20000410000 */
[--C-:B------:R-:W-:Y:S01]  /*6090*/  @!P0 HADD2.F32 R5, -RZ, R13.reuse.H0_H0 ;  /* 0x2000000dff058230 */ /* 0x100fe20000004100 */
[----:B------:R-:W-:Y:S01]  /*60a0*/  @!P0 FMUL.FTZ R43, R34, R11 ;  /* 0x0000000b222b8220 */ /* 0x000fe20000410000 */
[----:B------:R-:W-:Y:S01]  /*60b0*/  @!P0 HADD2.F32 R13, -RZ, R13.H1_H1 ;  /* 0x3000000dff0d8230 */ /* 0x000fe20000004100 */
[----:B------:R-:W-:Y:S02]  /*60c0*/  @!P0 FFMA.FTZ R49, R20, R27, -R49 ;  /* 0x0000001b14318223 */ /* 0x000fe40000010831 */
[----:B------:R-:W-:Y:S02]  /*60d0*/  @!P0 FFMA.FTZ R46, R14, R33, -R46 ;  /* 0x000000210e2e8223 */ /* 0x000fe4000001082e */
[----:B------:R-:W-:Y:S01]  /*60e0*/  @!P0 FFMA.FTZ R43, R8, R35, -R43 ;  /* 0x00000023082b8223 */ /* 0x000fe2000001082b */
[----:B------:R-:W-:Y:S01]  /*60f0*/  @!P0 F2FP.PACK_AB R40, R49, R40 ;  /* 0x000000283128823e */ /* 0x000fe200000000ff */
[----:B------:R-:W-:Y:S02]  /*6100*/  @!P0 FFMA.FTZ R48, R5, R29, -R48 ;  /* 0x0000001d05308223 */ /* 0x000fe40000010830 */
[----:B------:R-:W-:Y:S01]  /*6110*/  @!P0 FFMA.FTZ R47, R13, R31, -R47 ;  /* 0x0000001f0d2f8223 */ /* 0x000fe2000001082f */
[----:B------:R-:W-:Y:S01]  /*6120*/  @!P0 F2FP.PACK_AB R43, R43, R46 ;  /* 0x0000002e2b2b823e */ /* 0x000fe200000000ff */
[----:B------:R-:W-:Y:S01]  /*6130*/  @!P0 IMAD.MOV.U32 R16, RZ, RZ, R41 ;  /* 0x000000ffff108224 */ /* 0x000fe200078e0029 */
[----:B------:R-:W-:Y:S01]  /*6140*/  @!P0 MOV R17, R40 ;  /* 0x0000002800118202 */ /* 0x000fe20000000f00 */
[----:B------:R-:W-:Y:S01]  /*6150*/  @!P0 FFMA.FTZ R0, R21, R22, R0 ;  /* 0x0000001615008223 */ /* 0x000fe20000010000 */
[----:B------:R-:W-:Y:S01]  /*6160*/  @!P0 F2FP.PACK_AB R47, R47, R48 ;  /* 0x000000302f2f823e */ /* 0x000fe200000000ff */
[----:B------:R-:W-:Y:S01]  /*6170*/  @!P0 FMUL.FTZ R4, R20, R4 ;  /* 0x0000000414048220 */ /* 0x000fe20000410000 */
[----:B------:R-:W-:Y:S01]  /*6180*/  @!P0 MOV R19, R43 ;  /* 0x0000002b00138202 */ /* 0x000fe20000000f00 */
[----:B------:R-:W-:Y:S01]  /*6190*/  @!P0 FFMA.FTZ R2, R23, R24, R2 ;  /* 0x0000001817028223 */ /* 0x000fe20000010002 */
[----:B------:R-:W-:Y:S01]  /*61a0*/  @!P0 MOV R18, R47 ;  /* 0x0000002f00128202 */ /* 0x000fe20000000f00 */
[----:B------:R-:W-:Y:S02]  /*61b0*/  @!P0 FMUL.FTZ R5, R5, R12 ;  /* 0x0000000c05058220 */ /* 0x000fe40000410000 */
[----:B------:R-:W-:Y:S01]  /*61c0*/  @!P0 FFMA.FTZ R3, R25, R26, R3 ;  /* 0x0000001a19038223 */ /* 0x000fe20000010003 */
[----:B------:R-:W-:Y:S01]  /*61d0*/  @!P0 F2FP.PACK_AB R0, R2, R0 ;  /* 0x000000000200823e */ /* 0x000fe200000000ff */
[----:B------:R-:W-:Y:S01]  /*61e0*/  @!P0 FMUL.FTZ R6, R13, R6 ;  /* 0x000000060d068220 */ /* 0x000fe20000410000 */
[----:B------:R1:W-:Y:S01]  /*61f0*/  STG.E.128 [R44.64], R16 ;  /* 0x000000102c007986 */ /* 0x0003e2000c101d06 */
[----:B------:R-:W-:Y:S02]  /*6200*/  @!P0 FFMA.FTZ R4, R15, R27, R4 ;  /* 0x0000001b0f048223 */ /* 0x000fe40000010004 */
[----:B------:R-:W-:Y:S02]  /*6210*/  @!P0 FMUL.FTZ R7, R14, R7 ;  /* 0x000000070e078220 */ /* 0x000fe40000410000 */
[----:B------:R-:W-:Y:S01]  /*6220*/  @!P0 FFMA.FTZ R5, R28, R29, R5 ;  /* 0x0000001d1c058223 */ /* 0x000fe20000010005 */
[----:B------:R-:W-:Y:S01]  /*6230*/  @!P0 F2FP.PACK_AB R3, R4, R3 ;  /* 0x000000030403823e */ /* 0x000fe200000000ff */
[----:B------:R-:W-:Y:S02]  /*6240*/  @!P0 FMUL.FTZ R8, R8, R11 ;  /* 0x0000000b08088220 */ /* 0x000fe40000410000 */
[----:B------:R-:W-:Y:S01]  /*6250*/  @!P0 FFMA.FTZ R6, R30, R31, R6 ;  /* 0x0000001f1e068223 */ /* 0x000fe20000010006 */
[----:B------:R-:W-:Y:S01]  /*6260*/  @!P0 MOV R37, R3 ;  /* 0x0000000300258202 */ /* 0x000fe20000000f00 */
[----:B------:R-:W-:Y:S02]  /*6270*/  @!P0 FFMA.FTZ R7, R32, R33, R7 ;  /* 0x0000002120078223 */ /* 0x000fe40000010007 */
[----:B------:R-:W-:Y:S01]  /*6280*/  @!P0 FFMA.FTZ R8, R34, R35, R8 ;  /* 0x0000002322088223 */ /* 0x000fe20000010008 */
[----:B------:R-:W-:Y:S01]  /*6290*/  @!P0 F2FP.PACK_AB R5, R6, R5 ;  /* 0x000000050605823e */ /* 0x000fe200000000ff */
[----:B------:R-:W-:Y:S03]  /*62a0*/  @!P0 IMAD.MOV.U32 R36, RZ, RZ, R0 ;  /* 0x000000ffff248224 */ /* 0x000fe600078e0000 */
[----:B------:R-:W-:Y:S02]  /*62b0*/  @!P0 F2FP.PACK_AB R7, R8, R7 ;  /* 0x000000070807823e */ /* 0x000fe400000000ff */
[----:B------:R-:W-:Y:S02]  /*62c0*/  @!P0 MOV R38, R5 ;  /* 0x0000000500268202 */ /* 0x000fe40000000f00 */
[----:B------:R-:W-:Y:S01]  /*62d0*/  @!P0 MOV R39, R7 ;  /* 0x0000000700278202 */ /* 0x000fe20000000f00 */
[----:B------:R-:W-:-:S05]  /*62e0*/  @P1 BRA `(.L_x_162) ;  /* 0x0000020000001947 */ /* 0x000fca0003800000 */
[----:B------:R-:W-:Y:S04]  /*62f0*/  IADD3 R137, P1, P0, R144, R137, R110 ;  /* 0x0000008990897210 */ /* 0x000fe8000783e06e */
[----:B------:R-:W-:Y:S02]  /*6300*/  IADD3.X R117, R83, R117, R98, P1, P0 ;  /* 0x0000007553757210 */ /* 0x000fe40000fe0462 */
[C---:B------:R-:W-:Y:S04]  /*6310*/  LEA R2, P0, R137.reuse, c[0x0][0x1c8], 0x1 ;  /* 0x0000720089027a11 */ /* 0x040fe800078008ff */
[----:B------:R-:W-:Y:S05]  /*6320*/  LEA.HI.X R3, R137, c[0x0][0x1cc], R117, 0x1, P0 ;  /* 0x0000730089037a11 */ /* 0x000fea00000f0c75 */
[----:B------:R2:W-:Y:S01]  /*6330*/  STG.E.128 [R2.64], R36 ;  /* 0x0000002402007986 */ /* 0x0005e2000c101d06 */
[----:B------:R-:W-:-:S05]  /*6340*/  BRA `(.L_x_162) ;  /* 0x000001a000007947 */ /* 0x000fca0003800000 */
.L_x_158:
[----:B------:R-:W-:Y:S05]  /*6350*/  IMAD R0, R116, -0x40, R66 ;  /* 0xffffffc074007824 */ /* 0x000fea00078e0242 */
[----:B------:R-:W-:Y:S04]  /*6360*/  IMNMX R0, R0, 0x40, PT ;  /* 0x0000004000007817 */ /* 0x000fe80003800200 */
[----:B------:R-:W-:Y:S11]  /*6370*/  ISETP.GE.AND P0, PT, R225, R0, PT ;  /* 0x00000000e100720c */ /* 0x000ff60003f06270 */
[----:B------:R-:W-:Y:S02]  /*6380*/  @!UPT UIADD3 URZ, URZ, URZ, URZ ;  /* 0x0000003f3f3ff290 */ /* 0x000fe4000fffe03f */
[----:B------:R-:W-:-:S05]  /*6390*/  @P0 BRA `(.L_x_162) ;  /* 0x0000015000000947 */ /* 0x000fca0003800000 */
[C---:B------:R-:W-:Y:S02]  /*63a0*/  ISETP.GE.AND P0, PT, R140.reuse, c[0x0][0x1d4], PT ;  /* 0x000075008c007a0c */ /* 0x040fe40003f06270 */
[----:B------:R-:W-:Y:S02]  /*63b0*/  ISETP.GE.AND P1, PT, R9, c[0x0][0x1d4], PT ;  /* 0x0000750009007a0c */ /* 0x000fe40003f26270 */
[C---:B------:R-:W-:Y:S02]  /*63c0*/  IADD3 R0, R140.reuse, 0x60, RZ ;  /* 0x000000608c007810 */ /* 0x040fe40007ffe0ff */
[----:B------:R-:W-:Y:S02]  /*63d0*/  IADD3 R2, R140, 0x80, RZ ;  /* 0x000000808c027810 */ /* 0x000fe40007ffe0ff */
[----:B------:R-:W-:Y:S02]  /*63e0*/  ISETP.GE.AND P2, PT, R0, c[0x0][0x1d4], PT ;  /* 0x0000750000007a0c */ /* 0x000fe40003f46270 */
[----:B------:R-:W-:Y:S03]  /*63f0*/  IADD3 R0, R140, 0xa0, RZ ;  /* 0x000000a08c007810 */ /* 0x000fe60007ffe0ff */
[----:B------:R-:W1:Y:S04]  /*6400*/  @!P0 LDS.128 R12, [R230+0x6000] ;  /* 0x00600000e60c8984 */ /* 0x000e680000000c00 */
[----:B------:R-:W2:Y:S04]  /*6410*/  @!P1 LDS.128 R4, [R229+0x6000] ;  /* 0x00600000e5049984 */ /* 0x000ea80000000c00 */
[----:B-1----:R-:W-:Y:S01]  /*6420*/  @!P0 STG.E.128 [R52.64], R12 ;  /* 0x0000000c34008986 */ /* 0x002fe2000c101d06 */
[----:B------:R-:W-:Y:S03]  /*6430*/  ISETP.GE.AND P0, PT, R10, c[0x0][0x1d4], PT ;  /* 0x000075000a007a0c */ /* 0x000fe60003f06270 */
[----:B--2---:R-:W-:Y:S01]  /*6440*/  @!P1 STG.E.128 [R52.64+0x40], R4 ;  /* 0x0000400434009986 */ /* 0x004fe2000c101d06 */
[----:B------:R-:W-:Y:S03]  /*6450*/  ISETP.GE.AND P1, PT, R2, c[0x0][0x1d4], PT ;  /* 0x0000750002007a0c */ /* 0x000fe60003f26270 */
[----:B------:R-:W1:Y:S06]  /*6460*/  @!P2 LDS.128 R4, [R229+0x8000] ;  /* 0x00800000e504a984 */ /* 0x000e6c0000000c00 */
[----:B------:R-:W2:Y:S04]  /*6470*/  @!P0 LDS.128 R12, [R230+0x8000] ;  /* 0x00800000e60c8984 */ /* 0x000ea80000000c00 */
[----:B-1----:R-:W-:Y:S04]  /*6480*/  @!P2 STG.E.128 [R52.64+0xc0], R4 ;  /* 0x0000c0043400a986 */ /* 0x002fe8000c101d06 */
[----:B--2---:R-:W-:Y:S01]  /*6490*/  @!P0 STG.E.128 [R52.64+0x80], R12 ;  /* 0x0000800c34008986 */ /* 0x004fe2000c101d06 */
[----:B------:R-:W-:Y:S03]  /*64a0*/  ISETP.GE.AND P0, PT, R0, c[0x0][0x1d4], PT ;  /* 0x0000750000007a0c */ /* 0x000fe60003f06270 */
[----:B------:R-:W1:Y:S10]  /*64b0*/  @!P1 LDS.128 R12, [R230+0xa000] ;  /* 0x00a00000e60c9984 */ /* 0x000e740000000c00 */
[----:B------:R-:W2:Y:S04]  /*64c0*/  @!P0 LDS.128 R4, [R229+0xa000] ;  /* 0x00a00000e5048984 */ /* 0x000ea80000000c00 */
[----:B-1----:R1:W-:Y:S04]  /*64d0*/  @!P1 STG.E.128 [R52.64+0x100], R12 ;  /* 0x0001000c34009986 */ /* 0x0023e8000c101d06 */
[----:B--2---:R1:W-:Y:S02]  /*64e0*/  @!P0 STG.E.128 [R52.64+0x140], R4 ;  /* 0x0001400434008986 */ /* 0x0043e4000c101d06 */
.L_x_162:
[----:B------:R-:W-:Y:S05]  /*64f0*/  BSYNC B1 ;  /* 0x0000000000017941 */ /* 0x000fea0003800000 */
.L_x_157:
[C---:B-12---:R-:W-:Y:S01]  /*6500*/  IMAD.SHL.U32 R2, R116.reuse, 0x40, RZ ;  /* 0x0000004074027824 */ /* 0x046fe200078e00ff */
[----:B------:R-:W-:Y:S01]  /*6510*/  SHF.L.U64.HI R69, R116, 0x6, R69 ;  /* 0x0000000674457819 */ /* 0x000fe20000010245 */
[----:B------:R-:W-:Y:S02]  /*6520*/  BSSY B0, `(.L_x_179) ;  /* 0x000004a000007945 */ /* 0x000fe40003800000 */
[----:B------:R-:W-:Y:S01]  /*6530*/  IMAD.IADD R0, R80, 0x1, -R2 ;  /* 0x0000000150007824 */ /* 0x000fe200078e0a02 */
[----:B-----5:R-:W-:Y:S04]  /*6540*/  IADD3 R4, P1, R2, R82, RZ ;  /* 0x0000005202047210 */ /* 0x020fe80007f3e0ff */
[----:B------:R-:W-:Y:S02]  /*6550*/  ISETP.GE.AND P0, PT, R0, 0x21, PT ;  /* 0x000000210000780c */ /* 0x000fe40003f06270 */
[----:B------:R-:W-:Y:S11]  /*6560*/  IADD3.X R3, R69, R81, RZ, P1, !PT ;  /* 0x0000005145037210 */ /* 0x000ff60000ffe4ff */
[----:B------:R-:W-:Y:S05]  /*6570*/  @P0 IADD3 R6, P1, R4, 0x20, RZ ;  /* 0x0000002004060810 */ /* 0x000fea0007f3e0ff */
[----:B------:R-:W-:Y:S01]  /*6580*/  @P0 IMAD.X R5, RZ, RZ, R3, P1 ;  /* 0x000000ffff050224 */ /* 0x000fe200008e0603 */
[----:B------:R-:W-:Y:S02]  /*6590*/  ISETP.GE.AND P1, PT, R0, 0x1, PT ;  /* 0x000000010000780c */ /* 0x000fe40003f26270 */
[----:B------:R-:W-:Y:S01]  /*65a0*/  IADD3 R0, -R2, R66, RZ ;  /* 0x0000004202007210 */ /* 0x000fe20007ffe1ff */
[----:B------:R-:W-:Y:S03]  /*65b0*/  @P0 IMAD R5, R5, c[0x0][0x258], RZ ;  /* 0x0000960005050a24 */ /* 0x000fe600078e02ff */
[----:B------:R-:W-:Y:S01]  /*65c0*/  IMNMX R0, R0, 0x40, PT ;  /* 0x0000004000007817 */ /* 0x000fe20003800200 */
[----:B------:R-:W-:Y:S06]  /*65d0*/  @P0 IMAD R5, R6, c[0x0][0x25c], R5 ;  /* 0x0000970006050a24 */ /* 0x000fec00078e0205 */
[-C--:B------:R-:W-:Y:S01]  /*65e0*/  @P1 MOV R13, R79.reuse ;  /* 0x0000004f000d1202 */ /* 0x080fe20000000f00 */
[----:B------:R-:W-:Y:S02]  /*65f0*/  @P1 IMAD R3, R3, c[0x0][0x258], RZ ;  /* 0x0000960003031a24 */ /* 0x000fe400078e02ff */
[----:B------:R-:W-:Y:S02]  /*6600*/  @P1 IMAD.MOV.U32 R12, RZ, RZ, R128 ;  /* 0x000000ffff0c1224 */ /* 0x000fe400078e0080 */
[C---:B------:R-:W-:Y:S02]  /*6610*/  @P1 IMAD R3, R4.reuse, c[0x0][0x25c], R3 ;  /* 0x0000970004031a24 */ /* 0x040fe400078e0203 */
[----:B------:R-:W-:Y:S04]  /*6620*/  @P1 IMAD.WIDE.U32 R12, R4, c[0x0][0x258], R12 ;  /* 0x00009600040c1a25 */ /* 0x000fe800078e000c */
[----:B------:R-:W-:Y:S01]  /*6630*/  @P1 IMAD.IADD R3, R13, 0x1, R3 ;  /* 0x000000010d031824 */ /* 0x000fe200078e0203 */
[C---:B------:R-:W-:Y:S02]  /*6640*/  @P1 LEA R14, P2, R12.reuse, c[0x0][0x250], 0x1 ;  /* 0x000094000c0e1a11 */ /* 0x040fe400078408ff */
[----:B------:R-:W-:Y:S02]  /*6650*/  @P0 MOV R13, R79 ;  /* 0x0000004f000d0202 */ /* 0x000fe40000000f00 */
[----:B------:R-:W-:Y:S01]  /*6660*/  @P1 LEA.HI.X R15, R12, c[0x0][0x254], R3, 0x1, P2 ;  /* 0x000095000c0f1a11 */ /* 0x000fe200010f0c03 */
[----:B------:R-:W-:Y:S04]  /*6670*/  @P0 IMAD.MOV.U32 R12, RZ, RZ, R128 ;  /* 0x000000ffff0c0224 */ /* 0x000fe800078e0080 */
[----:B------:R-:W-:Y:S01]  /*6680*/  @!PT LDS RZ, [RZ] ;  /* 0x00000000fffff984 */ /* 0x000fe20000000800 */
[----:B------:R-:W-:Y:S01]  /*6690*/  @!PT LDS RZ, [RZ] ;  /* 0x00000000fffff984 */ /* 0x000fe20000000800 */
[----:B------:R-:W-:Y:S01]  /*66a0*/  @!PT LDS RZ, [RZ] ;  /* 0x00000000fffff984 */ /* 0x000fe20000000800 */
[----:B------:R1:W-:Y:S01]  /*66b0*/  @P1 LDGSTS.E.BYPASS.LTC128B.128 [R217+0x100], [R14.64], !P5 ;  /* 0x001000000ed91fae */ /* 0x0003e2000e901d46 */
[----:B------:R-:W-:Y:S03]  /*66c0*/  @P0 IMAD.WIDE.U32 R12, R6, c[0x0][0x258], R12 ;  /* 0x00009600060c0a25 */ /* 0x000fe600078e000c */
[----:B------:R1:W-:Y:S01]  /*66d0*/  @P1 LDGSTS.E.BYPASS.LTC128B.128 [R217+0x2100], [R14.64+0x80], !P4 ;  /* 0x021000800ed91fae */ /* 0x0003e2000e101d46 */
[----:B------:R-:W-:Y:S01]  /*66e0*/  @P0 IMAD.IADD R5, R13, 0x1, R5 ;  /* 0x000000010d050824 */ /* 0x000fe200078e0205 */
[C---:B------:R-:W-:Y:S02]  /*66f0*/  @P0 LEA R4, P2, R12.reuse, c[0x0][0x250], 0x1 ;  /* 0x000094000c040a11 */ /* 0x040fe400078408ff */
[----:B------:R1:W-:Y:S02]  /*6700*/  @P1 LDGSTS.E.BYPASS.LTC128B.128 [R217+0x4100], [R14.64+0x100], !P3 ;  /* 0x041001000ed91fae */ /* 0x0003e4000d901d46 */
[----:B------:R-:W-:Y:S05]  /*6710*/  @P0 LEA.HI.X R5, R12, c[0x0][0x254], R5, 0x1, P2 ;  /* 0x000095000c050a11 */ /* 0x000fea00010f0c05 */
[----:B------:R1:W-:Y:S04]  /*6720*/  @P0 LDGSTS.E.BYPASS.LTC128B.128 [R217+0x1100], [R4.64], !P5 ;  /* 0x0110000004d90fae */ /* 0x0003e8000e901d46 */
[----:B------:R1:W-:Y:S04]  /*6730*/  @P0 LDGSTS.E.BYPASS.LTC128B.128 [R217+0x3100], [R4.64+0x80], !P4 ;  /* 0x0310008004d90fae */ /* 0x0003e8000e101d46 */
[----:B------:R1:W-:Y:S01]  /*6740*/  @P0 LDGSTS.E.BYPASS.LTC128B.128 [R217+0x5100], [R4.64+0x100], !P3 ;  /* 0x0510010004d90fae */ /* 0x0003e2000d901d46 */
[----:B------:R-:W-:Y:S03]  /*6750*/  ISETP.GE.AND P0, PT, R225, R0, PT ;  /* 0x00000000e100720c */ /* 0x000fe60003f06270 */
[----:B------:R-:W0:Y:S01]  /*6760*/  LDGDEPBAR ;  /* 0x00000000000079af */ /* 0x000e220000000000 */
[----:B------:R-:W-:Y:S04]  /*6770*/  DEPBAR.LE SB0, 0x0 ;  /* 0x000080000000791a */ /* 0x000fe80000000000 */
[----:B------:R-:W-:Y:S06]  /*6780*/  BAR.SYNC.DEFER_BLOCKING 0x0 ;  /* 0x0000000000007b1d */ /* 0x000fec0000010000 */
[----:B------:R-:W-:-:S05]  /*6790*/  @P0 BRA `(.L_x_180) ;  /* 0x0000022000000947 */ /* 0x000fca0003800000 */
[----:B-1----:R-:W-:Y:S01]  /*67a0*/  IADD3 R2, P0, R2, R78, RZ ;  /* 0x0000004e02027210 */ /* 0x002fe20007f1e0ff */
[----:B------:R-:W-:Y:S01]  /*67b0*/  IMAD.MOV.U32 R4, RZ, RZ, R126 ;  /* 0x000000ffff047224 */ /* 0x000fe200078e007e */
[----:B------:R-:W-:Y:S01]  /*67c0*/  ISETP.GE.AND P1, PT, R140, c[0x0][0x1d4], PT ;  /* 0x000075008c007a0c */ /* 0x000fe20003f26270 */
[----:B------:R-:W-:Y:S02]  /*67d0*/  IMAD.MOV.U32 R5, RZ, RZ, R76 ;  /* 0x000000ffff057224 */ /* 0x000fe400078e004c */
[----:B------:R-:W-:Y:S02]  /*67e0*/  IMAD.X R0, R69, 0x1, R77, P0 ;  /* 0x0000000145007824 */ /* 0x000fe400000e064d */
[----:B------:R-:W-:Y:S04]  /*67f0*/  IMAD.WIDE.U32 R4, R2, c[0x0][0x208], R4 ;  /* 0x0000820002047a25 */ /* 0x000fe800078e0004 */
[----:B------:R-:W-:Y:S01]  /*6800*/  IMAD R0, R0, c[0x0][0x208], RZ ;  /* 0x0000820000007a24 */ /* 0x000fe200078e02ff */
[----:B------:R-:W-:Y:S03]  /*6810*/  LEA R16, P0, R4, c[0x0][0x1f8], 0x1 ;  /* 0x00007e0004107a11 */ /* 0x000fe600078008ff */
[----:B------:R-:W1:Y:S01]  /*6820*/  @!P1 LDS.128 R12, [R230] ;  /* 0x00000000e60c9984 */ /* 0x000e620000000c00 */
[----:B------:R-:W-:Y:S01]  /*6830*/  IMAD R0, R2, c[0x0][0x20c], R0 ;  /* 0x0000830002007a24 */ /* 0x000fe200078e0200 */
[----:B------:R-:W-:Y:S03]  /*6840*/  IADD3 R2, R140, 0x80, RZ ;  /* 0x000000808c027810 */ /* 0x000fe60007ffe0ff */
[----:B------:R-:W-:Y:S05]  /*6850*/  IMAD.IADD R0, R5, 0x1, R0 ;  /* 0x0000000105007824 */ /* 0x000fea00078e0200 */
[----:B------:R-:W-:Y:S02]  /*6860*/  LEA.HI.X R17, R4, c[0x0][0x1fc], R0, 0x1, P0 ;  /* 0x00007f0004117a11 */ /* 0x000fe400000f0c00 */
[----:B------:R-:W-:Y:S02]  /*6870*/  ISETP.GE.AND P0, PT, R9, c[0x0][0x1d4], PT ;  /* 0x0000750009007a0c */ /* 0x000fe40003f06270 */
[----:B------:R-:W-:Y:S11]  /*6880*/  IADD3 R0, R140, 0x60, RZ ;  /* 0x000000608c007810 */ /* 0x000ff60007ffe0ff */
[----:B------:R-:W2:Y:S04]  /*6890*/  @!P0 LDS.128 R4, [R229] ;  /* 0x00000000e5048984 */ /* 0x000ea80000000c00 */
[----:B-1----:R-:W-:Y:S01]  /*68a0*/  @!P1 STG.E.128 [R16.64], R12 ;  /* 0x0000000c10009986 */ /* 0x002fe2000c101d06 */
[----:B------:R-:W-:Y:S11]  /*68b0*/  ISETP.GE.AND P1, PT, R10, c[0x0][0x1d4], PT ;  /* 0x000075000a007a0c */ /* 0x000ff60003f26270 */
[----:B------:R-:W-:Y:S02]  /*68c0*/  @!UPT UIADD3 URZ, URZ, URZ, URZ ;  /* 0x0000003f3f3ff290 */ /* 0x000fe4000fffe03f */
[----:B------:R-:W1:Y:S04]  /*68d0*/  @!P1 LDS.128 R12, [R230+0x2000] ;  /* 0x00200000e60c9984 */ /* 0x000e680000000c00 */
[----:B--2---:R-:W-:Y:S01]  /*68e0*/  @!P0 STG.E.128 [R16.64+0x40], R4 ;  /* 0x0000400410008986 */ /* 0x004fe2000c101d06 */
[----:B------:R-:W-:Y:S02]  /*68f0*/  ISETP.GE.AND P0, PT, R0, c[0x0][0x1d4], PT ;  /* 0x0000750000007a0c */ /* 0x000fe40003f06270 */
[----:B------:R-:W-:Y:S11]  /*6900*/  IADD3 R0, R140, 0xa0, RZ ;  /* 0x000000a08c007810 */ /* 0x000ff60007ffe0ff */
[----:B------:R-:W2:Y:S04]  /*6910*/  @!P0 LDS.128 R4, [R229+0x2000] ;  /* 0x00200000e5048984 */ /* 0x000ea80000000c00 */
[----:B-1----:R-:W-:Y:S01]  /*6920*/  @!P1 STG.E.128 [R16.64+0x80], R12 ;  /* 0x0000800c10009986 */ /* 0x002fe2000c101d06 */
[----:B------:R-:W-:Y:S11]  /*6930*/  ISETP.GE.AND P1, PT, R2, c[0x0][0x1d4], PT ;  /* 0x0000750002007a0c */ /* 0x000ff60003f26270 */
[----:B------:R-:W-:Y:S02]  /*6940*/  @!UPT UIADD3 URZ, URZ, URZ, URZ ;  /* 0x0000003f3f3ff290 */ /* 0x000fe4000fffe03f */
[----:B------:R-:W1:Y:S04]  /*6950*/  @!P1 LDS.128 R12, [R230+0x4000] ;  /* 0x00400000e60c9984 */ /* 0x000e680000000c00 */
[----:B--2---:R-:W-:Y:S01]  /*6960*/  @!P0 STG.E.128 [R16.64+0xc0], R4 ;  /* 0x0000c00410008986 */ /* 0x004fe2000c101d06 */
[----:B------:R-:W-:Y:S11]  /*6970*/  ISETP.GE.AND P0, PT, R0, c[0x0][0x1d4], PT ;  /* 0x0000750000007a0c */ /* 0x000ff60003f06270 */
[----:B------:R-:W-:Y:S02]  /*6980*/  @!UPT UIADD3 URZ, URZ, URZ, URZ ;  /* 0x0000003f3f3ff290 */ /* 0x000fe4000fffe03f */
[----:B------:R-:W2:Y:S04]  /*6990*/  @!P0 LDS.128 R4, [R229+0x4000] ;  /* 0x00400000e5048984 */ /* 0x000ea80000000c00 */
[----:B-1----:R1:W-:Y:S04]  /*69a0*/  @!P1 STG.E.128 [R16.64+0x100], R12 ;  /* 0x0001000c10009986 */ /* 0x0023e8000c101d06 */
[----:B--2---:R1:W-:Y:S02]  /*69b0*/  @!P0 STG.E.128 [R16.64+0x140], R4 ;  /* 0x0001400410008986 */ /* 0x0043e4000c101d06 */
.L_x_180:
[----:B-1----:R-:W-:Y:S05]  /*69c0*/  BSYNC B0 ;  /* 0x0000000000007941 */ /* 0x002fea0003800000 */
.L_x_179:
[C---:B------:R-:W-:Y:S02]  /*69d0*/  ISETP.GT.AND P0, PT, R116.reuse, R84, PT ;  /* 0x000000547400720c */ /* 0x040fe40003f04270 */
[----:B------:R-:W-:Y:S11]  /*69e0*/  IADD3 R116, R116, -0x1, RZ ;  /* 0xffffffff74747810 */ /* 0x000ff60007ffe0ff */
[----:B------:R-:W-:Y:S01]  /*69f0*/  @P0 SHF.R.S32.HI R2, RZ, 0x1f, R116 ;  /* 0x0000001fff020819 */ /* 0x000fe20000011474 */
[----:B------:R-:W-:Y:S02]  /*6a00*/  @P0 IMAD R0, R87, R116, RZ ;  /* 0x0000007457000224 */ /* 0x000fe400078e02ff */
[----:B------:R-:W-:Y:S02]  /*6a10*/  @P0 IMAD.MOV.U32 R4, RZ, RZ, R130 ;  /* 0x000000ffff040224 */ /* 0x000fe400078e0082 */
[----:B------:R-:W-:Y:S02]  /*6a20*/  @P0 IMAD.MOV.U32 R5, RZ, RZ, R147 ;  /* 0x000000ffff050224 */ /* 0x000fe400078e0093 */
[-C--:B------:R-:W-:Y:S02]  /*6a30*/  @P0 IMAD R0, R2, R88.reuse, R0 ;  /* 0x0000005802000224 */ /* 0x080fe400078e0200 */
[----:B------:R-:W-:Y:S04]  /*6a40*/  @P0 IMAD.WIDE.U32 R4, R116, R88, R4 ;  /* 0x0000005874040225 */ /* 0x000fe800078e0004 */
[----:B------:R-:W-:Y:S01]  /*6a50*/  @P0 IMAD.IADD R0, R5, 0x1, R0 ;  /* 0x0000000105000824 */ /* 0x000fe200078e0200 */
[C---:B------:R-:W-:Y:S04]  /*6a60*/  @P0 LEA R2, P1, R4.reuse, c[0x0][0x220], 0x1 ;  /* 0x0000880004020a11 */ /* 0x040fe800078208ff */
[----:B------:R-:W-:Y:S02]  /*6a70*/  @P0 LEA.HI.X R3, R4, c[0x0][0x224], R0, 0x1, P1 ;  /* 0x0000890004030a11 */ /* 0x000fe400008f0c00 */
[C---:B------:R-:W-:Y:S03]  /*6a80*/  @P0 LEA R4, P1, R91.reuse, R2, 0x1 ;  /* 0x000000025b040211 */ /* 0x040fe600078208ff */
[----:B------:R-:W-:Y:S01]  /*6a90*/  @!PT LDS RZ, [RZ] ;  /* 0x00000000fffff984 */ /* 0x000fe20000000800 */
[----:B------:R-:W-:Y:S01]  /*6aa0*/  @!PT LDS RZ, [RZ] ;  /* 0x00000000fffff984 */ /* 0x000fe20000000800 */
[----:B------:R-:W-:Y:S01]  /*6ab0*/  @!PT LDS RZ, [RZ] ;  /* 0x00000000fffff984 */ /* 0x000fe20000000800 */
[----:B------:R1:W-:Y:S01]  /*6ac0*/  @P0 LDGSTS.E.BYPASS.LTC128B.128 [R217+0x6100], [R2.64], !P5 ;  /* 0x0610000002d90fae */ /* 0x0003e2000e901d46 */
[----:B------:R-:W-:Y:S03]  /*6ad0*/  @P0 LEA.HI.X R5, R91, R3, R90, 0x1, P1 ;  /* 0x000000035b050211 */ /* 0x000fe600008f0c5a */
[----:B------:R1:W-:Y:S04]  /*6ae0*/  @P0 LDGSTS.E.BYPASS.LTC128B.128 [R217+0x8100], [R2.64+0x80], !P4 ;  /* 0x0810008002d90fae */ /* 0x0003e8000e101d46 */
[----:B------:R1:W-:Y:S04]  /*6af0*/  @P0 LDGSTS.E.BYPASS.LTC128B.128 [R217+0xa100], [R2.64+0x100], !P3 ;  /* 0x0a10010002d90fae */ /* 0x0003e8000d901d46 */
[----:B------:R1:W-:Y:S04]  /*6b00*/  @P0 LDGSTS.E.BYPASS.LTC128B.128 [R217+0x7100], [R4.64], !P5 ;  /* 0x0710000004d90fae */ /* 0x0003e8000e901d46 */
[----:B------:R1:W-:Y:S04]  /*6b10*/  @P0 LDGSTS.E.BYPASS.LTC128B.128 [R217+0x9100], [R4.64+0x80], !P4 ;  /* 0x0910008004d90fae */ /* 0x0003e8000e101d46 */
[----:B------:R1:W-:Y:S04]  /*6b20*/  @P0 LDGSTS.E.BYPASS.LTC128B.128 [R217+0xb100], [R4.64+0x100], !P3 ;  /* 0x0b10010004d90fae */ /* 0x0003e8000d901d46 */
[----:B------:R-:W0:Y:S01]  /*6b30*/  LDGDEPBAR ;  /* 0x00000000000079af */ /* 0x000e220000000000 */
[----:B------:R-:W-:-:S05]  /*6b40*/  @P0 BRA `(.L_x_181) ;  /* 0xffffc03000000947 */ /* 0x000fca000383ffff */
[----:B------:R-:W-:Y:S01]  /*6b50*/  WARPSYNC 0xffffffff ;  /* 0xffffffff00007948 */ /* 0x000fe20003800000 */
[----:B------:R-:W-:Y:S06]  /*6b60*/  BAR.SYNC.DEFER_BLOCKING 0x0 ;  /* 0x0000000000007b1d */ /* 0x000fec0000010000 */
.L_x_156:
[----:B------:R-:W-:Y:S01]  /*6b70*/  ISETP.GE.AND P0, PT, R62, 0x1, PT ;  /* 0x000000013e00780c */ /* 0x000fe20003f06270 */
[----:B------:R-:W-:Y:S01]  /*6b80*/  BSSY B0, `(.L_x_182) ;  /* 0x000001e000007945 */ /* 0x000fe20003800000 */
[----:B-1----:R-:W-:Y:S01]  /*6b90*/  IMAD.IADD R3, R67, 0x1, R68 ;  /* 0x0000000143037824 */ /* 0x002fe200078e0244 */
[----:B------:R-:W-:-:S10]  /*6ba0*/  MOV R0, RZ ;  /* 0x000000ff00007202 */ /* 0x000fd40000000f00 */
[----:B------:R-:W-:Y:S05]  /*6bb0*/  @!P0 BRA `(.L_x_183) ;  /* 0x000001a000008947 */ /* 0x000fea0003800000 */
[-C--:B------:R-:W-:Y:S02]  /*6bc0*/  IABS R5, R85.reuse ;  /* 0x0000005500057213 */ /* 0x080fe40000000000 */
        /* <DEDUP_REMOVED lines=25> */
.L_x_183:
[----:B------:R-:W-:Y:S05]  /*6d60*/  BSYNC B0 ;  /* 0x0000000000007941 */ /* 0x000fea0003800000 */
.L_x_182:
[----:B------:R-:W-:Y:S01]  /*6d70*/  IMAD R249, R244, R0, RZ ;  /* 0x00000000f4f97224 */ /* 0x000fe200078e02ff */
[----:B------:R-:W-:Y:S01]  /*6d80*/  PRMT R10, RZ, 0x7610, R10 ;  /* 0x00007610ff0a7816 */ /* 0x000fe2000000000a */
[----:B------:R-:W-:Y:S01]  /*6d90*/  IMAD.MOV.U32 R2, RZ, RZ, RZ ;  /* 0x000000ffff027224 */ /* 0x000fe200078e00ff */
[----:B------:R-:W-:Y:S01]  /*6da0*/  MOV R11, RZ ;  /* 0x000000ff000b7202 */ /* 0x000fe20000000f00 */
[----:B------:R-:W-:Y:S01]  /*6db0*/  IMAD.IADD R0, R249, 0x1, R0 ;  /* 0x00000001f9007824 */ /* 0x000fe200078e0200 */
[----:B------:R-:W-:Y:S01]  /*6dc0*/  CS2R R114, SRZ ;  /* 0x0000000000727805 */ /* 0x000fe2000001ff00 */
[----:B------:R-:W-:Y:S01]  /*6dd0*/  CS2R R112, SRZ ;  /* 0x0000000000707805 */ /* 0x000fe2000001ff00 */
[----:B------:R-:W-:Y:S01]  /*6de0*/  CS2R R118, SRZ ;  /* 0x0000000000767805 */ /* 0x000fe2000001ff00 */
[----:B------:R-:W-:Y:S01]  /*6df0*/  CS2R R116, SRZ ;  /* 0x0000000000747805 */ /* 0x000fe2000001ff00 */
[----:B------:R-:W-:Y:S01]  /*6e00*/  IMNMX R0, R65, R0, PT ;  /* 0x0000000041007217 */ /* 0x000fe20003800200 */
[----:B------:R-:W-:Y:S01]  /*6e10*/  CS2R R110, SRZ ;  /* 0x00000000006e7805 */ /* 0x000fe2000001ff00 */
        /* <DEDUP_REMOVED lines=47> */
[----:B------:R-:W-:-:S04]  /*7110*/  @P1 IMAD.MOV.U32 R2, RZ, RZ, 0x4 ;  /* 0x00000004ff021424 */ /* 0x000fc800078e00ff */
[----:B------:R-:W-:-:S05]  /*7120*/  @P1 IMAD.WIDE R4, R240, R2, c[0x0][0x340] ;  /* 0x0000d000f0041625 */ /* 0x000fca00078e0202 */
[----:B------:R1:W2:Y:S01]  /*7130*/  @P1 LDG.E R2, [R4.64] ;  /* 0x0000000604021981 */ /* 0x0002a2000c1e1900 */
[----:B------:R-:W-:Y:S01]  /*7140*/  IMAD.WIDE.U32 R8, R64, c[0x0][0x178], RZ ;  /* 0x00005e0040087a25 */ /* 0x000fe200078e00ff */
[----:B------:R-:W-:Y:S02]  /*7150*/  IADD3 R7, P0, R226, R3, RZ ;  /* 0x00000003e2077210 */ /* 0x000fe40007f1e0ff */
[--C-:B------:R-:W-:Y:S01]  /*7160*/  SHF.R.S32.HI R15, RZ, 0x1f, R246.reuse ;  /* 0x0000001fff0f7819 */ /* 0x100fe200000114f6 */
[----:B------:R-:W-:Y:S01]  /*7170*/  IMAD.MOV.U32 R14, RZ, RZ, R246 ;  /* 0x000000ffff0e7224 */ /* 0x000fe200078e00f6 */
[----:B------:R-:W-:Y:S02]  /*7180*/  ISETP.GE.AND P4, PT, R212, c[0x0][0x1d4], PT ;  /* 0x00007500d4007a0c */ /* 0x000fe40003f86270 */
[----:B------:R-:W-:Y:S01]  /*7190*/  ISETP.GE.AND P3, PT, R246, c[0x0][0x1d4], PT ;  /* 0x00007500f6007a0c */ /* 0x000fe20003f66270 */
[----:B------:R-:W-:Y:S01]  /*71a0*/  IMAD.WIDE.U32 R18, R7, c[0x0][0x1e0], R14 ;  /* 0x0000780007127a25 */ /* 0x000fe200078e000e */
[----:B------:R-:W-:-:S02]  /*71b0*/  ISETP.GE.AND P6, PT, R211, c[0x0][0x1d4], PT ;  /* 0x00007500d3007a0c */ /* 0x000fc40003fc6270 */
[----:B------:R-:W-:Y:S01]  /*71c0*/  SEL R11, RZ, 0x1, P3 ;  /* 0x00000001ff0b7807 */ /* 0x000fe20001800000 */
[----:B------:R-:W-:Y:S01]  /*71d0*/  IMAD.WIDE.U32 R16, R7, c[0x0][0x208], R14 ;  /* 0x0000820007107a25 */ /* 0x000fe200078e000e */
[----:B------:R-:W-:Y:S02]  /*71e0*/  LOP3.LUT R243, R243, 0xfffffffe, RZ, 0xc0, !PT ;  /* 0xfffffffef3f37812 */ /* 0x000fe400078ec0ff */
[----:B------:R-:W-:-:S03]  /*71f0*/  ISETP.GE.AND P5, PT, R212, c[0x0][0x198], PT ;  /* 0x00006600d4007a0c */ /* 0x000fc60003fa6270 */
[----:B------:R-:W-:-:S04]  /*7200*/  @P4 LOP3.LUT R243, R243, 0x1, RZ, 0xfc, !PT ;  /* 0x00000001f3f34812 */ /* 0x000fc800078efcff */
[----:B------:R-:W-:Y:S02]  /*7210*/  LOP3.LUT R243, R243, 0xfffffffd, RZ, 0xc0, !PT ;  /* 0xfffffffdf3f37812 */ /* 0x000fe400078ec0ff */
[----:B-1----:R-:W-:Y:S01]  /*7220*/  SHF.R.S32.HI R4, RZ, 0x1f, R64 ;  /* 0x0000001fff047819 */ /* 0x002fe20000011440 */
[----:B------:R-:W-:Y:S01]  /*7230*/  IMAD.MOV.U32 R5, RZ, RZ, c[0x0][0x2c4] ;  /* 0x0000b100ff057624 */ /* 0x000fe200078e00ff */
[----:B------:R-:W-:-:S03]  /*7240*/  @P3 LOP3.LUT R243, R243, 0x2, RZ, 0xfc, !PT ;  /* 0x00000002f3f33812 */ /* 0x000fc600078efcff */
[----:B------:R-:W-:Y:S01]  /*7250*/  IMAD R4, R4, c[0x0][0x178], RZ ;  /* 0x00005e0004047a24 */ /* 0x000fe200078e02ff */
[----:B------:R-:W-:-:S03]  /*7260*/  ISETP.NE.AND P2, PT, R5, 0x1, PT ;  /* 0x000000010500780c */ /* 0x000fc60003f45270 */
[----:B------:R-:W-:Y:S01]  /*7270*/  IMAD R64, R64, c[0x0][0x17c], R4 ;  /* 0x00005f0040407a24 */ /* 0x000fe200078e0204 */
[----:B------:R-:W-:-:S04]  /*7280*/  SHF.R.S32.HI R4, RZ, 0x1f, R226 ;  /* 0x0000001fff047819 */ /* 0x000fc800000114e2 */
[----:B------:R-:W-:Y:S02]  /*7290*/  IADD3 R9, R9, R64, RZ ;  /* 0x0000004009097210 */ /* 0x000fe40007ffe0ff */
[----:B------:R-:W-:Y:S01]  /*72a0*/  LEA.HI.X.SX32 R3, R3, R4, 0x1, P0 ;  /* 0x0000000403037211 */ /* 0x000fe200000f0eff */
[----:B------:R-:W-:Y:S01]  /*72b0*/  IMAD R4, R205, 0x80, R221 ;  /* 0x00000080cd047824 */ /* 0x000fe200078e02dd */
[----:B------:R-:W-:Y:S01]  /*72c0*/  ISETP.NE.U32.AND P0, PT, RZ, c[0x0][0x348], PT ;  /* 0x0000d200ff007a0c */ /* 0x000fe20003f05070 */
[----:B------:R-:W-:-:S03]  /*72d0*/  IMAD.WIDE.U32 R12, R241, c[0x0][0x1b8], R8 ;  /* 0x00006e00f10c7a25 */ /* 0x000fc600078e0008 */
[----:B------:R-:W-:Y:S01]  /*72e0*/  ISETP.NE.AND.EX P0, PT, RZ, c[0x0][0x34c], PT, P0 ;  /* 0x0000d300ff007a0c */ /* 0x000fe20003f05300 */
[C---:B------:R-:W-:Y:S01]  /*72f0*/  IMAD R8, R3.reuse, c[0x0][0x1e0], RZ ;  /* 0x0000780003087a24 */ /* 0x040fe200078e02ff */
[----:B------:R-:W-:Y:S01]  /*7300*/  MOV R10, R4 ;  /* 0x00000004000a7202 */ /* 0x000fe20000000f00 */
[----:B------:R-:W-:Y:S01]  /*7310*/  IMAD R3, R3, c[0x0][0x208], RZ ;  /* 0x0000820003037a24 */ /* 0x000fe200078e02ff */
[----:B------:R-:W-:Y:S01]  /*7320*/  SEL R6, R63, RZ, !P0 ;  /* 0x000000ff3f067207 */ /* 0x000fe20004000000 */
[C---:B------:R-:W-:Y:S01]  /*7330*/  IMAD R8, R7.reuse, c[0x0][0x1e4], R8 ;  /* 0x0000790007087a24 */ /* 0x040fe200078e0208 */
[----:B------:R-:W-:Y:S01]  /*7340*/  SEL R5, R240, RZ, !P0 ;  /* 0x000000fff0057207 */ /* 0x000fe20004000000 */
[----:B------:R-:W-:Y:S01]  /*7350*/  IMAD R7, R7, c[0x0][0x20c], R3 ;  /* 0x0000830007077a24 */ /* 0x000fe200078e0203 */
[----:B------:R-:W-:Y:S01]  /*7360*/  SEL R3, RZ, 0xffffffff, P4 ;  /* 0xffffffffff037807 */ /* 0x000fe20002000000 */
[----:B------:R-:W-:Y:S01]  /*7370*/  @P2 IMAD.HI.U32 R9, R4, c[0x0][0x2c8], RZ ;  /* 0x0000b20004092a27 */ /* 0x000fe200078e00ff */
[----:B------:R-:W-:-:S02]  /*7380*/  ISETP.NE.U32.AND P0, PT, RZ, c[0x0][0x350], PT ;  /* 0x0000d400ff007a0c */ /* 0x000fc40003f05070 */
[----:B------:R-:W-:Y:S01]  /*7390*/  ISETP.GE.AND P4, PT, R211, c[0x0][0x198], PT ;  /* 0x00006600d3007a0c */ /* 0x000fe20003f86270 */
[----:B------:R-:W-:Y:S01]  /*73a0*/  IMAD.SHL.U32 R3, R3, 0x2, RZ ;  /* 0x0000000203037824 */ /* 0x000fe200078e00ff */
[----:B------:R-:W-:Y:S01]  /*73b0*/  @P2 SHF.R.U32.HI R10, RZ, c[0x0][0x2cc], R9 ;  /* 0x0000b300ff0a2a19 */ /* 0x000fe20000011609 */
[----:B------:R-:W-:Y:S01]  /*73c0*/  IMAD R13, R241, c[0x0][0x1bc], R13 ;  /* 0x00006f00f10d7a24 */ /* 0x000fe200078e020d */
[----:B------:R-:W-:Y:S01]  /*73d0*/  ISETP.NE.AND.EX P0, PT, RZ, c[0x0][0x354], PT, P0 ;  /* 0x0000d500ff007a0c */ /* 0x000fe20003f05300 */
[----:B------:R-:W-:Y:S01]  /*73e0*/  IMAD R6, R6, c[0x0][0x1c0], RZ ;  /* 0x0000700006067a24 */ /* 0x000fe200078e02ff */
[----:B------:R-:W-:Y:S01]  /*73f0*/  LOP3.LUT R3, R3, 0x2, R11, 0xe2, !PT ;  /* 0x0000000203037812 */ /* 0x000fe200078ee20b */
[----:B------:R-:W-:Y:S01]  /*7400*/  IMAD.IADD R9, R19, 0x1, R8 ;  /* 0x0000000113097824 */ /* 0x000fe200078e0208 */
[----:B------:R-:W-:Y:S01]  /*7410*/  MOV R8, R18 ;  /* 0x0000001200087202 */ /* 0x000fe20000000f00 */
[----:B------:R-:W-:Y:S01]  /*7420*/  IMAD.MOV.U32 R18, RZ, RZ, R16 ;  /* 0x000000ffff127224 */ /* 0x000fe200078e0010 */
[----:B------:R-:W-:Y:S01]  /*7430*/  SEL R16, RZ, 0x4, P6 ;  /* 0x00000004ff107807 */ /* 0x000fe20003000000 */
[----:B------:R-:W-:Y:S01]  /*7440*/  IMAD R6, R5, c[0x0][0x1c4], R6 ;  /* 0x0000710005067a24 */ /* 0x000fe200078e0206 */
[----:B------:R-:W-:Y:S01]  /*7450*/  IADD3 R19, R17, R7, RZ ;  /* 0x0000000711137210 */ /* 0x000fe20007ffe0ff */
[----:B------:R-:W-:Y:S01]  /*7460*/  IMAD.WIDE.U32 R12, R5, c[0x0][0x1c0], R12 ;  /* 0x00007000050c7a25 */ /* 0x000fe200078e000c */
[----:B------:R-:W-:-:S02]  /*7470*/  SHF.R.S32.HI R5, RZ, 0x1f, R10 ;  /* 0x0000001fff057819 */ /* 0x000fc4000001140a */
[----:B------:R-:W-:Y:S01]  /*7480*/  LOP3.LUT R16, R3, R16, RZ, 0xfc, !PT ;  /* 0x0000001003107212 */ /* 0x000fe200078efcff */
[----:B------:R-:W-:Y:S01]  /*7490*/  IMAD.IADD R13, R13, 0x1, R6 ;  /* 0x000000010d0d7824 */ /* 0x000fe200078e0206 */
[----:B------:R-:W-:Y:S01]  /*74a0*/  IADD3 R6, -R10, RZ, RZ ;  /* 0x000000ff0a067210 */ /* 0x000fe20007ffe1ff */
[----:B------:R-:W-:Y:S02]  /*74b0*/  IMAD R5, R5, c[0x0][0x1b0], RZ ;  /* 0x00006c0005057a24 */ /* 0x000fe400078e02ff */
[----:B------:R-:W-:-:S04]  /*74c0*/  IMAD.WIDE.U32 R18, R241, c[0x0][0x210], R18 ;  /* 0x00008400f1127a25 */ /* 0x000fc800078e0012 */
[----:B------:R-:W-:-:S04]  /*74d0*/  IMAD.WIDE.U32 R8, R241, c[0x0][0x1e8], R8 ;  /* 0x00007a00f1087a25 */ /* 0x000fc800078e0008 */
[C---:B------:R-:W-:Y:S02]  /*74e0*/  IMAD R5, R10.reuse, c[0x0][0x1b4], R5 ;  /* 0x00006d000a057a24 */ /* 0x040fe400078e0205 */
[----:B------:R-:W-:Y:S01]  /*74f0*/  IMAD.WIDE.U32 R12, R10, c[0x0][0x1b0], R12 ;  /* 0x00006c000a0c7a25 */ /* 0x000fe200078e000c */
[----:B------:R-:W-:-:S03]  /*7500*/  MOV R10, R18 ;  /* 0x00000012000a7202 */ /* 0x000fc60000000f00 */
[C---:B------:R-:W-:Y:S02]  /*7510*/  IMAD R9, R241.reuse, c[0x0][0x1ec], R9 ;  /* 0x00007b00f1097a24 */ /* 0x040fe400078e0209 */
[----:B------:R-:W-:Y:S02]  /*7520*/  IMAD R11, R241, c[0x0][0x214], R19 ;  /* 0x00008500f10b7a24 */ /* 0x000fe400078e0213 */
[----:B------:R-:W-:Y:S01]  /*7530*/  IMAD R4, R6, c[0x0][0x2c4], R4 ;  /* 0x0000b10006047a24 */ /* 0x000fe200078e0204 */
[----:B------:R-:W-:Y:S01]  /*7540*/  LEA R6, R205, R226, 0x7 ;  /* 0x000000e2cd067211 */ /* 0x000fe200078e38ff */
[----:B------:R-:W-:-:S03]  /*7550*/  IMAD.IADD R13, R13, 0x1, R5 ;  /* 0x000000010d0d7824 */ /* 0x000fc600078e0205 */
[----:B------:R-:W-:-:S05]  /*7560*/  SHF.R.S32.HI R5, RZ, 0x1f, R4 ;  /* 0x0000001fff057819 */ /* 0x000fca0000011404 */
[----:B------:R-:W-:-:S04]  /*7570*/  IMAD R5, R5, c[0x0][0x1a8], RZ ;  /* 0x00006a0005057a24 */ /* 0x000fc800078e02ff */
[C---:B------:R-:W-:Y:S02]  /*7580*/  IMAD R7, R4.reuse, c[0x0][0x1ac], R5 ;  /* 0x00006b0004077a24 */ /* 0x040fe400078e0205 */
[----:B------:R-:W-:-:S04]  /*7590*/  IMAD.WIDE.U32 R4, R4, c[0x0][0x1a8], R12 ;  /* 0x00006a0004047a25 */ /* 0x000fc800078e000c */
[----:B------:R-:W-:Y:S01]  /*75a0*/  IMAD.IADD R7, R5, 0x1, R7 ;  /* 0x0000000105077824 */ /* 0x000fe200078e0207 */
[----:B--2---:R-:W-:Y:S01]  /*75b0*/  @P1 SHF.R.S32.HI R3, RZ, 0x1f, R2 ;  /* 0x0000001fff031819 */ /* 0x004fe20000011402 */
[----:B------:R-:W-:Y:S01]  /*75c0*/  @!P1 IMAD.MOV.U32 R3, RZ, RZ, R63 ;  /* 0x000000ffff039224 */ /* 0x000fe200078e003f */
[----:B------:R-:W-:Y:S02]  /*75d0*/  @!P1 MOV R2, R240 ;  /* 0x000000f000029202 */ /* 0x000fe40000000f00 */
[----:B------:R-:W-:Y:S02]  /*75e0*/  ISETP.GE.AND P1, PT, R246, c[0x0][0x198], PT ;  /* 0x00006600f6007a0c */ /* 0x000fe40003f26270 */
[----:B------:R-:W-:Y:S02]  /*75f0*/  SEL R2, R2, RZ, !P0 ;  /* 0x000000ff02027207 */ /* 0x000fe40004000000 */
[----:B------:R-:W-:-:S03]  /*7600*/  SEL R3, R3, RZ, !P0 ;  /* 0x000000ff03037207 */ /* 0x000fc60004000000 */
[----:B------:R-:W-:Y:S01]  /*7610*/  IMAD.WIDE.U32 R22, R2, c[0x0][0x1f0], R8 ;  /* 0x00007c0002167a25 */ /* 0x000fe200078e0008 */
[----:B------:R-:W-:-:S03]  /*7620*/  LEA R8, P0, R4, c[0x0][0x160], 0x1 ;  /* 0x0000580004087a11 */ /* 0x000fc600078008ff */
[----:B------:R-:W-:Y:S01]  /*7630*/  IMAD.WIDE.U32 R20, R2, c[0x0][0x218], R10 ;  /* 0x0000860002147a25 */ /* 0x000fe200078e000a */
[----:B------:R1:W-:Y:S01]  /*7640*/  STL.64 [R1+0x8], R22 ;  /* 0x0000081601007387 */ /* 0x0003e20000100a00 */
[----:B------:R-:W-:Y:S02]  /*7650*/  LEA.HI.X R7, R4, c[0x0][0x164], R7, 0x1, P0 ;  /* 0x0000590004077a11 */ /* 0x000fe400000f0c07 */
[C---:B------:R-:W-:Y:S01]  /*7660*/  IMAD R245, R3.reuse, c[0x0][0x218], RZ ;  /* 0x0000860003f57a24 */ /* 0x040fe200078e02ff */
[----:B------:R1:W-:Y:S01]  /*7670*/  STL.64 [R1], R20 ;  /* 0x0000001401007387 */ /* 0x0003e20000100a00 */
[----:B------:R-:W-:Y:S02]  /*7680*/  IMAD R248, R3, c[0x0][0x1f0], RZ ;  /* 0x00007c0003f87a24 */ /* 0x000fe400078e02ff */
[C---:B------:R-:W-:Y:S02]  /*7690*/  IMAD R245, R2.reuse, c[0x0][0x21c], R245 ;  /* 0x0000870002f57a24 */ /* 0x040fe400078e02f5 */
[----:B------:R-:W-:Y:S01]  /*76a0*/  IMAD R248, R2, c[0x0][0x1f4], R248 ;  /* 0x00007d0002f87a24 */ /* 0x000fe200078e02f8 */
[----:B------:R-:W-:-:S02]  /*76b0*/  IADD3 R2, R0, -0x1, RZ ;  /* 0xffffffff00027810 */ /* 0x000fc40007ffe0ff */
[----:B------:R-:W-:Y:S01]  /*76c0*/  IADD3 R245, R21, R245, RZ ;  /* 0x000000f515f57210 */ /* 0x000fe20007ffe0ff */
[----:B------:R-:W-:Y:S01]  /*76d0*/  IMAD.IADD R248, R23, 0x1, R248 ;  /* 0x0000000117f87824 */ /* 0x000fe200078e02f8 */
[----:B------:R-:W-:Y:S05]  /*76e0*/  BRA.DIV ~URZ, `(.L_x_185) ;  /* 0x0000f6d27f007947 */ /* 0x000fea000b800000 */
[----:B------:R2:W3:Y:S02]  /*76f0*/  SHFL.IDX PT, R9, R7, RZ, 0x181f ;  /* 0x00181fff07097589 */ /* 0x0004e400000e0000 */
.L_x_304:
[----:B------:R-:W-:Y:S05]  /*7700*/  BRA.DIV ~URZ, `(.L_x_186) ;  /* 0x0000f7227f007947 */ /* 0x000fea000b800000 */
[----:B------:R4:W1:Y:S02]  /*7710*/  SHFL.IDX PT, R3, R8, RZ, 0x181f ;  /* 0x00181fff08037589 */ /* 0x00086400000e0000 */
.L_x_305:
[----:B------:R-:W-:Y:S01]  /*7720*/  IMAD R61, R61, c[0x0][0x2c4], RZ ;  /* 0x0000b1003d3d7a24 */ /* 0x000fe200078e02ff */
[----:B------:R-:W-:Y:S01]  /*7730*/  BSSY B0, `(.L_x_187) ;  /* 0x0000011000007945 */ /* 0x000fe20003800000 */
[----:B------:R-:W-:Y:S02]  /*7740*/  SHF.R.S32.HI R5, RZ, 0x1f, R211 ;  /* 0x0000001fff057819 */ /* 0x000fe400000114d3 */
[----:B------:R-:W-:Y:S02]  /*7750*/  SHF.R.S32.HI R4, RZ, 0x1f, R212 ;  /* 0x0000001fff047819 */ /* 0x000fe400000114d4 */
[----:B------:R-:W-:-:S13]  /*7760*/  ISETP.GE.AND P0, PT, R6, R61, PT ;  /* 0x0000003d0600720c */ /* 0x000fda0003f06270 */
[----:B------:R-:W-:Y:S05]  /*7770*/  @P0 BRA `(.L_x_188) ;  /* 0x000000c000000947 */ /* 0x000fea0003800000 */
[----:B-1----:R-:W-:-:S04]  /*7780*/  LEA R12, P0, R246, R3, 0x1 ;  /* 0x00000003f60c7211 */ /* 0x002fc800078008ff */
[----:B---3--:R-:W-:Y:S02]  /*7790*/  LEA.HI.X R13, R246, R9, R15, 0x1, P0 ;  /* 0x00000009f60d7211 */ /* 0x008fe400000f0c0f */
        /* <DEDUP_REMOVED lines=10> */
.L_x_188:
[----:B------:R-:W-:Y:S05]  /*7840*/  BSYNC B0 ;  /* 0x0000000000007941 */ /* 0x000fea0003800000 */
.L_x_187:
[----:B------:R-:W-:Y:S05]  /*7850*/  BRA.DIV ~URZ, `(.L_x_189) ;  /* 0x0000f6427f007947 */ /* 0x000fea000b800000 */
[----:B---3--:R3:W2:Y:S04]  /*7860*/  SHFL.IDX PT, R9, R7, 0x1, 0x181f ;  /* 0x00381f0007097f89 */ /* 0x0086a800000e0000 */
[----:B-1----:R3:W1:Y:S02]  /*7870*/  SHFL.IDX PT, R10, R8, 0x1, 0x181f ;  /* 0x00381f00080a7f89 */ /* 0x00266400000e0000 */
.L_x_306:
[----:B------:R-:W-:Y:S01]  /*7880*/  IADD3 R3, R6, 0x20, RZ ;  /* 0x0000002006037810 */ /* 0x000fe20007ffe0ff */
[----:B------:R-:W-:Y:S03]  /*7890*/  BSSY B0, `(.L_x_190) ;  /* 0x000000f000007945 */ /* 0x000fe60003800000 */
[----:B------:R-:W-:-:S13]  /*78a0*/  ISETP.GE.AND P0, PT, R3, R61, PT ;  /* 0x0000003d0300720c */ /* 0x000fda0003f06270 */
[----:B------:R-:W-:Y:S05]  /*78b0*/  @P0 BRA `(.L_x_191) ;  /* 0x000000c000000947 */ /* 0x000fea0003800000 */
[----:B-1----:R-:W-:-:S04]  /*78c0*/  LEA R18, P0, R246, R10, 0x1 ;  /* 0x0000000af6127211 */ /* 0x002fc800078008ff */
        /* <DEDUP_REMOVED lines=11> */
.L_x_191:
[----:B------:R-:W-:Y:S05]  /*7980*/  BSYNC B0 ;  /* 0x0000000000007941 */ /* 0x000fea0003800000 */
.L_x_190:
[----:B------:R-:W-:Y:S05]  /*7990*/  BRA.DIV ~URZ, `(.L_x_192) ;  /* 0x0000f5c27f007947 */ /* 0x000fea000b800000 */
[----:B--2---:R2:W3:Y:S02]  /*79a0*/  SHFL.IDX PT, R9, R7, 0x2, 0x181f ;  /* 0x00581f0007097f89 */ /* 0x0044e400000e0000 */
.L_x_307:
[----:B------:R-:W-:Y:S05]  /*79b0*/  BRA.DIV ~URZ, `(.L_x_193) ;  /* 0x0000f6127f007947 */ /* 0x000fea000b800000 */
[----:B-1----:R1:W2:Y:S02]  /*79c0*/  SHFL.IDX PT, R10, R8, 0x2, 0x181f ;  /* 0x00581f00080a7f89 */ /* 0x0022a400000e0000 */
.L_x_308:
[----:B------:R-:W-:Y:S01]  /*79d0*/  IADD3 R3, R6, 0x40, RZ ;  /* 0x0000004006037810 */ /* 0x000fe20007ffe0ff */
[----:B------:R-:W-:Y:S03]  /*79e0*/  BSSY B0, `(.L_x_194) ;  /* 0x000000f000007945 */ /* 0x000fe60003800000 */
[----:B------:R-:W-:-:S13]  /*79f0*/  ISETP.GE.AND P0, PT, R3, R61, PT ;  /* 0x0000003d0300720c */ /* 0x000fda0003f06270 */
[----:B------:R-:W-:Y:S05]  /*7a00*/  @P0 BRA `(.L_x_195) ;  /* 0x000000c000000947 */ /* 0x000fea0003800000 */
[----:B--2---:R-:W-:-:S04]  /*7a10*/  LEA R18, P0, R246, R10, 0x1 ;  /* 0x0000000af6127211 */ /* 0x004fc800078008ff */
        /* <DEDUP_REMOVED lines=11> */
.L_x_195:
[----:B------:R-:W-:Y:S05]  /*7ad0*/  BSYNC B0 ;  /* 0x0000000000007941 */ /* 0x000fea0003800000 */
.L_x_194:
[----:B------:R-:W-:Y:S05]  /*7ae0*/  BRA.DIV ~URZ, `(.L_x_196) ;  /* 0x0000f5427f007947 */ /* 0x000fea000b800000 */
[----:B--23--:R-:W2:Y:S04]  /*7af0*/  SHFL.IDX PT, R7, R7, 0x3, 0x181f ;  /* 0x00781f0007077f89 */ /* 0x00cea800000e0000 */
[----:B-1--4-:R-:W1:Y:S02]  /*7b00*/  SHFL.IDX PT, R8, R8, 0x3, 0x181f ;  /* 0x00781f0008087f89 */ /* 0x012e6400000e0000 */
.L_x_309:
[----:B------:R-:W3:Y:S01]  /*7b10*/  LDL.64 R76, [R1+0x8] ;  /* 0x00000800014c7983 */ /* 0x000ee20000100a00 */
[----:B------:R-:W-:Y:S01]  /*7b20*/  IADD3 R6, R6, 0x60, RZ ;  /* 0x0000006006067810 */ /* 0x000fe20007ffe0ff */
[----:B------:R-:W-:Y:S01]  /*7b30*/  IMAD.IADD R9, R62, 0x1, -R226 ;  /* 0x000000013e097824 */ /* 0x000fe200078e0ae2 */
[----:B------:R-:W-:Y:S02]  /*7b40*/  SHF.R.S32.HI R3, RZ, 0x1f, R2 ;  /* 0x0000001fff037819 */ /* 0x000fe40000011402 */
[----:B------:R-:W-:Y:S01]  /*7b50*/  ISETP.GE.AND P2, PT, R6, R61, PT ;  /* 0x0000003d0600720c */ /* 0x000fe20003f46270 */
[----:B------:R-:W-:-:S02]  /*7b60*/  IMAD R9, R2, -0x40, R9 ;  /* 0xffffffc002097824 */ /* 0x000fc400078e0209 */
[----:B------:R-:W-:-:S04]  /*7b70*/  IMAD R6, R3, c[0x0][0x1e0], RZ ;  /* 0x0000780003067a24 */ /* 0x000fc800078e02ff */
[----:B------:R-:W-:-:S06]  /*7b80*/  IMAD R6, R2, c[0x0][0x1e4], R6 ;  /* 0x0000790002067a24 */ /* 0x000fcc00078e0206 */
[----:B-1----:R-:W-:-:S04]  /*7b90*/  @!P2 LEA R10, P0, R246, R8, 0x1 ;  /* 0x00000008f60aa211 */ /* 0x002fc800078008ff */
[----:B--2---:R-:W-:Y:S01]  /*7ba0*/  @!P2 LEA.HI.X R11, R246, R7, R15, 0x1, P0 ;  /* 0x00000007f60ba211 */ /* 0x004fe200000f0c0f */
[----:B------:R-:W-:-:S04]  /*7bb0*/  IMAD.WIDE.U32 R14, R2, c[0x0][0x1e0], RZ ;  /* 0x00007800020e7a25 */ /* 0x000fc800078e00ff */
[----:B------:R-:W-:Y:S01]  /*7bc0*/  @!PT LDS RZ, [RZ] ;  /* 0x00000000fffff984 */ /* 0x000fe20000000800 */
[----:B------:R-:W-:Y:S01]  /*7bd0*/  @!PT LDS RZ, [RZ] ;  /* 0x00000000fffff984 */ /* 0x000fe20000000800 */
[----:B------:R-:W-:Y:S01]  /*7be0*/  @!PT LDS RZ, [RZ] ;  /* 0x00000000fffff984 */ /* 0x000fe20000000800 */
[----:B------:R1:W-:Y:S02]  /*7bf0*/  @!P2 LDGSTS.E.BYPASS.LTC128B.128 [R217+0xf100], [R10.64], !P1 ;  /* 0x0f1000000ad9afae */ /* 0x0003e4000c901d46 */
[----:B-1----:R-:W-:-:S04]  /*7c00*/  @!P2 LEA R10, P0, R212, R8, 0x1 ;  /* 0x00000008d40aa211 */ /* 0x002fc800078008ff */
[----:B------:R-:W-:Y:S02]  /*7c10*/  @!P2 LEA.HI.X R11, R212, R7, R4, 0x1, P0 ;  /* 0x00000007d40ba211 */ /* 0x000fe400000f0c04 */
[----:B------:R-:W-:-:S03]  /*7c20*/  @!P2 LEA R12, P0, R211, R8, 0x1 ;  /* 0x00000008d30ca211 */ /* 0x000fc600078008ff */
[----:B------:R1:W-:Y:S01]  /*7c30*/  @!P2 LDGSTS.E.BYPASS.LTC128B.128 [R217+0x13100], [R10.64], !P5 ;  /* 0x131000000ad9afae */ /* 0x0003e2000e901d46 */
[----:B------:R-:W-:Y:S01]  /*7c40*/  @!P2 LEA.HI.X R13, R211, R7, R5, 0x1, P0 ;  /* 0x00000007d30da211 */ /* 0x000fe200000f0c05 */
[----:B------:R-:W-:Y:S01]  /*7c50*/  IMAD.IADD R5, R15, 0x1, R6 ;  /* 0x000000010f057824 */ /* 0x000fe200078e0206 */
[----:B------:R-:W-:Y:S01]  /*7c60*/  LOP3.LUT P5, RZ, R243, 0x1, RZ, 0xc0, !PT ;  /* 0x00000001f3ff7812 */ /* 0x000fe200078ac0ff */
[----:B------:R-:W-:Y:S02]  /*7c70*/  IMAD.MOV.U32 R6, RZ, RZ, 0x20 ;  /* 0x00000020ff067424 */ /* 0x000fe400078e00ff */
[----:B------:R1:W-:Y:S04]  /*7c80*/  @!P2 LDGSTS.E.BYPASS.LTC128B.128 [R217+0x17100], [R12.64], !P4 ;  /* 0x171000000cd9afae */ /* 0x0003e8000e101d46 */
[----:B------:R-:W0:Y:S01]  /*7c90*/  LDGDEPBAR ;  /* 0x00000000000079af */ /* 0x000e220000000000 */
[----:B------:R-:W-:Y:S03]  /*7ca0*/  WARPSYNC 0xffffffff ;  /* 0xffffffff00007948 */ /* 0x000fe60003800000 */
[----:B------:R-:W-:Y:S01]  /*7cb0*/  BAR.SYNC.DEFER_BLOCKING 0x0 ;  /* 0x0000000000007b1d */ /* 0x000fe20000010000 */
[----:B---3--:R-:W-:-:S04]  /*7cc0*/  LEA R4, P0, R14, R76, 0x6 ;  /* 0x0000004c0e047211 */ /* 0x008fc800078030ff */
[----:B------:R-:W-:Y:S01]  /*7cd0*/  LEA.HI.X R5, R14, R248, R5, 0x6, P0 ;  /* 0x000000f80e057211 */ /* 0x000fe200000f3405 */
[----:B------:R-:W-:Y:S01]  /*7ce0*/  IMAD.WIDE.U32 R14, R6, c[0x0][0x1e0], RZ ;  /* 0x00007800060e7a25 */ /* 0x000fe200078e00ff */
[----:B------:R-:W-:-:S03]  /*7cf0*/  ISETP.GE.AND P0, PT, R9, 0x21, PT ;  /* 0x000000210900780c */ /* 0x000fc60003f06270 */
[----:B------:R-:W-:-:S10]  /*7d00*/  IMAD R6, R6, c[0x0][0x1e4], RZ ;  /* 0x0000790006067a24 */ /* 0x000fd400078e02ff */
[----:B------:R-:W-:-:S04]  /*7d10*/  @P0 IADD3 R7, P1, R4, R14, RZ ;  /* 0x0000000e04070210 */ /* 0x000fc80007f3e0ff */
[----:B------:R-:W-:Y:S02]  /*7d20*/  @P0 IADD3.X R6, R5, R15, R6, P1, !PT ;  /* 0x0000000f05060210 */ /* 0x000fe40000ffe406 */
[----:B------:R-:W-:-:S13]  /*7d30*/  ISETP.GE.AND P1, PT, R9, 0x1, PT ;  /* 0x000000010900780c */ /* 0x000fda0003f26270 */
[----:B------:R-:W-:-:S04]  /*7d40*/  @P1 LEA R8, P3, R4, c[0x0][0x1c8], 0x1 ;  /* 0x0000720004081a11 */ /* 0x000fc800078608ff */
[----:B------:R-:W-:Y:S02]  /*7d50*/  @P1 LEA.HI.X R9, R4, c[0x0][0x1cc], R5, 0x1, P3 ;  /* 0x0000730004091a11 */ /* 0x000fe400018f0c05 */
[----:B------:R-:W-:-:S04]  /*7d60*/  @P0 LEA R4, P3, R7, c[0x0][0x1c8], 0x1 ;  /* 0x0000720007040a11 */ /* 0x000fc800078608ff */
[----:B------:R-:W-:Y:S02]  /*7d70*/  @P0 LEA.HI.X R5, R7, c[0x0][0x1cc], R6, 0x1, P3 ;  /* 0x0000730007050a11 */ /* 0x000fe400018f0c06 */
[----:B------:R-:W-:-:S13]  /*7d80*/  LOP3.LUT P3, RZ, R243, 0x2, RZ, 0xc0, !PT ;  /* 0x00000002f3ff7812 */ /* 0x000fda000786c0ff */
[----:B------:R-:W-:Y:S01]  /*7d90*/  @!PT LDS RZ, [RZ] ;  /* 0x00000000fffff984 */ /* 0x000fe20000000800 */
[----:B------:R-:W-:Y:S01]  /*7da0*/  @!PT LDS RZ, [RZ] ;  /* 0x00000000fffff984 */ /* 0x000fe20000000800 */
[----:B------:R-:W-:Y:S01]  /*7db0*/  @!PT LDS RZ, [RZ] ;  /* 0x00000000fffff984 */ /* 0x000fe20000000800 */
[----:B------:R1:W-:Y:S04]  /*7dc0*/  @P1 LDGSTS.E.BYPASS.LTC128B.128 [R217+0x6100], [R8.64], !P3 ;  /* 0x0610000008d91fae */ /* 0x0003e8000d901d46 */
[----:B------:R1:W-:Y:S04]  /*7dd0*/  @P1 LDGSTS.E.BYPASS.LTC128B.128 [R217+0x8100], [R8.64+0x80], !P5 ;  /* 0x0810008008d91fae */ /* 0x0003e8000e901d46 */
[----:B------:R1:W-:Y:S04]  /*7de0*/  @P1 LDGSTS.E.BYPASS.LTC128B.128 [R217+0xa100], [R8.64+0x100], !P6 ;  /* 0x0a10010008d91fae */ /* 0x0003e8000f101d46 */
[----:B------:R1:W-:Y:S04]  /*7df0*/  @P0 LDGSTS.E.BYPASS.LTC128B.128 [R217+0x7100], [R4.64], !P3 ;  /* 0x0710000004d90fae */ /* 0x0003e8000d901d46 */
[----:B------:R1:W-:Y:S04]  /*7e00*/  @P0 LDGSTS.E.BYPASS.LTC128B.128 [R217+0x9100], [R4.64+0x80], !P5 ;  /* 0x0910008004d90fae */ /* 0x0003e8000e901d46 */
[----:B------:R1:W-:Y:S01]  /*7e10*/  @P0 LDGSTS.E.BYPASS.LTC128B.128 [R217+0xb100], [R4.64+0x100], !P6 ;  /* 0x0b10010004d90fae */ /* 0x0003e2000f101d46 */
[----:B------:R-:W-:-:S03]  /*7e20*/  ISETP.LT.AND P0, PT, RZ, c[0x0][0x27c], PT ;  /* 0x00009f00ff007a0c */ /* 0x000fc60003f01270 */
[----:B------:R-:W0:Y:S10]  /*7e30*/  LDGDEPBAR ;  /* 0x00000000000079af */ /* 0x000e340000000000 */
[----:B------:R-:W-:Y:S05]  /*7e40*/  @P0 BRA `(.L_x_197) ;  /* 0x0000002000000947 */ /* 0x000fea0003800000 */
[----:B------:R-:W-:-:S04]  /*7e50*/  DEPBAR.LE SB0, 0x1 ;  /* 0x000080400000791a */ /* 0x000fc80000000000 */
[----:B------:R-:W-:Y:S05]  /*7e60*/  BRA `(.L_x_198) ;  /* 0x000056a000007947 */ /* 0x000fea0003800000 */
.L_x_197:
[----:B-1---5:R-:W-:Y:S01]  /*7e70*/  SHF.R.S32.HI R5, RZ, 0x1f, R60 ;  /* 0x0000001fff057819 */ /* 0x022fe2000001143c */
[----:B------:R-:W-:Y:S01]  /*7e80*/  ULDC.U8 UR4, c[0x0][0x298] ;  /* 0x0000a60000047ab9 */ /* 0x000fe20000000000 */
[----:B------:R-:W-:Y:S01]  /*7e90*/  IMAD.WIDE.U32 R20, R60, c[0x0][0x280], RZ ;  /* 0x0000a0003c147a25 */ /* 0x000fe200078e00ff */
[----:B------:R-:W-:Y:S01]  /*7ea0*/  ISETP.NE.AND P2, PT, RZ, UR4, PT ;  /* 0x00000004ff007c0c */ /* 0x000fe2000bf45270 */
[----:B------:R-:W-:Y:S02]  /*7eb0*/  BSSY B2, `(.L_x_198) ;  /* 0x0000565000027945 */ /* 0x000fe40003800000 */
[C---:B------:R-:W-:Y:S01]  /*7ec0*/  IMAD R4, R5.reuse, c[0x0][0x280], RZ ;  /* 0x0000a00005047a24 */ /* 0x040fe200078e02ff */
[----:B------:R-:W-:Y:S01]  /*7ed0*/  LEA R8, P1, R20, c[0x0][0x270], 0x1 ;  /* 0x00009c0014087a11 */ /* 0x000fe200078208ff */
[----:B------:R-:W-:Y:S02]  /*7ee0*/  IMAD R5, R5, c[0x0][0x290], RZ ;  /* 0x0000a40005057a24 */ /* 0x000fe400078e02ff */
[----:B------:R-:W-:-:S04]  /*7ef0*/  IMAD.WIDE.U32 R6, R60, c[0x0][0x290], RZ ;  /* 0x0000a4003c067a25 */ /* 0x000fc800078e00ff */
[C---:B------:R-:W-:Y:S02]  /*7f00*/  IMAD R4, R60.reuse, c[0x0][0x284], R4 ;  /* 0x0000a1003c047a24 */ /* 0x040fe400078e0204 */
[----:B------:R-:W-:Y:S01]  /*7f10*/  IMAD R60, R60, c[0x0][0x294], R5 ;  /* 0x0000a5003c3c7a24 */ /* 0x000fe200078e0205 */
[----:B------:R-:W-:Y:S02]  /*7f20*/  LEA R5, P0, R6, c[0x0][0x288], 0x1 ;  /* 0x0000a20006057a11 */ /* 0x000fe400078008ff */
[----:B------:R-:W-:Y:S02]  /*7f30*/  IADD3 R4, R4, R21, RZ ;  /* 0x0000001504047210 */ /* 0x000fe40007ffe0ff */
[----:B------:R-:W-:Y:S02]  /*7f40*/  IADD3 R18, R60, R7, RZ ;  /* 0x000000073c127210 */ /* 0x000fe40007ffe0ff */
[----:B------:R-:W-:Y:S02]  /*7f50*/  LEA.HI.X R20, R20, c[0x0][0x274], R4, 0x1, P1 ;  /* 0x00009d0014147a11 */ /* 0x000fe400008f0c04 */
[----:B------:R-:W-:-:S02]  /*7f60*/  LEA.HI.X R18, R6, c[0x0][0x28c], R18, 0x1, P0 ;  /* 0x0000a30006127a11 */ /* 0x000fc400000f0c12 */
[----:B------:R-:W-:Y:S01]  /*7f70*/  LEA R4, R205, R225, 0x7 ;  /* 0x000000e1cd047211 */ /* 0x000fe200078e38ff */
[----:B------:R-:W-:Y:S05]  /*7f80*/  @!P2 BRA `(.L_x_199) ;  /* 0x000029e00000a947 */ /* 0x000fea0003800000 */
[----:B------:R-:W-:Y:S01]  /*7f90*/  ISETP.GE.AND P0, PT, R4, R61, PT ;  /* 0x0000003d0400720c */ /* 0x000fe20003f06270 */
[----:B------:R-:W1:Y:S01]  /*7fa0*/  SHFL.IDX PT, R21, R20, RZ, 0x1c1f ;  /* 0x001c1fff14157589 */ /* 0x000e6200000e0000 */
[----:B------:R-:W-:Y:S01]  /*7fb0*/  BSSY B0, `(.L_x_200) ;  /* 0x0000054000007945 */ /* 0x000fe20003800000 */
[----:B------:R-:W-:Y:S01]  /*7fc0*/  CS2R R10, SRZ ;  /* 0x00000000000a7805 */ /* 0x000fe2000001ff00 */
[----:B------:R-:W-:Y:S01]  /*7fd0*/  CS2R R12, SRZ ;  /* 0x00000000000c7805 */ /* 0x000fe2000001ff00 */
[----:B------:R-:W2:Y:S01]  /*7fe0*/  SHFL.IDX PT, R19, R18, RZ, 0x1c1f ;  /* 0x001c1fff12137589 */ /* 0x000ea200000e0000 */
[----:B------:R-:W-:Y:S01]  /*7ff0*/  CS2R R14, SRZ ;  /* 0x00000000000e7805 */ /* 0x000fe2000001ff00 */
[----:B------:R-:W-:Y:S01]  /*8000*/  CS2R R22, SRZ ;  /* 0x0000000000167805 */ /* 0x000fe2000001ff00 */
[----:B------:R-:W-:Y:S01]  /*8010*/  CS2R R24, SRZ ;  /* 0x0000000000187805 */ /* 0x000fe2000001ff00 */
[----:B------:R3:W4:Y:S01]  /*8020*/  SHFL.IDX PT, R20, R8, RZ, 0x1c1f ;  /* 0x001c1fff08147589 */ /* 0x00072200000e0000 */
[----:B------:R-:W-:Y:S01]  /*8030*/  CS2R R54, SRZ ;  /* 0x0000000000367805 */ /* 0x000fe2000001ff00 */
[----:B------:R-:W-:Y:S01]  /*8040*/  CS2R R6, SRZ ;  /* 0x0000000000067805 */ /* 0x000fe2000001ff00 */
[----:B------:R-:W-:Y:S01]  /*8050*/  CS2R R56, SRZ ;  /* 0x0000000000387805 */ /* 0x000fe2000001ff00 */
[----:B------:R5:W1:Y:S01]  /*8060*/  SHFL.IDX PT, R18, R5, RZ, 0x1c1f ;  /* 0x001c1fff05127589 */ /* 0x000a6200000e0000 */
[----:B------:R-:W-:Y:S01]  /*8070*/  CS2R R34, SRZ ;  /* 0x0000000000227805 */ /* 0x000fe2000001ff00 */
[----:B------:R-:W-:Y:S01]  /*8080*/  CS2R R36, SRZ ;  /* 0x0000000000247805 */ /* 0x000fe2000001ff00 */
[----:B---3--:R-:W-:Y:S01]  /*8090*/  CS2R R8, SRZ ;  /* 0x0000000000087805 */ /* 0x008fe2000001ff00 */
[----:B-----5:R-:W-:Y:S01]  /*80a0*/  CS2R R4, SRZ ;  /* 0x0000000000047805 */ /* 0x020fe2000001ff00 */
[----:B------:R-:W-:Y:S05]  /*80b0*/  @P0 BRA `(.L_x_201) ;  /* 0x0000043000000947 */ /* 0x000fea0003800000 */
[C---:B-12-4-:R-:W-:Y:S01]  /*80c0*/  ISETP.GE.AND P1, PT, R136.reuse, c[0x0][0x27c], PT ;  /* 0x00009f0088007a0c */ /* 0x056fe20003f26270 */
[----:B------:R-:W-:Y:S01]  /*80d0*/  IMAD.SHL.U32 R7, R136, 0x2, RZ ;  /* 0x0000000288077824 */ /* 0x000fe200078e00ff */
[C---:B------:R-:W-:Y:S01]  /*80e0*/  ISETP.GE.AND P0, PT, R133.reuse, c[0x0][0x27c], PT ;  /* 0x00009f0085007a0c */ /* 0x040fe20003f06270 */
[----:B------:R-:W-:Y:S01]  /*80f0*/  IMAD.SHL.U32 R5, R133, 0x2, RZ ;  /* 0x0000000285057824 */ /* 0x000fe200078e00ff */
[----:B------:R-:W-:Y:S01]  /*8100*/  SHF.R.S32.HI R6, RZ, 0x1f, R136 ;  /* 0x0000001fff067819 */ /* 0x000fe20000011488 */
[----:B------:R-:W-:Y:S01]  /*8110*/  CS2R R14, SRZ ;  /* 0x00000000000e7805 */ /* 0x000fe2000001ff00 */
[----:B------:R-:W-:Y:S01]  /*8120*/  CS2R R56, SRZ ;  /* 0x0000000000387805 */ /* 0x000fe2000001ff00 */
[----:B------:R-:W-:-:S02]  /*8130*/  SHF.R.S32.HI R4, RZ, 0x1f, R133 ;  /* 0x0000001fff047819 */ /* 0x000fc40000011485 */
[----:B------:R-:W-:Y:S02]  /*8140*/  SHF.L.U64.HI R6, R136, 0x1, R6 ;  /* 0x0000000188067819 */ /* 0x000fe40000010206 */
[----:B------:R-:W-:Y:S02]  /*8150*/  SHF.L.U64.HI R4, R133, 0x1, R4 ;  /* 0x0000000185047819 */ /* 0x000fe40000010204 */
[-C--:B------:R-:W-:Y:S02]  /*8160*/  @!P1 IADD3 R8, P2, R20, R7.reuse, RZ ;  /* 0x0000000714089210 */ /* 0x080fe40007f5e0ff */
[----:B------:R-:W-:-:S03]  /*8170*/  @!P1 IADD3 R12, P3, R18, R7, RZ ;  /* 0x00000007120c9210 */ /* 0x000fc60007f7e0ff */
[--C-:B------:R-:W-:Y:S01]  /*8180*/  @!P1 IMAD.X R9, R21, 0x1, R6.reuse, P2 ;  /* 0x0000000115099824 */ /* 0x100fe200010e0606 */
[----:B------:R-:W-:Y:S01]  /*8190*/  @!P0 IADD3 R10, P2, R20, R5, RZ ;  /* 0x00000005140a8210 */ /* 0x000fe20007f5e0ff */
[----:B------:R-:W-:Y:S01]  /*81a0*/  @!P1 IMAD.X R13, R19, 0x1, R6, P3 ;  /* 0x00000001130d9824 */ /* 0x000fe200018e0606 */
[----:B------:R-:W-:Y:S02]  /*81b0*/  ISETP.GE.AND P3, PT, R135, c[0x0][0x27c], PT ;  /* 0x00009f0087007a0c */ /* 0x000fe40003f66270 */
[----:B------:R1:W5:Y:S01]  /*81c0*/  @!P1 LD.E.64 R14, [R8.64] ;  /* 0x00000006080e9980 */ /* 0x000362000c101b00 */
[----:B------:R-:W-:-:S03]  /*81d0*/  @!P0 IMAD.X R11, R21, 0x1, R4, P2 ;  /* 0x00000001150b8824 */ /* 0x000fc600010e0604 */
[----:B------:R2:W5:Y:S01]  /*81e0*/  @!P1 LD.E.64 R56, [R12.64] ;  /* 0x000000060c389980 */ /* 0x000562000c101b00 */
[----:B------:R-:W-:Y:S01]  /*81f0*/  CS2R R6, SRZ ;  /* 0x0000000000067805 */ /* 0x000fe2000001ff00 */
[----:B------:R-:W-:Y:S02]  /*8200*/  ISETP.GE.AND P2, PT, R134, c[0x0][0x27c], PT ;  /* 0x00009f0086007a0c */ /* 0x000fe40003f46270 */
[----:B-1----:R-:W-:Y:S01]  /*8210*/  @!P0 IADD3 R8, P1, R18, R5, RZ ;  /* 0x0000000512088210 */ /* 0x002fe20007f3e0ff */
[----:B--2---:R-:W-:-:S04]  /*8220*/  CS2R R12, SRZ ;  /* 0x00000000000c7805 */ /* 0x004fc8000001ff00 */
[----:B------:R-:W-:Y:S01]  /*8230*/  @!P0 IMAD.X R9, R19, 0x1, R4, P1 ;  /* 0x0000000113098824 */ /* 0x000fe200008e0604 */
[----:B------:R-:W-:Y:S01]  /*8240*/  SHF.R.S32.HI R5, RZ, 0x1f, R135 ;  /* 0x0000001fff057819 */ /* 0x000fe20000011487 */
[C---:B------:R-:W-:Y:S01]  /*8250*/  IMAD.SHL.U32 R4, R135.reuse, 0x2, RZ ;  /* 0x0000000287047824 */ /* 0x040fe200078e00ff */
[----:B------:R1:W5:Y:S02]  /*8260*/  @!P0 LD.E.64 R12, [R10.64] ;  /* 0x000000060a0c8980 */ /* 0x000364000c101b00 */
[----:B------:R-:W-:Y:S02]  /*8270*/  SHF.L.U64.HI R5, R135, 0x1, R5 ;  /* 0x0000000187057819 */ /* 0x000fe40000010205 */
[----:B------:R2:W5:Y:S01]  /*8280*/  @!P0 LD.E.64 R6, [R8.64] ;  /* 0x0000000608068980 */ /* 0x000562000c101b00 */
[-C--:B------:R-:W-:Y:S01]  /*8290*/  @!P3 IADD3 R26, P0, R18, R4.reuse, RZ ;  /* 0x00000004121ab210 */ /* 0x080fe20007f1e0ff */
[----:B------:R-:W-:Y:S01]  /*82a0*/  CS2R R24, SRZ ;  /* 0x0000000000187805 */ /* 0x000fe2000001ff00 */
[----:B------:R-:W-:Y:S01]  /*82b0*/  @!P3 IADD3 R22, P1, R20, R4, RZ ;  /* 0x000000041416b210 */ /* 0x000fe20007f3e0ff */
[----:B------:R-:W-:Y:S01]  /*82c0*/  CS2R R36, SRZ ;  /* 0x0000000000247805 */ /* 0x000fe2000001ff00 */
[----:B------:R-:W-:Y:S01]  /*82d0*/  SHF.R.S32.HI R4, RZ, 0x1f, R132 ;  /* 0x0000001fff047819 */ /* 0x000fe20000011484 */
[----:B------:R-:W-:-:S02]  /*82e0*/  @!P3 IMAD.X R27, R19, 0x1, R5, P0 ;  /* 0x00000001131bb824 */ /* 0x000fc400000e0605 */
[----:B------:R-:W-:Y:S01]  /*82f0*/  @!P3 IMAD.X R23, R21, 0x1, R5, P1 ;  /* 0x000000011517b824 */ /* 0x000fe200008e0605 */
[----:B------:R-:W-:Y:S01]  /*8300*/  ISETP.GE.AND P1, PT, R138, c[0x0][0x27c], PT ;  /* 0x00009f008a007a0c */ /* 0x000fe20003f26270 */
[----:B------:R-:W-:Y:S02]  /*8310*/  IMAD.SHL.U32 R5, R132, 0x2, RZ ;  /* 0x0000000284057824 */ /* 0x000fe400078e00ff */
[----:B--2---:R-:W-:Y:S01]  /*8320*/  IMAD.SHL.U32 R9, R134, 0x2, RZ ;  /* 0x0000000286097824 */ /* 0x004fe200078e00ff */
[----:B------:R-:W-:-:S09]  /*8330*/  SHF.R.S32.HI R8, RZ, 0x1f, R134 ;  /* 0x0000001fff087819 */ /* 0x000fd20000011486 */
[----:B-1----:R-:W-:Y:S01]  /*8340*/  @!P1 IMAD.WIDE R10, R138, 0x2, R20 ;  /* 0x000000028a0a9825 */ /* 0x002fe200078e0214 */
[----:B------:R-:W-:Y:S02]  /*8350*/  SHF.L.U64.HI R8, R134, 0x1, R8 ;  /* 0x0000000186087819 */ /* 0x000fe40000010208 */
[-C--:B------:R-:W-:Y:S02]  /*8360*/  @!P2 IADD3 R30, P0, R20, R9.reuse, RZ ;  /* 0x00000009141ea210 */ /* 0x080fe40007f1e0ff */
[----:B------:R1:W5:Y:S03]  /*8370*/  @!P1 LD.E.64 R24, [R10.64] ;  /* 0x000000060a189980 */ /* 0x000366000c101b00 */
[----:B------:R-:W-:Y:S01]  /*8380*/  @!P2 IMAD.X R31, R21, 0x1, R8, P0 ;  /* 0x00000001151fa824 */ /* 0x000fe200000e0608 */
[----:B------:R-:W-:-:S05]  /*8390*/  @!P2 IADD3 R28, P0, R18, R9, RZ ;  /* 0x00000009121ca210 */ /* 0x000fca0007f1e0ff */
[----:B------:R-:W-:Y:S01]  /*83a0*/  @!P2 IMAD.X R29, R19, 0x1, R8, P0 ;  /* 0x00000001131da824 */ /* 0x000fe200000e0608 */
[----:B------:R-:W-:Y:S01]  /*83b0*/  ISETP.GE.AND P0, PT, R132, c[0x0][0x27c], PT ;  /* 0x00009f0084007a0c */ /* 0x000fe20003f06270 */
[----:B------:R-:W-:Y:S01]  /*83c0*/  @!P1 IMAD.WIDE R8, R138, 0x2, R18 ;  /* 0x000000028a089825 */ /* 0x000fe200078e0212 */
[----:B------:R-:W-:-:S04]  /*83d0*/  SHF.L.U64.HI R4, R132, 0x1, R4 ;  /* 0x0000000184047819 */ /* 0x000fc80000010204 */
[----:B------:R2:W5:Y:S07]  /*83e0*/  @!P1 LD.E.64 R36, [R8.64] ;  /* 0x0000000608249980 */ /* 0x00056e000c101b00 */
[----:B------:R-:W-:Y:S01]  /*83f0*/  @!P0 IADD3 R20, P1, R20, R5, RZ ;  /* 0x0000000514148210 */ /* 0x000fe20007f3e0ff */
[----:B-1----:R-:W-:-:S04]  /*8400*/  CS2R R10, SRZ ;  /* 0x00000000000a7805 */ /* 0x002fc8000001ff00 */
[--C-:B------:R-:W-:Y:S01]  /*8410*/  @!P0 IMAD.X R21, R21, 0x1, R4.reuse, P1 ;  /* 0x0000000115158824 */ /* 0x100fe200008e0604 */
[----:B------:R-:W-:Y:S01]  /*8420*/  @!P0 IADD3 R18, P1, R18, R5, RZ ;  /* 0x0000000512128210 */ /* 0x000fe20007f3e0ff */
[----:B------:R1:W5:Y:S01]  /*8430*/  @!P3 LD.E.64 R10, [R22.64] ;  /* 0x00000006160ab980 */ /* 0x000362000c101b00 */
[----:B------:R-:W-:Y:S01]  /*8440*/  CS2R R34, SRZ ;  /* 0x0000000000227805 */ /* 0x000fe2000001ff00 */
[----:B------:R-:W-:Y:S02]  /*8450*/  CS2R R54, SRZ ;  /* 0x0000000000367805 */ /* 0x000fe4000001ff00 */
[----:B------:R-:W-:Y:S02]  /*8460*/  @!P0 IMAD.X R19, R19, 0x1, R4, P1 ;  /* 0x0000000113138824 */ /* 0x000fe400008e0604 */
[----:B------:R-:W-:Y:S01]  /*8470*/  CS2R R4, SRZ ;  /* 0x0000000000047805 */ /* 0x000fe2000001ff00 */
[----:B------:R3:W5:Y:S01]  /*8480*/  @!P2 LD.E.64 R34, [R28.64] ;  /* 0x000000061c22a980 */ /* 0x000762000c101b00 */
[----:B--2---:R-:W-:-:S04]  /*8490*/  CS2R R8, SRZ ;  /* 0x0000000000087805 */ /* 0x004fc8000001ff00 */
[----:B------:R3:W5:Y:S04]  /*84a0*/  @!P3 LD.E.64 R4, [R26.64] ;  /* 0x000000061a04b980 */ /* 0x000768000c101b00 */
[----:B------:R3:W5:Y:S04]  /*84b0*/  @!P0 LD.E.64 R54, [R18.64] ;  /* 0x0000000612368980 */ /* 0x000768000c101b00 */
[----:B------:R3:W5:Y:S01]  /*84c0*/  @!P0 LD.E.64 R8, [R20.64] ;  /* 0x0000000614088980 */ /* 0x000762000c101b00 */
[----:B-1----:R-:W-:-:S06]  /*84d0*/  CS2R R22, SRZ ;  /* 0x0000000000167805 */ /* 0x002fcc000001ff00 */
[----:B------:R3:W5:Y:S02]  /*84e0*/  @!P2 LD.E.64 R22, [R30.64] ;  /* 0x000000061e16a980 */ /* 0x000764000c101b00 */
.L_x_201:
[----:B-12-4-:R-:W-:Y:S05]  /*84f0*/  BSYNC B0 ;  /* 0x0000000000007941 */ /* 0x016fea0003800000 */
.L_x_200:
[----:B-----5:R-:W-:Y:S01]  /*8500*/  SHF.R.U64 R33, R6, 0x10, R7 ;  /* 0x0000001006217819 */ /* 0x020fe20000001207 */
[----:B------:R-:W-:Y:S01]  /*8510*/  IMAD R61, R205, -0x80, R61 ;  /* 0xffffff80cd3d7824 */ /* 0x000fe200078e023d */
[----:B------:R-:W-:Y:S01]  /*8520*/  SHF.R.U32.HI R17, RZ, 0x10, R7 ;  /* 0x00000010ff117819 */ /* 0x000fe20000011607 */
[--C-:B---3--:R-:W-:Y:S01]  /*8530*/  IMAD.MOV.U32 R31, RZ, RZ, R37.reuse ;  /* 0x000000ffff1f7224 */ /* 0x108fe200078e0025 */
[----:B------:R-:W-:Y:S01]  /*8540*/  SHF.R.U64 R39, R36, 0x10, R37 ;  /* 0x0000001024277819 */ /* 0x000fe20000001225 */
[----:B------:R-:W-:Y:S01]  /*8550*/  IMAD.MOV.U32 R52, RZ, RZ, R24 ;  /* 0x000000ffff347224 */ /* 0x000fe200078e0018 */
[----:B------:R-:W-:Y:S01]  /*8560*/  PRMT R17, R17, 0x5410, R33 ;  /* 0x0000541011117816 */ /* 0x000fe20000000021 */
[----:B------:R-:W-:Y:S01]  /*8570*/  IMAD.MOV.U32 R50, RZ, RZ, R22 ;  /* 0x000000ffff327224 */ /* 0x000fe200078e0016 */
[----:B------:R-:W-:Y:S01]  /*8580*/  IMNMX R33, R61, 0x80, PT ;  /* 0x000000803d217817 */ /* 0x000fe20003800200 */
[----:B------:R-:W-:Y:S01]  /*8590*/  IMAD.MOV.U32 R38, RZ, RZ, R34 ;  /* 0x000000ffff267224 */ /* 0x000fe200078e0022 */
[----:B------:R-:W-:Y:S01]  /*85a0*/  SHF.R.U32.HI R29, RZ, 0x10, R37 ;  /* 0x00000010ff1d7819 */ /* 0x000fe20000011625 */
[----:B------:R-:W-:Y:S01]  /*85b0*/  IMAD.MOV.U32 R48, RZ, RZ, R14 ;  /* 0x000000ffff307224 */ /* 0x000fe200078e000e */
[----:B------:R-:W-:Y:S01]  /*85c0*/  ISETP.GE.AND P0, PT, R225, R33, PT ;  /* 0x00000021e100720c */ /* 0x000fe20003f06270 */
[----:B------:R-:W-:Y:S01]  /*85d0*/  IMAD.MOV.U32 R46, RZ, RZ, R12 ;  /* 0x000000ffff2e7224 */ /* 0x000fe200078e000c */
[----:B------:R-:W-:Y:S01]  /*85e0*/  SHF.R.U64 R51, R24, 0x10, R25 ;  /* 0x0000001018337819 */ /* 0x000fe20000001219 */
[----:B------:R-:W-:Y:S01]  /*85f0*/  IMAD.MOV.U32 R24, RZ, RZ, R15 ;  /* 0x000000ffff187224 */ /* 0x000fe200078e000f */
[----:B------:R-:W-:Y:S01]  /*8600*/  SHF.R.U64 R49, R22, 0x10, R23 ;  /* 0x0000001016317819 */ /* 0x000fe20000001217 */
[----:B------:R-:W-:Y:S01]  /*8610*/  IMAD.MOV.U32 R20, RZ, RZ, R13 ;  /* 0x000000ffff147224 */ /* 0x000fe200078e000d */
[----:B------:R-:W-:Y:S01]  /*8620*/  SHF.R.U64 R37, R34, 0x10, R35 ;  /* 0x0000001022257819 */ /* 0x000fe20000001223 */
[----:B------:R-:W-:Y:S01]  /*8630*/  IMAD.MOV.U32 R34, RZ, RZ, R6 ;  /* 0x000000ffff227224 */ /* 0x000fe200078e0006 */
[----:B------:R-:W-:Y:S01]  /*8640*/  SHF.R.U64 R47, R14, 0x10, R15 ;  /* 0x000000100e2f7819 */ /* 0x000fe2000000120f */
[----:B------:R-:W-:Y:S01]  /*8650*/  IMAD.MOV.U32 R32, RZ, RZ, R25 ;  /* 0x000000ffff207224 */ /* 0x000fe200078e0019 */
[----:B------:R-:W-:Y:S01]  /*8660*/  SHF.R.U32.HI R22, RZ, 0x10, R15 ;  /* 0x00000010ff167819 */ /* 0x000fe2000001160f */
[----:B------:R-:W-:Y:S01]  /*8670*/  IMAD.MOV.U32 R28, RZ, RZ, R23 ;  /* 0x000000ffff1c7224 */ /* 0x000fe200078e0017 */
[--C-:B------:R-:W-:Y:S01]  /*8680*/  SHF.R.U64 R45, R12, 0x10, R13.reuse ;  /* 0x000000100c2d7819 */ /* 0x100fe2000000120d */
[----:B------:R-:W-:Y:S01]  /*8690*/  IMAD.MOV.U32 R44, RZ, RZ, R10 ;  /* 0x000000ffff2c7224 */ /* 0x000fe200078e000a */
[----:B------:R-:W-:Y:S01]  /*86a0*/  SHF.R.U32.HI R18, RZ, 0x10, R13 ;  /* 0x00000010ff127819 */ /* 0x000fe2000001160d */
[----:B------:R-:W-:Y:S01]  /*86b0*/  IMAD.MOV.U32 R15, RZ, RZ, R11 ;  /* 0x000000ffff0f7224 */ /* 0x000fe200078e000b */
[----:B------:R-:W-:Y:S01]  /*86c0*/  SHF.R.U32.HI R30, RZ, 0x10, R25 ;  /* 0x00000010ff1e7819 */ /* 0x000fe20000011619 */
[----:B------:R-:W-:Y:S01]  /*86d0*/  IMAD.MOV.U32 R40, RZ, RZ, R36 ;  /* 0x000000ffff287224 */ /* 0x000fe200078e0024 */
[----:B------:R-:W-:Y:S01]  /*86e0*/  SHF.R.U32.HI R26, RZ, 0x10, R23 ;  /* 0x00000010ff1a7819 */ /* 0x000fe20000011617 */
[----:B------:R-:W-:Y:S01]  /*86f0*/  IMAD.MOV.U32 R19, RZ, RZ, R7 ;  /* 0x000000ffff137224 */ /* 0x000fe200078e0007 */
[----:B------:R-:W-:Y:S01]  /*8700*/  SHF.R.U64 R43, R10, 0x10, R11 ;  /* 0x000000100a2b7819 */ /* 0x000fe2000000120b */
        /* <DEDUP_REMOVED lines=11> */
[----:B------:R-:W-:Y:S01]  /*87c0*/  SHF.R.U32.HI R9, RZ, 0x10, R9 ;  /* 0x00000010ff097819 */ /* 0x000fe20000011609 */
[----:B------:R-:W-:Y:S01]  /*87d0*/  IMAD.MOV.U32 R7, RZ, RZ, R4 ;  /* 0x000000ffff077224 */ /* 0x000fe200078e0004 */
[--C-:B------:R-:W-:Y:S01]  /*87e0*/  SHF.R.U64 R35, R56, 0x10, R57.reuse ;  /* 0x0000001038237819 */ /* 0x100fe20000001239 */
[----:B------:R-:W-:Y:S01]  /*87f0*/  IMAD.MOV.U32 R5, RZ, RZ, R54 ;  /* 0x000000ffff057224 */ /* 0x000fe200078e0036 */
[----:B------:R-:W-:Y:S01]  /*8800*/  SHF.R.U32.HI R21, RZ, 0x10, R57 ;  /* 0x00000010ff157819 */ /* 0x000fe20000011639 */
[--C-:B------:R-:W-:Y:S01]  /*8810*/  IMAD.MOV.U32 R10, RZ, RZ, R55.reuse ;  /* 0x000000ffff0a7224 */ /* 0x100fe200078e0037 */
[----:B------:R-:W-:Y:S01]  /*8820*/  SHF.R.U64 R4, R54, 0x10, R55 ;  /* 0x0000001036047819 */ /* 0x000fe20000001237 */
[----:B------:R-:W-:-:S04]  /*8830*/  DEPBAR.LE SB0, 0x1 ;  /* 0x000080400000791a */ /* 0x000fc80000000000 */
[----:B------:R-:W-:Y:S01]  /*8840*/  SHF.R.U32.HI R8, RZ, 0x10, R55 ;  /* 0x00000010ff087819 */ /* 0x000fe20000011637 */
[----:B------:R-:W-:Y:S01]  /*8850*/  BSSY B1, `(.L_x_202) ;  /* 0x0000114000017945 */ /* 0x000fe20003800000 */
[----:B------:R-:W-:Y:S02]  /*8860*/  PRMT R32, R32, 0x5410, R52 ;  /* 0x0000541020207816 */ /* 0x000fe40000000034 */
[----:B------:R-:W-:Y:S02]  /*8870*/  PRMT R30, R30, 0x5410, R51 ;  /* 0x000054101e1e7816 */ /* 0x000fe40000000033 */
[----:B------:R-:W-:Y:S02]  /*8880*/  PRMT R28, R28, 0x5410, R50 ;  /* 0x000054101c1c7816 */ /* 0x000fe40000000032 */
[----:B------:R-:W-:Y:S02]  /*8890*/  PRMT R26, R26, 0x5410, R49 ;  /* 0x000054101a1a7816 */ /* 0x000fe40000000031 */
[----:B------:R-:W-:-:S02]  /*88a0*/  PRMT R24, R24, 0x5410, R48 ;  /* 0x0000541018187816 */ /* 0x000fc40000000030 */
[----:B------:R-:W-:Y:S02]  /*88b0*/  PRMT R22, R22, 0x5410, R47 ;  /* 0x0000541016167816 */ /* 0x000fe4000000002f */
        /* <DEDUP_REMOVED lines=16> */
[----:B------:R-:W-:Y:S01]  /*89c0*/  PRMT R8, R8, 0x5410, R4 ;  /* 0x0000541008087816 */ /* 0x000fe20000000004 */
[----:B------:R-:W-:Y:S06]  /*89d0*/  BAR.SYNC.DEFER_BLOCKING 0x0 ;  /* 0x0000000000007b1d */ /* 0x000fec0000010000 */
[----:B------:R-:W-:Y:S05]  /*89e0*/  @P0 BRA `(.L_x_203) ;  /* 0x00000fa000000947 */ /* 0x000fea0003800000 */
[----:B------:R-:W-:Y:S01]  /*89f0*/  ISETP.GE.AND P0, PT, R138, c[0x0][0x27c], PT ;  /* 0x00009f008a007a0c */ /* 0x000fe20003f06270 */
[----:B------:R-:W-:-:S12]  /*8a00*/  BSSY B0, `(.L_x_204) ;  /* 0x0000028000007945 */ /* 0x000fd80003800000 */
[----:B------:R-:W-:Y:S05]  /*8a10*/  @P0 BRA `(.L_x_205) ;  /* 0x0000026000000947 */ /* 0x000fea0003800000 */
[----:B------:R-:W1:Y:S01]  /*8a20*/  LDS.128 R4, [R230+0xc000] ;  /* 0x00c00000e6047984 */ /* 0x000e620000000c00 */
[----:B------:R-:W-:Y:S02]  /*8a30*/  HADD2.F32 R34, -RZ, R31.H1_H1 ;  /* 0x3000001fff227230 */ /* 0x000fe40000004100 */
[--C-:B------:R-:W-:Y:S02]  /*8a40*/  HADD2.F32 R39, -RZ, R29.reuse.H1_H1 ;  /* 0x3000001dff277230 */ /* 0x100fe40000004100 */
[----:B------:R-:W-:Y:S02]  /*8a50*/  HADD2.F32 R40, -RZ, R30.H1_H1 ;  /* 0x3000001eff287230 */ /* 0x000fe40000004100 */
[----:B------:R-:W-:Y:S02]  /*8a60*/  HADD2.F32 R41, -RZ, R32.H1_H1 ;  /* 0x30000020ff297230 */ /* 0x000fe40000004100 */
[----:B------:R-:W-:Y:S02]  /*8a70*/  HADD2.F32 R44, -RZ, R29.H0_H0 ;  /* 0x2000001dff2c7230 */ /* 0x000fe40000004100 */
[----:B-1----:R-:W-:-:S02]  /*8a80*/  HADD2.F32 R35, -RZ, R4.H0_H0 ;  /* 0x20000004ff237230 */ /* 0x002fc40000004100 */
[----:B------:R-:W-:Y:S02]  /*8a90*/  HADD2.F32 R36, -RZ, R4.H1_H1 ;  /* 0x30000004ff247230 */ /* 0x000fe40000004100 */
[--C-:B------:R-:W-:Y:S01]  /*8aa0*/  HADD2.F32 R37, -RZ, R5.reuse.H1_H1 ;  /* 0x30000005ff257230 */ /* 0x100fe20000004100 */
[----:B------:R-:W-:Y:S01]  /*8ab0*/  FMUL.FTZ R43, R35, R34 ;  /* 0x00000022232b7220 */ /* 0x000fe20000410000 */
[----:B------:R-:W-:Y:S02]  /*8ac0*/  HADD2.F32 R4, -RZ, R5.H0_H0 ;  /* 0x20000005ff047230 */ /* 0x000fe40000004100 */
[--C-:B------:R-:W-:Y:S01]  /*8ad0*/  HADD2.F32 R5, -RZ, R6.reuse.H0_H0 ;  /* 0x20000006ff057230 */ /* 0x100fe20000004100 */
[----:B------:R-:W-:Y:S01]  /*8ae0*/  FFMA.FTZ R43, R36, R41, R43 ;  /* 0x00000029242b7223 */ /* 0x000fe2000001002b */
[----:B------:R-:W-:Y:S02]  /*8af0*/  HADD2.F32 R38, -RZ, R6.H1_H1 ;  /* 0x30000006ff267230 */ /* 0x000fe40000004100 */
[----:B------:R-:W-:-:S02]  /*8b00*/  HADD2.F32 R6, -RZ, R7.H0_H0 ;  /* 0x20000007ff067230 */ /* 0x000fc40000004100 */
[----:B------:R-:W-:Y:S01]  /*8b10*/  HADD2.F32 R42, -RZ, R7.H1_H1 ;  /* 0x30000007ff2a7230 */ /* 0x000fe20000004100 */
[----:B------:R-:W-:Y:S02]  /*8b20*/  FMUL.FTZ R7, R36, R34 ;  /* 0x0000002224077220 */ /* 0x000fe40000410000 */
[CC--:B------:R-:W-:Y:S02]  /*8b30*/  FMUL.FTZ R34, R37.reuse, R39.reuse ;  /* 0x0000002725227220 */ /* 0x0c0fe40000410000 */
[C---:B------:R-:W-:Y:S02]  /*8b40*/  FMUL.FTZ R39, R4.reuse, R39 ;  /* 0x0000002704277220 */ /* 0x040fe40000410000 */
[-C--:B------:R-:W-:Y:S01]  /*8b50*/  FFMA.FTZ R34, R4, R40.reuse, -R34 ;  /* 0x0000002804227223 */ /* 0x080fe20000010822 */
[----:B------:R-:W-:Y:S01]  /*8b60*/  HADD2.F32 R4, -RZ, R31.H0_H0 ;  /* 0x2000001fff047230 */ /* 0x000fe20000004100 */
[----:B------:R-:W-:Y:S01]  /*8b70*/  FFMA.FTZ R39, R37, R40, R39 ;  /* 0x0000002825277223 */ /* 0x000fe20000010027 */
[----:B------:R-:W-:Y:S01]  /*8b80*/  HADD2.F32 R40, -RZ, R30.H0_H0 ;  /* 0x2000001eff287230 */ /* 0x000fe20000004100 */
[----:B------:R-:W-:Y:S01]  /*8b90*/  FFMA.FTZ R7, R35, R41, -R7 ;  /* 0x0000002923077223 */ /* 0x000fe20000010807 */
[----:B------:R-:W-:Y:S01]  /*8ba0*/  HADD2.F32 R41, -RZ, R32.H0_H0 ;  /* 0x20000020ff297230 */ /* 0x000fe20000004100 */
[----:B------:R-:W-:-:S02]  /*8bb0*/  FMUL.FTZ R35, R38, R4 ;  /* 0x0000000426237220 */ /* 0x000fc40000410000 */
[C---:B------:R-:W-:Y:S02]  /*8bc0*/  FMUL.FTZ R37, R5.reuse, R4 ;  /* 0x0000000405257220 */ /* 0x040fe40000410000 */
[-C--:B------:R-:W-:Y:S02]  /*8bd0*/  FMUL.FTZ R36, R42, R44.reuse ;  /* 0x0000002c2a247220 */ /* 0x080fe40000410000 */
[C---:B------:R-:W-:Y:S02]  /*8be0*/  FMUL.FTZ R4, R6.reuse, R44 ;  /* 0x0000002c06047220 */ /* 0x040fe40000410000 */
[----:B------:R-:W-:Y:S02]  /*8bf0*/  FFMA.FTZ R36, R6, R40, -R36 ;  /* 0x0000002806247223 */ /* 0x000fe40000010824 */
[-C--:B------:R-:W-:Y:S01]  /*8c00*/  FFMA.FTZ R35, R5, R41.reuse, -R35 ;  /* 0x0000002905237223 */ /* 0x080fe20000010823 */
[----:B------:R-:W-:Y:S01]  /*8c10*/  F2FP.PACK_AB R5, R39, R34 ;  /* 0x000000222705723e */ /* 0x000fe200000000ff */
[----:B------:R-:W-:-:S02]  /*8c20*/  FFMA.FTZ R37, R38, R41, R37 ;  /* 0x0000002926257223 */ /* 0x000fc40000010025 */
[----:B------:R-:W-:Y:S01]  /*8c30*/  FFMA.FTZ R40, R42, R40, R4 ;  /* 0x000000282a287223 */ /* 0x000fe20000010004 */
[----:B------:R-:W-:Y:S02]  /*8c40*/  F2FP.PACK_AB R4, R43, R7 ;  /* 0x000000072b04723e */ /* 0x000fe400000000ff */
[----:B------:R-:W-:Y:S02]  /*8c50*/  F2FP.PACK_AB R6, R37, R35 ;  /* 0x000000232506723e */ /* 0x000fe400000000ff */
[----:B------:R-:W-:-:S05]  /*8c60*/  F2FP.PACK_AB R7, R40, R36 ;  /* 0x000000242807723e */ /* 0x000fca00000000ff */
[----:B------:R1:W-:Y:S02]  /*8c70*/  STS.128 [R230+0xc000], R4 ;  /* 0x00c00004e6007388 */ /* 0x0003e40000000c00 */
.L_x_205:
[----:B------:R-:W-:Y:S05]  /*8c80*/  BSYNC B0 ;  /* 0x0000000000007941 */ /* 0x000fea0003800000 */
.L_x_204:
[----:B------:R-:W-:Y:S01]  /*8c90*/  ISETP.GE.AND P0, PT, R134, c[0x0][0x27c], PT ;  /* 0x00009f0086007a0c */ /* 0x000fe20003f06270 */
[----:B------:R-:W-:-:S12]  /*8ca0*/  BSSY B0, `(.L_x_206) ;  /* 0x0000028000007945 */ /* 0x000fd80003800000 */
[----:B------:R-:W-:Y:S05]  /*8cb0*/  @P0 BRA `(.L_x_207) ;  /* 0x0000026000000947 */ /* 0x000fea0003800000 */
[----:B-1----:R-:W1:Y:S01]  /*8cc0*/  LDS.128 R4, [R229+0xc000] ;  /* 0x00c00000e5047984 */ /* 0x002e620000000c00 */
        /* <DEDUP_REMOVED lines=37> */
.L_x_207:
[----:B------:R-:W-:Y:S05]  /*8f20*/  BSYNC B0 ;  /* 0x0000000000007941 */ /* 0x000fea0003800000 */
.L_x_206:
        /* <DEDUP_REMOVED lines=41> */
.L_x_209:
[----:B------:R-:W-:Y:S05]  /*91c0*/  BSYNC B0 ;  /* 0x0000000000007941 */ /* 0x000fea0003800000 */
.L_x_208:
        /* <DEDUP_REMOVED lines=41> */
.L_x_211:
[----:B------:R-:W-:Y:S05]  /*9460*/  BSYNC B0 ;  /* 0x0000000000007941 */ /* 0x000fea0003800000 */
.L_x_210:
        /* <DEDUP_REMOVED lines=41> */
.L_x_213:
[----:B------:R-:W-:Y:S05]  /*9700*/  BSYNC B0 ;  /* 0x0000000000007941 */ /* 0x000fea0003800000 */
.L_x_212:
[----:B------:R-:W-:-:S13]  /*9710*/  ISETP.GE.AND P0, PT, R132, c[0x0][0x27c], PT ;  /* 0x00009f0084007a0c */ /* 0x000fda0003f06270 */
        /* <DEDUP_REMOVED lines=39> */
.L_x_203:
[----:B------:R-:W-:Y:S05]  /*9990*/  BSYNC B1 ;  /* 0x0000000000017941 */ /* 0x000fea0003800000 */
.L_x_202:
[----:B------:R-:W-:-:S13]  /*99a0*/  ISETP.GE.AND P0, PT, R216, R33, PT ;  /* 0x00000021d800720c */ /* 0x000fda0003f06270 */
[----:B------:R-:W-:Y:S05]  /*99b0*/  @P0 BRA `(.L_x_214) ;  /* 0x00003b4000000947 */ /* 0x000fea0003800000 */
[----:B------:R-:W-:Y:S01]  /*99c0*/  ISETP.GE.AND P0, PT, R138, c[0x0][0x27c], PT ;  /* 0x00009f008a007a0c */ /* 0x000fe20003f06270 */
[----:B------:R-:W-:-:S12]  /*99d0*/  BSSY B0, `(.L_x_215) ;  /* 0x0000028000007945 */ /* 0x000fd80003800000 */
[----:B------:R-:W-:Y:S05]  /*99e0*/  @P0 BRA `(.L_x_216) ;  /* 0x0000026000000947 */ /* 0x000fea0003800000 */
[----:B-1----:R-:W1:Y:S01]  /*99f0*/  LDS.128 R4, [R230+0xe000] ;  /* 0x00e00000e6047984 */ /* 0x002e620000000c00 */
[----:B------:R-:W-:Y:S02]  /*9a00*/  HADD2.F32 R33, -RZ, R31.H1_H1 ;  /* 0x3000001fff217230 */ /* 0x000fe40000004100 */
[----:B------:R-:W-:Y:S02]  /*9a10*/  HADD2.F32 R38, -RZ, R29.H1_H1 ;  /* 0x3000001dff267230 */ /* 0x000fe40000004100 */
[----:B------:R-:W-:Y:S02]  /*9a20*/  HADD2.F32 R39, -RZ, R32.H1_H1 ;  /* 0x30000020ff277230 */ /* 0x000fe40000004100 */
[----:B------:R-:W-:Y:S02]  /*9a30*/  HADD2.F32 R41, -RZ, R30.H1_H1 ;  /* 0x3000001eff297230 */ /* 0x000fe40000004100 */
[----:B------:R-:W-:Y:S02]  /*9a40*/  HADD2.F32 R31, -RZ, R31.H0_H0 ;  /* 0x2000001fff1f7230 */ /* 0x000fe40000004100 */
[----:B------:R-:W-:-:S02]  /*9a50*/  HADD2.F32 R29, -RZ, R29.H0_H0 ;  /* 0x2000001dff1d7230 */ /* 0x000fc40000004100 */
[----:B------:R-:W-:Y:S02]  /*9a60*/  HADD2.F32 R32, -RZ, R32.H0_H0 ;  /* 0x20000020ff207230 */ /* 0x000fe40000004100 */
[----:B------:R-:W-:Y:S02]  /*9a70*/  HADD2.F32 R30, -RZ, R30.H0_H0 ;  /* 0x2000001eff1e7230 */ /* 0x000fe40000004100 */
[--C-:B-1----:R-:W-:Y:S02]  /*9a80*/  HADD2.F32 R34, -RZ, R4.reuse.H0_H0 ;  /* 0x20000004ff227230 */ /* 0x102fe40000004100 */
[----:B------:R-:W-:Y:S02]  /*9a90*/  HADD2.F32 R35, -RZ, R4.H1_H1 ;  /* 0x30000004ff237230 */ /* 0x000fe40000004100 */
[--C-:B------:R-:W-:Y:S01]  /*9aa0*/  HADD2.F32 R36, -RZ, R5.reuse.H1_H1 ;  /* 0x30000005ff247230 */ /* 0x100fe20000004100 */
[C---:B------:R-:W-:Y:S01]  /*9ab0*/  FMUL.FTZ R42, R33.reuse, R34 ;  /* 0x00000022212a7220 */ /* 0x040fe20000410000 */
[----:B------:R-:W-:Y:S01]  /*9ac0*/  HADD2.F32 R4, -RZ, R5.H0_H0 ;  /* 0x20000005ff047230 */ /* 0x000fe20000004100 */
[----:B------:R-:W-:Y:S01]  /*9ad0*/  FMUL.FTZ R40, R33, R35 ;  /* 0x0000002321287220 */ /* 0x000fe20000410000 */
[--C-:B------:R-:W-:Y:S01]  /*9ae0*/  HADD2.F32 R5, -RZ, R6.reuse.H0_H0 ;  /* 0x20000006ff057230 */ /* 0x100fe20000004100 */
[C---:B------:R-:W-:Y:S01]  /*9af0*/  FMUL.FTZ R33, R38.reuse, R36 ;  /* 0x0000002426217220 */ /* 0x040fe20000410000 */
[----:B------:R-:W-:Y:S01]  /*9b00*/  HADD2.F32 R37, -RZ, R6.H1_H1 ;  /* 0x30000006ff257230 */ /* 0x000fe20000004100 */
[----:B------:R-:W-:Y:S01]  /*9b10*/  FFMA.FTZ R40, R39, R34, -R40 ;  /* 0x0000002227287223 */ /* 0x000fe20000010828 */
[--C-:B------:R-:W-:Y:S01]  /*9b20*/  HADD2.F32 R6, -RZ, R7.reuse.H0_H0 ;  /* 0x20000007ff067230 */ /* 0x100fe20000004100 */
[-C--:B------:R-:W-:Y:S01]  /*9b30*/  FMUL.FTZ R38, R38, R4.reuse ;  /* 0x0000000426267220 */ /* 0x080fe20000410000 */
[----:B------:R-:W-:Y:S01]  /*9b40*/  HADD2.F32 R7, -RZ, R7.H1_H1 ;  /* 0x30000007ff077230 */ /* 0x000fe20000004100 */
[----:B------:R-:W-:-:S02]  /*9b50*/  FFMA.FTZ R33, R41, R4, -R33 ;  /* 0x0000000429217223 */ /* 0x000fc40000010821 */
[C---:B------:R-:W-:Y:S02]  /*9b60*/  FMUL.FTZ R4, R31.reuse, R37 ;  /* 0x000000251f047220 */ /* 0x040fe40000410000 */
[----:B------:R-:W-:Y:S02]  /*9b70*/  FMUL.FTZ R34, R31, R5 ;  /* 0x000000051f227220 */ /* 0x000fe40000410000 */
[C---:B------:R-:W-:Y:S02]  /*9b80*/  FMUL.FTZ R31, R29.reuse, R7 ;  /* 0x000000071d1f7220 */ /* 0x040fe40000410000 */
[----:B------:R-:W-:Y:S02]  /*9b90*/  FMUL.FTZ R29, R29, R6 ;  /* 0x000000061d1d7220 */ /* 0x000fe40000410000 */
[----:B------:R-:W-:Y:S02]  /*9ba0*/  FFMA.FTZ R42, R39, R35, R42 ;  /* 0x00000023272a7223 */ /* 0x000fe4000001002a */
[----:B------:R-:W-:-:S02]  /*9bb0*/  FFMA.FTZ R38, R41, R36, R38 ;  /* 0x0000002429267223 */ /* 0x000fc40000010026 */
[----:B------:R-:W-:Y:S01]  /*9bc0*/  FFMA.FTZ R35, R32, R5, -R4 ;  /* 0x0000000520237223 */ /* 0x000fe20000010804 */
[----:B------:R-:W-:Y:S01]  /*9bd0*/  F2FP.PACK_AB R4, R42, R40 ;  /* 0x000000282a04723e */ /* 0x000fe200000000ff */
[----:B------:R-:W-:Y:S01]  /*9be0*/  FFMA.FTZ R34, R32, R37, R34 ;  /* 0x0000002520227223 */ /* 0x000fe20000010022 */
[----:B------:R-:W-:Y:S01]  /*9bf0*/  F2FP.PACK_AB R5, R38, R33 ;  /* 0x000000212605723e */ /* 0x000fe200000000ff */
[C---:B------:R-:W-:Y:S02]  /*9c00*/  FFMA.FTZ R31, R30.reuse, R6, -R31 ;  /* 0x000000061e1f7223 */ /* 0x040fe4000001081f */
[----:B------:R-:W-:Y:S01]  /*9c10*/  FFMA.FTZ R7, R30, R7, R29 ;  /* 0x000000071e077223 */ /* 0x000fe2000001001d */
[----:B------:R-:W-:-:S04]  /*9c20*/  F2FP.PACK_AB R6, R34, R35 ;  /* 0x000000232206723e */ /* 0x000fc800000000ff */
[----:B------:R-:W-:-:S05]  /*9c30*/  F2FP.PACK_AB R7, R7, R31 ;  /* 0x0000001f0707723e */ /* 0x000fca00000000ff */
[----:B------:R1:W-:Y:S02]  /*9c40*/  STS.128 [R230+0xe000], R4 ;  /* 0x00e00004e6007388 */ /* 0x0003e40000000c00 */
.L_x_216:
[----:B------:R-:W-:Y:S05]  /*9c50*/  BSYNC B0 ;  /* 0x0000000000007941 */ /* 0x000fea0003800000 */
.L_x_215:
        /* <DEDUP_REMOVED lines=41> */
.L_x_218:
[----:B------:R-:W-:Y:S05]  /*9ef0*/  BSYNC B0 ;  /* 0x0000000000007941 */ /* 0x000fea0003800000 */
.L_x_217:
        /* <DEDUP_REMOVED lines=41> */
.L_x_220:
[----:B------:R-:W-:Y:S05]  /*a190*/  BSYNC B0 ;  /* 0x0000000000007941 */ /* 0x000fea0003800000 */
.L_x_219:
        /* <DEDUP_REMOVED lines=41> */
.L_x_222:
[----:B------:R-:W-:Y:S05]  /*a430*/  BSYNC B0 ;  /* 0x0000000000007941 */ /* 0x000fea0003800000 */
.L_x_221:
        /* <DEDUP_REMOVED lines=32> */
[C---:B------:R-:W-:Y:S01]  /*a640*/  FFMA.FTZ R19, R15.reuse, R5, -R4 ;  /* 0x000000050f137223 */ /* 0x040fe20000010804 */
        /* <DEDUP_REMOVED lines=8> */
.L_x_224:
[----:B------:R-:W-:Y:S05]  /*a6d0*/  BSYNC B0 ;  /* 0x0000000000007941 */ /* 0x000fea0003800000 */
.L_x_223:
[----:B------:R-:W-:-:S13]  /*a6e0*/  ISETP.GE.AND P0, PT, R132, c[0x0][0x27c], PT ;  /* 0x00009f0084007a0c */ /* 0x000fda0003f06270 */
        /* <DEDUP_REMOVED lines=38> */
[----:B------:R1:W-:Y:S01]  /*a950*/  STS.128 [R229+0x16000], R4 ;  /* 0x01600004e5007388 */ /* 0x0003e20000000c00 */
[----:B------:R-:W-:Y:S05]  /*a960*/  BRA `(.L_x_214) ;  /* 0x00002b9000007947 */ /* 0x000fea0003800000 */
.L_x_199:
[----:B------:R-:W-:Y:S01]  /*a970*/  ISETP.GE.AND P0, PT, R4, R61, PT ;  /* 0x0000003d0400720c */ /* 0x000fe20003f06270 */
[C---:B------:R-:W-:Y:S01]  /*a980*/  IMAD.IADD R7, R138.reuse, 0x1, R136 ;  /* 0x000000018a077824 */ /* 0x040fe200078e0288 */
[----:B------:R-:W1:Y:S01]  /*a990*/  SHFL.IDX PT, R19, R18, RZ, 0x1c1f ;  /* 0x001c1fff12137589 */ /* 0x000e6200000e0000 */
[----:B------:R-:W-:Y:S01]  /*a9a0*/  IMAD.IADD R6, R138, 0x1, R135 ;  /* 0x000000018a067824 */ /* 0x000fe200078e0287 */
[----:B------:R-:W-:Y:S01]  /*a9b0*/  BSSY B0, `(.L_x_225) ;  /* 0x000003a000007945 */ /* 0x000fe20003800000 */
[----:B------:R-:W-:Y:S01]  /*a9c0*/  CS2R R34, SRZ ;  /* 0x0000000000227805 */ /* 0x000fe2000001ff00 */
[----:B------:R-:W-:Y:S01]  /*a9d0*/  SHF.R.S32.HI R22, RZ, 0x1f, R7 ;  /* 0x0000001fff167819 */ /* 0x000fe20000011407 */
[----:B------:R-:W2:Y:S01]  /*a9e0*/  SHFL.IDX PT, R37, R20, RZ, 0x1c1f ;  /* 0x001c1fff14257589 */ /* 0x000ea200000e0000 */
[----:B------:R-:W-:Y:S01]  /*a9f0*/  SHF.R.S32.HI R21, RZ, 0x1f, R6 ;  /* 0x0000001fff157819 */ /* 0x000fe20000011406 */
[----:B------:R-:W-:Y:S01]  /*aa00*/  CS2R R32, SRZ ;  /* 0x0000000000207805 */ /* 0x000fe2000001ff00 */
[----:B------:R-:W-:Y:S01]  /*aa10*/  LEA.HI R22, R22, R7, RZ, 0x3 ;  /* 0x0000000716167211 */ /* 0x000fe200078f18ff */
[----:B------:R3:W4:Y:S01]  /*aa20*/  SHFL.IDX PT, R36, R8, RZ, 0x1c1f ;  /* 0x001c1fff08247589 */ /* 0x00072200000e0000 */
[----:B------:R-:W-:Y:S01]  /*aa30*/  LEA.HI R21, R21, R6, RZ, 0x3 ;  /* 0x0000000615157211 */ /* 0x000fe200078f18ff */
[----:B------:R-:W-:Y:S01]  /*aa40*/  CS2R R30, SRZ ;  /* 0x00000000001e7805 */ /* 0x000fe2000001ff00 */
[----:B------:R-:W-:Y:S01]  /*aa50*/  CS2R R28, SRZ ;  /* 0x00000000001c7805 */ /* 0x000fe2000001ff00 */
[----:B------:R5:W1:Y:S01]  /*aa60*/  SHFL.IDX PT, R18, R5, RZ, 0x1c1f ;  /* 0x001c1fff05127589 */ /* 0x000a6200000e0000 */
[----:B------:R-:W-:Y:S01]  /*aa70*/  CS2R R26, SRZ ;  /* 0x00000000001a7805 */ /* 0x000fe2000001ff00 */
[----:B------:R-:W-:Y:S01]  /*aa80*/  CS2R R24, SRZ ;  /* 0x0000000000187805 */ /* 0x000fe2000001ff00 */
[----:B------:R-:W-:Y:S01]  /*aa90*/  CS2R R14, SRZ ;  /* 0x00000000000e7805 */ /* 0x000fe2000001ff00 */
[----:B------:R-:W-:Y:S01]  /*aaa0*/  CS2R R12, SRZ ;  /* 0x00000000000c7805 */ /* 0x000fe2000001ff00 */
[----:B------:R-:W-:Y:S01]  /*aab0*/  CS2R R10, SRZ ;  /* 0x00000000000a7805 */ /* 0x000fe2000001ff00 */
[----:B------:R-:W-:Y:S01]  /*aac0*/  CS2R R6, SRZ ;  /* 0x0000000000067805 */ /* 0x000fe2000001ff00 */
[----:B------:R-:W-:-:S02]  /*aad0*/  SHF.R.S32.HI R22, RZ, 0x3, R22 ;  /* 0x00000003ff167819 */ /* 0x000fc40000011416 */
[----:B------:R-:W-:Y:S01]  /*aae0*/  SHF.R.S32.HI R21, RZ, 0x3, R21 ;  /* 0x00000003ff157819 */ /* 0x000fe20000011415 */
[----:B---3--:R-:W-:Y:S01]  /*aaf0*/  CS2R R8, SRZ ;  /* 0x0000000000087805 */ /* 0x008fe2000001ff00 */
[----:B-----5:R-:W-:Y:S01]  /*ab00*/  CS2R R4, SRZ ;  /* 0x0000000000047805 */ /* 0x020fe2000001ff00 */
[----:B------:R-:W-:Y:S05]  /*ab10*/  @P0 BRA `(.L_x_226) ;  /* 0x0000023000000947 */ /* 0x000fea0003800000 */
[C---:B-12-4-:R-:W-:Y:S01]  /*ab20*/  ISETP.GE.AND P0, PT, R140.reuse, c[0x0][0x27c], PT ;  /* 0x00009f008c007a0c */ /* 0x056fe20003f06270 */
[----:B------:R-:W-:Y:S01]  /*ab30*/  CS2R R30, SRZ ;  /* 0x00000000001e7805 */ /* 0x000fe2000001ff00 */
[C---:B------:R-:W-:Y:S01]  /*ab40*/  IADD3 R5, R140.reuse, 0x20, RZ ;  /* 0x000000208c057810 */ /* 0x040fe20007ffe0ff */
[----:B------:R-:W-:Y:S01]  /*ab50*/  CS2R R28, SRZ ;  /* 0x00000000001c7805 */ /* 0x000fe2000001ff00 */
[----:B------:R-:W-:Y:S01]  /*ab60*/  IADD3 R4, R140, 0x40, RZ ;  /* 0x000000408c047810 */ /* 0x000fe20007ffe0ff */
[----:B------:R-:W-:Y:S01]  /*ab70*/  CS2R R10, SRZ ;  /* 0x00000000000a7805 */ /* 0x000fe2000001ff00 */
[----:B------:R-:W-:Y:S01]  /*ab80*/  ISETP.GE.AND P2, PT, R5, c[0x0][0x27c], PT ;  /* 0x00009f0005007a0c */ /* 0x000fe20003f46270 */
[----:B------:R-:W-:Y:S01]  /*ab90*/  CS2R R8, SRZ ;  /* 0x0000000000087805 */ /* 0x000fe2000001ff00 */
[----:B------:R-:W-:Y:S01]  /*aba0*/  ISETP.GE.AND P1, PT, R4, c[0x0][0x27c], PT ;  /* 0x00009f0004007a0c */ /* 0x000fe20003f26270 */
[----:B------:R-:W-:Y:S01]  /*abb0*/  CS2R R34, SRZ ;  /* 0x0000000000227805 */ /* 0x000fe2000001ff00 */
[----:B------:R-:W-:-:S03]  /*abc0*/  CS2R R32, SRZ ;  /* 0x0000000000207805 */ /* 0x000fc6000001ff00 */
[C---:B------:R-:W-:Y:S01]  /*abd0*/  @!P0 IMAD.SHL.U32 R38, R140.reuse, 0x2, RZ ;  /* 0x000000028c268824 */ /* 0x040fe200078e00ff */
[----:B------:R-:W-:-:S04]  /*abe0*/  @!P0 SHF.L.U64.HI R4, R140, 0x1, R141 ;  /* 0x000000018c048819 */ /* 0x000fc8000001028d */
[-C--:B------:R-:W-:Y:S02]  /*abf0*/  @!P0 IADD3 R40, P3, R36, R38.reuse, RZ ;  /* 0x0000002624288210 */ /* 0x080fe40007f7e0ff */
[----:B------:R-:W-:Y:S01]  /*ac00*/  @!P2 SHF.L.U32 R6, R22, 0x3, RZ ;  /* 0x000000031606a819 */ /* 0x000fe200000006ff */
[----:B------:R-:W-:Y:S02]  /*ac10*/  @!P1 IMAD.SHL.U32 R5, R21, 0x8, RZ ;  /* 0x0000000815059824 */ /* 0x000fe400078e00ff */
[----:B------:R-:W-:Y:S01]  /*ac20*/  @!P0 IMAD.X R41, R37, 0x1, R4, P3 ;  /* 0x0000000125298824 */ /* 0x000fe200018e0604 */
[----:B------:R-:W-:Y:S01]  /*ac30*/  @!P0 IADD3 R38, P3, R18, R38, RZ ;  /* 0x0000002612268210 */ /* 0x000fe20007f7e0ff */
[C---:B------:R-:W-:Y:S01]  /*ac40*/  @!P2 IMAD.WIDE R12, R6.reuse, 0x2, R36 ;  /* 0x00000002060ca825 */ /* 0x040fe200078e0224 */
[----:B------:R-:W-:Y:S02]  /*ac50*/  CS2R R14, SRZ ;  /* 0x00000000000e7805 */ /* 0x000fe4000001ff00 */
[----:B------:R-:W-:Y:S01]  /*ac60*/  @!P0 IADD3.X R39, R19, R4, RZ, P3, !PT ;  /* 0x0000000413278210 */ /* 0x000fe20001ffe4ff */
[----:B------:R-:W-:Y:S01]  /*ac70*/  @!P2 IMAD.WIDE R6, R6, 0x2, R18 ;  /* 0x000000020606a825 */ /* 0x000fe200078e0212 */
[----:B------:R1:W5:Y:S01]  /*ac80*/  @!P2 LD.E.128 R28, [R12.64] ;  /* 0x000000060c1ca980 */ /* 0x000362000c101d00 */
[----:B------:R-:W-:Y:S01]  /*ac90*/  CS2R R26, SRZ ;  /* 0x00000000001a7805 */ /* 0x000fe2000001ff00 */
[----:B------:R-:W-:Y:S01]  /*aca0*/  CS2R R24, SRZ ;  /* 0x0000000000187805 */ /* 0x000fe2000001ff00 */
[C---:B------:R-:W-:Y:S01]  /*acb0*/  @!P1 IMAD.WIDE R36, R5.reuse, 0x2, R36 ;  /* 0x0000000205249825 */ /* 0x040fe200078e0224 */
[----:B------:R2:W5:Y:S03]  /*acc0*/  @!P2 LD.E.128 R8, [R6.64] ;  /* 0x000000060608a980 */ /* 0x000566000c101d00 */
[----:B------:R-:W-:Y:S01]  /*acd0*/  @!P1 IMAD.WIDE R18, R5, 0x2, R18 ;  /* 0x0000000205129825 */ /* 0x000fe200078e0212 */
[----:B------:R3:W5:Y:S01]  /*ace0*/  @!P1 LD.E.128 R32, [R36.64] ;  /* 0x0000000624209980 */ /* 0x000762000c101d00 */
[----:B------:R-:W-:-:S03]  /*acf0*/  CS2R R4, SRZ ;  /* 0x0000000000047805 */ /* 0x000fc6000001ff00 */
[----:B------:R3:W5:Y:S01]  /*ad00*/  @!P0 LD.E.128 R24, [R40.64] ;  /* 0x0000000628188980 */ /* 0x000762000c101d00 */
[----:B-1----:R-:W-:Y:S01]  /*ad10*/  CS2R R12, SRZ ;  /* 0x00000000000c7805 */ /* 0x002fe2000001ff00 */
[----:B--2---:R-:W-:-:S05]  /*ad20*/  CS2R R6, SRZ ;  /* 0x0000000000067805 */ /* 0x004fca000001ff00 */
[----:B------:R3:W5:Y:S04]  /*ad30*/  @!P1 LD.E.128 R12, [R18.64] ;  /* 0x00000006120c9980 */ /* 0x000768000c101d00 */
[----:B------:R3:W5:Y:S02]  /*ad40*/  @!P0 LD.E.128 R4, [R38.64] ;  /* 0x0000000626048980 */ /* 0x000764000c101d00 */
.L_x_226:
[----:B-12-4-:R-:W-:Y:S05]  /*ad50*/  BSYNC B0 ;  /* 0x0000000000007941 */ /* 0x016fea0003800000 */
.L_x_225:
[----:B-----5:R-:W-:Y:S01]  /*ad60*/  IMAD.MOV.U32 R64, RZ, RZ, R24 ;  /* 0x000000ffff407224 */ /* 0x020fe200078e0018 */
[----:B------:R-:W-:Y:S01]  /*ad70*/  SHF.R.U64 R59, R24, 0x10, R25 ;  /* 0x00000010183b7819 */ /* 0x000fe20000001219 */
[----:B------:R-:W-:Y:S01]  /*ad80*/  IMAD R61, R205, -0x80, R61 ;  /* 0xffffff80cd3d7824 */ /* 0x000fe200078e023d */
[----:B------:R-:W-:Y:S01]  /*ad90*/  SHF.R.U64 R24, R8, 0x10, R9 ;  /* 0x0000001008187819 */ /* 0x000fe20000001209 */
[----:B---3--:R-:W-:Y:S01]  /*ada0*/  IMAD.MOV.U32 R37, RZ, RZ, R25 ;  /* 0x000000ffff257224 */ /* 0x008fe200078e0019 */
[----:B------:R-:W-:Y:S01]  /*adb0*/  SHF.R.U32.HI R39, RZ, 0x10, R9 ;  /* 0x00000010ff277819 */ /* 0x000fe20000011609 */
[----:B------:R-:W-:Y:S01]  /*adc0*/  IMAD.MOV.U32 R60, RZ, RZ, R26 ;  /* 0x000000ffff3c7224 */ /* 0x000fe200078e001a */
[----:B------:R-:W-:Y:S01]  /*add0*/  SHF.R.U32.HI R63, RZ, 0x10, R25 ;  /* 0x00000010ff3f7819 */ /* 0x000fe20000011619 */
[----:B------:R-:W-:Y:S01]  /*ade0*/  IMAD.MOV.U32 R38, RZ, RZ, R27 ;  /* 0x000000ffff267224 */ /* 0x000fe200078e001b */
[----:B------:R-:W-:Y:S01]  /*adf0*/  PRMT R24, R39, 0x5410, R24 ;  /* 0x0000541027187816 */ /* 0x000fe20000000018 */
[----:B------:R-:W-:Y:S01]  /*ae00*/  IMAD.MOV.U32 R52, RZ, RZ, R31 ;  /* 0x000000ffff347224 */ /* 0x000fe200078e001f */
[----:B------:R-:W-:Y:S01]  /*ae10*/  IMNMX R39, R61, 0x80, PT ;  /* 0x000000803d277817 */ /* 0x000fe20003800200 */
[----:B------:R-:W-:Y:S01]  /*ae20*/  IMAD.MOV.U32 R50, RZ, RZ, R32 ;  /* 0x000000ffff327224 */ /* 0x000fe200078e0020 */
[----:B------:R-:W-:Y:S01]  /*ae30*/  SHF.R.U64 R56, R26, 0x10, R27 ;  /* 0x000000101a387819 */ /* 0x000fe2000000121b */
[----:B------:R-:W-:Y:S01]  /*ae40*/  IMAD.MOV.U32 R20, RZ, RZ, R35 ;  /* 0x000000ffff147224 */ /* 0x000fe200078e0023 */
[----:B------:R-:W-:Y:S01]  /*ae50*/  ISETP.GE.AND P0, PT, R225, R39, PT ;  /* 0x00000027e100720c */ /* 0x000fe20003f06270 */
        /* <DEDUP_REMOVED lines=9> */
[--C-:B------:R-:W-:Y:S01]  /*aef0*/  SHF.R.U64 R44, R34, 0x10, R35.reuse ;  /* 0x00000010222c7819 */ /* 0x100fe20000001223 */
        /* <DEDUP_REMOVED lines=9> */
[--C-:B------:R-:W-:Y:S01]  /*af90*/  SHF.R.U64 R31, R6, 0x10, R7.reuse ;  /* 0x00000010061f7819 */ /* 0x100fe20000001207 */
        /* <DEDUP_REMOVED lines=14> */
[----:B------:R-:W-:-:S04]  /*b080*/  DEPBAR.LE SB0, 0x1 ;  /* 0x000080400000791a */ /* 0x000fc80000000000 */
[--C-:B------:R-:W-:Y:S01]  /*b090*/  SHF.R.U64 R12, R14, 0x10, R15.reuse ;  /* 0x000000100e0c7819 */ /* 0x100fe2000000120f */
[----:B------:R-:W-:Y:S01]  /*b0a0*/  BSSY B1, `(.L_x_227) ;  /* 0x000012f000017945 */ /* 0x000fe20003800000 */
[----:B------:R-:W-:Y:S02]  /*b0b0*/  SHF.R.U32.HI R4, RZ, 0x10, R15 ;  /* 0x00000010ff047819 */ /* 0x000fe4000001160f */
        /* <DEDUP_REMOVED lines=22> */
[----:B------:R-:W-:Y:S01]  /*b220*/  PRMT R12, R4, 0x5410, R12 ;  /* 0x00005410040c7816 */ /* 0x000fe2000000000c */
[----:B------:R-:W-:Y:S06]  /*b230*/  BAR.SYNC.DEFER_BLOCKING 0x0 ;  /* 0x0000000000007b1d */ /* 0x000fec0000010000 */
[----:B------:R-:W-:Y:S05]  /*b240*/  @P0 BRA `(.L_x_228) ;  /* 0x0000114000000947 */ /* 0x000fea0003800000 */
[----:B------:R-:W-:Y:S01]  /*b250*/  ISETP.GE.AND P0, PT, R140, c[0x0][0x27c], PT ;  /* 0x00009f008c007a0c */ /* 0x000fe20003f06270 */
[----:B------:R-:W-:-:S12]  /*b260*/  BSSY B0, `(.L_x_229) ;  /* 0x000005c000007945 */ /* 0x000fd80003800000 */
[----:B------:R-:W-:Y:S05]  /*b270*/  @P0 BRA `(.L_x_230) ;  /* 0x000005a000000947 */ /* 0x000fea0003800000 */
[----:B------:R-:W-:Y:S01]  /*b280*/  MOV R6, c[0x0][0x27c] ;  /* 0x00009f0000067a02 */ /* 0x000fe20000000f00 */
[----:B------:R-:W-:Y:S01]  /*b290*/  HADD2.F32 R57, -RZ, R35.H1_H1 ;  /* 0x30000023ff397230 */ /* 0x000fe20000004100 */
[----:B------:R-:W-:Y:S01]  /*b2a0*/  LOP3.LUT R40, R224, 0x38, R140, 0xf8, !PT ;  /* 0x00000038e0287812 */ /* 0x000fe200078ef88c */
[----:B------:R-:W-:Y:S01]  /*b2b0*/  HADD2.F32 R66, -RZ, R37.H1_H1 ;  /* 0x30000025ff427230 */ /* 0x000fe20000004100 */
[----:B------:R-:W-:Y:S01]  /*b2c0*/  LEA.HI R6, R6, R223, RZ, 0x1d ;  /* 0x000000df06067211 */ /* 0x000fe200078fe8ff */
[----:B------:R-:W-:Y:S01]  /*b2d0*/  HADD2.F32 R55, -RZ, R32.H1_H1 ;  /* 0x30000020ff377230 */ /* 0x000fe20000004100 */
[----:B------:R-:W-:Y:S01]  /*b2e0*/  LOP3.LUT R40, R220, R40, R222, 0xf6, !PT ;  /* 0x00000028dc287212 */ /* 0x000fe200078ef6de */
[----:B------:R-:W-:Y:S01]  /*b2f0*/  HADD2.F32 R53, -RZ, R35.H0_H0 ;  /* 0x20000023ff357230 */ /* 0x000fe20000004100 */
[----:B------:R-:W-:Y:S01]  /*b300*/  SHF.R.S32.HI R5, RZ, 0x1f, R6 ;  /* 0x0000001fff057819 */ /* 0x000fe20000011406 */
[----:B------:R-:W-:Y:S01]  /*b310*/  HADD2.F32 R65, -RZ, R34.H1_H1 ;  /* 0x30000022ff417230 */ /* 0x000fe20000004100 */
[----:B------:R-:W-:Y:S01]  /*b320*/  SHF.L.U32 R4, R6, 0x3, RZ ;  /* 0x0000000306047819 */ /* 0x000fe200000006ff */
[----:B------:R-:W-:Y:S01]  /*b330*/  HADD2.F32 R64, -RZ, R37.H0_H0 ;  /* 0x20000025ff407230 */ /* 0x000fe20000004100 */
[----:B------:R-:W-:Y:S01]  /*b340*/  LEA.HI R5, R5, R6, RZ, 0x3 ;  /* 0x0000000605057211 */ /* 0x000fe200078f18ff */
[----:B------:R-:W-:Y:S01]  /*b350*/  HADD2.F32 R52, -RZ, R32.H0_H0 ;  /* 0x20000020ff347230 */ /* 0x000fe20000004100 */
[----:B------:R-:W-:Y:S01]  /*b360*/  LOP3.LUT R4, R224, 0x38, R4, 0xf8, !PT ;  /* 0x00000038e0047812 */ /* 0x000fe200078ef804 */
[----:B------:R-:W-:Y:S01]  /*b370*/  HADD2.F32 R51, -RZ, R36.H1_H1 ;  /* 0x30000024ff337230 */ /* 0x000fe20000004100 */
[----:B------:R-:W-:Y:S01]  /*b380*/  SHF.L.U32 R5, R5, 0xa, RZ ;  /* 0x0000000a05057819 */ /* 0x000fe200000006ff */
[----:B------:R-:W-:Y:S01]  /*b390*/  HADD2.F32 R63, -RZ, R34.H0_H0 ;  /* 0x20000022ff3f7230 */ /* 0x000fe20000004100 */
[----:B------:R-:W-:Y:S01]  /*b3a0*/  LOP3.LUT R4, R4, R222, RZ, 0x3c, !PT ;  /* 0x000000de04047212 */ /* 0x000fe200078e3cff */
[----:B------:R-:W-:Y:S01]  /*b3b0*/  HADD2.F32 R61, -RZ, R38.H1_H1 ;  /* 0x30000026ff3d7230 */ /* 0x000fe20000004100 */
[----:B------:R-:W-:Y:S01]  /*b3c0*/  LOP3.LUT R5, R5, 0x7fffe000, RZ, 0xc0, !PT ;  /* 0x7fffe00005057812 */ /* 0x000fe200078ec0ff */
[----:B------:R-:W-:Y:S01]  /*b3d0*/  HADD2.F32 R50, -RZ, R31.H1_H1 ;  /* 0x3000001fff327230 */ /* 0x000fe20000004100 */
[----:B------:R-:W-:Y:S01]  /*b3e0*/  LEA R40, R40, 0xc100, 0x1 ;  /* 0x0000c10028287811 */ /* 0x000fe200078e08ff */
[----:B------:R-:W-:Y:S01]  /*b3f0*/  HADD2.F32 R60, -RZ, R33.H1_H1 ;  /* 0x30000021ff3c7230 */ /* 0x000fe20000004100 */
[----:B------:R-:W-:Y:S01]  /*b400*/  IADD3 R4, R4, R5, R220 ;  /* 0x0000000504047210 */ /* 0x000fe20007ffe0dc */
[----:B------:R-:W-:-:S02]  /*b410*/  HADD2.F32 R49, -RZ, R36.H0_H0 ;  /* 0x20000024ff317230 */ /* 0x000fc40000004100 */
[----:B------:R-:W1:Y:S01]  /*b420*/  LDS.128 R8, [R40] ;  /* 0x0000000028087984 */ /* 0x000e620000000c00 */
[----:B------:R-:W-:Y:S01]  /*b430*/  SHF.L.U32 R41, R4, 0x1, RZ ;  /* 0x0000000104297819 */ /* 0x000fe200000006ff */
[----:B------:R-:W-:Y:S02]  /*b440*/  HADD2.F32 R59, -RZ, R38.H0_H0 ;  /* 0x20000026ff3b7230 */ /* 0x000fe40000004100 */
[----:B------:R-:W-:Y:S02]  /*b450*/  HADD2.F32 R58, -RZ, R33.H0_H0 ;  /* 0x20000021ff3a7230 */ /* 0x000fe40000004100 */
[----:B------:R-:W2:Y:S01]  /*b460*/  LDS.128 R4, [R41+0xc100] ;  /* 0x00c1000029047984 */ /* 0x000ea20000000c00 */
[--C-:B-1----:R-:W-:Y:S02]  /*b470*/  HADD2.F32 R42, -RZ, R8.reuse.H0_H0 ;  /* 0x20000008ff2a7230 */ /* 0x102fe40000004100 */
[----:B------:R-:W-:Y:S02]  /*b480*/  HADD2.F32 R44, -RZ, R8.H1_H1 ;  /* 0x30000008ff2c7230 */ /* 0x000fe40000004100 */
[----:B------:R-:W-:-:S02]  /*b490*/  HADD2.F32 R8, -RZ, R9.H0_H0 ;  /* 0x20000009ff087230 */ /* 0x000fc40000004100 */
[--C-:B--2---:R-:W-:Y:S02]  /*b4a0*/  HADD2.F32 R56, -RZ, R4.reuse.H0_H0 ;  /* 0x20000004ff387230 */ /* 0x104fe40000004100 */
[----:B------:R-:W-:Y:S01]  /*b4b0*/  HADD2.F32 R54, -RZ, R4.H1_H1 ;  /* 0x30000004ff367230 */ /* 0x000fe20000004100 */
[-C--:B------:R-:W-:Y:S01]  /*b4c0*/  FMUL.FTZ R4, R42, R57.reuse ;  /* 0x000000392a047220 */ /* 0x080fe20000410000 */
[----:B------:R-:W-:Y:S01]  /*b4d0*/  HADD2.F32 R48, -RZ, R5.H0_H0 ;  /* 0x20000005ff307230 */ /* 0x000fe20000004100 */
[C---:B------:R-:W-:Y:S01]  /*b4e0*/  FMUL.FTZ R57, R56.reuse, R57 ;  /* 0x0000003938397220 */ /* 0x040fe20000410000 */
[----:B------:R-:W-:Y:S01]  /*b4f0*/  HADD2.F32 R45, -RZ, R9.H1_H1 ;  /* 0x30000009ff2d7230 */ /* 0x000fe20000004100 */
[----:B------:R-:W-:Y:S01]  /*b500*/  FFMA.FTZ R56, R56, R66, R4 ;  /* 0x0000004238387223 */ /* 0x000fe20000010004 */
[--C-:B------:R-:W-:Y:S01]  /*b510*/  HADD2.F32 R43, -RZ, R7.reuse.H0_H0 ;  /* 0x20000007ff2b7230 */ /* 0x100fe20000004100 */
[----:B------:R-:W-:Y:S01]  /*b520*/  FMUL.FTZ R4, R8, R53 ;  /* 0x0000003508047220 */ /* 0x000fe20000410000 */
[----:B------:R-:W-:Y:S01]  /*b530*/  HADD2.F32 R67, -RZ, R7.H1_H1 ;  /* 0x30000007ff437230 */ /* 0x000fe20000004100 */
[-C--:B------:R-:W-:Y:S01]  /*b540*/  FMUL.FTZ R7, R44, R55.reuse ;  /* 0x000000372c077220 */ /* 0x080fe20000410000 */
[----:B------:R-:W-:Y:S01]  /*b550*/  HADD2.F32 R9, -RZ, R10.H0_H0 ;  /* 0x2000000aff097230 */ /* 0x000fe20000004100 */
[----:B------:R-:W-:Y:S01]  /*b560*/  FMUL.FTZ R55, R54, R55 ;  /* 0x0000003736377220 */ /* 0x000fe20000410000 */
[----:B------:R-:W-:Y:S01]  /*b570*/  HADD2.F32 R5, -RZ, R5.H1_H1 ;  /* 0x30000005ff057230 */ /* 0x000fe20000004100 */
[----:B------:R-:W-:Y:S01]  /*b580*/  FMUL.FTZ R53, R48, R53 ;  /* 0x0000003530357220 */ /* 0x000fe20000410000 */
[----:B------:R-:W-:Y:S01]  /*b590*/  HADD2.F32 R47, -RZ, R6.H0_H0 ;  /* 0x20000006ff2f7230 */ /* 0x000fe20000004100 */
[----:B------:R-:W-:Y:S01]  /*b5a0*/  FFMA.FTZ R54, R54, R65, R7 ;  /* 0x0000004136367223 */ /* 0x000fe20000010007 */
[----:B------:R-:W-:Y:S01]  /*b5b0*/  HADD2.F32 R46, -RZ, R10.H1_H1 ;  /* 0x3000000aff2e7230 */ /* 0x000fe20000004100 */
[----:B------:R-:W-:Y:S01]  /*b5c0*/  FFMA.FTZ R48, R48, R64, R4 ;  /* 0x0000004030307223 */ /* 0x000fe20000010004 */
[----:B------:R-:W-:Y:S01]  /*b5d0*/  HADD2.F32 R6, -RZ, R6.H1_H1 ;  /* 0x30000006ff067230 */ /* 0x000fe20000004100 */
[-C--:B------:R-:W-:Y:S01]  /*b5e0*/  FMUL.FTZ R7, R45, R52.reuse ;  /* 0x000000342d077220 */ /* 0x080fe20000410000 */
[--C-:B------:R-:W-:Y:S01]  /*b5f0*/  HADD2.F32 R10, -RZ, R11.reuse.H0_H0 ;  /* 0x2000000bff0a7230 */ /* 0x100fe20000004100 */
[----:B------:R-:W-:Y:S01]  /*b600*/  FMUL.FTZ R4, R9, R51 ;  /* 0x0000003309047220 */ /* 0x000fe20000410000 */
[----:B------:R-:W-:Y:S01]  /*b610*/  HADD2.F32 R11, -RZ, R11.H1_H1 ;  /* 0x3000000bff0b7230 */ /* 0x000fe20000004100 */
[----:B------:R-:W-:-:S02]  /*b620*/  FMUL.FTZ R52, R5, R52 ;  /* 0x0000003405347220 */ /* 0x000fc40000410000 */
[----:B------:R-:W-:Y:S02]  /*b630*/  FMUL.FTZ R51, R47, R51 ;  /* 0x000000332f337220 */ /* 0x000fe40000410000 */
[----:B------:R-:W-:Y:S02]  /*b640*/  FFMA.FTZ R5, R5, R63, R7 ;  /* 0x0000003f05057223 */ /* 0x000fe40000010007 */
[----:B------:R-:W-:Y:S01]  /*b650*/  FFMA.FTZ R47, R47, R61, R4 ;  /* 0x0000003d2f2f7223 */ /* 0x000fe20000010004 */
[----:B------:R-:W-:Y:S01]  /*b660*/  HADD2.F32 R4, -RZ, R31.H0_H0 ;  /* 0x2000001fff047230 */ /* 0x000fe20000004100 */
[----:B------:R-:W-:Y:S01]  /*b670*/  FMUL.FTZ R7, R46, R50 ;  /* 0x000000322e077220 */ /* 0x000fe20000410000 */
[----:B------:R-:W-:Y:S01]  /*b680*/  F2FP.PACK_AB R5, R5, R48 ;  /* 0x000000300505723e */ /* 0x000fe200000000ff */
[C---:B------:R-:W-:Y:S02]  /*b690*/  FMUL.FTZ R50, R6.reuse, R50 ;  /* 0x0000003206327220 */ /* 0x040fe40000410000 */
[----:B------:R-:W-:-:S02]  /*b6a0*/  FFMA.FTZ R6, R6, R60, R7 ;  /* 0x0000003c06067223 */ /* 0x000fc40000010007 */
[----:B------:R-:W-:Y:S02]  /*b6b0*/  FMUL.FTZ R68, R10, R49 ;  /* 0x000000310a447220 */ /* 0x000fe40000410000 */
[-C--:B------:R-:W-:Y:S01]  /*b6c0*/  FMUL.FTZ R7, R11, R4.reuse ;  /* 0x000000040b077220 */ /* 0x080fe20000410000 */
[----:B------:R-:W-:Y:S01]  /*b6d0*/  F2FP.PACK_AB R6, R6, R47 ;  /* 0x0000002f0606723e */ /* 0x000fe200000000ff */
[----:B------:R-:W-:Y:S02]  /*b6e0*/  FMUL.FTZ R49, R43, R49 ;  /* 0x000000312b317220 */ /* 0x000fe40000410000 */
[----:B------:R-:W-:Y:S02]  /*b6f0*/  FMUL.FTZ R4, R67, R4 ;  /* 0x0000000443047220 */ /* 0x000fe40000410000 */
[----:B------:R-:W-:Y:S02]  /*b700*/  FFMA.FTZ R57, R42, R66, -R57 ;  /* 0x000000422a397223 */ /* 0x000fe40000010839 */
[----:B------:R-:W-:-:S02]  /*b710*/  FFMA.FTZ R55, R44, R65, -R55 ;  /* 0x000000412c377223 */ /* 0x000fc40000010837 */
[----:B------:R-:W-:Y:S02]  /*b720*/  FFMA.FTZ R53, R8, R64, -R53 ;  /* 0x0000004008357223 */ /* 0x000fe40000010835 */
[----:B------:R-:W-:Y:S01]  /*b730*/  FFMA.FTZ R52, R45, R63, -R52 ;  /* 0x0000003f2d347223 */ /* 0x000fe20000010834 */
[----:B------:R-:W-:Y:S01]  /*b740*/  F2FP.PACK_AB R8, R55, R57 ;  /* 0x000000393708723e */ /* 0x000fe200000000ff */
[----:B------:R-:W-:Y:S02]  /*b750*/  FFMA.FTZ R51, R9, R61, -R51 ;  /* 0x0000003d09337223 */ /* 0x000fe40000010833 */
[----:B------:R-:W-:Y:S01]  /*b760*/  FFMA.FTZ R50, R46, R60, -R50 ;  /* 0x0000003c2e327223 */ /* 0x000fe20000010832 */
[----:B------:R-:W-:Y:S01]  /*b770*/  F2FP.PACK_AB R9, R52, R53 ;  /* 0x000000353409723e */ /* 0x000fe200000000ff */
[----:B------:R-:W-:Y:S02]  /*b780*/  FFMA.FTZ R49, R10, R59, -R49 ;  /* 0x0000003b0a317223 */ /* 0x000fe40000010831 */
[----:B------:R-:W-:Y:S01]  /*b790*/  FFMA.FTZ R11, R11, R58, -R4 ;  /* 0x0000003a0b0b7223 */ /* 0x000fe20000010804 */
[----:B------:R-:W-:Y:S01]  /*b7a0*/  F2FP.PACK_AB R10, R50, R51 ;  /* 0x00000033320a723e */ /* 0x000fe200000000ff */
[----:B------:R-:W-:Y:S01]  /*b7b0*/  FFMA.FTZ R43, R43, R59, R68 ;  /* 0x0000003b2b2b7223 */ /* 0x000fe20000010044 */
[----:B------:R-:W-:Y:S01]  /*b7c0*/  F2FP.PACK_AB R4, R54, R56 ;  /* 0x000000383604723e */ /* 0x000fe200000000ff */
[----:B------:R-:W-:Y:S01]  /*b7d0*/  FFMA.FTZ R7, R67, R58, R7 ;  /* 0x0000003a43077223 */ /* 0x000fe20000010007 */
[----:B------:R-:W-:-:S04]  /*b7e0*/  F2FP.PACK_AB R11, R11, R49 ;  /* 0x000000310b0b723e */ /* 0x000fc800000000ff */
[----:B------:R-:W-:Y:S01]  /*b7f0*/  F2FP.PACK_AB R7, R7, R43 ;  /* 0x0000002b0707723e */ /* 0x000fe200000000ff */
[----:B------:R1:W-:Y:S04]  /*b800*/  STS.128 [R40], R8 ;  /* 0x0000000828007388 */ /* 0x0003e80000000c00 */
[----:B------:R1:W-:Y:S02]  /*b810*/  STS.128 [R41+0xc100], R4 ;  /* 0x00c1000429007388 */ /* 0x0003e40000000c00 */
.L_x_230:
[----:B------:R-:W-:Y:S05]  /*b820*/  BSYNC B0 ;  /* 0x0000000000007941 */ /* 0x000fea0003800000 */
.L_x_229:
[----:B-1----:R-:W-:Y:S01]  /*b830*/  IADD3 R4, R140, 0x20, RZ ;  /* 0x000000208c047810 */ /* 0x002fe20007ffe0ff */
[----:B------:R-:W-:Y:S03]  /*b840*/  BSSY B0, `(.L_x_231) ;  /* 0x000005a000007945 */ /* 0x000fe60003800000 */
[----:B------:R-:W-:-:S13]  /*b850*/  ISETP.GE.AND P0, PT, R4, c[0x0][0x27c], PT ;  /* 0x00009f0004007a0c */ /* 0x000fda0003f06270 */
[----:B------:R-:W-:Y:S05]  /*b860*/  @P0 BRA `(.L_x_232) ;  /* 0x0000057000000947 */ /* 0x000fea0003800000 */
[----:B------:R-:W-:Y:S01]  /*b870*/  MOV R6, c[0x0][0x27c] ;  /* 0x00009f0000067a02 */ /* 0x000fe20000000f00 */
[----:B------:R-:W1:Y:S01]  /*b880*/  LDS.128 R8, [R234] ;  /* 0x00000000ea087984 */ /* 0x000e620000000c00 */
[----:B------:R-:W-:Y:S02]  /*b890*/  HADD2.F32 R56, -RZ, R27.H1_H1 ;  /* 0x3000001bff387230 */ /* 0x000fe40000004100 */
[----:B------:R-:W-:Y:S01]  /*b8a0*/  LEA.HI R6, R6, R22, RZ, 0x1d ;  /* 0x0000001606067211 */ /* 0x000fe200078fe8ff */
[----:B------:R-:W-:Y:S02]  /*b8b0*/  HADD2.F32 R65, -RZ, R29.H1_H1 ;  /* 0x3000001dff417230 */ /* 0x000fe40000004100 */
[----:B------:R-:W-:Y:S01]  /*b8c0*/  HADD2.F32 R54, -RZ, R24.H1_H1 ;  /* 0x30000018ff367230 */ /* 0x000fe20000004100 */
[----:B------:R-:W-:Y:S01]  /*b8d0*/  SHF.R.S32.HI R5, RZ, 0x1f, R6 ;  /* 0x0000001fff057819 */ /* 0x000fe20000011406 */
[----:B------:R-:W-:Y:S01]  /*b8e0*/  HADD2.F32 R52, -RZ, R27.H0_H0 ;  /* 0x2000001bff347230 */ /* 0x000fe20000004100 */
[----:B------:R-:W-:Y:S01]  /*b8f0*/  SHF.L.U32 R4, R6, 0x3, RZ ;  /* 0x0000000306047819 */ /* 0x000fe200000006ff */
[----:B------:R-:W-:Y:S01]  /*b900*/  HADD2.F32 R64, -RZ, R26.H1_H1 ;  /* 0x3000001aff407230 */ /* 0x000fe20000004100 */
[----:B------:R-:W-:Y:S01]  /*b910*/  LEA.HI R5, R5, R6, RZ, 0x3 ;  /* 0x0000000605057211 */ /* 0x000fe200078f18ff */
[----:B------:R-:W-:Y:S01]  /*b920*/  HADD2.F32 R63, -RZ, R29.H0_H0 ;  /* 0x2000001dff3f7230 */ /* 0x000fe20000004100 */
[----:B------:R-:W-:Y:S01]  /*b930*/  LOP3.LUT R4, R224, 0x38, R4, 0xf8, !PT ;  /* 0x00000038e0047812 */ /* 0x000fe200078ef804 */
[----:B------:R-:W-:Y:S01]  /*b940*/  HADD2.F32 R51, -RZ, R24.H0_H0 ;  /* 0x20000018ff337230 */ /* 0x000fe20000004100 */
[----:B------:R-:W-:Y:S01]  /*b950*/  SHF.L.U32 R5, R5, 0xa, RZ ;  /* 0x0000000a05057819 */ /* 0x000fe200000006ff */
[----:B------:R-:W-:Y:S01]  /*b960*/  HADD2.F32 R50, -RZ, R28.H1_H1 ;  /* 0x3000001cff327230 */ /* 0x000fe20000004100 */
[----:B------:R-:W-:Y:S01]  /*b970*/  LOP3.LUT R4, R4, R222, RZ, 0x3c, !PT ;  /* 0x000000de04047212 */ /* 0x000fe200078e3cff */
[----:B------:R-:W-:Y:S01]  /*b980*/  HADD2.F32 R61, -RZ, R26.H0_H0 ;  /* 0x2000001aff3d7230 */ /* 0x000fe20000004100 */
[----:B------:R-:W-:Y:S01]  /*b990*/  LOP3.LUT R5, R5, 0x7fffe000, RZ, 0xc0, !PT ;  /* 0x7fffe00005057812 */ /* 0x000fe200078ec0ff */
[----:B------:R-:W-:-:S02]  /*b9a0*/  HADD2.F32 R60, -RZ, R30.H1_H1 ;  /* 0x3000001eff3c7230 */ /* 0x000fc40000004100 */
[----:B------:R-:W-:Y:S01]  /*b9b0*/  HADD2.F32 R49, -RZ, R23.H1_H1 ;  /* 0x30000017ff317230 */ /* 0x000fe20000004100 */
[----:B------:R-:W-:Y:S01]  /*b9c0*/  IADD3 R4, R4, R5, R220 ;  /* 0x0000000504047210 */ /* 0x000fe20007ffe0dc */
[--C-:B------:R-:W-:Y:S02]  /*b9d0*/  HADD2.F32 R59, -RZ, R25.reuse.H1_H1 ;  /* 0x30000019ff3b7230 */ /* 0x100fe40000004100 */
[----:B------:R-:W-:Y:S01]  /*b9e0*/  HADD2.F32 R48, -RZ, R28.H0_H0 ;  /* 0x2000001cff307230 */ /* 0x000fe20000004100 */
[----:B------:R-:W-:Y:S01]  /*b9f0*/  SHF.L.U32 R40, R4, 0x1, RZ ;  /* 0x0000000104287819 */ /* 0x000fe200000006ff */
[----:B------:R-:W-:Y:S02]  /*ba00*/  HADD2.F32 R58, -RZ, R30.H0_H0 ;  /* 0x2000001eff3a7230 */ /* 0x000fe40000004100 */
[----:B------:R-:W-:Y:S02]  /*ba10*/  HADD2.F32 R57, -RZ, R25.H0_H0 ;  /* 0x20000019ff397230 */ /* 0x000fe40000004100 */
[----:B------:R-:W2:Y:S01]  /*ba20*/  LDS.128 R4, [R40+0xc100] ;  /* 0x00c1000028047984 */ /* 0x000ea20000000c00 */
[----:B-1----:R-:W-:-:S02]  /*ba30*/  HADD2.F32 R41, -RZ, R8.H0_H0 ;  /* 0x20000008ff297230 */ /* 0x002fc40000004100 */
[----:B------:R-:W-:Y:S02]  /*ba40*/  HADD2.F32 R43, -RZ, R8.H1_H1 ;  /* 0x30000008ff2b7230 */ /* 0x000fe40000004100 */
[--C-:B------:R-:W-:Y:S02]  /*ba50*/  HADD2.F32 R8, -RZ, R9.reuse.H0_H0 ;  /* 0x20000009ff087230 */ /* 0x100fe40000004100 */
[----:B------:R-:W-:Y:S02]  /*ba60*/  HADD2.F32 R44, -RZ, R9.H1_H1 ;  /* 0x30000009ff2c7230 */ /* 0x000fe40000004100 */
[--C-:B------:R-:W-:Y:S02]  /*ba70*/  HADD2.F32 R9, -RZ, R10.reuse.H0_H0 ;  /* 0x2000000aff097230 */ /* 0x100fe40000004100 */
[----:B------:R-:W-:Y:S02]  /*ba80*/  HADD2.F32 R45, -RZ, R10.H1_H1 ;  /* 0x3000000aff2d7230 */ /* 0x000fe40000004100 */
[----:B------:R-:W-:-:S02]  /*ba90*/  HADD2.F32 R10, -RZ, R11.H0_H0 ;  /* 0x2000000bff0a7230 */ /* 0x000fc40000004100 */
[----:B------:R-:W-:-:S03]  /*baa0*/  HADD2.F32 R11, -RZ, R11.H1_H1 ;  /* 0x3000000bff0b7230 */ /* 0x000fc60000004100 */
[----:B------:R-:W-:Y:S01]  /*bab0*/  FMUL.FTZ R67, R10, R48 ;  /* 0x000000300a437220 */ /* 0x000fe20000410000 */
[--C-:B--2---:R-:W-:Y:S02]  /*bac0*/  HADD2.F32 R55, -RZ, R4.reuse.H0_H0 ;  /* 0x20000004ff377230 */ /* 0x104fe40000004100 */
[----:B------:R-:W-:Y:S01]  /*bad0*/  HADD2.F32 R53, -RZ, R4.H1_H1 ;  /* 0x30000004ff357230 */ /* 0x000fe20000004100 */
[-C--:B------:R-:W-:Y:S01]  /*bae0*/  FMUL.FTZ R4, R41, R56.reuse ;  /* 0x0000003829047220 */ /* 0x080fe20000410000 */
[----:B------:R-:W-:Y:S01]  /*baf0*/  HADD2.F32 R47, -RZ, R5.H0_H0 ;  /* 0x20000005ff2f7230 */ /* 0x000fe20000004100 */
[C---:B------:R-:W-:Y:S01]  /*bb00*/  FMUL.FTZ R56, R55.reuse, R56 ;  /* 0x0000003837387220 */ /* 0x040fe20000410000 */
[--C-:B------:R-:W-:Y:S01]  /*bb10*/  HADD2.F32 R42, -RZ, R7.reuse.H0_H0 ;  /* 0x20000007ff2a7230 */ /* 0x100fe20000004100 */
[----:B------:R-:W-:Y:S01]  /*bb20*/  FFMA.FTZ R55, R55, R65, R4 ;  /* 0x0000004137377223 */ /* 0x000fe20000010004 */
[----:B------:R-:W-:Y:S01]  /*bb30*/  HADD2.F32 R66, -RZ, R7.H1_H1 ;  /* 0x30000007ff427230 */ /* 0x000fe20000004100 */
[----:B------:R-:W-:Y:S01]  /*bb40*/  FMUL.FTZ R7, R43, R54 ;  /* 0x000000362b077220 */ /* 0x000fe20000410000 */
[----:B------:R-:W-:Y:S01]  /*bb50*/  HADD2.F32 R5, -RZ, R5.H1_H1 ;  /* 0x30000005ff057230 */ /* 0x000fe20000004100 */
[----:B------:R-:W-:Y:S01]  /*bb60*/  FMUL.FTZ R4, R8, R52 ;  /* 0x0000003408047220 */ /* 0x000fe20000410000 */
[--C-:B------:R-:W-:Y:S01]  /*bb70*/  HADD2.F32 R46, -RZ, R6.reuse.H0_H0 ;  /* 0x20000006ff2e7230 */ /* 0x100fe20000004100 */
[----:B------:R-:W-:Y:S01]  /*bb80*/  FMUL.FTZ R54, R53, R54 ;  /* 0x0000003635367220 */ /* 0x000fe20000410000 */
[----:B------:R-:W-:Y:S01]  /*bb90*/  HADD2.F32 R6, -RZ, R6.H1_H1 ;  /* 0x30000006ff067230 */ /* 0x000fe20000004100 */
[----:B------:R-:W-:-:S02]  /*bba0*/  FMUL.FTZ R52, R47, R52 ;  /* 0x000000342f347220 */ /* 0x000fc40000410000 */
[----:B------:R-:W-:Y:S02]  /*bbb0*/  FFMA.FTZ R53, R53, R64, R7 ;  /* 0x0000004035357223 */ /* 0x000fe40000010007 */
[----:B------:R-:W-:Y:S02]  /*bbc0*/  FFMA.FTZ R47, R47, R63, R4 ;  /* 0x0000003f2f2f7223 */ /* 0x000fe40000010004 */
[-C--:B------:R-:W-:Y:S02]  /*bbd0*/  FMUL.FTZ R7, R44, R51.reuse ;  /* 0x000000332c077220 */ /* 0x080fe40000410000 */
[-C--:B------:R-:W-:Y:S02]  /*bbe0*/  FMUL.FTZ R4, R9, R50.reuse ;  /* 0x0000003209047220 */ /* 0x080fe40000410000 */
[----:B------:R-:W-:Y:S02]  /*bbf0*/  FMUL.FTZ R51, R5, R51 ;  /* 0x0000003305337220 */ /* 0x000fe40000410000 */
[----:B------:R-:W-:-:S02]  /*bc00*/  FMUL.FTZ R50, R46, R50 ;  /* 0x000000322e327220 */ /* 0x000fc40000410000 */
[----:B------:R-:W-:Y:S02]  /*bc10*/  FFMA.FTZ R5, R5, R61, R7 ;  /* 0x0000003d05057223 */ /* 0x000fe40000010007 */
[----:B------:R-:W-:Y:S01]  /*bc20*/  FFMA.FTZ R46, R46, R60, R4 ;  /* 0x0000003c2e2e7223 */ /* 0x000fe20000010004 */
[----:B------:R-:W-:Y:S01]  /*bc30*/  HADD2.F32 R4, -RZ, R23.H0_H0 ;  /* 0x20000017ff047230 */ /* 0x000fe20000004100 */
[----:B------:R-:W-:Y:S01]  /*bc40*/  FMUL.FTZ R7, R45, R49 ;  /* 0x000000312d077220 */ /* 0x000fe20000410000 */
[----:B------:R-:W-:Y:S01]  /*bc50*/  F2FP.PACK_AB R5, R5, R47 ;  /* 0x0000002f0505723e */ /* 0x000fe200000000ff */
[C---:B------:R-:W-:Y:S02]  /*bc60*/  FMUL.FTZ R49, R6.reuse, R49 ;  /* 0x0000003106317220 */ /* 0x040fe40000410000 */
[----:B------:R-:W-:Y:S02]  /*bc70*/  FFMA.FTZ R6, R6, R59, R7 ;  /* 0x0000003b06067223 */ /* 0x000fe40000010007 */
[----:B------:R-:W-:-:S02]  /*bc80*/  FMUL.FTZ R7, R11, R4 ;  /* 0x000000040b077220 */ /* 0x000fc40000410000 */
[----:B------:R-:W-:Y:S01]  /*bc90*/  FMUL.FTZ R48, R42, R48 ;  /* 0x000000302a307220 */ /* 0x000fe20000410000 */
[----:B------:R-:W-:Y:S01]  /*bca0*/  F2FP.PACK_AB R6, R6, R46 ;  /* 0x0000002e0606723e */ /* 0x000fe200000000ff */
[----:B------:R-:W-:Y:S02]  /*bcb0*/  FMUL.FTZ R4, R66, R4 ;  /* 0x0000000442047220 */ /* 0x000fe40000410000 */
[----:B------:R-:W-:Y:S02]  /*bcc0*/  FFMA.FTZ R56, R41, R65, -R56 ;  /* 0x0000004129387223 */ /* 0x000fe40000010838 */
[----:B------:R-:W-:Y:S02]  /*bcd0*/  FFMA.FTZ R54, R43, R64, -R54 ;  /* 0x000000402b367223 */ /* 0x000fe40000010836 */
[----:B------:R-:W-:Y:S02]  /*bce0*/  FFMA.FTZ R52, R8, R63, -R52 ;  /* 0x0000003f08347223 */ /* 0x000fe40000010834 */
[----:B------:R-:W-:Y:S01]  /*bcf0*/  FFMA.FTZ R51, R44, R61, -R51 ;  /* 0x0000003d2c337223 */ /* 0x000fe20000010833 */
[----:B------:R-:W-:Y:S01]  /*bd00*/  F2FP.PACK_AB R8, R54, R56 ;  /* 0x000000383608723e */ /* 0x000fe200000000ff */
[----:B------:R-:W-:-:S02]  /*bd10*/  FFMA.FTZ R50, R9, R60, -R50 ;  /* 0x0000003c09327223 */ /* 0x000fc40000010832 */
        /* <DEDUP_REMOVED lines=12> */
.L_x_232:
[----:B------:R-:W-:Y:S05]  /*bde0*/  BSYNC B0 ;  /* 0x0000000000007941 */ /* 0x000fea0003800000 */
.L_x_231:
[----:B-1----:R-:W-:-:S04]  /*bdf0*/  IADD3 R4, R140, 0x40, RZ ;  /* 0x000000408c047810 */ /* 0x002fc80007ffe0ff */
        /* <DEDUP_REMOVED lines=24> */
[----:B------:R-:W-:Y:S02]  /*bf80*/  HADD2.F32 R59, -RZ, R14.H1_H1 ;  /* 0x3000000eff3b7230 */ /* 0x000fe40000004100 */
        /* <DEDUP_REMOVED lines=64> */
.L_x_228:
[----:B------:R-:W-:Y:S05]  /*c390*/  BSYNC B1 ;  /* 0x0000000000017941 */ /* 0x000fea0003800000 */
.L_x_227:
[----:B------:R-:W-:-:S13]  /*c3a0*/  ISETP.GE.AND P0, PT, R216, R39, PT ;  /* 0x00000027d800720c */ /* 0x000fda0003f06270 */
[----:B------:R-:W-:Y:S05]  /*c3b0*/  @P0 BRA `(.L_x_214) ;  /* 0x0000114000000947 */ /* 0x000fea0003800000 */
[----:B------:R-:W-:Y:S01]  /*c3c0*/  ISETP.GE.AND P0, PT, R140, c[0x0][0x27c], PT ;  /* 0x00009f008c007a0c */ /* 0x000fe20003f06270 */
[----:B------:R-:W-:-:S12]  /*c3d0*/  BSSY B0, `(.L_x_233) ;  /* 0x000005c000007945 */ /* 0x000fd80003800000 */
[----:B------:R-:W-:Y:S05]  /*c3e0*/  @P0 BRA `(.L_x_234) ;  /* 0x000005a000000947 */ /* 0x000fea0003800000 */
[----:B-1----:R-:W-:Y:S01]  /*c3f0*/  MOV R6, c[0x0][0x27c] ;  /* 0x00009f0000067a02 */ /* 0x002fe20000000f00 */
[--C-:B------:R-:W-:Y:S01]  /*c400*/  HADD2.F32 R45, -RZ, R35.reuse.H1_H1 ;  /* 0x30000023ff2d7230 */ /* 0x100fe20000004100 */
[C---:B------:R-:W-:Y:S01]  /*c410*/  LOP3.LUT R39, R215.reuse, 0x38, R140, 0xf8, !PT ;  /* 0x00000038d7277812 */ /* 0x040fe200078ef88c */
[----:B------:R-:W-:Y:S01]  /*c420*/  HADD2.F32 R35, -RZ, R35.H0_H0 ;  /* 0x20000023ff237230 */ /* 0x000fe20000004100 */
[----:B------:R-:W-:Y:S01]  /*c430*/  LEA.HI R6, R6, R223, RZ, 0x1d ;  /* 0x000000df06067211 */ /* 0x000fe200078fe8ff */
[--C-:B------:R-:W-:Y:S01]  /*c440*/  HADD2.F32 R50, -RZ, R37.reuse.H1_H1 ;  /* 0x30000025ff327230 */ /* 0x100fe20000004100 */
[----:B------:R-:W-:Y:S01]  /*c450*/  LOP3.LUT R39, R214, R39, R213, 0xf6, !PT ;  /* 0x00000027d6277212 */ /* 0x000fe200078ef6d5 */
[--C-:B------:R-:W-:Y:S01]  /*c460*/  HADD2.F32 R51, -RZ, R32.reuse.H1_H1 ;  /* 0x30000020ff337230 */ /* 0x100fe20000004100 */
[----:B------:R-:W-:Y:S01]  /*c470*/  SHF.R.S32.HI R4, RZ, 0x1f, R6 ;  /* 0x0000001fff047819 */ /* 0x000fe20000011406 */
[----:B------:R-:W-:Y:S01]  /*c480*/  HADD2.F32 R37, -RZ, R37.H0_H0 ;  /* 0x20000025ff257230 */ /* 0x000fe20000004100 */
[----:B------:R-:W-:Y:S01]  /*c490*/  SHF.L.U32 R5, R6, 0x3, RZ ;  /* 0x0000000306057819 */ /* 0x000fe200000006ff */
[----:B------:R-:W-:Y:S01]  /*c4a0*/  HADD2.F32 R32, -RZ, R32.H0_H0 ;  /* 0x20000020ff207230 */ /* 0x000fe20000004100 */
[----:B------:R-:W-:Y:S01]  /*c4b0*/  LEA.HI R4, R4, R6, RZ, 0x3 ;  /* 0x0000000604047211 */ /* 0x000fe200078f18ff */
[----:B------:R-:W-:Y:S01]  /*c4c0*/  HADD2.F32 R55, -RZ, R31.H1_H1 ;  /* 0x3000001fff377230 */ /* 0x000fe20000004100 */
[----:B------:R-:W-:-:S02]  /*c4d0*/  LOP3.LUT R5, R215, 0x38, R5, 0xf8, !PT ;  /* 0x00000038d7057812 */ /* 0x000fc400078ef805 */
[----:B------:R-:W-:Y:S02]  /*c4e0*/  SHF.L.U32 R4, R4, 0xa, RZ ;  /* 0x0000000a04047819 */ /* 0x000fe400000006ff */
[----:B------:R-:W-:Y:S02]  /*c4f0*/  LOP3.LUT R5, R5, R213, RZ, 0x3c, !PT ;  /* 0x000000d505057212 */ /* 0x000fe400078e3cff */
[----:B------:R-:W-:Y:S02]  /*c500*/  LOP3.LUT R4, R4, 0x7fffe000, RZ, 0xc0, !PT ;  /* 0x7fffe00004047812 */ /* 0x000fe400078ec0ff */
[----:B------:R-:W-:Y:S02]  /*c510*/  LEA R39, R39, 0xc100, 0x1 ;  /* 0x0000c10027277811 */ /* 0x000fe400078e08ff */
[----:B------:R-:W-:-:S03]  /*c520*/  IADD3 R4, R5, R4, R214 ;  /* 0x0000000405047210 */ /* 0x000fc60007ffe0d6 */
[----:B------:R-:W1:Y:S01]  /*c530*/  LDS.128 R8, [R39] ;  /* 0x0000000027087984 */ /* 0x000e620000000c00 */
[----:B------:R-:W-:-:S05]  /*c540*/  SHF.L.U32 R40, R4, 0x1, RZ ;  /* 0x0000000104287819 */ /* 0x000fca00000006ff */
[----:B------:R-:W2:Y:S01]  /*c550*/  LDS.128 R4, [R40+0xc100] ;  /* 0x00c1000028047984 */ /* 0x000ea20000000c00 */
[--C-:B-1----:R-:W-:Y:S02]  /*c560*/  HADD2.F32 R41, -RZ, R8.reuse.H0_H0 ;  /* 0x20000008ff297230 */ /* 0x102fe40000004100 */
[----:B------:R-:W-:Y:S02]  /*c570*/  HADD2.F32 R42, -RZ, R8.H1_H1 ;  /* 0x30000008ff2a7230 */ /* 0x000fe40000004100 */
[----:B------:R-:W-:Y:S01]  /*c580*/  HADD2.F32 R8, -RZ, R9.H0_H0 ;  /* 0x20000009ff087230 */ /* 0x000fe20000004100 */
[----:B------:R-:W-:Y:S01]  /*c590*/  FMUL.FTZ R52, R45, R41 ;  /* 0x000000292d347220 */ /* 0x000fe20000410000 */
[--C-:B--2---:R-:W-:Y:S01]  /*c5a0*/  HADD2.F32 R46, -RZ, R4.reuse.H0_H0 ;  /* 0x20000004ff2e7230 */ /* 0x104fe20000004100 */
[----:B------:R-:W-:Y:S01]  /*c5b0*/  FMUL.FTZ R54, R51, R42 ;  /* 0x0000002a33367220 */ /* 0x000fe20000410000 */
[----:B------:R-:W-:Y:S01]  /*c5c0*/  HADD2.F32 R47, -RZ, R4.H1_H1 ;  /* 0x30000004ff2f7230 */ /* 0x000fe20000004100 */
[----:B------:R-:W-:Y:S01]  /*c5d0*/  FMUL.FTZ R53, R35, R8 ;  /* 0x0000000823357220 */ /* 0x000fe20000410000 */
[----:B------:R-:W-:Y:S01]  /*c5e0*/  HADD2.F32 R4, -RZ, R5.H0_H0 ;  /* 0x20000005ff047230 */ /* 0x000fe20000004100 */
[-C--:B------:R-:W-:Y:S01]  /*c5f0*/  FMUL.FTZ R45, R45, R46.reuse ;  /* 0x0000002e2d2d7220 */ /* 0x080fe20000410000 */
[----:B------:R-:W-:Y:S01]  /*c600*/  HADD2.F32 R43, -RZ, R9.H1_H1 ;  /* 0x30000009ff2b7230 */ /* 0x000fe20000004100 */
[----:B------:R-:W-:Y:S01]  /*c610*/  FFMA.FTZ R46, R50, R46, R52 ;  /* 0x0000002e322e7223 */ /* 0x000fe20000010034 */
[----:B------:R-:W-:Y:S01]  /*c620*/  HADD2.F32 R52, -RZ, R34.H1_H1 ;  /* 0x30000022ff347230 */ /* 0x000fe20000004100 */
[-C--:B------:R-:W-:Y:S01]  /*c630*/  FMUL.FTZ R35, R35, R4.reuse ;  /* 0x0000000423237220 */ /* 0x080fe20000410000 */
[----:B------:R-:W-:Y:S01]  /*c640*/  HADD2.F32 R9, -RZ, R10.H0_H0 ;  /* 0x2000000aff097230 */ /* 0x000fe20000004100 */
[----:B------:R-:W-:Y:S01]  /*c650*/  FFMA.FTZ R53, R37, R4, R53 ;  /* 0x0000000425357223 */ /* 0x000fe20000010035 */
[----:B------:R-:W-:Y:S01]  /*c660*/  HADD2.F32 R4, -RZ, R36.H1_H1 ;  /* 0x30000024ff047230 */ /* 0x000fe20000004100 */
[-C--:B------:R-:W-:Y:S01]  /*c670*/  FMUL.FTZ R51, R51, R47.reuse ;  /* 0x0000002f33337220 */ /* 0x080fe20000410000 */
[----:B------:R-:W-:Y:S01]  /*c680*/  HADD2.F32 R48, -RZ, R5.H1_H1 ;  /* 0x30000005ff307230 */ /* 0x000fe20000004100 */
[----:B------:R-:W-:Y:S01]  /*c690*/  FFMA.FTZ R47, R52, R47, R54 ;  /* 0x0000002f342f7223 */ /* 0x000fe20000010036 */
[----:B------:R-:W-:Y:S01]  /*c6a0*/  HADD2.F32 R5, -RZ, R6.H0_H0 ;  /* 0x20000006ff057230 */ /* 0x000fe20000004100 */
[----:B------:R-:W-:Y:S01]  /*c6b0*/  FMUL.FTZ R57, R32, R43 ;  /* 0x0000002b20397220 */ /* 0x000fe20000410000 */
[----:B------:R-:W-:Y:S01]  /*c6c0*/  HADD2.F32 R34, -RZ, R34.H0_H0 ;  /* 0x20000022ff227230 */ /* 0x000fe20000004100 */
[----:B------:R-:W-:Y:S01]  /*c6d0*/  FMUL.FTZ R56, R4, R9 ;  /* 0x0000000904387220 */ /* 0x000fe20000410000 */
[----:B------:R-:W-:Y:S01]  /*c6e0*/  HADD2.F32 R54, -RZ, R38.H1_H1 ;  /* 0x30000026ff367230 */ /* 0x000fe20000004100 */
        /* <DEDUP_REMOVED lines=8> */
[C---:B------:R-:W-:Y:S01]  /*c770*/  FMUL.FTZ R58, R55.reuse, R44 ;  /* 0x0000002c373a7220 */ /* 0x040fe20000410000 */
[----:B------:R-:W-:Y:S01]  /*c780*/  HADD2.F32 R57, -RZ, R36.H0_H0 ;  /* 0x20000024ff397230 */ /* 0x000fe20000004100 */
[-C--:B------:R-:W-:Y:S01]  /*c790*/  FMUL.FTZ R55, R55, R49.reuse ;  /* 0x0000003137377220 */ /* 0x080fe20000410000 */
[----:B------:R-:W-:Y:S01]  /*c7a0*/  HADD2.F32 R11, -RZ, R11.H1_H1 ;  /* 0x3000000bff0b7230 */ /* 0x000fe20000004100 */
[----:B------:R-:W-:Y:S01]  /*c7b0*/  FFMA.FTZ R49, R5, R49, R58 ;  /* 0x0000003105317223 */ /* 0x000fe2000001003a */
[----:B------:R-:W-:Y:S01]  /*c7c0*/  HADD2.F32 R6, -RZ, R7.H0_H0 ;  /* 0x20000007ff067230 */ /* 0x000fe20000004100 */
[----:B------:R-:W-:Y:S01]  /*c7d0*/  FFMA.FTZ R45, R50, R41, -R45 ;  /* 0x00000029322d7223 */ /* 0x000fe2000001082d */
[----:B------:R-:W-:Y:S01]  /*c7e0*/  HADD2.F32 R36, -RZ, R31.H0_H0 ;  /* 0x2000001fff247230 */ /* 0x000fe20000004100 */
[C---:B------:R-:W-:Y:S01]  /*c7f0*/  FMUL.FTZ R31, R57.reuse, R10 ;  /* 0x0000000a391f7220 */ /* 0x040fe20000410000 */
[----:B------:R-:W-:Y:S01]  /*c800*/  HADD2.F32 R7, -RZ, R7.H1_H1 ;  /* 0x30000007ff077230 */ /* 0x000fe20000004100 */
[----:B------:R-:W-:Y:S01]  /*c810*/  FMUL.FTZ R57, R57, R6 ;  /* 0x0000000639397220 */ /* 0x000fe20000410000 */
[----:B------:R-:W-:Y:S01]  /*c820*/  HADD2.F32 R38, -RZ, R38.H0_H0 ;  /* 0x20000026ff267230 */ /* 0x000fe20000004100 */
[C---:B------:R-:W-:Y:S01]  /*c830*/  FMUL.FTZ R58, R36.reuse, R11 ;  /* 0x0000000b243a7220 */ /* 0x040fe20000410000 */
[----:B------:R-:W-:Y:S01]  /*c840*/  HADD2.F32 R33, -RZ, R33.H0_H0 ;  /* 0x20000021ff217230 */ /* 0x000fe20000004100 */
[----:B------:R-:W-:-:S02]  /*c850*/  FMUL.FTZ R36, R36, R7 ;  /* 0x0000000724247220 */ /* 0x000fc40000410000 */
[----:B------:R-:W-:Y:S02]  /*c860*/  FFMA.FTZ R51, R52, R42, -R51 ;  /* 0x0000002a34337223 */ /* 0x000fe40000010833 */
[----:B------:R-:W-:Y:S02]  /*c870*/  FFMA.FTZ R35, R37, R8, -R35 ;  /* 0x0000000825237223 */ /* 0x000fe40000010823 */
[----:B------:R-:W-:Y:S01]  /*c880*/  FFMA.FTZ R32, R34, R43, -R32 ;  /* 0x0000002b22207223 */ /* 0x000fe20000010820 */
[----:B------:R-:W-:Y:S01]  /*c890*/  F2FP.PACK_AB R8, R51, R45 ;  /* 0x0000002d3308723e */ /* 0x000fe200000000ff */
        /* <DEDUP_REMOVED lines=15> */
.L_x_234:
[----:B------:R-:W-:Y:S05]  /*c990*/  BSYNC B0 ;  /* 0x0000000000007941 */ /* 0x000fea0003800000 */
.L_x_233:
[----:B-1----:R-:W-:Y:S01]  /*c9a0*/  IADD3 R4, R140, 0x20, RZ ;  /* 0x000000208c047810 */ /* 0x002fe20007ffe0ff */
[----:B------:R-:W-:Y:S03]  /*c9b0*/  BSSY B0, `(.L_x_235) ;  /* 0x000005a000007945 */ /* 0x000fe60003800000 */
[----:B------:R-:W-:-:S13]  /*c9c0*/  ISETP.GE.AND P0, PT, R4, c[0x0][0x27c], PT ;  /* 0x00009f0004007a0c */ /* 0x000fda0003f06270 */
[----:B------:R-:W-:Y:S05]  /*c9d0*/  @P0 BRA `(.L_x_236) ;  /* 0x0000057000000947 */ /* 0x000fea0003800000 */
[----:B------:R-:W-:Y:S01]  /*c9e0*/  MOV R4, c[0x0][0x27c] ;  /* 0x00009f0000047a02 */ /* 0x000fe20000000f00 */
[----:B------:R-:W1:Y:S01]  /*c9f0*/  LDS.128 R8, [R232] ;  /* 0x00000000e8087984 */ /* 0x000e620000000c00 */
[--C-:B------:R-:W-:Y:S02]  /*ca00*/  HADD2.F32 R35, -RZ, R27.reuse.H1_H1 ;  /* 0x3000001bff237230 */ /* 0x100fe40000004100 */
[----:B------:R-:W-:Y:S01]  /*ca10*/  LEA.HI R22, R4, R22, RZ, 0x1d ;  /* 0x0000001604167211 */ /* 0x000fe200078fe8ff */
[----:B------:R-:W-:Y:S02]  /*ca20*/  HADD2.F32 R27, -RZ, R27.H0_H0 ;  /* 0x2000001bff1b7230 */ /* 0x000fe40000004100 */
[--C-:B------:R-:W-:Y:S01]  /*ca30*/  HADD2.F32 R40, -RZ, R29.reuse.H1_H1 ;  /* 0x3000001dff287230 */ /* 0x100fe20000004100 */
[----:B------:R-:W-:Y:S01]  /*ca40*/  SHF.R.S32.HI R4, RZ, 0x1f, R22 ;  /* 0x0000001fff047819 */ /* 0x000fe20000011416 */
[--C-:B------:R-:W-:Y:S01]  /*ca50*/  HADD2.F32 R41, -RZ, R24.reuse.H1_H1 ;  /* 0x30000018ff297230 */ /* 0x100fe20000004100 */
[----:B------:R-:W-:Y:S01]  /*ca60*/  SHF.L.U32 R5, R22, 0x3, RZ ;  /* 0x0000000316057819 */ /* 0x000fe200000006ff */
[----:B------:R-:W-:Y:S01]  /*ca70*/  HADD2.F32 R29, -RZ, R29.H0_H0 ;  /* 0x2000001dff1d7230 */ /* 0x000fe20000004100 */
[----:B------:R-:W-:Y:S01]  /*ca80*/  LEA.HI R4, R4, R22, RZ, 0x3 ;  /* 0x0000001604047211 */ /* 0x000fe200078f18ff */
[----:B------:R-:W-:Y:S01]  /*ca90*/  HADD2.F32 R24, -RZ, R24.H0_H0 ;  /* 0x20000018ff187230 */ /* 0x000fe20000004100 */
[----:B------:R-:W-:Y:S01]  /*caa0*/  LOP3.LUT R5, R215, 0x38, R5, 0xf8, !PT ;  /* 0x00000038d7057812 */ /* 0x000fe200078ef805 */
[----:B------:R-:W-:Y:S01]  /*cab0*/  HADD2.F32 R45, -RZ, R23.H1_H1 ;  /* 0x30000017ff2d7230 */ /* 0x000fe20000004100 */
[----:B------:R-:W-:-:S02]  /*cac0*/  SHF.L.U32 R4, R4, 0xa, RZ ;  /* 0x0000000a04047819 */ /* 0x000fc400000006ff */
[----:B------:R-:W-:Y:S02]  /*cad0*/  LOP3.LUT R5, R5, R213, RZ, 0x3c, !PT ;  /* 0x000000d505057212 */ /* 0x000fe400078e3cff */
[----:B------:R-:W-:-:S04]  /*cae0*/  LOP3.LUT R4, R4, 0x7fffe000, RZ, 0xc0, !PT ;  /* 0x7fffe00004047812 */ /* 0x000fc800078ec0ff */
[----:B------:R-:W-:-:S04]  /*caf0*/  IADD3 R4, R5, R4, R214 ;  /* 0x0000000405047210 */ /* 0x000fc80007ffe0d6 */
[----:B------:R-:W-:-:S05]  /*cb00*/  SHF.L.U32 R22, R4, 0x1, RZ ;  /* 0x0000000104167819 */ /* 0x000fca00000006ff */
[----:B------:R-:W2:Y:S01]  /*cb10*/  LDS.128 R4, [R22+0xc100] ;  /* 0x00c1000016047984 */ /* 0x000ea20000000c00 */
[--C-:B-1----:R-:W-:Y:S02]  /*cb20*/  HADD2.F32 R31, -RZ, R8.reuse.H0_H0 ;  /* 0x20000008ff1f7230 */ /* 0x102fe40000004100 */
[----:B------:R-:W-:Y:S02]  /*cb30*/  HADD2.F32 R32, -RZ, R8.H1_H1 ;  /* 0x30000008ff207230 */ /* 0x000fe40000004100 */
[--C-:B------:R-:W-:Y:S01]  /*cb40*/  HADD2.F32 R8, -RZ, R9.reuse.H0_H0 ;  /* 0x20000009ff087230 */ /* 0x100fe20000004100 */
[----:B------:R-:W-:Y:S01]  /*cb50*/  FMUL.FTZ R42, R35, R31 ;  /* 0x0000001f232a7220 */ /* 0x000fe20000410000 */
[----:B------:R-:W-:Y:S01]  /*cb60*/  HADD2.F32 R33, -RZ, R9.H1_H1 ;  /* 0x30000009ff217230 */ /* 0x000fe20000004100 */
[----:B------:R-:W-:Y:S01]  /*cb70*/  FMUL.FTZ R44, R41, R32 ;  /* 0x00000020292c7220 */ /* 0x000fe20000410000 */
[--C-:B------:R-:W-:Y:S01]  /*cb80*/  HADD2.F32 R9, -RZ, R10.reuse.H0_H0 ;  /* 0x2000000aff097230 */ /* 0x100fe20000004100 */
[----:B------:R-:W-:Y:S01]  /*cb90*/  FMUL.FTZ R43, R27, R8 ;  /* 0x000000081b2b7220 */ /* 0x000fe20000410000 */
[----:B------:R-:W-:Y:S01]  /*cba0*/  HADD2.F32 R34, -RZ, R10.H1_H1 ;  /* 0x3000000aff227230 */ /* 0x000fe20000004100 */
[----:B------:R-:W-:Y:S01]  /*cbb0*/  FMUL.FTZ R47, R24, R33 ;  /* 0x00000021182f7220 */ /* 0x000fe20000410000 */
[----:B------:R-:W-:-:S02]  /*cbc0*/  HADD2.F32 R10, -RZ, R11.H0_H0 ;  /* 0x2000000bff0a7230 */ /* 0x000fc40000004100 */
[----:B------:R-:W-:Y:S01]  /*cbd0*/  HADD2.F32 R11, -RZ, R11.H1_H1 ;  /* 0x3000000bff0b7230 */ /* 0x000fe20000004100 */
[----:B------:R-:W-:Y:S01]  /*cbe0*/  FMUL.FTZ R48, R45, R34 ;  /* 0x000000222d307220 */ /* 0x000fe20000410000 */
[--C-:B--2---:R-:W-:Y:S02]  /*cbf0*/  HADD2.F32 R36, -RZ, R4.reuse.H0_H0 ;  /* 0x20000004ff247230 */ /* 0x104fe40000004100 */
[----:B------:R-:W-:Y:S02]  /*cc00*/  HADD2.F32 R37, -RZ, R4.H1_H1 ;  /* 0x30000004ff257230 */ /* 0x000fe40000004100 */
[--C-:B------:R-:W-:Y:S01]  /*cc10*/  HADD2.F32 R4, -RZ, R5.reuse.H0_H0 ;  /* 0x20000005ff047230 */ /* 0x100fe20000004100 */
        /* <DEDUP_REMOVED lines=9> */
[----:B------:R-:W-:Y:S01]  /*ccb0*/  HADD2.F32 R26, -RZ, R26.H0_H0 ;  /* 0x2000001aff1a7230 */ /* 0x000fe20000004100 */
[----:B------:R-:W-:Y:S01]  /*ccc0*/  FFMA.FTZ R37, R42, R37, R44 ;  /* 0x000000252a257223 */ /* 0x000fe2000001002c */
[----:B------:R-:W-:Y:S01]  /*ccd0*/  HADD2.F32 R44, -RZ, R30.H1_H1 ;  /* 0x3000001eff2c7230 */ /* 0x000fe20000004100 */
[----:B------:R-:W-:Y:S01]  /*cce0*/  FMUL.FTZ R46, R4, R9 ;  /* 0x00000009042e7220 */ /* 0x000fe20000410000 */
[----:B------:R-:W-:Y:S01]  /*ccf0*/  HADD2.F32 R39, -RZ, R6.H1_H1 ;  /* 0x30000006ff277230 */ /* 0x000fe20000004100 */
[-C--:B------:R-:W-:Y:S01]  /*cd00*/  FMUL.FTZ R24, R24, R38.reuse ;  /* 0x0000002618187220 */ /* 0x080fe20000410000 */
[----:B------:R-:W-:Y:S01]  /*cd10*/  HADD2.F32 R6, -RZ, R7.H0_H0 ;  /* 0x20000007ff067230 */ /* 0x000fe20000004100 */
[----:B------:R-:W-:Y:S01]  /*cd20*/  FFMA.FTZ R38, R26, R38, R47 ;  /* 0x000000261a267223 */ /* 0x000fe2000001002f */
[----:B------:R-:W-:Y:S01]  /*cd30*/  HADD2.F32 R47, -RZ, R28.H0_H0 ;  /* 0x2000001cff2f7230 */ /* 0x000fe20000004100 */
[-C--:B------:R-:W-:Y:S01]  /*cd40*/  FMUL.FTZ R4, R4, R5.reuse ;  /* 0x0000000504047220 */ /* 0x080fe20000410000 */
[----:B------:R-:W-:Y:S01]  /*cd50*/  HADD2.F32 R28, -RZ, R23.H0_H0 ;  /* 0x20000017ff1c7230 */ /* 0x000fe20000004100 */
[----:B------:R-:W-:Y:S01]  /*cd60*/  FFMA.FTZ R46, R44, R5, R46 ;  /* 0x000000052c2e7223 */ /* 0x000fe2000001002e */
[----:B------:R-:W-:Y:S01]  /*cd70*/  HADD2.F32 R5, -RZ, R25.H1_H1 ;  /* 0x30000019ff057230 */ /* 0x000fe20000004100 */
[-C--:B------:R-:W-:Y:S01]  /*cd80*/  FMUL.FTZ R45, R45, R39.reuse ;  /* 0x000000272d2d7220 */ /* 0x080fe20000410000 */
[----:B------:R-:W-:Y:S01]  /*cd90*/  HADD2.F32 R7, -RZ, R7.H1_H1 ;  /* 0x30000007ff077230 */ /* 0x000fe20000004100 */
[----:B------:R-:W-:Y:S01]  /*cda0*/  FMUL.FTZ R23, R47, R10 ;  /* 0x0000000a2f177220 */ /* 0x000fe20000410000 */
[----:B------:R-:W-:Y:S01]  /*cdb0*/  HADD2.F32 R30, -RZ, R30.H0_H0 ;  /* 0x2000001eff1e7230 */ /* 0x000fe20000004100 */
[----:B------:R-:W-:Y:S01]  /*cdc0*/  FFMA.FTZ R39, R5, R39, R48 ;  /* 0x0000002705277223 */ /* 0x000fe20000010030 */
[----:B------:R-:W-:Y:S01]  /*cdd0*/  HADD2.F32 R25, -RZ, R25.H0_H0 ;  /* 0x20000019ff197230 */ /* 0x000fe20000004100 */
[----:B------:R-:W-:-:S02]  /*cde0*/  FMUL.FTZ R48, R28, R11 ;  /* 0x0000000b1c307220 */ /* 0x000fc40000410000 */
[----:B------:R-:W-:Y:S02]  /*cdf0*/  FMUL.FTZ R47, R47, R6 ;  /* 0x000000062f2f7220 */ /* 0x000fe40000410000 */
[----:B------:R-:W-:Y:S02]  /*ce00*/  FMUL.FTZ R28, R28, R7 ;  /* 0x000000071c1c7220 */ /* 0x000fe40000410000 */
[----:B------:R-:W-:Y:S02]  /*ce10*/  FFMA.FTZ R35, R40, R31, -R35 ;  /* 0x0000001f28237223 */ /* 0x000fe40000010823 */
        /* <DEDUP_REMOVED lines=19> */
.L_x_236:
[----:B------:R-:W-:Y:S05]  /*cf50*/  BSYNC B0 ;  /* 0x0000000000007941 */ /* 0x000fea0003800000 */
.L_x_235:
[----:B-1----:R-:W-:-:S04]  /*cf60*/  IADD3 R4, R140, 0x40, RZ ;  /* 0x000000408c047810 */ /* 0x002fc80007ffe0ff */
[----:B------:R-:W-:-:S13]  /*cf70*/  ISETP.GE.AND P0, PT, R4, c[0x0][0x27c], PT ;  /* 0x00009f0004007a0c */ /* 0x000fda0003f06270 */
[----:B------:R-:W-:Y:S05]  /*cf80*/  @P0 BRA `(.L_x_214) ;  /* 0x0000057000000947 */ /* 0x000fea0003800000 */
[----:B------:R-:W-:Y:S01]  /*cf90*/  MOV R4, c[0x0][0x27c] ;  /* 0x00009f0000047a02 */ /* 0x000fe20000000f00 */
[----:B------:R-:W1:Y:S01]  /*cfa0*/  LDS.128 R8, [R231] ;  /* 0x00000000e7087984 */ /* 0x000e620000000c00 */
[--C-:B------:R-:W-:Y:S02]  /*cfb0*/  HADD2.F32 R26, -RZ, R17.reuse.H1_H1 ;  /* 0x30000011ff1a7230 */ /* 0x100fe40000004100 */
[----:B------:R-:W-:Y:S01]  /*cfc0*/  LEA.HI R21, R4, R21, RZ, 0x1d ;  /* 0x0000001504157211 */ /* 0x000fe200078fe8ff */
[----:B------:R-:W-:Y:S02]  /*cfd0*/  HADD2.F32 R17, -RZ, R17.H0_H0 ;  /* 0x20000011ff117230 */ /* 0x000fe40000004100 */
[----:B------:R-:W-:Y:S01]  /*cfe0*/  HADD2.F32 R31, -RZ, R19.H1_H1 ;  /* 0x30000013ff1f7230 */ /* 0x000fe20000004100 */
        /* <DEDUP_REMOVED lines=33> */
[--C-:B------:R-:W-:Y:S01]  /*d200*/  HADD2.F32 R33, -RZ, R15.reuse.H1_H1 ;  /* 0x3000000fff217230 */ /* 0x100fe20000004100 */
        /* <DEDUP_REMOVED lines=8> */
[C---:B------:R-:W-:Y:S01]  /*d290*/  FMUL.FTZ R37, R4.reuse, R9 ;  /* 0x0000000904257220 */ /* 0x040fe20000410000 */
[----:B------:R-:W-:Y:S01]  /*d2a0*/  HADD2.F32 R30, -RZ, R6.H1_H1 ;  /* 0x30000006ff1e7230 */ /* 0x000fe20000004100 */
[-C--:B------:R-:W-:Y:S01]  /*d2b0*/  FMUL.FTZ R13, R13, R29.reuse ;  /* 0x0000001d0d0d7220 */ /* 0x080fe20000410000 */
[--C-:B------:R-:W-:Y:S01]  /*d2c0*/  HADD2.F32 R6, -RZ, R7.reuse.H0_H0 ;  /* 0x20000007ff067230 */ /* 0x100fe20000004100 */
[----:B------:R-:W-:Y:S01]  /*d2d0*/  FFMA.FTZ R29, R15, R29, R38 ;  /* 0x0000001d0f1d7223 */ /* 0x000fe20000010026 */
[----:B------:R-:W-:Y:S01]  /*d2e0*/  HADD2.F32 R38, -RZ, R18.H0_H0 ;  /* 0x20000012ff267230 */ /* 0x000fe20000004100 */
[-C--:B------:R-:W-:Y:S01]  /*d2f0*/  FMUL.FTZ R4, R4, R5.reuse ;  /* 0x0000000504047220 */ /* 0x080fe20000410000 */
[----:B------:R-:W-:Y:S01]  /*d300*/  HADD2.F32 R18, -RZ, R12.H0_H0 ;  /* 0x2000000cff127230 */ /* 0x000fe20000004100 */
[----:B------:R-:W-:Y:S01]  /*d310*/  FFMA.FTZ R37, R35, R5, R37 ;  /* 0x0000000523257223 */ /* 0x000fe20000010025 */
[----:B------:R-:W-:Y:S01]  /*d320*/  HADD2.F32 R5, -RZ, R14.H1_H1 ;  /* 0x3000000eff057230 */ /* 0x000fe20000004100 */
[----:B------:R-:W-:Y:S01]  /*d330*/  FMUL.FTZ R36, R36, R30 ;  /* 0x0000001e24247220 */ /* 0x000fe20000410000 */
        /* <DEDUP_REMOVED lines=28> */
.L_x_214:
[----:B------:R-:W-:Y:S05]  /*d500*/  BSYNC B2 ;  /* 0x0000000000027941 */ /* 0x000fea0003800000 */
.L_x_198:
[----:B------:R-:W2:Y:S01]  /*d510*/  LDL.64 R14, [R1] ;  /* 0x00000000010e7983 */ /* 0x000ea20000100a00 */
[----:B------:R-:W-:-:S04]  /*d520*/  DEPBAR.LE SB0, 0x0 ;  /* 0x000080000000791a */ /* 0x000fc80000000000 */
[----:B------:R-:W-:Y:S01]  /*d530*/  BAR.SYNC.DEFER_BLOCKING 0x0 ;  /* 0x0000000000007b1d */ /* 0x000fe20000010000 */
[----:B------:R-:W-:Y:S01]  /*d540*/  IMAD R3, R3, c[0x0][0x208], RZ ;  /* 0x0000820003037a24 */ /* 0x000fe200078e02ff */
[----:B------:R-:W-:Y:S01]  /*d550*/  LOP3.LUT R20, R16, 0x1, RZ, 0xc0, !PT ;  /* 0x0000000110147812 */ /* 0x000fe200078ec0ff */
[----:B-1----:R-:W-:Y:S01]  /*d560*/  IMAD.WIDE.U32 R12, R2, c[0x0][0x208], RZ ;  /* 0x00008200020c7a25 */ /* 0x002fe200078e00ff */
[----:B------:R-:W-:Y:S02]  /*d570*/  LOP3.LUT P1, RZ, R16, 0x2, RZ, 0xc0, !PT ;  /* 0x0000000210ff7812 */ /* 0x000fe4000782c0ff */
[----:B------:R-:W-:Y:S01]  /*d580*/  ISETP.NE.U32.AND P3, PT, R20, 0x1, PT ;  /* 0x000000011400780c */ /* 0x000fe20003f65070 */
[----:B------:R-:W-:Y:S01]  /*d590*/  IMAD R3, R2, c[0x0][0x20c], R3 ;  /* 0x0000830002037a24 */ /* 0x000fe200078e0203 */
[----:B------:R-:W-:Y:S01]  /*d5a0*/  BSSY B0, `(.L_x_237) ;  /* 0x00000d6000007945 */ /* 0x000fe20003800000 */
[----:B------:R-:W-:Y:S02]  /*d5b0*/  IMAD.MOV.U32 R21, RZ, RZ, c[0x0][0x208] ;  /* 0x00008200ff157624 */ /* 0x000fe400078e00ff */
[----:B------:R-:W-:-:S02]  /*d5c0*/  IMAD.IADD R3, R13, 0x1, R3 ;  /* 0x000000010d037824 */ /* 0x000fc400078e0203 */
[----:B------:R-:W-:Y:S01]  /*d5d0*/  IMAD.MOV.U32 R22, RZ, RZ, c[0x0][0x20c] ;  /* 0x00008300ff167624 */ /* 0x000fe200078e00ff */
[----:B------:R-:W-:Y:S04]  /*d5e0*/  LDSM.16.M88.4 R32, [R201] ;  /* 0x00000000c920783b */ /* 0x000fe80000000200 */
[----:B------:R-:W1:Y:S04]  /*d5f0*/  LDSM.16.M88.4 R4, [R200] ;  /* 0x00000000c804783b */ /* 0x000e680000000200 */
[----:B------:R-:W3:Y:S04]  /*d600*/  LDSM.16.M88.4 R48, [R200+0x800] ;  /* 0x00080000c830783b */ /* 0x000ee80000000200 */
[----:B------:R-:W4:Y:S04]  /*d610*/  LDSM.16.M88.4 R40, [R200+0x1000] ;  /* 0x00100000c828783b */ /* 0x000f280000000200 */
[----:B------:R-:W-:Y:S04]  /*d620*/  LDSM.16.M88.4 R72, [R199] ;  /* 0x00000000c748783b */ /* 0x000fe80000000200 */
[----:B------:R-:W4:Y:S04]  /*d630*/  LDSM.16.M88.4 R68, [R198] ;  /* 0x00000000c644783b */ /* 0x000f280000000200 */
[----:B------:R-:W4:Y:S04]  /*d640*/  LDSM.16.M88.4 R64, [R190] ;  /* 0x00000000be40783b */ /* 0x000f280000000200 */
[----:B------:R-:W-:Y:S01]  /*d650*/  LDSM.16.M88.4 R56, [R188] ;  /* 0x00000000bc38783b */ /* 0x000fe20000000200 */
[C---:B-1----:R-:W-:Y:S08]  /*d660*/  HMMA.16816.F32 R8, R32.reuse, R4, RZ ;  /* 0x000000042008723c */ /* 0x042ff000000018ff */
[C---:B---3--:R-:W-:Y:S08]  /*d670*/  HMMA.16816.F32 R52, R32.reuse, R48, RZ ;  /* 0x000000302034723c */ /* 0x048ff000000018ff */
[C---:B----4-:R-:W-:Y:S08]  /*d680*/  HMMA.16816.F32 R44, R32.reuse, R40, RZ ;  /* 0x00000028202c723c */ /* 0x050ff000000018ff */
[C---:B------:R-:W-:Y:S08]  /*d690*/  HMMA.16816.F32 R4, R32.reuse, R6, RZ ;  /* 0x000000062004723c */ /* 0x040ff000000018ff */
[C---:B------:R-:W-:Y:S08]  /*d6a0*/  HMMA.16816.F32 R48, R32.reuse, R50, RZ ;  /* 0x000000322030723c */ /* 0x040ff000000018ff */
[----:B------:R-:W-:Y:S08]  /*d6b0*/  HMMA.16816.F32 R40, R32, R42, RZ ;  /* 0x0000002a2028723c */ /* 0x000ff000000018ff */
[C---:B------:R-:W-:Y:S08]  /*d6c0*/  HMMA.16816.F32 R8, R72.reuse, R68, R8 ;  /* 0x000000444808723c */ /* 0x040ff00000001808 */
[C---:B------:R-:W-:Y:S08]  /*d6d0*/  HMMA.16816.F32 R4, R72.reuse, R70, R4 ;  /* 0x000000464804723c */ /* 0x040ff00000001804 */
[C---:B------:R-:W-:Y:S08]  /*d6e0*/  HMMA.16816.F32 R52, R72.reuse, R64, R52 ;  /* 0x000000404834723c */ /* 0x040ff00000001834 */
[----:B------:R-:W-:Y:S01]  /*d6f0*/  HMMA.16816.F32 R48, R72, R66, R48 ;  /* 0x000000424830723c */ /* 0x000fe20000001830 */
[----:B--2---:R-:W-:-:S04]  /*d700*/  LEA R19, P0, R12, R14, 0x6 ;  /* 0x0000000e0c137211 */ /* 0x004fc800078030ff */
[----:B------:R-:W-:Y:S01]  /*d710*/  LEA.HI.X R17, R12, R245, R3, 0x6, P0 ;  /* 0x000000f50c117211 */ /* 0x000fe200000f3403 */
[----:B------:R-:W-:Y:S01]  /*d720*/  IMAD R3, R2, -0x40, R62 ;  /* 0xffffffc002037824 */ /* 0x000fe200078e023e */
[----:B------:R-:W1:Y:S01]  /*d730*/  LDSM.16.M88.4 R12, [R200+0x1800] ;  /* 0x00180000c80c783b */ /* 0x000e620000000200 */
[----:B------:R-:W-:-:S03]  /*d740*/  LEA R18, P0, R19, c[0x0][0x1f8], 0x1 ;  /* 0x00007e0013127a11 */ /* 0x000fc600078008ff */
[----:B-----5:R-:W2:Y:S01]  /*d750*/  LDSM.16.M88.4 R60, [R189] ;  /* 0x00000000bd3c783b */ /* 0x020ea20000000200 */
[----:B------:R-:W-:Y:S01]  /*d760*/  LEA.HI.X R19, R19, c[0x0][0x1fc], R17, 0x1, P0 ;  /* 0x00007f0013137a11 */ /* 0x000fe200000f0c11 */
[----:B------:R-:W-:Y:S01]  /*d770*/  IMAD.IADD R17, R3, 0x1, -R226 ;  /* 0x0000000103117824 */ /* 0x000fe200078e0ae2 */
[----:B------:R-:W-:-:S04]  /*d780*/  LEA R20, P0, R21, R18, 0x6 ;  /* 0x0000001215147211 */ /* 0x000fc800078030ff */
[C---:B------:R-:W-:Y:S02]  /*d790*/  ISETP.LT.OR P4, PT, R17.reuse, 0x1, P3 ;  /* 0x000000011100780c */ /* 0x040fe40001f81670 */
[----:B------:R-:W-:Y:S02]  /*d7a0*/  ISETP.LT.OR P2, PT, R17, 0x1, !P1 ;  /* 0x000000011100780c */ /* 0x000fe40004f41670 */
[----:B------:R-:W-:Y:S02]  /*d7b0*/  LEA.HI.X R21, R21, R19, R22, 0x6, P0 ;  /* 0x0000001315157211 */ /* 0x000fe400000f3416 */
[----:B------:R-:W-:Y:S02]  /*d7c0*/  LOP3.LUT P0, RZ, R16, 0x4, RZ, 0xc0, !PT ;  /* 0x0000000410ff7812 */ /* 0x000fe4000780c0ff */
[C---:B------:R-:W-:Y:S02]  /*d7d0*/  ISETP.LT.OR P3, PT, R17.reuse, 0x21, P3 ;  /* 0x000000211100780c */ /* 0x040fe40001f61670 */
[----:B------:R-:W-:-:S03]  /*d7e0*/  ISETP.LT.OR P1, PT, R17, 0x21, !P1 ;  /* 0x000000211100780c */ /* 0x000fc60004f21670 */
[----:B------:R-:W-:Y:S01]  /*d7f0*/  @!PT LDS RZ, [RZ] ;  /* 0x00000000fffff984 */ /* 0x000fe20000000800 */
[----:B------:R-:W-:Y:S01]  /*d800*/  @!PT LDS RZ, [RZ] ;  /* 0x00000000fffff984 */ /* 0x000fe20000000800 */
[----:B------:R-:W-:Y:S01]  /*d810*/  @!PT LDS RZ, [RZ] ;  /* 0x00000000fffff984 */ /* 0x000fe20000000800 */
[----:B------:R3:W-:Y:S04]  /*d820*/  LDGSTS.E.BYPASS.LTC128B.128 [R217+0x100], [R18.64], !P4 ;  /* 0x0010000012d97fae */ /* 0x0007e8000e101d46 */
[----:B------:R3:W-:Y:S01]  /*d830*/  LDGSTS.E.BYPASS.LTC128B.128 [R217+0x2100], [R18.64+0x80], !P2 ;  /* 0x0210008012d97fae */ /* 0x0007e2000d101d46 */
[C---:B------:R-:W-:Y:S02]  /*d840*/  ISETP.LT.OR P2, PT, R17.reuse, 0x1, !P0 ;  /* 0x000000011100780c */ /* 0x040fe40004741670 */
[----:B------:R-:W-:Y:S01]  /*d850*/  ISETP.LT.OR P0, PT, R17, 0x21, !P0 ;  /* 0x000000211100780c */ /* 0x000fe20004701670 */
[C---:B-1----:R-:W-:Y:S10]  /*d860*/  HMMA.16816.F32 R36, R32.reuse, R12, RZ ;  /* 0x0000000c2024723c */ /* 0x042ff400000018ff */
[----:B------:R3:W-:Y:S04]  /*d870*/  LDGSTS.E.BYPASS.LTC128B.128 [R217+0x4100], [R18.64+0x100], !P2 ;  /* 0x0410010012d97fae */ /* 0x0007e8000d101d46 */
[----:B------:R1:W-:Y:S01]  /*d880*/  LDGSTS.E.BYPASS.LTC128B.128 [R217+0x1100], [R20.64], !P3 ;  /* 0x0110000014d97fae */ /* 0x0003e2000d901d46 */
[----:B------:R-:W-:Y:S03]  /*d890*/  HMMA.16816.F32 R32, R32, R14, RZ ;  /* 0x0000000e2020723c */ /* 0x000fe600000018ff */
[----:B------:R1:W-:Y:S04]  /*d8a0*/  LDGSTS.E.BYPASS.LTC128B.128 [R217+0x3100], [R20.64+0x80], !P1 ;  /* 0x0310008014d97fae */ /* 0x0003e8000c901d46 */
[----:B------:R1:W-:Y:S01]  /*d8b0*/  LDGSTS.E.BYPASS.LTC128B.128 [R217+0x5100], [R20.64+0x100], !P0 ;  /* 0x0510010014d97fae */ /* 0x0003e2000c101d46 */
[----:B------:R-:W-:Y:S01]  /*d8c0*/  ISETP.GT.AND P0, PT, R2, R249, PT ;  /* 0x000000f90200720c */ /* 0x000fe20003f04270 */
[C---:B--2---:R-:W-:Y:S02]  /*d8d0*/  HMMA.16816.F32 R44, R72.reuse, R60, R44 ;  /* 0x0000003c482c723c */ /* 0x044fe4000000182c */
[----:B------:R-:W-:Y:S04]  /*d8e0*/  LDSM.16.M88.4 R28, [R197] ;  /* 0x00000000c51c783b */ /* 0x000fe80000000200 */
[----:B------:R-:W2:Y:S02]  /*d8f0*/  LDSM.16.M88.4 R24, [R196] ;  /* 0x00000000c418783b */ /* 0x000ea40000000200 */
[C---:B------:R-:W-:Y:S02]  /*d900*/  HMMA.16816.F32 R40, R72.reuse, R62, R40 ;  /* 0x0000003e4828723c */ /* 0x040fe40000001828 */
[----:B------:R-:W-:Y:S04]  /*d910*/  LDSM.16.M88.4 R12, [R196+0x1800] ;  /* 0x00180000c40c783b */ /* 0x000fe80000000200 */
[----:B---3--:R-:W3:Y:S02]  /*d920*/  LDSM.16.M88.4 R16, [R196+0x1000] ;  /* 0x00100000c410783b */ /* 0x008ee40000000200 */
[C---:B------:R-:W-:Y:S02]  /*d930*/  HMMA.16816.F32 R36, R72.reuse, R56, R36 ;  /* 0x000000384824723c */ /* 0x040fe40000001824 */
[----:B------:R-:W-:Y:S04]  /*d940*/  LDSM.16.M88.4 R68, [R195] ;  /* 0x00000000c344783b */ /* 0x000fe80000000200 */
[----:B------:R-:W-:Y:S02]  /*d950*/  LDSM.16.M88.4 R64, [R187] ;  /* 0x00000000bb40783b */ /* 0x000fe40000000200 */
[----:B------:R-:W-:Y:S02]  /*d960*/  HMMA.16816.F32 R72, R72, R58, R32 ;  /* 0x0000003a4848723c */ /* 0x000fe40000001820 */
[----:B-1----:R-:W1:Y:S04]  /*d970*/  LDSM.16.M88.4 R20, [R196+0x800] ;  /* 0x00080000c414783b */ /* 0x002e680000000200 */
[----:B------:R-:W4:Y:S04]  /*d980*/  LDSM.16.M88.4 R60, [R187+0x800] ;  /* 0x00080000bb3c783b */ /* 0x000f280000000200 */
[----:B------:R-:W4:Y:S04]  /*d990*/  LDSM.16.M88.4 R56, [R187+0x1000] ;  /* 0x00100000bb38783b */ /* 0x000f280000000200 */
[----:B------:R-:W4:Y:S04]  /*d9a0*/  LDSM.16.M88.4 R32, [R187+0x1800] ;  /* 0x00180000bb20783b */ /* 0x000f280000000200 */
[----:B------:R-:W0:Y:S01]  /*d9b0*/  LDGDEPBAR ;  /* 0x00000000000079af */ /* 0x000e220000000000 */
[C---:B--2---:R-:W-:Y:S08]  /*d9c0*/  HMMA.16816.F32 R8, R28.reuse, R24, R8 ;  /* 0x000000181c08723c */ /* 0x044ff00000001808 */
[C---:B------:R-:W-:Y:S01]  /*d9d0*/  HMMA.16816.F32 R4, R28.reuse, R26, R4 ;  /* 0x0000001a1c04723c */ /* 0x040fe20000001804 */
[----:B------:R-:W-:Y:S07]  /*d9e0*/  LDSM.16.M88.4 R24, [R200+0x2000] ;  /* 0x00200000c818783b */ /* 0x000fee0000000200 */
[C---:B---3--:R-:W-:Y:S08]  /*d9f0*/  HMMA.16816.F32 R44, R28.reuse, R16, R44 ;  /* 0x000000101c2c723c */ /* 0x048ff0000000182c */
[C---:B-1----:R-:W-:Y:S08]  /*da00*/  HMMA.16816.F32 R52, R28.reuse, R20, R52 ;  /* 0x000000141c34723c */ /* 0x042ff00000001834 */
[C---:B------:R-:W-:Y:S01]  /*da10*/  HMMA.16816.F32 R48, R28.reuse, R22, R48 ;  /* 0x000000161c30723c */ /* 0x040fe20000001830 */
[----:B------:R-:W-:Y:S07]  /*da20*/  LDSM.16.M88.4 R20, [R200+0x2800] ;  /* 0x00280000c814783b */ /* 0x000fee0000000200 */
[C---:B------:R-:W-:Y:S01]  /*da30*/  HMMA.16816.F32 R40, R28.reuse, R18, R40 ;  /* 0x000000121c28723c */ /* 0x040fe20000001828 */
[----:B------:R-:W-:Y:S07]  /*da40*/  LDSM.16.M88.4 R16, [R200+0x3000] ;  /* 0x00300000c810783b */ /* 0x000fee0000000200 */
[C---:B------:R-:W-:Y:S08]  /*da50*/  HMMA.16816.F32 R36, R28.reuse, R12, R36 ;  /* 0x0000000c1c24723c */ /* 0x040ff00000001824 */
[----:B------:R-:W-:Y:S01]  /*da60*/  HMMA.16816.F32 R72, R28, R14, R72 ;  /* 0x0000000e1c48723c */ /* 0x000fe20000001848 */
[----:B------:R-:W1:Y:S04]  /*da70*/  LDSM.16.M88.4 R28, [R201+0x4000] ;  /* 0x00400000c91c783b */ /* 0x000e680000000200 */
[----:B------:R-:W2:Y:S03]  /*da80*/  LDSM.16.M88.4 R12, [R200+0x3800] ;  /* 0x00380000c80c783b */ /* 0x000ea60000000200 */
[C---:B------:R-:W-:Y:S08]  /*da90*/  HMMA.16816.F32 R8, R68.reuse, R64, R8 ;  /* 0x000000404408723c */ /* 0x040ff00000001808 */
[C---:B------:R-:W-:Y:S01]  /*daa0*/  HMMA.16816.F32 R4, R68.reuse, R66, R4 ;  /* 0x000000424404723c */ /* 0x040fe20000001804 */
[----:B------:R-:W-:Y:S07]  /*dab0*/  LDSM.16.M88.4 R64, [R186] ;  /* 0x00000000ba40783b */ /* 0x000fee0000000200 */
[C---:B----4-:R-:W-:Y:S08]  /*dac0*/  HMMA.16816.F32 R52, R68.reuse, R60, R52 ;  /* 0x0000003c4434723c */ /* 0x050ff00000001834 */
[C---:B------:R-:W-:Y:S01]  /*dad0*/  HMMA.16816.F32 R48, R68.reuse, R62, R48 ;  /* 0x0000003e4430723c */ /* 0x040fe20000001830 */
[----:B------:R-:W-:Y:S07]  /*dae0*/  LDSM.16.M88.4 R60, [R185] ;  /* 0x00000000b93c783b */ /* 0x000fee0000000200 */
[C---:B------:R-:W-:Y:S08]  /*daf0*/  HMMA.16816.F32 R44, R68.reuse, R56, R44 ;  /* 0x00000038442c723c */ /* 0x040ff0000000182c */
[C---:B------:R-:W-:Y:S01]  /*db00*/  HMMA.16816.F32 R40, R68.reuse, R58, R40 ;  /* 0x0000003a4428723c */ /* 0x040fe20000001828 */
[----:B------:R-:W-:Y:S07]  /*db10*/  LDSM.16.M88.4 R56, [R184] ;  /* 0x00000000b838783b */ /* 0x000fee0000000200 */
[C---:B------:R-:W-:Y:S08]  /*db20*/  HMMA.16816.F32 R36, R68.reuse, R32, R36 ;  /* 0x000000204424723c */ /* 0x040ff00000001824 */
[----:B------:R-:W-:Y:S01]  /*db30*/  HMMA.16816.F32 R72, R68, R34, R72 ;  /* 0x000000224448723c */ /* 0x000fe20000001848 */
[----:B------:R-:W3:Y:S04]  /*db40*/  LDSM.16.M88.4 R68, [R199+0x4000] ;  /* 0x00400000c744783b */ /* 0x000ee80000000200 */
[----:B------:R-:W4:Y:S03]  /*db50*/  LDSM.16.M88.4 R32, [R183] ;  /* 0x00000000b720783b */ /* 0x000f260000000200 */
        /* <DEDUP_REMOVED lines=9> */
[C---:B--2---:R-:W-:Y:S08]  /*dbf0*/  HMMA.16816.F32 R36, R28.reuse, R12, R36 ;  /* 0x0000000c1c24723c */ /* 0x044ff00000001824 */
[----:B------:R-:W-:Y:S01]  /*dc00*/  HMMA.16816.F32 R72, R28, R14, R72 ;  /* 0x0000000e1c48723c */ /* 0x000fe20000001848 */
[----:B------:R-:W1:Y:S04]  /*dc10*/  LDSM.16.M88.4 R28, [R197+0x4000] ;  /* 0x00400000c51c783b */ /* 0x000e680000000200 */
[----:B------:R-:W2:Y:S03]  /*dc20*/  LDSM.16.M88.4 R12, [R196+0x3800] ;  /* 0x00380000c40c783b */ /* 0x000ea60000000200 */
[C---:B---3--:R-:W-:Y:S08]  /*dc30*/  HMMA.16816.F32 R8, R68.reuse, R64, R8 ;  /* 0x000000404408723c */ /* 0x048ff00000001808 */
        /* <DEDUP_REMOVED lines=10> */
[----:B------:R-:W3:Y:S04]  /*dce0*/  LDSM.16.M88.4 R68, [R195+0x4000] ;  /* 0x00400000c344783b */ /* 0x000ee80000000200 */
[----:B------:R-:W4:Y:S03]  /*dcf0*/  LDSM.16.M88.4 R32, [R187+0x3800] ;  /* 0x00380000bb20783b */ /* 0x000f260000000200 */
        /* <DEDUP_REMOVED lines=22> */
[C---:B----4-:R-:W-:Y:S08]  /*de60*/  HMMA.16816.F32 R36, R68.reuse, R32, R36 ;  /* 0x000000204424723c */ /* 0x050ff00000001824 */
        /* <DEDUP_REMOVED lines=28> */
[----:B------:R-:W4:Y:S01]  /*e030*/  LDSM.16.M88.4 R32, [R187+0x5800] ;  /* 0x00580000bb20783b */ /* 0x000f220000000200 */
[----:B------:R-:W-:-:S04]  /*e040*/  DEPBAR.LE SB0, 0x0 ;  /* 0x000080000000791a */ /* 0x000fc80000000000 */
[C---:B-1----:R-:W-:Y:S08]  /*e050*/  HMMA.16816.F32 R8, R28.reuse, R24, R8 ;  /* 0x000000181c08723c */ /* 0x042ff00000001808 */
[C---:B------:R-:W-:Y:S08]  /*e060*/  HMMA.16816.F32 R4, R28.reuse, R26, R4 ;  /* 0x0000001a1c04723c */ /* 0x040ff00000001804 */
[C---:B------:R-:W-:Y:S08]  /*e070*/  HMMA.16816.F32 R52, R28.reuse, R20, R52 ;  /* 0x000000141c34723c */ /* 0x040ff00000001834 */
[C---:B------:R-:W-:Y:S08]  /*e080*/  HMMA.16816.F32 R48, R28.reuse, R22, R48 ;  /* 0x000000161c30723c */ /* 0x040ff00000001830 */
[C---:B------:R-:W-:Y:S08]  /*e090*/  HMMA.16816.F32 R44, R28.reuse, R16, R44 ;  /* 0x000000101c2c723c */ /* 0x040ff0000000182c */
[C---:B------:R-:W-:Y:S08]  /*e0a0*/  HMMA.16816.F32 R40, R28.reuse, R18, R40 ;  /* 0x000000121c28723c */ /* 0x040ff00000001828 */
[C---:B--2---:R-:W-:Y:S08]  /*e0b0*/  HMMA.16816.F32 R36, R28.reuse, R12, R36 ;  /* 0x0000000c1c24723c */ /* 0x044ff00000001824 */
[----:B------:R-:W-:Y:S08]  /*e0c0*/  HMMA.16816.F32 R72, R28, R14, R72 ;  /* 0x0000000e1c48723c */ /* 0x000ff00000001848 */
[C---:B---3--:R-:W-:Y:S08]  /*e0d0*/  HMMA.16816.F32 R8, R68.reuse, R64, R8 ;  /* 0x000000404408723c */ /* 0x048ff00000001808 */
[C---:B------:R-:W-:Y:S08]  /*e0e0*/  HMMA.16816.F32 R4, R68.reuse, R66, R4 ;  /* 0x000000424404723c */ /* 0x040ff00000001804 */
[C---:B------:R-:W-:Y:S08]  /*e0f0*/  HMMA.16816.F32 R52, R68.reuse, R60, R52 ;  /* 0x0000003c4434723c */ /* 0x040ff00000001834 */
[C---:B------:R-:W-:Y:S08]  /*e100*/  HMMA.16816.F32 R48, R68.reuse, R62, R48 ;  /* 0x0000003e4430723c */ /* 0x040ff00000001830 */
[C---:B------:R-:W-:Y:S08]  /*e110*/  HMMA.16816.F32 R44, R68.reuse, R56, R44 ;  /* 0x00000038442c723c */ /* 0x040ff0000000182c */
[C---:B------:R-:W-:Y:S08]  /*e120*/  HMMA.16816.F32 R40, R68.reuse, R58, R40 ;  /* 0x0000003a4428723c */ /* 0x040ff00000001828 */
[C---:B----4-:R-:W-:Y:S08]  /*e130*/  HMMA.16816.F32 R36, R68.reuse, R32, R36 ;  /* 0x000000204424723c */ /* 0x050ff00000001824 */
[----:B------:R-:W-:Y:S01]  /*e140*/  HMMA.16816.F32 R72, R68, R34, R72 ;  /* 0x000000224448723c */ /* 0x000fe20000001848 */
[----:B------:R-:W-:Y:S06]  /*e150*/  BAR.SYNC.DEFER_BLOCKING 0x0 ;  /* 0x0000000000007b1d */ /* 0x000fec0000010000 */
[----:B------:R-:W-:Y:S01]  /*e160*/  @!UPT UIADD3 URZ, URZ, URZ, URZ ;  /* 0x0000003f3f3ff290 */ /* 0x000fe2000fffe03f */
[----:B------:R-:W-:Y:S11]  /*e170*/  @!P0 BRA `(.L_x_238) ;  /* 0x0000018000008947 */ /* 0x000ff60003800000 */
[----:B------:R-:W-:Y:S01]  /*e180*/  IADD3 R2, R0, -0x2, RZ ;  /* 0xfffffffe00027810 */ /* 0x000fe20007ffe0ff */
[----:B------:R-:W-:Y:S01]  /*e190*/  IMAD.MOV.U32 R12, RZ, RZ, c[0x0][0x1e4] ;  /* 0x00007900ff0c7624 */ /* 0x000fe200078e00ff */
[----:B------:R-:W-:-:S02]  /*e1a0*/  LOP3.LUT P4, RZ, R243, 0x2, RZ, 0xc0, !PT ;  /* 0x00000002f3ff7812 */ /* 0x000fc4000788c0ff */
        /* <DEDUP_REMOVED lines=21> */
.L_x_238:
[----:B------:R-:W-:Y:S05]  /*e300*/  BSYNC B0 ;  /* 0x0000000000007941 */ /* 0x000fea0003800000 */
.L_x_237:
[----:B-1----:R-:W-:Y:S01]  /*e310*/  SHF.R.S32.HI R18, RZ, 0x1f, R219 ;  /* 0x0000001fff127819 */ /* 0x002fe200000114db */
[----:B------:R-:W-:Y:S01]  /*e320*/  LDSM.16.MT88.4 R124, [R194] ;  /* 0x00000000c27c783b */ /* 0x000fe20000004200 */
[----:B------:R-:W-:-:S02]  /*e330*/  IADD3 R0, R0, -0x2, RZ ;  /* 0xfffffffe00007810 */ /* 0x000fc40007ffe0ff */
[----:B------:R-:W-:Y:S01]  /*e340*/  LEA.HI R18, R18, R219, RZ, 0x2 ;  /* 0x000000db12127211 */ /* 0x000fe200078f10ff */
[----:B------:R-:W-:Y:S03]  /*e350*/  LDSM.16.MT88.4 R56, [R191] ;  /* 0x00000000bf38783b */ /* 0x000fe60000004200 */
[----:B------:R-:W-:Y:S01]  /*e360*/  LOP3.LUT R18, R18, 0x7ffffffc, RZ, 0xc0, !PT ;  /* 0x7ffffffc12127812 */ /* 0x000fe200078ec0ff */
[----:B------:R-:W-:Y:S04]  /*e370*/  LDSM.16.MT88.4 R64, [R194+0x2000] ;  /* 0x00200000c240783b */ /* 0x000fe80000004200 */
[----:B------:R-:W-:Y:S01]  /*e380*/  IMAD.IADD R18, R219, 0x1, -R18 ;  /* 0x00000001db127824 */ /* 0x000fe200078e0a12 */
[----:B------:R-:W-:Y:S03]  /*e390*/  LDSM.16.MT88.4 R80, [R192+0x2000] ;  /* 0x00200000c050783b */ /* 0x000fe60000004200 */
[----:B------:R-:W-:Y:S01]  /*e3a0*/  IMAD.SHL.U32 R18, R18, 0x2, RZ ;  /* 0x0000000212127824 */ /* 0x000fe200078e00ff */
[----:B------:R-:W-:Y:S03]  /*e3b0*/  LDSM.16.MT88.4 R88, [R191+0x2000] ;  /* 0x00200000bf58783b */ /* 0x000fe60000004200 */
[----:B------:R-:W-:Y:S01]  /*e3c0*/  IMAD.IADD R18, R3, 0x1, -R18 ;  /* 0x0000000103127824 */ /* 0x000fe200078e0a12 */
[----:B------:R-:W-:Y:S04]  /*e3d0*/  LDSM.16.MT88.4 R96, [R194+0x4000] ;  /* 0x00400000c260783b */ /* 0x000fe80000004200 */
[C---:B------:R-:W-:Y:S01]  /*e3e0*/  ISETP.GT.AND P3, PT, R18.reuse, RZ, PT ;  /* 0x000000ff1200720c */ /* 0x040fe20003f64270 */
[----:B------:R-:W-:Y:S01]  /*e3f0*/  LDSM.16.MT88.4 R100, [R193+0x4000] ;  /* 0x00400000c164783b */ /* 0x000fe20000004200 */
[----:B------:R-:W-:-:S02]  /*e400*/  ISETP.GT.AND P2, PT, R18, 0x1, PT ;  /* 0x000000011200780c */ /* 0x000fc40003f44270 */
[----:B------:R-:W-:Y:S01]  /*e410*/  ISETP.GT.AND P1, PT, R18, 0x8, PT ;  /* 0x000000081200780c */ /* 0x000fe20003f24270 */
[----:B------:R-:W-:Y:S01]  /*e420*/  LDSM.16.MT88.4 R108, [R192+0x4000] ;  /* 0x00400000c06c783b */ /* 0x000fe20000004200 */
[----:B------:R-:W-:Y:S02]  /*e430*/  FSEL R3, R8, -INF , P3 ;  /* 0xff80000008037808 */ /* 0x000fe40001800000 */
[----:B------:R-:W-:Y:S01]  /*e440*/  FSEL R15, R9, -INF , P2 ;  /* 0xff800000090f7808 */ /* 0x000fe20001000000 */
[----:B------:R-:W0:Y:S01]  /*e450*/  LDGDEPBAR ;  /* 0x00000000000079af */ /* 0x000e220000000000 */
[----:B------:R-:W-:Y:S02]  /*e460*/  ISETP.GT.AND P0, PT, R18, 0x9, PT ;  /* 0x000000091200780c */ /* 0x000fe40003f04270 */
[----:B------:R-:W-:Y:S02]  /*e470*/  FSEL R17, R4, -INF , P1 ;  /* 0xff80000004117808 */ /* 0x000fe40000800000 */
[----:B------:R-:W-:-:S02]  /*e480*/  FMNMX.FTZ R8, R3, R15, !PT ;  /* 0x0000000f03087209 */ /* 0x000fc40007810000 */
[----:B------:R-:W-:Y:S02]  /*e490*/  FSEL R6, R6, -INF , P1 ;  /* 0xff80000006067808 */ /* 0x000fe40000800000 */
[----:B------:R-:W-:Y:S02]  /*e4a0*/  FSEL R16, R5, -INF , P0 ;  /* 0xff80000005107808 */ /* 0x000fe40000000000 */
[C---:B------:R-:W-:Y:S02]  /*e4b0*/  ISETP.GT.AND P1, PT, R18.reuse, 0x10, PT ;  /* 0x000000101200780c */ /* 0x040fe40003f24270 */
[----:B------:R-:W-:Y:S02]  /*e4c0*/  FMNMX.FTZ R8, R17, R8, !PT ;  /* 0x0000000811087209 */ /* 0x000fe40007810000 */
[----:B------:R-:W-:Y:S02]  /*e4d0*/  FSEL R7, R7, -INF , P0 ;  /* 0xff80000007077808 */ /* 0x000fe40000000000 */
[----:B------:R-:W-:-:S02]  /*e4e0*/  ISETP.GT.AND P0, PT, R18, 0x11, PT ;  /* 0x000000111200780c */ /* 0x000fc40003f04270 */
[----:B------:R-:W-:Y:S02]  /*e4f0*/  FSEL R5, R52, -INF , P1 ;  /* 0xff80000034057808 */ /* 0x000fe40000800000 */
[----:B------:R-:W-:Y:S02]  /*e500*/  FMNMX.FTZ R8, R16, R8, !PT ;  /* 0x0000000810087209 */ /* 0x000fe40007810000 */
[----:B------:R-:W-:Y:S02]  /*e510*/  FSEL R2, R11, -INF , P2 ;  /* 0xff8000000b027808 */ /* 0x000fe40001000000 */
[----:B------:R-:W-:Y:S02]  /*e520*/  FSEL R14, R10, -INF , P3 ;  /* 0xff8000000a0e7808 */ /* 0x000fe40001800000 */
[----:B------:R-:W-:Y:S02]  /*e530*/  ISETP.GT.AND P2, PT, R18, 0x18, PT ;  /* 0x000000181200780c */ /* 0x000fe40003f44270 */
[----:B------:R-:W-:-:S02]  /*e540*/  FSEL R4, R53, -INF , P0 ;  /* 0xff80000035047808 */ /* 0x000fc40000000000 */
        /* <DEDUP_REMOVED lines=8> */
[----:B------:R-:W-:Y:S02]  /*e5d0*/  ISETP.GT.AND P0, PT, R18, 0x20, PT ;  /* 0x000000201200780c */ /* 0x000fe40003f04270 */
[----:B------:R-:W-:Y:S02]  /*e5e0*/  FMNMX.FTZ R19, R13, R19, !PT ;  /* 0x000000130d137209 */ /* 0x000fe40007810000 */
[----:B------:R-:W-:Y:S02]  /*e5f0*/  FMNMX.FTZ R20, R6, R20, !PT ;  /* 0x0000001406147209 */ /* 0x000fe40007810000 */
[----:B------:R-:W-:-:S02]  /*e600*/  FSEL R11, R54, -INF , P1 ;  /* 0xff800000360b7808 */ /* 0x000fc40000800000 */
[----:B------:R-:W-:Y:S02]  /*e610*/  ISETP.GT.AND P6, PT, R18, 0x21, PT ;  /* 0x000000211200780c */ /* 0x000fe40003fc4270 */
[----:B------:R-:W-:Y:S02]  /*e620*/  FSEL R153, R44, -INF , P0 ;  /* 0xff8000002c997808 */ /* 0x000fe40000000000 */
[----:B------:R-:W-:Y:S02]  /*e630*/  FMNMX.FTZ R19, R12, R19, !PT ;  /* 0x000000130c137209 */ /* 0x000fe40007810000 */
[----:B------:R-:W-:Y:S02]  /*e640*/  FMNMX.FTZ R20, R7, R20, !PT ;  /* 0x0000001407147209 */ /* 0x000fe40007810000 */
[----:B------:R-:W-:Y:S02]  /*e650*/  ISETP.GT.AND P5, PT, R18, 0x28, PT ;  /* 0x000000281200780c */ /* 0x000fe40003fa4270 */
[----:B------:R-:W-:-:S02]  /*e660*/  FSEL R154, R45, -INF , P6 ;  /* 0xff8000002d9a7808 */ /* 0x000fc40003000000 */
[----:B------:R-:W-:Y:S02]  /*e670*/  FMNMX.FTZ R19, R153, R19, !PT ;  /* 0x0000001399137209 */ /* 0x000fe40007810000 */
[----:B------:R-:W-:Y:S02]  /*e680*/  FMNMX.FTZ R20, R11, R20, !PT ;  /* 0x000000140b147209 */ /* 0x000fe40007810000 */
[----:B------:R-:W-:Y:S02]  /*e690*/  FSEL R9, R50, -INF , P2 ;  /* 0xff80000032097808 */ /* 0x000fe40001000000 */
[----:B------:R-:W-:Y:S01]  /*e6a0*/  ISETP.GT.AND P4, PT, R18, 0x29, PT ;  /* 0x000000291200780c */ /* 0x000fe20003f84270 */
[----:B------:R-:W-:Y:S01]  /*e6b0*/  LDSM.16.MT88.4 R48, [R192] ;  /* 0x00000000c030783b */ /* 0x000fe20000004200 */
[----:B------:R-:W-:Y:S02]  /*e6c0*/  FSEL R156, R40, -INF , P5 ;  /* 0xff800000289c7808 */ /* 0x000fe40002800000 */
[----:B------:R-:W-:-:S02]  /*e6d0*/  FMNMX.FTZ R19, R154, R19, !PT ;  /* 0x000000139a137209 */ /* 0x000fc40007810000 */
[----:B------:R-:W-:Y:S02]  /*e6e0*/  FMNMX.FTZ R20, R10, R20, !PT ;  /* 0x000000140a147209 */ /* 0x000fe40007810000 */
[----:B------:R-:W-:Y:S02]  /*e6f0*/  ISETP.GT.AND P3, PT, R18, 0x30, PT ;  /* 0x000000301200780c */ /* 0x000fe40003f64270 */
[----:B------:R-:W-:Y:S02]  /*e700*/  FSEL R158, R41, -INF , P4 ;  /* 0xff800000299e7808 */ /* 0x000fe40002000000 */
[----:B------:R-:W-:Y:S02]  /*e710*/  FMNMX.FTZ R19, R156, R19, !PT ;  /* 0x000000139c137209 */ /* 0x000fe40007810000 */
[----:B------:R-:W-:Y:S02]  /*e720*/  FMNMX.FTZ R20, R9, R20, !PT ;  /* 0x0000001409147209 */ /* 0x000fe40007810000 */
[----:B------:R-:W-:-:S02]  /*e730*/  ISETP.GT.AND P2, PT, R18, 0x31, PT ;  /* 0x000000311200780c */ /* 0x000fc40003f44270 */
[----:B------:R-:W-:Y:S02]  /*e740*/  FSEL R27, R46, -INF , P0 ;  /* 0xff8000002e1b7808 */ /* 0x000fe40000000000 */
[----:B------:R-:W-:Y:S02]  /*e750*/  FSEL R165, R36, -INF , P3 ;  /* 0xff80000024a57808 */ /* 0x000fe40001800000 */
[----:B------:R-:W-:Y:S02]  /*e760*/  FMNMX.FTZ R19, R158, R19, !PT ;  /* 0x000000139e137209 */ /* 0x000fe40007810000 */
[----:B------:R-:W-:Y:S02]  /*e770*/  FMNMX.FTZ R20, R8, R20, !PT ;  /* 0x0000001408147209 */ /* 0x000fe40007810000 */
        /* <DEDUP_REMOVED lines=13> */
[----:B------:R-:W-:Y:S01]  /*e850*/  FMNMX.FTZ R20, R26, R20, !PT ;  /* 0x000000141a147209 */ /* 0x000fe20007810000 */
[----:B------:R-:W-:Y:S01]  /*e860*/  LDSM.16.MT88.4 R40, [R193] ;  /* 0x00000000c128783b */ /* 0x000fe20000004200 */
[----:B------:R-:W-:-:S02]  /*e870*/  FMNMX.FTZ R18, R160, R18, !PT ;  /* 0x00000012a0127209 */ /* 0x000fc40007810000 */
[----:B------:R-:W-:Y:S02]  /*e880*/  FSEL R157, R38, -INF , P3 ;  /* 0xff800000269d7808 */ /* 0x000fe40001800000 */
[----:B------:R-:W-:Y:S01]  /*e890*/  FMNMX.FTZ R20, R24, R20, !PT ;  /* 0x0000001418147209 */ /* 0x000fe20007810000 */
[----:B------:R-:W1:Y:S01]  /*e8a0*/  SHFL.BFLY PT, R19, R18, 0x2, 0x1f ;  /* 0x0c401f0012137f89 */ /* 0x000e6200000e0000 */
[----:B------:R-:W-:Y:S02]  /*e8b0*/  FSEL R155, R39, -INF , P2 ;  /* 0xff800000279b7808 */ /* 0x000fe40001000000 */
[----:B------:R-:W-:Y:S02]  /*e8c0*/  FMNMX.FTZ R20, R157, R20, !PT ;  /* 0x000000149d147209 */ /* 0x000fe40007810000 */
[----:B------:R-:W-:Y:S02]  /*e8d0*/  FSEL R152, R74, -INF , P1 ;  /* 0xff8000004a987808 */ /* 0x000fe40000800000 */
[----:B------:R-:W-:-:S02]  /*e8e0*/  FMNMX.FTZ R20, R155, R20, !PT ;  /* 0x000000149b147209 */ /* 0x000fc40007810000 */
[----:B------:R-:W-:Y:S02]  /*e8f0*/  FSEL R151, R75, -INF , P0 ;  /* 0xff8000004b977808 */ /* 0x000fe40000000000 */
[----:B------:R-:W-:Y:S01]  /*e900*/  FMNMX.FTZ R20, R152, R20, !PT ;  /* 0x0000001498147209 */ /* 0x000fe20007810000 */
[----:B------:R-:W-:Y:S03]  /*e910*/  LDSM.16.MT88.4 R72, [R193+0x2000] ;  /* 0x00200000c148783b */ /* 0x000fe60000004200 */
[----:B------:R-:W-:-:S05]  /*e920*/  FMNMX.FTZ R22, R151, R20, !PT ;  /* 0x0000001497167209 */ /* 0x000fca0007810000 */
[----:B------:R-:W2:Y:S01]  /*e930*/  SHFL.BFLY PT, R20, R22, 0x2, 0x1f ;  /* 0x0c401f0016147f89 */ /* 0x000ea200000e0000 */
[----:B-1----:R-:W-:-:S05]  /*e940*/  FMNMX.FTZ R21, R18, R19, !PT ;  /* 0x0000001312157209 */ /* 0x002fca0007810000 */
[----:B------:R-:W1:Y:S01]  /*e950*/  SHFL.BFLY PT, R137, R21, 0x1, 0x1f ;  /* 0x0c201f0015897f89 */ /* 0x000e6200000e0000 */
[----:B--2---:R-:W-:-:S05]  /*e960*/  FMNMX.FTZ R19, R22, R20, !PT ;  /* 0x0000001416137209 */ /* 0x004fca0007810000 */
[----:B------:R-:W2:Y:S01]  /*e970*/  SHFL.BFLY PT, R18, R19, 0x1, 0x1f ;  /* 0x0c201f0013127f89 */ /* 0x000ea200000e0000 */
[----:B-1----:R-:W-:-:S03]  /*e980*/  FMNMX.FTZ R137, R21, R137, !PT ;  /* 0x0000008915897209 */ /* 0x002fc60007810000 */
[----:B------:R-:W-:Y:S01]  /*e990*/  LDSM.16.MT88.4 R20, [R191+0x800] ;  /* 0x00080000bf14783b */ /* 0x000fe20000004200 */
[C---:B------:R-:W-:Y:S01]  /*e9a0*/  FSETP.NEU.FTZ.AND P0, PT, R137.reuse, -INF , PT ;  /* 0xff8000008900780b */ /* 0x040fe20003f1d000 */
[----:B------:R-:W-:-:S05]  /*e9b0*/  FMUL.FTZ R159, R137, c[0x0][0x2d0] ;  /* 0x0000b400899f7a20 */ /* 0x000fca0000410000 */
[----:B------:R-:W-:-:S05]  /*e9c0*/  FSEL R159, R159, RZ, P0 ;  /* 0x000000ff9f9f7208 */ /* 0x000fca0000000000 */
[--C-:B------:R-:W-:Y:S02]  /*e9d0*/  FFMA.FTZ R142, R3, c[0x0][0x2d0], -R159.reuse ;  /* 0x0000b400038e7a23 */ /* 0x100fe4000001089f */
[--C-:B------:R-:W-:Y:S02]  /*e9e0*/  FFMA.FTZ R35, R15, c[0x0][0x2d0], -R159.reuse ;  /* 0x0000b4000f237a23 */ /* 0x100fe4000001089f */
[--C-:B------:R-:W-:Y:S01]  /*e9f0*/  FFMA.FTZ R34, R17, c[0x0][0x2d0], -R159.reuse ;  /* 0x0000b40011227a23 */ /* 0x100fe2000001089f */
[----:B--2---:R-:W-:Y:S01]  /*ea00*/  FMNMX.FTZ R3, R19, R18, !PT ;  /* 0x0000001213037209 */ /* 0x004fe20007810000 */
[--C-:B------:R-:W-:Y:S01]  /*ea10*/  FFMA.FTZ R28, R16, c[0x0][0x2d0], -R159.reuse ;  /* 0x0000b400101c7a23 */ /* 0x100fe2000001089f */
[----:B------:R-:W-:Y:S01]  /*ea20*/  MUFU.EX2 R142, R142 ;  /* 0x0000008e008e7308 */ /* 0x000fe20000000800 */
[--C-:B------:R-:W-:Y:S01]  /*ea30*/  FFMA.FTZ R145, R5, c[0x0][0x2d0], -R159.reuse ;  /* 0x0000b40005917a23 */ /* 0x100fe2000001089f */
[C---:B------:R-:W-:Y:S01]  /*ea40*/  FSETP.NEU.FTZ.AND P0, PT, R3.reuse, -INF , PT ;  /* 0xff8000000300780b */ /* 0x040fe20003f1d000 */
[----:B------:R-:W-:Y:S01]  /*ea50*/  FMUL.FTZ R150, R3, c[0x0][0x2d0] ;  /* 0x0000b40003967a20 */ /* 0x000fe20000410000 */
[----:B------:R-:W-:Y:S01]  /*ea60*/  LDSM.16.MT88.4 R16, [R194+0x800] ;  /* 0x00080000c210783b */ /* 0x000fe20000004200 */
[----:B------:R-:W-:-:S02]  /*ea70*/  FFMA.FTZ R33, R4, c[0x0][0x2d0], -R159 ;  /* 0x0000b40004217a23 */ /* 0x000fc4000001089f */
[--C-:B------:R-:W-:Y:S01]  /*ea80*/  FFMA.FTZ R144, R13, c[0x0][0x2d0], -R159.reuse ;  /* 0x0000b4000d907a23 */ /* 0x100fe2000001089f */
[----:B------:R-:W-:Y:S01]  /*ea90*/  FSEL R150, R150, RZ, P0 ;  /* 0x000000ff96967208 */ /* 0x000fe20000000000 */
[----:B------:R-:W1:Y:S01]  /*eaa0*/  MUFU.EX2 R35, R35 ;  /* 0x0000002300237308 */ /* 0x000e620000000800 */
[--C-:B------:R-:W-:Y:S01]  /*eab0*/  FFMA.FTZ R32, R12, c[0x0][0x2d0], -R159.reuse ;  /* 0x0000b4000c207a23 */ /* 0x100fe2000001089f */
[----:B------:R-:W-:Y:S01]  /*eac0*/  ISETP.GE.AND P0, PT, R0, R249, PT ;  /* 0x000000f90000720c */ /* 0x000fe20003f06270 */
[----:B------:R-:W-:Y:S02]  /*ead0*/  FFMA.FTZ R153, R153, c[0x0][0x2d0], -R159 ;  /* 0x0000b40099997a23 */ /* 0x000fe4000001089f */
[--C-:B------:R-:W-:Y:S02]  /*eae0*/  FFMA.FTZ R30, R2, c[0x0][0x2d0], -R150.reuse ;  /* 0x0000b400021e7a23 */ /* 0x100fe40000010896 */
[--C-:B------:R-:W-:Y:S01]  /*eaf0*/  FFMA.FTZ R31, R14, c[0x0][0x2d0], -R150.reuse ;  /* 0x0000b4000e1f7a23 */ /* 0x100fe20000010896 */
[----:B------:R-:W-:Y:S01]  /*eb00*/  MUFU.EX2 R34, R34 ;  /* 0x0000002200227308 */ /* 0x000fe20000000800 */
[--C-:B------:R-:W-:Y:S01]  /*eb10*/  FFMA.FTZ R29, R6, c[0x0][0x2d0], -R150.reuse ;  /* 0x0000b400061d7a23 */ /* 0x100fe20000010896 */
[----:B------:R-:W-:Y:S01]  /*eb20*/  LDSM.16.MT88.4 R12, [R193+0x800] ;  /* 0x00080000c10c783b */ /* 0x000fe20000004200 */
[----:B------:R-:W-:-:S02]  /*eb30*/  FFMA.FTZ R2, R7, c[0x0][0x2d0], -R150 ;  /* 0x0000b40007027a23 */ /* 0x000fc40000010896 */
[--C-:B------:R-:W-:Y:S01]  /*eb40*/  FFMA.FTZ R149, R11, c[0x0][0x2d0], -R150.reuse ;  /* 0x0000b4000b957a23 */ /* 0x100fe20000010896 */
[----:B------:R-:W2:Y:S01]  /*eb50*/  LDSM.16.MT88.4 R4, [R191+0x4000] ;  /* 0x00400000bf04783b */ /* 0x000ea20000004200 */
[--C-:B------:R-:W-:Y:S01]  /*eb60*/  FFMA.FTZ R147, R10, c[0x0][0x2d0], -R150.reuse ;  /* 0x0000b4000a937a23 */ /* 0x100fe20000010896 */
[----:B------:R-:W3:Y:S01]  /*eb70*/  MUFU.EX2 R28, R28 ;  /* 0x0000001c001c7308 */ /* 0x000ee20000000800 */
[--C-:B------:R-:W-:Y:S01]  /*eb80*/  FFMA.FTZ R148, R9, c[0x0][0x2d0], -R150.reuse ;  /* 0x0000b40009947a23 */ /* 0x100fe20000010896 */
[----:B-1----:R-:W-:Y:S01]  /*eb90*/  F2FP.PACK_AB R112, R35, R142 ;  /* 0x0000008e2370723e */ /* 0x002fe200000000ff */
[----:B------:R-:W-:Y:S02]  /*eba0*/  FFMA.FTZ R146, R8, c[0x0][0x2d0], -R150 ;  /* 0x0000b40008927a23 */ /* 0x000fe40000010896 */
[----:B------:R-:W1:Y:S01]  /*ebb0*/  LDSM.16.MT88.4 R8, [R192+0x800] ;  /* 0x00080000c008783b */ /* 0x000e620000004200 */
[--C-:B------:R-:W-:Y:S02]  /*ebc0*/  FFMA.FTZ R154, R154, c[0x0][0x2d0], -R159.reuse ;  /* 0x0000b4009a9a7a23 */ /* 0x100fe4000001089f */
[----:B------:R-:W-:Y:S01]  /*ebd0*/  MUFU.EX2 R31, R31 ;  /* 0x0000001f001f7308 */ /* 0x000fe20000000800 */
[----:B------:R-:W-:-:S02]  /*ebe0*/  FFMA.FTZ R156, R156, c[0x0][0x2d0], -R159 ;  /* 0x0000b4009c9c7a23 */ /* 0x000fc4000001089f */
[--C-:B------:R-:W-:Y:S02]  /*ebf0*/  FFMA.FTZ R158, R158, c[0x0][0x2d0], -R159.reuse ;  /* 0x0000b4009e9e7a23 */ /* 0x100fe4000001089f */
[--C-:B------:R-:W-:Y:S02]  /*ec00*/  FFMA.FTZ R163, R27, c[0x0][0x2d0], -R150.reuse ;  /* 0x0000b4001ba37a23 */ /* 0x100fe40000010896 */
[--C-:B------:R-:W-:Y:S01]  /*ec10*/  FFMA.FTZ R164, R25, c[0x0][0x2d0], -R150.reuse ;  /* 0x0000b40019a47a23 */ /* 0x100fe20000010896 */
[----:B------:R-:W4:Y:S01]  /*ec20*/  MUFU.EX2 R30, R30 ;  /* 0x0000001e001e7308 */ /* 0x000f220000000800 */
[----:B---3--:R-:W-:Y:S01]  /*ec30*/  F2FP.PACK_AB R114, R28, R34 ;  /* 0x000000221c72723e */ /* 0x008fe200000000ff */
[--C-:B------:R-:W-:Y:S02]  /*ec40*/  FFMA.FTZ R166, R26, c[0x0][0x2d0], -R150.reuse ;  /* 0x0000b4001aa67a23 */ /* 0x100fe40000010896 */
[----:B------:R-:W-:Y:S02]  /*ec50*/  FFMA.FTZ R167, R24, c[0x0][0x2d0], -R150 ;  /* 0x0000b40018a77a23 */ /* 0x000fe40000010896 */
[----:B------:R-:W-:Y:S01]  /*ec60*/  LDSM.16.MT88.4 R24, [R191+0x1000] ;  /* 0x00100000bf18783b */ /* 0x000fe20000004200 */
[--C-:B------:R-:W-:Y:S01]  /*ec70*/  FFMA.FTZ R165, R165, c[0x0][0x2d0], -R159.reuse ;  /* 0x0000b400a5a57a23 */ /* 0x100fe2000001089f */
[----:B------:R-:W-:Y:S01]  /*ec80*/  MUFU.EX2 R29, R29 ;  /* 0x0000001d001d7308 */ /* 0x000fe20000000800 */
[----:B------:R-:W-:-:S02]  /*ec90*/  FFMA.FTZ R162, R162, c[0x0][0x2d0], -R159 ;  /* 0x0000b400a2a27a23 */ /* 0x000fc4000001089f */
[--C-:B------:R-:W-:Y:S02]  /*eca0*/  FFMA.FTZ R161, R161, c[0x0][0x2d0], -R159.reuse ;  /* 0x0000b400a1a17a23 */ /* 0x100fe4000001089f */
[----:B------:R-:W-:Y:S02]  /*ecb0*/  FFMA.FTZ R252, R160, c[0x0][0x2d0], -R159 ;  /* 0x0000b400a0fc7a23 */ /* 0x000fe4000001089f */
[--C-:B------:R-:W-:Y:S01]  /*ecc0*/  FFMA.FTZ R157, R157, c[0x0][0x2d0], -R150.reuse ;  /* 0x0000b4009d9d7a23 */ /* 0x100fe20000010896 */
[----:B------:R-:W3:Y:S01]  /*ecd0*/  MUFU.EX2 R2, R2 ;  /* 0x0000000200027308 */ /* 0x000ee20000000800 */
[----:B----4-:R-:W-:Y:S01]  /*ece0*/  F2FP.PACK_AB R113, R30, R31 ;  /* 0x0000001f1e71723e */ /* 0x010fe200000000ff */
[--C-:B------:R-:W-:Y:S02]  /*ecf0*/  FFMA.FTZ R155, R155, c[0x0][0x2d0], -R150.reuse ;  /* 0x0000b4009b9b7a23 */ /* 0x100fe40000010896 */
[--C-:B------:R-:W-:Y:S02]  /*ed00*/  FFMA.FTZ R152, R152, c[0x0][0x2d0], -R150.reuse ;  /* 0x0000b40098987a23 */ /* 0x100fe40000010896 */
[----:B------:R-:W-:-:S02]  /*ed10*/  FFMA.FTZ R251, R151, c[0x0][0x2d0], -R150 ;  /* 0x0000b40097fb7a23 */ /* 0x000fc40000010896 */
[----:B------:R-:W-:Y:S01]  /*ed20*/  MUFU.EX2 R145, R145 ;  /* 0x0000009100917308 */ /* 0x000fe20000000800 */
[----:B------:R-:W-:Y:S02]  /*ed30*/  FADD.FTZ R35, R142, R35 ;  /* 0x000000238e237221 */ /* 0x000fe40000010000 */
[----:B------:R-:W-:Y:S02]  /*ed40*/  FADD.FTZ R30, R31, R30 ;  /* 0x0000001e1f1e7221 */ /* 0x000fe40000010000 */
[----:B------:R-:W-:Y:S01]  /*ed50*/  FADD.FTZ R34, R34, R35 ;  /* 0x0000002322227221 */ /* 0x000fe20000010000 */
[----:B---3--:R-:W-:Y:S02]  /*ed60*/  F2FP.PACK_AB R115, R2, R29 ;  /* 0x0000001d0273723e */ /* 0x008fe400000000ff */
[----:B------:R-:W3:Y:S01]  /*ed70*/  MUFU.EX2 R33, R33 ;  /* 0x0000002100217308 */ /* 0x000ee20000000800 */
[----:B------:R-:W-:Y:S02]  /*ed80*/  FADD.FTZ R29, R29, R30 ;  /* 0x0000001e1d1d7221 */ /* 0x000fe40000010000 */
[----:B------:R-:W-:-:S02]  /*ed90*/  FADD.FTZ R34, R28, R34 ;  /* 0x000000221c227221 */ /* 0x000fc40000010000 */
[----:B------:R-:W-:Y:S01]  /*eda0*/  FADD.FTZ R29, R2, R29 ;  /* 0x0000001d021d7221 */ /* 0x000fe20000010000 */
[C---:B------:R-:W-:Y:S02]  /*edb0*/  HMMA.16816.F32 R36, R112.reuse, R40, RZ ;  /* 0x000000287024723c */ /* 0x040fe400000018ff */
[----:B------:R-:W-:Y:S06]  /*edc0*/  MUFU.EX2 R144, R144 ;  /* 0x0000009000907308 */ /* 0x000fec0000000800 */
[C---:B------:R-:W-:Y:S02]  /*edd0*/  HMMA.16816.F32 R44, R112.reuse, R48, RZ ;  /* 0x00000030702c723c */ /* 0x040fe400000018ff */
[----:B------:R-:W-:Y:S06]  /*ede0*/  MUFU.EX2 R32, R32 ;  /* 0x0000002000207308 */ /* 0x000fec0000000800 */
[C---:B------:R-:W-:Y:S02]  /*edf0*/  HMMA.16816.F32 R40, R112.reuse, R42, RZ ;  /* 0x0000002a7028723c */ /* 0x040fe400000018ff */
[----:B------:R-:W-:Y:S06]  /*ee00*/  MUFU.EX2 R149, R149 ;  /* 0x0000009500957308 */ /* 0x000fec0000000800 */
[C---:B------:R-:W-:Y:S02]  /*ee10*/  HMMA.16816.F32 R48, R112.reuse, R50, RZ ;  /* 0x000000327030723c */ /* 0x040fe400000018ff */
[----:B------:R-:W4:Y:S06]  /*ee20*/  MUFU.EX2 R147, R147 ;  /* 0x0000009300937308 */ /* 0x000f2c0000000800 */
        /* <DEDUP_REMOVED lines=35> */
[----:B------:R-:W1:Y:S06]  /*f060*/  MUFU.EX2 R251, R251 ;  /* 0x000000fb00fb7308 */ /* 0x000e6c0000000800 */
[C---:B--2---:R-:W-:Y:S07]  /*f070*/  HMMA.16816.F32 R116, R112.reuse, R4, RZ ;  /* 0x000000047074723c */ /* 0x044fee00000018ff */
[----:B---3--:R-:W-:Y:S01]  /*f080*/  F2FP.PACK_AB R4, R33, R145 ;  /* 0x000000912104723e */ /* 0x008fe200000000ff */
[----:B------:R-:W-:Y:S01]  /*f090*/  HMMA.16816.F32 R112, R112, R6, RZ ;  /* 0x000000067070723c */ /* 0x000fe200000018ff */
[----:B----4-:R-:W-:Y:S01]  /*f0a0*/  F2FP.PACK_AB R5, R147, R149 ;  /* 0x000000959305723e */ /* 0x010fe200000000ff */
        /* <DEDUP_REMOVED lines=9> */
[----:B------:R-:W-:Y:S01]  /*f140*/  HMMA.16816.F32 R36, R4, R12, R36 ;  /* 0x0000000c0424723c */ /* 0x000fe20000001824 */
[----:B------:R-:W-:-:S07]  /*f150*/  FADD.FTZ R148, R146, R148 ;  /* 0x0000009492947221 */ /* 0x000fce0000010000 */
[C---:B------:R-:W-:Y:S01]  /*f160*/  HMMA.16816.F32 R40, R4.reuse, R14, R40 ;  /* 0x0000000e0428723c */ /* 0x040fe20000001828 */
[----:B------:R-:W2:Y:S07]  /*f170*/  LDSM.16.MT88.4 R12, [R193+0x2800] ;  /* 0x00280000c10c783b */ /* 0x000eae0000004200 */
[C---:B-1----:R-:W-:Y:S08]  /*f180*/  HMMA.16816.F32 R44, R4.reuse, R8, R44 ;  /* 0x00000008042c723c */ /* 0x042ff0000000182c */
[C---:B------:R-:W-:Y:S01]  /*f190*/  HMMA.16816.F32 R48, R4.reuse, R10, R48 ;  /* 0x0000000a0430723c */ /* 0x040fe20000001830 */
[----:B------:R-:W1:Y:S07]  /*f1a0*/  LDSM.16.MT88.4 R8, [R192+0x2800] ;  /* 0x00280000c008783b */ /* 0x000e6e0000004200 */
[C---:B------:R-:W-:Y:S08]  /*f1b0*/  HMMA.16816.F32 R128, R4.reuse, R16, R128 ;  /* 0x000000100480723c */ /* 0x040ff00000001880 */
[C---:B------:R-:W-:Y:S01]  /*f1c0*/  HMMA.16816.F32 R124, R4.reuse, R18, R124 ;  /* 0x00000012047c723c */ /* 0x040fe2000000187c */
[----:B------:R-:W3:Y:S07]  /*f1d0*/  LDSM.16.MT88.4 R16, [R194+0x2800] ;  /* 0x00280000c210783b */ /* 0x000eee0000004200 */
[C---:B------:R-:W-:Y:S08]  /*f1e0*/  HMMA.16816.F32 R52, R4.reuse, R20, R52 ;  /* 0x000000140434723c */ /* 0x040ff00000001834 */
[C---:B------:R-:W-:Y:S01]  /*f1f0*/  HMMA.16816.F32 R56, R4.reuse, R22, R56 ;  /* 0x000000160438723c */ /* 0x040fe20000001838 */
[----:B------:R-:W4:Y:S07]  /*f200*/  LDSM.16.MT88.4 R20, [R191+0x2800] ;  /* 0x00280000bf14783b */ /* 0x000f2e0000004200 */
[C---:B--2---:R-:W-:Y:S08]  /*f210*/  HMMA.16816.F32 R68, R4.reuse, R12, R68 ;  /* 0x0000000c0444723c */ /* 0x044ff00000001844 */
[C---:B------:R-:W-:Y:S01]  /*f220*/  HMMA.16816.F32 R72, R4.reuse, R14, R72 ;  /* 0x0000000e0448723c */ /* 0x040fe20000001848 */
[----:B------:R-:W2:Y:S07]  /*f230*/  LDSM.16.MT88.4 R12, [R193+0x4800] ;  /* 0x00480000c10c783b */ /* 0x000eae0000004200 */
[C---:B-1----:R-:W-:Y:S08]  /*f240*/  HMMA.16816.F32 R76, R4.reuse, R8, R76 ;  /* 0x00000008044c723c */ /* 0x042ff0000000184c */
[C---:B------:R-:W-:Y:S01]  /*f250*/  HMMA.16816.F32 R80, R4.reuse, R10, R80 ;  /* 0x0000000a0450723c */ /* 0x040fe20000001850 */
[----:B------:R-:W1:Y:S07]  /*f260*/  LDSM.16.MT88.4 R8, [R192+0x4800] ;  /* 0x00480000c008783b */ /* 0x000e6e0000004200 */
[C---:B---3--:R-:W-:Y:S08]  /*f270*/  HMMA.16816.F32 R60, R4.reuse, R16, R60 ;  /* 0x00000010043c723c */ /* 0x048ff0000000183c */
[C---:B------:R-:W-:Y:S01]  /*f280*/  HMMA.16816.F32 R64, R4.reuse, R18, R64 ;  /* 0x000000120440723c */ /* 0x040fe20000001840 */
[----:B------:R-:W3:Y:S07]  /*f290*/  LDSM.16.MT88.4 R16, [R194+0x4800] ;  /* 0x00480000c210783b */ /* 0x000eee0000004200 */
[C---:B----4-:R-:W-:Y:S08]  /*f2a0*/  HMMA.16816.F32 R84, R4.reuse, R20, R84 ;  /* 0x000000140454723c */ /* 0x050ff00000001854 */
        /* <DEDUP_REMOVED lines=12> */
[----:B------:R-:W-:Y:S01]  /*f370*/  HMMA.16816.F32 R112, R4, R22, R112 ;  /* 0x000000160470723c */ /* 0x000fe20000001870 */
[----:B------:R-:W4:Y:S06]  /*f380*/  LDSM.16.MT88.4 R20, [R194+0x3000] ;  /* 0x00300000c214783b */ /* 0x000f2c0000004200 */
        /* <DEDUP_REMOVED lines=9> */
[----:B--2---:R-:W-:Y:S01]  /*f420*/  HMMA.16816.F32 R36, R4, R12, R36 ;  /* 0x0000000c0424723c */ /* 0x004fe20000001824 */
[----:B------:R-:W-:-:S02]  /*f430*/  FADD.FTZ R166, R166, R163 ;  /* 0x000000a3a6a67221 */ /* 0x000fc40000010000 */
[----:B------:R-:W-:Y:S02]  /*f440*/  FADD.FTZ R156, R158, R156 ;  /* 0x0000009c9e9c7221 */ /* 0x000fe40000010000 */
[----:B------:R-:W-:Y:S02]  /*f450*/  FADD.FTZ R166, R167, R166 ;  /* 0x000000a6a7a67221 */ /* 0x000fe40000010000 */
[----:B------:R-:W-:Y:S01]  /*f460*/  FADD.FTZ R156, R165, R156 ;  /* 0x0000009ca59c7221 */ /* 0x000fe20000010000 */
[----:B------:R-:W-:Y:S01]  /*f470*/  HMMA.16816.F32 R40, R4, R14, R40 ;  /* 0x0000000e0428723c */ /* 0x000fe20000001828 */
[----:B------:R-:W2:Y:S01]  /*f480*/  LDSM.16.MT88.4 R12, [R193+0x3000] ;  /* 0x00300000c10c783b */ /* 0x000ea20000004200 */
[----:B------:R-:W-:Y:S02]  /*f490*/  FADD.FTZ R166, R157, R166 ;  /* 0x000000a69da67221 */ /* 0x000fe40000010000 */
[----:B------:R-:W-:Y:S02]  /*f4a0*/  FADD.FTZ R156, R162, R156 ;  /* 0x0000009ca29c7221 */ /* 0x000fe40000010000 */
[----:B------:R-:W-:-:S02]  /*f4b0*/  FADD.FTZ R166, R155, R166 ;  /* 0x000000a69ba67221 */ /* 0x000fc40000010000 */
[----:B-1----:R-:W-:Y:S01]  /*f4c0*/  HMMA.16816.F32 R44, R4, R8, R44 ;  /* 0x00000008042c723c */ /* 0x002fe2000000182c */
[----:B------:R-:W-:Y:S02]  /*f4d0*/  FADD.FTZ R156, R161, R156 ;  /* 0x0000009ca19c7221 */ /* 0x000fe40000010000 */
[----:B------:R-:W-:-:S05]  /*f4e0*/  FADD.FTZ R166, R152, R166 ;  /* 0x000000a698a67221 */ /* 0x000fca0000010000 */
[C---:B------:R-:W-:Y:S01]  /*f4f0*/  HMMA.16816.F32 R48, R4.reuse, R10, R48 ;  /* 0x0000000a0430723c */ /* 0x040fe20000001830 */
[----:B------:R-:W1:Y:S07]  /*f500*/  LDSM.16.MT88.4 R8, [R192+0x3000] ;  /* 0x00300000c008783b */ /* 0x000e6e0000004200 */
[C---:B---3--:R-:W-:Y:S08]  /*f510*/  HMMA.16816.F32 R128, R4.reuse, R16, R128 ;  /* 0x000000100480723c */ /* 0x048ff00000001880 */
[C---:B------:R-:W-:Y:S01]  /*f520*/  HMMA.16816.F32 R124, R4.reuse, R18, R124 ;  /* 0x00000012047c723c */ /* 0x040fe2000000187c */
[----:B------:R-:W3:Y:S07]  /*f530*/  LDSM.16.MT88.4 R16, [R191+0x3000] ;  /* 0x00300000bf10783b */ /* 0x000eee0000004200 */
[C---:B----4-:R-:W-:Y:S08]  /*f540*/  HMMA.16816.F32 R60, R4.reuse, R20, R60 ;  /* 0x00000014043c723c */ /* 0x050ff0000000183c */
[C---:B--2---:R-:W-:Y:S08]  /*f550*/  HMMA.16816.F32 R68, R4.reuse, R12, R68 ;  /* 0x0000000c0444723c */ /* 0x044ff00000001844 */
[C---:B------:R-:W-:Y:S01]  /*f560*/  HMMA.16816.F32 R72, R4.reuse, R14, R72 ;  /* 0x0000000e0448723c */ /* 0x040fe20000001848 */
[----:B------:R-:W2:Y:S07]  /*f570*/  LDSM.16.MT88.4 R12, [R193+0x5000] ;  /* 0x00500000c10c783b */ /* 0x000eae0000004200 */
[C---:B-1----:R-:W-:Y:S08]  /*f580*/  HMMA.16816.F32 R76, R4.reuse, R8, R76 ;  /* 0x00000008044c723c */ /* 0x042ff0000000184c */
[C---:B------:R-:W-:Y:S01]  /*f590*/  HMMA.16816.F32 R80, R4.reuse, R10, R80 ;  /* 0x0000000a0450723c */ /* 0x040fe20000001850 */
[----:B------:R-:W1:Y:S07]  /*f5a0*/  LDSM.16.MT88.4 R8, [R192+0x5000] ;  /* 0x00500000c008783b */ /* 0x000e6e0000004200 */
[C---:B------:R-:W-:Y:S01]  /*f5b0*/  HMMA.16816.F32 R64, R4.reuse, R22, R64 ;  /* 0x000000160440723c */ /* 0x040fe20000001840 */
[----:B------:R-:W4:Y:S07]  /*f5c0*/  LDSM.16.MT88.4 R20, [R194+0x5000] ;  /* 0x00500000c214783b */ /* 0x000f2e0000004200 */
[C---:B---3--:R-:W-:Y:S08]  /*f5d0*/  HMMA.16816.F32 R84, R4.reuse, R16, R84 ;  /* 0x000000100454723c */ /* 0x048ff00000001854 */
[C---:B------:R-:W-:Y:S01]  /*f5e0*/  HMMA.16816.F32 R88, R4.reuse, R18, R88 ;  /* 0x000000120458723c */ /* 0x040fe20000001858 */
[----:B------:R-:W3:Y:S07]  /*f5f0*/  LDSM.16.MT88.4 R16, [R191+0x5000] ;  /* 0x00500000bf10783b */ /* 0x000eee0000004200 */
[C---:B--2---:R-:W-:Y:S08]  /*f600*/  HMMA.16816.F32 R120, R4.reuse, R12, R120 ;  /* 0x0000000c0478723c */ /* 0x044ff00000001878 */
[C---:B------:R-:W-:Y:S01]  /*f610*/  HMMA.16816.F32 R100, R4.reuse, R14, R100 ;  /* 0x0000000e0464723c */ /* 0x040fe20000001864 */
[----:B------:R-:W2:Y:S07]  /*f620*/  LDSM.16.MT88.4 R12, [R193+0x1800] ;  /* 0x00180000c10c783b */ /* 0x000eae0000004200 */
[C---:B-1----:R-:W-:Y:S08]  /*f630*/  HMMA.16816.F32 R104, R4.reuse, R8, R104 ;  /* 0x000000080468723c */ /* 0x042ff00000001868 */
[C---:B------:R-:W-:Y:S01]  /*f640*/  HMMA.16816.F32 R108, R4.reuse, R10, R108 ;  /* 0x0000000a046c723c */ /* 0x040fe2000000186c */
[----:B------:R-:W1:Y:S07]  /*f650*/  LDSM.16.MT88.4 R8, [R191+0x1800] ;  /* 0x00180000bf08783b */ /* 0x000e6e0000004200 */
[C---:B------:R-:W-:Y:S08]  /*f660*/  HMMA.16816.F32 R52, R4.reuse, R24, R52 ;  /* 0x000000180434723c */ /* 0x040ff00000001834 */
[C---:B------:R-:W-:Y:S01]  /*f670*/  HMMA.16816.F32 R56, R4.reuse, R26, R56 ;  /* 0x0000001a0438723c */ /* 0x040fe20000001838 */
[----:B------:R-:W5:Y:S07]  /*f680*/  LDSM.16.MT88.4 R24, [R194+0x1800] ;  /* 0x00180000c218783b */ /* 0x000f6e0000004200 */
[C---:B----4-:R-:W-:Y:S08]  /*f690*/  HMMA.16816.F32 R92, R4.reuse, R20, R92 ;  /* 0x00000014045c723c */ /* 0x050ff0000000185c */
[C---:B------:R-:W-:Y:S01]  /*f6a0*/  HMMA.16816.F32 R96, R4.reuse, R22, R96 ;  /* 0x000000160460723c */ /* 0x040fe20000001860 */
[----:B------:R-:W4:Y:S07]  /*f6b0*/  LDSM.16.MT88.4 R20, [R192+0x1800] ;  /* 0x00180000c014783b */ /* 0x000f2e0000004200 */
[C---:B---3--:R-:W-:Y:S08]  /*f6c0*/  HMMA.16816.F32 R116, R4.reuse, R16, R116 ;  /* 0x000000100474723c */ /* 0x048ff00000001874 */
[----:B------:R-:W-:Y:S01]  /*f6d0*/  HMMA.16816.F32 R112, R4, R18, R112 ;  /* 0x000000120470723c */ /* 0x000fe20000001870 */
[----:B------:R-:W3:Y:S06]  /*f6e0*/  LDSM.16.MT88.4 R16, [R194+0x3800] ;  /* 0x00380000c210783b */ /* 0x000eec0000004200 */
[----:B------:R-:W-:-:S02]  /*f6f0*/  F2FP.PACK_AB R4, R162, R165 ;  /* 0x000000a5a204723e */ /* 0x000fc400000000ff */
[C---:B------:R-:W-:Y:S01]  /*f700*/  F2FP.PACK_AB R6, R252.reuse, R161 ;  /* 0x000000a1fc06723e */ /* 0x040fe200000000ff */
[----:B------:R-:W-:Y:S01]  /*f710*/  FADD.FTZ R252, R252, R156 ;  /* 0x0000009cfcfc7221 */ /* 0x000fe20000010000 */
[----:B------:R-:W-:Y:S02]  /*f720*/  F2FP.PACK_AB R5, R155, R157 ;  /* 0x0000009d9b05723e */ /* 0x000fe400000000ff */
[C---:B------:R-:W-:Y:S01]  /*f730*/  F2FP.PACK_AB R7, R251.reuse, R152 ;  /* 0x00000098fb07723e */ /* 0x040fe200000000ff */
[----:B------:R-:W-:-:S06]  /*f740*/  FADD.FTZ R251, R251, R166 ;  /* 0x000000a6fbfb7221 */ /* 0x000fcc0000010000 */
[C---:B--2---:R-:W-:Y:S08]  /*f750*/  HMMA.16816.F32 R36, R4.reuse, R12, R36 ;  /* 0x0000000c0424723c */ /* 0x044ff00000001824 */
[C---:B------:R-:W-:Y:S01]  /*f760*/  HMMA.16816.F32 R40, R4.reuse, R14, R40 ;  /* 0x0000000e0428723c */ /* 0x040fe20000001828 */
[----:B------:R-:W2:Y:S07]  /*f770*/  LDSM.16.MT88.4 R12, [R193+0x3800] ;  /* 0x00380000c10c783b */ /* 0x000eae0000004200 */
[C---:B-1----:R-:W-:Y:S08]  /*f780*/  HMMA.16816.F32 R52, R4.reuse, R8, R52 ;  /* 0x000000080434723c */ /* 0x042ff00000001834 */
[C---:B------:R-:W-:Y:S01]  /*f790*/  HMMA.16816.F32 R56, R4.reuse, R10, R56 ;  /* 0x0000000a0438723c */ /* 0x040fe20000001838 */
[----:B------:R-:W1:Y:S07]  /*f7a0*/  LDSM.16.MT88.4 R8, [R194+0x5800] ;  /* 0x00580000c208783b */ /* 0x000e6e0000004200 */
[C---:B-----5:R-:W-:Y:S08]  /*f7b0*/  HMMA.16816.F32 R128, R4.reuse, R24, R128 ;  /* 0x000000180480723c */ /* 0x060ff00000001880 */
        /* <DEDUP_REMOVED lines=14> */
[C---:B-----5:R-:W-:Y:S08]  /*f8a0*/  HMMA.16816.F32 R76, R4.reuse, R24, R76 ;  /* 0x00000018044c723c */ /* 0x060ff0000000184c */
[C---:B------:R-:W-:Y:S08]  /*f8b0*/  HMMA.16816.F32 R80, R4.reuse, R26, R80 ;  /* 0x0000001a0450723c */ /* 0x040ff00000001850 */
[C---:B----4-:R-:W-:Y:S08]  /*f8c0*/  HMMA.16816.F32 R84, R4.reuse, R20, R84 ;  /* 0x000000140454723c */ /* 0x050ff00000001854 */
[C---:B------:R-:W-:Y:S08]  /*f8d0*/  HMMA.16816.F32 R88, R4.reuse, R22, R88 ;  /* 0x000000160458723c */ /* 0x040ff00000001858 */
[C---:B---3--:R-:W-:Y:S08]  /*f8e0*/  HMMA.16816.F32 R120, R4.reuse, R16, R120 ;  /* 0x000000100478723c */ /* 0x048ff00000001878 */
[C---:B------:R-:W-:Y:S08]  /*f8f0*/  HMMA.16816.F32 R100, R4.reuse, R18, R100 ;  /* 0x000000120464723c */ /* 0x040ff00000001864 */
[C---:B--2---:R-:W-:Y:S08]  /*f900*/  HMMA.16816.F32 R104, R4.reuse, R12, R104 ;  /* 0x0000000c0468723c */ /* 0x044ff00000001868 */
[C---:B------:R-:W-:Y:S08]  /*f910*/  HMMA.16816.F32 R108, R4.reuse, R14, R108 ;  /* 0x0000000e046c723c */ /* 0x040ff0000000186c */
[C---:B-1----:R-:W-:Y:S08]  /*f920*/  HMMA.16816.F32 R116, R4.reuse, R8, R116 ;  /* 0x000000080474723c */ /* 0x042ff00000001874 */
[----:B------:R-:W-:Y:S01]  /*f930*/  HMMA.16816.F32 R112, R4, R10, R112 ;  /* 0x0000000a0470723c */ /* 0x000fe20000001870 */
[----:B------:R-:W-:Y:S07]  /*f940*/  @!UPT UIADD3 URZ, URZ, URZ, URZ ;  /* 0x0000003f3f3ff290 */ /* 0x000fee000fffe03f */
[----:B------:R-:W-:Y:S11]  /*f950*/  @!P0 BRA `(.L_x_239) ;  /* 0x00002a1000008947 */ /* 0x000ff60003800000 */
[----:B------:R-:W-:Y:S02]  /*f960*/  MOV R250, R0 ;  /* 0x0000000000fa7202 */ /* 0x000fe40000000f00 */
[----:B------:R-:W-:-:S02]  /*f970*/  MOV R0, R3 ;  /* 0x0000000300007202 */ /* 0x000fc40000000f00 */
[----:B------:R-:W-:Y:S02]  /*f980*/  MOV R2, R137 ;  /* 0x0000008900027202 */ /* 0x000fe40000000f00 */
.L_x_240:
[----:B------:R-:W2:Y:S01]  /*f990*/  LDL.64 R156, [R1] ;  /* 0x00000000019c7983 */ /* 0x000ea20000100a00 */
[----:B------:R-:W-:Y:S04]  /*f9a0*/  DEPBAR.LE SB0, 0x0 ;  /* 0x000080000000791a */ /* 0x000fe80000000000 */
[----:B------:R-:W-:Y:S01]  /*f9b0*/  WARPSYNC 0xffffffff ;  /* 0xffffffff00007948 */ /* 0x000fe20003800000 */
[----:B------:R-:W-:Y:S01]  /*f9c0*/  BAR.SYNC.DEFER_BLOCKING 0x0 ;  /* 0x0000000000007b1d */ /* 0x000fe20000010000 */
[----:B------:R-:W-:Y:S01]  /*f9d0*/  SHF.R.S32.HI R3, RZ, 0x1f, R250 ;  /* 0x0000001fff037819 */ /* 0x000fe200000114fa */
[----:B------:R-:W-:Y:S01]  /*f9e0*/  IMAD.WIDE.U32 R28, R250, c[0x0][0x208], RZ ;  /* 0x00008200fa1c7a25 */ /* 0x000fe200078e00ff */
[----:B------:R-:W-:Y:S02]  /*f9f0*/  MOV R142, c[0x0][0x208] ;  /* 0x00008200008e7a02 */ /* 0x000fe40000000f00 */
[----:B------:R-:W-:Y:S01]  /*fa00*/  MOV R21, c[0x0][0x20c] ;  /* 0x0000830000157a02 */ /* 0x000fe20000000f00 */
[----:B------:R-:W-:Y:S01]  /*fa10*/  IMAD R3, R3, c[0x0][0x208], RZ ;  /* 0x0000820003037a24 */ /* 0x000fe200078e02ff */
[----:B------:R-:W-:Y:S02]  /*fa20*/  SHF.L.U32 R167, R28, 0x6, RZ ;  /* 0x000000061ca77819 */ /* 0x000fe400000006ff */
[----:B------:R-:W-:Y:S01]  /*fa30*/  ISETP.GE.AND P6, PT, R212, c[0x0][0x1d4], PT ;  /* 0x00007500d4007a0c */ /* 0x000fe20003fc6270 */
[----:B------:R-:W-:Y:S05]  /*fa40*/  IMAD R3, R250, c[0x0][0x20c], R3 ;  /* 0x00008300fa037a24 */ /* 0x000fea00078e0203 */
[----:B------:R-:W-:Y:S04]  /*fa50*/  IADD3 R3, R29, R3, RZ ;  /* 0x000000031d037210 */ /* 0x000fe80007ffe0ff */
[----:B------:R-:W-:Y:S01]  /*fa60*/  SHF.L.U64.HI R28, R28, 0x6, R3 ;  /* 0x000000061c1c7819 */ /* 0x000fe20000010203 */
[----:B------:R-:W-:Y:S08]  /*fa70*/  LDSM.16.M88.4 R32, [R201] ;  /* 0x00000000c920783b */ /* 0x000ff00000000200 */
[----:B------:R-:W1:Y:S08]  /*fa80*/  LDSM.16.M88.4 R8, [R200] ;  /* 0x00000000c808783b */ /* 0x000e700000000200 */
[----:B------:R-:W3:Y:S08]  /*fa90*/  LDSM.16.M88.4 R16, [R200+0x800] ;  /* 0x00080000c810783b */ /* 0x000ef00000000200 */
[----:B------:R-:W4:Y:S08]  /*faa0*/  LDSM.16.M88.4 R24, [R200+0x1000] ;  /* 0x00100000c818783b */ /* 0x000f300000000200 */
[----:B------:R-:W5:Y:S08]  /*fab0*/  LDSM.16.M88.4 R144, [R200+0x1800] ;  /* 0x00180000c890783b */ /* 0x000f700000000200 */
[----:B------:R-:W-:Y:S01]  /*fac0*/  LDSM.16.M88.4 R148, [R199] ;  /* 0x00000000c794783b */ /* 0x000fe20000000200 */
[C---:B-1----:R-:W-:Y:S07]  /*fad0*/  HMMA.16816.F32 R4, R32.reuse, R8, RZ ;  /* 0x000000082004723c */ /* 0x042fee00000018ff */
[----:B------:R-:W1:Y:S01]  /*fae0*/  LDSM.16.M88.4 R152, [R198] ;  /* 0x00000000c698783b */ /* 0x000e620000000200 */
[C---:B------:R-:W-:Y:S07]  /*faf0*/  HMMA.16816.F32 R8, R32.reuse, R10, RZ ;  /* 0x0000000a2008723c */ /* 0x040fee00000018ff */
[----:B------:R-:W-:Y:S01]  /*fb00*/  LDSM.16.M88.4 R160, [R189] ;  /* 0x00000000bda0783b */ /* 0x000fe20000000200 */
[C---:B---3--:R-:W-:Y:S08]  /*fb10*/  HMMA.16816.F32 R12, R32.reuse, R16, RZ ;  /* 0x00000010200c723c */ /* 0x048ff000000018ff */
[C---:B------:R-:W-:Y:S01]  /*fb20*/  HMMA.16816.F32 R16, R32.reuse, R18, RZ ;  /* 0x000000122010723c */ /* 0x040fe200000018ff */
[----:B--2---:R-:W-:Y:S03]  /*fb30*/  IADD3 R173, P0, R156, 0x40, RZ ;  /* 0x000000409cad7810 */ /* 0x004fe60007f1e0ff */
[----:B------:R-:W-:Y:S02]  /*fb40*/  IADD3 R3, P3, R167, R156, RZ ;  /* 0x0000009ca7037210 */ /* 0x000fe40007f7e0ff */
[----:B------:R-:W-:Y:S02]  /*fb50*/  IADD3.X R29, RZ, R245, RZ, P0, !PT ;  /* 0x000000f5ff1d7210 */ /* 0x000fe400007fe4ff */
[C---:B------:R-:W-:Y:S04]  /*fb60*/  LEA R164, P2, R3.reuse, c[0x0][0x1f8], 0x1 ;  /* 0x00007e0003a47a11 */ /* 0x040fe800078408ff */
[----:B------:R-:W-:Y:S02]  /*fb70*/  LEA R172, P0, R142, R167, 0x5 ;  /* 0x000000a78eac7211 */ /* 0x000fe400078028ff */
[----:B------:R-:W-:Y:S02]  /*fb80*/  IADD3.X R20, R28, R245, RZ, P3, !PT ;  /* 0x000000f51c147210 */ /* 0x000fe40001ffe4ff */
[----:B------:R-:W-:Y:S02]  /*fb90*/  LEA.HI.X R142, R142, R28, R21, 0x5, P0 ;  /* 0x0000001c8e8e7211 */ /* 0x000fe400000f2c15 */
[----:B------:R-:W-:Y:S02]  /*fba0*/  LEA.HI.X R165, R3, c[0x0][0x1fc], R20, 0x1, P2 ;  /* 0x00007f0003a57a11 */ /* 0x000fe400010f0c14 */
[C---:B----4-:R-:W-:Y:S01]  /*fbb0*/  HMMA.16816.F32 R20, R32.reuse, R24, RZ ;  /* 0x000000182014723c */ /* 0x050fe200000018ff */
[C---:B------:R-:W-:Y:S04]  /*fbc0*/  IADD3 R30, P1, R167.reuse, R173, RZ ;  /* 0x000000ada71e7210 */ /* 0x040fe80007f3e0ff */
[----:B------:R-:W-:Y:S02]  /*fbd0*/  IADD3.X R31, R28, R29, RZ, P1, !PT ;  /* 0x0000001d1c1f7210 */ /* 0x000fe40000ffe4ff */
[----:B------:R-:W-:Y:S01]  /*fbe0*/  IADD3 R3, P1, R156, 0x80, RZ ;  /* 0x000000809c037810 */ /* 0x000fe20007f3e0ff */
[C---:B------:R-:W-:Y:S01]  /*fbf0*/  HMMA.16816.F32 R24, R32.reuse, R26, RZ ;  /* 0x0000001a2018723c */ /* 0x040fe200000018ff */
[----:B------:R-:W-:Y:S03]  /*fc00*/  LEA R170, P0, R30, c[0x0][0x1f8], 0x1 ;  /* 0x00007e001eaa7a11 */ /* 0x000fe600078008ff */
[----:B------:R-:W-:Y:S02]  /*fc10*/  IADD3 R167, P3, R167, R3, RZ ;  /* 0x00000003a7a77210 */ /* 0x000fe40007f7e0ff */
[----:B------:R-:W-:Y:S02]  /*fc20*/  IADD3.X R137, RZ, R245, RZ, P1, !PT ;  /* 0x000000f5ff897210 */ /* 0x000fe40000ffe4ff */
[----:B------:R-:W-:Y:S04]  /*fc30*/  IADD3 R173, P1, R172, R173, RZ ;  /* 0x000000adacad7210 */ /* 0x000fe80007f3e0ff */
[----:B------:R-:W-:Y:S02]  /*fc40*/  IADD3.X R174, R142, R29, RZ, P1, !PT ;  /* 0x0000001d8eae7210 */ /* 0x000fe40000ffe4ff */
[----:B------:R-:W-:Y:S02]  /*fc50*/  LEA.HI.X R171, R30, c[0x0][0x1fc], R31, 0x1, P0 ;  /* 0x00007f001eab7a11 */ /* 0x000fe400000f0c1f */
[----:B------:R-:W-:Y:S02]  /*fc60*/  IADD3.X R169, R28, R137, RZ, P3, !PT ;  /* 0x000000891ca97210 */ /* 0x000fe40001ffe4ff */
[C---:B-----5:R-:W-:Y:S01]  /*fc70*/  HMMA.16816.F32 R28, R32.reuse, R144, RZ ;  /* 0x00000090201c723c */ /* 0x060fe200000018ff */
[----:B------:R-:W-:Y:S02]  /*fc80*/  ISETP.GE.AND P3, PT, R246, c[0x0][0x1d4], PT ;  /* 0x00007500f6007a0c */ /* 0x000fe40003f66270 */
[C---:B------:R-:W-:Y:S02]  /*fc90*/  IADD3 R3, P0, R172.reuse, R3, RZ ;  /* 0x00000003ac037210 */ /* 0x040fe40007f1e0ff */
[----:B------:R-:W-:Y:S02]  /*fca0*/  IADD3 R172, P2, R172, R156, RZ ;  /* 0x0000009cacac7210 */ /* 0x000fe40007f5e0ff */
[----:B------:R-:W2:Y:S01]  /*fcb0*/  LDSM.16.M88.4 R156, [R190] ;  /* 0x00000000be9c783b */ /* 0x000ea20000000200 */
[----:B------:R-:W-:Y:S01]  /*fcc0*/  HMMA.16816.F32 R32, R32, R146, RZ ;  /* 0x000000922020723c */ /* 0x000fe200000018ff */
[C---:B------:R-:W-:Y:S03]  /*fcd0*/  LEA R168, P5, R167.reuse, c[0x0][0x1f8], 0x1 ;  /* 0x00007e00a7a87a11 */ /* 0x040fe600078a08ff */
[----:B------:R-:W-:Y:S02]  /*fce0*/  LEA R166, P4, R172, c[0x0][0x1f8], 0x1 ;  /* 0x00007e00aca67a11 */ /* 0x000fe400078808ff */
[----:B------:R-:W-:Y:S01]  /*fcf0*/  LEA.HI.X R169, R167, c[0x0][0x1fc], R169, 0x1, P5 ;  /* 0x00007f00a7a97a11 */ /* 0x000fe200028f0ca9 */
[----:B------:R-:W3:Y:S01]  /*fd00*/  LDSM.16.M88.4 R144, [R188] ;  /* 0x00000000bc90783b */ /* 0x000ee20000000200 */
[C---:B-1----:R-:W-:Y:S05]  /*fd10*/  HMMA.16816.F32 R4, R148.reuse, R152, R4 ;  /* 0x000000989404723c */ /* 0x042fea0000001804 */
[----:B------:R-:W-:Y:S02]  /*fd20*/  ISETP.GE.AND P5, PT, R211, c[0x0][0x1d4], PT ;  /* 0x00007500d3007a0c */ /* 0x000fe40003fa6270 */
[----:B------:R-:W-:Y:S01]  /*fd30*/  @!PT LDS RZ, [RZ] ;  /* 0x00000000fffff984 */ /* 0x000fe20000000800 */
[----:B------:R-:W-:Y:S01]  /*fd40*/  @!PT LDS RZ, [RZ] ;  /* 0x00000000fffff984 */ /* 0x000fe20000000800 */
[----:B------:R-:W-:Y:S01]  /*fd50*/  @!PT LDS RZ, [RZ] ;  /* 0x00000000fffff984 */ /* 0x000fe20000000800 */
[----:B------:R1:W-:Y:S01]  /*fd60*/  LDGSTS.E.BYPASS.LTC128B.128 [R217+0x100], [R164.64], !P3 ;  /* 0x00100000a4d97fae */ /* 0x0003e2000d901d46 */
[C---:B------:R-:W-:Y:S04]  /*fd70*/  HMMA.16816.F32 R8, R148.reuse, R154, R8 ;  /* 0x0000009a9408723c */ /* 0x040fe80000001808 */
[C---:B------:R-:W-:Y:S02]  /*fd80*/  IADD3.X R137, R142.reuse, R137, RZ, P0, !PT ;  /* 0x000000898e897210 */ /* 0x040fe400007fe4ff */
[----:B------:R-:W-:Y:S01]  /*fd90*/  IADD3.X R142, R142, R245, RZ, P2, !PT ;  /* 0x000000f58e8e7210 */ /* 0x000fe200017fe4ff */
[----:B------:R4:W-:Y:S01]  /*fda0*/  LDGSTS.E.BYPASS.LTC128B.128 [R217+0x2100], [R170.64], !P6 ;  /* 0x02100000aad97fae */ /* 0x0009e2000f101d46 */
[C---:B------:R-:W-:Y:S04]  /*fdb0*/  LEA R176, P0, R173.reuse, c[0x0][0x1f8], 0x1 ;  /* 0x00007e00adb07a11 */ /* 0x040fe800078008ff */
[----:B------:R-:W-:Y:S02]  /*fdc0*/  LEA.HI.X R167, R172, c[0x0][0x1fc], R142, 0x1, P4 ;  /* 0x00007f00aca77a11 */ /* 0x000fe400020f0c8e */
[----:B------:R-:W-:Y:S01]  /*fdd0*/  LEA.HI.X R177, R173, c[0x0][0x1fc], R174, 0x1, P0 ;  /* 0x00007f00adb17a11 */ /* 0x000fe200000f0cae */
[----:B------:R4:W-:Y:S01]  /*fde0*/  LDGSTS.E.BYPASS.LTC128B.128 [R217+0x4100], [R168.64], !P5 ;  /* 0x04100000a8d97fae */ /* 0x0009e2000e901d46 */
[C---:B------:R-:W-:Y:S04]  /*fdf0*/  LEA R172, P0, R3.reuse, c[0x0][0x1f8], 0x1 ;  /* 0x00007e0003ac7a11 */ /* 0x040fe800078008ff */
[----:B------:R-:W-:Y:S02]  /*fe00*/  LEA.HI.X R173, R3, c[0x0][0x1fc], R137, 0x1, P0 ;  /* 0x00007f0003ad7a11 */ /* 0x000fe400000f0c89 */
[C---:B------:R-:W-:Y:S01]  /*fe10*/  ISETP.GT.AND P0, PT, R250.reuse, R249, PT ;  /* 0x000000f9fa00720c */ /* 0x040fe20003f04270 */
[C---:B--2---:R-:W-:Y:S01]  /*fe20*/  HMMA.16816.F32 R12, R148.reuse, R156, R12 ;  /* 0x0000009c940c723c */ /* 0x044fe2000000180c */
[----:B------:R1:W-:Y:S02]  /*fe30*/  LDGSTS.E.BYPASS.LTC128B.128 [R217+0x1100], [R166.64], !P3 ;  /* 0x01100000a6d97fae */ /* 0x0003e4000d901d46 */
[----:B------:R-:W-:Y:S05]  /*fe40*/  IADD3 R250, R250, -0x1, RZ ;  /* 0xfffffffffafa7810 */ /* 0x000fea0007ffe0ff */
[C---:B------:R-:W-:Y:S01]  /*fe50*/  HMMA.16816.F32 R16, R148.reuse, R158, R16 ;  /* 0x0000009e9410723c */ /* 0x040fe20000001810 */
[----:B------:R2:W-:Y:S07]  /*fe60*/  LDGSTS.E.BYPASS.LTC128B.128 [R217+0x3100], [R176.64], !P6 ;  /* 0x03100000b0d97fae */ /* 0x0005ee000f101d46 */
[C---:B------:R-:W-:Y:S01]  /*fe70*/  HMMA.16816.F32 R20, R148.reuse, R160, R20 ;  /* 0x000000a09414723c */ /* 0x040fe20000001814 */
[----:B------:R5:W-:Y:S07]  /*fe80*/  LDGSTS.E.BYPASS.LTC128B.128 [R217+0x5100], [R172.64], !P5 ;  /* 0x05100000acd97fae */ /* 0x000bee000e901d46 */
[C---:B------:R-:W-:Y:S01]  /*fe90*/  HMMA.16816.F32 R24, R148.reuse, R162, R24 ;  /* 0x000000a29418723c */ /* 0x040fe20000001818 */
[----:B------:R-:W-:Y:S07]  /*fea0*/  LDSM.16.M88.4 R152, [R197] ;  /* 0x00000000c598783b */ /* 0x000fee0000000200 */
[C---:B---3--:R-:W-:Y:S01]  /*feb0*/  HMMA.16816.F32 R28, R148.reuse, R144, R28 ;  /* 0x00000090941c723c */ /* 0x048fe2000000181c */
[----:B-1----:R-:W1:Y:S07]  /*fec0*/  LDSM.16.M88.4 R164, [R196] ;  /* 0x00000000c4a4783b */ /* 0x002e6e0000000200 */
[----:B------:R-:W-:Y:S01]  /*fed0*/  HMMA.16816.F32 R32, R148, R146, R32 ;  /* 0x000000929420723c */ /* 0x000fe20000001820 */
[----:B------:R-:W3:Y:S08]  /*fee0*/  LDSM.16.M88.4 R156, [R196+0x800] ;  /* 0x00080000c49c783b */ /* 0x000ef00000000200 */
[----:B----4-:R-:W4:Y:S08]  /*fef0*/  LDSM.16.M88.4 R168, [R196+0x1000] ;  /* 0x00100000c4a8783b */ /* 0x010f300000000200 */
[----:B------:R-:W0:Y:S08]  /*ff00*/  LDGDEPBAR ;  /* 0x00000000000079af */ /* 0x000e300000000000 */
[----:B------:R-:W4:Y:S01]  /*ff10*/  LDSM.16.M88.4 R160, [R196+0x1800] ;  /* 0x00180000c4a0783b */ /* 0x000f220000000200 */
[C---:B-1----:R-:W-:Y:S07]  /*ff20*/  HMMA.16816.F32 R4, R152.reuse, R164, R4 ;  /* 0x000000a49804723c */ /* 0x042fee0000001804 */
[----:B-----5:R-:W-:Y:S01]  /*ff30*/  LDSM.16.M88.4 R172, [R195] ;  /* 0x00000000c3ac783b */ /* 0x020fe20000000200 */
[C---:B------:R-:W-:Y:S07]  /*ff40*/  HMMA.16816.F32 R8, R152.reuse, R166, R8 ;  /* 0x000000a69808723c */ /* 0x040fee0000001808 */
[----:B--2---:R-:W1:Y:S01]  /*ff50*/  LDSM.16.M88.4 R176, [R187] ;  /* 0x00000000bbb0783b */ /* 0x004e620000000200 */
[C---:B---3--:R-:W-:Y:S07]  /*ff60*/  HMMA.16816.F32 R12, R152.reuse, R156, R12 ;  /* 0x0000009c980c723c */ /* 0x048fee000000180c */
[----:B------:R-:W2:Y:S01]  /*ff70*/  LDSM.16.M88.4 R144, [R187+0x800] ;  /* 0x00080000bb90783b */ /* 0x000ea20000000200 */
[C---:B------:R-:W-:Y:S07]  /*ff80*/  HMMA.16816.F32 R16, R152.reuse, R158, R16 ;  /* 0x0000009e9810723c */ /* 0x040fee0000001810 */
[----:B------:R-:W3:Y:S01]  /*ff90*/  LDSM.16.M88.4 R148, [R187+0x1000] ;  /* 0x00100000bb94783b */ /* 0x000ee20000000200 */
[C---:B----4-:R-:W-:Y:S07]  /*ffa0*/  HMMA.16816.F32 R20, R152.reuse, R168, R20 ;  /* 0x000000a89814723c */ /* 0x050fee0000001814 */
[----:B------:R-:W4:Y:S01]  /*ffb0*/  LDSM.16.M88.4 R156, [R187+0x1800] ;  /* 0x00180000bb9c783b */ /* 0x000f220000000200 */
[C---:B------:R-:W-:Y:S07]  /*ffc0*/  HMMA.16816.F32 R24, R152.reuse, R170, R24 ;  /* 0x000000aa9818723c */ /* 0x040fee0000001818 */
[----:B------:R-:W-:Y:S01]  /*ffd0*/  LDSM.16.M88.4 R164, [R200+0x3800] ;  /* 0x00380000c8a4783b */ /* 0x000fe20000000200 */
[C---:B------:R-:W-:Y:S07]  /*ffe0*/  HMMA.16816.F32 R28, R152.reuse, R160, R28 ;  /* 0x000000a0981c723c */ /* 0x040fee000000181c */
[----:B------:R-:W-:Y:S01]  /*fff0*/  LDSM.16.M88.4 R168, [R199+0x4000] ;  /* 0x00400000c7a8783b */ /* 0x000fe20000000200 */
[----:B------:R-:W-:Y:S07]  /*10000*/  HMMA.16816.F32 R32, R152, R162, R32 ;  /* 0x000000a29820723c */ /* 0x000fee0000001820 */
[----:B------:R-:W-:Y:S01]  /*10010*/  LDSM.16.M88.4 R152, [R201+0x4000] ;  /* 0x00400000c998783b */ /* 0x000fe20000000200 */
[C---:B-1----:R-:W-:Y:S07]  /*10020*/  HMMA.16816.F32 R4, R172.reuse, R176, R4 ;  /* 0x000000b0ac04723c */ /* 0x042fee0000001804 */
[----:B------:R-:W1:Y:S01]  /*10030*/  LDSM.16.M88.4 R160, [R200+0x2000] ;  /* 0x00200000c8a0783b */ /* 0x000e620000000200 */
[C---:B------:R-:W-:Y:S07]  /*10040*/  HMMA.16816.F32 R8, R172.reuse, R178, R8 ;  /* 0x000000b2ac08723c */ /* 0x040fee0000001808 */
[----:B------:R-:W-:Y:S01]  /*10050*/  LDSM.16.M88.4 R176, [R186] ;  /* 0x00000000bab0783b */ /* 0x000fe20000000200 */
[C---:B--2---:R-:W-:Y:S08]  /*10060*/  HMMA.16816.F32 R12, R172.reuse, R144, R12 ;  /* 0x00000090ac0c723c */ /* 0x044ff0000000180c */
[C---:B------:R-:W-:Y:S01]  /*10070*/  HMMA.16816.F32 R16, R172.reuse, R146, R16 ;  /* 0x00000092ac10723c */ /* 0x040fe20000001810 */
[----:B------:R-:W2:Y:S07]  /*10080*/  LDSM.16.M88.4 R144, [R200+0x2800] ;  /* 0x00280000c890783b */ /* 0x000eae0000000200 */
[C---:B---3--:R-:W-:Y:S08]  /*10090*/  HMMA.16816.F32 R20, R172.reuse, R148, R20 ;  /* 0x00000094ac14723c */ /* 0x048ff00000001814 */
[C---:B------:R-:W-:Y:S01]  /*100a0*/  HMMA.16816.F32 R24, R172.reuse, R150, R24 ;  /* 0x00000096ac18723c */ /* 0x040fe20000001818 */
[----:B------:R-:W3:Y:S07]  /*100b0*/  LDSM.16.M88.4 R148, [R200+0x3000] ;  /* 0x00300000c894783b */ /* 0x000eee0000000200 */
[C---:B----4-:R-:W-:Y:S08]  /*100c0*/  HMMA.16816.F32 R28, R172.reuse, R156, R28 ;  /* 0x0000009cac1c723c */ /* 0x050ff0000000181c */
[----:B------:R-:W-:Y:S01]  /*100d0*/  HMMA.16816.F32 R32, R172, R158, R32 ;  /* 0x0000009eac20723c */ /* 0x000fe20000001820 */
[----:B------:R-:W4:Y:S07]  /*100e0*/  LDSM.16.M88.4 R156, [R185] ;  /* 0x00000000b99c783b */ /* 0x000f2e0000000200 */
[C---:B-1----:R-:W-:Y:S01]  /*100f0*/  HMMA.16816.F32 R4, R152.reuse, R160, R4 ;  /* 0x000000a09804723c */ /* 0x042fe20000001804 */
[----:B------:R-:W-:Y:S07]  /*10100*/  LDSM.16.M88.4 R172, [R195+0x4000] ;  /* 0x00400000c3ac783b */ /* 0x000fee0000000200 */
[C---:B------:R-:W-:Y:S01]  /*10110*/  HMMA.16816.F32 R8, R152.reuse, R162, R8 ;  /* 0x000000a29808723c */ /* 0x040fe20000001808 */
[----:B------:R-:W1:Y:S07]  /*10120*/  LDSM.16.M88.4 R160, [R184] ;  /* 0x00000000b8a0783b */ /* 0x000e6e0000000200 */
[C---:B--2---:R-:W-:Y:S08]  /*10130*/  HMMA.16816.F32 R12, R152.reuse, R144, R12 ;  /* 0x00000090980c723c */ /* 0x044ff0000000180c */
[C---:B------:R-:W-:Y:S01]  /*10140*/  HMMA.16816.F32 R16, R152.reuse, R146, R16 ;  /* 0x000000929810723c */ /* 0x040fe20000001810 */
[----:B------:R-:W2:Y:S07]  /*10150*/  LDSM.16.M88.4 R144, [R183] ;  /* 0x00000000b790783b */ /* 0x000eae0000000200 */
[C---:B---3--:R-:W-:Y:S08]  /*10160*/  HMMA.16816.F32 R20, R152.reuse, R148, R20 ;  /* 0x000000949814723c */ /* 0x048ff00000001814 */
[C---:B------:R-:W-:Y:S01]  /*10170*/  HMMA.16816.F32 R24, R152.reuse, R150, R24 ;  /* 0x000000969818723c */ /* 0x040fe20000001818 */
[----:B------:R-:W-:Y:S07]  /*10180*/  LDSM.16.M88.4 R148, [R197+0x4000] ;  /* 0x00400000c594783b */ /* 0x000fee0000000200 */
[C---:B------:R-:W-:Y:S08]  /*10190*/  HMMA.16816.F32 R28, R152.reuse, R164, R28 ;  /* 0x000000a4981c723c */ /* 0x040ff0000000181c */
[----:B------:R-:W-:Y:S01]  /*101a0*/  HMMA.16816.F32 R32, R152, R166, R32 ;  /* 0x000000a69820723c */ /* 0x000fe20000001820 */
[----:B------:R-:W3:Y:S07]  /*101b0*/  LDSM.16.M88.4 R152, [R196+0x2000] ;  /* 0x00200000c498783b */ /* 0x000eee0000000200 */
[C---:B------:R-:W-:Y:S01]  /*101c0*/  HMMA.16816.F32 R4, R168.reuse, R176, R4 ;  /* 0x000000b0a804723c */ /* 0x040fe20000001804 */
[----:B------:R-:W-:Y:S07]  /*101d0*/  LDSM.16.M88.4 R164, [R196+0x3000] ;  /* 0x00300000c4a4783b */ /* 0x000fee0000000200 */
[C---:B------:R-:W-:Y:S01]  /*101e0*/  HMMA.16816.F32 R8, R168.reuse, R178, R8 ;  /* 0x000000b2a808723c */ /* 0x040fe20000001808 */
[----:B------:R-:W-:Y:S07]  /*101f0*/  LDSM.16.M88.4 R176, [R187+0x2000] ;  /* 0x00200000bbb0783b */ /* 0x000fee0000000200 */
[C---:B----4-:R-:W-:Y:S08]  /*10200*/  HMMA.16816.F32 R12, R168.reuse, R156, R12 ;  /* 0x0000009ca80c723c */ /* 0x050ff0000000180c */
        /* <DEDUP_REMOVED lines=8> */
[C---:B---3--:R-:W-:Y:S01]  /*10290*/  HMMA.16816.F32 R4, R148.reuse, R152, R4 ;  /* 0x000000989404723c */ /* 0x048fe20000001804 */
[----:B------:R-:W3:Y:S07]  /*102a0*/  LDSM.16.M88.4 R168, [R187+0x3000] ;  /* 0x00300000bba8783b */ /* 0x000eee0000000200 */
[C---:B------:R-:W-:Y:S01]  /*102b0*/  HMMA.16816.F32 R8, R148.reuse, R154, R8 ;  /* 0x0000009a9408723c */ /* 0x040fe20000001808 */
[----:B------:R-:W5:Y:S07]  /*102c0*/  LDSM.16.M88.4 R152, [R187+0x3800] ;  /* 0x00380000bb98783b */ /* 0x000f6e0000000200 */
[C---:B----4-:R-:W-:Y:S08]  /*102d0*/  HMMA.16816.F32 R12, R148.reuse, R156, R12 ;  /* 0x0000009c940c723c */ /* 0x050ff0000000180c */
[C---:B------:R-:W-:Y:S01]  /*102e0*/  HMMA.16816.F32 R16, R148.reuse, R158, R16 ;  /* 0x0000009e9410723c */ /* 0x040fe20000001810 */
[----:B------:R-:W-:Y:S07]  /*102f0*/  LDSM.16.M88.4 R156, [R200+0x4000] ;  /* 0x00400000c89c783b */ /* 0x000fee0000000200 */
[C---:B------:R-:W-:Y:S08]  /*10300*/  HMMA.16816.F32 R20, R148.reuse, R164, R20 ;  /* 0x000000a49414723c */ /* 0x040ff00000001814 */
[C---:B------:R-:W-:Y:S01]  /*10310*/  HMMA.16816.F32 R24, R148.reuse, R166, R24 ;  /* 0x000000a69418723c */ /* 0x040fe20000001818 */
[----:B------:R-:W-:Y:S07]  /*10320*/  LDSM.16.M88.4 R164, [R200+0x5800] ;  /* 0x00580000c8a4783b */ /* 0x000fee0000000200 */
[C---:B-1----:R-:W-:Y:S08]  /*10330*/  HMMA.16816.F32 R28, R148.reuse, R160, R28 ;  /* 0x000000a0941c723c */ /* 0x042ff0000000181c */
[----:B------:R-:W-:Y:S01]  /*10340*/  HMMA.16816.F32 R32, R148, R162, R32 ;  /* 0x000000a29420723c */ /* 0x000fe20000001820 */
[----:B------:R-:W1:Y:S07]  /*10350*/  LDSM.16.M88.4 R148, [R201+0x8000] ;  /* 0x00800000c994783b */ /* 0x000e6e0000000200 */
[C---:B------:R-:W-:Y:S01]  /*10360*/  HMMA.16816.F32 R4, R172.reuse, R176, R4 ;  /* 0x000000b0ac04723c */ /* 0x040fe20000001804 */
[----:B------:R-:W-:Y:S07]  /*10370*/  LDSM.16.M88.4 R160, [R200+0x5000] ;  /* 0x00500000c8a0783b */ /* 0x000fee0000000200 */
[C---:B------:R-:W-:Y:S01]  /*10380*/  HMMA.16816.F32 R8, R172.reuse, R178, R8 ;  /* 0x000000b2ac08723c */ /* 0x040fe20000001808 */
[----:B------:R-:W-:Y:S07]  /*10390*/  LDSM.16.M88.4 R176, [R182] ;  /* 0x00000000b6b0783b */ /* 0x000fee0000000200 */
[C---:B--2---:R-:W-:Y:S08]  /*103a0*/  HMMA.16816.F32 R12, R172.reuse, R144, R12 ;  /* 0x00000090ac0c723c */ /* 0x044ff0000000180c */
[C---:B------:R-:W-:Y:S01]  /*103b0*/  HMMA.16816.F32 R16, R172.reuse, R146, R16 ;  /* 0x00000092ac10723c */ /* 0x040fe20000001810 */
[----:B------:R-:W2:Y:S07]  /*103c0*/  LDSM.16.M88.4 R144, [R200+0x4800] ;  /* 0x00480000c890783b */ /* 0x000eae0000000200 */
[C---:B---3--:R-:W-:Y:S08]  /*103d0*/  HMMA.16816.F32 R20, R172.reuse, R168, R20 ;  /* 0x000000a8ac14723c */ /* 0x048ff00000001814 */
[C---:B------:R-:W-:Y:S01]  /*103e0*/  HMMA.16816.F32 R24, R172.reuse, R170, R24 ;  /* 0x000000aaac18723c */ /* 0x040fe20000001818 */
[----:B------:R-:W3:Y:S07]  /*103f0*/  LDSM.16.M88.4 R168, [R199+0x8000] ;  /* 0x00800000c7a8783b */ /* 0x000eee0000000200 */
[C---:B-----5:R-:W-:Y:S08]  /*10400*/  HMMA.16816.F32 R28, R172.reuse, R152, R28 ;  /* 0x00000098ac1c723c */ /* 0x060ff0000000181c */
        /* <DEDUP_REMOVED lines=9> */
[C---:B------:R-:W-:Y:S08]  /*104a0*/  HMMA.16816.F32 R20, R148.reuse, R160, R20 ;  /* 0x000000a09414723c */ /* 0x040ff00000001814 */
[C---:B------:R-:W-:Y:S01]  /*104b0*/  HMMA.16816.F32 R24, R148.reuse, R162, R24 ;  /* 0x000000a29418723c */ /* 0x040fe20000001818 */
[----:B------:R-:W-:Y:S07]  /*104c0*/  LDSM.16.M88.4 R160, [R196+0x4000] ;  /* 0x00400000c4a0783b */ /* 0x000fee0000000200 */
[C---:B------:R-:W-:Y:S08]  /*104d0*/  HMMA.16816.F32 R28, R148.reuse, R164, R28 ;  /* 0x000000a4941c723c */ /* 0x040ff0000000181c */
[----:B------:R-:W-:Y:S01]  /*104e0*/  HMMA.16816.F32 R32, R148, R166, R32 ;  /* 0x000000a69420723c */ /* 0x000fe20000001820 */
[----:B------:R-:W5:Y:S07]  /*104f0*/  LDSM.16.M88.4 R148, [R197+0x8000] ;  /* 0x00800000c594783b */ /* 0x000f6e0000000200 */
[C---:B---3--:R-:W-:Y:S01]  /*10500*/  HMMA.16816.F32 R4, R168.reuse, R176, R4 ;  /* 0x000000b0a804723c */ /* 0x048fe20000001804 */
[----:B------:R-:W-:Y:S07]  /*10510*/  LDSM.16.M88.4 R164, [R196+0x5000] ;  /* 0x00500000c4a4783b */ /* 0x000fee0000000200 */
[C---:B------:R-:W-:Y:S01]  /*10520*/  HMMA.16816.F32 R8, R168.reuse, R178, R8 ;  /* 0x000000b2a808723c */ /* 0x040fe20000001808 */
[----:B------:R-:W-:Y:S07]  /*10530*/  LDSM.16.M88.4 R176, [R187+0x4000] ;  /* 0x00400000bbb0783b */ /* 0x000fee0000000200 */
[C---:B----4-:R-:W-:Y:S08]  /*10540*/  HMMA.16816.F32 R12, R168.reuse, R152, R12 ;  /* 0x00000098a80c723c */ /* 0x050ff0000000180c */
[C---:B------:R-:W-:Y:S01]  /*10550*/  HMMA.16816.F32 R16, R168.reuse, R154, R16 ;  /* 0x0000009aa810723c */ /* 0x040fe20000001810 */
[----:B------:R-:W3:Y:S07]  /*10560*/  LDSM.16.M88.4 R152, [R196+0x4800] ;  /* 0x00480000c498783b */ /* 0x000eee0000000200 */
[C---:B-1----:R-:W-:Y:S08]  /*10570*/  HMMA.16816.F32 R20, R168.reuse, R156, R20 ;  /* 0x0000009ca814723c */ /* 0x042ff00000001814 */
[C---:B------:R-:W-:Y:S01]  /*10580*/  HMMA.16816.F32 R24, R168.reuse, R158, R24 ;  /* 0x0000009ea818723c */ /* 0x040fe20000001818 */
[----:B------:R-:W1:Y:S07]  /*10590*/  LDSM.16.M88.4 R156, [R196+0x5800] ;  /* 0x00580000c49c783b */ /* 0x000e6e0000000200 */
[C---:B--2---:R-:W-:Y:S08]  /*105a0*/  HMMA.16816.F32 R28, R168.reuse, R144, R28 ;  /* 0x00000090a81c723c */ /* 0x044ff0000000181c */
[----:B------:R-:W-:Y:S01]  /*105b0*/  HMMA.16816.F32 R32, R168, R146, R32 ;  /* 0x00000092a820723c */ /* 0x000fe20000001820 */
[----:B------:R-:W2:Y:S06]  /*105c0*/  LDL.64 R170, [R1+0x8] ;  /* 0x0000080001aa7983 */ /* 0x000eac0000100a00 */
[----:B------:R-:W4:Y:S01]  /*105d0*/  LDSM.16.M88.4 R144, [R187+0x4800] ;  /* 0x00480000bb90783b */ /* 0x000f220000000200 */
[C---:B-----5:R-:W-:Y:S08]  /*105e0*/  HMMA.16816.F32 R4, R148.reuse, R160, R4 ;  /* 0x000000a09404723c */ /* 0x060ff00000001804 */
[C---:B------:R-:W-:Y:S08]  /*105f0*/  HMMA.16816.F32 R8, R148.reuse, R162, R8 ;  /* 0x000000a29408723c */ /* 0x040ff00000001808 */
[C---:B---3--:R-:W-:Y:S08]  /*10600*/  HMMA.16816.F32 R12, R148.reuse, R152, R12 ;  /* 0x00000098940c723c */ /* 0x048ff0000000180c */
[C---:B------:R-:W-:Y:S01]  /*10610*/  HMMA.16816.F32 R16, R148.reuse, R154, R16 ;  /* 0x0000009a9410723c */ /* 0x040fe20000001810 */
[----:B------:R-:W3:Y:S07]  /*10620*/  LDSM.16.M88.4 R152, [R187+0x5000] ;  /* 0x00500000bb98783b */ /* 0x000eee0000000200 */
[C---:B------:R-:W-:Y:S08]  /*10630*/  HMMA.16816.F32 R20, R148.reuse, R164, R20 ;  /* 0x000000a49414723c */ /* 0x040ff00000001814 */
[C---:B------:R-:W-:Y:S08]  /*10640*/  HMMA.16816.F32 R24, R148.reuse, R166, R24 ;  /* 0x000000a69418723c */ /* 0x040ff00000001818 */
[C---:B-1----:R-:W-:Y:S08]  /*10650*/  HMMA.16816.F32 R28, R148.reuse, R156, R28 ;  /* 0x0000009c941c723c */ /* 0x042ff0000000181c */
[----:B------:R-:W-:Y:S01]  /*10660*/  HMMA.16816.F32 R32, R148, R158, R32 ;  /* 0x0000009e9420723c */ /* 0x000fe20000001820 */
[----:B------:R-:W1:Y:S01]  /*10670*/  LDSM.16.M88.4 R148, [R187+0x5800] ;  /* 0x00580000bb94783b */ /* 0x000e620000000200 */
[----:B------:R-:W-:Y:S06]  /*10680*/  DEPBAR.LE SB0, 0x0 ;  /* 0x000080000000791a */ /* 0x000fec0000000000 */
[C---:B------:R-:W-:Y:S01]  /*10690*/  HMMA.16816.F32 R4, R172.reuse, R176, R4 ;  /* 0x000000b0ac04723c */ /* 0x040fe20000001804 */
[----:B------:R-:W-:Y:S07]  /*106a0*/  BAR.SYNC.DEFER_BLOCKING 0x0 ;  /* 0x0000000000007b1d */ /* 0x000fee0000010000 */
[C---:B------:R-:W-:Y:S08]  /*106b0*/  HMMA.16816.F32 R8, R172.reuse, R178, R8 ;  /* 0x000000b2ac08723c */ /* 0x040ff00000001808 */
[C---:B----4-:R-:W-:Y:S08]  /*106c0*/  HMMA.16816.F32 R12, R172.reuse, R144, R12 ;  /* 0x00000090ac0c723c */ /* 0x050ff0000000180c */
[C---:B------:R-:W-:Y:S04]  /*106d0*/  HMMA.16816.F32 R16, R172.reuse, R146, R16 ;  /* 0x00000092ac10723c */ /* 0x040fe80000001810 */
[----:B------:R-:W-:Y:S02]  /*106e0*/  FMNMX.FTZ R3, R4, R2, !PT ;  /* 0x0000000204037209 */ /* 0x000fe40007810000 */
[----:B------:R-:W-:Y:S01]  /*106f0*/  FMNMX.FTZ R137, R6, R0, !PT ;  /* 0x0000000006897209 */ /* 0x000fe20007810000 */
[----:B------:R-:W-:Y:S01]  /*10700*/  @P0 IMAD.WIDE.U32 R146, R250, c[0x0][0x1e0], RZ ;  /* 0x00007800fa920a25 */ /* 0x000fe200078e00ff */
[C---:B---3--:R-:W-:Y:S04]  /*10710*/  HMMA.16816.F32 R20, R172.reuse, R152, R20 ;  /* 0x00000098ac14723c */ /* 0x048fe80000001814 */
[----:B------:R-:W-:Y:S02]  /*10720*/  FMNMX.FTZ R3, R5, R3, !PT ;  /* 0x0000000305037209 */ /* 0x000fe40007810000 */
[----:B------:R-:W-:Y:S02]  /*10730*/  FMNMX.FTZ R137, R7, R137, !PT ;  /* 0x0000008907897209 */ /* 0x000fe40007810000 */
        /* <DEDUP_REMOVED lines=30> */
[----:B------:R-:W-:Y:S01]  /*10920*/  @P0 SHF.L.U32 R149, R146, 0x6, RZ ;  /* 0x0000000692950819 */ /* 0x000fe200000006ff */
[----:B------:R-:W1:Y:S01]  /*10930*/  SHFL.BFLY PT, R142, R145, 0x2, 0x1f ;  /* 0x0c401f00918e7f89 */ /* 0x000e6200000e0000 */
[----:B------:R-:W-:Y:S07]  /*10940*/  FMNMX.FTZ R137, R35, R3, !PT ;  /* 0x0000000323897209 */ /* 0x000fee0007810000 */
[----:B------:R-:W3:Y:S01]  /*10950*/  SHFL.BFLY PT, R3, R137, 0x2, 0x1f ;  /* 0x0c401f0089037f89 */ /* 0x000ee200000e0000 */
[----:B-1----:R-:W-:Y:S07]  /*10960*/  FMNMX.FTZ R145, R145, R142, !PT ;  /* 0x0000008e91917209 */ /* 0x002fee0007810000 */
[----:B------:R-:W1:Y:S01]  /*10970*/  SHFL.BFLY PT, R144, R145, 0x1, 0x1f ;  /* 0x0c201f0091907f89 */ /* 0x000e6200000e0000 */
[----:B---3--:R-:W-:Y:S07]  /*10980*/  FMNMX.FTZ R142, R137, R3, !PT ;  /* 0x00000003898e7209 */ /* 0x008fee0007810000 */
[----:B------:R-:W3:Y:S01]  /*10990*/  SHFL.BFLY PT, R3, R142, 0x1, 0x1f ;  /* 0x0c201f008e037f89 */ /* 0x000ee200000e0000 */
[----:B-1----:R-:W-:Y:S02]  /*109a0*/  FMNMX.FTZ R137, R145, R144, !PT ;  /* 0x0000009091897209 */ /* 0x002fe40007810000 */
[----:B------:R-:W-:Y:S03]  /*109b0*/  @P0 SHF.R.S32.HI R144, RZ, 0x1f, R250 ;  /* 0x0000001fff900819 */ /* 0x000fe600000114fa */
[----:B------:R-:W-:Y:S02]  /*109c0*/  FMUL.FTZ R173, R137, c[0x0][0x2d0] ;  /* 0x0000b40089ad7a20 */ /* 0x000fe40000410000 */
[----:B------:R-:W-:Y:S01]  /*109d0*/  @P0 IMAD R144, R144, c[0x0][0x1e0], RZ ;  /* 0x0000780090900a24 */ /* 0x000fe200078e02ff */
[----:B---3--:R-:W-:Y:S01]  /*109e0*/  FMNMX.FTZ R3, R142, R3, !PT ;  /* 0x000000038e037209 */ /* 0x008fe20007810000 */
[--C-:B------:R-:W-:Y:S01]  /*109f0*/  FFMA.FTZ R142, R4, c[0x0][0x2d0], -R173.reuse ;  /* 0x0000b400048e7a23 */ /* 0x100fe200000108ad */
[----:B------:R-:W-:Y:S01]  /*10a00*/  @P0 MOV R4, c[0x0][0x1e4] ;  /* 0x0000790000040a02 */ /* 0x000fe20000000f00 */
[----:B------:R-:W-:Y:S02]  /*10a10*/  @P0 IMAD R144, R250, c[0x0][0x1e4], R144 ;  /* 0x00007900fa900a24 */ /* 0x000fe400078e0290 */
[--C-:B------:R-:W-:Y:S02]  /*10a20*/  FFMA.FTZ R164, R5, c[0x0][0x2d0], -R173.reuse ;  /* 0x0000b40005a47a23 */ /* 0x100fe400000108ad */
[----:B------:R-:W-:Y:S01]  /*10a30*/  FFMA.FTZ R165, R8, c[0x0][0x2d0], -R173 ;  /* 0x0000b40008a57a23 */ /* 0x000fe200000108ad */
[----:B------:R-:W-:Y:S01]  /*10a40*/  @P0 IADD3 R145, R147, R144, RZ ;  /* 0x0000009093910210 */ /* 0x000fe20007ffe0ff */
[----:B------:R-:W-:Y:S01]  /*10a50*/  FADD.FTZ R2, -R137, R2 ;  /* 0x0000000289027221 */ /* 0x000fe20000010100 */
[----:B------:R-:W-:Y:S01]  /*10a60*/  @P0 MOV R144, c[0x0][0x1e0] ;  /* 0x0000780000900a02 */ /* 0x000fe20000000f00 */
[----:B------:R-:W-:Y:S01]  /*10a70*/  FADD.FTZ R0, -R3, R0 ;  /* 0x0000000003007221 */ /* 0x000fe20000010100 */
[----:B------:R-:W-:Y:S01]  /*10a80*/  @P0 SHF.L.U64.HI R145, R146, 0x6, R145 ;  /* 0x0000000692910819 */ /* 0x000fe20000010291 */
[--C-:B------:R-:W-:Y:S01]  /*10a90*/  FFMA.FTZ R166, R9, c[0x0][0x2d0], -R173.reuse ;  /* 0x0000b40009a67a23 */ /* 0x100fe200000108ad */
[----:B------:R-:W-:Y:S01]  /*10aa0*/  @P0 LEA R146, P1, R144, R149, 0x5 ;  /* 0x0000009590920211 */ /* 0x000fe200078228ff */
[----:B------:R-:W-:Y:S01]  /*10ab0*/  FMUL.FTZ R2, R2, c[0x0][0x2d0] ;  /* 0x0000b40002027a20 */ /* 0x000fe20000410000 */
[----:B------:R-:W-:Y:S01]  /*10ac0*/  MUFU.EX2 R142, R142 ;  /* 0x0000008e008e7308 */ /* 0x000fe20000000800 */
[----:B------:R-:W-:Y:S01]  /*10ad0*/  FMUL.FTZ R0, R0, c[0x0][0x2d0] ;  /* 0x0000b40000007a20 */ /* 0x000fe20000410000 */
[----:B------:R-:W-:Y:S01]  /*10ae0*/  @P0 LEA.HI.X R4, R144, R145, R4, 0x5, P1 ;  /* 0x0000009190040211 */ /* 0x000fe200008f2c04 */
[--C-:B------:R-:W-:Y:S02]  /*10af0*/  FFMA.FTZ R172, R12, c[0x0][0x2d0], -R173.reuse ;  /* 0x0000b4000cac7a23 */ /* 0x100fe400000108ad */
[--C-:B------:R-:W-:Y:S02]  /*10b00*/  FFMA.FTZ R174, R13, c[0x0][0x2d0], -R173.reuse ;  /* 0x0000b4000dae7a23 */ /* 0x100fe400000108ad */
[--C-:B------:R-:W-:Y:S02]  /*10b10*/  FFMA.FTZ R177, R16, c[0x0][0x2d0], -R173.reuse ;  /* 0x0000b40010b17a23 */ /* 0x100fe400000108ad */
[----:B------:R-:W-:Y:S01]  /*10b20*/  FFMA.FTZ R178, R17, c[0x0][0x2d0], -R173 ;  /* 0x0000b40011b27a23 */ /* 0x000fe200000108ad */
[----:B------:R-:W1:Y:S10]  /*10b30*/  MUFU.EX2 R2, R2 ;  /* 0x0000000200027308 */ /* 0x000e740000000800 */
[----:B------:R-:W3:Y:S10]  /*10b40*/  MUFU.EX2 R0, R0 ;  /* 0x0000000000007308 */ /* 0x000ef40000000800 */
[----:B------:R-:W4:Y:S01]  /*10b50*/  MUFU.EX2 R164, R164 ;  /* 0x000000a400a47308 */ /* 0x000f220000000800 */
[C---:B-1----:R-:W-:Y:S02]  /*10b60*/  FMUL.FTZ R9, R2.reuse, R125 ;  /* 0x0000007d02097220 */ /* 0x042fe40000410000 */
[C---:B------:R-:W-:Y:S02]  /*10b70*/  FMUL.FTZ R36, R2.reuse, R36 ;  /* 0x0000002402247220 */ /* 0x040fe40000410000 */
[C---:B------:R-:W-:Y:S05]  /*10b80*/  FMUL.FTZ R37, R2.reuse, R37 ;  /* 0x0000002502257220 */ /* 0x040fea0000410000 */
[----:B------:R-:W-:Y:S01]  /*10b90*/  MUFU.EX2 R165, R165 ;  /* 0x000000a500a57308 */ /* 0x000fe20000000800 */
[----:B------:R-:W-:Y:S01]  /*10ba0*/  FMUL.FTZ R40, R2, R40 ;  /* 0x0000002802287220 */ /* 0x000fe20000410000 */
[----:B--2---:R-:W-:Y:S01]  /*10bb0*/  @P0 IADD3 R148, P2, R149, R170, RZ ;  /* 0x000000aa95940210 */ /* 0x004fe20007f5e0ff */
[----:B------:R-:W-:Y:S01]  /*10bc0*/  FMUL.FTZ R171, R3, c[0x0][0x2d0] ;  /* 0x0000b40003ab7a20 */ /* 0x000fe20000410000 */
[----:B------:R-:W-:Y:S01]  /*10bd0*/  @P0 IADD3 R144, P1, R170, 0x40, RZ ;  /* 0x00000040aa900810 */ /* 0x000fe20007f3e0ff */
[----:B---3--:R-:W-:Y:S01]  /*10be0*/  FMUL.FTZ R38, R0, R38 ;  /* 0x0000002600267220 */ /* 0x008fe20000410000 */
[----:B------:R-:W-:Y:S01]  /*10bf0*/  @P0 LEA R152, P3, R148, c[0x0][0x1c8], 0x1 ;  /* 0x0000720094980a11 */ /* 0x000fe200078608ff */
[--C-:B------:R-:W-:Y:S01]  /*10c00*/  FFMA.FTZ R168, R6, c[0x0][0x2d0], -R171.reuse ;  /* 0x0000b40006a87a23 */ /* 0x100fe200000108ab */
[----:B------:R-:W-:Y:S01]  /*10c10*/  @P0 IADD3.X R147, R145, R248, RZ, P2, !PT ;  /* 0x000000f891930210 */ /* 0x000fe200017fe4ff */
[--C-:B------:R-:W-:Y:S01]  /*10c20*/  FFMA.FTZ R167, R7, c[0x0][0x2d0], -R171.reuse ;  /* 0x0000b40007a77a23 */ /* 0x100fe200000108ab */
[C---:B------:R-:W-:Y:S01]  /*10c30*/  @P0 IADD3 R151, P4, R149.reuse, R144, RZ ;  /* 0x0000009095970210 */ /* 0x040fe20007f9e0ff */
[----:B------:R-:W-:Y:S01]  /*10c40*/  FFMA.FTZ R169, R10, c[0x0][0x2d0], -R171 ;  /* 0x0000b4000aa97a23 */ /* 0x000fe200000108ab */
[----:B------:R-:W-:Y:S01]  /*10c50*/  @P0 LEA.HI.X R153, R148, c[0x0][0x1cc], R147, 0x1, P3 ;  /* 0x0000730094990a11 */ /* 0x000fe200018f0c93 */
[----:B------:R-:W1:Y:S01]  /*10c60*/  MUFU.EX2 R166, R166 ;  /* 0x000000a600a67308 */ /* 0x000e620000000800 */
[----:B------:R-:W-:Y:S01]  /*10c70*/  @P0 IADD3 R147, P2, R170, 0x80, RZ ;  /* 0x00000080aa930810 */ /* 0x000fe20007f5e0ff */
[C---:B------:R-:W-:Y:S01]  /*10c80*/  FMUL.FTZ R6, R0.reuse, R130 ;  /* 0x0000008200067220 */ /* 0x040fe20000410000 */
[-C--:B------:R-:W-:Y:S01]  /*10c90*/  @P0 IADD3.X R148, RZ, R248.reuse, RZ, P1, !PT ;  /* 0x000000f8ff940210 */ /* 0x080fe20000ffe4ff */
[C---:B------:R-:W-:Y:S01]  /*10ca0*/  FMUL.FTZ R7, R0.reuse, R131 ;  /* 0x0000008300077220 */ /* 0x040fe20000410000 */
[----:B------:R-:W-:Y:S01]  /*10cb0*/  @P0 IADD3.X R5, RZ, R248, RZ, P2, !PT ;  /* 0x000000f8ff050210 */ /* 0x000fe200017fe4ff */
[C---:B------:R-:W-:Y:S01]  /*10cc0*/  FMUL.FTZ R10, R0.reuse, R126 ;  /* 0x0000007e000a7220 */ /* 0x040fe20000410000 */
[----:B------:R-:W-:Y:S01]  /*10cd0*/  @P0 IADD3 R149, P2, R149, R147, RZ ;  /* 0x0000009395950210 */ /* 0x000fe20007f5e0ff */
[----:B------:R-:W-:Y:S01]  /*10ce0*/  FMUL.FTZ R39, R0, R39 ;  /* 0x0000002700277220 */ /* 0x000fe20000410000 */
[----:B------:R-:W-:Y:S01]  /*10cf0*/  @P0 LEA R156, P3, R151, c[0x0][0x1c8], 0x1 ;  /* 0x00007200979c0a11 */ /* 0x000fe200078608ff */
[----:B------:R-:W-:Y:S01]  /*10d00*/  MUFU.EX2 R168, R168 ;  /* 0x000000a800a87308 */ /* 0x000fe20000000800 */
[----:B------:R-:W-:Y:S01]  /*10d10*/  @P0 LEA R154, P1, R149, c[0x0][0x1c8], 0x1 ;  /* 0x00007200959a0a11 */ /* 0x000fe200078208ff */
[----:B------:R-:W-:Y:S01]  /*10d20*/  FMUL.FTZ R41, R2, R41 ;  /* 0x0000002902297220 */ /* 0x000fe20000410000 */
[C---:B------:R-:W-:Y:S01]  /*10d30*/  @P0 IADD3.X R150, R145.reuse, R148, RZ, P4, !PT ;  /* 0x0000009491960210 */ /* 0x040fe200027fe4ff */
[C---:B------:R-:W-:Y:S01]  /*10d40*/  FMUL.FTZ R42, R0.reuse, R42 ;  /* 0x0000002a002a7220 */ /* 0x040fe20000410000 */
[----:B------:R-:W-:Y:S01]  /*10d50*/  @P0 IADD3.X R145, R145, R5, RZ, P2, !PT ;  /* 0x0000000591910210 */ /* 0x000fe200017fe4ff */
[----:B------:R-:W-:Y:S01]  /*10d60*/  FMUL.FTZ R43, R0, R43 ;  /* 0x0000002b002b7220 */ /* 0x000fe20000410000 */
[----:B------:R-:W-:Y:S01]  /*10d70*/  @P0 LEA.HI.X R157, R151, c[0x0][0x1cc], R150, 0x1, P3 ;  /* 0x00007300979d0a11 */ /* 0x000fe200018f0c96 */
[----:B------:R-:W-:Y:S01]  /*10d80*/  FMUL.FTZ R44, R2, R44 ;  /* 0x0000002c022c7220 */ /* 0x000fe20000410000 */
[----:B------:R-:W-:Y:S01]  /*10d90*/  @P0 IADD3 R144, P2, R146, R144, RZ ;  /* 0x0000009092900210 */ /* 0x000fe20007f5e0ff */
[----:B------:R-:W2:Y:S01]  /*10da0*/  MUFU.EX2 R167, R167 ;  /* 0x000000a700a77308 */ /* 0x000ea20000000800 */
[----:B------:R-:W-:Y:S01]  /*10db0*/  @P0 LEA.HI.X R155, R149, c[0x0][0x1cc], R145, 0x1, P1 ;  /* 0x00007300959b0a11 */ /* 0x000fe200008f0c91 */
[----:B------:R-:W-:Y:S01]  /*10dc0*/  FMUL.FTZ R45, R2, R45 ;  /* 0x0000002d022d7220 */ /* 0x000fe20000410000 */
[C---:B------:R-:W-:Y:S01]  /*10dd0*/  @P0 IADD3 R8, P3, R146.reuse, R170, RZ ;  /* 0x000000aa92080210 */ /* 0x040fe20007f7e0ff */
[----:B------:R-:W-:Y:S01]  /*10de0*/  FFMA.FTZ R170, R11, c[0x0][0x2d0], -R171 ;  /* 0x0000b4000baa7a23 */ /* 0x000fe200000108ab */
[----:B------:R-:W-:Y:S01]  /*10df0*/  @P0 IADD3 R146, P1, R146, R147, RZ ;  /* 0x0000009392920210 */ /* 0x000fe20007f3e0ff */
[----:B------:R-:W-:Y:S01]  /*10e00*/  FMUL.FTZ R11, R0, R127 ;  /* 0x0000007f000b7220 */ /* 0x000fe20000410000 */
[----:B------:R-:W-:Y:S01]  /*10e10*/  @P0 IADD3.X R148, R4, R148, RZ, P2, !PT ;  /* 0x0000009404940210 */ /* 0x000fe200017fe4ff */
[----:B------:R-:W-:Y:S01]  /*10e20*/  FMUL.FTZ R46, R0, R46 ;  /* 0x0000002e002e7220 */ /* 0x000fe20000410000 */
[C---:B------:R-:W-:Y:S01]  /*10e30*/  @P0 IADD3.X R5, R4.reuse, R5, RZ, P1, !PT ;  /* 0x0000000504050210 */ /* 0x040fe20000ffe4ff */
[----:B------:R-:W-:Y:S01]  /*10e40*/  MUFU.EX2 R169, R169 ;  /* 0x000000a900a97308 */ /* 0x000fe20000000800 */
[----:B------:R-:W-:Y:S01]  /*10e50*/  @P0 IADD3.X R4, R4, R248, RZ, P3, !PT ;  /* 0x000000f804040210 */ /* 0x000fe20001ffe4ff */
[----:B------:R-:W-:Y:S01]  /*10e60*/  FMUL.FTZ R47, R0, R47 ;  /* 0x0000002f002f7220 */ /* 0x000fe20000410000 */
[----:B------:R-:W-:Y:S01]  /*10e70*/  ISETP.GE.AND P3, PT, R246, c[0x0][0x1d4], PT ;  /* 0x00007500f6007a0c */ /* 0x000fe20003f66270 */
[----:B------:R-:W-:Y:S01]  /*10e80*/  FMUL.FTZ R12, R2, R120 ;  /* 0x00000078020c7220 */ /* 0x000fe20000410000 */
[----:B------:R-:W-:Y:S01]  /*10e90*/  @P0 LEA R150, P4, R8, c[0x0][0x1c8], 0x1 ;  /* 0x0000720008960a11 */ /* 0x000fe200078808ff */
[----:B------:R-:W-:Y:S01]  /*10ea0*/  FMUL.FTZ R13, R2, R121 ;  /* 0x00000079020d7220 */ /* 0x000fe20000410000 */
[----:B------:R-:W-:Y:S01]  /*10eb0*/  @P0 LEA R160, P2, R144, c[0x0][0x1c8], 0x1 ;  /* 0x0000720090a00a11 */ /* 0x000fe200078408ff */
[----:B------:R-:W-:Y:S01]  /*10ec0*/  FMUL.FTZ R48, R2, R48 ;  /* 0x0000003002307220 */ /* 0x000fe20000410000 */
[----:B------:R-:W-:Y:S01]  /*10ed0*/  @P0 LEA.HI.X R151, R8, c[0x0][0x1cc], R4, 0x1, P4 ;  /* 0x0000730008970a11 */ /* 0x000fe200020f0c04 */
[----:B------:R-:W3:Y:S01]  /*10ee0*/  MUFU.EX2 R170, R170 ;  /* 0x000000aa00aa7308 */ /* 0x000ee20000000800 */
[----:B------:R-:W-:Y:S01]  /*10ef0*/  @P0 LEA.HI.X R161, R144, c[0x0][0x1cc], R148, 0x1, P2 ;  /* 0x0000730090a10a11 */ /* 0x000fe200010f0c94 */
[----:B------:R-:W-:Y:S01]  /*10f00*/  FMUL.FTZ R4, R2, R128 ;  /* 0x0000008002047220 */ /* 0x000fe20000410000 */
[----:B------:R-:W-:Y:S01]  /*10f10*/  @P0 LEA R158, P1, R146, c[0x0][0x1c8], 0x1 ;  /* 0x00007200929e0a11 */ /* 0x000fe200078208ff */
[----:B------:R-:W-:Y:S01]  /*10f20*/  FMUL.FTZ R8, R2, R124 ;  /* 0x0000007c02087220 */ /* 0x000fe20000410000 */
[----:B----4-:R-:W-:Y:S01]  /*10f30*/  F2FP.PACK_AB R128, R164, R142 ;  /* 0x0000008ea480723e */ /* 0x010fe200000000ff */
[----:B------:R4:W-:Y:S01]  /*10f40*/  @P0 LDGSTS.E.BYPASS.LTC128B.128 [R217+0x6100], [R152.64], !P3 ;  /* 0x0610000098d90fae */ /* 0x0009e2000d901d46 */
[----:B------:R-:W-:Y:S01]  /*10f50*/  @P0 LEA.HI.X R159, R146, c[0x0][0x1cc], R5, 0x1, P1 ;  /* 0x00007300929f0a11 */ /* 0x000fe200008f0c05 */
[----:B------:R-:W-:Y:S01]  /*10f60*/  FMUL.FTZ R5, R2, R129 ;  /* 0x0000008102057220 */ /* 0x000fe20000410000 */
[----:B-1----:R-:W-:Y:S01]  /*10f70*/  F2FP.PACK_AB R130, R166, R165 ;  /* 0x000000a5a682723e */ /* 0x002fe200000000ff */
[----:B------:R-:W-:Y:S01]  /*10f80*/  FMUL.FTZ R49, R2, R49 ;  /* 0x0000003102317220 */ /* 0x000fe20000410000 */
[----:B--2---:R-:W-:Y:S01]  /*10f90*/  F2FP.PACK_AB R129, R167, R168 ;  /* 0x000000a8a781723e */ /* 0x004fe200000000ff */
[C---:B------:R-:W-:Y:S01]  /*10fa0*/  FMUL.FTZ R50, R0.reuse, R50 ;  /* 0x0000003200327220 */ /* 0x040fe20000410000 */
[----:B------:R-:W-:Y:S01]  /*10fb0*/  MUFU.EX2 R172, R172 ;  /* 0x000000ac00ac7308 */ /* 0x000fe20000000800 */
[----:B------:R1:W-:Y:S01]  /*10fc0*/  @P0 LDGSTS.E.BYPASS.LTC128B.128 [R217+0x8100], [R156.64], !P6 ;  /* 0x081000009cd90fae */ /* 0x0003e2000f101d46 */
[----:B------:R-:W-:Y:S02]  /*10fd0*/  FMUL.FTZ R51, R0, R51 ;  /* 0x0000003300337220 */ /* 0x000fe40000410000 */
[C---:B------:R-:W-:Y:S02]  /*10fe0*/  FMUL.FTZ R52, R2.reuse, R52 ;  /* 0x0000003402347220 */ /* 0x040fe40000410000 */
[----:B------:R-:W-:Y:S02]  /*10ff0*/  FMUL.FTZ R53, R2, R53 ;  /* 0x0000003502357220 */ /* 0x000fe40000410000 */
[C---:B------:R-:W-:Y:S01]  /*11000*/  FMUL.FTZ R54, R0.reuse, R54 ;  /* 0x0000003600367220 */ /* 0x040fe20000410000 */
[----:B------:R4:W-:Y:S01]  /*11010*/  @P0 LDGSTS.E.BYPASS.LTC128B.128 [R217+0xa100], [R154.64], !P5 ;  /* 0x0a1000009ad90fae */ /* 0x0009e2000e901d46 */
[----:B------:R-:W-:Y:S01]  /*11020*/  FMUL.FTZ R55, R0, R55 ;  /* 0x0000003700377220 */ /* 0x000fe20000410000 */
[----:B---3--:R-:W-:Y:S01]  /*11030*/  F2FP.PACK_AB R131, R170, R169 ;  /* 0x000000a9aa83723e */ /* 0x008fe200000000ff */
[C---:B------:R-:W-:Y:S01]  /*11040*/  FMUL.FTZ R56, R2.reuse, R56 ;  /* 0x0000003802387220 */ /* 0x040fe20000410000 */
[----:B------:R-:W-:Y:S01]  /*11050*/  MUFU.EX2 R174, R174 ;  /* 0x000000ae00ae7308 */ /* 0x000fe20000000800 */
[----:B------:R-:W-:Y:S02]  /*11060*/  FMUL.FTZ R57, R2, R57 ;  /* 0x0000003902397220 */ /* 0x000fe40000410000 */
[C---:B------:R-:W-:Y:S01]  /*11070*/  FMUL.FTZ R58, R0.reuse, R58 ;  /* 0x0000003a003a7220 */ /* 0x040fe20000410000 */
[----:B------:R2:W-:Y:S01]  /*11080*/  @P0 LDGSTS.E.BYPASS.LTC128B.128 [R217+0x7100], [R150.64], !P3 ;  /* 0x0710000096d90fae */ /* 0x0005e2000d901d46 */
[----:B------:R-:W-:Y:S02]  /*11090*/  FMUL.FTZ R59, R0, R59 ;  /* 0x0000003b003b7220 */ /* 0x000fe40000410000 */
[C---:B------:R-:W-:Y:S02]  /*110a0*/  FMUL.FTZ R60, R2.reuse, R60 ;  /* 0x0000003c023c7220 */ /* 0x040fe40000410000 */
[----:B------:R-:W-:Y:S01]  /*110b0*/  FMUL.FTZ R61, R2, R61 ;  /* 0x0000003d023d7220 */ /* 0x000fe20000410000 */
[----:B------:R-:W-:Y:S01]  /*110c0*/  MUFU.EX2 R177, R177 ;  /* 0x000000b100b17308 */ /* 0x000fe20000000800 */
[C---:B------:R-:W-:Y:S01]  /*110d0*/  FMUL.FTZ R62, R0.reuse, R62 ;  /* 0x0000003e003e7220 */ /* 0x040fe20000410000 */
[----:B------:R3:W-:Y:S01]  /*110e0*/  @P0 LDGSTS.E.BYPASS.LTC128B.128 [R217+0x9100], [R160.64], !P6 ;  /* 0x09100000a0d90fae */ /* 0x0007e2000f101d46 */
[----:B------:R-:W-:Y:S02]  /*110f0*/  FMUL.FTZ R63, R0, R63 ;  /* 0x0000003f003f7220 */ /* 0x000fe40000410000 */
[C---:B------:R-:W-:Y:S02]  /*11100*/  FMUL.FTZ R64, R2.reuse, R64 ;  /* 0x0000004002407220 */ /* 0x040fe40000410000 */
        /* <DEDUP_REMOVED lines=8> */
[----:B------:R-:W5:Y:S01]  /*11190*/  LDSM.16.MT88.4 R144, [R194] ;  /* 0x00000000c290783b */ /* 0x000f620000004200 */
[----:B------:R-:W-:Y:S02]  /*111a0*/  FMUL.FTZ R71, R0, R71 ;  /* 0x0000004700477220 */ /* 0x000fe40000410000 */
[C---:B------:R-:W-:Y:S02]  /*111b0*/  FMUL.FTZ R72, R2.reuse, R72 ;  /* 0x0000004802487220 */ /* 0x040fe40000410000 */
[----:B------:R-:W-:Y:S02]  /*111c0*/  FMUL.FTZ R73, R2, R73 ;  /* 0x0000004902497220 */ /* 0x000fe40000410000 */
[C---:B------:R-:W-:Y:S01]  /*111d0*/  FMUL.FTZ R74, R0.reuse, R74 ;  /* 0x0000004a004a7220 */ /* 0x040fe20000410000 */
[----:B--2---:R-:W2:Y:S01]  /*111e0*/  LDSM.16.MT88.4 R148, [R193] ;  /* 0x00000000c194783b */ /* 0x004ea20000004200 */
[----:B------:R-:W-:Y:S02]  /*111f0*/  FMUL.FTZ R75, R0, R75 ;  /* 0x0000004b004b7220 */ /* 0x000fe40000410000 */
[C---:B------:R-:W-:Y:S02]  /*11200*/  FMUL.FTZ R76, R2.reuse, R76 ;  /* 0x0000004c024c7220 */ /* 0x040fe40000410000 */
[----:B------:R-:W-:Y:S02]  /*11210*/  FMUL.FTZ R77, R2, R77 ;  /* 0x0000004d024d7220 */ /* 0x000fe40000410000 */
[C---:B------:R-:W-:Y:S01]  /*11220*/  FMUL.FTZ R78, R0.reuse, R78 ;  /* 0x0000004e004e7220 */ /* 0x040fe20000410000 */
[----:B----4-:R-:W4:Y:S01]  /*11230*/  LDSM.16.MT88.4 R152, [R192] ;  /* 0x00000000c098783b */ /* 0x010f220000004200 */
[----:B------:R-:W-:Y:S02]  /*11240*/  FMUL.FTZ R79, R0, R79 ;  /* 0x0000004f004f7220 */ /* 0x000fe40000410000 */
[C---:B------:R-:W-:Y:S02]  /*11250*/  FMUL.FTZ R80, R2.reuse, R80 ;  /* 0x0000005002507220 */ /* 0x040fe40000410000 */
[----:B------:R-:W-:Y:S02]  /*11260*/  FMUL.FTZ R81, R2, R81 ;  /* 0x0000005102517220 */ /* 0x000fe40000410000 */
[C---:B------:R-:W-:Y:S01]  /*11270*/  FMUL.FTZ R82, R0.reuse, R82 ;  /* 0x0000005200527220 */ /* 0x040fe20000410000 */
[----:B------:R-:W3:Y:S01]  /*11280*/  LDSM.16.MT88.4 R124, [R191] ;  /* 0x00000000bf7c783b */ /* 0x000ee20000004200 */
[----:B------:R-:W-:Y:S02]  /*11290*/  FMUL.FTZ R83, R0, R83 ;  /* 0x0000005300537220 */ /* 0x000fe40000410000 */
[C---:B------:R-:W-:Y:S02]  /*112a0*/  FMUL.FTZ R84, R2.reuse, R84 ;  /* 0x0000005402547220 */ /* 0x040fe40000410000 */
[----:B------:R-:W-:Y:S02]  /*112b0*/  FMUL.FTZ R85, R2, R85 ;  /* 0x0000005502557220 */ /* 0x000fe40000410000 */
[C---:B------:R-:W-:Y:S01]  /*112c0*/  FMUL.FTZ R86, R0.reuse, R86 ;  /* 0x0000005600567220 */ /* 0x040fe20000410000 */
[----:B-1----:R-:W-:Y:S01]  /*112d0*/  LDSM.16.MT88.4 R156, [R194+0x2800] ;  /* 0x00280000c29c783b */ /* 0x002fe20000004200 */
[----:B------:R-:W-:Y:S02]  /*112e0*/  FMUL.FTZ R87, R0, R87 ;  /* 0x0000005700577220 */ /* 0x000fe40000410000 */
[C---:B------:R-:W-:Y:S02]  /*112f0*/  FMUL.FTZ R88, R2.reuse, R88 ;  /* 0x0000005802587220 */ /* 0x040fe40000410000 */
[----:B------:R-:W-:Y:S02]  /*11300*/  FMUL.FTZ R89, R2, R89 ;  /* 0x0000005902597220 */ /* 0x000fe40000410000 */
[C---:B------:R-:W-:Y:S01]  /*11310*/  FMUL.FTZ R90, R0.reuse, R90 ;  /* 0x0000005a005a7220 */ /* 0x040fe20000410000 */
[C---:B-----5:R-:W-:Y:S01]  /*11320*/  HMMA.16816.F32 R4, R128.reuse, R144, R4 ;  /* 0x000000908004723c */ /* 0x060fe20000001804 */
[----:B------:R-:W0:Y:S04]  /*11330*/  LDGDEPBAR ;  /* 0x00000000000079af */ /* 0x000e280000000000 */
[----:B------:R-:W-:Y:S02]  /*11340*/  FMUL.FTZ R91, R0, R91 ;  /* 0x0000005b005b7220 */ /* 0x000fe40000410000 */
[C---:B------:R-:W-:Y:S01]  /*11350*/  FMUL.FTZ R92, R2.reuse, R92 ;  /* 0x0000005c025c7220 */ /* 0x040fe20000410000 */
        /* <DEDUP_REMOVED lines=11> */
[C---:B----4-:R-:W-:Y:S04]  /*11410*/  HMMA.16816.F32 R44, R128.reuse, R152, R44 ;  /* 0x00000098802c723c */ /* 0x050fe8000000182c */
[----:B------:R-:W-:Y:S02]  /*11420*/  FMUL.FTZ R99, R0, R99 ;  /* 0x0000006300637220 */ /* 0x000fe40000410000 */
[--C-:B------:R-:W-:Y:S02]  /*11430*/  FFMA.FTZ R175, R14, c[0x0][0x2d0], -R171.reuse ;  /* 0x0000b4000eaf7a23 */ /* 0x100fe400000108ab */
[C---:B------:R-:W-:Y:S01]  /*11440*/  HMMA.16816.F32 R48, R128.reuse, R154, R48 ;  /* 0x0000009a8030723c */ /* 0x040fe20000001830 */
[----:B------:R-:W-:Y:S03]  /*11450*/  LDSM.16.MT88.4 R152, [R191+0x800] ;  /* 0x00080000bf98783b */ /* 0x000fe60000004200 */
[C---:B------:R-:W-:Y:S01]  /*11460*/  FMUL.FTZ R14, R0.reuse, R122 ;  /* 0x0000007a000e7220 */ /* 0x040fe20000410000 */
[----:B------:R-:W-:Y:S01]  /*11470*/  MUFU.EX2 R175, R175 ;  /* 0x000000af00af7308 */ /* 0x000fe20000000800 */
[--C-:B------:R-:W-:Y:S02]  /*11480*/  FFMA.FTZ R176, R15, c[0x0][0x2d0], -R171.reuse ;  /* 0x0000b4000fb07a23 */ /* 0x100fe400000108ab */
[C---:B---3--:R-:W-:Y:S04]  /*11490*/  HMMA.16816.F32 R52, R128.reuse, R124, R52 ;  /* 0x0000007c8034723c */ /* 0x048fe80000001834 */
[----:B------:R-:W-:Y:S02]  /*114a0*/  FMUL.FTZ R15, R0, R123 ;  /* 0x0000007b000f7220 */ /* 0x000fe40000410000 */
[----:B------:R-:W-:Y:S01]  /*114b0*/  LDSM.16.MT88.4 R120, [R191+0x4000] ;  /* 0x00400000bf78783b */ /* 0x000fe20000004200 */
[--C-:B------:R-:W-:Y:S01]  /*114c0*/  FFMA.FTZ R19, R19, c[0x0][0x2d0], -R171.reuse ;  /* 0x0000b40013137a23 */ /* 0x100fe200000108ab */
[C---:B------:R-:W-:Y:S01]  /*114d0*/  HMMA.16816.F32 R56, R128.reuse, R126, R56 ;  /* 0x0000007e8038723c */ /* 0x040fe20000001838 */
[----:B------:R-:W-:Y:S03]  /*114e0*/  MUFU.EX2 R176, R176 ;  /* 0x000000b000b07308 */ /* 0x000fe60000000800 */
[C---:B------:R-:W-:Y:S02]  /*114f0*/  FMUL.FTZ R100, R2.reuse, R100 ;  /* 0x0000006402647220 */ /* 0x040fe40000410000 */
[----:B------:R-:W3:Y:S01]  /*11500*/  LDSM.16.MT88.4 R124, [R192+0x2000] ;  /* 0x00200000c07c783b */ /* 0x000ee20000004200 */
[----:B------:R-:W-:Y:S01]  /*11510*/  FMUL.FTZ R101, R2, R101 ;  /* 0x0000006502657220 */ /* 0x000fe20000410000 */
[C---:B-1----:R-:W-:Y:S03]  /*11520*/  HMMA.16816.F32 R60, R128.reuse, R144, R60 ;  /* 0x00000090803c723c */ /* 0x042fe6000000183c */
[----:B------:R-:W1:Y:S01]  /*11530*/  MUFU.EX2 R162, R19 ;  /* 0x0000001300a27308 */ /* 0x000e620000000800 */
[C---:B------:R-:W-:Y:S02]  /*11540*/  FMUL.FTZ R102, R0.reuse, R102 ;  /* 0x0000006600667220 */ /* 0x040fe40000410000 */
[----:B------:R-:W-:Y:S02]  /*11550*/  FMUL.FTZ R103, R0, R103 ;  /* 0x0000006700677220 */ /* 0x000fe40000410000 */
[C---:B------:R-:W-:Y:S01]  /*11560*/  HMMA.16816.F32 R64, R128.reuse, R146, R64 ;  /* 0x000000928040723c */ /* 0x040fe20000001840 */
[----:B------:R-:W4:Y:S03]  /*11570*/  LDSM.16.MT88.4 R144, [R191+0x2000] ;  /* 0x00200000bf90783b */ /* 0x000f260000004200 */
[C---:B------:R-:W-:Y:S02]  /*11580*/  FMUL.FTZ R104, R2.reuse, R104 ;  /* 0x0000006802687220 */ /* 0x040fe40000410000 */
[----:B------:R-:W-:Y:S02]  /*11590*/  FMUL.FTZ R105, R2, R105 ;  /* 0x0000006902697220 */ /* 0x000fe40000410000 */
[C---:B--2---:R-:W-:Y:S04]  /*115a0*/  HMMA.16816.F32 R68, R128.reuse, R148, R68 ;  /* 0x000000948044723c */ /* 0x044fe80000001844 */
[C---:B------:R-:W-:Y:S02]  /*115b0*/  FMUL.FTZ R106, R0.reuse, R106 ;  /* 0x0000006a006a7220 */ /* 0x040fe40000410000 */
[----:B------:R-:W-:Y:S02]  /*115c0*/  FMUL.FTZ R107, R0, R107 ;  /* 0x0000006b006b7220 */ /* 0x000fe40000410000 */
[C---:B------:R-:W-:Y:S01]  /*115d0*/  HMMA.16816.F32 R72, R128.reuse, R150, R72 ;  /* 0x000000968048723c */ /* 0x040fe20000001848 */
[----:B------:R-:W2:Y:S03]  /*115e0*/  LDSM.16.MT88.4 R148, [R194+0x4000] ;  /* 0x00400000c294783b */ /* 0x000ea60000004200 */
[C---:B------:R-:W-:Y:S02]  /*115f0*/  FMUL.FTZ R108, R2.reuse, R108 ;  /* 0x0000006c026c7220 */ /* 0x040fe40000410000 */
[----:B------:R-:W-:Y:S02]  /*11600*/  FMUL.FTZ R109, R2, R109 ;  /* 0x0000006d026d7220 */ /* 0x000fe40000410000 */
[C---:B------:R-:W-:Y:S04]  /*11610*/  FMUL.FTZ R110, R0.reuse, R110 ;  /* 0x0000006e006e7220 */ /* 0x040fe80000410000 */
[----:B------:R-:W-:Y:S01]  /*11620*/  FMUL.FTZ R111, R0, R111 ;  /* 0x0000006f006f7220 */ /* 0x000fe20000410000 */
[C---:B---3--:R-:W-:Y:S03]  /*11630*/  HMMA.16816.F32 R76, R128.reuse, R124, R76 ;  /* 0x0000007c804c723c */ /* 0x048fe6000000184c */
[----:B------:R-:W-:Y:S02]  /*11640*/  FFMA.FTZ R179, R18, c[0x0][0x2d0], -R171 ;  /* 0x0000b40012b37a23 */ /* 0x000fe400000108ab */
[C---:B------:R-:W-:Y:S01]  /*11650*/  FMUL.FTZ R16, R2.reuse, R116 ;  /* 0x0000007402107220 */ /* 0x040fe20000410000 */
[----:B-1----:R-:W-:Y:S01]  /*11660*/  MOV R116, R162 ;  /* 0x000000a200747202 */ /* 0x002fe20000000f00 */
[----:B------:R-:W-:Y:S01]  /*11670*/  FMUL.FTZ R17, R2, R117 ;  /* 0x0000007502117220 */ /* 0x000fe20000410000 */
[C---:B------:R-:W-:Y:S01]  /*11680*/  HMMA.16816.F32 R80, R128.reuse, R126, R80 ;  /* 0x0000007e8050723c */ /* 0x040fe20000001850 */
[----:B------:R-:W1:Y:S01]  /*11690*/  LDSM.16.MT88.4 R124, [R193+0x4000] ;  /* 0x00400000c17c783b */ /* 0x000e620000004200 */
[----:B------:R-:W3:Y:S02]  /*116a0*/  MUFU.EX2 R179, R179 ;  /* 0x000000b300b37308 */ /* 0x000ee40000000800 */
[----:B------:R-:W-:Y:S01]  /*116b0*/  F2FP.PACK_AB R117, R176, R175 ;  /* 0x000000afb075723e */ /* 0x000fe200000000ff */
[----:B------:R-:W-:Y:S01]  /*116c0*/  FMUL.FTZ R18, R0, R118 ;  /* 0x0000007600127220 */ /* 0x000fe20000410000 */
[----:B------:R-:W-:Y:S01]  /*116d0*/  F2FP.PACK_AB R118, R178, R177 ;  /* 0x000000b1b276723e */ /* 0x000fe200000000ff */
[----:B------:R-:W-:Y:S01]  /*116e0*/  FMUL.FTZ R19, R0, R119 ;  /* 0x0000007700137220 */ /* 0x000fe20000410000 */
[C---:B----4-:R-:W-:Y:S01]  /*116f0*/  HMMA.16816.F32 R84, R128.reuse, R144, R84 ;  /* 0x000000908054723c */ /* 0x050fe20000001854 */
[----:B------:R-:W-:Y:S03]  /*11700*/  LDSM.16.MT88.4 R160, [R193+0x2800] ;  /* 0x00280000c1a0783b */ /* 0x000fe60000004200 */
[C---:B------:R-:W-:Y:S02]  /*11710*/  FMUL.FTZ R112, R2.reuse, R112 ;  /* 0x0000007002707220 */ /* 0x040fe40000410000 */
[----:B------:R-:W-:Y:S02]  /*11720*/  FMUL.FTZ R113, R2, R113 ;  /* 0x0000007102717220 */ /* 0x000fe40000410000 */
[C---:B------:R-:W-:Y:S01]  /*11730*/  HMMA.16816.F32 R88, R128.reuse, R146, R88 ;  /* 0x000000928058723c */ /* 0x040fe20000001858 */
[----:B------:R-:W4:Y:S03]  /*11740*/  LDSM.16.MT88.4 R144, [R192+0x4000] ;  /* 0x00400000c090783b */ /* 0x000f260000004200 */
[C---:B------:R-:W-:Y:S02]  /*11750*/  FMUL.FTZ R114, R0.reuse, R114 ;  /* 0x0000007200727220 */ /* 0x040fe40000410000 */
[----:B------:R-:W-:Y:S02]  /*11760*/  FMUL.FTZ R115, R0, R115 ;  /* 0x0000007300737220 */ /* 0x000fe40000410000 */
[C---:B--2---:R-:W-:Y:S04]  /*11770*/  HMMA.16816.F32 R92, R128.reuse, R148, R92 ;  /* 0x00000094805c723c */ /* 0x044fe8000000185c */
[----:B------:R-:W-:Y:S01]  /*11780*/  FFMA.FTZ R142, R2, R252, R142 ;  /* 0x000000fc028e7223 */ /* 0x000fe2000001008e */
[----:B------:R-:W-:Y:S01]  /*11790*/  MOV R2, R137 ;  /* 0x0000008900027202 */ /* 0x000fe20000000f00 */
[----:B------:R-:W-:Y:S02]  /*117a0*/  FFMA.FTZ R168, R0, R251, R168 ;  /* 0x000000fb00a87223 */ /* 0x000fe400000100a8 */
[C---:B------:R-:W-:Y:S01]  /*117b0*/  HMMA.16816.F32 R96, R128.reuse, R150, R96 ;  /* 0x000000968060723c */ /* 0x040fe20000001860 */
[----:B------:R-:W-:Y:S03]  /*117c0*/  LDSM.16.MT88.4 R148, [R192+0x800] ;  /* 0x00080000c094783b */ /* 0x000fe60000004200 */
[----:B------:R-:W-:Y:S02]  /*117d0*/  FADD.FTZ R142, R164, R142 ;  /* 0x0000008ea48e7221 */ /* 0x000fe40000010000 */
[----:B------:R-:W-:Y:S02]  /*117e0*/  FADD.FTZ R168, R167, R168 ;  /* 0x000000a8a7a87221 */ /* 0x000fe40000010000 */
[----:B------:R-:W-:Y:S01]  /*117f0*/  FADD.FTZ R142, R165, R142 ;  /* 0x0000008ea58e7221 */ /* 0x000fe20000010000 */
[C---:B-1----:R-:W-:Y:S03]  /*11800*/  HMMA.16816.F32 R12, R128.reuse, R124, R12 ;  /* 0x0000007c800c723c */ /* 0x042fe6000000180c */
[----:B------:R-:W-:Y:S02]  /*11810*/  FADD.FTZ R168, R169, R168 ;  /* 0x000000a8a9a87221 */ /* 0x000fe40000010000 */
[----:B------:R-:W-:Y:S02]  /*11820*/  FADD.FTZ R166, R166, R142 ;  /* 0x0000008ea6a67221 */ /* 0x000fe40000010000 */
[----:B------:R-:W-:Y:S01]  /*11830*/  FADD.FTZ R170, R170, R168 ;  /* 0x000000a8aaaa7221 */ /* 0x000fe20000010000 */
[C---:B------:R-:W-:Y:S01]  /*11840*/  HMMA.16816.F32 R100, R128.reuse, R126, R100 ;  /* 0x0000007e8064723c */ /* 0x040fe20000001864 */
[----:B------:R-:W1:Y:S03]  /*11850*/  LDSM.16.MT88.4 R124, [R194+0x800] ;  /* 0x00080000c27c783b */ /* 0x000e660000004200 */
[----:B------:R-:W-:Y:S02]  /*11860*/  FADD.FTZ R166, R172, R166 ;  /* 0x000000a6aca67221 */ /* 0x000fe40000010000 */
[----:B------:R-:W-:Y:S02]  /*11870*/  FADD.FTZ R170, R175, R170 ;  /* 0x000000aaafaa7221 */ /* 0x000fe40000010000 */
[C---:B----4-:R-:W-:Y:S04]  /*11880*/  HMMA.16816.F32 R104, R128.reuse, R144, R104 ;  /* 0x000000908068723c */ /* 0x050fe80000001868 */
[----:B------:R-:W-:Y:S04]  /*11890*/  FADD.FTZ R176, R176, R170 ;  /* 0x000000aab0b07221 */ /* 0x000fe80000010000 */
[C---:B------:R-:W-:Y:S01]  /*118a0*/  HMMA.16816.F32 R108, R128.reuse, R146, R108 ;  /* 0x00000092806c723c */ /* 0x040fe2000000186c */
[----:B------:R-:W2:Y:S03]  /*118b0*/  LDSM.16.MT88.4 R144, [R193+0x800] ;  /* 0x00080000c190783b */ /* 0x000ea60000004200 */
[----:B---3--:R-:W-:Y:S04]  /*118c0*/  FADD.FTZ R0, R179, R176 ;  /* 0x000000b0b3007221 */ /* 0x008fe80000010000 */
[C---:B------:R-:W-:Y:S08]  /*118d0*/  HMMA.16816.F32 R16, R128.reuse, R120, R16 ;  /* 0x000000788010723c */ /* 0x040ff00000001810 */
[----:B------:R-:W-:Y:S01]  /*118e0*/  HMMA.16816.F32 R112, R128, R122, R112 ;  /* 0x0000007a8070723c */ /* 0x000fe20000001870 */
[----:B------:R-:W3:Y:S06]  /*118f0*/  LDSM.16.MT88.4 R120, [R192+0x2800] ;  /* 0x00280000c078783b */ /* 0x000eec0000004200 */
[----:B------:R-:W-:Y:S02]  /*11900*/  MOV R131, R116 ;  /* 0x0000007400837202 */ /* 0x000fe40000000f00 */
[C---:B------:R-:W-:Y:S03]  /*11910*/  F2FP.PACK_AB R116, R174.reuse, R172 ;  /* 0x000000acae74723e */ /* 0x040fe600000000ff */
[----:B------:R-:W-:Y:S01]  /*11920*/  F2FP.PACK_AB R119, R131, R179 ;  /* 0x000000b38377723e */ /* 0x000fe200000000ff */
[----:B------:R-:W-:Y:S04]  /*11930*/  FADD.FTZ R174, R174, R166 ;  /* 0x000000a6aeae7221 */ /* 0x000fe80000010000 */
[----:B------:R-:W-:Y:S02]  /*11940*/  FADD.FTZ R174, R177, R174 ;  /* 0x000000aeb1ae7221 */ /* 0x000fe40000010000 */
[C---:B-1----:R-:W-:Y:S05]  /*11950*/  HMMA.16816.F32 R4, R116.reuse, R124, R4 ;  /* 0x0000007c7404723c */ /* 0x042fea0000001804 */
[----:B------:R-:W-:Y:S03]  /*11960*/  FADD.FTZ R178, R178, R174 ;  /* 0x000000aeb2b27221 */ /* 0x000fe60000010000 */
[C---:B------:R-:W-:Y:S01]  /*11970*/  HMMA.16816.F32 R8, R116.reuse, R126, R8 ;  /* 0x0000007e7408723c */ /* 0x040fe20000001808 */
[----:B------:R-:W1:Y:S07]  /*11980*/  LDSM.16.MT88.4 R124, [R191+0x2800] ;  /* 0x00280000bf7c783b */ /* 0x000e6e0000004200 */
[C---:B--2---:R-:W-:Y:S08]  /*11990*/  HMMA.16816.F32 R36, R116.reuse, R144, R36 ;  /* 0x000000907424723c */ /* 0x044ff00000001824 */
[C---:B------:R-:W-:Y:S01]  /*119a0*/  HMMA.16816.F32 R40, R116.reuse, R146, R40 ;  /* 0x000000927428723c */ /* 0x040fe20000001828 */
[----:B------:R-:W-:Y:S07]  /*119b0*/  LDSM.16.MT88.4 R144, [R193+0x4800] ;  /* 0x00480000c190783b */ /* 0x000fee0000004200 */
[C---:B------:R-:W-:Y:S08]  /*119c0*/  HMMA.16816.F32 R44, R116.reuse, R148, R44 ;  /* 0x00000094742c723c */ /* 0x040ff0000000182c */
[C---:B------:R-:W-:Y:S01]  /*119d0*/  HMMA.16816.F32 R48, R116.reuse, R150, R48 ;  /* 0x000000967430723c */ /* 0x040fe20000001830 */
[----:B------:R-:W-:Y:S07]  /*119e0*/  LDSM.16.MT88.4 R148, [R192+0x1000] ;  /* 0x00100000c094783b */ /* 0x000fee0000004200 */
[C---:B------:R-:W-:Y:S07]  /*119f0*/  HMMA.16816.F32 R52, R116.reuse, R152, R52 ;  /* 0x000000987434723c */ /* 0x040fee0000001834 */
[--C-:B------:R-:W-:Y:S01]  /*11a00*/  FFMA.FTZ R152, R20, c[0x0][0x2d0], -R173.reuse ;  /* 0x0000b40014987a23 */ /* 0x100fe200000108ad */
[C---:B------:R-:W-:Y:S04]  /*11a10*/  HMMA.16816.F32 R56, R116.reuse, R154, R56 ;  /* 0x0000009a7438723c */ /* 0x040fe80000001838 */
[----:B------:R-:W-:Y:S01]  /*11a20*/  FFMA.FTZ R153, R21, c[0x0][0x2d0], -R173 ;  /* 0x0000b40015997a23 */ /* 0x000fe200000108ad */
[----:B------:R-:W2:Y:S02]  /*11a30*/  MUFU.EX2 R152, R152 ;  /* 0x0000009800987308 */ /* 0x000ea40000000800 */
[--C-:B------:R-:W-:Y:S01]  /*11a40*/  FFMA.FTZ R154, R22, c[0x0][0x2d0], -R171.reuse ;  /* 0x0000b400169a7a23 */ /* 0x100fe200000108ab */
[C---:B------:R-:W-:Y:S04]  /*11a50*/  HMMA.16816.F32 R60, R116.reuse, R156, R60 ;  /* 0x0000009c743c723c */ /* 0x040fe8000000183c */
[----:B------:R-:W-:Y:S02]  /*11a60*/  FFMA.FTZ R155, R23, c[0x0][0x2d0], -R171 ;  /* 0x0000b400179b7a23 */ /* 0x000fe400000108ab */
[----:B------:R-:W-:Y:S01]  /*11a70*/  LDSM.16.MT88.4 R20, [R192+0x4800] ;  /* 0x00480000c014783b */ /* 0x000fe20000004200 */
[--C-:B------:R-:W-:Y:S01]  /*11a80*/  FFMA.FTZ R156, R24, c[0x0][0x2d0], -R173.reuse ;  /* 0x0000b400189c7a23 */ /* 0x100fe200000108ad */
[C---:B------:R-:W-:Y:S01]  /*11a90*/  HMMA.16816.F32 R64, R116.reuse, R158, R64 ;  /* 0x0000009e7440723c */ /* 0x040fe20000001840 */
[----:B------:R-:W-:Y:S03]  /*11aa0*/  MUFU.EX2 R153, R153 ;  /* 0x0000009900997308 */ /* 0x000fe60000000800 */
[----:B------:R-:W-:Y:S03]  /*11ab0*/  FFMA.FTZ R157, R25, c[0x0][0x2d0], -R173 ;  /* 0x0000b400199d7a23 */ /* 0x000fe600000108ad */
[--C-:B------:R-:W-:Y:S01]  /*11ac0*/  FFMA.FTZ R158, R26, c[0x0][0x2d0], -R171.reuse ;  /* 0x0000b4001a9e7a23 */ /* 0x100fe200000108ab */
[C---:B------:R-:W-:Y:S03]  /*11ad0*/  HMMA.16816.F32 R68, R116.reuse, R160, R68 ;  /* 0x000000a07444723c */ /* 0x040fe60000001844 */
[----:B------:R-:W4:Y:S01]  /*11ae0*/  MUFU.EX2 R154, R154 ;  /* 0x0000009a009a7308 */ /* 0x000f220000000800 */
[----:B------:R-:W-:Y:S02]  /*11af0*/  FFMA.FTZ R159, R27, c[0x0][0x2d0], -R171 ;  /* 0x0000b4001b9f7a23 */ /* 0x000fe400000108ab */
[----:B------:R-:W-:Y:S01]  /*11b00*/  LDSM.16.MT88.4 R24, [R191+0x1000] ;  /* 0x00100000bf18783b */ /* 0x000fe20000004200 */
[----:B------:R-:W-:Y:S01]  /*11b10*/  MOV R161, R131 ;  /* 0x0000008300a17202 */ /* 0x000fe20000000f00 */
[C---:B------:R-:W-:Y:S04]  /*11b20*/  HMMA.16816.F32 R72, R116.reuse, R162, R72 ;  /* 0x000000a27448723c */ /* 0x040fe80000001848 */
[----:B------:R-:W-:Y:S01]  /*11b30*/  FADD.FTZ R0, R161, R0 ;  /* 0x00000000a1007221 */ /* 0x000fe20000010000 */
[----:B------:R-:W5:Y:S01]  /*11b40*/  MUFU.EX2 R155, R155 ;  /* 0x0000009b009b7308 */ /* 0x000f620000000800 */
[----:B------:R-:W5:Y:S01]  /*11b50*/  LDSM.16.MT88.4 R128, [R194+0x4800] ;  /* 0x00480000c280783b */ /* 0x000f620000004200 */
[----:B--2---:R-:W-:Y:S01]  /*11b60*/  FADD.FTZ R178, R152, R178 ;  /* 0x000000b298b27221 */ /* 0x004fe20000010000 */
[C---:B---3--:R-:W-:Y:S07]  /*11b70*/  HMMA.16816.F32 R76, R116.reuse, R120, R76 ;  /* 0x00000078744c723c */ /* 0x048fee000000184c */
[----:B------:R-:W-:Y:S01]  /*11b80*/  MUFU.EX2 R156, R156 ;  /* 0x0000009c009c7308 */ /* 0x000fe20000000800 */
[C---:B------:R-:W-:Y:S01]  /*11b90*/  HMMA.16816.F32 R80, R116.reuse, R122, R80 ;  /* 0x0000007a7450723c */ /* 0x040fe20000001850 */
[----:B------:R-:W2:Y:S03]  /*11ba0*/  LDSM.16.MT88.4 R120, [R191+0x4800] ;  /* 0x00480000bf78783b */ /* 0x000ea60000004200 */
[----:B----4-:R-:W-:Y:S04]  /*11bb0*/  FADD.FTZ R0, R154, R0 ;  /* 0x000000009a007221 */ /* 0x010fe80000010000 */
[C---:B-1----:R-:W-:Y:S01]  /*11bc0*/  HMMA.16816.F32 R84, R116.reuse, R124, R84 ;  /* 0x0000007c7454723c */ /* 0x042fe20000001854 */
[----:B------:R-:W1:Y:S07]  /*11bd0*/  MUFU.EX2 R157, R157 ;  /* 0x0000009d009d7308 */ /* 0x000e6e0000000800 */
[C---:B------:R-:W-:Y:S01]  /*11be0*/  HMMA.16816.F32 R88, R116.reuse, R126, R88 ;  /* 0x0000007e7458723c */ /* 0x040fe20000001858 */
[----:B------:R-:W3:Y:S02]  /*11bf0*/  LDSM.16.MT88.4 R124, [R194+0x1000] ;  /* 0x00100000c27c783b */ /* 0x000ee40000004200 */
[----:B------:R-:W-:Y:S10]  /*11c00*/  MUFU.EX2 R158, R158 ;  /* 0x0000009e009e7308 */ /* 0x000ff40000000800 */
[----:B------:R-:W4:Y:S01]  /*11c10*/  MUFU.EX2 R159, R159 ;  /* 0x0000009f009f7308 */ /* 0x000f220000000800 */
[C---:B-----5:R-:W-:Y:S08]  /*11c20*/  HMMA.16816.F32 R92, R116.reuse, R128, R92 ;  /* 0x00000080745c723c */ /* 0x060ff0000000185c */
[C---:B------:R-:W-:Y:S01]  /*11c30*/  HMMA.16816.F32 R96, R116.reuse, R130, R96 ;  /* 0x000000827460723c */ /* 0x040fe20000001860 */
[----:B------:R-:W5:Y:S07]  /*11c40*/  LDSM.16.MT88.4 R128, [R193+0x1000] ;  /* 0x00100000c180783b */ /* 0x000f6e0000004200 */
[C---:B------:R-:W-:Y:S08]  /*11c50*/  HMMA.16816.F32 R12, R116.reuse, R144, R12 ;  /* 0x00000090740c723c */ /* 0x040ff0000000180c */
[C---:B------:R-:W-:Y:S01]  /*11c60*/  HMMA.16816.F32 R100, R116.reuse, R146, R100 ;  /* 0x000000927464723c */ /* 0x040fe20000001864 */
[----:B------:R-:W5:Y:S07]  /*11c70*/  LDSM.16.MT88.4 R144, [R194+0x3000] ;  /* 0x00300000c290783b */ /* 0x000f6e0000004200 */
[C---:B------:R-:W-:Y:S07]  /*11c80*/  HMMA.16816.F32 R104, R116.reuse, R20, R104 ;  /* 0x000000147468723c */ /* 0x040fee0000001868 */
[----:B------:R-:W-:Y:S01]  /*11c90*/  F2FP.PACK_AB R20, R153, R152 ;  /* 0x000000989914723e */ /* 0x000fe200000000ff */
[C---:B------:R-:W-:Y:S04]  /*11ca0*/  HMMA.16816.F32 R108, R116.reuse, R22, R108 ;  /* 0x00000016746c723c */ /* 0x040fe8000000186c */
[----:B------:R-:W-:Y:S01]  /*11cb0*/  F2FP.PACK_AB R21, R155, R154 ;  /* 0x0000009a9b15723e */ /* 0x000fe200000000ff */
[----:B------:R-:W-:Y:S02]  /*11cc0*/  FADD.FTZ R153, R153, R178 ;  /* 0x000000b299997221 */ /* 0x000fe40000010000 */
[----:B-1----:R-:W-:Y:S01]  /*11cd0*/  F2FP.PACK_AB R22, R157, R156 ;  /* 0x0000009c9d16723e */ /* 0x002fe200000000ff */
[C---:B--2---:R-:W-:Y:S04]  /*11ce0*/  HMMA.16816.F32 R16, R116.reuse, R120, R16 ;  /* 0x000000787410723c */ /* 0x044fe80000001810 */
[----:B----4-:R-:W-:Y:S01]  /*11cf0*/  F2FP.PACK_AB R23, R159, R158 ;  /* 0x0000009e9f17723e */ /* 0x010fe200000000ff */
[----:B------:R-:W-:Y:S01]  /*11d00*/  FADD.FTZ R155, R155, R0 ;  /* 0x000000009b9b7221 */ /* 0x000fe20000010000 */
[----:B------:R-:W-:Y:S01]  /*11d10*/  MOV R0, R3 ;  /* 0x0000000300007202 */ /* 0x000fe20000000f00 */
[----:B------:R-:W-:Y:S01]  /*11d20*/  FADD.FTZ R153, R156, R153 ;  /* 0x000000999c997221 */ /* 0x000fe20000010000 */
[----:B------:R-:W-:Y:S01]  /*11d30*/  HMMA.16816.F32 R112, R116, R122, R112 ;  /* 0x0000007a7470723c */ /* 0x000fe20000001870 */
[----:B------:R-:W1:Y:S03]  /*11d40*/  LDSM.16.MT88.4 R116, [R193+0x3000] ;  /* 0x00300000c174783b */ /* 0x000e660000004200 */
[----:B------:R-:W-:Y:S02]  /*11d50*/  FADD.FTZ R155, R158, R155 ;  /* 0x0000009b9e9b7221 */ /* 0x000fe40000010000 */
[----:B------:R-:W-:Y:S02]  /*11d60*/  FADD.FTZ R157, R157, R153 ;  /* 0x000000999d9d7221 */ /* 0x000fe40000010000 */
[C---:B---3--:R-:W-:Y:S01]  /*11d70*/  HMMA.16816.F32 R4, R20.reuse, R124, R4 ;  /* 0x0000007c1404723c */ /* 0x048fe20000001804 */
[----:B------:R-:W2:Y:S04]  /*11d80*/  LDSM.16.MT88.4 R120, [R192+0x3000] ;  /* 0x00300000c078783b */ /* 0x000ea80000004200 */
[----:B------:R-:W-:Y:S03]  /*11d90*/  FADD.FTZ R159, R159, R155 ;  /* 0x0000009b9f9f7221 */ /* 0x000fe60000010000 */
[C---:B------:R-:W-:Y:S01]  /*11da0*/  HMMA.16816.F32 R8, R20.reuse, R126, R8 ;  /* 0x0000007e1408723c */ /* 0x040fe20000001808 */
[----:B------:R-:W-:Y:S07]  /*11db0*/  LDSM.16.MT88.4 R124, [R192+0x5000] ;  /* 0x00500000c07c783b */ /* 0x000fee0000004200 */
[C---:B-----5:R-:W-:Y:S08]  /*11dc0*/  HMMA.16816.F32 R36, R20.reuse, R128, R36 ;  /* 0x000000801424723c */ /* 0x060ff00000001824 */
[C---:B------:R-:W-:Y:S01]  /*11dd0*/  HMMA.16816.F32 R40, R20.reuse, R130, R40 ;  /* 0x000000821428723c */ /* 0x040fe20000001828 */
[----:B------:R-:W-:Y:S07]  /*11de0*/  LDSM.16.MT88.4 R128, [R191+0x5000] ;  /* 0x00500000bf80783b */ /* 0x000fee0000004200 */
[C---:B------:R-:W-:Y:S07]  /*11df0*/  HMMA.16816.F32 R44, R20.reuse, R148, R44 ;  /* 0x00000094142c723c */ /* 0x040fee000000182c */
[----:B------:R-:W-:Y:S01]  /*11e00*/  FFMA.FTZ R148, R28, c[0x0][0x2d0], -R173 ;  /* 0x0000b4001c947a23 */ /* 0x000fe200000108ad */
[C---:B------:R-:W-:Y:S04]  /*11e10*/  HMMA.16816.F32 R48, R20.reuse, R150, R48 ;  /* 0x000000961430723c */ /* 0x040fe80000001830 */
[----:B------:R-:W-:Y:S01]  /*11e20*/  FFMA.FTZ R149, R34, c[0x0][0x2d0], -R171 ;  /* 0x0000b40022957a23 */ /* 0x000fe200000108ab */
[----:B------:R-:W3:Y:S03]  /*11e30*/  MUFU.EX2 R148, R148 ;  /* 0x0000009400947308 */ /* 0x000ee60000000800 */
[C---:B------:R-:W-:Y:S07]  /*11e40*/  HMMA.16816.F32 R52, R20.reuse, R24, R52 ;  /* 0x000000181434723c */ /* 0x040fee0000001834 */
[----:B------:R-:W-:Y:S01]  /*11e50*/  MUFU.EX2 R149, R149 ;  /* 0x0000009500957308 */ /* 0x000fe20000000800 */
[C---:B------:R-:W-:Y:S01]  /*11e60*/  HMMA.16816.F32 R56, R20.reuse, R26, R56 ;  /* 0x0000001a1438723c */ /* 0x040fe20000001838 */
[----:B------:R-:W4:Y:S07]  /*11e70*/  LDSM.16.MT88.4 R24, [R191+0x3000] ;  /* 0x00300000bf18783b */ /* 0x000f2e0000004200 */
[C---:B------:R-:W-:Y:S04]  /*11e80*/  HMMA.16816.F32 R60, R20.reuse, R144, R60 ;  /* 0x00000090143c723c */ /* 0x040fe8000000183c */
[----:B---3--:R-:W-:Y:S03]  /*11e90*/  FADD.FTZ R157, R148, R157 ;  /* 0x0000009d949d7221 */ /* 0x008fe60000010000 */
[----:B------:R-:W-:Y:S01]  /*11ea0*/  FFMA.FTZ R144, R29, c[0x0][0x2d0], -R173 ;  /* 0x0000b4001d907a23 */ /* 0x000fe200000108ad */
[C---:B------:R-:W-:Y:S04]  /*11eb0*/  HMMA.16816.F32 R64, R20.reuse, R146, R64 ;  /* 0x000000921440723c */ /* 0x040fe80000001840 */
[--C-:B------:R-:W-:Y:S01]  /*11ec0*/  FFMA.FTZ R145, R30, c[0x0][0x2d0], -R171.reuse ;  /* 0x0000b4001e917a23 */ /* 0x100fe200000108ab */
[----:B------:R-:W3:Y:S02]  /*11ed0*/  MUFU.EX2 R144, R144 ;  /* 0x0000009000907308 */ /* 0x000ee40000000800 */
[----:B------:R-:W-:Y:S01]  /*11ee0*/  FFMA.FTZ R146, R31, c[0x0][0x2d0], -R171 ;  /* 0x0000b4001f927a23 */ /* 0x000fe200000108ab */
[C---:B-1----:R-:W-:Y:S01]  /*11ef0*/  HMMA.16816.F32 R68, R20.reuse, R116, R68 ;  /* 0x000000741444723c */ /* 0x042fe20000001844 */
[----:B------:R-:W1:Y:S03]  /*11f00*/  LDSM.16.MT88.4 R28, [R194+0x5000] ;  /* 0x00500000c21c783b */ /* 0x000e660000004200 */
[--C-:B------:R-:W-:Y:S02]  /*11f10*/  FFMA.FTZ R147, R32, c[0x0][0x2d0], -R173.reuse ;  /* 0x0000b40020937a23 */ /* 0x100fe400000108ad */
[----:B------:R-:W-:Y:S01]  /*11f20*/  FFMA.FTZ R173, R33, c[0x0][0x2d0], -R173 ;  /* 0x0000b40021ad7a23 */ /* 0x000fe200000108ad */
[----:B------:R-:W5:Y:S01]  /*11f30*/  MUFU.EX2 R145, R145 ;  /* 0x0000009100917308 */ /* 0x000f620000000800 */
[C---:B------:R-:W-:Y:S01]  /*11f40*/  HMMA.16816.F32 R72, R20.reuse, R118, R72 ;  /* 0x000000761448723c */ /* 0x040fe20000001848 */
[----:B------:R-:W1:Y:S03]  /*11f50*/  LDSM.16.MT88.4 R116, [R193+0x5000] ;  /* 0x00500000c174783b */ /* 0x000e660000004200 */
[----:B------:R-:W-:Y:S04]  /*11f60*/  FFMA.FTZ R171, R35, c[0x0][0x2d0], -R171 ;  /* 0x0000b40023ab7a23 */ /* 0x000fe800000108ab */
[C---:B--2---:R-:W-:Y:S01]  /*11f70*/  HMMA.16816.F32 R76, R20.reuse, R120, R76 ;  /* 0x00000078144c723c */ /* 0x044fe2000000184c */
[----:B------:R-:W-:Y:S01]  /*11f80*/  LDSM.16.MT88.4 R32, [R191+0x1800] ;  /* 0x00180000bf20783b */ /* 0x000fe20000004200 */
[----:B------:R-:W2:Y:S02]  /*11f90*/  MUFU.EX2 R146, R146 ;  /* 0x0000009200927308 */ /* 0x000ea40000000800 */
[----:B---3--:R-:W-:Y:S04]  /*11fa0*/  FADD.FTZ R157, R144, R157 ;  /* 0x0000009d909d7221 */ /* 0x008fe80000010000 */
[C---:B------:R-:W-:Y:S01]  /*11fb0*/  HMMA.16816.F32 R80, R20.reuse, R122, R80 ;  /* 0x0000007a1450723c */ /* 0x040fe20000001850 */
[----:B------:R-:W3:Y:S03]  /*11fc0*/  LDSM.16.MT88.4 R120, [R194+0x1800] ;  /* 0x00180000c278783b */ /* 0x000ee60000004200 */
[----:B------:R-:W1:Y:S01]  /*11fd0*/  MUFU.EX2 R147, R147 ;  /* 0x0000009300937308 */ /* 0x000e620000000800 */
[----:B-----5:R-:W-:Y:S03]  /*11fe0*/  FADD.FTZ R159, R145, R159 ;  /* 0x0000009f919f7221 */ /* 0x020fe60000010000 */
[C---:B----4-:R-:W-:Y:S06]  /*11ff0*/  HMMA.16816.F32 R84, R20.reuse, R24, R84 ;  /* 0x000000181454723c */ /* 0x050fec0000001854 */
[----:B------:R-:W4:Y:S02]  /*12000*/  MUFU.EX2 R173, R173 ;  /* 0x000000ad00ad7308 */ /* 0x000f240000000800 */
[C---:B------:R-:W-:Y:S01]  /*12010*/  HMMA.16816.F32 R88, R20.reuse, R26, R88 ;  /* 0x0000001a1458723c */ /* 0x040fe20000001858 */
[----:B------:R-:W5:Y:S03]  /*12020*/  LDSM.16.MT88.4 R24, [R193+0x1800] ;  /* 0x00180000c118783b */ /* 0x000f660000004200 */
[----:B--2---:R-:W-:Y:S04]  /*12030*/  FADD.FTZ R159, R146, R159 ;  /* 0x0000009f929f7221 */ /* 0x004fe80000010000 */
[C---:B-1----:R-:W-:Y:S01]  /*12040*/  HMMA.16816.F32 R92, R20.reuse, R28, R92 ;  /* 0x0000001c145c723c */ /* 0x042fe2000000185c */
[----:B------:R-:W1:Y:S03]  /*12050*/  MUFU.EX2 R171, R171 ;  /* 0x000000ab00ab7308 */ /* 0x000e660000000800 */
[----:B------:R-:W-:Y:S02]  /*12060*/  FADD.FTZ R157, R147, R157 ;  /* 0x0000009d939d7221 */ /* 0x000fe40000010000 */
[----:B------:R-:W-:Y:S02]  /*12070*/  FADD.FTZ R159, R149, R159 ;  /* 0x0000009f959f7221 */ /* 0x000fe40000010000 */
[C---:B------:R-:W-:Y:S01]  /*12080*/  HMMA.16816.F32 R96, R20.reuse, R30, R96 ;  /* 0x0000001e1460723c */ /* 0x040fe20000001860 */
[----:B------:R-:W2:Y:S03]  /*12090*/  LDSM.16.MT88.4 R28, [R192+0x1800] ;  /* 0x00180000c01c783b */ /* 0x000ea60000004200 */
[----:B----4-:R-:W-:Y:S04]  /*120a0*/  FADD.FTZ R252, R173, R157 ;  /* 0x0000009dadfc7221 */ /* 0x010fe80000010000 */
[C---:B------:R-:W-:Y:S08]  /*120b0*/  HMMA.16816.F32 R12, R20.reuse, R116, R12 ;  /* 0x00000074140c723c */ /* 0x040ff0000000180c */
[C---:B------:R-:W-:Y:S01]  /*120c0*/  HMMA.16816.F32 R100, R20.reuse, R118, R100 ;  /* 0x000000761464723c */ /* 0x040fe20000001864 */
[----:B------:R-:W-:Y:S03]  /*120d0*/  LDSM.16.MT88.4 R116, [R192+0x3800] ;  /* 0x00380000c074783b */ /* 0x000fe60000004200 */
[----:B-1----:R-:W-:Y:S04]  /*120e0*/  FADD.FTZ R251, R171, R159 ;  /* 0x0000009fabfb7221 */ /* 0x002fe80000010000 */
[C---:B------:R-:W-:Y:S08]  /*120f0*/  HMMA.16816.F32 R104, R20.reuse, R124, R104 ;  /* 0x0000007c1468723c */ /* 0x040ff00000001868 */
[C---:B------:R-:W-:Y:S08]  /*12100*/  HMMA.16816.F32 R108, R20.reuse, R126, R108 ;  /* 0x0000007e146c723c */ /* 0x040ff0000000186c */
[C---:B------:R-:W-:Y:S08]  /*12110*/  HMMA.16816.F32 R16, R20.reuse, R128, R16 ;  /* 0x000000801410723c */ /* 0x040ff00000001810 */
[----:B------:R-:W-:Y:S07]  /*12120*/  HMMA.16816.F32 R112, R20, R130, R112 ;  /* 0x000000821470723c */ /* 0x000fee0000001870 */
[----:B------:R-:W-:Y:S02]  /*12130*/  F2FP.PACK_AB R20, R144, R148 ;  /* 0x000000949014723e */ /* 0x000fe400000000ff */
[----:B------:R-:W-:Y:S03]  /*12140*/  F2FP.PACK_AB R21, R146, R145 ;  /* 0x000000919215723e */ /* 0x000fe600000000ff */
[----:B------:R-:W-:Y:S02]  /*12150*/  F2FP.PACK_AB R22, R173, R147 ;  /* 0x00000093ad16723e */ /* 0x000fe400000000ff */
[----:B------:R-:W-:Y:S07]  /*12160*/  F2FP.PACK_AB R23, R171, R149 ;  /* 0x00000095ab17723e */ /* 0x000fee00000000ff */
[C---:B---3--:R-:W-:Y:S01]  /*12170*/  HMMA.16816.F32 R128, R20.reuse, R120, R4 ;  /* 0x000000781480723c */ /* 0x048fe20000001804 */
[----:B------:R-:W1:Y:S07]  /*12180*/  LDSM.16.MT88.4 R4, [R194+0x3800] ;  /* 0x00380000c204783b */ /* 0x000e6e0000004200 */
[C---:B------:R-:W-:Y:S01]  /*12190*/  HMMA.16816.F32 R124, R20.reuse, R122, R8 ;  /* 0x0000007a147c723c */ /* 0x040fe20000001808 */
[----:B------:R-:W3:Y:S07]  /*121a0*/  LDSM.16.MT88.4 R8, [R193+0x3800] ;  /* 0x00380000c108783b */ /* 0x000eee0000004200 */
[C---:B-----5:R-:W-:Y:S01]  /*121b0*/  HMMA.16816.F32 R36, R20.reuse, R24, R36 ;  /* 0x000000181424723c */ /* 0x060fe20000001824 */
[----:B------:R-:W4:Y:S07]  /*121c0*/  LDSM.16.MT88.4 R120, [R191+0x3800] ;  /* 0x00380000bf78783b */ /* 0x000f2e0000004200 */
[C---:B------:R-:W-:Y:S01]  /*121d0*/  HMMA.16816.F32 R40, R20.reuse, R26, R40 ;  /* 0x0000001a1428723c */ /* 0x040fe20000001828 */
[----:B------:R-:W5:Y:S07]  /*121e0*/  LDSM.16.MT88.4 R24, [R194+0x5800] ;  /* 0x00580000c218783b */ /* 0x000f6e0000004200 */
[C---:B--2---:R-:W-:Y:S08]  /*121f0*/  HMMA.16816.F32 R44, R20.reuse, R28, R44 ;  /* 0x0000001c142c723c */ /* 0x044ff0000000182c */
[C---:B------:R-:W-:Y:S01]  /*12200*/  HMMA.16816.F32 R48, R20.reuse, R30, R48 ;  /* 0x0000001e1430723c */ /* 0x040fe20000001830 */
[----:B------:R-:W2:Y:S07]  /*12210*/  LDSM.16.MT88.4 R28, [R193+0x5800] ;  /* 0x00580000c11c783b */ /* 0x000eae0000004200 */
[C---:B------:R-:W-:Y:S08]  /*12220*/  HMMA.16816.F32 R52, R20.reuse, R32, R52 ;  /* 0x000000201434723c */ /* 0x040ff00000001834 */
[C---:B------:R-:W-:Y:S08]  /*12230*/  HMMA.16816.F32 R56, R20.reuse, R34, R56 ;  /* 0x000000221438723c */ /* 0x040ff00000001838 */
[C---:B-1----:R-:W-:Y:S08]  /*12240*/  HMMA.16816.F32 R60, R20.reuse, R4, R60 ;  /* 0x00000004143c723c */ /* 0x042ff0000000183c */
[C---:B------:R-:W-:Y:S01]  /*12250*/  HMMA.16816.F32 R64, R20.reuse, R6, R64 ;  /* 0x000000061440723c */ /* 0x040fe20000001840 */
[----:B------:R-:W1:Y:S07]  /*12260*/  LDSM.16.MT88.4 R4, [R192+0x5800] ;  /* 0x00580000c004783b */ /* 0x000e6e0000004200 */
[C---:B---3--:R-:W-:Y:S08]  /*12270*/  HMMA.16816.F32 R68, R20.reuse, R8, R68 ;  /* 0x000000081444723c */ /* 0x048ff00000001844 */
[C---:B------:R-:W-:Y:S01]  /*12280*/  HMMA.16816.F32 R72, R20.reuse, R10, R72 ;  /* 0x0000000a1448723c */ /* 0x040fe20000001848 */
[----:B------:R-:W3:Y:S07]  /*12290*/  LDSM.16.MT88.4 R8, [R191+0x5800] ;  /* 0x00580000bf08783b */ /* 0x000eee0000004200 */
[C---:B------:R-:W-:Y:S08]  /*122a0*/  HMMA.16816.F32 R76, R20.reuse, R116, R76 ;  /* 0x00000074144c723c */ /* 0x040ff0000000184c */
[C---:B------:R-:W-:Y:S08]  /*122b0*/  HMMA.16816.F32 R80, R20.reuse, R118, R80 ;  /* 0x000000761450723c */ /* 0x040ff00000001850 */
[C---:B----4-:R-:W-:Y:S08]  /*122c0*/  HMMA.16816.F32 R84, R20.reuse, R120, R84 ;  /* 0x000000781454723c */ /* 0x050ff00000001854 */
[C---:B------:R-:W-:Y:S08]  /*122d0*/  HMMA.16816.F32 R88, R20.reuse, R122, R88 ;  /* 0x0000007a1458723c */ /* 0x040ff00000001858 */
[C---:B-----5:R-:W-:Y:S08]  /*122e0*/  HMMA.16816.F32 R92, R20.reuse, R24, R92 ;  /* 0x00000018145c723c */ /* 0x060ff0000000185c */
[C---:B------:R-:W-:Y:S08]  /*122f0*/  HMMA.16816.F32 R96, R20.reuse, R26, R96 ;  /* 0x0000001a1460723c */ /* 0x040ff00000001860 */
[C---:B--2---:R-:W-:Y:S08]  /*12300*/  HMMA.16816.F32 R120, R20.reuse, R28, R12 ;  /* 0x0000001c1478723c */ /* 0x044ff0000000180c */
[C---:B------:R-:W-:Y:S08]  /*12310*/  HMMA.16816.F32 R100, R20.reuse, R30, R100 ;  /* 0x0000001e1464723c */ /* 0x040ff00000001864 */
[C---:B-1----:R-:W-:Y:S08]  /*12320*/  HMMA.16816.F32 R104, R20.reuse, R4, R104 ;  /* 0x000000041468723c */ /* 0x042ff00000001868 */
[C---:B------:R-:W-:Y:S08]  /*12330*/  HMMA.16816.F32 R108, R20.reuse, R6, R108 ;  /* 0x00000006146c723c */ /* 0x040ff0000000186c */
[C---:B---3--:R-:W-:Y:S08]  /*12340*/  HMMA.16816.F32 R116, R20.reuse, R8, R16 ;  /* 0x000000081474723c */ /* 0x048ff00000001810 */
[----:B------:R-:W-:Y:S01]  /*12350*/  HMMA.16816.F32 R112, R20, R10, R112 ;  /* 0x0000000a1470723c */ /* 0x000fe20000001870 */
[----:B------:R-:W-:-:S07]  /*12360*/  @P0 BRA `(.L_x_240) ;  /* 0xffffd62000000947 */ /* 0x000fce000383ffff */
.L_x_239:
        /* <DEDUP_REMOVED lines=9> */
.L_x_310:
        /* <DEDUP_REMOVED lines=8> */
[----:B------:R-:W-:Y:S01]  /*12480*/  @P0 MOV R12, 0x3f317218 ;  /* 0x3f317218000c0802 */ /* 0x000fe20000000f00 */
[----:B------:R-:W-:Y:S01]  /*12490*/  @P1 FMUL.FTZ R5, R5, c[0x0][0x2d0] ;  /* 0x0000b40005051a20 */ /* 0x000fe20000410000 */
[----:B------:R3:W4:Y:S03]  /*124a0*/  @P1 MUFU.RCP R8, R0 ;  /* 0x0000000000081308 */ /* 0x0007260000001000 */
[----:B------:R-:W-:Y:S02]  /*124b0*/  @P0 FMUL.FTZ R12, R12, c[0x0][0x2d0] ;  /* 0x0000b4000c0c0a20 */ /* 0x000fe40000410000 */
[----:B-1----:R-:W-:-:S04]  /*124c0*/  @P1 FMUL.FTZ R4, R4, 0.69314718246459960938 ;  /* 0x3f31721804041820 */ /* 0x002fc80000410000 */
[----:B------:R-:W-:Y:S01]  /*124d0*/  @P1 FFMA.FTZ R2, R5, R137, R4 ;  /* 0x0000008905021223 */ /* 0x000fe20000010004 */
[----:B---3--:R-:W-:Y:S01]  /*124e0*/  MOV R0, RZ ;  /* 0x000000ff00007202 */ /* 0x008fe20000000f00 */
[C---:B----4-:R-:W-:Y:S02]  /*124f0*/  FMUL.FTZ R128, R8.reuse, R128 ;  /* 0x0000008008807220 */ /* 0x050fe40000410000 */
[C---:B------:R-:W-:Y:S02]  /*12500*/  FMUL.FTZ R129, R8.reuse, R129 ;  /* 0x0000008108817220 */ /* 0x040fe40000410000 */
[C---:B------:R-:W-:Y:S01]  /*12510*/  FMUL.FTZ R124, R8.reuse, R124 ;  /* 0x0000007c087c7220 */ /* 0x040fe20000410000 */
[----:B------:R-:W-:Y:S01]  /*12520*/  @P0 MUFU.RCP R0, R10 ;  /* 0x0000000a00000308 */ /* 0x000fe20000001000 */
[C---:B------:R-:W-:Y:S02]  /*12530*/  FMUL.FTZ R125, R8.reuse, R125 ;  /* 0x0000007d087d7220 */ /* 0x040fe40000410000 */
[----:B------:R-:W-:-:S02]  /*12540*/  FMUL.FTZ R36, R8, R36 ;  /* 0x0000002408247220 */ /* 0x000fc40000410000 */
[C---:B------:R-:W-:Y:S02]  /*12550*/  FMUL.FTZ R37, R8.reuse, R37 ;  /* 0x0000002508257220 */ /* 0x040fe40000410000 */
[C---:B------:R-:W-:Y:S01]  /*12560*/  FMUL.FTZ R40, R8.reuse, R40 ;  /* 0x0000002808287220 */ /* 0x040fe20000410000 */
[----:B------:R-:W1:Y:S01]  /*12570*/  @P0 MUFU.LG2 R10, R10 ;  /* 0x0000000a000a0308 */ /* 0x000e620000000c00 */
        /* <DEDUP_REMOVED lines=8> */
[----:B-1----:R-:W-:Y:S01]  /*12600*/  @P0 FMUL.FTZ R13, R10, 0.69314718246459960938 ;  /* 0x3f3172180a0d0820 */ /* 0x002fe20000410000 */
[----:B------:R-:W-:Y:S01]  /*12610*/  MOV R10, 0x1 ;  /* 0x00000001000a7802 */ /* 0x000fe20000000f00 */
        /* <DEDUP_REMOVED lines=82> */
.L_x_184:
[----:B------:R-:W-:Y:S01]  /*12b40*/  LOP3.LUT P0, RZ, R210, 0xff, RZ, 0xc0, !PT ;  /* 0x000000ffd2ff7812 */ /* 0x000fe2000780c0ff */
[----:B------:R-:W-:-:S12]  /*12b50*/  BSSY B0, `(.L_x_242) ;  /* 0x000000f000007945 */ /* 0x000fd80003800000 */
[----:B------:R-:W-:Y:S05]  /*12b60*/  @P0 BRA `(.L_x_243) ;  /* 0x000000d000000947 */ /* 0x000fea0003800000 */
[----:B------:R-:W1:Y:S01]  /*12b70*/  S2R R0, SR_LANEID ;  /* 0x0000000000007919 */ /* 0x000e620000000000 */
[----:B------:R-:W-:Y:S01]  /*12b80*/  VOTEU.ANY UR4, UPT, PT ;  /* 0x0000000000047886 */ /* 0x000fe200038e0100 */
[----:B------:R-:W-:Y:S01]  /*12b90*/  IMAD.MOV.U32 R14, RZ, RZ, c[0x0][0x560] ;  /* 0x00015800ff0e7624 */ /* 0x000fe200078e00ff */
[----:B------:R-:W1:Y:S01]  /*12ba0*/  FLO.U32 R12, UR4 ;  /* 0x00000004000c7d00 */ /* 0x000e6200080e0000 */
[----:B------:R-:W-:-:S07]  /*12bb0*/  IMAD.MOV.U32 R15, RZ, RZ, c[0x0][0x564] ;  /* 0x00015900ff0f7624 */ /* 0x000fce00078e00ff */
[----:B------:R-:W3:Y:S01]  /*12bc0*/  POPC R3, UR4 ;  /* 0x0000000400037d09 */ /* 0x000ee20008000000 */
[----:B-1----:R-:W-:-:S13]  /*12bd0*/  ISETP.EQ.U32.AND P0, PT, R12, R0, PT ;  /* 0x000000000c00720c */ /* 0x002fda0003f02070 */
[----:B---3--:R-:W3:Y:S04]  /*12be0*/  @P0 ATOMG.E.ADD.STRONG.GPU PT, R3, [R14.64], R3 ;  /* 0x000000030e0309a8 */ /* 0x008ee800081ee1c6 */
[----:B------:R-:W1:Y:S02]  /*12bf0*/  S2R R0, SR_LTMASK ;  /* 0x0000000000007919 */ /* 0x000e640000003900 */
[----:B-1----:R-:W-:-:S04]  /*12c00*/  LOP3.LUT R0, R0, UR4, RZ, 0xc0, !PT ;  /* 0x0000000400007c12 */ /* 0x002fc8000f8ec0ff */
[----:B------:R-:W1:Y:S01]  /*12c10*/  POPC R204, R0 ;  /* 0x0000000000cc7309 */ /* 0x000e620000000000 */
[----:B---3--:R-:W1:Y:S02]  /*12c20*/  SHFL.IDX PT, R3, R3, R12, 0x1f ;  /* 0x00001f0c03037589 */ /* 0x008e6400000e0000 */
[----:B-1----:R-:W-:-:S05]  /*12c30*/  IADD3 R204, R3, c[0x0][0xc], R204 ;  /* 0x0000030003cc7a10 */ /* 0x002fca0007ffe0cc */
.L_x_243:
[----:B------:R-:W-:Y:S05]  /*12c40*/  BSYNC B0 ;  /* 0x0000000000007941 */ /* 0x000fea0003800000 */
.L_x_242:
[----:B------:R-:W-:Y:S01]  /*12c50*/  PRMT R10, R10, 0x9910, RZ ;  /* 0x000099100a0a7816 */ /* 0x000fe200000000ff */
[----:B------:R-:W-:Y:S01]  /*12c60*/  BSSY B1, `(.L_x_244) ;  /* 0x0000327000017945 */ /* 0x000fe20003800000 */
[----:B------:R-:W-:Y:S02]  /*12c70*/  IMAD.MOV.U32 R0, RZ, RZ, R204 ;  /* 0x000000ffff007224 */ /* 0x000fe400078e00cc */
[----:B------:R-:W-:-:S13]  /*12c80*/  ISETP.NE.AND P0, PT, R10, RZ, PT ;  /* 0x000000ff0a00720c */ /* 0x000fda0003f05270 */
[----:B------:R-:W-:Y:S05]  /*12c90*/  @!P0 BRA `(.L_x_245) ;  /* 0x0000264000008947 */ /* 0x000fea0003800000 */
[----:B------:R-:W-:Y:S01]  /*12ca0*/  SHF.R.S32.HI R3, RZ, 0x1f, R210 ;  /* 0x0000001fff037819 */ /* 0x000fe200000114d2 */
[----:B------:R-:W-:Y:S01]  /*12cb0*/  WARPSYNC 0xffffffff ;  /* 0xffffffff00007948 */ /* 0x000fe20003800000 */
[----:B------:R-:W-:Y:S01]  /*12cc0*/  BAR.SYNC.DEFER_BLOCKING 0x1, 0x100 ;  /* 0x0044000000007b1d */ /* 0x000fe20000010000 */
[----:B------:R-:W-:Y:S01]  /*12cd0*/  LOP3.LUT R12, R222, R224, RZ, 0xfc, !PT ;  /* 0x000000e0de0c7212 */ /* 0x000fe200078efcff */
[----:B------:R-:W-:Y:S01]  /*12ce0*/  IMAD.MOV.U32 R14, RZ, RZ, c[0x0][0x388] ;  /* 0x0000e200ff0e7624 */ /* 0x000fe200078e00ff */
[----:B------:R-:W-:Y:S02]  /*12cf0*/  LEA.HI R3, R3, R210, RZ, 0x5 ;  /* 0x000000d203037211 */ /* 0x000fe400078f28ff */
[----:B------:R-:W-:Y:S02]  /*12d00*/  F2FP.PACK_AB R13, R129, R128 ;  /* 0x00000080810d723e */ /* 0x000fe400000000ff */
[----:B------:R-:W-:Y:S02]  /*12d10*/  SHF.R.S32.HI R3, RZ, 0x5, R3 ;  /* 0x00000005ff037819 */ /* 0x000fe40000011403 */
[----:B------:R-:W-:-:S02]  /*12d20*/  F2FP.PACK_AB R10, R125, R124 ;  /* 0x0000007c7d0a723e */ /* 0x000fc400000000ff */
[----:B------:R-:W-:Y:S01]  /*12d30*/  ISETP.NE.U32.AND P0, PT, RZ, c[0x0][0x508], PT ;  /* 0x00014200ff007a0c */ /* 0x000fe20003f05070 */
[----:B------:R-:W-:Y:S01]  /*12d40*/  IMAD.SHL.U32 R3, R3, 0x400, RZ ;  /* 0x0000040003037824 */ /* 0x000fe200078e00ff */
[----:B------:R-:W-:Y:S02]  /*12d50*/  ISETP.NE.U32.AND P2, PT, RZ, c[0x0][0x500], PT ;  /* 0x00014000ff007a0c */ /* 0x000fe40003f45070 */
[----:B------:R-:W-:Y:S01]  /*12d60*/  ISETP.NE.AND.EX P1, PT, RZ, c[0x0][0x50c], PT, P0 ;  /* 0x00014300ff007a0c */ /* 0x000fe20003f25300 */
[----:B------:R-:W-:Y:S01]  /*12d70*/  IMAD R3, R223, 0x2, R3 ;  /* 0x00000002df037824 */ /* 0x000fe200078e0203 */
[----:B------:R-:W-:-:S03]  /*12d80*/  ISETP.NE.AND.EX P2, PT, RZ, c[0x0][0x504], PT, P2 ;  /* 0x00014100ff007a0c */ /* 0x000fc60003f45320 */
[----:B------:R-:W-:Y:S01]  /*12d90*/  IMAD.IADD R12, R3, 0x1, R12 ;  /* 0x00000001030c7824 */ /* 0x000fe200078e020c */
[----:B------:R-:W-:-:S04]  /*12da0*/  F2FP.PACK_AB R3, R131, R130 ;  /* 0x000000828303723e */ /* 0x000fc800000000ff */
[----:B------:R-:W-:-:S03]  /*12db0*/  LEA R12, R12, 0x80, 0x1 ;  /* 0x000000800c0c7811 */ /* 0x000fc600078e08ff */
[----:B------:R-:W-:Y:S02]  /*12dc0*/  @P1 LEA R18, P0, R240, c[0x0][0x508], 0x2 ;  /* 0x00014200f0121a11 */ /* 0x000fe400078010ff */
[----:B------:R1:W-:Y:S04]  /*12dd0*/  STS [R12], R13 ;  /* 0x0000000d0c007388 */ /* 0x0003e80000000800 */
[----:B------:R3:W-:Y:S04]  /*12de0*/  STS [R12+0x400], R3 ;  /* 0x000400030c007388 */ /* 0x0007e80000000800 */
[----:B------:R4:W-:Y:S01]  /*12df0*/  STS [R228], R10 ;  /* 0x0000000ae4007388 */ /* 0x0009e20000000800 */
[----:B-1----:R-:W-:-:S02]  /*12e00*/  F2FP.PACK_AB R13, R127, R126 ;  /* 0x0000007e7f0d723e */ /* 0x002fc400000000ff */
        /* <DEDUP_REMOVED lines=66> */
[----:B------:R-:W-:Y:S02]  /*13230*/  F2FP.PACK_AB R12, R101, R100 ;  /* 0x00000064650c723e */ /* 0x000fe400000000ff */
[----:B---3--:R-:W-:Y:S01]  /*13240*/  F2FP.PACK_AB R3, R123, R122 ;  /* 0x0000007a7b03723e */ /* 0x008fe200000000ff */
[----:B------:R1:W-:Y:S01]  /*13250*/  STS [R236+0x8000], R13 ;  /* 0x0080000dec007388 */ /* 0x0003e20000000800 */
[----:B----4-:R-:W-:-:S03]  /*13260*/  F2FP.PACK_AB R10, R103, R102 ;  /* 0x00000066670a723e */ /* 0x010fc600000000ff */
[----:B------:R3:W-:Y:S04]  /*13270*/  STS [R236+0x8400], R3 ;  /* 0x00840003ec007388 */ /* 0x0007e80000000800 */
[----:B------:R4:W-:Y:S04]  /*13280*/  STS [R239+0x8000], R12 ;  /* 0x0080000cef007388 */ /* 0x0009e80000000800 */
[----:B------:R2:W-:Y:S01]  /*13290*/  STS [R239+0x8400], R10 ;  /* 0x0084000aef007388 */ /* 0x0005e20000000800 */
[----:B-1----:R-:W-:Y:S02]  /*132a0*/  F2FP.PACK_AB R13, R107, R106 ;  /* 0x0000006a6b0d723e */ /* 0x002fe400000000ff */
[----:B---3--:R-:W-:-:S03]  /*132b0*/  F2FP.PACK_AB R3, R105, R104 ;  /* 0x000000686903723e */ /* 0x008fc600000000ff */
[----:B------:R1:W-:Y:S01]  /*132c0*/  STS [R235+0x8400], R13 ;  /* 0x0084000deb007388 */ /* 0x0003e20000000800 */
[----:B----4-:R-:W-:-:S03]  /*132d0*/  F2FP.PACK_AB R12, R111, R110 ;  /* 0x0000006e6f0c723e */ /* 0x010fc600000000ff */
[----:B------:R3:W-:Y:S01]  /*132e0*/  STS [R235+0x8000], R3 ;  /* 0x00800003eb007388 */ /* 0x0007e20000000800 */
[----:B--2---:R-:W-:-:S03]  /*132f0*/  F2FP.PACK_AB R10, R109, R108 ;  /* 0x0000006c6d0a723e */ /* 0x004fc600000000ff */
[----:B------:R2:W-:Y:S04]  /*13300*/  STS [R238+0x8400], R12 ;  /* 0x0084000cee007388 */ /* 0x0005e80000000800 */
[----:B------:R4:W-:Y:S01]  /*13310*/  STS [R238+0x8000], R10 ;  /* 0x0080000aee007388 */ /* 0x0009e20000000800 */
[----:B-1----:R-:W-:Y:S02]  /*13320*/  F2FP.PACK_AB R13, R115, R114 ;  /* 0x00000072730d723e */ /* 0x002fe400000000ff */
[----:B---3--:R-:W-:Y:S01]  /*13330*/  F2FP.PACK_AB R3, R117, R116 ;  /* 0x000000747503723e */ /* 0x008fe200000000ff */
[----:B--2---:R-:W-:-:S04]  /*13340*/  IMAD.MOV.U32 R12, RZ, RZ, 0x4 ;  /* 0x00000004ff0c7424 */ /* 0x004fc800078e00ff */
[----:B------:R1:W-:Y:S01]  /*13350*/  STS [R237+0x8000], R3 ;  /* 0x00800003ed007388 */ /* 0x0003e20000000800 */
[----:B----4-:R-:W-:Y:S01]  /*13360*/  F2FP.PACK_AB R10, R119, R118 ;  /* 0x00000076770a723e */ /* 0x010fe200000000ff */
[----:B------:R-:W-:-:S04]  /*13370*/  IMAD.WIDE R16, R240, R12, c[0x0][0x500] ;  /* 0x00014000f0107625 */ /* 0x000fc800078e020c */
[----:B------:R2:W-:Y:S04]  /*13380*/  STS [R237+0x8400], R10 ;  /* 0x0084000aed007388 */ /* 0x0005e80000000800 */
[----:B------:R-:W-:Y:S01]  /*13390*/  STS [R242+0x8400], R13 ;  /* 0x0084000df2007388 */ /* 0x000fe20000000800 */
[----:B-1----:R-:W-:-:S05]  /*133a0*/  F2FP.PACK_AB R3, R113, R112 ;  /* 0x000000707103723e */ /* 0x002fca00000000ff */
[----:B------:R1:W-:Y:S01]  /*133b0*/  STS [R242+0x8000], R3 ;  /* 0x00800003f2007388 */ /* 0x0003e20000000800 */
[----:B--2---:R-:W-:-:S04]  /*133c0*/  SHF.R.S32.HI R10, RZ, 0x1f, R240 ;  /* 0x0000001fff0a7819 */ /* 0x004fc800000114f0 */
[----:B------:R-:W-:Y:S01]  /*133d0*/  @P1 LEA.HI.X R19, R240, c[0x0][0x50c], R10, 0x2, P0 ;  /* 0x00014300f0131a11 */ /* 0x000fe200000f140a */
[----:B------:R-:W-:Y:S01]  /*133e0*/  BAR.SYNC.DEFER_BLOCKING 0x1, 0x100 ;  /* 0x0044000000007b1d */ /* 0x000fe20000010000 */
[----:B-1----:R-:W-:-:S05]  /*133f0*/  IMAD.MOV.U32 R3, RZ, RZ, RZ ;  /* 0x000000ffff037224 */ /* 0x002fca00078e00ff */
[----:B------:R1:W5:Y:S04]  /*13400*/  @P1 LDG.E R14, [R18.64] ;  /* 0x00000006120e1981 */ /* 0x000368000c1e1900 */
[----:B------:R1:W5:Y:S01]  /*13410*/  @P2 LDG.E R3, [R16.64] ;  /* 0x0000000610032981 */ /* 0x000362000c1e1900 */
[----:B------:R-:W-:-:S04]  /*13420*/  ISETP.NE.AND P0, PT, R206, RZ, PT ;  /* 0x000000ffce00720c */ /* 0x000fc80003f05270 */
[----:B------:R-:W-:Y:S01]  /*13430*/  SEL R206, R206, c[0x0][0x3d4], P0 ;  /* 0x0000f500cece7a07 */ /* 0x000fe20000000000 */
[----:B------:R-:W-:Y:S05]  /*13440*/  @P1 BRA `(.L_x_246) ;  /* 0x0000004000001947 */ /* 0x000fea0003800000 */
[----:B------:R-:W-:Y:S05]  /*13450*/  @!P2 BRA `(.L_x_246) ;  /* 0x000000300000a947 */ /* 0x000fea0003800000 */
[----:B-----5:R2:W3:Y:S04]  /*13460*/  LDG.E R14, [R16.64] ;  /* 0x00000006100e7981 */ /* 0x0204e8000c1e1900 */
[----:B-12---:R-:W3:Y:S02]  /*13470*/  LDG.E R16, [R16.64+0x4] ;  /* 0x0000040610107981 */ /* 0x006ee4000c1e1900 */
[----:B---3--:R-:W-:Y:S02]  /*13480*/  IADD3 R14, -R14, R16, RZ ;  /* 0x000000100e0e7210 */ /* 0x008fe40007ffe1ff */
.L_x_246:
[----:B------:R-:W-:Y:S01]  /*13490*/  IMAD.MOV.U32 R28, RZ, RZ, 0x368 ;  /* 0x00000368ff1c7424 */ /* 0x000fe200078e00ff */
[----:B------:R-:W-:Y:S01]  /*134a0*/  ISETP.GT.AND P2, PT, R206, 0x1, PT ;  /* 0x00000001ce00780c */ /* 0x000fe20003f44270 */
[----:B------:R-:W-:Y:S01]  /*134b0*/  IMAD.MOV.U32 R13, RZ, RZ, c[0x0][0x4e8] ;  /* 0x00013a00ff0d7624 */ /* 0x000fe200078e00ff */
[----:B------:R-:W-:Y:S01]  /*134c0*/  LEA.HI R12, R223, R223, RZ, 0x1 ;  /* 0x000000dfdf0c7211 */ /* 0x000fe200078f08ff */
[----:B-----5:R-:W-:Y:S01]  /*134d0*/  IMAD R14, R14, c[0x0][0x4e8], RZ ;  /* 0x00013a000e0e7a24 */ /* 0x020fe200078e02ff */
[----:B------:R-:W-:-:S02]  /*134e0*/  SEL R28, R28, 0x328, P2 ;  /* 0x000003281c1c7807 */ /* 0x000fc40001000000 */
[----:B------:R-:W-:Y:S02]  /*134f0*/  ISETP.NE.U32.AND P0, PT, RZ, c[0x0][0x500], PT ;  /* 0x00014000ff007a0c */ /* 0x000fe40003f05070 */
[----:B-1----:R-:W1:Y:S01]  /*13500*/  LDC.64 R16, c[0x0][R28+0x170] ;  /* 0x00005c001c107b82 */ /* 0x002e620000000a00 */
[----:B------:R-:W-:Y:S02]  /*13510*/  LOP3.LUT R12, R12, 0x1ffffffe, RZ, 0xc0, !PT ;  /* 0x1ffffffe0c0c7812 */ /* 0x000fe400078ec0ff */
[----:B------:R-:W-:Y:S02]  /*13520*/  ISETP.NE.AND.EX P0, PT, RZ, c[0x0][0x504], PT, P0 ;  /* 0x00014100ff007a0c */ /* 0x000fe40003f05300 */
[----:B------:R-:W-:Y:S01]  /*13530*/  ISETP.NE.AND P3, PT, R13, 0x1, PT ;  /* 0x000000010d00780c */ /* 0x000fe20003f65270 */
[----:B------:R-:W-:Y:S01]  /*13540*/  IMAD.IADD R12, R223, 0x1, -R12 ;  /* 0x00000001df0c7824 */ /* 0x000fe200078e0a0c */
[----:B------:R-:W-:Y:S01]  /*13550*/  SEL R240, R240, RZ, !P0 ;  /* 0x000000fff0f07207 */ /* 0x000fe20004000000 */
[----:B------:R-:W2:Y:S01]  /*13560*/  LDC.64 R24, c[0x0][R28+0x168] ;  /* 0x00005a001c187b82 */ /* 0x000ea20000000a00 */
[----:B------:R-:W-:Y:S01]  /*13570*/  SEL R15, R10, RZ, !P0 ;  /* 0x000000ff0a0f7207 */ /* 0x000fe20004000000 */
[----:B------:R-:W-:Y:S01]  /*13580*/  IMAD R12, R12, 0x8, R218 ;  /* 0x000000080c0c7824 */ /* 0x000fe200078e02da */
[----:B------:R-:W-:-:S03]  /*13590*/  SEL R19, R244, RZ, P2 ;  /* 0x000000fff4137207 */ /* 0x000fc60001000000 */
[----:B------:R-:W-:Y:S02]  /*135a0*/  IMAD R10, R205, 0x80, R12 ;  /* 0x00000080cd0a7824 */ /* 0x000fe400078e020c */
[----:B------:R-:W3:Y:S02]  /*135b0*/  LDC.64 R22, c[0x0][R28+0x178] ;  /* 0x00005e001c167b82 */ /* 0x000ee40000000a00 */
[----:B------:R-:W-:-:S04]  /*135c0*/  @P3 IMAD.HI.U32 R12, R10, c[0x0][0x4ec], RZ ;  /* 0x00013b000a0c3a27 */ /* 0x000fc800078e00ff */
[----:B------:R-:W-:Y:S01]  /*135d0*/  IMAD.MOV.U32 R18, RZ, RZ, R10 ;  /* 0x000000ffff127224 */ /* 0x000fe200078e000a */
[----:B------:R-:W-:Y:S01]  /*135e0*/  @P3 SHF.R.U32.HI R18, RZ, c[0x0][0x4f0], R12 ;  /* 0x00013c00ff123a19 */ /* 0x000fe2000001160c */
[----:B------:R-:W4:Y:S01]  /*135f0*/  LDC.64 R20, c[0x0][R28+0x160] ;  /* 0x000058001c147b82 */ /* 0x000f220000000a00 */
[----:B------:R-:W-:Y:S01]  /*13600*/  SHF.R.S32.HI R12, RZ, 0x1f, R3 ;  /* 0x0000001fff0c7819 */ /* 0x000fe20000011403 */
[----:B-1----:R-:W-:-:S04]  /*13610*/  IMAD R13, R17, R240, RZ ;  /* 0x000000f0110d7224 */ /* 0x002fc800078e02ff */
[C---:B------:R-:W-:Y:S02]  /*13620*/  IMAD R13, R16.reuse, R15, R13 ;  /* 0x0000000f100d7224 */ /* 0x040fe400078e020d */
[----:B------:R-:W-:-:S04]  /*13630*/  IMAD.WIDE.U32 R16, R16, R240, RZ ;  /* 0x000000f010107225 */ /* 0x000fc800078e00ff */
[----:B--2---:R-:W-:-:S04]  /*13640*/  IMAD.WIDE.U32 R26, R24, R241, RZ ;  /* 0x000000f1181a7225 */ /* 0x004fc800078e00ff */
[----:B------:R-:W-:Y:S02]  /*13650*/  IMAD R15, R25, R241, RZ ;  /* 0x000000f1190f7224 */ /* 0x000fe400078e02ff */
[----:B------:R-:W-:Y:S01]  /*13660*/  IMAD.IADD R13, R17, 0x1, R13 ;  /* 0x00000001110d7824 */ /* 0x000fe200078e020d */
[----:B------:R-:W-:Y:S01]  /*13670*/  IADD3 R17, P1, P0, R16, R26, R3 ;  /* 0x0000001a10117210 */ /* 0x000fe2000783e003 */
[----:B------:R-:W-:Y:S02]  /*13680*/  IMAD.IADD R15, R27, 0x1, R15 ;  /* 0x000000011b0f7824 */ /* 0x000fe400078e020f */
[-C--:B---3--:R-:W-:Y:S02]  /*13690*/  IMAD R16, R23, R19.reuse, RZ ;  /* 0x0000001317107224 */ /* 0x088fe400078e02ff */
        /* <DEDUP_REMOVED lines=8> */
[----:B----4-:R-:W-:Y:S01]  /*13720*/  IMAD R15, R21, R13, RZ ;  /* 0x0000000d150f7224 */ /* 0x010fe200078e02ff */
[----:B------:R-:W-:-:S03]  /*13730*/  SHF.R.S32.HI R16, RZ, 0x1f, R13 ;  /* 0x0000001fff107819 */ /* 0x000fc6000001140d */
[----:B------:R-:W-:-:S04]  /*13740*/  IMAD.WIDE.U32 R22, R20, R13, R22 ;  /* 0x0000000d14167225 */ /* 0x000fc800078e0016 */
[----:B------:R-:W-:Y:S02]  /*13750*/  IMAD.MOV.U32 R13, RZ, RZ, c[0x0][0x4a8] ;  /* 0x00012a00ff0d7624 */ /* 0x000fe400078e00ff */
[----:B------:R-:W-:Y:S02]  /*13760*/  IMAD R16, R20, R16, R15 ;  /* 0x0000001014107224 */ /* 0x000fe400078e020f */
[----:B------:R-:W-:Y:S01]  /*13770*/  IMAD.MOV.U32 R15, RZ, RZ, c[0x0][0x4ac] ;  /* 0x00012b00ff0f7624 */ /* 0x000fe200078e00ff */
[----:B------:R-:W-:Y:S01]  /*13780*/  SEL R13, R13, c[0x0][0x450], P2 ;  /* 0x000114000d0d7a07 */ /* 0x000fe20001000000 */
[----:B------:R-:W-:-:S03]  /*13790*/  IMAD.IADD R16, R23, 0x1, R16 ;  /* 0x0000000117107824 */ /* 0x000fc600078e0210 */
[----:B------:R-:W-:Y:S02]  /*137a0*/  SEL R15, R15, c[0x0][0x454], P2 ;  /* 0x000115000f0f7a07 */ /* 0x000fe40001000000 */
[----:B------:R-:W-:-:S04]  /*137b0*/  LEA R13, P0, R22, R13, 0x2 ;  /* 0x0000000d160d7211 */ /* 0x000fc800078010ff */
[----:B------:R-:W-:Y:S01]  /*137c0*/  LEA.HI.X R15, R22, R15, R16, 0x2, P0 ;  /* 0x0000000f160f7211 */ /* 0x000fe200000f1410 */
[----:B------:R-:W-:Y:S01]  /*137d0*/  SHFL.IDX PT, R18, R13, 0x1, 0x1c1f ;  /* 0x003c1f000d127f89 */ /* 0x000fe200000e0000 */
[----:B------:R-:W-:-:S03]  /*137e0*/  LOP3.LUT P0, RZ, R219, 0x3, RZ, 0xc0, !PT ;  /* 0x00000003dbff7812 */ /* 0x000fc6000780c0ff */
[----:B------:R1:W-:Y:S04]  /*137f0*/  SHFL.IDX PT, R16, R13, RZ, 0x1c1f ;  /* 0x001c1fff0d107589 */ /* 0x0003e800000e0000 */
[----:B------:R-:W2:Y:S04]  /*13800*/  SHFL.IDX PT, R17, R15, RZ, 0x1c1f ;  /* 0x001c1fff0f117589 */ /* 0x000ea800000e0000 */
[----:B------:R3:W4:Y:S01]  /*13810*/  SHFL.IDX PT, R19, R15, 0x1, 0x1c1f ;  /* 0x003c1f000f137f89 */ /* 0x00072200000e0000 */
[----:B-1----:R-:W-:-:S05]  /*13820*/  IMAD R13, R205, 0x80, R218 ;  /* 0x00000080cd0d7824 */ /* 0x002fca00078e02da */
[C---:B------:R-:W-:Y:S02]  /*13830*/  ISETP.GE.OR P1, PT, R13.reuse, R14, P0 ;  /* 0x0000000e0d00720c */ /* 0x040fe40000726670 */
[----:B---3--:R-:W-:-:S04]  /*13840*/  IADD3 R15, R13, 0x8, RZ ;  /* 0x000000080d0f7810 */ /* 0x008fc80007ffe0ff */
[----:B------:R-:W-:-:S07]  /*13850*/  ISETP.GE.OR P0, PT, R15, R14, P0 ;  /* 0x0000000e0f00720c */ /* 0x000fce0000706670 */
[----:B--2---:R1:W-:Y:S01]  /*13860*/  @!P1 ST.E [R16.64], R2 ;  /* 0x0000000210009985 */ /* 0x0043e2000c101906 */
[----:B------:R-:W-:-:S05]  /*13870*/  ISETP.GE.AND P1, PT, R15, R14, PT ;  /* 0x0000000e0f00720c */ /* 0x000fca0003f26270 */
[----:B----4-:R2:W-:Y:S01]  /*13880*/  @!P0 ST.E [R18.64], R11 ;  /* 0x0000000b12008985 */ /* 0x0105e2000c101906 */
[----:B------:R-:W-:Y:S02]  /*13890*/  ISETP.GE.AND P0, PT, R13, R14, PT ;  /* 0x0000000e0d00720c */ /* 0x000fe40003f06270 */
[----:B-1----:R-:W-:Y:S01]  /*138a0*/  P2R R2, PR, RZ, 0x2 ;  /* 0x00000002ff027803 */ /* 0x002fe20000000000 */
[----:B------:R-:W-:Y:S05]  /*138b0*/  @P2 BRA `(.L_x_247) ;  /* 0x000007f000002947 */ /* 0x000fea0003800000 */
[----:B------:R-:W-:Y:S01]  /*138c0*/  IMAD R12, R12, c[0x0][0x3a0], RZ ;  /* 0x0000e8000c0c7a24 */ /* 0x000fe200078e02ff */
[----:B------:R-:W-:Y:S01]  /*138d0*/  LEA R2, R205, R221, 0x7 ;  /* 0x000000ddcd027211 */ /* 0x000fe200078e38ff */
[----:B------:R-:W-:Y:S01]  /*138e0*/  IMAD.WIDE.U32 R4, R3, c[0x0][0x3a0], RZ ;  /* 0x0000e80003047a25 */ /* 0x000fe200078e00ff */
[----:B------:R-:W-:Y:S01]  /*138f0*/  SHF.R.S32.HI R8, RZ, 0x1f, R240 ;  /* 0x0000001fff087819 */ /* 0x000fe200000114f0 */
[----:B------:R1:W3:Y:S01]  /*13900*/  LDS.128 R56, [R217+0x80] ;  /* 0x00008000d9387984 */ /* 0x0002e20000000c00 */
[----:B------:R-:W-:Y:S01]  /*13910*/  LEA R205, R205, R226, 0x7 ;  /* 0x000000e2cdcd7211 */ /* 0x000fe200078e38ff */
[----:B------:R-:W-:Y:S01]  /*13920*/  IMAD R12, R3, c[0x0][0x3a4], R12 ;  /* 0x0000e900030c7a24 */ /* 0x000fe200078e020c */
[----:B------:R-:W-:Y:S01]  /*13930*/  MOV R3, R2 ;  /* 0x0000000200037202 */ /* 0x000fe20000000f00 */
[----:B------:R1:W4:Y:S01]  /*13940*/  LDS.128 R52, [R217+0x1080] ;  /* 0x00108000d9347984 */ /* 0x0003220000000c00 */
[----:B------:R-:W-:-:S02]  /*13950*/  IMAD R8, R8, c[0x0][0x3f0], RZ ;  /* 0x0000fc0008087a24 */ /* 0x000fc400078e02ff */
[----:B------:R-:W-:Y:S01]  /*13960*/  IADD3 R5, R5, R12, RZ ;  /* 0x0000000c05057210 */ /* 0x000fe20007ffe0ff */
[----:B------:R1:W2:Y:S01]  /*13970*/  LDS.128 R48, [R217+0x2080] ;  /* 0x00208000d9307984 */ /* 0x0002a20000000c00 */
[----:B------:R-:W-:-:S03]  /*13980*/  IMAD R8, R240, c[0x0][0x3f4], R8 ;  /* 0x0000fd00f0087a24 */ /* 0x000fc600078e0208 */
[C---:B------:R-:W-:Y:S01]  /*13990*/  IMAD.WIDE.U32 R6, R241.reuse, c[0x0][0x3e8], R4 ;  /* 0x0000fa00f1067a25 */ /* 0x040fe200078e0004 */
[----:B------:R1:W1:Y:S03]  /*139a0*/  LDS.128 R44, [R217+0x3080] ;  /* 0x00308000d92c7984 */ /* 0x0002660000000c00 */
[----:B------:R-:W-:Y:S01]  /*139b0*/  @P3 IMAD.HI.U32 R4, R2, c[0x0][0x4ec], RZ ;  /* 0x00013b0002043a27 */ /* 0x000fe200078e00ff */
[----:B------:R1:W1:Y:S03]  /*139c0*/  LDS.128 R40, [R217+0x4080] ;  /* 0x00408000d9287984 */ /* 0x0002660000000c00 */
[----:B------:R-:W-:Y:S01]  /*139d0*/  IMAD R7, R241, c[0x0][0x3ec], R7 ;  /* 0x0000fb00f1077a24 */ /* 0x000fe200078e0207 */
[----:B------:R-:W-:Y:S01]  /*139e0*/  @P3 SHF.R.U32.HI R3, RZ, c[0x0][0x4f0], R4 ;  /* 0x00013c00ff033a19 */ /* 0x000fe20000011604 */
[----:B------:R1:W1:Y:S02]  /*139f0*/  LDS.128 R36, [R217+0x5080] ;  /* 0x00508000d9247984 */ /* 0x0002640000000c00 */
[----:B------:R-:W-:Y:S01]  /*13a00*/  IMAD.WIDE.U32 R12, R240, c[0x0][0x3f0], R6 ;  /* 0x0000fc00f00c7a25 */ /* 0x000fe200078e0006 */
[----:B------:R-:W-:Y:S01]  /*13a10*/  SHF.R.S32.HI R10, RZ, 0x1f, R3 ;  /* 0x0000001fff0a7819 */ /* 0x000fe20000011403 */
[----:B------:R1:W1:Y:S01]  /*13a20*/  LDS.128 R32, [R217+0x6080] ;  /* 0x00608000d9207984 */ /* 0x0002620000000c00 */
[----:B------:R-:W-:-:S02]  /*13a30*/  IADD3 R9, -R3, RZ, RZ ;  /* 0x000000ff03097210 */ /* 0x000fc40007ffe1ff */
[----:B------:R-:W-:Y:S01]  /*13a40*/  IADD3 R13, R13, R8, RZ ;  /* 0x000000080d0d7210 */ /* 0x000fe20007ffe0ff */
[----:B------:R1:W1:Y:S01]  /*13a50*/  LDS.128 R28, [R217+0x7080] ;  /* 0x00708000d91c7984 */ /* 0x0002620000000c00 */
[----:B------:R-:W-:Y:S02]  /*13a60*/  IMAD R10, R10, c[0x0][0x3e0], RZ ;  /* 0x0000f8000a0a7a24 */ /* 0x000fe400078e02ff */
[----:B------:R-:W-:Y:S01]  /*13a70*/  IMAD R9, R9, c[0x0][0x4e8], R2 ;  /* 0x00013a0009097a24 */ /* 0x000fe200078e0202 */
[----:B------:R1:W1:Y:S01]  /*13a80*/  LDS.128 R24, [R217+0x8080] ;  /* 0x00808000d9187984 */ /* 0x0002620000000c00 */
[C---:B------:R-:W-:Y:S02]  /*13a90*/  IMAD R10, R3.reuse, c[0x0][0x3e4], R10 ;  /* 0x0000f900030a7a24 */ /* 0x040fe400078e020a */
[----:B------:R-:W-:Y:S01]  /*13aa0*/  IMAD.WIDE.U32 R12, R3, c[0x0][0x3e0], R12 ;  /* 0x0000f800030c7a25 */ /* 0x000fe200078e000c */
[----:B------:R1:W1:Y:S01]  /*13ab0*/  LDS.128 R20, [R217+0x9080] ;  /* 0x00908000d9147984 */ /* 0x0002620000000c00 */
[----:B------:R-:W-:-:S03]  /*13ac0*/  SHF.R.S32.HI R2, RZ, 0x1f, R9 ;  /* 0x0000001fff027819 */ /* 0x000fc60000011409 */
[----:B--2---:R2:W1:Y:S01]  /*13ad0*/  LDS.128 R16, [R217+0xa080] ;  /* 0x00a08000d9107984 */ /* 0x0044620000000c00 */
[----:B------:R-:W-:Y:S01]  /*13ae0*/  IADD3 R11, R13, R10, RZ ;  /* 0x0000000a0d0b7210 */ /* 0x000fe20007ffe0ff */
[----:B------:R-:W-:Y:S01]  /*13af0*/  IMAD R2, R2, c[0x0][0x3d8], RZ ;  /* 0x0000f60002027a24 */ /* 0x000fe200078e02ff */
[----:B------:R-:W-:Y:S01]  /*13b00*/  MOV R10, R12 ;  /* 0x0000000c000a7202 */ /* 0x000fe20000000f00 */
[----:B------:R2:W1:Y:S04]  /*13b10*/  LDS.128 R4, [R217+0xb080] ;  /* 0x00b08000d9047984 */ /* 0x0004680000000c00 */
[----:B------:R-:W-:-:S04]  /*13b20*/  IMAD.WIDE.U32 R10, R9, c[0x0][0x3d8], R10 ;  /* 0x0000f600090a7a25 */ /* 0x000fc800078e000a */
[----:B------:R-:W-:Y:S01]  /*13b30*/  IMAD R9, R9, c[0x0][0x3dc], R2 ;  /* 0x0000f70009097a24 */ /* 0x000fe200078e0202 */
[----:B------:R-:W-:-:S04]  /*13b40*/  LEA R8, P0, R10, c[0x0][0x380], 0x1 ;  /* 0x0000e0000a087a11 */ /* 0x000fc800078008ff */
[----:B------:R-:W-:-:S04]  /*13b50*/  IADD3 R2, R11, R9, RZ ;  /* 0x000000090b027210 */ /* 0x000fc80007ffe0ff */
[----:B------:R-:W-:Y:S01]  /*13b60*/  LEA.HI.X R2, R10, c[0x0][0x384], R2, 0x1, P0 ;  /* 0x0000e1000a027a11 */ /* 0x000fe200000f0c02 */
[----:B------:R-:W-:Y:S05]  /*13b70*/  BRA.DIV ~URZ, `(.L_x_248) ;  /* 0x000036f27f007947 */ /* 0x000fea000b800000 */
[----:B---34-:R3:W4:Y:S02]  /*13b80*/  SHFL.IDX PT, R61, R2, RZ, 0x181f ;  /* 0x00181fff023d7589 */ /* 0x01872400000e0000 */
.L_x_311:
[----:B------:R-:W-:Y:S05]  /*13b90*/  BRA.DIV ~URZ, `(.L_x_249) ;  /* 0x000037427f007947 */ /* 0x000fea000b800000 */
[----:B------:R2:W3:Y:S02]  /*13ba0*/  SHFL.IDX PT, R3, R8, RZ, 0x181f ;  /* 0x00181fff08037589 */ /* 0x0004e400000e0000 */
.L_x_312:
[----:B------:R-:W-:Y:S01]  /*13bb0*/  ISETP.GE.AND P0, PT, R205, R14, PT ;  /* 0x0000000ecd00720c */ /* 0x000fe20003f06270 */
[----:B------:R-:W-:Y:S01]  /*13bc0*/  BSSY B0, `(.L_x_250) ;  /* 0x0000011000007945 */ /* 0x000fe20003800000 */
[----:B------:R-:W-:Y:S02]  /*13bd0*/  SHF.R.S32.HI R60, RZ, 0x1f, R211 ;  /* 0x0000001fff3c7819 */ /* 0x000fe400000114d3 */
[----:B------:R-:W-:Y:S02]  /*13be0*/  SHF.R.S32.HI R15, RZ, 0x1f, R212 ;  /* 0x0000001fff0f7819 */ /* 0x000fe400000114d4 */
[----:B------:R-:W-:-:S07]  /*13bf0*/  SHF.R.S32.HI R9, RZ, 0x1f, R246 ;  /* 0x0000001fff097819 */ /* 0x000fce00000114f6 */
[----:B------:R-:W-:Y:S05]  /*13c00*/  @P0 BRA `(.L_x_251) ;  /* 0x000000c000000947 */ /* 0x000fea0003800000 */
[----:B------:R-:W-:Y:S02]  /*13c10*/  ISETP.GE.AND P2, PT, R246, c[0x0][0x3c8], PT ;  /* 0x0000f200f6007a0c */ /* 0x000fe40003f46270 */
[----:B------:R-:W-:Y:S02]  /*13c20*/  ISETP.GE.AND P1, PT, R212, c[0x0][0x3c8], PT ;  /* 0x0000f200d4007a0c */ /* 0x000fe40003f26270 */
[----:B------:R-:W-:-:S09]  /*13c30*/  ISETP.GE.AND P0, PT, R211, c[0x0][0x3c8], PT ;  /* 0x0000f200d3007a0c */ /* 0x000fd20003f06270 */
[-C--:B---3--:R-:W-:Y:S02]  /*13c40*/  @!P2 LEA R12, P5, R246, R3.reuse, 0x1 ;  /* 0x00000003f60ca211 */ /* 0x088fe400078a08ff */
[-C--:B------:R-:W-:Y:S02]  /*13c50*/  @!P1 LEA R10, P4, R212, R3.reuse, 0x1 ;  /* 0x00000003d40a9211 */ /* 0x080fe400078808ff */
[C---:B------:R-:W-:Y:S02]  /*13c60*/  @!P0 LEA R62, P3, R211.reuse, R3, 0x1 ;  /* 0x00000003d33e8211 */ /* 0x040fe400078608ff */
[-C--:B----4-:R-:W-:Y:S02]  /*13c70*/  @!P2 LEA.HI.X R13, R246, R61.reuse, R9, 0x1, P5 ;  /* 0x0000003df60da211 */ /* 0x090fe400028f0c09 */
[-C--:B------:R-:W-:Y:S02]  /*13c80*/  @!P1 LEA.HI.X R11, R212, R61.reuse, R15, 0x1, P4 ;  /* 0x0000003dd40b9211 */ /* 0x080fe400020f0c0f */
[----:B------:R-:W-:Y:S01]  /*13c90*/  @!P0 LEA.HI.X R63, R211, R61, R60, 0x1, P3 ;  /* 0x0000003dd33f8211 */ /* 0x000fe200018f0c3c */
[----:B------:R3:W-:Y:S04]  /*13ca0*/  @!P2 ST.E.128 [R12.64], R56 ;  /* 0x000000380c00a985 */ /* 0x0007e8000c101d06 */
[----:B-1----:R3:W-:Y:S04]  /*13cb0*/  @!P1 ST.E.128 [R10.64], R40 ;  /* 0x000000280a009985 */ /* 0x0027e8000c101d06 */
[----:B------:R3:W-:Y:S02]  /*13cc0*/  @!P0 ST.E.128 [R62.64], R24 ;  /* 0x000000183e008985 */ /* 0x0007e4000c101d06 */
.L_x_251:
[----:B------:R-:W-:Y:S05]  /*13cd0*/  BSYNC B0 ;  /* 0x0000000000007941 */ /* 0x000fea0003800000 */
.L_x_250:
[----:B------:R-:W-:Y:S05]  /*13ce0*/  BRA.DIV ~URZ, `(.L_x_252) ;  /* 0x000036627f007947 */ /* 0x000fea000b800000 */
[----:B-1-3--:R1:W3:Y:S04]  /*13cf0*/  SHFL.IDX PT, R24, R2, 0x1, 0x181f ;  /* 0x00381f0002187f89 */ /* 0x00a2e800000e0000 */
[----:B------:R1:W2:Y:S02]  /*13d00*/  SHFL.IDX PT, R10, R8, 0x1, 0x181f ;  /* 0x00381f00080a7f89 */ /* 0x0002a400000e0000 */
.L_x_313:
        /* <DEDUP_REMOVED lines=8> */
[-C--:B------:R-:W-:Y:S02]  /*13d90*/  @!P1 LEA R12, P4, R212, R10.reuse, 0x1 ;  /* 0x0000000ad40c9211 */ /* 0x080fe400078808ff */
[C---:B------:R-:W-:Y:S02]  /*13da0*/  @!P0 LEA R10, P3, R211.reuse, R10, 0x1 ;  /* 0x0000000ad30a8211 */ /* 0x040fe400078608ff */
[-C--:B---3--:R-:W-:Y:S02]  /*13db0*/  @!P2 LEA.HI.X R27, R246, R24.reuse, R9, 0x1, P5 ;  /* 0x00000018f61ba211 */ /* 0x088fe400028f0c09 */
[-C--:B------:R-:W-:Y:S02]  /*13dc0*/  @!P1 LEA.HI.X R13, R212, R24.reuse, R15, 0x1, P4 ;  /* 0x00000018d40d9211 */ /* 0x080fe400020f0c0f */
[----:B------:R-:W-:Y:S01]  /*13dd0*/  @!P0 LEA.HI.X R11, R211, R24, R60, 0x1, P3 ;  /* 0x00000018d30b8211 */ /* 0x000fe200018f0c3c */
[----:B------:R2:W-:Y:S04]  /*13de0*/  @!P2 ST.E.128 [R26.64], R52 ;  /* 0x000000341a00a985 */ /* 0x0005e8000c101d06 */
[----:B------:R2:W-:Y:S04]  /*13df0*/  @!P1 ST.E.128 [R12.64], R36 ;  /* 0x000000240c009985 */ /* 0x0005e8000c101d06 */
[----:B------:R2:W-:Y:S02]  /*13e00*/  @!P0 ST.E.128 [R10.64], R20 ;  /* 0x000000140a008985 */ /* 0x0005e4000c101d06 */
.L_x_254:
[----:B------:R-:W-:Y:S05]  /*13e10*/  BSYNC B0 ;  /* 0x0000000000007941 */ /* 0x000fea0003800000 */
.L_x_253:
[----:B------:R-:W-:Y:S05]  /*13e20*/  BRA.DIV ~URZ, `(.L_x_255) ;  /* 0x000035e27f007947 */ /* 0x000fea000b800000 */
[----:B--2---:R2:W1:Y:S02]  /*13e30*/  SHFL.IDX PT, R20, R2, 0x2, 0x181f ;  /* 0x00581f0002147f89 */ /* 0x00446400000e0000 */
.L_x_314:
[----:B------:R-:W-:Y:S05]  /*13e40*/  BRA.DIV ~URZ, `(.L_x_256) ;  /* 0x000036327f007947 */ /* 0x000fea000b800000 */
[----:B------:R2:W4:Y:S02]  /*13e50*/  SHFL.IDX PT, R10, R8, 0x2, 0x181f ;  /* 0x00581f00080a7f89 */ /* 0x00052400000e0000 */
.L_x_315:
        /* <DEDUP_REMOVED lines=8> */
[-C--:B------:R-:W-:Y:S02]  /*13ee0*/  @!P1 LEA R12, P4, R212, R10.reuse, 0x1 ;  /* 0x0000000ad40c9211 */ /* 0x080fe400078808ff */
[C---:B------:R-:W-:Y:S02]  /*13ef0*/  @!P0 LEA R10, P3, R211.reuse, R10, 0x1 ;  /* 0x0000000ad30a8211 */ /* 0x040fe400078608ff */
[-C--:B-1----:R-:W-:Y:S02]  /*13f00*/  @!P2 LEA.HI.X R23, R246, R20.reuse, R9, 0x1, P5 ;  /* 0x00000014f617a211 */ /* 0x082fe400028f0c09 */
[-C--:B------:R-:W-:Y:S02]  /*13f10*/  @!P1 LEA.HI.X R13, R212, R20.reuse, R15, 0x1, P4 ;  /* 0x00000014d40d9211 */ /* 0x080fe400020f0c0f */
[----:B------:R-:W-:Y:S01]  /*13f20*/  @!P0 LEA.HI.X R11, R211, R20, R60, 0x1, P3 ;  /* 0x00000014d30b8211 */ /* 0x000fe200018f0c3c */
[----:B------:R1:W-:Y:S04]  /*13f30*/  @!P2 ST.E.128 [R22.64], R48 ;  /* 0x000000301600a985 */ /* 0x0003e8000c101d06 */
[----:B------:R1:W-:Y:S04]  /*13f40*/  @!P1 ST.E.128 [R12.64], R32 ;  /* 0x000000200c009985 */ /* 0x0003e8000c101d06 */
[----:B------:R1:W-:Y:S02]  /*13f50*/  @!P0 ST.E.128 [R10.64], R16 ;  /* 0x000000100a008985 */ /* 0x0003e4000c101d06 */
.L_x_258:
[----:B------:R-:W-:Y:S05]  /*13f60*/  BSYNC B0 ;  /* 0x0000000000007941 */ /* 0x000fea0003800000 */
.L_x_257:
[----:B------:R-:W-:Y:S05]  /*13f70*/  BRA.DIV ~URZ, `(.L_x_259) ;  /* 0x000035627f007947 */ /* 0x000fea000b800000 */
[----:B-12---:R-:W1:Y:S04]  /*13f80*/  SHFL.IDX PT, R2, R2, 0x3, 0x181f ;  /* 0x00781f0002027f89 */ /* 0x006e6800000e0000 */
[----:B------:R-:W2:Y:S02]  /*13f90*/  SHFL.IDX PT, R8, R8, 0x3, 0x181f ;  /* 0x00781f0008087f89 */ /* 0x000ea400000e0000 */
.L_x_316:
[----:B------:R-:W-:-:S04]  /*13fa0*/  IADD3 R205, R205, 0x60, RZ ;  /* 0x00000060cdcd7810 */ /* 0x000fc80007ffe0ff */
[----:B------:R-:W-:-:S13]  /*13fb0*/  ISETP.GE.AND P0, PT, R205, R14, PT ;  /* 0x0000000ecd00720c */ /* 0x000fda0003f06270 */
[----:B------:R-:W-:Y:S05]  /*13fc0*/  @P0 BRA `(.L_x_260) ;  /* 0x00001f0000000947 */ /* 0x000fea0003800000 */
[----:B------:R-:W-:Y:S02]  /*13fd0*/  ISETP.GE.AND P1, PT, R246, c[0x0][0x3c8], PT ;  /* 0x0000f200f6007a0c */ /* 0x000fe40003f26270 */
[----:B------:R-:W-:-:S11]  /*13fe0*/  ISETP.GE.AND P0, PT, R212, c[0x0][0x3c8], PT ;  /* 0x0000f200d4007a0c */ /* 0x000fd60003f06270 */
[-C--:B--2---:R-:W-:Y:S02]  /*13ff0*/  @!P1 LEA R12, P3, R246, R8.reuse, 0x1 ;  /* 0x00000008f60c9211 */ /* 0x084fe400078608ff */
[----:B----4-:R-:W-:Y:S02]  /*14000*/  @!P0 LEA R10, P2, R212, R8, 0x1 ;  /* 0x00000008d40a8211 */ /* 0x010fe400078408ff */
[-C--:B-1----:R-:W-:Y:S02]  /*14010*/  @!P1 LEA.HI.X R13, R246, R2.reuse, R9, 0x1, P3 ;  /* 0x00000002f60d9211 */ /* 0x082fe400018f0c09 */
[----:B------:R-:W-:-:S03]  /*14020*/  @!P0 LEA.HI.X R11, R212, R2, R15, 0x1, P2 ;  /* 0x00000002d40b8211 */ /* 0x000fc600010f0c0f */
[----:B------:R1:W-:Y:S04]  /*14030*/  @!P1 ST.E.128 [R12.64], R44 ;  /* 0x0000002c0c009985 */ /* 0x0003e8000c101d06 */
[----:B------:R1:W-:Y:S01]  /*14040*/  @!P0 ST.E.128 [R10.64], R28 ;  /* 0x0000001c0a008985 */ /* 0x0003e2000c101d06 */
[----:B------:R-:W-:-:S13]  /*14050*/  ISETP.GE.AND P0, PT, R211, c[0x0][0x3c8], PT ;  /* 0x0000f200d3007a0c */ /* 0x000fda0003f06270 */
[----:B------:R-:W-:Y:S05]  /*14060*/  @P0 BRA `(.L_x_260) ;  /* 0x00001e6000000947 */ /* 0x000fea0003800000 */
[----:B------:R-:W-:-:S04]  /*14070*/  LEA R8, P0, R211, R8, 0x1 ;  /* 0x00000008d3087211 */ /* 0x000fc800078008ff */
[----:B------:R-:W-:-:S05]  /*14080*/  LEA.HI.X R9, R211, R2, R60, 0x1, P0 ;  /* 0x00000002d3097211 */ /* 0x000fca00000f0c3c */
[----:B------:R2:W-:Y:S01]  /*14090*/  ST.E.128 [R8.64], R4 ;  /* 0x0000000408007985 */ /* 0x0005e2000c101d06 */
[----:B------:R-:W-:Y:S05]  /*140a0*/  BRA `(.L_x_260) ;  /* 0x00001e2000007947 */ /* 0x000fea0003800000 */
.L_x_247:
[----:B------:R-:W-:Y:S02]  /*140b0*/  IMAD R12, R12, c[0x0][0x408], RZ ;  /* 0x000102000c0c7a24 */ /* 0x000fe400078e02ff */
[----:B------:R-:W-:-:S04]  /*140c0*/  IMAD.WIDE.U32 R14, R3, c[0x0][0x408], RZ ;  /* 0x00010200030e7a25 */ /* 0x000fc800078e00ff */
[----:B------:R-:W-:Y:S01]  /*140d0*/  IMAD R12, R3, c[0x0][0x40c], R12 ;  /* 0x00010300030c7a24 */ /* 0x000fe200078e020c */
[----:B------:R-:W-:Y:S01]  /*140e0*/  SHF.R.S32.HI R3, RZ, 0x1f, R240 ;  /* 0x0000001fff037819 */ /* 0x000fe200000114f0 */
[----:B--2---:R-:W-:-:S03]  /*140f0*/  @P3 IMAD.HI.U32 R11, R10, c[0x0][0x4ec], RZ ;  /* 0x00013b000a0b3a27 */ /* 0x004fc600078e00ff */
[----:B------:R-:W-:Y:S01]  /*14100*/  IADD3 R13, R15, R12, RZ ;  /* 0x0000000c0f0d7210 */ /* 0x000fe20007ffe0ff */
[----:B------:R-:W-:Y:S01]  /*14110*/  IMAD R3, R3, c[0x0][0x440], RZ ;  /* 0x0001100003037a24 */ /* 0x000fe200078e02ff */
[----:B------:R-:W-:-:S03]  /*14120*/  MOV R12, R14 ;  /* 0x0000000e000c7202 */ /* 0x000fc60000000f00 */
        /* <DEDUP_REMOVED lines=25> */
[----:B------:R1:W2:Y:S02]  /*142c0*/  SHFL.IDX PT, R163, R161, RZ, 0x1c1f ;  /* 0x001c1fffa1a37589 */ /* 0x0002a400000e0000 */
.L_x_317:
[----:B------:R-:W-:Y:S05]  /*142d0*/  BRA.DIV ~URZ, `(.L_x_262) ;  /* 0x000033427f007947 */ /* 0x000fea000b800000 */
[----:B------:R3:W4:Y:S02]  /*142e0*/  SHFL.IDX PT, R3, R162, RZ, 0x1c1f ;  /* 0x001c1fffa2037589 */ /* 0x00072400000e0000 */
.L_x_318:
[----:B------:R-:W-:Y:S01]  /*142f0*/  SHF.R.S32.HI R160, RZ, 0x1f, R219 ;  /* 0x0000001fffa07819 */ /* 0x000fe200000114db */
[----:B------:R-:W-:Y:S03]  /*14300*/  BSSY B0, `(.L_x_263) ;  /* 0x0000095000007945 */ /* 0x000fe60003800000 */
[----:B------:R-:W-:-:S04]  /*14310*/  LEA.HI R160, R160, R219, RZ, 0x2 ;  /* 0x000000dba0a07211 */ /* 0x000fc800078f10ff */
[----:B------:R-:W-:-:S05]  /*14320*/  LOP3.LUT R160, R160, 0x7ffffffc, RZ, 0xc0, !PT ;  /* 0x7ffffffca0a07812 */ /* 0x000fca00078ec0ff */
[----:B------:R-:W-:-:S04]  /*14330*/  IMAD.IADD R160, R219, 0x1, -R160 ;  /* 0x00000001dba07824 */ /* 0x000fc800078e0aa0 */
[----:B------:R-:W-:-:S05]  /*14340*/  IMAD.SHL.U32 R160, R160, 0x2, RZ ;  /* 0x00000002a0a07824 */ /* 0x000fca00078e00ff */
        /* <DEDUP_REMOVED lines=45> */
[----:B------:R-:W-:Y:S01]  /*14620*/  SHF.R.S32.HI R14, RZ, 0x1f, R64 ;  /* 0x0000001fff0e7819 */ /* 0x000fe20000011440 */
[----:B------:R-:W-:Y:S05]  /*14630*/  @P0 BRA `(.L_x_264) ;  /* 0x0000061000000947 */ /* 0x000fea0003800000 */
[----:B------:R-:W-:Y:S02]  /*14640*/  ISETP.GE.AND P1, PT, R160, c[0x0][0x3c8], PT ;  /* 0x0000f200a0007a0c */ /* 0x000fe40003f26270 */
[----:B------:R-:W-:Y:S02]  /*14650*/  ISETP.GE.AND P0, PT, R64, c[0x0][0x3c8], PT ;  /* 0x0000f20040007a0c */ /* 0x000fe40003f06270 */
[----:B------:R-:W-:-:S02]  /*14660*/  ISETP.GE.AND P3, PT, R63, c[0x0][0x3c8], PT ;  /* 0x0000f2003f007a0c */ /* 0x000fc40003f66270 */
[----:B------:R-:W-:Y:S02]  /*14670*/  ISETP.GE.AND P4, PT, R61, c[0x0][0x3c8], PT ;  /* 0x0000f2003d007a0c */ /* 0x000fe40003f86270 */
[----:B------:R-:W-:-:S05]  /*14680*/  ISETP.GE.AND P6, PT, R152, c[0x0][0x3c8], PT ;  /* 0x0000f20098007a0c */ /* 0x000fca0003fc6270 */
[----:B----4-:R-:W-:Y:S02]  /*14690*/  @!P1 IMAD.MOV.U32 R12, RZ, RZ, R3 ;  /* 0x000000ffff0c9224 */ /* 0x010fe400078e0003 */
[----:B--2---:R-:W-:Y:S01]  /*146a0*/  @!P1 IMAD.MOV.U32 R13, RZ, RZ, R163 ;  /* 0x000000ffff0d9224 */ /* 0x004fe200078e00a3 */
[----:B------:R-:W-:-:S03]  /*146b0*/  @!P0 LEA R10, P2, R64, R3, 0x2 ;  /* 0x00000003400a8211 */ /* 0x000fc600078410ff */
[----:B------:R-:W-:Y:S01]  /*146c0*/  @!P1 IMAD.WIDE R12, R160, 0x4, R12 ;  /* 0x00000004a00c9825 */ /* 0x000fe200078e020c */
[----:B------:R-:W-:Y:S02]  /*146d0*/  @!P0 LEA.HI.X R11, R64, R163, R14, 0x2, P2 ;  /* 0x000000a3400b8211 */ /* 0x000fe400010f140e */
[----:B------:R-:W-:Y:S02]  /*146e0*/  ISETP.GE.AND P2, PT, R35, c[0x0][0x3c8], PT ;  /* 0x0000f20023007a0c */ /* 0x000fe40003f46270 */
[----:B------:R2:W-:Y:S01]  /*146f0*/  @!P1 ST.E.64 [R12.64], R128 ;  /* 0x000000800c009985 */ /* 0x0005e2000c101b06 */
[----:B------:R-:W-:-:S03]  /*14700*/  ISETP.GE.AND P1, PT, R33, c[0x0][0x3c8], PT ;  /* 0x0000f20021007a0c */ /* 0x000fc60003f26270 */
[----:B------:R4:W-:Y:S01]  /*14710*/  @!P0 ST.E.64 [R10.64], R124 ;  /* 0x0000007c0a008985 */ /* 0x0009e2000c101b06 */
        /* <DEDUP_REMOVED lines=24> */
[CC--:B--2---:R-:W-:Y:S02]  /*148a0*/  @!P2 LEA R12, P5, R27.reuse, R3.reuse, 0x2 ;  /* 0x000000031b0ca211 */ /* 0x0c4fe400078a10ff */
[C---:B----4-:R-:W-:Y:S02]  /*148b0*/  @!P1 LEA R10, P0, R24.reuse, R3, 0x2 ;  /* 0x00000003180a9211 */ /* 0x050fe400078010ff */
        /* <DEDUP_REMOVED lines=22> */
[----:B--2---:R-:W-:-:S04]  /*14a20*/  @!P3 LEA R4, P5, R159, R3, 0x2 ;  /* 0x000000039f04b211 */ /* 0x004fc800078a10ff */
[----:B------:R-:W-:Y:S02]  /*14a30*/  @!P3 LEA.HI.X R5, R159, R163, R18, 0x2, P5 ;  /* 0x000000a39f05b211 */ /* 0x000fe400028f1412 */
[----:B----4-:R-:W-:Y:S02]  /*14a40*/  @!P4 LEA R6, P0, R158, R3, 0x2 ;  /* 0x000000039e06c211 */ /* 0x010fe400078010ff */
[----:B------:R-:W-:Y:S01]  /*14a50*/  ISETP.GE.AND P5, PT, R150, c[0x0][0x3c8], PT ;  /* 0x0000f20096007a0c */ /* 0x000fe20003fa6270 */
[----:B------:R2:W-:Y:S01]  /*14a60*/  @!P3 ST.E.64 [R4.64], R84 ;  /* 0x000000540400b985 */ /* 0x0005e2000c101b06 */
[----:B------:R-:W-:Y:S02]  /*14a70*/  @!P4 LEA.HI.X R7, R158, R163, R157, 0x2, P0 ;  /* 0x000000a39e07c211 */ /* 0x000fe400000f149d */
[----:B------:R-:W-:-:S03]  /*14a80*/  @!P1 LEA R10, P3, R154, R3, 0x2 ;  /* 0x000000039a0a9211 */ /* 0x000fc600078610ff */
[----:B------:R4:W-:Y:S01]  /*14a90*/  @!P4 ST.E.64 [R6.64], R88 ;  /* 0x000000580600c985 */ /* 0x0009e2000c101b06 */
        /* <DEDUP_REMOVED lines=8> */
[----:B------:R4:W-:Y:S01]  /*14b20*/  @!P1 ST.E.64 [R10.64], R96 ;  /* 0x000000600a009985 */ /* 0x0009e2000c101b06 */
[----:B------:R-:W-:Y:S02]  /*14b30*/  ISETP.GE.AND P1, PT, R144, c[0x0][0x3c8], PT ;  /* 0x0000f20090007a0c */ /* 0x000fe40003f26270 */
[----:B------:R-:W-:Y:S01]  /*14b40*/  ISETP.GE.AND P0, PT, R137, c[0x0][0x3c8], PT ;  /* 0x0000f20089007a0c */ /* 0x000fe20003f06270 */
[----:B------:R5:W-:Y:S01]  /*14b50*/  @!P6 ST.E.64 [R6.64], R120 ;  /* 0x000000780600e985 */ /* 0x000be2000c101b06 */
[----:B--2---:R-:W-:-:S04]  /*14b60*/  @!P5 LEA R4, P3, R150, R3, 0x2 ;  /* 0x000000039604d211 */ /* 0x004fc800078610ff */
[----:B------:R-:W-:Y:S02]  /*14b70*/  @!P5 LEA.HI.X R5, R150, R163, R149, 0x2, P3 ;  /* 0x000000a39605d211 */ /* 0x000fe400018f1495 */
[-C--:B----4-:R-:W-:Y:S02]  /*14b80*/  @!P2 LEA R10, P3, R146, R3.reuse, 0x2 ;  /* 0x00000003920aa211 */ /* 0x090fe400078610ff */
[----:B-----5:R-:W-:Y:S01]  /*14b90*/  @!P4 LEA R6, P6, R148, R3, 0x2 ;  /* 0x000000039406c211 */ /* 0x020fe200078c10ff */
[----:B------:R2:W-:Y:S01]  /*14ba0*/  @!P5 ST.E.64 [R4.64], R100 ;  /* 0x000000640400d985 */ /* 0x0005e2000c101b06 */
[----:B------:R-:W-:Y:S02]  /*14bb0*/  @!P2 LEA.HI.X R11, R146, R163, R145, 0x2, P3 ;  /* 0x000000a3920ba211 */ /* 0x000fe400018f1491 */
[----:B------:R-:W-:Y:S02]  /*14bc0*/  @!P0 LEA R12, P3, R137, R3, 0x2 ;  /* 0x00000003890c8211 */ /* 0x000fe400078610ff */
[----:B------:R-:W-:-:S02]  /*14bd0*/  @!P4 LEA.HI.X R7, R148, R163, R147, 0x2, P6 ;  /* 0x000000a39407c211 */ /* 0x000fc400030f1493 */
[----:B------:R-:W-:-:S03]  /*14be0*/  @!P0 LEA.HI.X R13, R137, R163, R65, 0x2, P3 ;  /* 0x000000a3890d8211 */ /* 0x000fc600018f1441 */
[----:B------:R4:W-:Y:S04]  /*14bf0*/  @!P4 ST.E.64 [R6.64], R104 ;  /* 0x000000680600c985 */ /* 0x0009e8000c101b06 */
[----:B------:R4:W-:Y:S01]  /*14c00*/  @!P2 ST.E.64 [R10.64], R108 ;  /* 0x0000006c0a00a985 */ /* 0x0009e2000c101b06 */
[----:B--2---:R-:W-:-:S04]  /*14c10*/  @!P1 LEA R4, P5, R144, R3, 0x2 ;  /* 0x0000000390049211 */ /* 0x004fc800078a10ff */
[----:B------:R-:W-:-:S05]  /*14c20*/  @!P1 LEA.HI.X R5, R144, R163, R142, 0x2, P5 ;  /* 0x000000a390059211 */ /* 0x000fca00028f148e */
[----:B------:R4:W-:Y:S04]  /*14c30*/  @!P1 ST.E.64 [R4.64], R116 ;  /* 0x0000007404009985 */ /* 0x0009e8000c101b06 */
[----:B------:R4:W-:Y:S02]  /*14c40*/  @!P0 ST.E.64 [R12.64], R112 ;  /* 0x000000700c008985 */ /* 0x0009e4000c101b06 */
.L_x_264:
[----:B------:R-:W-:Y:S05]  /*14c50*/  BSYNC B0 ;  /* 0x0000000000007941 */ /* 0x000fea0003800000 */
.L_x_263:
[----:B------:R-:W-:Y:S05]  /*14c60*/  BRA.DIV ~URZ, `(.L_x_265) ;  /* 0x00002a227f007947 */ /* 0x000fea000b800000 */
[----:B-1----:R-:W1:Y:S04]  /*14c70*/  SHFL.IDX PT, R161, R161, 0x1, 0x1c1f ;  /* 0x003c1f00a1a17f89 */ /* 0x002e6800000e0000 */
[----:B---3--:R-:W3:Y:S02]  /*14c80*/  SHFL.IDX PT, R162, R162, 0x1, 0x1c1f ;  /* 0x003c1f00a2a27f89 */ /* 0x008ee400000e0000 */
.L_x_319:
[----:B------:R-:W-:-:S13]  /*14c90*/  ISETP.NE.AND P0, PT, R2, RZ, PT ;  /* 0x000000ff0200720c */ /* 0x000fda0003f05270 */
[----:B------:R-:W-:Y:S05]  /*14ca0*/  @P0 BRA `(.L_x_260) ;  /* 0x0000122000000947 */ /* 0x000fea0003800000 */
[----:B------:R-:W-:Y:S02]  /*14cb0*/  ISETP.GE.AND P3, PT, R64, c[0x0][0x3c8], PT ;  /* 0x0000f20040007a0c */ /* 0x000fe40003f66270 */
[----:B------:R-:W-:Y:S02]  /*14cc0*/  ISETP.GE.AND P2, PT, R63, c[0x0][0x3c8], PT ;  /* 0x0000f2003f007a0c */ /* 0x000fe40003f46270 */
[----:B------:R-:W-:Y:S02]  /*14cd0*/  ISETP.GE.AND P1, PT, R61, c[0x0][0x3c8], PT ;  /* 0x0000f2003d007a0c */ /* 0x000fe40003f26270 */
[----:B------:R-:W-:Y:S02]  /*14ce0*/  ISETP.GE.AND P4, PT, R160, c[0x0][0x3c8], PT ;  /* 0x0000f200a0007a0c */ /* 0x000fe40003f86270 */
[----:B------:R-:W-:-:S05]  /*14cf0*/  ISETP.GE.AND P0, PT, R35, c[0x0][0x3c8], PT ;  /* 0x0000f20023007a0c */ /* 0x000fca0003f06270 */
[CC--:B---34-:R-:W-:Y:S02]  /*14d00*/  @!P3 LEA R4, P6, R64.reuse, R162.reuse, 0x2 ;  /* 0x000000a24004b211 */ /* 0x0d8fe400078c10ff */
[-C--:B------:R-:W-:Y:S02]  /*14d10*/  @!P2 LEA R2, P5, R63, R162.reuse, 0x2 ;  /* 0x000000a23f02a211 */ /* 0x080fe400078a10ff */
[-C--:B-1----:R-:W-:Y:S02]  /*14d20*/  @!P3 LEA.HI.X R5, R64, R161.reuse, R14, 0x2, P6 ;  /* 0x000000a14005b211 */ /* 0x082fe400030f140e */
[-C--:B------:R-:W-:Y:S01]  /*14d30*/  @!P1 LEA R10, P6, R61, R162.reuse, 0x2 ;  /* 0x000000a23d0a9211 */ /* 0x080fe200078c10ff */
[----:B------:R-:W-:Y:S01]  /*14d40*/  @!P4 IMAD.MOV.U32 R12, RZ, RZ, R162 ;  /* 0x000000ffff0cc224 */ /* 0x000fe200078e00a2 */
[----:B------:R-:W-:Y:S01]  /*14d50*/  @!P2 LEA.HI.X R3, R63, R161, R62, 0x2, P5 ;  /* 0x000000a13f03a211 */ /* 0x000fe200028f143e */
[----:B------:R-:W-:Y:S01]  /*14d60*/  @!P4 IMAD.MOV.U32 R13, RZ, RZ, R161 ;  /* 0x000000ffff0dc224 */ /* 0x000fe200078e00a1 */
[----:B------:R-:W-:-:S02]  /*14d70*/  @!P0 LEA R6, P5, R35, R162, 0x2 ;  /* 0x000000a223068211 */ /* 0x000fc400078a10ff */
[-C--:B------:R-:W-:Y:S01]  /*14d80*/  @!P1 LEA.HI.X R11, R61, R161.reuse, R60, 0x2, P6 ;  /* 0x000000a13d0b9211 */ /* 0x080fe200030f143c */
[----:B------:R-:W-:Y:S01]  /*14d90*/  @!P4 IMAD.WIDE R12, R160, 0x4, R12 ;  /* 0x00000004a00cc825 */ /* 0x000fe200078e020c */
[----:B------:R-:W-:Y:S02]  /*14da0*/  ISETP.GE.AND P6, PT, R33, c[0x0][0x3c8], PT ;  /* 0x0000f20021007a0c */ /* 0x000fe40003fc6270 */
[----:B------:R-:W-:Y:S02]  /*14db0*/  @!P0 LEA.HI.X R7, R35, R161, R34, 0x2, P5 ;  /* 0x000000a123078211 */ /* 0x000fe400028f1422 */
[----:B------:R-:W-:Y:S01]  /*14dc0*/  ISETP.GE.AND P5, PT, R31, c[0x0][0x3c8], PT ;  /* 0x0000f2001f007a0c */ /* 0x000fe20003fa6270 */
[----:B------:R-:W-:Y:S01]  /*14dd0*/  @!P4 ST.E.64 [R12.64], R130 ;  /* 0x000000820c00c985 */ /* 0x000fe2000c101b06 */
[----:B------:R-:W-:-:S03]  /*14de0*/  ISETP.GE.AND P4, PT, R29, c[0x0][0x3c8], PT ;  /* 0x0000f2001d007a0c */ /* 0x000fc60003f86270 */
[----:B------:R1:W-:Y:S01]  /*14df0*/  @!P3 ST.E.64 [R4.64], R126 ;  /* 0x0000007e0400b985 */ /* 0x0003e2000c101b06 */
[----:B------:R-:W-:-:S03]  /*14e00*/  ISETP.GE.AND P3, PT, R27, c[0x0][0x3c8], PT ;  /* 0x0000f2001b007a0c */ /* 0x000fc60003f66270 */
[----:B------:R3:W-:Y:S01]  /*14e10*/  @!P2 ST.E.64 [R2.64], R38 ;  /* 0x000000260200a985 */ /* 0x0007e2000c101b06 */
[----:B------:R-:W-:-:S03]  /*14e20*/  ISETP.GE.AND P2, PT, R24, c[0x0][0x3c8], PT ;  /* 0x0000f20018007a0c */ /* 0x000fc60003f46270 */
[----:B------:R-:W-:Y:S04]  /*14e30*/  @!P1 ST.E.64 [R10.64], R42 ;  /* 0x0000002a0a009985 */ /* 0x000fe8000c101b06 */
[----:B------:R4:W-:Y:S01]  /*14e40*/  @!P0 ST.E.64 [R6.64], R46 ;  /* 0x0000002e06008985 */ /* 0x0009e2000c101b06 */
[-C--:B-1----:R-:W-:Y:S02]  /*14e50*/  @!P6 LEA R4, P0, R33, R162.reuse, 0x2 ;  /* 0x000000a22104e211 */ /* 0x082fe400078010ff */
[----:B---3--:R-:W-:Y:S02]  /*14e60*/  @!P5 LEA R2, P1, R31, R162, 0x2 ;  /* 0x000000a21f02d211 */ /* 0x008fe400078210ff */
[-C--:B------:R-:W-:Y:S02]  /*14e70*/  @!P6 LEA.HI.X R5, R33, R161.reuse, R32, 0x2, P0 ;  /* 0x000000a12105e211 */ /* 0x080fe400000f1420 */
[----:B------:R-:W-:-:S02]  /*14e80*/  @!P5 LEA.HI.X R3, R31, R161, R30, 0x2, P1 ;  /* 0x000000a11f03d211 */ /* 0x000fc400008f141e */
[----:B------:R-:W-:Y:S01]  /*14e90*/  ISETP.GE.AND P1, PT, R20, c[0x0][0x3c8], PT ;  /* 0x0000f20014007a0c */ /* 0x000fe20003f26270 */
[----:B------:R1:W-:Y:S01]  /*14ea0*/  @!P6 ST.E.64 [R4.64], R50 ;  /* 0x000000320400e985 */ /* 0x0003e2000c101b06 */
[CC--:B----4-:R-:W-:Y:S02]  /*14eb0*/  @!P4 LEA R6, P0, R29.reuse, R162.reuse, 0x2 ;  /* 0x000000a21d06c211 */ /* 0x0d0fe400078010ff */
[----:B------:R-:W-:Y:S01]  /*14ec0*/  ISETP.GE.AND P6, PT, R16, c[0x0][0x3c8], PT ;  /* 0x0000f20010007a0c */ /* 0x000fe20003fc6270 */
[----:B------:R3:W-:Y:S01]  /*14ed0*/  @!P5 ST.E.64 [R2.64], R54 ;  /* 0x000000360200d985 */ /* 0x0007e2000c101b06 */
[-C--:B------:R-:W-:Y:S02]  /*14ee0*/  @!P4 LEA.HI.X R7, R29, R161.reuse, R28, 0x2, P0 ;  /* 0x000000a11d07c211 */ /* 0x080fe400000f141c */
[----:B------:R-:W-:Y:S02]  /*14ef0*/  @!P3 LEA R10, P0, R27, R162, 0x2 ;  /* 0x000000a21b0ab211 */ /* 0x000fe400078010ff */
[----:B------:R-:W-:Y:S01]  /*14f00*/  ISETP.GE.AND P5, PT, R25, c[0x0][0x3c8], PT ;  /* 0x0000f20019007a0c */ /* 0x000fe20003fa6270 */
[----:B------:R4:W-:Y:S01]  /*14f10*/  @!P4 ST.E.64 [R6.64], R58 ;  /* 0x0000003a0600c985 */ /* 0x0009e2000c101b06 */
[----:B------:R-:W-:-:S02]  /*14f20*/  @!P3 LEA.HI.X R11, R27, R161, R26, 0x2, P0 ;  /* 0x000000a11b0bb211 */ /* 0x000fc400000f141a */
[-C--:B------:R-:W-:Y:S02]  /*14f30*/  @!P2 LEA R12, P0, R24, R162.reuse, 0x2 ;  /* 0x000000a2180ca211 */ /* 0x080fe400078010ff */
[----:B------:R-:W-:Y:S01]  /*14f40*/  ISETP.GE.AND P4, PT, R22, c[0x0][0x3c8], PT ;  /* 0x0000f20016007a0c */ /* 0x000fe20003f86270 */
[----:B------:R5:W-:Y:S01]  /*14f50*/  @!P3 ST.E.64 [R10.64], R8 ;  /* 0x000000080a00b985 */ /* 0x000be2000c101b06 */
[-C--:B------:R-:W-:Y:S02]  /*14f60*/  @!P2 LEA.HI.X R13, R24, R161.reuse, R23, 0x2, P0 ;  /* 0x000000a1180da211 */ /* 0x080fe400000f1417 */
[C---:B------:R-:W-:Y:S02]  /*14f70*/  @!P1 LEA R26, P0, R20.reuse, R162, 0x2 ;  /* 0x000000a2141a9211 */ /* 0x040fe400078010ff */
[----:B------:R-:W-:Y:S01]  /*14f80*/  ISETP.GE.AND P3, PT, R159, c[0x0][0x3c8], PT ;  /* 0x0000f2009f007a0c */ /* 0x000fe20003f66270 */
[----:B------:R2:W-:Y:S01]  /*14f90*/  @!P2 ST.E.64 [R12.64], R66 ;  /* 0x000000420c00a985 */ /* 0x0005e2000c101b06 */
[----:B------:R-:W-:-:S02]  /*14fa0*/  @!P1 LEA.HI.X R27, R20, R161, R19, 0x2, P0 ;  /* 0x000000a1141b9211 */ /* 0x000fc400000f1413 */
[----:B------:R-:W-:-:S03]  /*14fb0*/  ISETP.GE.AND P2, PT, R158, c[0x0][0x3c8], PT ;  /* 0x0000f2009e007a0c */ /* 0x000fc60003f46270 */
[----:B------:R-:W-:Y:S01]  /*14fc0*/  @!P1 ST.E.64 [R26.64], R70 ;  /* 0x000000461a009985 */ /* 0x000fe2000c101b06 */
[CC--:B-1----:R-:W-:Y:S02]  /*14fd0*/  @!P6 LEA R4, P0, R16.reuse, R162.reuse, 0x2 ;  /* 0x000000a21004e211 */ /* 0x0c2fe400078010ff */
[CC--:B---3--:R-:W-:Y:S02]  /*14fe0*/  @!P5 LEA R2, P1, R25.reuse, R162.reuse, 0x2 ;  /* 0x000000a21902d211 */ /* 0x0c8fe400078210ff */
[-C--:B------:R-:W-:Y:S02]  /*14ff0*/  @!P6 LEA.HI.X R5, R16, R161.reuse, R15, 0x2, P0 ;  /* 0x000000a11005e211 */ /* 0x080fe400000f140f */
[----:B------:R-:W-:Y:S02]  /*15000*/  @!P5 LEA.HI.X R3, R25, R161, R17, 0x2, P1 ;  /* 0x000000a11903d211 */ /* 0x000fe400008f1411 */
[----:B----4-:R-:W-:Y:S01]  /*15010*/  @!P4 LEA R6, P0, R22, R162, 0x2 ;  /* 0x000000a21606c211 */ /* 0x010fe200078010ff */
[----:B------:R1:W-:Y:S01]  /*15020*/  @!P6 ST.E.64 [R4.64], R74 ;  /* 0x0000004a0400e985 */ /* 0x0003e2000c101b06 */
[----:B------:R-:W-:-:S02]  /*15030*/  ISETP.GE.AND P1, PT, R156, c[0x0][0x3c8], PT ;  /* 0x0000f2009c007a0c */ /* 0x000fc40003f26270 */
[-C--:B------:R-:W-:Y:S01]  /*15040*/  @!P4 LEA.HI.X R7, R22, R161.reuse, R21, 0x2, P0 ;  /* 0x000000a11607c211 */ /* 0x080fe200000f1415 */
[----:B------:R3:W-:Y:S01]  /*15050*/  @!P5 ST.E.64 [R2.64], R78 ;  /* 0x0000004e0200d985 */ /* 0x0007e2000c101b06 */
[CC--:B-----5:R-:W-:Y:S02]  /*15060*/  @!P3 LEA R8, P0, R159.reuse, R162.reuse, 0x2 ;  /* 0x000000a29f08b211 */ /* 0x0e0fe400078010ff */
[----:B------:R-:W-:Y:S01]  /*15070*/  ISETP.GE.AND P6, PT, R154, c[0x0][0x3c8], PT ;  /* 0x0000f2009a007a0c */ /* 0x000fe20003fc6270 */
[----:B------:R4:W-:Y:S01]  /*15080*/  @!P4 ST.E.64 [R6.64], R82 ;  /* 0x000000520600c985 */ /* 0x0009e2000c101b06 */
[-C--:B------:R-:W-:Y:S02]  /*15090*/  @!P3 LEA.HI.X R9, R159, R161.reuse, R18, 0x2, P0 ;  /* 0x000000a19f09b211 */ /* 0x080fe400000f1412 */
[----:B------:R-:W-:Y:S02]  /*150a0*/  @!P2 LEA R10, P0, R158, R162, 0x2 ;  /* 0x000000a29e0aa211 */ /* 0x000fe400078010ff */
[----:B------:R-:W-:Y:S01]  /*150b0*/  ISETP.GE.AND P5, PT, R152, c[0x0][0x3c8], PT ;  /* 0x0000f20098007a0c */ /* 0x000fe20003fa6270 */
[----:B------:R5:W-:Y:S01]  /*150c0*/  @!P3 ST.E.64 [R8.64], R86 ;  /* 0x000000560800b985 */ /* 0x000be2000c101b06 */
[----:B------:R-:W-:-:S02]  /*150d0*/  @!P2 LEA.HI.X R11, R158, R161, R157, 0x2, P0 ;  /* 0x000000a19e0ba211 */ /* 0x000fc400000f149d */
[-C--:B--2---:R-:W-:Y:S02]  /*150e0*/  @!P1 LEA R12, P0, R156, R162.reuse, 0x2 ;  /* 0x000000a29c0c9211 */ /* 0x084fe400078010ff */
[----:B------:R-:W-:Y:S01]  /*150f0*/  ISETP.GE.AND P4, PT, R150, c[0x0][0x3c8], PT ;  /* 0x0000f20096007a0c */ /* 0x000fe20003f86270 */
[----:B------:R2:W-:Y:S01]  /*15100*/  @!P2 ST.E.64 [R10.64], R90 ;  /* 0x0000005a0a00a985 */ /* 0x0005e2000c101b06 */
[----:B------:R-:W-:Y:S02]  /*15110*/  @!P1 LEA.HI.X R13, R156, R161, R155, 0x2, P0 ;  /* 0x000000a19c0d9211 */ /* 0x000fe400000f149b */
[----:B------:R-:W-:Y:S02]  /*15120*/  ISETP.GE.AND P3, PT, R148, c[0x0][0x3c8], PT ;  /* 0x0000f20094007a0c */ /* 0x000fe40003f66270 */
[----:B------:R-:W-:Y:S01]  /*15130*/  ISETP.GE.AND P2, PT, R146, c[0x0][0x3c8], PT ;  /* 0x0000f20092007a0c */ /* 0x000fe20003f46270 */
[----:B------:R2:W-:Y:S01]  /*15140*/  @!P1 ST.E.64 [R12.64], R94 ;  /* 0x0000005e0c009985 */ /* 0x0005e2000c101b06 */
[----:B-1----:R-:W-:-:S02]  /*15150*/  @!P6 LEA R4, P0, R154, R162, 0x2 ;  /* 0x000000a29a04e211 */ /* 0x002fc400078010ff */
[-C--:B---3--:R-:W-:Y:S02]  /*15160*/  @!P5 LEA R2, P1, R152, R162.reuse, 0x2 ;  /* 0x000000a29802d211 */ /* 0x088fe400078210ff */
[-C--:B------:R-:W-:Y:S02]  /*15170*/  @!P6 LEA.HI.X R5, R154, R161.reuse, R153, 0x2, P0 ;  /* 0x000000a19a05e211 */ /* 0x080fe400000f1499 */
[-C--:B----4-:R-:W-:Y:S02]  /*15180*/  @!P4 LEA R6, P0, R150, R162.reuse, 0x2 ;  /* 0x000000a29606c211 */ /* 0x090fe400078010ff */
[-C--:B------:R-:W-:Y:S01]  /*15190*/  @!P5 LEA.HI.X R3, R152, R161.reuse, R151, 0x2, P1 ;  /* 0x000000a19803d211 */ /* 0x080fe200008f1497 */
[----:B------:R1:W-:Y:S01]  /*151a0*/  @!P6 ST.E.64 [R4.64], R98 ;  /* 0x000000620400e985 */ /* 0x0003e2000c101b06 */
[----:B------:R-:W-:Y:S02]  /*151b0*/  ISETP.GE.AND P1, PT, R144, c[0x0][0x3c8], PT ;  /* 0x0000f20090007a0c */ /* 0x000fe40003f26270 */
[----:B------:R-:W-:Y:S01]  /*151c0*/  @!P4 LEA.HI.X R7, R150, R161, R149, 0x2, P0 ;  /* 0x000000a19607c211 */ /* 0x000fe200000f1495 */
[----:B------:R1:W-:Y:S01]  /*151d0*/  @!P5 ST.E.64 [R2.64], R122 ;  /* 0x0000007a0200d985 */ /* 0x0003e2000c101b06 */
[----:B-----5:R-:W-:-:S03]  /*151e0*/  @!P3 LEA R8, P0, R148, R162, 0x2 ;  /* 0x000000a29408b211 */ /* 0x020fc600078010ff */
[----:B------:R1:W-:Y:S01]  /*151f0*/  @!P4 ST.E.64 [R6.64], R102 ;  /* 0x000000660600c985 */ /* 0x0003e2000c101b06 */
[----:B------:R-:W-:Y:S02]  /*15200*/  @!P3 LEA.HI.X R9, R148, R161, R147, 0x2, P0 ;  /* 0x000000a19409b211 */ /* 0x000fe400000f1493 */
[----:B--2---:R-:W-:-:S03]  /*15210*/  @!P2 LEA R10, P0, R146, R162, 0x2 ;  /* 0x000000a2920aa211 */ /* 0x004fc600078010ff */
[----:B------:R1:W-:Y:S01]  /*15220*/  @!P3 ST.E.64 [R8.64], R106 ;  /* 0x0000006a0800b985 */ /* 0x0003e2000c101b06 */
[----:B------:R-:W-:Y:S02]  /*15230*/  @!P2 LEA.HI.X R11, R146, R161, R145, 0x2, P0 ;  /* 0x000000a1920ba211 */ /* 0x000fe400000f1491 */
[----:B------:R-:W-:-:S03]  /*15240*/  @!P1 LEA R12, P0, R144, R162, 0x2 ;  /* 0x000000a2900c9211 */ /* 0x000fc600078010ff */
[----:B------:R1:W-:Y:S01]  /*15250*/  @!P2 ST.E.64 [R10.64], R110 ;  /* 0x0000006e0a00a985 */ /* 0x0003e2000c101b06 */
[----:B------:R-:W-:Y:S02]  /*15260*/  @!P1 LEA.HI.X R13, R144, R161, R142, 0x2, P0 ;  /* 0x000000a1900d9211 */ /* 0x000fe400000f148e */
[----:B------:R-:W-:-:S03]  /*15270*/  ISETP.GE.AND P0, PT, R137, c[0x0][0x3c8], PT ;  /* 0x0000f20089007a0c */ /* 0x000fc60003f06270 */
[----:B------:R1:W-:Y:S10]  /*15280*/  @!P1 ST.E.64 [R12.64], R118 ;  /* 0x000000760c009985 */ /* 0x0003f4000c101b06 */
[----:B------:R-:W-:Y:S05]  /*15290*/  @P0 BRA `(.L_x_260) ;  /* 0x00000c3000000947 */ /* 0x000fea0003800000 */
[----:B------:R-:W-:-:S04]  /*152a0*/  LEA R162, P0, R137, R162, 0x2 ;  /* 0x000000a289a27211 */ /* 0x000fc800078010ff */
[----:B------:R-:W-:-:S05]  /*152b0*/  LEA.HI.X R163, R137, R161, R65, 0x2, P0 ;  /* 0x000000a189a37211 */ /* 0x000fca00000f1441 */
[----:B------:R2:W-:Y:S01]  /*152c0*/  ST.E.64 [R162.64], R114 ;  /* 0x00000072a2007985 */ /* 0x0005e2000c101b06 */
[----:B------:R-:W-:Y:S05]  /*152d0*/  BRA `(.L_x_260) ;  /* 0x00000bf000007947 */ /* 0x000fea0003800000 */
.L_x_245:
[----:B------:R-:W-:Y:S01]  /*152e0*/  ISETP.NE.U32.AND P0, PT, RZ, c[0x0][0x508], PT ;  /* 0x00014200ff007a0c */ /* 0x000fe20003f05070 */
[----:B------:R-:W-:Y:S01]  /*152f0*/  IMAD.MOV.U32 R6, RZ, RZ, 0x4 ;  /* 0x00000004ff067424 */ /* 0x000fe200078e00ff */
[----:B------:R-:W-:Y:S01]  /*15300*/  ISETP.NE.U32.AND P2, PT, RZ, c[0x0][0x500], PT ;  /* 0x00014000ff007a0c */ /* 0x000fe20003f45070 */
[----:B------:R-:W-:Y:S01]  /*15310*/  IMAD.MOV.U32 R3, RZ, RZ, RZ ;  /* 0x000000ffff037224 */ /* 0x000fe200078e00ff */
[----:B------:R-:W-:Y:S01]  /*15320*/  ISETP.NE.AND.EX P1, PT, RZ, c[0x0][0x50c], PT, P0 ;  /* 0x00014300ff007a0c */ /* 0x000fe20003f25300 */
[----:B------:R-:W-:Y:S01]  /*15330*/  IMAD.MOV.U32 R2, RZ, RZ, c[0x0][0x388] ;  /* 0x0000e200ff027624 */ /* 0x000fe200078e00ff */
[----:B------:R-:W-:Y:S01]  /*15340*/  ISETP.NE.AND.EX P2, PT, RZ, c[0x0][0x504], PT, P2 ;  /* 0x00014100ff007a0c */ /* 0x000fe20003f45320 */
[----:B------:R-:W-:Y:S01]  /*15350*/  IMAD.WIDE R6, R240, R6, c[0x0][0x500] ;  /* 0x00014000f0067625 */ /* 0x000fe200078e0206 */
[----:B------:R-:W-:-:S09]  /*15360*/  SHF.R.S32.HI R5, RZ, 0x1f, R240 ;  /* 0x0000001fff057819 */ /* 0x000fd200000114f0 */
        /* <DEDUP_REMOVED lines=8> */
[----:B-----5:R-:W3:Y:S04]  /*153f0*/  LDG.E R2, [R6.64] ;  /* 0x0000000606027981 */ /* 0x020ee8000c1e1900 */
[----:B------:R-:W3:Y:S02]  /*15400*/  LDG.E R4, [R6.64+0x4] ;  /* 0x0000040606047981 */ /* 0x000ee4000c1e1900 */
[----:B---3--:R-:W-:Y:S02]  /*15410*/  IADD3 R2, -R2, R4, RZ ;  /* 0x0000000402027210 */ /* 0x008fe40007ffe1ff */
.L_x_266:
[----:B------:R-:W-:Y:S01]  /*15420*/  ISETP.GT.AND P0, PT, R210, 0x7f, PT ;  /* 0x0000007fd200780c */ /* 0x000fe20003f04270 */
[----:B------:R-:W-:Y:S01]  /*15430*/  BSSY B0, `(.L_x_267) ;  /* 0x0000034000007945 */ /* 0x000fe20003800000 */
[----:B------:R-:W-:Y:S02]  /*15440*/  SEL R240, R240, RZ, !P2 ;  /* 0x000000fff0f07207 */ /* 0x000fe40005000000 */
[----:B------:R-:W-:-:S02]  /*15450*/  SEL R5, R5, RZ, !P2 ;  /* 0x000000ff05057207 */ /* 0x000fc40005000000 */
[----:B-1---5:R-:W-:-:S07]  /*15460*/  SHF.R.S32.HI R6, RZ, 0x1f, R3 ;  /* 0x0000001fff067819 */ /* 0x022fce0000011403 */
[----:B------:R-:W-:Y:S05]  /*15470*/  @P0 BRA `(.L_x_268) ;  /* 0x000002f000000947 */ /* 0x000fea0003800000 */
[----:B------:R-:W-:Y:S01]  /*15480*/  IMAD R7, R2, c[0x0][0x4e8], RZ ;  /* 0x00013a0002077a24 */ /* 0x000fe200078e02ff */
[----:B------:R-:W-:-:S04]  /*15490*/  LEA R4, R205, R210, 0x7 ;  /* 0x000000d2cd047211 */ /* 0x000fc800078e38ff */
[----:B------:R-:W-:-:S13]  /*154a0*/  ISETP.GE.AND P0, PT, R4, R7, PT ;  /* 0x000000070400720c */ /* 0x000fda0003f06270 */
[----:B------:R-:W-:Y:S05]  /*154b0*/  @P0 BRA `(.L_x_268) ;  /* 0x000002b000000947 */ /* 0x000fea0003800000 */
[----:B------:R-:W-:Y:S01]  /*154c0*/  IMAD.MOV.U32 R22, RZ, RZ, 0x368 ;  /* 0x00000368ff167424 */ /* 0x000fe200078e00ff */
[----:B------:R-:W-:Y:S01]  /*154d0*/  ISETP.GT.AND P2, PT, R206, 0x1, PT ;  /* 0x00000001ce00780c */ /* 0x000fe20003f44270 */
[----:B------:R-:W-:-:S03]  /*154e0*/  IMAD.MOV.U32 R7, RZ, RZ, c[0x0][0x4e8] ;  /* 0x00013a00ff077624 */ /* 0x000fc600078e00ff */
[----:B------:R-:W-:Y:S02]  /*154f0*/  SEL R22, R22, 0x328, P2 ;  /* 0x0000032816167807 */ /* 0x000fe40001000000 */
[----:B------:R-:W-:Y:S02]  /*15500*/  ISETP.NE.AND P0, PT, R7, 0x1, PT ;  /* 0x000000010700780c */ /* 0x000fe40003f05270 */
[----:B------:R-:W1:Y:S01]  /*15510*/  LDC.64 R20, c[0x0][R22+0x170] ;  /* 0x00005c0016147b82 */ /* 0x000e620000000a00 */
[----:B------:R-:W-:Y:S02]  /*15520*/  SEL R244, R244, RZ, P2 ;  /* 0x000000fff4f47207 */ /* 0x000fe40001000000 */
[----:B------:R-:W-:-:S05]  /*15530*/  MOV R7, R4 ;  /* 0x0000000400077202 */ /* 0x000fca0000000f00 */
[----:B------:R-:W3:Y:S03]  /*15540*/  LDC.64 R18, c[0x0][R22+0x168] ;  /* 0x00005a0016127b82 */ /* 0x000ee60000000a00 */
[----:B------:R-:W-:-:S05]  /*15550*/  @P0 IMAD.HI.U32 R10, R4, c[0x0][0x4ec], RZ ;  /* 0x00013b00040a0a27 */ /* 0x000fca00078e00ff */
[----:B------:R-:W4:Y:S01]  /*15560*/  LDC.64 R16, c[0x0][R22+0x178] ;  /* 0x00005e0016107b82 */ /* 0x000f220000000a00 */
[----:B------:R-:W-:-:S05]  /*15570*/  @P0 SHF.R.U32.HI R7, RZ, c[0x0][0x4f0], R10 ;  /* 0x00013c00ff070a19 */ /* 0x000fca000001160a */
[----:B------:R-:W-:Y:S02]  /*15580*/  IMAD.MOV R10, RZ, RZ, -R7 ;  /* 0x000000ffff0a7224 */ /* 0x000fe400078e0a07 */
[----:B------:R-:W5:Y:S02]  /*15590*/  LDC.64 R14, c[0x0][R22+0x160] ;  /* 0x00005800160e7b82 */ /* 0x000f640000000a00 */
[----:B------:R-:W-:Y:S02]  /*155a0*/  IMAD R10, R10, c[0x0][0x4e8], R4 ;  /* 0x00013a000a0a7a24 */ /* 0x000fe400078e0204 */
[-C--:B-1----:R-:W-:Y:S02]  /*155b0*/  IMAD R8, R21, R240.reuse, RZ ;  /* 0x000000f015087224 */ /* 0x082fe400078e02ff */
[----:B------:R-:W-:-:S04]  /*155c0*/  IMAD.WIDE.U32 R12, R20, R240, RZ ;  /* 0x000000f0140c7225 */ /* 0x000fc800078e00ff */
[----:B------:R-:W-:Y:S02]  /*155d0*/  IMAD R8, R20, R5, R8 ;  /* 0x0000000514087224 */ /* 0x000fe400078e0208 */
[-C--:B---3--:R-:W-:Y:S02]  /*155e0*/  IMAD R9, R19, R241.reuse, RZ ;  /* 0x000000f113097224 */ /* 0x088fe400078e02ff */
[----:B------:R-:W-:Y:S01]  /*155f0*/  IMAD.WIDE.U32 R18, R18, R241, RZ ;  /* 0x000000f112127225 */ /* 0x000fe200078e00ff */
[----:B------:R-:W-:-:S03]  /*15600*/  IADD3 R8, R13, R8, RZ ;  /* 0x000000080d087210 */ /* 0x000fc60007ffe0ff */
[----:B------:R-:W-:Y:S01]  /*15610*/  IMAD.IADD R9, R19, 0x1, R9 ;  /* 0x0000000113097824 */ /* 0x000fe200078e0209 */
[----:B------:R-:W-:Y:S01]  /*15620*/  IADD3 R12, P1, P0, R12, R18, R3 ;  /* 0x000000120c0c7210 */ /* 0x000fe2000783e003 */
[-C--:B----4-:R-:W-:Y:S02]  /*15630*/  IMAD R11, R17, R244.reuse, RZ ;  /* 0x000000f4110b7224 */ /* 0x090fe400078e02ff */
[----:B------:R-:W-:Y:S01]  /*15640*/  IMAD.WIDE.U32 R16, R16, R244, RZ ;  /* 0x000000f410107225 */ /* 0x000fe200078e00ff */
[----:B------:R-:W-:Y:S02]  /*15650*/  IADD3.X R8, R8, R9, R6, P1, P0 ;  /* 0x0000000908087210 */ /* 0x000fe40000fe0406 */
[----:B------:R-:W-:Y:S02]  /*15660*/  SHF.R.S32.HI R9, RZ, 0x1f, R10 ;  /* 0x0000001fff097819 */ /* 0x000fe4000001140a */
[----:B------:R-:W-:Y:S01]  /*15670*/  IADD3 R12, P1, P0, R7, R12, R16 ;  /* 0x0000000c070c7210 */ /* 0x000fe2000783e010 */
[----:B-----5:R-:W-:Y:S01]  /*15680*/  IMAD R4, R15, R10, RZ ;  /* 0x0000000a0f047224 */ /* 0x020fe200078e02ff */
[----:B------:R-:W-:-:S02]  /*15690*/  IADD3 R11, R17, R11, RZ ;  /* 0x0000000b110b7210 */ /* 0x000fc40007ffe0ff */
[----:B------:R-:W-:Y:S01]  /*156a0*/  SHF.R.S32.HI R7, RZ, 0x1f, R7 ;  /* 0x0000001fff077819 */ /* 0x000fe20000011407 */
[----:B------:R-:W-:-:S03]  /*156b0*/  IMAD R4, R14, R9, R4 ;  /* 0x000000090e047224 */ /* 0x000fc600078e0204 */
[----:B------:R-:W-:Y:S01]  /*156c0*/  IADD3.X R13, R7, R8, R11, P1, P0 ;  /* 0x00000008070d7210 */ /* 0x000fe20000fe040b */
[----:B------:R-:W-:Y:S01]  /*156d0*/  IMAD.MOV.U32 R7, RZ, RZ, c[0x0][0x4a8] ;  /* 0x00012a00ff077624 */ /* 0x000fe200078e00ff */
[----:B------:R-:W-:-:S03]  /*156e0*/  MOV R8, c[0x0][0x4ac] ;  /* 0x00012b0000087a02 */ /* 0x000fc60000000f00 */
[----:B------:R-:W-:Y:S01]  /*156f0*/  IMAD.WIDE.U32 R12, R14, R10, R12 ;  /* 0x0000000a0e0c7225 */ /* 0x000fe200078e000c */
[----:B------:R-:W-:Y:S02]  /*15700*/  SEL R7, R7, c[0x0][0x450], P2 ;  /* 0x0001140007077a07 */ /* 0x000fe40001000000 */
[----:B------:R-:W-:Y:S01]  /*15710*/  SEL R8, R8, c[0x0][0x454], P2 ;  /* 0x0001150008087a07 */ /* 0x000fe20001000000 */
[----:B------:R-:W-:Y:S01]  /*15720*/  IMAD.IADD R4, R13, 0x1, R4 ;  /* 0x000000010d047824 */ /* 0x000fe200078e0204 */
[----:B------:R-:W-:-:S04]  /*15730*/  LEA R10, P0, R12, R7, 0x2 ;  /* 0x000000070c0a7211 */ /* 0x000fc800078010ff */
[----:B------:R-:W-:Y:S02]  /*15740*/  LEA.HI.X R11, R12, R8, R4, 0x2, P0 ;  /* 0x000000080c0b7211 */ /* 0x000fe400000f1404 */
[----:B------:R-:W-:-:S05]  /*15750*/  MOV R4, 0xff800000 ;  /* 0xff80000000047802 */ /* 0x000fca0000000f00 */
[----:B------:R1:W-:Y:S02]  /*15760*/  STG.E [R10.64], R4 ;  /* 0x000000040a007986 */ /* 0x0003e4000c101906 */
.L_x_268:
[----:B------:R-:W-:Y:S05]  /*15770*/  BSYNC B0 ;  /* 0x0000000000007941 */ /* 0x000fea0003800000 */
.L_x_267:
        /* <DEDUP_REMOVED lines=17> */
[----:B------:R-:W-:Y:S02]  /*15890*/  SHF.R.S32.HI R4, RZ, 0x1f, R6 ;  /* 0x0000001fff047819 */ /* 0x000fe40000011406 */
[----:B------:R-:W-:Y:S01]  /*158a0*/  IADD3 R7, -R6, RZ, RZ ;  /* 0x000000ff06077210 */ /* 0x000fe20007ffe1ff */
[----:B------:R-:W-:-:S04]  /*158b0*/  IMAD.WIDE.U32 R240, R240, c[0x0][0x3f0], R8 ;  /* 0x0000fc00f0f07a25 */ /* 0x000fc800078e0008 */
        /* <DEDUP_REMOVED lines=16> */
.L_x_320:
[----:B------:R-:W-:Y:S05]  /*159c0*/  BRA.DIV ~URZ, `(.L_x_270) ;  /* 0x00001e027f007947 */ /* 0x000fea000b800000 */
[----:B------:R4:W1:Y:S02]  /*159d0*/  SHFL.IDX PT, R3, R4, RZ, 0x181f ;  /* 0x00181fff04037589 */ /* 0x00086400000e0000 */
.L_x_321:
[----:B------:R-:W-:Y:S01]  /*159e0*/  IMAD R9, R2, c[0x0][0x4e8], RZ ;  /* 0x00013a0002097a24 */ /* 0x000fe200078e02ff */
[----:B------:R-:W-:Y:S01]  /*159f0*/  BSSY B0, `(.L_x_271) ;  /* 0x0000012000007945 */ /* 0x000fe20003800000 */
[----:B------:R-:W-:Y:S02]  /*15a00*/  SHF.R.S32.HI R8, RZ, 0x1f, R246 ;  /* 0x0000001fff087819 */ /* 0x000fe400000114f6 */
[----:B------:R-:W-:Y:S02]  /*15a10*/  SHF.R.S32.HI R7, RZ, 0x1f, R211 ;  /* 0x0000001fff077819 */ /* 0x000fe400000114d3 */
[----:B------:R-:W-:Y:S02]  /*15a20*/  ISETP.GE.AND P0, PT, R205, R9, PT ;  /* 0x00000009cd00720c */ /* 0x000fe40003f06270 */
[----:B------:R-:W-:-:S11]  /*15a30*/  SHF.R.S32.HI R2, RZ, 0x1f, R212 ;  /* 0x0000001fff027819 */ /* 0x000fd600000114d4 */
[----:B------:R-:W-:Y:S05]  /*15a40*/  @P0 BRA `(.L_x_272) ;  /* 0x000000c000000947 */ /* 0x000fea0003800000 */
[----:B------:R-:W-:Y:S02]  /*15a50*/  ISETP.GE.AND P2, PT, R246, c[0x0][0x3c8], PT ;  /* 0x0000f200f6007a0c */ /* 0x000fe40003f46270 */
[----:B------:R-:W-:Y:S02]  /*15a60*/  ISETP.GE.AND P1, PT, R212, c[0x0][0x3c8], PT ;  /* 0x0000f200d4007a0c */ /* 0x000fe40003f26270 */
[----:B------:R-:W-:-:S09]  /*15a70*/  ISETP.GE.AND P0, PT, R211, c[0x0][0x3c8], PT ;  /* 0x0000f200d3007a0c */ /* 0x000fd20003f06270 */
[-C--:B-1----:R-:W-:Y:S02]  /*15a80*/  @!P2 LEA R12, P5, R246, R3.reuse, 0x1 ;  /* 0x00000003f60ca211 */ /* 0x082fe400078a08ff */
[-C--:B------:R-:W-:Y:S02]  /*15a90*/  @!P1 LEA R10, P4, R212, R3.reuse, 0x1 ;  /* 0x00000003d40a9211 */ /* 0x080fe400078808ff */
[C---:B------:R-:W-:Y:S02]  /*15aa0*/  @!P0 LEA R14, P3, R211.reuse, R3, 0x1 ;  /* 0x00000003d30e8211 */ /* 0x040fe400078608ff */
[-C--:B---3--:R-:W-:Y:S02]  /*15ab0*/  @!P2 LEA.HI.X R13, R246, R6.reuse, R8, 0x1, P5 ;  /* 0x00000006f60da211 */ /* 0x088fe400028f0c08 */
[-C--:B------:R-:W-:Y:S02]  /*15ac0*/  @!P1 LEA.HI.X R11, R212, R6.reuse, R2, 0x1, P4 ;  /* 0x00000006d40b9211 */ /* 0x080fe400020f0c02 */
[----:B------:R-:W-:Y:S01]  /*15ad0*/  @!P0 LEA.HI.X R15, R211, R6, R7, 0x1, P3 ;  /* 0x00000006d30f8211 */ /* 0x000fe200018f0c07 */
[----:B------:R1:W-:Y:S04]  /*15ae0*/  @!P2 ST.E.128 [R12.64], RZ ;  /* 0x000000ff0c00a985 */ /* 0x0003e8000c101d06 */
[----:B------:R1:W-:Y:S04]  /*15af0*/  @!P1 ST.E.128 [R10.64], RZ ;  /* 0x000000ff0a009985 */ /* 0x0003e8000c101d06 */
[----:B------:R1:W-:Y:S02]  /*15b00*/  @!P0 ST.E.128 [R14.64], RZ ;  /* 0x000000ff0e008985 */ /* 0x0003e4000c101d06 */
.L_x_272:
[----:B------:R-:W-:Y:S05]  /*15b10*/  BSYNC B0 ;  /* 0x0000000000007941 */ /* 0x000fea0003800000 */
.L_x_271:
[----:B------:R-:W-:Y:S05]  /*15b20*/  BRA.DIV ~URZ, `(.L_x_273) ;  /* 0x00001d127f007947 */ /* 0x000fea000b800000 */
[----:B---3--:R3:W2:Y:S04]  /*15b30*/  SHFL.IDX PT, R6, R5, 0x1, 0x181f ;  /* 0x00381f0005067f89 */ /* 0x0086a800000e0000 */
[----:B-1----:R3:W1:Y:S02]  /*15b40*/  SHFL.IDX PT, R10, R4, 0x1, 0x181f ;  /* 0x00381f00040a7f89 */ /* 0x00266400000e0000 */
.L_x_322:
        /* <DEDUP_REMOVED lines=8> */
[-C--:B------:R-:W-:Y:S02]  /*15bd0*/  @!P1 LEA R12, P4, R212, R10.reuse, 0x1 ;  /* 0x0000000ad40c9211 */ /* 0x080fe400078808ff */
[C---:B------:R-:W-:Y:S02]  /*15be0*/  @!P0 LEA R10, P3, R211.reuse, R10, 0x1 ;  /* 0x0000000ad30a8211 */ /* 0x040fe400078608ff */
[-C--:B--2---:R-:W-:Y:S02]  /*15bf0*/  @!P2 LEA.HI.X R15, R246, R6.reuse, R8, 0x1, P5 ;  /* 0x00000006f60fa211 */ /* 0x084fe400028f0c08 */
[-C--:B------:R-:W-:Y:S02]  /*15c00*/  @!P1 LEA.HI.X R13, R212, R6.reuse, R2, 0x1, P4 ;  /* 0x00000006d40d9211 */ /* 0x080fe400020f0c02 */
[----:B------:R-:W-:Y:S01]  /*15c10*/  @!P0 LEA.HI.X R11, R211, R6, R7, 0x1, P3 ;  /* 0x00000006d30b8211 */ /* 0x000fe200018f0c07 */
[----:B------:R1:W-:Y:S04]  /*15c20*/  @!P2 ST.E.128 [R14.64], RZ ;  /* 0x000000ff0e00a985 */ /* 0x0003e8000c101d06 */
[----:B------:R1:W-:Y:S04]  /*15c30*/  @!P1 ST.E.128 [R12.64], RZ ;  /* 0x000000ff0c009985 */ /* 0x0003e8000c101d06 */
[----:B------:R1:W-:Y:S02]  /*15c40*/  @!P0 ST.E.128 [R10.64], RZ ;  /* 0x000000ff0a008985 */ /* 0x0003e4000c101d06 */
.L_x_275:
[----:B------:R-:W-:Y:S05]  /*15c50*/  BSYNC B0 ;  /* 0x0000000000007941 */ /* 0x000fea0003800000 */
.L_x_274:
[----:B------:R-:W-:Y:S05]  /*15c60*/  BRA.DIV ~URZ, `(.L_x_276) ;  /* 0x00001c927f007947 */ /* 0x000fea000b800000 */
[----:B--2---:R2:W3:Y:S02]  /*15c70*/  SHFL.IDX PT, R6, R5, 0x2, 0x181f ;  /* 0x00581f0005067f89 */ /* 0x0044e400000e0000 */
.L_x_323:
[----:B------:R-:W-:Y:S05]  /*15c80*/  BRA.DIV ~URZ, `(.L_x_277) ;  /* 0x00001ce27f007947 */ /* 0x000fea000b800000 */
[----:B-1----:R1:W2:Y:S02]  /*15c90*/  SHFL.IDX PT, R10, R4, 0x2, 0x181f ;  /* 0x00581f00040a7f89 */ /* 0x0022a400000e0000 */
.L_x_324:
        /* <DEDUP_REMOVED lines=16> */
.L_x_279:
[----:B------:R-:W-:Y:S05]  /*15da0*/  BSYNC B0 ;  /* 0x0000000000007941 */ /* 0x000fea0003800000 */
.L_x_278:
[----:B------:R-:W-:Y:S05]  /*15db0*/  BRA.DIV ~URZ, `(.L_x_280) ;  /* 0x00001c127f007947 */ /* 0x000fea000b800000 */
[----:B--23--:R-:W2:Y:S04]  /*15dc0*/  SHFL.IDX PT, R5, R5, 0x3, 0x181f ;  /* 0x00781f0005057f89 */ /* 0x00cea800000e0000 */
[----:B-1--4-:R-:W1:Y:S02]  /*15dd0*/  SHFL.IDX PT, R4, R4, 0x3, 0x181f ;  /* 0x00781f0004047f89 */ /* 0x012e6400000e0000 */
.L_x_325:
[----:B------:R-:W-:-:S04]  /*15de0*/  IADD3 R205, R205, 0x60, RZ ;  /* 0x00000060cdcd7810 */ /* 0x000fc80007ffe0ff */
        /* <DEDUP_REMOVED lines=14> */
.L_x_260:
[----:B------:R-:W-:Y:S05]  /*15ed0*/  BSYNC B1 ;  /* 0x0000000000017941 */ /* 0x000fea0003800000 */
.L_x_244:
[----:B------:R-:W-:-:S13]  /*15ee0*/  ISETP.NE.AND P0, PT, R227, RZ, PT ;  /* 0x000000ffe300720c */ /* 0x000fda0003f05270 */
[----:B------:R-:W-:Y:S01]  /*15ef0*/  @P0 WARPSYNC 0xffffffff ;  /* 0xffffffff00000948 */ /* 0x000fe20003800000 */
[----:B------:R-:W-:Y:S06]  /*15f00*/  @P0 BAR.SYNC.DEFER_BLOCKING 0x5, 0x100 ;  /* 0x0144000000000b1d */ /* 0x000fec0000010000 */
[----:B------:R-:W4:Y:S04]  /*15f10*/  @P0 LDS.128 R204, [0x18100] ;  /* 0x01810000ffcc0984 */ /* 0x000f280000000c00 */
[----:B------:R-:W-:Y:S06]  /*15f20*/  @P0 BAR.ARV 0x4, 0x100 ;  /* 0x0104000000000b1d */ /* 0x000fec0000002000 */
[----:B------:R-:W-:Y:S05]  /*15f30*/  @P0 BRA `(.L_x_281) ;  /* 0x00000a7000000947 */ /* 0x000fea0003800000 */
[----:B-1----:R-:W-:Y:S01]  /*15f40*/  LOP3.LUT R2, R210, 0x1f, RZ, 0xc0, !PT ;  /* 0x0000001fd2027812 */ /* 0x002fe200078ec0ff */
[----:B--2-4-:R-:W-:-:S03]  /*15f50*/  IMAD.MOV.U32 R5, RZ, RZ, RZ ;  /* 0x000000ffff057224 */ /* 0x014fc600078e00ff */
[----:B------:R-:W-:Y:S01]  /*15f60*/  ISETP.NE.AND P6, PT, R2, 0x1f, PT ;  /* 0x0000001f0200780c */ /* 0x000fe20003fc5270 */
[----:B------:R-:W-:Y:S10]  /*15f70*/  BRA.DIV ~URZ, `(.L_x_282) ;  /* 0x00001b227f007947 */ /* 0x000ff4000b800000 */
[----:B------:R1:W2:Y:S02]  /*15f80*/  SHFL.IDX PT, R4, R0, RZ, 0x1f ;  /* 0x00001fff00047589 */ /* 0x0002a400000e0000 */
.L_x_326:
[----:B------:R-:W-:Y:S05]  /*15f90*/  BRA.DIV ~URZ, `(.L_x_283) ;  /* 0x00001b727f007947 */ /* 0x000fea000b800000 */
[----:B-1----:R-:W1:Y:S02]  /*15fa0*/  SHFL.IDX PT, R0, R0, 0x1, 0x1f ;  /* 0x00201f0000007f89 */ /* 0x002e6400000e0000 */
.L_x_327:
[----:B------:R-:W-:Y:S02]  /*15fb0*/  IMAD.IADD R8, R207, 0x1, R2 ;  /* 0x00000001cf087824 */ /* 0x000fe400078e0202 */
[----:B------:R-:W-:-:S03]  /*15fc0*/  IMAD.MOV.U32 R6, RZ, RZ, RZ ;  /* 0x000000ffff067224 */ /* 0x000fc600078e00ff */
[----:B------:R-:W-:-:S13]  /*15fd0*/  ISETP.GE.OR P0, PT, R8, c[0x0][0x53c], !P6 ;  /* 0x00014f0008007a0c */ /* 0x000fda0007706670 */
[----:B------:R-:W-:Y:S01]  /*15fe0*/  @!P0 IMAD.MOV.U32 R7, RZ, RZ, 0x4 ;  /* 0x00000004ff078424 */ /* 0x000fe200078e00ff */
[----:B------:R-:W-:-:S03]  /*15ff0*/  @!P0 MOV R3, 0x4 ;  /* 0x0000000400038802 */ /* 0x000fc60000000f00 */
[----:B------:R-:W-:-:S04]  /*16000*/  @!P0 IMAD.WIDE R10, R8, R7, c[0x0][0x580] ;  /* 0x00016000080a8625 */ /* 0x000fc800078e0207 */
[----:B------:R-:W-:Y:S01]  /*16010*/  @!P0 IMAD.WIDE R8, R8, R3, c[0x0][0x578] ;  /* 0x00015e0008088625 */ /* 0x000fe200078e0203 */
[----:B------:R-:W4:Y:S04]  /*16020*/  @!P0 LDG.E R6, [R10.64] ;  /* 0x000000060a068981 */ /* 0x000f28000c1e1900 */
[----:B------:R5:W4:Y:S01]  /*16030*/  @!P0 LDG.E R5, [R8.64] ;  /* 0x0000000608058981 */ /* 0x000b22000c1e1900 */
[C---:B------:R-:W-:Y:S02]  /*16040*/  ISETP.GE.U32.AND P4, PT, R2.reuse, 0x10, PT ;  /* 0x000000100200780c */ /* 0x040fe40003f86070 */
[C---:B------:R-:W-:Y:S02]  /*16050*/  ISETP.GE.U32.AND P3, PT, R2.reuse, 0x8, PT ;  /* 0x000000080200780c */ /* 0x040fe40003f66070 */
[----:B------:R-:W-:-:S02]  /*16060*/  ISETP.GE.U32.AND P2, PT, R2, 0x4, PT ;  /* 0x000000040200780c */ /* 0x000fc40003f46070 */
[C---:B------:R-:W-:Y:S02]  /*16070*/  ISETP.GE.U32.AND P1, PT, R2.reuse, 0x2, PT ;  /* 0x000000020200780c */ /* 0x040fe40003f26070 */
[----:B------:R-:W-:Y:S02]  /*16080*/  ISETP.NE.AND P5, PT, R2, RZ, PT ;  /* 0x000000ff0200720c */ /* 0x000fe40003fa5270 */
[----:B-----5:R-:W-:Y:S01]  /*16090*/  MOV R9, RZ ;  /* 0x000000ff00097202 */ /* 0x020fe20000000f00 */
[----:B----4-:R-:W-:Y:S01]  /*160a0*/  IMAD R8, R5, R6, RZ ;  /* 0x0000000605087224 */ /* 0x010fe200078e02ff */
[----:B------:R-:W-:Y:S07]  /*160b0*/  BRA.DIV ~URZ, `(.L_x_284) ;  /* 0x00001ac27f007947 */ /* 0x000fee000b800000 */
[----:B------:R4:W3:Y:S02]  /*160c0*/  SHFL.UP PT, R3, R8, 0x1, RZ ;  /* 0x0420000008037989 */ /* 0x0008e400000e00ff */
.L_x_328:
[----:B---3--:R-:W-:-:S04]  /*160d0*/  SEL R3, R3, RZ, P5 ;  /* 0x000000ff03037207 */ /* 0x008fc80002800000 */
[----:B----4-:R-:W-:Y:S01]  /*160e0*/  IADD3 R8, R8, R3, RZ ;  /* 0x0000000308087210 */ /* 0x010fe20007ffe0ff */
        /* <DEDUP_REMOVED lines=14> */
.L_x_329:
[----:B----4-:R-:W-:Y:S01]  /*161d0*/  IMAD R3, R3, c[0x0][0x538], RZ ;  /* 0x00014e0003037a24 */ /* 0x010fe200078e02ff */
[----:B------:R-:W-:Y:S04]  /*161e0*/  BSSY B1, `(.L_x_286) ;  /* 0x0000077000017945 */ /* 0x000fe80003800000 */
[----:B-1----:R-:W-:-:S04]  /*161f0*/  IADD3 R204, R3, R0, RZ ;  /* 0x0000000003cc7210 */ /* 0x002fc80007ffe0ff */
[----:B--2---:R-:W-:-:S13]  /*16200*/  ISETP.GT.AND P0, PT, R204, R4, PT ;  /* 0x00000004cc00720c */ /* 0x004fda0003f04270 */
[----:B------:R-:W-:Y:S05]  /*16210*/  @P0 BRA `(.L_x_287) ;  /* 0x0000024000000947 */ /* 0x000fea0003800000 */
.L_x_291:
        /* <DEDUP_REMOVED lines=16> */
.L_x_330:
        /* <DEDUP_REMOVED lines=12> */
[----:B---3--:R-:W1:Y:S02]  /*163e0*/  SHFL.UP PT, R8, R0, 0x10, RZ ;  /* 0x0600000000087989 */ /* 0x008e6400000e00ff */
[----:B-1----:R-:W-:-:S05]  /*163f0*/  SEL R8, R8, RZ, P4 ;  /* 0x000000ff08087207 */ /* 0x002fca0002000000 */
[----:B------:R-:W-:-:S05]  /*16400*/  IMAD.IADD R8, R0, 0x1, R8 ;  /* 0x0000000100087824 */ /* 0x000fca00078e0208 */
[----:B------:R1:W2:Y:S02]  /*16410*/  SHFL.IDX PT, R3, R8, 0x1f, 0x1f ;  /* 0x03e01f0008037f89 */ /* 0x0002a400000e0000 */
.L_x_331:
[----:B--2---:R-:W-:-:S05]  /*16420*/  IMAD R3, R3, c[0x0][0x538], RZ ;  /* 0x00014e0003037a24 */ /* 0x004fca00078e02ff */
[----:B------:R-:W-:-:S04]  /*16430*/  IADD3 R204, R3, R204, RZ ;  /* 0x000000cc03cc7210 */ /* 0x000fc80007ffe0ff */
[----:B------:R-:W-:-:S13]  /*16440*/  ISETP.GT.AND P0, PT, R204, R4, PT ;  /* 0x00000004cc00720c */ /* 0x000fda0003f04270 */
[----:B-1----:R-:W-:Y:S05]  /*16450*/  @!P0 BRA `(.L_x_291) ;  /* 0xfffffdc000008947 */ /* 0x002fea000383ffff */
.L_x_287:
[----:B------:R-:W-:-:S05]  /*16460*/  IADD3 R204, -R3, R204, RZ ;  /* 0x000000cc03cc7210 */ /* 0x000fca0007ffe1ff */
[----:B------:R-:W-:-:S05]  /*16470*/  IMAD R0, R8, c[0x0][0x538], R204 ;  /* 0x00014e0008007a24 */ /* 0x000fca00078e02cc */
[----:B------:R-:W-:Y:S01]  /*16480*/  ISETP.GT.AND P0, PT, R0, R4, PT ;  /* 0x000000040000720c */ /* 0x000fe20003f04270 */
[----:B------:R-:W-:-:S12]  /*16490*/  BRA.DIV ~URZ, `(.L_x_292) ;  /* 0x00001b027f007947 */ /* 0x000fd8000b800000 */
[----:B------:R-:W-:-:S04]  /*164a0*/  VOTE.ANY R7, PT, !P0 ;  /* 0x0000000000077806 */ /* 0x000fc800040e0100 */
.L_x_332:
[----:B------:R1:W2:Y:S01]  /*164b0*/  POPC R0, R7 ;  /* 0x0000000700007309 */ /* 0x0002a20000000000 */
[----:B------:R-:W-:Y:S05]  /*164c0*/  BRA.DIV ~URZ, `(.L_x_293) ;  /* 0x00001b127f007947 */ /* 0x000fea000b800000 */
[----:B--2---:R2:W4:Y:S04]  /*164d0*/  SHFL.IDX PT, R6, R6, R0, 0x1f ;  /* 0x00001f0006067589 */ /* 0x00452800000e0000 */
[----:B------:R2:W1:Y:S02]  /*164e0*/  SHFL.IDX PT, R5, R5, R0, 0x1f ;  /* 0x00001f0005057589 */ /* 0x00046400000e0000 */
.L_x_333:
[----:B------:R-:W-:Y:S01]  /*164f0*/  ISETP.NE.AND P0, PT, R7, RZ, PT ;  /* 0x000000ff0700720c */ /* 0x000fe20003f05270 */
[----:B------:R-:W-:-:S12]  /*16500*/  BSSY B0, `(.L_x_294) ;  /* 0x0000005000007945 */ /* 0x000fd80003800000 */
[----:B------:R-:W-:Y:S05]  /*16510*/  @!P0 BRA `(.L_x_295) ;  /* 0x0000003000008947 */ /* 0x000fea0003800000 */
[----:B------:R-:W-:Y:S01]  /*16520*/  IADD3 R9, R0, -0x1, RZ ;  /* 0xffffffff00097810 */ /* 0x000fe20007ffe0ff */
[----:B------:R-:W-:Y:S05]  /*16530*/  BRA.DIV ~URZ, `(.L_x_296) ;  /* 0x00001b727f007947 */ /* 0x000fea000b800000 */
[----:B------:R2:W3:Y:S02]  /*16540*/  SHFL.IDX PT, R9, R8, R9, 0x1f ;  /* 0x00001f0908097589 */ /* 0x0004e400000e0000 */
.L_x_295:
[----:B------:R-:W-:Y:S05]  /*16550*/  BSYNC B0 ;  /* 0x0000000000007941 */ /* 0x000fea0003800000 */
.L_x_294:
[-C--:B----4-:R-:W-:Y:S01]  /*16560*/  IABS R3, R6.reuse ;  /* 0x0000000600037213 */ /* 0x090fe20000000000 */
[----:B---3--:R-:W-:Y:S01]  /*16570*/  IMAD R204, R9, c[0x0][0x538], R204 ;  /* 0x00014e0009cc7a24 */ /* 0x008fe200078e02cc */
[----:B-12---:R-:W-:Y:S02]  /*16580*/  IABS R8, R5 ;  /* 0x0000000500087213 */ /* 0x006fe40000000000 */
[----:B------:R-:W1:Y:S01]  /*16590*/  I2F.RP R12, R3 ;  /* 0x00000003000c7306 */ /* 0x000e620000209400 */
[----:B------:R-:W-:Y:S01]  /*165a0*/  IMAD.IADD R205, R4, 0x1, -R204 ;  /* 0x0000000104cd7824 */ /* 0x000fe200078e0acc */
[----:B------:R-:W-:Y:S02]  /*165b0*/  IABS R4, R6 ;  /* 0x0000000600047213 */ /* 0x000fe40000000000 */
[----:B------:R-:W-:-:S03]  /*165c0*/  IADD3 R207, R0, R207, RZ ;  /* 0x000000cf00cf7210 */ /* 0x000fc60007ffe0ff */
        /* <DEDUP_REMOVED lines=12> */
[----:B------:R-:W-:Y:S02]  /*16690*/  IMAD R9, R9, R3, RZ ;  /* 0x0000000309097224 */ /* 0x000fe400078e02ff */
[----:B--2---:R-:W-:Y:S02]  /*166a0*/  IMAD.MOV.U32 R10, RZ, RZ, RZ ;  /* 0x000000ffff0a7224 */ /* 0x004fe400078e00ff */
[----:B------:R-:W-:-:S06]  /*166b0*/  IMAD.HI.U32 R9, R13, R9, R12 ;  /* 0x000000090d097227 */ /* 0x000fcc00078e000c */
[----:B------:R-:W-:-:S04]  /*166c0*/  IMAD.HI.U32 R9, R9, R7, RZ ;  /* 0x0000000709097227 */ /* 0x000fc800078e00ff */
[----:B------:R-:W-:Y:S02]  /*166d0*/  IMAD R4, R9, R4, R7 ;  /* 0x0000000409047224 */ /* 0x000fe400078e0207 */
[----:B---3--:R-:W-:-:S03]  /*166e0*/  IMAD.MOV R7, RZ, RZ, -R11 ;  /* 0x000000ffff077224 */ /* 0x008fc600078e0a0b */
[----:B------:R-:W-:Y:S01]  /*166f0*/  ISETP.GT.U32.AND P0, PT, R3, R4, PT ;  /* 0x000000040300720c */ /* 0x000fe20003f04070 */
[----:B------:R-:W-:-:S04]  /*16700*/  IMAD R7, R7, R8, RZ ;  /* 0x0000000807077224 */ /* 0x000fc800078e02ff */
[----:B------:R-:W-:-:S08]  /*16710*/  IMAD.HI.U32 R7, R11, R7, R10 ;  /* 0x000000070b077227 */ /* 0x000fd000078e000a */
[-C--:B------:R-:W-:Y:S02]  /*16720*/  @!P0 IADD3 R4, R4, -R3.reuse, RZ ;  /* 0x8000000304048210 */ /* 0x080fe40007ffe0ff */
[----:B------:R-:W-:Y:S02]  /*16730*/  @!P0 IADD3 R9, R9, 0x1, RZ ;  /* 0x0000000109098810 */ /* 0x000fe40007ffe0ff */
[----:B------:R-:W-:Y:S02]  /*16740*/  ISETP.GE.U32.AND P2, PT, R4, R3, PT ;  /* 0x000000030400720c */ /* 0x000fe40003f46070 */
[----:B------:R-:W-:Y:S02]  /*16750*/  LOP3.LUT R3, R205, R6, RZ, 0x3c, !PT ;  /* 0x00000006cd037212 */ /* 0x000fe400078e3cff */
[----:B------:R-:W-:Y:S02]  /*16760*/  ISETP.NE.AND P0, PT, R6, RZ, PT ;  /* 0x000000ff0600720c */ /* 0x000fe40003f05270 */
[----:B------:R-:W-:-:S02]  /*16770*/  ISETP.GE.AND P1, PT, R3, RZ, PT ;  /* 0x000000ff0300720c */ /* 0x000fc40003f26270 */
        /* <DEDUP_REMOVED lines=25> */
.L_x_288:
[----:B------:R-:W-:Y:S01]  /*16910*/  IMAD.MOV.U32 R204, RZ, RZ, R4 ;  /* 0x000000ffffcc7224 */ /* 0x000fe200078e0004 */
[----:B------:R-:W-:Y:S01]  /*16920*/  MOV R206, RZ ;  /* 0x000000ff00ce7202 */ /* 0x000fe20000000f00 */
[----:B------:R-:W-:Y:S01]  /*16930*/  IMAD.MOV.U32 R205, RZ, RZ, RZ ;  /* 0x000000ffffcd7224 */ /* 0x000fe200078e00ff */
[----:B------:R-:W-:Y:S02]  /*16940*/  MOV R207, c[0x0][0x53c] ;  /* 0x00014f0000cf7a02 */ /* 0x000fe40000000f00 */
.L_x_297:
[----:B------:R-:W-:Y:S05]  /*16950*/  BSYNC B1 ;  /* 0x0000000000017941 */ /* 0x000fea0003800000 */
.L_x_286:
[----:B------:R-:W-:Y:S01]  /*16960*/  WARPSYNC 0xffffffff ;  /* 0xffffffff00007948 */ /* 0x000fe20003800000 */
[----:B------:R-:W-:Y:S01]  /*16970*/  BAR.SYNC.DEFER_BLOCKING 0x4, 0x100 ;  /* 0x0104000000007b1d */ /* 0x000fe20000010000 */
[----:B------:R-:W-:-:S13]  /*16980*/  ISETP.NE.AND P0, PT, R2, RZ, PT ;  /* 0x000000ff0200720c */ /* 0x000fda0003f05270 */
[----:B------:R1:W-:Y:S04]  /*16990*/  @!P0 STS.128 [0x18100], R204 ;  /* 0x018100ccff008388 */ /* 0x0003e80000000c00 */
[----:B------:R-:W-:Y:S06]  /*169a0*/  BAR.ARV 0x5, 0x100 ;  /* 0x0144000000007b1d */ /* 0x000fec0000002000 */
.L_x_281:
[----:B----4-:R-:W-:-:S13]  /*169b0*/  ISETP.GE.AND P0, PT, R207, c[0x0][0x53c], PT ;  /* 0x00014f00cf007a0c */ /* 0x010fda0003f06270 */
[----:B-123--:R-:W-:Y:S01]  /*169c0*/  @P0 CALL.REL.NOINC `(.L_x_298) ;  /* 0x0000001000000944 */ /* 0x00efe20003c00000 */
[----:B------:R-:W-:Y:S05]  /*169d0*/  BRA `(.L_x_299) ;  /* 0xfffeab9000007947 */ /* 0x000fea000383ffff */
.L_x_298:
[----:B------:R-:W-:Y:S05]  /*169e0*/  EXIT ;  /* 0x000000000000794d */ /* 0x000fea0003800000 */
.L_x_142:
[----:B------:R-:W-:Y:S01]  /*169f0*/  IMAD.MOV.U32 R8, RZ, RZ, R6 ;  /* 0x000000ffff087224 */ /* 0x000fe200078e0006 */
[----:B------:R-:W-:Y:S02]  /*16a00*/  MOV R7, 0x1 ;  /* 0x0000000100077802 */ /* 0x000fe40000000f00 */
[----:B------:R-:W-:Y:S02]  /*16a10*/  MOV R3, 0x16a30 ;  /* 0x00016a3000037802 */ /* 0x000fe40000000f00 */
[----:B------:R-:W-:Y:S05]  /*16a20*/  CALL.REL.NOINC `($__internal_6_$__cuda_sm70_shflsync_up_p) ;  /* 0x0000179000007944 */ /* 0x000fea0003c00000 */
[----:B--2---:R-:W-:Y:S01]  /*16a30*/  MOV R3, R7 ;  /* 0x0000000700037202 */ /* 0x004fe20000000f00 */
[----:B-1----:R-:W-:Y:S05]  /*16a40*/  BRA `(.L_x_300) ;  /* 0xfffe9a1000007947 */ /* 0x002fea000383ffff */
.L_x_143:
[----:B------:R-:W-:Y:S01]  /*16a50*/  IMAD.MOV.U32 R8, RZ, RZ, R6 ;  /* 0x000000ffff087224 */ /* 0x000fe200078e0006 */
[----:B------:R-:W-:Y:S02]  /*16a60*/  MOV R7, 0x2 ;  /* 0x0000000200077802 */ /* 0x000fe40000000f00 */
[----:B------:R-:W-:Y:S02]  /*16a70*/  MOV R3, 0x16a90 ;  /* 0x00016a9000037802 */ /* 0x000fe40000000f00 */
[----:B------:R-:W-:Y:S05]  /*16a80*/  CALL.REL.NOINC `($__internal_6_$__cuda_sm70_shflsync_up_p) ;  /* 0x0000173000007944 */ /* 0x000fea0003c00000 */
[----:B--2---:R-:W-:Y:S02]  /*16a90*/  SEL R7, R7, RZ, P4 ;  /* 0x000000ff07077207 */ /* 0x004fe40002000000 */
[----:B------:R-:W-:-:S03]  /*16aa0*/  MOV R3, 0x16af0 ;  /* 0x00016af000037802 */ /* 0x000fc60000000f00 */
[----:B------:R-:W-:Y:S01]  /*16ab0*/  IMAD.IADD R6, R6, 0x1, R7 ;  /* 0x0000000106067824 */ /* 0x000fe200078e0207 */
[----:B------:R-:W-:-:S03]  /*16ac0*/  MOV R7, 0x4 ;  /* 0x0000000400077802 */ /* 0x000fc60000000f00 */
[----:B-1----:R-:W-:Y:S02]  /*16ad0*/  IMAD.MOV.U32 R8, RZ, RZ, R6 ;  /* 0x000000ffff087224 */ /* 0x002fe400078e0006 */
        /* <DEDUP_REMOVED lines=13> */
[----:B--2---:R-:W-:Y:S01]  /*16bb0*/  SEL R7, R7, RZ, P1 ;  /* 0x000000ff07077207 */ /* 0x004fe20000800000 */
[----:B------:R-:W-:Y:S01]  /*16bc0*/  IMAD.MOV.U32 R11, RZ, RZ, 0x1f ;  /* 0x0000001fff0b7424 */ /* 0x000fe200078e00ff */
[----:B------:R-:W-:Y:S02]  /*16bd0*/  MOV R10, 0x1f ;  /* 0x0000001f000a7802 */ /* 0x000fe40000000f00 */
[----:B------:R-:W-:Y:S01]  /*16be0*/  MOV R3, 0x16c20 ;  /* 0x00016c2000037802 */ /* 0x000fe20000000f00 */
[----:B------:R-:W-:-:S04]  /*16bf0*/  IMAD.IADD R6, R6, 0x1, R7 ;  /* 0x0000000106067824 */ /* 0x000fc800078e0207 */
[----:B------:R-:W-:Y:S02]  /*16c00*/  IMAD.MOV.U32 R12, RZ, RZ, R6 ;  /* 0x000000ffff0c7224 */ /* 0x000fe400078e0006 */
[----:B-1----:R-:W-:Y:S05]  /*16c10*/  CALL.REL.NOINC `($__internal_5_$__cuda_sm70_shflsync_idx_p) ;  /* 0x0000155000007944 */ /* 0x002fea0003c00000 */
[----:B------:R-:W-:Y:S05]  /*16c20*/  BRA `(.L_x_301) ;  /* 0xfffe993000007947 */ /* 0x000fea000383ffff */
.L_x_145:
[----:B------:R-:W-:Y:S02]  /*16c30*/  SEL R3, RZ, 0x1, P0 ;  /* 0x00000001ff037807 */ /* 0x000fe40000000000 */
[----:B------:R-:W-:Y:S02]  /*16c40*/  MOV R0, 0x16c60 ;  /* 0x00016c6000007802 */ /* 0x000fe40000000f00 */
[----:B------:R-:W-:Y:S05]  /*16c50*/  CALL.REL.NOINC `($__internal_7_$__cuda_sm70_votesync_ballot) ;  /* 0x000015b000007944 */ /* 0x000fea0003c00000 */
[----:B------:R-:W-:Y:S05]  /*16c60*/  BRA `(.L_x_302) ;  /* 0xfffe998000007947 */ /* 0x000fea000383ffff */
.L_x_146:
[----:B------:R-:W-:Y:S01]  /*16c70*/  IMAD.MOV.U32 R12, RZ, RZ, R5 ;  /* 0x000000ffff0c7224 */ /* 0x000fe200078e0005 */
[----:B--2---:R-:W-:Y:S01]  /*16c80*/  MOV R11, R0 ;  /* 0x00000000000b7202 */ /* 0x004fe20000000f00 */
[----:B------:R-:W-:Y:S01]  /*16c90*/  IMAD.MOV.U32 R10, RZ, RZ, 0x1f ;  /* 0x0000001fff0a7424 */ /* 0x000fe200078e00ff */
[----:B------:R-:W-:Y:S02]  /*16ca0*/  MOV R3, 0x16cc0 ;  /* 0x00016cc000037802 */ /* 0x000fe40000000f00 */
[----:B-1----:R-:W-:Y:S05]  /*16cb0*/  CALL.REL.NOINC `($__internal_5_$__cuda_sm70_shflsync_idx_p) ;  /* 0x000014b000007944 */ /* 0x002fea0003c00000 */
[----:B------:R-:W-:Y:S01]  /*16cc0*/  IMAD.MOV.U32 R5, RZ, RZ, R10 ;  /* 0x000000ffff057224 */ /* 0x000fe200078e000a */
[----:B------:R-:W-:Y:S01]  /*16cd0*/  MOV R12, R4 ;  /* 0x00000004000c7202 */ /* 0x000fe20000000f00 */
[----:B------:R-:W-:Y:S01]  /*16ce0*/  IMAD.MOV.U32 R8, RZ, RZ, RZ ;  /* 0x000000ffff087224 */ /* 0x000fe200078e00ff */
[----:B------:R-:W-:Y:S01]  /*16cf0*/  MOV R11, R0 ;  /* 0x00000000000b7202 */ /* 0x000fe20000000f00 */
[----:B------:R-:W-:Y:S01]  /*16d00*/  IMAD.MOV.U32 R10, RZ, RZ, 0x1f ;  /* 0x0000001fff0a7424 */ /* 0x000fe200078e00ff */
[----:B------:R-:W-:-:S02]  /*16d10*/  MOV R3, 0x16d30 ;  /* 0x00016d3000037802 */ /* 0x000fc40000000f00 */
[----:B------:R-:W-:Y:S05]  /*16d20*/  CALL.REL.NOINC `($__internal_5_$__cuda_sm70_shflsync_idx_p) ;  /* 0x0000144000007944 */ /* 0x000fea0003c00000 */
[----:B------:R-:W-:Y:S01]  /*16d30*/  MOV R4, R10 ;  /* 0x0000000a00047202 */ /* 0x000fe20000000f00 */
[----:B------:R-:W-:Y:S05]  /*16d40*/  BRA `(.L_x_303) ;  /* 0xfffe98f000007947 */ /* 0x000fea000383ffff */
.L_x_149:
[----:B------:R-:W-:Y:S01]  /*16d50*/  IMAD.MOV.U32 R12, RZ, RZ, R6 ;  /* 0x000000ffff0c7224 */ /* 0x000fe200078e0006 */
[----:B------:R-:W-:Y:S01]  /*16d60*/  MOV R11, R8 ;  /* 0x00000008000b7202 */ /* 0x000fe20000000f00 */
[----:B------:R-:W-:Y:S01]  /*16d70*/  IMAD.MOV.U32 R10, RZ, RZ, 0x1f ;  /* 0x0000001fff0a7424 */ /* 0x000fe200078e00ff */
[----:B------:R-:W-:-:S02]  /*16d80*/  MOV R3, 0x16da0 ;  /* 0x00016da000037802 */ /* 0x000fc40000000f00 */
[----:B-1234-:R-:W-:Y:S05]  /*16d90*/  CALL.REL.NOINC `($__internal_5_$__cuda_sm70_shflsync_idx_p) ;  /* 0x000013d000007944 */ /* 0x01efea0003c00000 */
[----:B------:R-:W-:Y:S01]  /*16da0*/  MOV R8, R10 ;  /* 0x0000000a00087202 */ /* 0x000fe20000000f00 */
[----:B------:R-:W-:Y:S05]  /*16db0*/  BRA `(.L_x_148) ;  /* 0xfffe98e000007947 */ /* 0x000fea000383ffff */
.L_x_185:
[----:B------:R-:W-:Y:S01]  /*16dc0*/  IMAD.MOV.U32 R12, RZ, RZ, R7 ;  /* 0x000000ffff0c7224 */ /* 0x000fe200078e0007 */
[----:B------:R-:W-:Y:S01]  /*16dd0*/  MOV R11, RZ ;  /* 0x000000ff000b7202 */ /* 0x000fe20000000f00 */
[----:B------:R-:W-:Y:S01]  /*16de0*/  IMAD.MOV.U32 R10, RZ, RZ, 0x181f ;  /* 0x0000181fff0a7424 */ /* 0x000fe200078e00ff */
[----:B------:R-:W-:-:S02]  /*16df0*/  MOV R3, 0x16e10 ;  /* 0x00016e1000037802 */ /* 0x000fc40000000f00 */
[----:B-1---5:R-:W-:Y:S05]  /*16e00*/  CALL.REL.NOINC `($__internal_5_$__cuda_sm70_shflsync_idx_p) ;  /* 0x0000136000007944 */ /* 0x022fea0003c00000 */
[----:B------:R-:W-:Y:S01]  /*16e10*/  MOV R9, R10 ;  /* 0x0000000a00097202 */ /* 0x000fe20000000f00 */
[----:B------:R-:W-:Y:S05]  /*16e20*/  BRA `(.L_x_304) ;  /* 0xffff08d000007947 */ /* 0x000fea000383ffff */
.L_x_186:
[----:B------:R-:W-:Y:S01]  /*16e30*/  IMAD.MOV.U32 R12, RZ, RZ, R8 ;  /* 0x000000ffff0c7224 */ /* 0x000fe200078e0008 */
[----:B------:R-:W-:Y:S01]  /*16e40*/  MOV R11, RZ ;  /* 0x000000ff000b7202 */ /* 0x000fe20000000f00 */
[----:B------:R-:W-:Y:S01]  /*16e50*/  IMAD.MOV.U32 R10, RZ, RZ, 0x181f ;  /* 0x0000181fff0a7424 */ /* 0x000fe200078e00ff */
[----:B------:R-:W-:-:S02]  /*16e60*/  MOV R3, 0x16e80 ;  /* 0x00016e8000037802 */ /* 0x000fc40000000f00 */
[----:B-123-5:R-:W-:Y:S05]  /*16e70*/  CALL.REL.NOINC `($__internal_5_$__cuda_sm70_shflsync_idx_p) ;  /* 0x000012f000007944 */ /* 0x02efea0003c00000 */
[----:B------:R-:W-:Y:S01]  /*16e80*/  MOV R3, R10 ;  /* 0x0000000a00037202 */ /* 0x000fe20000000f00 */
[----:B------:R-:W-:Y:S05]  /*16e90*/  BRA `(.L_x_305) ;  /* 0xffff088000007947 */ /* 0x000fea000383ffff */
.L_x_189:
[----:B-1----:R-:W-:Y:S01]  /*16ea0*/  IMAD.MOV.U32 R12, RZ, RZ, R7 ;  /* 0x000000ffff0c7224 */ /* 0x002fe200078e0007 */
[----:B------:R-:W-:Y:S01]  /*16eb0*/  MOV R11, 0x1 ;  /* 0x00000001000b7802 */ /* 0x000fe20000000f00 */
[----:B------:R-:W-:Y:S01]  /*16ec0*/  IMAD.MOV.U32 R10, RZ, RZ, 0x181f ;  /* 0x0000181fff0a7424 */ /* 0x000fe200078e00ff */
[----:B------:R-:W-:-:S02]  /*16ed0*/  MOV R3, 0x16ef0 ;  /* 0x00016ef000037802 */ /* 0x000fc40000000f00 */
[----:B--2345:R-:W-:Y:S05]  /*16ee0*/  CALL.REL.NOINC `($__internal_5_$__cuda_sm70_shflsync_idx_p) ;  /* 0x0000128000007944 */ /* 0x03cfea0003c00000 */
[----:B------:R-:W-:Y:S01]  /*16ef0*/  IMAD.MOV.U32 R9, RZ, RZ, R10 ;  /* 0x000000ffff097224 */ /* 0x000fe200078e000a */
[----:B------:R-:W-:Y:S01]  /*16f00*/  MOV R11, 0x1 ;  /* 0x00000001000b7802 */ /* 0x000fe20000000f00 */
[----:B------:R-:W-:Y:S01]  /*16f10*/  IMAD.MOV.U32 R12, RZ, RZ, R8 ;  /* 0x000000ffff0c7224 */ /* 0x000fe200078e0008 */
[----:B------:R-:W-:-:S02]  /*16f20*/  MOV R10, 0x181f ;  /* 0x0000181f000a7802 */ /* 0x000fc40000000f00 */
[----:B------:R-:W-:Y:S02]  /*16f30*/  MOV R3, 0x16f50 ;  /* 0x00016f5000037802 */ /* 0x000fe40000000f00 */
[----:B------:R-:W-:Y:S05]  /*16f40*/  CALL.REL.NOINC `($__internal_5_$__cuda_sm70_shflsync_idx_p) ;  /* 0x0000122000007944 */ /* 0x000fea0003c00000 */
[----:B------:R-:W-:Y:S05]  /*16f50*/  BRA `(.L_x_306) ;  /* 0xffff092000007947 */ /* 0x000fea000383ffff */
.L_x_192:
[----:B-1----:R-:W-:Y:S01]  /*16f60*/  IMAD.MOV.U32 R12, RZ, RZ, R7 ;  /* 0x000000ffff0c7224 */ /* 0x002fe200078e0007 */
[----:B------:R-:W-:Y:S01]  /*16f70*/  MOV R11, 0x2 ;  /* 0x00000002000b7802 */ /* 0x000fe20000000f00 */
[----:B------:R-:W-:Y:S01]  /*16f80*/  IMAD.MOV.U32 R10, RZ, RZ, 0x181f ;  /* 0x0000181fff0a7424 */ /* 0x000fe200078e00ff */
[----:B------:R-:W-:Y:S02]  /*16f90*/  MOV R3, 0x16fb0 ;  /* 0x00016fb000037802 */ /* 0x000fe40000000f00 */
[----:B--2345:R-:W-:Y:S05]  /*16fa0*/  CALL.REL.NOINC `($__internal_5_$__cuda_sm70_shflsync_idx_p) ;  /* 0x000011c000007944 */ /* 0x03cfea0003c00000 */
[----:B------:R-:W-:Y:S01]  /*16fb0*/  MOV R9, R10 ;  /* 0x0000000a00097202 */ /* 0x000fe20000000f00 */
[----:B------:R-:W-:Y:S05]  /*16fc0*/  BRA `(.L_x_307) ;  /* 0xffff09e000007947 */ /* 0x000fea000383ffff */
.L_x_193:
[----:B-1----:R-:W-:Y:S01]  /*16fd0*/  IMAD.MOV.U32 R12, RZ, RZ, R8 ;  /* 0x000000ffff0c7224 */ /* 0x002fe200078e0008 */
[----:B------:R-:W-:Y:S01]  /*16fe0*/  MOV R11, 0x2 ;  /* 0x00000002000b7802 */ /* 0x000fe20000000f00 */
[----:B------:R-:W-:Y:S01]  /*16ff0*/  IMAD.MOV.U32 R10, RZ, RZ, 0x181f ;  /* 0x0000181fff0a7424 */ /* 0x000fe200078e00ff */
[----:B------:R-:W-:Y:S02]  /*17000*/  MOV R3, 0x17020 ;  /* 0x0001702000037802 */ /* 0x000fe40000000f00 */
[----:B--2345:R-:W-:Y:S05]  /*17010*/  CALL.REL.NOINC `($__internal_5_$__cuda_sm70_shflsync_idx_p) ;  /* 0x0000115000007944 */ /* 0x03cfea0003c00000 */
[----:B------:R-:W-:Y:S05]  /*17020*/  BRA `(.L_x_308) ;  /* 0xffff09a000007947 */ /* 0x000fea000383ffff */
.L_x_196:
[----:B--2---:R-:W-:Y:S01]  /*17030*/  IMAD.MOV.U32 R12, RZ, RZ, R7 ;  /* 0x000000ffff0c7224 */ /* 0x004fe200078e0007 */
[----:B------:R-:W-:Y:S01]  /*17040*/  MOV R11, 0x3 ;  /* 0x00000003000b7802 */ /* 0x000fe20000000f00 */
[----:B------:R-:W-:Y:S01]  /*17050*/  IMAD.MOV.U32 R10, RZ, RZ, 0x181f ;  /* 0x0000181fff0a7424 */ /* 0x000fe200078e00ff */
[----:B------:R-:W-:-:S02]  /*17060*/  MOV R3, 0x17080 ;  /* 0x0001708000037802 */ /* 0x000fc40000000f00 */
[----:B-1-345:R-:W-:Y:S05]  /*17070*/  CALL.REL.NOINC `($__internal_5_$__cuda_sm70_shflsync_idx_p) ;  /* 0x000010f000007944 */ /* 0x03afea0003c00000 */
[----:B------:R-:W-:Y:S01]  /*17080*/  IMAD.MOV.U32 R7, RZ, RZ, R10 ;  /* 0x000000ffff077224 */ /* 0x000fe200078e000a */
[----:B------:R-:W-:Y:S01]  /*17090*/  MOV R11, 0x3 ;  /* 0x00000003000b7802 */ /* 0x000fe20000000f00 */
[----:B------:R-:W-:Y:S01]  /*170a0*/  IMAD.MOV.U32 R12, RZ, RZ, R8 ;  /* 0x000000ffff0c7224 */ /* 0x000fe200078e0008 */
[----:B------:R-:W-:-:S02]  /*170b0*/  MOV R10, 0x181f ;  /* 0x0000181f000a7802 */ /* 0x000fc40000000f00 */
[----:B------:R-:W-:Y:S02]  /*170c0*/  MOV R3, 0x170e0 ;  /* 0x000170e000037802 */ /* 0x000fe40000000f00 */
[----:B------:R-:W-:Y:S05]  /*170d0*/  CALL.REL.NOINC `($__internal_5_$__cuda_sm70_shflsync_idx_p) ;  /* 0x0000109000007944 */ /* 0x000fea0003c00000 */
[----:B------:R-:W-:Y:S01]  /*170e0*/  MOV R8, R10 ;  /* 0x0000000a00087202 */ /* 0x000fe20000000f00 */
[----:B------:R-:W-:Y:S05]  /*170f0*/  BRA `(.L_x_309) ;  /* 0xffff0a1000007947 */ /* 0x000fea000383ffff */
.L_x_241:
[----:B------:R-:W-:Y:S01]  /*17100*/  IMAD.MOV.U32 R7, RZ, RZ, R252 ;  /* 0x000000ffff077224 */ /* 0x000fe200078e00fc */
[----:B------:R-:W-:Y:S01]  /*17110*/  MOV R4, 0x1f ;  /* 0x0000001f00047802 */ /* 0x000fe20000000f00 */
[----:B------:R-:W-:Y:S01]  /*17120*/  IMAD.MOV.U32 R6, RZ, RZ, 0x2 ;  /* 0x00000002ff067424 */ /* 0x000fe200078e00ff */
[----:B------:R-:W-:Y:S02]  /*17130*/  MOV R2, 0xffffffff ;  /* 0xffffffff00027802 */ /* 0x000fe40000000f00 */
[----:B------:R-:W-:Y:S02]  /*17140*/  MOV R5, 0x17160 ;  /* 0x0001716000057802 */ /* 0x000fe40000000f00 */
[----:B------:R-:W-:Y:S05]  /*17150*/  CALL.REL.NOINC `($__internal_4_$__cuda_sm70_shflsync_bfly_p) ;  /* 0x00000fc000007944 */ /* 0x000fea0003c00000 */
[----:B--2---:R-:W-:Y:S01]  /*17160*/  FADD.FTZ R0, R252, R6 ;  /* 0x00000006fc007221 */ /* 0x004fe20000010000 */
[----:B------:R-:W-:Y:S02]  /*17170*/  MOV R6, 0x1 ;  /* 0x0000000100067802 */ /* 0x000fe40000000f00 */
[----:B------:R-:W-:Y:S02]  /*17180*/  MOV R5, 0x171b0 ;  /* 0x000171b000057802 */ /* 0x000fe40000000f00 */
[----:B-1----:R-:W-:-:S02]  /*17190*/  MOV R7, R0 ;  /* 0x0000000000077202 */ /* 0x002fc40000000f00 */
[----:B------:R-:W-:Y:S05]  /*171a0*/  CALL.REL.NOINC `($__internal_4_$__cuda_sm70_shflsync_bfly_p) ;  /* 0x00000f7000007944 */ /* 0x000fea0003c00000 */
[----:B--2---:R-:W-:Y:S01]  /*171b0*/  FADD.FTZ R0, R0, R6 ;  /* 0x0000000600007221 */ /* 0x004fe20000010000 */
[----:B-1----:R-:W-:-:S02]  /*171c0*/  MOV R7, R251 ;  /* 0x000000fb00077202 */ /* 0x002fc40000000f00 */
[----:B------:R-:W-:Y:S02]  /*171d0*/  MOV R6, 0x2 ;  /* 0x0000000200067802 */ /* 0x000fe40000000f00 */
[----:B------:R-:W-:Y:S02]  /*171e0*/  MOV R5, 0x17200 ;  /* 0x0001720000057802 */ /* 0x000fe40000000f00 */
[----:B------:R-:W-:Y:S05]  /*171f0*/  CALL.REL.NOINC `($__internal_4_$__cuda_sm70_shflsync_bfly_p) ;  /* 0x00000f2000007944 */ /* 0x000fea0003c00000 */
[----:B--2---:R-:W-:Y:S01]  /*17200*/  FADD.FTZ R251, R251, R6 ;  /* 0x00000006fbfb7221 */ /* 0x004fe20000010000 */
[----:B------:R-:W-:Y:S02]  /*17210*/  MOV R6, 0x1 ;  /* 0x0000000100067802 */ /* 0x000fe40000000f00 */
[----:B------:R-:W-:Y:S02]  /*17220*/  MOV R5, 0x17250 ;  /* 0x0001725000057802 */ /* 0x000fe40000000f00 */
[----:B-1----:R-:W-:Y:S02]  /*17230*/  MOV R7, R251 ;  /* 0x000000fb00077202 */ /* 0x002fe40000000f00 */
[----:B------:R-:W-:Y:S05]  /*17240*/  CALL.REL.NOINC `($__internal_4_$__cuda_sm70_shflsync_bfly_p) ;  /* 0x00000ed000007944 */ /* 0x000fea0003c00000 */
[----:B--2---:R-:W-:Y:S01]  /*17250*/  MOV R10, R6 ;  /* 0x00000006000a7202 */ /* 0x004fe20000000f00 */
[----:B-1----:R-:W-:Y:S05]  /*17260*/  BRA `(.L_x_310) ;  /* 0xffffb19000007947 */ /* 0x002fea000383ffff */
.L_x_248:
[----:B---34-:R-:W-:Y:S01]  /*17270*/  IMAD.MOV.U32 R12, RZ, RZ, R2 ;  /* 0x000000ffff0c7224 */ /* 0x018fe200078e0002 */
[----:B------:R-:W-:Y:S01]  /*17280*/  MOV R11, RZ ;  /* 0x000000ff000b7202 */ /* 0x000fe20000000f00 */
[----:B------:R-:W-:Y:S01]  /*17290*/  IMAD.MOV.U32 R10, RZ, RZ, 0x181f ;  /* 0x0000181fff0a7424 */ /* 0x000fe200078e00ff */
[----:B------:R-:W-:-:S02]  /*172a0*/  MOV R3, 0x172c0 ;  /* 0x000172c000037802 */ /* 0x000fc40000000f00 */
[----:B-12---:R-:W-:Y:S05]  /*172b0*/  CALL.REL.NOINC `($__internal_5_$__cuda_sm70_shflsync_idx_p) ;  /* 0x00000eb000007944 */ /* 0x006fea0003c00000 */
[----:B------:R-:W-:Y:S01]  /*172c0*/  MOV R61, R10 ;  /* 0x0000000a003d7202 */ /* 0x000fe20000000f00 */
[----:B------:R-:W-:Y:S05]  /*172d0*/  BRA `(.L_x_311) ;  /* 0xffffc8b000007947 */ /* 0x000fea000383ffff */
.L_x_249:
[----:B------:R-:W-:Y:S01]  /*172e0*/  IMAD.MOV.U32 R12, RZ, RZ, R8 ;  /* 0x000000ffff0c7224 */ /* 0x000fe200078e0008 */
[----:B------:R-:W-:Y:S01]  /*172f0*/  MOV R11, RZ ;  /* 0x000000ff000b7202 */ /* 0x000fe20000000f00 */
[----:B------:R-:W-:Y:S01]  /*17300*/  IMAD.MOV.U32 R10, RZ, RZ, 0x181f ;  /* 0x0000181fff0a7424 */ /* 0x000fe200078e00ff */
[----:B------:R-:W-:-:S02]  /*17310*/  MOV R3, 0x17330 ;  /* 0x0001733000037802 */ /* 0x000fc40000000f00 */
[----:B-1234-:R-:W-:Y:S05]  /*17320*/  CALL.REL.NOINC `($__internal_5_$__cuda_sm70_shflsync_idx_p) ;  /* 0x00000e4000007944 */ /* 0x01efea0003c00000 */
[----:B------:R-:W-:Y:S01]  /*17330*/  MOV R3, R10 ;  /* 0x0000000a00037202 */ /* 0x000fe20000000f00 */
[----:B------:R-:W-:Y:S05]  /*17340*/  BRA `(.L_x_312) ;  /* 0xffffc86000007947 */ /* 0x000fea000383ffff */
.L_x_252:
[----:B---3--:R-:W-:Y:S01]  /*17350*/  IMAD.MOV.U32 R12, RZ, RZ, R2 ;  /* 0x000000ffff0c7224 */ /* 0x008fe200078e0002 */
[----:B------:R-:W-:Y:S01]  /*17360*/  MOV R11, 0x1 ;  /* 0x00000001000b7802 */ /* 0x000fe20000000f00 */
[----:B------:R-:W-:Y:S01]  /*17370*/  IMAD.MOV.U32 R10, RZ, RZ, 0x181f ;  /* 0x0000181fff0a7424 */ /* 0x000fe200078e00ff */
[----:B------:R-:W-:-:S02]  /*17380*/  MOV R3, 0x173a0 ;  /* 0x000173a000037802 */ /* 0x000fc40000000f00 */
[----:B-12-4-:R-:W-:Y:S05]  /*17390*/  CALL.REL.NOINC `($__internal_5_$__cuda_sm70_shflsync_idx_p) ;  /* 0x00000dd000007944 */ /* 0x016fea0003c00000 */
[----:B------:R-:W-:Y:S01]  /*173a0*/  IMAD.MOV.U32 R24, RZ, RZ, R10 ;  /* 0x000000ffff187224 */ /* 0x000fe200078e000a */
[----:B------:R-:W-:Y:S01]  /*173b0*/  MOV R11, 0x1 ;  /* 0x00000001000b7802 */ /* 0x000fe20000000f00 */
[----:B------:R-:W-:Y:S01]  /*173c0*/  IMAD.MOV.U32 R12, RZ, RZ, R8 ;  /* 0x000000ffff0c7224 */ /* 0x000fe200078e0008 */
[----:B------:R-:W-:-:S02]  /*173d0*/  MOV R10, 0x181f ;  /* 0x0000181f000a7802 */ /* 0x000fc40000000f00 */
[----:B------:R-:W-:Y:S02]  /*173e0*/  MOV R3, 0x17400 ;  /* 0x0001740000037802 */ /* 0x000fe40000000f00 */
[----:B------:R-:W-:Y:S05]  /*173f0*/  CALL.REL.NOINC `($__internal_5_$__cuda_sm70_shflsync_idx_p) ;  /* 0x00000d7000007944 */ /* 0x000fea0003c00000 */
[----:B------:R-:W-:Y:S05]  /*17400*/  BRA `(.L_x_313) ;  /* 0xffffc90000007947 */ /* 0x000fea000383ffff */
.L_x_255:
[----:B--2---:R-:W-:Y:S01]  /*17410*/  IMAD.MOV.U32 R12, RZ, RZ, R2 ;  /* 0x000000ffff0c7224 */ /* 0x004fe200078e0002 */
[----:B------:R-:W-:Y:S01]  /*17420*/  MOV R11, 0x2 ;  /* 0x00000002000b7802 */ /* 0x000fe20000000f00 */
[----:B------:R-:W-:Y:S01]  /*17430*/  IMAD.MOV.U32 R10, RZ, RZ, 0x181f ;  /* 0x0000181fff0a7424 */ /* 0x000fe200078e00ff */
[----:B------:R-:W-:Y:S02]  /*17440*/  MOV R3, 0x17460 ;  /* 0x0001746000037802 */ /* 0x000fe40000000f00 */
[----:B-1-34-:R-:W-:Y:S05]  /*17450*/  CALL.REL.NOINC `($__internal_5_$__cuda_sm70_shflsync_idx_p) ;  /* 0x00000d1000007944 */ /* 0x01afea0003c00000 */
[----:B------:R-:W-:Y:S01]  /*17460*/  MOV R20, R10 ;  /* 0x0000000a00147202 */ /* 0x000fe20000000f00 */
[----:B------:R-:W-:Y:S05]  /*17470*/  BRA `(.L_x_314) ;  /* 0xffffc9c000007947 */ /* 0x000fea000383ffff */
.L_x_256:
[----:B------:R-:W-:Y:S01]  /*17480*/  IMAD.MOV.U32 R12, RZ, RZ, R8 ;  /* 0x000000ffff0c7224 */ /* 0x000fe200078e0008 */
[----:B------:R-:W-:Y:S01]  /*17490*/  MOV R11, 0x2 ;  /* 0x00000002000b7802 */ /* 0x000fe20000000f00 */
[----:B------:R-:W-:Y:S01]  /*174a0*/  IMAD.MOV.U32 R10, RZ, RZ, 0x181f ;  /* 0x0000181fff0a7424 */ /* 0x000fe200078e00ff */
[----:B------:R-:W-:Y:S02]  /*174b0*/  MOV R3, 0x174d0 ;  /* 0x000174d000037802 */ /* 0x000fe40000000f00 */
[----:B-1234-:R-:W-:Y:S05]  /*174c0*/  CALL.REL.NOINC `($__internal_5_$__cuda_sm70_shflsync_idx_p) ;  /* 0x00000ca000007944 */ /* 0x01efea0003c00000 */
[----:B------:R-:W-:Y:S05]  /*174d0*/  BRA `(.L_x_315) ;  /* 0xffffc98000007947 */ /* 0x000fea000383ffff */
.L_x_259:
[----:B-1----:R-:W-:Y:S01]  /*174e0*/  IMAD.MOV.U32 R12, RZ, RZ, R2 ;  /* 0x000000ffff0c7224 */ /* 0x002fe200078e0002 */
[----:B------:R-:W-:Y:S01]  /*174f0*/  MOV R11, 0x3 ;  /* 0x00000003000b7802 */ /* 0x000fe20000000f00 */
[----:B----4-:R-:W-:Y:S01]  /*17500*/  IMAD.MOV.U32 R10, RZ, RZ, 0x181f ;  /* 0x0000181fff0a7424 */ /* 0x010fe200078e00ff */
[----:B------:R-:W-:-:S02]  /*17510*/  MOV R3, 0x17530 ;  /* 0x0001753000037802 */ /* 0x000fc40000000f00 */
[----:B--23--:R-:W-:Y:S05]  /*17520*/  CALL.REL.NOINC `($__internal_5_$__cuda_sm70_shflsync_idx_p) ;  /* 0x00000c4000007944 */ /* 0x00cfea0003c00000 */
        /* <DEDUP_REMOVED lines=8> */
.L_x_261:
[----:B------:R-:W-:Y:S01]  /*175b0*/  IMAD.MOV.U32 R12, RZ, RZ, R161 ;  /* 0x000000ffff0c7224 */ /* 0x000fe200078e00a1 */
[----:B------:R-:W-:Y:S01]  /*175c0*/  MOV R11, RZ ;  /* 0x000000ff000b7202 */ /* 0x000fe20000000f00 */
[----:B------:R-:W-:Y:S01]  /*175d0*/  IMAD.MOV.U32 R10, RZ, RZ, 0x1c1f ;  /* 0x00001c1fff0a7424 */ /* 0x000fe200078e00ff */
[----:B------:R-:W-:Y:S02]  /*175e0*/  MOV R3, 0x17600 ;  /* 0x0001760000037802 */ /* 0x000fe40000000f00 */
[----:B------:R-:W-:Y:S05]  /*175f0*/  CALL.REL.NOINC `($__internal_5_$__cuda_sm70_shflsync_idx_p) ;  /* 0x00000b7000007944 */ /* 0x000fea0003c00000 */
[----:B------:R-:W-:Y:S01]  /*17600*/  MOV R163, R10 ;  /* 0x0000000a00a37202 */ /* 0x000fe20000000f00 */
[----:B------:R-:W-:Y:S05]  /*17610*/  BRA `(.L_x_317) ;  /* 0xffffccb000007947 */ /* 0x000fea000383ffff */
.L_x_262:
[----:B------:R-:W-:Y:S01]  /*17620*/  IMAD.MOV.U32 R12, RZ, RZ, R162 ;  /* 0x000000ffff0c7224 */ /* 0x000fe200078e00a2 */
[----:B------:R-:W-:Y:S01]  /*17630*/  MOV R11, RZ ;  /* 0x000000ff000b7202 */ /* 0x000fe20000000f00 */
[----:B------:R-:W-:Y:S01]  /*17640*/  IMAD.MOV.U32 R10, RZ, RZ, 0x1c1f ;  /* 0x00001c1fff0a7424 */ /* 0x000fe200078e00ff */
[----:B------:R-:W-:Y:S02]  /*17650*/  MOV R3, 0x17670 ;  /* 0x0001767000037802 */ /* 0x000fe40000000f00 */
[----:B-12---:R-:W-:Y:S05]  /*17660*/  CALL.REL.NOINC `($__internal_5_$__cuda_sm70_shflsync_idx_p) ;  /* 0x00000b0000007944 */ /* 0x006fea0003c00000 */
[----:B------:R-:W-:Y:S01]  /*17670*/  MOV R3, R10 ;  /* 0x0000000a00037202 */ /* 0x000fe20000000f00 */
[----:B------:R-:W-:Y:S05]  /*17680*/  BRA `(.L_x_318) ;  /* 0xffffcc6000007947 */ /* 0x000fea000383ffff */
.L_x_265:
[----:B----4-:R-:W-:Y:S01]  /*17690*/  IMAD.MOV.U32 R12, RZ, RZ, R161 ;  /* 0x000000ffff0c7224 */ /* 0x010fe200078e00a1 */
[----:B------:R-:W-:Y:S01]  /*176a0*/  MOV R11, 0x1 ;  /* 0x00000001000b7802 */ /* 0x000fe20000000f00 */
[----:B------:R-:W-:Y:S01]  /*176b0*/  IMAD.MOV.U32 R10, RZ, RZ, 0x1c1f ;  /* 0x00001c1fff0a7424 */ /* 0x000fe200078e00ff */
[----:B------:R-:W-:-:S02]  /*176c0*/  MOV R3, 0x176e0 ;  /* 0x000176e000037802 */ /* 0x000fc40000000f00 */
[----:B-123--:R-:W-:Y:S05]  /*176d0*/  CALL.REL.NOINC `($__internal_5_$__cuda_sm70_shflsync_idx_p) ;  /* 0x00000a9000007944 */ /* 0x00efea0003c00000 */
        /* <DEDUP_REMOVED lines=8> */
.L_x_269:
[----:B------:R-:W-:Y:S01]  /*17760*/  IMAD.MOV.U32 R12, RZ, RZ, R5 ;  /* 0x000000ffff0c7224 */ /* 0x000fe200078e0005 */
[----:B------:R-:W-:Y:S01]  /*17770*/  MOV R11, RZ ;  /* 0x000000ff000b7202 */ /* 0x000fe20000000f00 */
[----:B------:R-:W-:Y:S01]  /*17780*/  IMAD.MOV.U32 R10, RZ, RZ, 0x181f ;  /* 0x0000181fff0a7424 */ /* 0x000fe200078e00ff */
[----:B------:R-:W-:Y:S02]  /*17790*/  MOV R3, 0x177b0 ;  /* 0x000177b000037802 */ /* 0x000fe40000000f00 */
[----:B--2---:R-:W-:Y:S05]  /*177a0*/  CALL.REL.NOINC `($__internal_5_$__cuda_sm70_shflsync_idx_p) ;  /* 0x000009c000007944 */ /* 0x004fea0003c00000 */
[----:B------:R-:W-:Y:S01]  /*177b0*/  MOV R6, R10 ;  /* 0x0000000a00067202 */ /* 0x000fe20000000f00 */
[----:B------:R-:W-:Y:S05]  /*177c0*/  BRA `(.L_x_320) ;  /* 0xffffe1f000007947 */ /* 0x000fea000383ffff */
.L_x_270:
[----:B------:R-:W-:Y:S01]  /*177d0*/  IMAD.MOV.U32 R12, RZ, RZ, R4 ;  /* 0x000000ffff0c7224 */ /* 0x000fe200078e0004 */
[----:B------:R-:W-:Y:S01]  /*177e0*/  MOV R11, RZ ;  /* 0x000000ff000b7202 */ /* 0x000fe20000000f00 */
[----:B------:R-:W-:Y:S01]  /*177f0*/  IMAD.MOV.U32 R10, RZ, RZ, 0x181f ;  /* 0x0000181fff0a7424 */ /* 0x000fe200078e00ff */
[----:B------:R-:W-:Y:S02]  /*17800*/  MOV R3, 0x17820 ;  /* 0x0001782000037802 */ /* 0x000fe40000000f00 */
[----:B-123--:R-:W-:Y:S05]  /*17810*/  CALL.REL.NOINC `($__internal_5_$__cuda_sm70_shflsync_idx_p) ;  /* 0x0000095000007944 */ /* 0x00efea0003c00000 */
[----:B------:R-:W-:Y:S01]  /*17820*/  MOV R3, R10 ;  /* 0x0000000a00037202 */ /* 0x000fe20000000f00 */
[----:B------:R-:W-:Y:S05]  /*17830*/  BRA `(.L_x_321) ;  /* 0xffffe1a000007947 */ /* 0x000fea000383ffff */
.L_x_273:
[----:B-1----:R-:W-:Y:S01]  /*17840*/  IMAD.MOV.U32 R12, RZ, RZ, R5 ;  /* 0x000000ffff0c7224 */ /* 0x002fe200078e0005 */
[----:B------:R-:W-:Y:S01]  /*17850*/  MOV R11, 0x1 ;  /* 0x00000001000b7802 */ /* 0x000fe20000000f00 */
[----:B------:R-:W-:Y:S01]  /*17860*/  IMAD.MOV.U32 R10, RZ, RZ, 0x181f ;  /* 0x0000181fff0a7424 */ /* 0x000fe200078e00ff */
[----:B------:R-:W-:-:S02]  /*17870*/  MOV R3, 0x17890 ;  /* 0x0001789000037802 */ /* 0x000fc40000000f00 */
[----:B--234-:R-:W-:Y:S05]  /*17880*/  CALL.REL.NOINC `($__internal_5_$__cuda_sm70_shflsync_idx_p) ;  /* 0x000008e000007944 */ /* 0x01cfea0003c00000 */
[----:B------:R-:W-:Y:S01]  /*17890*/  IMAD.MOV.U32 R6, RZ, RZ, R10 ;  /* 0x000000ffff067224 */ /* 0x000fe200078e000a */
[----:B------:R-:W-:Y:S01]  /*178a0*/  MOV R11, 0x1 ;  /* 0x00000001000b7802 */ /* 0x000fe20000000f00 */
[----:B------:R-:W-:Y:S01]  /*178b0*/  IMAD.MOV.U32 R12, RZ, RZ, R4 ;  /* 0x000000ffff0c7224 */ /* 0x000fe200078e0004 */
[----:B------:R-:W-:-:S02]  /*178c0*/  MOV R10, 0x181f ;  /* 0x0000181f000a7802 */ /* 0x000fc40000000f00 */
[----:B------:R-:W-:Y:S02]  /*178d0*/  MOV R3, 0x178f0 ;  /* 0x000178f000037802 */ /* 0x000fe40000000f00 */
[----:B------:R-:W-:Y:S05]  /*178e0*/  CALL.REL.NOINC `($__internal_5_$__cuda_sm70_shflsync_idx_p) ;  /* 0x0000088000007944 */ /* 0x000fea0003c00000 */
[----:B------:R-:W-:Y:S05]  /*178f0*/  BRA `(.L_x_322) ;  /* 0xffffe25000007947 */ /* 0x000fea000383ffff */
.L_x_276:
[----:B-1----:R-:W-:Y:S01]  /*17900*/  IMAD.MOV.U32 R12, RZ, RZ, R5 ;  /* 0x000000ffff0c7224 */ /* 0x002fe200078e0005 */
[----:B------:R-:W-:Y:S01]  /*17910*/  MOV R11, 0x2 ;  /* 0x00000002000b7802 */ /* 0x000fe20000000f00 */
[----:B------:R-:W-:Y:S01]  /*17920*/  IMAD.MOV.U32 R10, RZ, RZ, 0x181f ;  /* 0x0000181fff0a7424 */ /* 0x000fe200078e00ff */
[----:B------:R-:W-:Y:S02]  /*17930*/  MOV R3, 0x17950 ;  /* 0x0001795000037802 */ /* 0x000fe40000000f00 */
[----:B--234-:R-:W-:Y:S05]  /*17940*/  CALL.REL.NOINC `($__internal_5_$__cuda_sm70_shflsync_idx_p) ;  /* 0x0000082000007944 */ /* 0x01cfea0003c00000 */
[----:B------:R-:W-:Y:S01]  /*17950*/  MOV R6, R10 ;  /* 0x0000000a00067202 */ /* 0x000fe20000000f00 */
[----:B------:R-:W-:Y:S05]  /*17960*/  BRA `(.L_x_323) ;  /* 0xffffe31000007947 */ /* 0x000fea000383ffff */
.L_x_277:
[----:B-1----:R-:W-:Y:S01]  /*17970*/  IMAD.MOV.U32 R12, RZ, RZ, R4 ;  /* 0x000000ffff0c7224 */ /* 0x002fe200078e0004 */
[----:B------:R-:W-:Y:S01]  /*17980*/  MOV R11, 0x2 ;  /* 0x00000002000b7802 */ /* 0x000fe20000000f00 */
[----:B------:R-:W-:Y:S01]  /*17990*/  IMAD.MOV.U32 R10, RZ, RZ, 0x181f ;  /* 0x0000181fff0a7424 */ /* 0x000fe200078e00ff */
[----:B------:R-:W-:Y:S02]  /*179a0*/  MOV R3, 0x179c0 ;  /* 0x000179c000037802 */ /* 0x000fe40000000f00 */
[----:B--234-:R-:W-:Y:S05]  /*179b0*/  CALL.REL.NOINC `($__internal_5_$__cuda_sm70_shflsync_idx_p) ;  /* 0x000007b000007944 */ /* 0x01cfea0003c00000 */
[----:B------:R-:W-:Y:S05]  /*179c0*/  BRA `(.L_x_324) ;  /* 0xffffe2d000007947 */ /* 0x000fea000383ffff */
.L_x_280:
[----:B--2---:R-:W-:Y:S01]  /*179d0*/  IMAD.MOV.U32 R12, RZ, RZ, R5 ;  /* 0x000000ffff0c7224 */ /* 0x004fe200078e0005 */
        /* <DEDUP_REMOVED lines=12> */
.L_x_282:
[----:B------:R-:W-:Y:S01]  /*17aa0*/  IMAD.MOV.U32 R12, RZ, RZ, R0 ;  /* 0x000000ffff0c7224 */ /* 0x000fe200078e0000 */
[----:B------:R-:W-:Y:S01]  /*17ab0*/  MOV R11, RZ ;  /* 0x000000ff000b7202 */ /* 0x000fe20000000f00 */
[----:B------:R-:W-:Y:S01]  /*17ac0*/  IMAD.MOV.U32 R10, RZ, RZ, 0x1f ;  /* 0x0000001fff0a7424 */ /* 0x000fe200078e00ff */
[----:B------:R-:W-:Y:S02]  /*17ad0*/  MOV R3, 0x17af0 ;  /* 0x00017af000037802 */ /* 0x000fe40000000f00 */
[----:B---3--:R-:W-:Y:S05]  /*17ae0*/  CALL.REL.NOINC `($__internal_5_$__cuda_sm70_shflsync_idx_p) ;  /* 0x0000068000007944 */ /* 0x008fea0003c00000 */
[----:B------:R-:W-:Y:S01]  /*17af0*/  MOV R4, R10 ;  /* 0x0000000a00047202 */ /* 0x000fe20000000f00 */
[----:B------:R-:W-:Y:S05]  /*17b00*/  BRA `(.L_x_326) ;  /* 0xffffe48000007947 */ /* 0x000fea000383ffff */
.L_x_283:
[----:B------:R-:W-:Y:S01]  /*17b10*/  IMAD.MOV.U32 R12, RZ, RZ, R0 ;  /* 0x000000ffff0c7224 */ /* 0x000fe200078e0000 */
[----:B------:R-:W-:Y:S01]  /*17b20*/  MOV R11, 0x1 ;  /* 0x00000001000b7802 */ /* 0x000fe20000000f00 */
[----:B------:R-:W-:Y:S01]  /*17b30*/  IMAD.MOV.U32 R10, RZ, RZ, 0x1f ;  /* 0x0000001fff0a7424 */ /* 0x000fe200078e00ff */
[----:B------:R-:W-:Y:S02]  /*17b40*/  MOV R3, 0x17b60 ;  /* 0x00017b6000037802 */ /* 0x000fe40000000f00 */
[----:B-123--:R-:W-:Y:S05]  /*17b50*/  CALL.REL.NOINC `($__internal_5_$__cuda_sm70_shflsync_idx_p) ;  /* 0x0000061000007944 */ /* 0x00efea0003c00000 */
[----:B------:R-:W-:Y:S01]  /*17b60*/  MOV R0, R10 ;  /* 0x0000000a00007202 */ /* 0x000fe20000000f00 */
[----:B------:R-:W-:Y:S05]  /*17b70*/  BRA `(.L_x_327) ;  /* 0xffffe43000007947 */ /* 0x000fea000383ffff */
.L_x_284:
[----:B------:R-:W-:Y:S02]  /*17b80*/  MOV R7, 0x1 ;  /* 0x0000000100077802 */ /* 0x000fe40000000f00 */
[----:B------:R-:W-:-:S02]  /*17b90*/  MOV R3, 0x17bb0 ;  /* 0x00017bb000037802 */ /* 0x000fc40000000f00 */
[----:B-123--:R-:W-:Y:S05]  /*17ba0*/  CALL.REL.NOINC `($__internal_6_$__cuda_sm70_shflsync_up_p) ;  /* 0x0000061000007944 */ /* 0x00efea0003c00000 */
[----:B--2---:R-:W-:Y:S01]  /*17bb0*/  MOV R3, R7 ;  /* 0x0000000700037202 */ /* 0x004fe20000000f00 */
[----:B-1----:R-:W-:Y:S05]  /*17bc0*/  BRA `(.L_x_328) ;  /* 0xffffe50000007947 */ /* 0x002fea000383ffff */
.L_x_285:
[----:B------:R-:W-:Y:S02]  /*17bd0*/  MOV R7, 0x2 ;  /* 0x0000000200077802 */ /* 0x000fe40000000f00 */
[----:B------:R-:W-:-:S02]  /*17be0*/  MOV R3, 0x17c00 ;  /* 0x00017c0000037802 */ /* 0x000fc40000000f00 */
[----:B-12---:R-:W-:Y:S05]  /*17bf0*/  CALL.REL.NOINC `($__internal_6_$__cuda_sm70_shflsync_up_p) ;  /* 0x000005c000007944 */ /* 0x006fea0003c00000 */
[----:B--2---:R-:W-:Y:S02]  /*17c00*/  SEL R7, R7, RZ, P1 ;  /* 0x000000ff07077207 */ /* 0x004fe40000800000 */
[----:B------:R-:W-:-:S03]  /*17c10*/  MOV R3, 0x17c50 ;  /* 0x00017c5000037802 */ /* 0x000fc60000000f00 */
[----:B-1----:R-:W-:Y:S02]  /*17c20*/  IMAD.IADD R8, R8, 0x1, R7 ;  /* 0x0000000108087824 */ /* 0x002fe400078e0207 */
[----:B------:R-:W-:Y:S02]  /*17c30*/  IMAD.MOV.U32 R7, RZ, RZ, 0x4 ;  /* 0x00000004ff077424 */ /* 0x000fe400078e00ff */
[----:B------:R-:W-:Y:S05]  /*17c40*/  CALL.REL.NOINC `($__internal_6_$__cuda_sm70_shflsync_up_p) ;  /* 0x0000057000007944 */ /* 0x000fea0003c00000 */
        /* <DEDUP_REMOVED lines=10> */
[----:B--2---:R-:W-:Y:S01]  /*17cf0*/  SEL R7, R7, RZ, P4 ;  /* 0x000000ff07077207 */ /* 0x004fe20002000000 */
[----:B------:R-:W-:Y:S01]  /*17d00*/  IMAD.MOV.U32 R11, RZ, RZ, 0x1f ;  /* 0x0000001fff0b7424 */ /* 0x000fe200078e00ff */
[----:B------:R-:W-:Y:S02]  /*17d10*/  MOV R10, 0x1f ;  /* 0x0000001f000a7802 */ /* 0x000fe40000000f00 */
[----:B------:R-:W-:Y:S01]  /*17d20*/  MOV R3, 0x17d60 ;  /* 0x00017d6000037802 */ /* 0x000fe20000000f00 */
[----:B-1----:R-:W-:-:S04]  /*17d30*/  IMAD.IADD R8, R7, 0x1, R8 ;  /* 0x0000000107087824 */ /* 0x002fc800078e0208 */
[----:B------:R-:W-:Y:S02]  /*17d40*/  IMAD.MOV.U32 R12, RZ, RZ, R8 ;  /* 0x000000ffff0c7224 */ /* 0x000fe400078e0008 */
[----:B------:R-:W-:Y:S05]  /*17d50*/  CALL.REL.NOINC `($__internal_5_$__cuda_sm70_shflsync_idx_p) ;  /* 0x0000041000007944 */ /* 0x000fea0003c00000 */
[----:B------:R-:W-:Y:S01]  /*17d60*/  MOV R3, R10 ;  /* 0x0000000a00037202 */ /* 0x000fe20000000f00 */
[----:B------:R-:W-:Y:S05]  /*17d70*/  BRA `(.L_x_329) ;  /* 0xffffe45000007947 */ /* 0x000fea000383ffff */
.L_x_289:
[----:B---3--:R-:W-:Y:S01]  /*17d80*/  IMAD.MOV.U32 R8, RZ, RZ, R0 ;  /* 0x000000ffff087224 */ /* 0x008fe200078e0000 */
[----:B------:R-:W-:Y:S02]  /*17d90*/  MOV R7, 0x1 ;  /* 0x0000000100077802 */ /* 0x000fe40000000f00 */
[----:B------:R-:W-:Y:S02]  /*17da0*/  MOV R3, 0x17dc0 ;  /* 0x00017dc000037802 */ /* 0x000fe40000000f00 */
[----:B------:R-:W-:Y:S05]  /*17db0*/  CALL.REL.NOINC `($__internal_6_$__cuda_sm70_shflsync_up_p) ;  /* 0x0000040000007944 */ /* 0x000fea0003c00000 */
[----:B--2---:R-:W-:Y:S01]  /*17dc0*/  MOV R3, R7 ;  /* 0x0000000700037202 */ /* 0x004fe20000000f00 */
[----:B-1----:R-:W-:Y:S05]  /*17dd0*/  BRA `(.L_x_330) ;  /* 0xffffe54000007947 */ /* 0x002fea000383ffff */
.L_x_290:
[----:B---3--:R-:W-:Y:S01]  /*17de0*/  IMAD.MOV.U32 R8, RZ, RZ, R0 ;  /* 0x000000ffff087224 */ /* 0x008fe200078e0000 */
[----:B------:R-:W-:Y:S02]  /*17df0*/  MOV R7, 0x2 ;  /* 0x0000000200077802 */ /* 0x000fe40000000f00 */
[----:B------:R-:W-:Y:S02]  /*17e00*/  MOV R3, 0x17e20 ;  /* 0x00017e2000037802 */ /* 0x000fe40000000f00 */
[----:B------:R-:W-:Y:S05]  /*17e10*/  CALL.REL.NOINC `($__internal_6_$__cuda_sm70_shflsync_up_p) ;  /* 0x000003a000007944 */ /* 0x000fea0003c00000 */
[----:B-12---:R-:W-:Y:S01]  /*17e20*/  SEL R8, R7, RZ, P1 ;  /* 0x000000ff07087207 */ /* 0x006fe20000800000 */
[----:B------:R-:W-:Y:S01]  /*17e30*/  IMAD.MOV.U32 R7, RZ, RZ, 0x4 ;  /* 0x00000004ff077424 */ /* 0x000fe200078e00ff */
[----:B------:R-:W-:-:S03]  /*17e40*/  MOV R3, 0x17e70 ;  /* 0x00017e7000037802 */ /* 0x000fc60000000f00 */
[----:B------:R-:W-:Y:S02]  /*17e50*/  IMAD.IADD R8, R0, 0x1, R8 ;  /* 0x0000000100087824 */ /* 0x000fe400078e0208 */
        /* <DEDUP_REMOVED lines=20> */
.L_x_292:
[----:B------:R-:W-:Y:S02]  /*17fa0*/  SEL R3, RZ, 0x1, P0 ;  /* 0x00000001ff037807 */ /* 0x000fe40000000000 */
[----:B------:R-:W-:Y:S02]  /*17fb0*/  MOV R0, 0x17fd0 ;  /* 0x00017fd000007802 */ /* 0x000fe40000000f00 */
[----:B---3--:R-:W-:Y:S05]  /*17fc0*/  CALL.REL.NOINC `($__internal_7_$__cuda_sm70_votesync_ballot) ;  /* 0x0000024000007944 */ /* 0x008fea0003c00000 */
[----:B------:R-:W-:Y:S05]  /*17fd0*/  BRA `(.L_x_332) ;  /* 0xffffe4d000007947 */ /* 0x000fea000383ffff */
.L_x_293:
[----:B------:R-:W-:Y:S01]  /*17fe0*/  IMAD.MOV.U32 R12, RZ, RZ, R6 ;  /* 0x000000ffff0c7224 */ /* 0x000fe200078e0006 */
[----:B--2---:R-:W-:Y:S01]  /*17ff0*/  MOV R11, R0 ;  /* 0x00000000000b7202 */ /* 0x004fe20000000f00 */
[----:B------:R-:W-:Y:S01]  /*18000*/  IMAD.MOV.U32 R10, RZ, RZ, 0x1f ;  /* 0x0000001fff0a7424 */ /* 0x000fe200078e00ff */
[----:B------:R-:W-:Y:S02]  /*18010*/  MOV R3, 0x18030 ;  /* 0x0001803000037802 */ /* 0x000fe40000000f00 */
[----:B-1-3--:R-:W-:Y:S05]  /*18020*/  CALL.REL.NOINC `($__internal_5_$__cuda_sm70_shflsync_idx_p) ;  /* 0x0000014000007944 */ /* 0x00afea0003c00000 */
[----:B------:R-:W-:Y:S01]  /*18030*/  IMAD.MOV.U32 R6, RZ, RZ, R10 ;  /* 0x000000ffff067224 */ /* 0x000fe200078e000a */
[----:B------:R-:W-:Y:S01]  /*18040*/  MOV R11, R0 ;  /* 0x00000000000b7202 */ /* 0x000fe20000000f00 */
[----:B------:R-:W-:Y:S01]  /*18050*/  IMAD.MOV.U32 R12, RZ, RZ, R5 ;  /* 0x000000ffff0c7224 */ /* 0x000fe200078e0005 */
[----:B------:R-:W-:Y:S02]  /*18060*/  MOV R10, 0x1f ;  /* 0x0000001f000a7802 */ /* 0x000fe40000000f00 */
[----:B------:R-:W-:-:S02]  /*18070*/  MOV R3, 0x18090 ;  /* 0x0001809000037802 */ /* 0x000fc40000000f00 */
[----:B------:R-:W-:Y:S05]  /*18080*/  CALL.REL.NOINC `($__internal_5_$__cuda_sm70_shflsync_idx_p) ;  /* 0x000000e000007944 */ /* 0x000fea0003c00000 */
[----:B------:R-:W-:Y:S01]  /*18090*/  MOV R5, R10 ;  /* 0x0000000a00057202 */ /* 0x000fe20000000f00 */
[----:B------:R-:W-:Y:S05]  /*180a0*/  BRA `(.L_x_333) ;  /* 0xffffe44000007947 */ /* 0x000fea000383ffff */
.L_x_296:
[----:B------:R-:W-:Y:S01]  /*180b0*/  IMAD.MOV.U32 R12, RZ, RZ, R8 ;  /* 0x000000ffff0c7224 */ /* 0x000fe200078e0008 */
[----:B------:R-:W-:Y:S01]  /*180c0*/  MOV R11, R9 ;  /* 0x00000009000b7202 */ /* 0x000fe20000000f00 */
[----:B------:R-:W-:Y:S01]  /*180d0*/  IMAD.MOV.U32 R10, RZ, RZ, 0x1f ;  /* 0x0000001fff0a7424 */ /* 0x000fe200078e00ff */
[----:B------:R-:W-:-:S02]  /*180e0*/  MOV R3, 0x18100 ;  /* 0x0001810000037802 */ /* 0x000fc40000000f00 */
[----:B-1234-:R-:W-:Y:S05]  /*180f0*/  CALL.REL.NOINC `($__internal_5_$__cuda_sm70_shflsync_idx_p) ;  /* 0x0000007000007944 */ /* 0x01efea0003c00000 */
[----:B------:R-:W-:Y:S01]  /*18100*/  MOV R9, R10 ;  /* 0x0000000a00097202 */ /* 0x000fe20000000f00 */
[----:B------:R-:W-:Y:S05]  /*18110*/  BRA `(.L_x_295) ;  /* 0xffffe43000007947 */ /* 0x000fea000383ffff */
        .weak           $__internal_4_$__cuda_sm70_shflsync_bfly_p
        .type           $__internal_4_$__cuda_sm70_shflsync_bfly_p,@function
        .size           $__internal_4_$__cuda_sm70_shflsync_bfly_p,($__internal_5_$__cuda_sm70_shflsync_idx_p - $__internal_4_$__cuda_sm70_shflsync_bfly_p)
$__internal_4_$__cuda_sm70_shflsync_bfly_p:
[----:B------:R-:W-:Y:S01]  /*18120*/  MOV R8, R5 ;  /* 0x0000000500087202 */ /* 0x000fe20000000f00 */
[----:B------:R-:W-:Y:S04]  /*18130*/  WARPSYNC R2 ;  /* 0x0000000200007348 */ /* 0x000fe80003800000 */
[----:B------:R-:W-:Y:S01]  /*18140*/  MOV R9, 0x0 ;  /* 0x0000000000097802 */ /* 0x000fe20000000f00 */
[----:B------:R1:W2:Y:S03]  /*18150*/  SHFL.BFLY PT, R6, R7, R6, R4 ;  /* 0x0c00000607067389 */ /* 0x0002a600000e0004 */
[----:B------:R-:W-:Y:S05]  /*18160*/  RET.REL.NODEC R8 `(_ZN7cutlass13device_kernelIN5flash19enable_sm80_to_sm89INS1_16FlashAttnFwdSm80INS1_25CollectiveMainloopFwdSm80ILi8ELi1ELb0EN4cute5tupleIJNS5_1CILi128EEENS7_ILi64EEENS7_ILi192EEEEEELi192ENS_6half_tEfNS_4arch4Sm80ELb0ELb0ELb0ELb1ELb0ELb1ELb1ELb1EEENS1_21CollectiveEpilogueFwdINS6_IJS8_SA_S9_EEENS6_IJNS7_ILi1EEESI_SI_EEESC_SE_Li256ELb1ELb1ELb1ELb0EEENS1_36VarlenDynamicPersistentTileSchedulerILi128ELi64ELi256ELi256ELb1ELb1ELb0ELb0ELb1ELb1EEEEEEEEEvNT_6ParamsE) ;  /* 0xfffe7e9008007950 */ /* 0x000fea0003c3ffff */
        .weak           $__internal_5_$__cuda_sm70_shflsync_idx_p
        .type           $__internal_5_$__cuda_sm70_shflsync_idx_p,@function
        .size           $__internal_5_$__cuda_sm70_shflsync_idx_p,($__internal_6_$__cuda_sm70_shflsync_up_p - $__internal_5_$__cuda_sm70_shflsync_idx_p)
$__internal_5_$__cuda_sm70_shflsync_idx_p:
[----:B------:R-:W-:Y:S04]  /*18170*/  WARPSYNC R203 ;  /* 0x000000cb00007348 */ /* 0x000fe80003800000 */
[----:B------:R1:W2:Y:S01]  /*18180*/  SHFL.IDX PT, R10, R12, R11, R10 ;  /* 0x0000000b0c0a7389 */ /* 0x0002a200000e000a */
[----:B------:R-:W-:-:S02]  /*18190*/  MOV R13, 0x0 ;  /* 0x00000000000d7802 */ /* 0x000fc40000000f00 */
[----:B-1----:R-:W-:-:S04]  /*181a0*/  MOV R12, R3 ;  /* 0x00000003000c7202 */ /* 0x002fc80000000f00 */
[----:B--2---:R-:W-:Y:S05]  /*181b0*/  RET.REL.NODEC R12 `(_ZN7cutlass13device_kernelIN5flash19enable_sm80_to_sm89INS1_16FlashAttnFwdSm80INS1_25CollectiveMainloopFwdSm80ILi8ELi1ELb0EN4cute5tupleIJNS5_1CILi128EEENS7_ILi64EEENS7_ILi192EEEEEELi192ENS_6half_tEfNS_4arch4Sm80ELb0ELb0ELb0ELb1ELb0ELb1ELb1ELb1EEENS1_21CollectiveEpilogueFwdINS6_IJS8_SA_S9_EEENS6_IJNS7_ILi1EEESI_SI_EEESC_SE_Li256ELb1ELb1ELb1ELb0EEENS1_36VarlenDynamicPersistentTileSchedulerILi128ELi64ELi256ELi256ELb1ELb1ELb0ELb0ELb1ELb1EEEEEEEEEvNT_6ParamsE) ;  /* 0xfffe7e400c007950 */ /* 0x004fea0003c3ffff */
        .weak           $__internal_6_$__cuda_sm70_shflsync_up_p
        .type           $__internal_6_$__cuda_sm70_shflsync_up_p,@function
        .size           $__internal_6_$__cuda_sm70_shflsync_up_p,($__internal_7_$__cuda_sm70_votesync_ballot - $__internal_6_$__cuda_sm70_shflsync_up_p)
$__internal_6_$__cuda_sm70_shflsync_up_p:
[----:B------:R-:W-:Y:S01]  /*181c0*/  MOV R10, R3 ;  /* 0x00000003000a7202 */ /* 0x000fe20000000f00 */
[----:B------:R-:W-:Y:S04]  /*181d0*/  WARPSYNC R208 ;  /* 0x000000d000007348 */ /* 0x000fe80003800000 */
[----:B------:R-:W-:Y:S01]  /*181e0*/  MOV R11, 0x0 ;  /* 0x00000000000b7802 */ /* 0x000fe20000000f00 */
[----:B------:R1:W2:Y:S03]  /*181f0*/  SHFL.UP PT, R7, R8, R7, R209 ;  /* 0x0400000708077389 */ /* 0x0002a600000e00d1 */
[----:B------:R-:W-:Y:S05]  /*18200*/  RET.REL.NODEC R10 `(_ZN7cutlass13device_kernelIN5flash19enable_sm80_to_sm89INS1_16FlashAttnFwdSm80INS1_25CollectiveMainloopFwdSm80ILi8ELi1ELb0EN4cute5tupleIJNS5_1CILi128EEENS7_ILi64EEENS7_ILi192EEEEEELi192ENS_6half_tEfNS_4arch4Sm80ELb0ELb0ELb0ELb1ELb0ELb1ELb1ELb1EEENS1_21CollectiveEpilogueFwdINS6_IJS8_SA_S9_EEENS6_IJNS7_ILi1EEESI_SI_EEESC_SE_Li256ELb1ELb1ELb1ELb0EEENS1_36VarlenDynamicPersistentTileSchedulerILi128ELi64ELi256ELi256ELb1ELb1ELb0ELb0ELb1ELb1EEEEEEEEEvNT_6ParamsE) ;  /* 0xfffe7df00a007950 */ /* 0x000fea0003c3ffff */
        .weak           $__internal_7_$__cuda_sm70_votesync_ballot
        .type           $__internal_7_$__cuda_sm70_votesync_ballot,@function
        .size           $__internal_7_$__cuda_sm70_votesync_ballot,(.L_x_2458 - $__internal_7_$__cuda_sm70_votesync_ballot)
$__internal_7_$__cuda_sm70_votesync_ballot:
[----:B------:R-:W-:Y:S01]  /*18210*/  ISETP.NE.U32.AND P0, PT, R3, 0x1, PT ;  /* 0x000000010300780c */ /* 0x000fe20003f05070 */
[----:B------:R-:W-:Y:S01]  /*18220*/  IMAD.MOV.U32 R10, RZ, RZ, R0 ;  /* 0x000000ffff0a7224 */ /* 0x000fe200078e0000 */
[----:B------:R-:W-:Y:S04]  /*18230*/  WARPSYNC R202 ;  /* 0x000000ca00007348 */ /* 0x000fe80003800000 */
[----:B------:R-:W-:-:S07]  /*18240*/  IMAD.MOV.U32 R11, RZ, RZ, 0x0 ;  /* 0x00000000ff0b7424 */ /* 0x000fce00078e00ff */
[----:B------:R-:W-:-:S04]  /*18250*/  VOTE.ANY R7, PT, !P0 ;  /* 0x0000000000077806 */ /* 0x000fc800040e0100 */
[----:B------:R-:W-:Y:S01]  /*18260*/  LOP3.LUT R7, R7, R202, RZ, 0xc0, !PT ;  /* 0x000000ca07077212 */ /* 0x000fe200078ec0ff */
[----:B------:R-:W-:Y:S06]  /*18270*/  RET.REL.NODEC R10 `(_ZN7cutlass13device_kernelIN5flash19enable_sm80_to_sm89INS1_16FlashAttnFwdSm80INS1_25CollectiveMainloopFwdSm80ILi8ELi1ELb0EN4cute5tupleIJNS5_1CILi128EEENS7_ILi64EEENS7_ILi192EEEEEELi192ENS_6half_tEfNS_4arch4Sm80ELb0ELb0ELb0ELb1ELb0ELb1ELb1ELb1EEENS1_21CollectiveEpilogueFwdINS6_IJS8_SA_S9_EEENS6_IJNS7_ILi1EEESI_SI_EEESC_SE_Li256ELb1ELb1ELb1ELb0EEENS1_36VarlenDynamicPersistentTileSchedulerILi128ELi64ELi256ELi256ELb1ELb1ELb0ELb0ELb1ELb1EEEEEEEEEvNT_6ParamsE) ;  /* 0xfffe7d800a007950 */ /* 0x000fec0003c3ffff */
.L_x_334:
        /* <DEDUP_REMOVED lines=16> */
.L_x_2458:


//--------------------- .text._ZN7cutlass13device_kernelIN5flash19enable_sm80_to_sm89INS1_16FlashAttnFwdSm80INS1_25CollectiveMainloopFwdSm80ILi8ELi1ELb0EN4cute5tupleIJNS5_1CILi128EEENS7_ILi64EEENS7_ILi192EEEEEELi192ENS_6half_tEfNS_4arch4Sm80ELb0ELb1ELb0ELb0ELb0ELb0ELb1ELb1EEENS1_21CollectiveEpilogueFwdINS6_IJS8_SA_S9_EEENS6_IJNS7_ILi1EEESI_SI_EEESC_SE_Li256ELb0ELb1ELb1ELb0EEENS1_19SingleTileSchedulerILb0ELb1ELb1ELi128EEEEEEEEEvNT_6ParamsE --------------------------
	.section	.text._ZN7cutlass13device_kernelIN5flash19enable_sm80_to_sm89INS1_16FlashAttnFwdSm80INS1_25CollectiveMainloopFwdSm80ILi8ELi1ELb0EN4cute5tupleIJNS5_1CILi128EEENS7_ILi64EEENS7_ILi192EEEEEELi192ENS_6half_tEfNS_4arch4Sm80ELb0ELb1ELb0ELb0ELb0ELb0ELb1ELb1EEENS1_21CollectiveEpilogueFwdINS6_IJS8_SA_S9_EEENS6_IJNS7_ILi1EEESI_SI_EEESC_SE_Li256ELb0ELb1ELb1ELb0EEENS1_19SingleTileSchedulerILb0ELb1ELb1ELi128EEEEEEEEEvNT_6ParamsE,"ax",@progbits
	.sectioninfo	@"SHI_REGISTERS=240"
	.align	128
.text._ZN7cutlass13device_kernelIN5flash19enable_sm80_to_sm89INS1_16FlashAttnFwdSm80INS1_25CollectiveMainloopFwdSm80ILi8ELi1ELb0EN4cute5tupleIJNS5_1CILi128EEENS7_ILi64EEENS7_ILi192EEEEEELi192ENS_6half_tEfNS_4arch4Sm80ELb0ELb1ELb0ELb0ELb0ELb0ELb1ELb1EEENS1_21CollectiveEpilogueFwdINS6_IJS8_SA_S9_EEENS6_IJNS7_ILi1EEESI_SI_EEESC_SE_Li256ELb0ELb1ELb1ELb0EEENS1_19SingleTileSchedulerILb0ELb1ELb1ELi128EEEEEEEEEvNT_6ParamsE:
        .type           _ZN7cutlass13device_kernelIN5flash19enable_sm80_to_sm89INS1_16FlashAttnFwdSm80INS1_25CollectiveMainloopFwdSm80ILi8ELi1ELb0EN4cute5tupleIJNS5_1CILi128EEENS7_ILi64EEENS7_ILi192EEEEEELi192ENS_6half_tEfNS_4arch4Sm80ELb0ELb1ELb0ELb0ELb0ELb0ELb1ELb1EEENS1_21CollectiveEpilogueFwdINS6_IJS8_SA_S9_EEENS6_IJNS7_ILi1EEESI_SI_EEESC_SE_Li256ELb0ELb1ELb1ELb0EEENS1_19SingleTileSchedulerILb0ELb1ELb1ELi128EEEEEEEEEvNT_6ParamsE,@function
        .size           _ZN7cutlass13device_kernelIN5flash19enable_sm80_to_sm89INS1_16FlashAttnFwdSm80INS1_25CollectiveMainloopFwdSm80ILi8ELi1ELb0EN4cute5tupleIJNS5_1CILi128EEENS7_ILi64EEENS7_ILi192EEEEEELi192ENS_6half_tEfNS_4arch4Sm80ELb0ELb1ELb0ELb0ELb0ELb0ELb1ELb1EEENS1_21CollectiveEpilogueFwdINS6_IJS8_SA_S9_EEENS6_IJNS7_ILi1EEESI_SI_EEESC_SE_Li256ELb0ELb1ELb1ELb0EEENS1_19SingleTileSchedulerILb0ELb1ELb1ELi128EEEEEEEEEvNT_6ParamsE,(.L_x_2463 - _ZN7cutlass13device_kernelIN5flash19enable_sm80_to_sm89INS1_16FlashAttnFwdSm80INS1_25CollectiveMainloopFwdSm80ILi8ELi1ELb0EN4cute5tupleIJNS5_1CILi128EEENS7_ILi64EEENS7_ILi192EEEEEELi192ENS_6half_tEfNS_4arch4Sm80ELb0ELb1ELb0ELb0ELb0ELb0ELb1ELb1EEENS1_21CollectiveEpilogueFwdINS6_IJS8_SA_S9_EEENS6_IJNS7_ILi1EEESI_SI_EEESC_SE_Li256ELb0ELb1ELb1ELb0EEENS1_19SingleTileSchedulerILb0ELb1ELb1ELi128EEEEEEEEEvNT_6ParamsE)
        .other          _ZN7cutlass13device_kernelIN5flash19enable_sm80_to_sm89INS1_16FlashAttnFwdSm80INS1_25CollectiveMainloopFwdSm80ILi8ELi1ELb0EN4cute5tupleIJNS5_1CILi128EEENS7_ILi64EEENS7_ILi192EEEEEELi192ENS_6half_tEfNS_4arch4Sm80ELb0ELb1ELb0ELb0ELb0ELb0ELb1ELb1EEENS1_21CollectiveEpilogueFwdINS6_IJS8_SA_S9_EEENS6_IJNS7_ILi1EEESI_SI_EEESC_SE_Li256ELb0ELb1ELb1ELb0EEENS1_19SingleTileSchedulerILb0ELb1ELb1ELi128EEEEEEEEEvNT_6ParamsE,@"STO_CUDA_ENTRY STV_DEFAULT"
_ZN7cutlass13device_kernelIN5flash19enable_sm80_to_sm89INS1_16FlashAttnFwdSm80INS1_25CollectiveMainloopFwdSm80ILi8ELi1ELb0EN4cute5tupleIJNS5_1CILi128EEENS7_ILi64EEENS7_ILi192EEEEEELi192ENS_6half_tEfNS_4arch4Sm80ELb0ELb1ELb0ELb0ELb0ELb0ELb1ELb1EEENS1_21CollectiveEpilogueFwdINS6_IJS8_SA_S9_EEENS6_IJNS7_ILi1EEESI_SI_EEESC_SE_Li256ELb0ELb1ELb1ELb0EEENS1_19SingleTileSchedulerILb0ELb1ELb1ELi128EEEEEEEEEvNT_6ParamsE:
[----:B------:R-:W-:Y:S02]  /*0000*/  MOV R1, c[0x0][0x28] ;  /* 0x00000a0000017a02 */ /* 0x000fe40000000f00 */
[----:B------:R-:W1:Y:S01]  /*0010*/  S2R R80, SR_TID.X ;  /* 0x0000000000507919 */ /* 0x000e620000002100 */
[----:B------:R-:W2:Y:S03]  /*0020*/  S2UR UR6, SR_CTAID.Y ;  /* 0x00000000000679c3 */ /* 0x000ea60000002600 */
        /* <DEDUP_REMOVED lines=14> */
.L_x_335:
[----:B---3--:R-:W-:Y:S02]  /*0110*/  ULDC.64 UR4, c[0x0][0x550] ;  /* 0x0001540000047ab9 */ /* 0x008fe40000000a00 */
[----:B------:R-:W-:Y:S02]  /*0120*/  UISETP.NE.AND UP0, UPT, UR4, 0x1, UPT ;  /* 0x000000010400788c */ /* 0x000fe4000bf05270 */
[----:B------:R-:W-:-:S02]  /*0130*/  UIMAD.WIDE.U32 UR8, UR6, UR5, URZ ;  /* 0x00000005060872a5 */ /* 0x000fc4000f8e003f */
[----:B------:R-:W-:Y:S02]  /*0140*/  ULDC UR4, c[0x0][0x558] ;  /* 0x0001560000047ab9 */ /* 0x000fe40000000800 */
[----:B------:R-:W-:-:S05]  /*0150*/  UMOV UR15, UR6 ;  /* 0x00000006000f7c82 */ /* 0x000fca0008000000 */
[----:B------:R-:W-:-:S03]  /*0160*/  @UP0 USHF.R.U32.HI UR15, URZ, UR4, UR9 ;  /* 0x000000043f0f0299 */ /* 0x000fc60008011609 */
.L_x_336:
[----:B------:R-:W-:Y:S01]  /*0170*/  ISETP.GE.AND P0, PT, R0, RZ, PT ;  /* 0x000000ff0000720c */ /* 0x000fe20003f06270 */
[----:B------:R-:W-:Y:S02]  /*0180*/  UIADD3 UR4, -UR15, URZ, URZ ;  /* 0x0000003f0f047290 */ /* 0x000fe4000fffe13f */
[----:B------:R-:W-:Y:S02]  /*0190*/  ULDC UR9, c[0x0][0x550] ;  /* 0x0001540000097ab9 */ /* 0x000fe40000000800 */
[----:B------:R-:W-:-:S08]  /*01a0*/  UIMAD UR9, UR4, UR9, UR6 ;  /* 0x00000009040972a4 */ /* 0x000fd0000f8e0206 */
[----:B------:R-:W-:Y:S05]  /*01b0*/  @!P0 EXIT ;  /* 0x000000000000894d */ /* 0x000fea0003800000 */
[----:B------:R-:W1:Y:S01]  /*01c0*/  S2UR UR18, SR_CTAID.X ;  /* 0x00000000001279c3 */ /* 0x000e620000002500 */
[----:B------:R-:W-:Y:S02]  /*01d0*/  ULDC UR4, c[0x0][0x2c4] ;  /* 0x0000b10000047ab9 */ /* 0x000fe40000000800 */
[----:B------:R-:W-:Y:S02]  /*01e0*/  UISETP.NE.AND UP2, UPT, UR4, 0x1, UPT ;  /* 0x000000010400788c */ /* 0x000fe4000bf45270 */
[----:B------:R-:W-:Y:S02]  /*01f0*/  UMOV UR8, 0x1 ;  /* 0x0000000100087882 */ /* 0x000fe40000000000 */
[----:B------:R-:W-:Y:S02]  /*0200*/  ULDC.64 UR4, c[0x0][0x328] ;  /* 0x0000ca0000047ab9 */ /* 0x000fe40000000a00 */
[----:B------:R-:W-:Y:S02]  /*0210*/  UISETP.LE.AND UP1, UPT, UR8, UR5, UPT ;  /* 0x000000050800728c */ /* 0x000fe4000bf23270 */
[----:B------:R-:W-:-:S02]  /*0220*/  ULDC.64 UR10, c[0x0][0x2c8] ;  /* 0x0000b200000a7ab9 */ /* 0x000fc40000000a00 */
[----:B------:R-:W-:Y:S02]  /*0230*/  ULDC UR6, c[0x0][0x168] ;  /* 0x00005a0000067ab9 */ /* 0x000fe40000000800 */
[----:B------:R-:W-:Y:S01]  /*0240*/  PLOP3.LUT P0, PT, PT, PT, UP1, 0x40, 0x0 ;  /* 0x000000000000781c */ /* 0x000fe20003f0e818 */
[----:B------:R-:W-:Y:S02]  /*0250*/  UIADD3 UR6, UR8, -UR6, URZ ;  /* 0x8000000608067290 */ /* 0x000fe4000fffe03f */
[----:B------:R-:W-:Y:S02]  /*0260*/  ULDC UR5, c[0x0][0x1d0] ;  /* 0x0000740000057ab9 */ /* 0x000fe40000000800 */
[----:B-1----:R-:W-:-:S04]  /*0270*/  USHF.L.U32 UR7, UR18, 0x7, URZ ;  /* 0x0000000712077899 */ /* 0x002fc8000800063f */
[----:B------:R-:W-:-:S04]  /*0280*/  @UP2 UIADD3 UR12, UR7, 0x7f, URZ ;  /* 0x0000007f070c2890 */ /* 0x000fc8000fffe03f */
[----:B------:R-:W-:Y:S02]  /*0290*/  UIMAD.WIDE.U32 UR12, UR12, UR10, URZ ;  /* 0x0000000a0c0c72a5 */ /* 0x000fe4000f8e003f */
[----:B------:R-:W-:Y:S02]  /*02a0*/  UIADD3 UR10, UR7, 0x7f, URZ ;  /* 0x0000007f070a7890 */ /* 0x000fe4000fffe03f */
[----:B------:R-:W-:-:S04]  /*02b0*/  @UP2 USHF.R.U32.HI UR10, URZ, UR11, UR13 ;  /* 0x0000000b3f0a2299 */ /* 0x000fc8000801160d */
[----:B------:R-:W-:-:S04]  /*02c0*/  UIADD3 UR5, UR10, UR5, UR6 ;  /* 0x000000050a057290 */ /* 0x000fc8000fffe006 */
[----:B------:R-:W-:Y:S01]  /*02d0*/  UIADD3 UR6, UR5, UR4, URZ ;  /* 0x0000000405067290 */ /* 0x000fe2000fffe03f */
[----:B------:R-:W-:Y:S05]  /*02e0*/  @P0 BRA `(.L_x_337) ;  /* 0x0000014000000947 */ /* 0x000fea0003800000 */
[----:B------:R-:W-:Y:S01]  /*02f0*/  ISETP.LT.AND P0, PT, RZ, UR5, PT ;  /* 0x00000005ff007c0c */ /* 0x000fe2000bf01270 */
[----:B------:R-:W-:-:S12]  /*0300*/  UIADD3 UR10, UR5, -0x1, URZ ;  /* 0xffffffff050a7890 */ /* 0x000fd8000fffe03f */
[----:B------:R-:W-:Y:S05]  /*0310*/  @P0 BRA `(.L_x_338) ;  /* 0x0000008000000947 */ /* 0x000fea0003800000 */
[----:B------:R-:W-:Y:S02]  /*0320*/  ULDC UR4, c[0x0][0x32c] ;  /* 0x0000cb0000047ab9 */ /* 0x000fe40000000800 */
[----:B------:R-:W-:Y:S02]  /*0330*/  UISETP.NE.AND UP0, UPT, UR8, UR4, UPT ;  /* 0x000000040800728c */ /* 0x000fe4000bf05270 */
[----:B------:R-:W-:-:S03]  /*0340*/  UIADD3 UR10, -UR5, URZ, URZ ;  /* 0x0000003f050a7290 */ /* 0x000fc6000fffe13f */
[----:B------:R-:W-:Y:S02]  /*0350*/  ULDC.64 UR4, c[0x0][0x330] ;  /* 0x0000cc0000047ab9 */ /* 0x000fe40000000a00 */
[----:B------:R-:W-:-:S04]  /*0360*/  UIMAD.WIDE.U32 UR12, UR10, UR4, URZ ;  /* 0x000000040a0c72a5 */ /* 0x000fc8000f8e003f */
[----:B------:R-:W-:-:S04]  /*0370*/  @UP0 USHF.R.U32.HI UR10, URZ, UR5, UR13 ;  /* 0x000000053f0a0299 */ /* 0x000fc8000801160d */
[----:B------:R-:W-:Y:S01]  /*0380*/  ULOP3.LUT UR10, URZ, UR10, URZ, 0x33, !UPT ;  /* 0x0000000a3f0a7292 */ /* 0x000fe2000f8e333f */
[----:B------:R-:W-:Y:S05]  /*0390*/  BRA `(.L_x_339) ;  /* 0x0000005000007947 */ /* 0x000fea0003800000 */
.L_x_338:
[----:B------:R-:W-:Y:S02]  /*03a0*/  ULDC UR4, c[0x0][0x32c] ;  /* 0x0000cb0000047ab9 */ /* 0x000fe40000000800 */
[----:B------:R-:W-:-:S03]  /*03b0*/  UISETP.NE.AND UP0, UPT, UR8, UR4, UPT ;  /* 0x000000040800728c */ /* 0x000fc6000bf05270 */
[----:B------:R-:W-:Y:S02]  /*03c0*/  ULDC.64 UR4, c[0x0][0x330] ;  /* 0x0000cc0000047ab9 */ /* 0x000fe40000000a00 */
[----:B------:R-:W-:-:S06]  /*03d0*/  UIMAD.WIDE.U32 UR12, UR10, UR4, URZ ;  /* 0x000000040a0c72a5 */ /* 0x000fcc000f8e003f */
[----:B------:R-:W-:Y:S02]  /*03e0*/  @UP0 USHF.R.U32.HI UR10, URZ, UR5, UR13 ;  /* 0x000000053f0a0299 */ /* 0x000fe4000801160d */
.L_x_339:
[----:B------:R-:W-:Y:S02]  /*03f0*/  ULDC UR4, c[0x0][0x32c] ;  /* 0x0000cb0000047ab9 */ /* 0x000fe40000000800 */
[----:B------:R-:W-:-:S04]  /*0400*/  UIMAD UR4, UR10, UR4, UR4 ;  /* 0x000000040a0472a4 */ /* 0x000fc8000f8e0204 */
[----:B------:R-:W-:-:S04]  /*0410*/  UISETP.LT.AND UP0, UPT, UR6, UR4, UPT ;  /* 0x000000040600728c */ /* 0x000fc8000bf01270 */
[----:B------:R-:W-:-:S03]  /*0420*/  USEL UR6, UR6, UR4, UP0 ;  /* 0x0000000406067287 */ /* 0x000fc60008000000 */
.L_x_337:
[----:B------:R-:W-:Y:S01]  /*0430*/  ULDC.64 UR4, c[0x0][0x2c8] ;  /* 0x0000b20000047ab9 */ /* 0x000fe20000000a00 */
[----:B------:R-:W-:Y:S01]  /*0440*/  PLOP3.LUT P0, PT, PT, PT, UP1, 0x40, 0x0 ;  /* 0x000000000000781c */ /* 0x000fe20003f0e818 */
[----:B------:R-:W-:Y:S02]  /*0450*/  UIMAD.WIDE.U32 UR12, UR7, UR4, URZ ;  /* 0x00000004070c72a5 */ /* 0x000fe4000f8e003f */
[----:B------:R-:W-:Y:S02]  /*0460*/  UMOV UR8, 0x3f ;  /* 0x0000003f00087882 */ /* 0x000fe40000000000 */
[----:B------:R-:W-:Y:S02]  /*0470*/  ULDC UR4, c[0x0][0x1d0] ;  /* 0x0000740000047ab9 */ /* 0x000fe40000000800 */
[----:B------:R-:W-:Y:S02]  /*0480*/  UIADD3 UR6, UR6, 0x3f, URZ ;  /* 0x0000003f06067890 */ /* 0x000fe4000fffe03f */
[----:B------:R-:W-:-:S02]  /*0490*/  UIADD3 UR8, UR8, UR4, URZ ;  /* 0x0000000408087290 */ /* 0x000fc4000fffe03f */
[----:B------:R-:W-:Y:S02]  /*04a0*/  UMOV UR10, UR7 ;  /* 0x00000007000a7c82 */ /* 0x000fe40008000000 */
[----:B------:R-:W-:Y:S02]  /*04b0*/  @UP2 USHF.R.U32.HI UR10, URZ, UR5, UR13 ;  /* 0x000000053f0a2299 */ /* 0x000fe4000801160d */
[----:B------:R-:W-:Y:S02]  /*04c0*/  USHF.R.S32.HI UR12, URZ, 0x1f, UR6 ;  /* 0x0000001f3f0c7899 */ /* 0x000fe40008011406 */
[----:B------:R-:W-:Y:S02]  /*04d0*/  USHF.R.S32.HI UR13, URZ, 0x1f, UR8 ;  /* 0x0000001f3f0d7899 */ /* 0x000fe40008011408 */
[----:B------:R-:W-:Y:S02]  /*04e0*/  ULEA.HI UR12, UR12, UR6, URZ, 0x6 ;  /* 0x000000060c0c7291 */ /* 0x000fe4000f8f303f */
[----:B------:R-:W-:-:S02]  /*04f0*/  ULEA.HI UR13, UR13, UR8, URZ, 0x6 ;  /* 0x000000080d0d7291 */ /* 0x000fc4000f8f303f */
[----:B------:R-:W-:Y:S02]  /*0500*/  ULDC UR11, c[0x0][0x168] ;  /* 0x00005a00000b7ab9 */ /* 0x000fe40000000800 */
[----:B------:R-:W-:Y:S02]  /*0510*/  UIADD3 UR6, UR4, -UR11, URZ ;  /* 0x8000000b04067290 */ /* 0x000fe4000fffe03f */
[----:B------:R-:W-:Y:S02]  /*0520*/  USHF.R.S32.HI UR12, URZ, 0x6, UR12 ;  /* 0x000000063f0c7899 */ /* 0x000fe4000801140c */
[----:B------:R-:W-:Y:S02]  /*0530*/  USHF.R.S32.HI UR13, URZ, 0x6, UR13 ;  /* 0x000000063f0d7899 */ /* 0x000fe4000801140d */
[----:B------:R-:W-:Y:S02]  /*0540*/  UIADD3 UR4, UR6, UR10, URZ ;  /* 0x0000000a06047290 */ /* 0x000fe4000fffe03f */
[----:B------:R-:W-:-:S02]  /*0550*/  UISETP.LT.AND UP0, UPT, UR13, UR12, UPT ;  /* 0x0000000c0d00728c */ /* 0x000fc4000bf01270 */
[----:B------:R-:W-:Y:S02]  /*0560*/  ULDC UR5, c[0x0][0x324] ;  /* 0x0000c90000057ab9 */ /* 0x000fe40000000800 */
[----:B------:R-:W-:Y:S02]  /*0570*/  UIADD3 UR8, UR4, -UR5, URZ ;  /* 0x8000000504087290 */ /* 0x000fe4000fffe03f */
[----:B------:R-:W-:Y:S01]  /*0580*/  USEL UR13, UR13, UR12, UP0 ;  /* 0x0000000c0d0d7287 */ /* 0x000fe20008000000 */
[----:B------:R-:W-:Y:S05]  /*0590*/  @P0 BRA `(.L_x_340) ;  /* 0x0000015000000947 */ /* 0x000fea0003800000 */
[----:B------:R-:W-:Y:S02]  /*05a0*/  UMOV UR10, UR4 ;  /* 0x00000004000a7c82 */ /* 0x000fe40008000000 */
[----:B------:R-:W-:-:S06]  /*05b0*/  UISETP.GT.AND UP0, UPT, UR10, -0x1, UPT ;  /* 0xffffffff0a00788c */ /* 0x000fcc000bf04270 */
[----:B------:R-:W-:-:S13]  /*05c0*/  PLOP3.LUT P0, PT, PT, PT, UP0, 0x80, 0x0 ;  /* 0x000000000000781c */ /* 0x000fda0003f0f008 */
[----:B------:R-:W-:Y:S05]  /*05d0*/  @P0 BRA `(.L_x_341) ;  /* 0x0000008000000947 */ /* 0x000fea0003800000 */
[----:B------:R-:W-:Y:S02]  /*05e0*/  ULDC UR4, c[0x0][0x32c] ;  /* 0x0000cb0000047ab9 */ /* 0x000fe40000000800 */
[----:B------:R-:W-:Y:S02]  /*05f0*/  UISETP.NE.AND UP0, UPT, UR4, 0x1, UPT ;  /* 0x000000010400788c */ /* 0x000fe4000bf05270 */
[----:B------:R-:W-:Y:S02]  /*0600*/  ULOP3.LUT UR10, URZ, UR10, URZ, 0x33, !UPT ;  /* 0x0000000a3f0a7292 */ /* 0x000fe4000f8e333f */
[----:B------:R-:W-:Y:S02]  /*0610*/  ULDC.64 UR4, c[0x0][0x330] ;  /* 0x0000cc0000047ab9 */ /* 0x000fe40000000a00 */
[----:B------:R-:W-:-:S05]  /*0620*/  UIMAD.WIDE.U32 UR16, UR10, UR4, URZ ;  /* 0x000000040a1072a5 */ /* 0x000fca000f8e003f */
[----:B------:R-:W-:-:S04]  /*0630*/  @UP0 USHF.R.U32.HI UR10, URZ, UR5, UR17 ;  /* 0x000000053f0a0299 */ /* 0x000fc80008011611 */
[----:B------:R-:W-:Y:S01]  /*0640*/  ULOP3.LUT UR10, URZ, UR10, URZ, 0x33, !UPT ;  /* 0x0000000a3f0a7292 */ /* 0x000fe2000f8e333f */
[----:B------:R-:W-:Y:S05]  /*0650*/  BRA `(.L_x_342) ;  /* 0x0000005000007947 */ /* 0x000fea0003800000 */
.L_x_341:
[----:B------:R-:W-:Y:S02]  /*0660*/  ULDC UR4, c[0x0][0x32c] ;  /* 0x0000cb0000047ab9 */ /* 0x000fe40000000800 */
[----:B------:R-:W-:-:S03]  /*0670*/  UISETP.NE.AND UP0, UPT, UR4, 0x1, UPT ;  /* 0x000000010400788c */ /* 0x000fc6000bf05270 */
[----:B------:R-:W-:Y:S02]  /*0680*/  ULDC.64 UR4, c[0x0][0x330] ;  /* 0x0000cc0000047ab9 */ /* 0x000fe40000000a00 */
[----:B------:R-:W-:-:S06]  /*0690*/  UIMAD.WIDE.U32 UR16, UR10, UR4, URZ ;  /* 0x000000040a1072a5 */ /* 0x000fcc000f8e003f */
[----:B------:R-:W-:Y:S02]  /*06a0*/  @UP0 USHF.R.U32.HI UR10, URZ, UR5, UR17 ;  /* 0x000000053f0a0299 */ /* 0x000fe40008011611 */
.L_x_342:
[----:B------:R-:W-:Y:S02]  /*06b0*/  ULDC UR4, c[0x0][0x32c] ;  /* 0x0000cb0000047ab9 */ /* 0x000fe40000000800 */
[----:B------:R-:W-:-:S04]  /*06c0*/  UIMAD UR4, UR10, UR4, URZ ;  /* 0x000000040a0472a4 */ /* 0x000fc8000f8e023f */
[----:B------:R-:W-:-:S04]  /*06d0*/  UISETP.LT.AND UP0, UPT, UR8, UR4, UPT ;  /* 0x000000040800728c */ /* 0x000fc8000bf01270 */
[----:B------:R-:W-:-:S04]  /*06e0*/  USEL UR8, UR8, UR4, !UP0 ;  /* 0x0000000408087287 */ /* 0x000fc8000c000000 */
.L_x_340:
[----:B------:R-:W-:Y:S02]  /*06f0*/  USHF.R.S32.HI UR4, URZ, 0x1f, UR8 ;  /* 0x0000001f3f047899 */ /* 0x000fe40008011408 */
[----:B------:R-:W-:Y:S02]  /*0700*/  ULDC UR5, c[0x0][0x338] ;  /* 0x0000ce0000057ab9 */ /* 0x000fe40000000800 */
[----:B------:R-:W-:Y:S02]  /*0710*/  ULEA.HI UR8, UR4, UR8, URZ, 0x6 ;  /* 0x0000000804087291 */ /* 0x000fe4000f8f303f */
[----:B------:R-:W-:Y:S02]  /*0720*/  USHF.R.U32.HI UR4, URZ, 0x10, UR9 ;  /* 0x000000103f047899 */ /* 0x000fe40008011609 */
[----:B------:R-:W-:Y:S02]  /*0730*/  USHF.R.S32.HI UR8, URZ, 0x6, UR8 ;  /* 0x000000063f087899 */ /* 0x000fe40008011408 */
[----:B------:R-:W-:-:S02]  /*0740*/  UISETP.NE.AND UP3, UPT, UR4, URZ, UPT ;  /* 0x0000003f0400728c */ /* 0x000fc4000bf65270 */
[----:B------:R-:W-:Y:S02]  /*0750*/  UISETP.LT.AND UP0, UPT, URZ, UR8, UPT ;  /* 0x000000083f00728c */ /* 0x000fe4000bf01270 */
[----:B------:R-:W-:Y:S02]  /*0760*/  USEL UR5, UR4, UR5, UP3 ;  /* 0x0000000504057287 */ /* 0x000fe40009800000 */
[----:B------:R-:W-:Y:S02]  /*0770*/  USEL UR8, URZ, UR8, !UP0 ;  /* 0x000000083f087287 */ /* 0x000fe4000c000000 */
[----:B------:R-:W-:Y:S02]  /*0780*/  UMOV UR4, URZ ;  /* 0x0000003f00047c82 */ /* 0x000fe40008000000 */
[----:B------:R-:W-:-:S06]  /*0790*/  UISETP.GT.AND UP0, UPT, UR13, UR8, UPT ;  /* 0x000000080d00728c */ /* 0x000fcc000bf04270 */
[----:B------:R-:W-:-:S13]  /*07a0*/  PLOP3.LUT P0, PT, PT, PT, UP0, 0x80, 0x0 ;  /* 0x000000000000781c */ /* 0x000fda0003f0f008 */
[----:B------:R-:W-:Y:S05]  /*07b0*/  @!P0 BRA `(.L_x_343) ;  /* 0x0000021000008947 */ /* 0x000fea0003800000 */
[----:B------:R-:W-:Y:S01]  /*07c0*/  IMAD.U32 R2, RZ, RZ, UR5 ;  /* 0x00000005ff027e24 */ /* 0x000fe2000f8e00ff */
[----:B------:R-:W-:Y:S02]  /*07d0*/  UIADD3 UR14, UR5, -0x1, UR13 ;  /* 0xffffffff050e7890 */ /* 0x000fe4000fffe00d */
[----:B------:R-:W-:Y:S02]  /*07e0*/  UMOV UR16, URZ ;  /* 0x0000003f00107c82 */ /* 0x000fe40008000000 */
[-C--:B------:R-:W-:Y:S01]  /*07f0*/  IABS R3, R2.reuse ;  /* 0x0000000200037213 */ /* 0x080fe20000000000 */
[----:B------:R-:W-:Y:S01]  /*0800*/  UIADD3 UR14, -UR8, UR14, URZ ;  /* 0x0000000e080e7290 */ /* 0x000fe2000fffe13f */
[----:B------:R-:W-:Y:S02]  /*0810*/  IABS R2, R2 ;  /* 0x0000000200027213 */ /* 0x000fe40000000000 */
[----:B------:R1:W2:Y:S03]  /*0820*/  R2UR UR12, R3 ;  /* 0x00000000030c73c2 */ /* 0x0002a600000e0000 */
[----:B------:R-:W-:Y:S01]  /*0830*/  IMAD.U32 R5, RZ, RZ, UR14 ;  /* 0x0000000eff057e24 */ /* 0x000fe2000f8e00ff */
[----:B------:R-:W-:Y:S01]  /*0840*/  ULOP3.LUT UR14, UR14, UR5, URZ, 0x3c, !UPT ;  /* 0x000000050e0e7292 */ /* 0x000fe2000f8e3c3f */
[----:B------:R-:W-:-:S04]  /*0850*/  IMAD.MOV R2, RZ, RZ, -R2 ;  /* 0x000000ffff027224 */ /* 0x000fc800078e0a02 */
[----:B------:R-:W3:Y:S01]  /*0860*/  R2UR UR10, R2 ;  /* 0x00000000020a73c2 */ /* 0x000ee200000e0000 */
[----:B-1----:R-:W-:Y:S01]  /*0870*/  IABS R3, R5 ;  /* 0x0000000500037213 */ /* 0x002fe20000000000 */
[----:B--2---:R-:W1:Y:S06]  /*0880*/  I2F.RP R6, UR12 ;  /* 0x0000000c00067d06 */ /* 0x004e6c0008209400 */
[----:B------:R-:W2:Y:S02]  /*0890*/  R2UR UR11, R3 ;  /* 0x00000000030b73c2 */ /* 0x000ea400000e0000 */
[----:B-1----:R-:W1:Y:S02]  /*08a0*/  MUFU.RCP R4, R6 ;  /* 0x0000000600047308 */ /* 0x002e640000001000 */
[----:B-1----:R-:W-:-:S06]  /*08b0*/  IADD3 R4, R4, 0xffffffe, RZ ;  /* 0x0ffffffe04047810 */ /* 0x002fcc0007ffe0ff */
[----:B------:R-:W1:Y:S02]  /*08c0*/  F2I.FTZ.U32.TRUNC.NTZ R4, R4 ;  /* 0x0000000400047305 */ /* 0x000e64000021f000 */
[----:B-1----:R-:W1:Y:S02]  /*08d0*/  R2UR UR17, R4 ;  /* 0x00000000041173c2 */ /* 0x002e6400000e0000 */
[----:B-1----:R-:W-:-:S04]  /*08e0*/  UIADD3 UR4, URZ, -UR17, URZ ;  /* 0x800000113f047290 */ /* 0x002fc8000fffe03f */
[----:B------:R-:W-:-:S04]  /*08f0*/  UIMAD UR4, UR4, UR12, URZ ;  /* 0x0000000c040472a4 */ /* 0x000fc8000f8e023f */
[----:B------:R-:W-:-:S04]  /*0900*/  UIMAD.WIDE.U32 UR16, UR17, UR4, UR16 ;  /* 0x00000004111072a5 */ /* 0x000fc8000f8e0010 */
[----:B--2---:R-:W-:-:S04]  /*0910*/  UIMAD.WIDE.U32 UR16, UR17, UR11, URZ ;  /* 0x0000000b111072a5 */ /* 0x004fc8000f8e003f */
[----:B---3--:R-:W-:-:S04]  /*0920*/  UIMAD UR10, UR17, UR10, UR11 ;  /* 0x0000000a110a72a4 */ /* 0x008fc8000f8e020b */
[----:B------:R-:W-:-:S11]  /*0930*/  UISETP.GT.U32.AND UP0, UPT, UR12, UR10, UPT ;  /* 0x0000000a0c00728c */ /* 0x000fd6000bf04070 */
[----:B------:R-:W-:Y:S02]  /*0940*/  @!UP0 UIADD3 UR10, UR10, -UR12, URZ ;  /* 0x8000000c0a0a8290 */ /* 0x000fe4000fffe03f */
[----:B------:R-:W-:Y:S02]  /*0950*/  @!UP0 UIADD3 UR17, UR17, 0x1, URZ ;  /* 0x0000000111118890 */ /* 0x000fe4000fffe03f */
[----:B------:R-:W-:Y:S02]  /*0960*/  UISETP.GE.U32.AND UP3, UPT, UR10, UR12, UPT ;  /* 0x0000000c0a00728c */ /* 0x000fe4000bf66070 */
[----:B------:R-:W-:-:S09]  /*0970*/  UISETP.GE.AND UP0, UPT, UR14, URZ, UPT ;  /* 0x0000003f0e00728c */ /* 0x000fd2000bf06270 */
[----:B------:R-:W-:Y:S02]  /*0980*/  @UP3 UIADD3 UR17, UR17, 0x1, URZ ;  /* 0x0000000111113890 */ /* 0x000fe4000fffe03f */
[----:B------:R-:W-:-:S05]  /*0990*/  UISETP.NE.AND UP3, UPT, UR5, URZ, UPT ;  /* 0x0000003f0500728c */ /* 0x000fca000bf65270 */
[----:B------:R-:W-:Y:S02]  /*09a0*/  UMOV UR4, UR17 ;  /* 0x0000001100047c82 */ /* 0x000fe40008000000 */
[----:B------:R-:W-:-:S04]  /*09b0*/  @!UP0 UIADD3 UR4, -UR4, URZ, URZ ;  /* 0x0000003f04048290 */ /* 0x000fc8000fffe13f */
[----:B------:R-:W-:Y:S02]  /*09c0*/  @!UP3 ULOP3.LUT UR4, URZ, UR5, URZ, 0x33, !UPT ;  /* 0x000000053f04b292 */ /* 0x000fe4000f8e333f */
.L_x_343:
[----:B------:R-:W-:Y:S01]  /*09d0*/  ULOP3.LUT UR9, UR9, 0xffff, URZ, 0xc0, !UPT ;  /* 0x0000ffff09097892 */ /* 0x000fe2000f8ec03f */
[----:B------:R-:W-:Y:S01]  /*09e0*/  PLOP3.LUT P2, PT, PT, PT, PT, 0x80, 0x0 ;  /* 0x000000000000781c */ /* 0x000fe20003f4f070 */
[----:B------:R-:W-:Y:S01]  /*09f0*/  ULDC.64 UR16, c[0x0][0x118] ;  /* 0x0000460000107ab9 */ /* 0x000fe20000000a00 */
[----:B------:R-:W-:Y:S01]  /*0a00*/  IMAD.MOV.U32 R7, RZ, RZ, RZ ;  /* 0x000000ffff077224 */ /* 0x000fe200078e00ff */
[----:B------:R-:W-:Y:S01]  /*0a10*/  UIMAD UR8, UR9, UR4, UR8 ;  /* 0x00000004090872a4 */ /* 0x000fe2000f8e0208 */
[----:B------:R-:W-:Y:S01]  /*0a20*/  IMAD.MOV.U32 R5, RZ, RZ, RZ ;  /* 0x000000ffff057224 */ /* 0x000fe200078e00ff */
        /* <DEDUP_REMOVED lines=55> */
[----:B------:R-:W-:-:S02]  /*0da0*/  USHF.R.S32.HI UR9, URZ, 0x1f, UR15 ;  /* 0x0000001f3f097899 */ /* 0x000fc4000801140f */
[----:B------:R-:W-:Y:S01]  /*0db0*/  ULDC.64 UR4, c[0x0][0x1b8] ;  /* 0x00006e0000047ab9 */ /* 0x000fe20000000a00 */
[----:B------:R-:W-:-:S13]  /*0dc0*/  ISETP.NE.AND.EX P3, PT, RZ, c[0x0][0x344], PT, P3 ;  /* 0x0000d100ff007a0c */ /* 0x000fda0003f65330 */
[----:B------:R-:W-:-:S04]  /*0dd0*/  @P3 IMAD.MOV.U32 R3, RZ, RZ, 0x4 ;  /* 0x00000004ff033424 */ /* 0x000fc800078e00ff */
[----:B------:R-:W-:-:S06]  /*0de0*/  @P3 IMAD.WIDE R16, R0, R3, c[0x0][0x340] ;  /* 0x0000d00000103625 */ /* 0x000fcc00078e0203 */
[----:B------:R1:W2:Y:S01]  /*0df0*/  @P3 LDG.E R16, [R16.64] ;  /* 0x0000001010103981 */ /* 0x0002a2000c1e1900 */
[----:B------:R-:W-:Y:S01]  /*0e00*/  SHF.R.S32.HI R83, RZ, 0x1f, R80 ;  /* 0x0000001fff537819 */ /* 0x000fe20000011450 */
[----:B------:R-:W-:Y:S01]  /*0e10*/  UIMAD UR10, UR9, UR4, URZ ;  /* 0x00000004090a72a4 */ /* 0x000fe2000f8e023f */
[----:B------:R-:W-:Y:S01]  /*0e20*/  PLOP3.LUT P1, PT, PT, PT, UP2, 0x80, 0x0 ;  /* 0x000000000000781c */ /* 0x000fe20003f2f028 */
[----:B------:R-:W-:Y:S01]  /*0e30*/  UIMAD.WIDE.U32 UR20, UR15, UR4, URZ ;  /* 0x000000040f1472a5 */ /* 0x000fe2000f8e003f */
[CC--:B------:R-:W-:Y:S01]  /*0e40*/  LEA.HI R3, R83.reuse, R80.reuse, RZ, 0x3 ;  /* 0x0000005053037211 */ /* 0x0c0fe200078f18ff */
[----:B------:R-:W-:Y:S01]  /*0e50*/  UIMAD UR5, UR15, UR5, UR10 ;  /* 0x000000050f0572a4 */ /* 0x000fe2000f8e020a */
[----:B------:R-:W-:Y:S01]  /*0e60*/  LEA.HI R197, R83, R80, RZ, 0x4 ;  /* 0x0000005053c57211 */ /* 0x000fe200078f20ff */
[----:B------:R-:W-:Y:S01]  /*0e70*/  IMAD.U32 R202, RZ, RZ, UR15 ;  /* 0x0000000fffca7e24 */ /* 0x000fe2000f8e00ff */
[----:B------:R-:W-:Y:S01]  /*0e80*/  SHF.R.S32.HI R9, RZ, 0x3, R3 ;  /* 0x00000003ff097819 */ /* 0x000fe20000011403 */
[----:B------:R-:W-:Y:S01]  /*0e90*/  UIADD3 UR5, UR21, UR5, URZ ;  /* 0x0000000515057290 */ /* 0x000fe2000fffe03f */
[----:B------:R-:W-:Y:S01]  /*0ea0*/  LOP3.LUT R3, R3, 0xfffffff8, RZ, 0xc0, !PT ;  /* 0xfffffff803037812 */ /* 0x000fe200078ec0ff */
[----:B------:R-:W-:Y:S01]  /*0eb0*/  IMAD.U32 R25, RZ, RZ, UR21 ;  /* 0x00000015ff197e24 */ /* 0x000fe2000f8e00ff */
[----:B------:R-:W-:Y:S01]  /*0ec0*/  SHF.R.S32.HI R2, RZ, 0x4, R197 ;  /* 0x00000004ff027819 */ /* 0x000fe200000114c5 */
[----:B------:R-:W-:Y:S01]  /*0ed0*/  IMAD.SHL.U32 R199, R9, 0x40, RZ ;  /* 0x0000004009c77824 */ /* 0x000fe200078e00ff */
[C---:B------:R-:W-:Y:S01]  /*0ee0*/  LOP3.LUT R7, R197.reuse, 0xfffffff0, RZ, 0xc0, !PT ;  /* 0xfffffff0c5077812 */ /* 0x040fe200078ec0ff */
[----:B------:R-:W-:Y:S01]  /*0ef0*/  IMAD.IADD R56, R80, 0x1, -R3 ;  /* 0x0000000150387824 */ /* 0x000fe200078e0a03 */
[----:B------:R-:W-:Y:S01]  /*0f00*/  LEA.HI R197, R197, R2, RZ, 0x1 ;  /* 0x00000002c5c57211 */ /* 0x000fe200078f08ff */
[----:B------:R-:W-:Y:S01]  /*0f10*/  IMAD.U32 R25, RZ, RZ, UR5 ;  /* 0x00000005ff197e24 */ /* 0x000fe2000f8e00ff */
[----:B------:R-:W-:Y:S01]  /*0f20*/  PLOP3.LUT P0, PT, PT, PT, UP2, 0x80, 0x0 ;  /* 0x000000000000781c */ /* 0x000fe20003f0f028 */
[----:B------:R-:W-:Y:S01]  /*0f30*/  IMAD R8, R56, 0x20, R9 ;  /* 0x0000002038087824 */ /* 0x000fe200078e0209 */
[----:B------:R-:W-:Y:S01]  /*0f40*/  LOP3.LUT R197, R197, 0xfffffffe, RZ, 0xc0, !PT ;  /* 0xfffffffec5c57812 */ /* 0x000fe200078ec0ff */
[----:B------:R-:W-:Y:S01]  /*0f50*/  IMAD.IADD R7, R80, 0x1, -R7 ;  /* 0x0000000150077824 */ /* 0x000fe200078e0a07 */
[----:B------:R-:W-:Y:S01]  /*0f60*/  LOP3.LUT R199, R199, 0x1c0, RZ, 0xc0, !PT ;  /* 0x000001c0c7c77812 */ /* 0x000fe200078ec0ff */
[----:B------:R-:W-:Y:S01]  /*0f70*/  IMAD.SHL.U32 R14, R56, 0x8, RZ ;  /* 0x00000008380e7824 */ /* 0x000fe200078e00ff */
[----:B------:R-:W-:Y:S01]  /*0f80*/  IADD3 R8, R8, UR7, RZ ;  /* 0x0000000708087c10 */ /* 0x000fe2000fffe0ff */
[----:B------:R-:W-:Y:S01]  /*0f90*/  IMAD.IADD R197, R2, 0x1, -R197 ;  /* 0x0000000102c57824 */ /* 0x000fe200078e0ac5 */
[----:B------:R-:W-:Y:S01]  /*0fa0*/  SHF.R.S32.HI R2, RZ, 0x1f, R7 ;  /* 0x0000001fff027819 */ /* 0x000fe20000011407 */
[----:B------:R-:W-:Y:S01]  /*0fb0*/  IMAD.U32 R24, RZ, RZ, UR20 ;  /* 0x00000014ff187e24 */ /* 0x000fe2000f8e00ff */
[----:B------:R-:W-:Y:S01]  /*0fc0*/  LOP3.LUT R4, R199, 0x38, R14, 0xf8, !PT ;  /* 0x00000038c7047812 */ /* 0x000fe200078ef80e */
[----:B------:R-:W-:Y:S01]  /*0fd0*/  @P1 IMAD.HI.U32 R5, R8, c[0x0][0x2c8], RZ ;  /* 0x0000b20008051a27 */ /* 0x000fe200078e00ff */
[----:B------:R-:W-:Y:S01]  /*0fe0*/  SHF.R.U32.HI R199, RZ, 0x3, R199 ;  /* 0x00000003ffc77819 */ /* 0x000fe200000116c7 */
[----:B------:R-:W-:Y:S01]  /*0ff0*/  ULDC.64 UR4, c[0x0][0x1e8] ;  /* 0x00007a0000047ab9 */ /* 0x000fe20000000a00 */
[----:B------:R-:W-:Y:S01]  /*1000*/  SHF.R.S32.HI R6, RZ, 0x1f, R9 ;  /* 0x0000001fff067819 */ /* 0x000fe20000011409 */
[----:B------:R-:W-:Y:S01]  /*1010*/  UIMAD UR4, UR9, UR4, URZ ;  /* 0x00000004090472a4 */ /* 0x000fe2000f8e023f */
[----:B------:R-:W-:Y:S01]  /*1020*/  LEA.HI R11, R2, R7, RZ, 0x3 ;  /* 0x00000007020b7211 */ /* 0x000fe200078f18ff */
[----:B------:R-:W-:Y:S01]  /*1030*/  IMAD.WIDE.U32 R24, R0, c[0x0][0x1c0], R24 ;  /* 0x0000700000187a25 */ /* 0x000fe200078e0018 */
[----:B------:R-:W-:Y:S01]  /*1040*/  SHF.R.S32.HI R3, RZ, 0x1f, R0 ;  /* 0x0000001fff037819 */ /* 0x000fe20000011400 */
[----:B------:R-:W-:Y:S01]  /*1050*/  UIMAD UR10, UR15, UR5, UR4 ;  /* 0x000000050f0a72a4 */ /* 0x000fe2000f8e0204 */
[----:B------:R-:W-:Y:S01]  /*1060*/  LOP3.LUT R199, R4, R199, RZ, 0x3c, !PT ;  /* 0x000000c704c77212 */ /* 0x000fe200078e3cff */
[----:B------:R-:W-:Y:S01]  /*1070*/  IMAD.MOV.U32 R4, RZ, RZ, R8 ;  /* 0x000000ffff047224 */ /* 0x000fe200078e0008 */
[----:B------:R-:W-:Y:S01]  /*1080*/  LOP3.LUT R2, R11, 0xfffffff8, RZ, 0xc0, !PT ;  /* 0xfffffff80b027812 */ /* 0x000fe200078ec0ff */
[C---:B------:R-:W-:Y:S01]  /*1090*/  IMAD R20, R6.reuse, c[0x0][0x1e0], RZ ;  /* 0x0000780006147a24 */ /* 0x040fe200078e02ff */
[----:B------:R-:W-:Y:S01]  /*10a0*/  @P0 SHF.R.U32.HI R4, RZ, c[0x0][0x2cc], R5 ;  /* 0x0000b300ff040a19 */ /* 0x000fe20000011605 */
[----:B------:R-:W-:Y:S01]  /*10b0*/  IMAD R6, R6, c[0x0][0x208], RZ ;  /* 0x0000820006067a24 */ /* 0x000fe200078e02ff */
[----:B------:R-:W-:Y:S01]  /*10c0*/  SHF.R.S32.HI R15, RZ, 0x1f, R14 ;  /* 0x0000001fff0f7819 */ /* 0x000fe2000001140e */
[----:B------:R-:W-:Y:S01]  /*10d0*/  IMAD R5, R3, c[0x0][0x1c0], RZ ;  /* 0x0000700003057a24 */ /* 0x000fe200078e02ff */
[----:B------:R-:W-:Y:S01]  /*10e0*/  IADD3 R2, R7, -R2, RZ ;  /* 0x8000000207027210 */ /* 0x000fe20007ffe0ff */
[C---:B------:R-:W-:Y:S01]  /*10f0*/  IMAD R13, R9.reuse, c[0x0][0x20c], R6 ;  /* 0x00008300090d7a24 */ /* 0x040fe200078e0206 */
[----:B------:R-:W-:Y:S01]  /*1100*/  MOV R200, UR15 ;  /* 0x0000000f00c87c02 */ /* 0x000fe20008000f00 */
[----:B-1----:R-:W-:Y:S01]  /*1110*/  IMAD.MOV R17, RZ, RZ, -R4 ;  /* 0x000000ffff117224 */ /* 0x002fe200078e0a04 */
[----:B------:R-:W-:Y:S01]  /*1120*/  ULDC.64 UR4, c[0x0][0x210] ;  /* 0x0000840000047ab9 */ /* 0x000fe20000000a00 */
[----:B------:R-:W-:Y:S01]  /*1130*/  IMAD.WIDE.U32 R6, R9, c[0x0][0x208], R14 ;  /* 0x0000820009067a25 */ /* 0x000fe200078e000e */
[----:B------:R-:W-:Y:S01]  /*1140*/  UIMAD UR4, UR9, UR4, URZ ;  /* 0x00000004090472a4 */ /* 0x000fe2000f8e023f */
[----:B------:R-:W-:Y:S01]  /*1150*/  IADD3 R10, R14, 0x80, RZ ;  /* 0x000000800e0a7810 */ /* 0x000fe20007ffe0ff */
[----:B------:R-:W-:Y:S01]  /*1160*/  BSSY B0, `(.L_x_345) ;  /* 0x0000058000007945 */ /* 0x000fe20003800000 */
[----:B------:R-:W-:Y:S01]  /*1170*/  IMAD R18, R0, c[0x0][0x1c4], R5 ;  /* 0x0000710000127a24 */ /* 0x000fe200078e0205 */
[----:B------:R-:W-:Y:S01]  /*1180*/  SHF.R.S32.HI R5, RZ, 0x1f, R4 ;  /* 0x0000001fff057819 */ /* 0x000fe20000011404 */
[----:B------:R-:W-:Y:S01]  /*1190*/  IMAD R12, R17, c[0x0][0x2c4], R8 ;  /* 0x0000b100110c7a24 */ /* 0x000fe200078e0208 */
[----:B------:R-:W-:Y:S01]  /*11a0*/  UIMAD UR4, UR15, UR5, UR4 ;  /* 0x000000050f0472a4 */ /* 0x000fe2000f8e0204 */
[----:B------:R-:W-:Y:S01]  /*11b0*/  IMAD.IADD R7, R7, 0x1, R13 ;  /* 0x0000000107077824 */ /* 0x000fe200078e020d */
[----:B------:R-:W-:Y:S01]  /*11c0*/  ISETP.GE.AND P1, PT, R10, c[0x0][0x1d4], PT ;  /* 0x000075000a007a0c */ /* 0x000fe20003f26270 */
[----:B------:R-:W-:Y:S01]  /*11d0*/  IMAD.IADD R19, R25, 0x1, R18 ;  /* 0x0000000119137824 */ /* 0x000fe200078e0212 */
[----:B------:R-:W-:Y:S01]  /*11e0*/  ULDC UR5, c[0x0][0x2c4] ;  /* 0x0000b10000057ab9 */ /* 0x000fe20000000800 */
[----:B------:R-:W-:Y:S01]  /*11f0*/  IMAD.MOV.U32 R18, RZ, RZ, R24 ;  /* 0x000000ffff127224 */ /* 0x000fe200078e0018 */
[----:B------:R-:W-:Y:S01]  /*1200*/  LEA.HI R10, R83, R80, RZ, 0x6 ;  /* 0x00000050530a7211 */ /* 0x000fe200078f30ff */
[----:B------:R-:W-:Y:S01]  /*1210*/  IMAD R5, R5, c[0x0][0x1b0], RZ ;  /* 0x00006c0005057a24 */ /* 0x000fe200078e02ff */
[----:B------:R-:W-:Y:S01]  /*1220*/  LOP3.LUT P6, RZ, R2, 0x4, RZ, 0xc0, !PT ;  /* 0x0000000402ff7812 */ /* 0x000fe200078cc0ff */
[----:B------:R-:W-:Y:S01]  /*1230*/  IMAD.WIDE.U32 R200, R200, c[0x0][0x210], R6 ;  /* 0x00008400c8c87a25 */ /* 0x000fe200078e0006 */
[----:B------:R-:W-:-:S02]  /*1240*/  SHF.R.S32.HI R7, RZ, 0x1f, R12 ;  /* 0x0000001fff077819 */ /* 0x000fc4000001140c */
[----:B------:R-:W-:Y:S01]  /*1250*/  LOP3.LUT P0, RZ, R2, 0x2, RZ, 0xc0, !PT ;  /* 0x0000000202ff7812 */ /* 0x000fe2000780c0ff */
[C---:B------:R-:W-:Y:S01]  /*1260*/  IMAD.WIDE.U32 R18, R4.reuse, c[0x0][0x1b0], R18 ;  /* 0x00006c0004127a25 */ /* 0x040fe200078e0012 */
[----:B------:R-:W-:Y:S01]  /*1270*/  IADD3 R201, R201, UR4, RZ ;  /* 0x00000004c9c97c10 */ /* 0x000fe2000fffe0ff */
[----:B------:R-:W-:Y:S02]  /*1280*/  ULDC UR4, c[0x0][0x168] ;  /* 0x00005a0000047ab9 */ /* 0x000fe40000000800 */
[----:B------:R-:W-:Y:S01]  /*1290*/  IMAD R5, R4, c[0x0][0x1b4], R5 ;  /* 0x00006d0004057a24 */ /* 0x000fe200078e0205 */
[----:B------:R-:W-:Y:S01]  /*12a0*/  UIMAD UR4, UR5, UR4, URZ ;  /* 0x00000004050472a4 */ /* 0x000fe2000f8e023f */
[----:B------:R-:W-:Y:S02]  /*12b0*/  IMAD R7, R7, c[0x0][0x1a8], RZ ;  /* 0x00006a0007077a24 */ /* 0x000fe400078e02ff */
[----:B------:R-:W-:Y:S02]  /*12c0*/  IMAD.IADD R19, R19, 0x1, R5 ;  /* 0x0000000113137824 */ /* 0x000fe400078e0205 */
[----:B------:R-:W-:-:S02]  /*12d0*/  IMAD R6, R12, c[0x0][0x1ac], R7 ;  /* 0x00006b000c067a24 */ /* 0x000fc400078e0207 */
[----:B------:R-:W-:-:S04]  /*12e0*/  IMAD.WIDE.U32 R12, R12, c[0x0][0x1a8], R18 ;  /* 0x00006a000c0c7a25 */ /* 0x000fc800078e0012 */
[C---:B------:R-:W-:Y:S01]  /*12f0*/  IMAD R20, R9.reuse, c[0x0][0x1e4], R20 ;  /* 0x0000790009147a24 */ /* 0x040fe200078e0214 */
[----:B------:R-:W-:Y:S01]  /*1300*/  LEA R8, P2, R12, c[0x0][0x160], 0x1 ;  /* 0x000058000c087a11 */ /* 0x000fe200078408ff */
[----:B------:R-:W-:-:S04]  /*1310*/  IMAD.WIDE.U32 R22, R9, c[0x0][0x1e0], R14 ;  /* 0x0000780009167a25 */ /* 0x000fc800078e000e */
[----:B------:R-:W-:Y:S01]  /*1320*/  IMAD.IADD R6, R13, 0x1, R6 ;  /* 0x000000010d067824 */ /* 0x000fe200078e0206 */
[----:B------:R-:W-:Y:S01]  /*1330*/  IADD3 R13, R9, UR7, RZ ;  /* 0x00000007090d7c10 */ /* 0x000fe2000fffe0ff */
[----:B------:R-:W-:Y:S01]  /*1340*/  IMAD.IADD R21, R23, 0x1, R20 ;  /* 0x0000000117157824 */ /* 0x000fe200078e0214 */
[----:B------:R1:W3:Y:S01]  /*1350*/  SHFL.IDX PT, R18, R8, RZ, 0x181f ;  /* 0x00181fff08127589 */ /* 0x0002e200000e0000 */
[----:B------:R-:W-:Y:S01]  /*1360*/  IMAD.SHL.U32 R4, R2, 0x40, RZ ;  /* 0x0000004002047824 */ /* 0x000fe200078e00ff */
[----:B------:R-:W-:Y:S01]  /*1370*/  ISETP.GE.AND P4, PT, R13, UR4, PT ;  /* 0x000000040d007c0c */ /* 0x000fe2000bf86270 */
[----:B------:R-:W-:Y:S01]  /*1380*/  IMAD.MOV.U32 R20, RZ, RZ, R22 ;  /* 0x000000ffff147224 */ /* 0x000fe200078e0016 */
[----:B------:R-:W-:Y:S01]  /*1390*/  LEA.HI.X R6, R12, c[0x0][0x164], R6, 0x1, P2 ;  /* 0x000059000c067a11 */ /* 0x000fe200010f0c06 */
[----:B------:R-:W-:Y:S01]  /*13a0*/  IMAD.SHL.U32 R5, R197, 0x8, RZ ;  /* 0x00000008c5057824 */ /* 0x000fe200078e00ff */
[----:B------:R-:W-:Y:S01]  /*13b0*/  LOP3.LUT R4, R4, 0x1c0, RZ, 0xc0, !PT ;  /* 0x000001c004047812 */ /* 0x000fe200078ec0ff */
[----:B------:R-:W-:-:S02]  /*13c0*/  IMAD.WIDE.U32 R202, R202, c[0x0][0x1e8], R20 ;  /* 0x00007a00caca7a25 */ /* 0x000fc400078e0014 */
[----:B------:R1:W4:Y:S01]  /*13d0*/  SHFL.IDX PT, R19, R6, RZ, 0x181f ;  /* 0x00181fff06137589 */ /* 0x00032200000e0000 */
[----:B------:R-:W-:Y:S01]  /*13e0*/  LOP3.LUT R5, R4, 0x8, R5, 0xf8, !PT ;  /* 0x0000000804057812 */ /* 0x000fe200078ef805 */
[----:B------:R-:W-:Y:S01]  /*13f0*/  IMAD.SHL.U32 R7, R56, 0x8, RZ ;  /* 0x0000000838077824 */ /* 0x000fe200078e00ff */
[----:B------:R-:W-:Y:S01]  /*1400*/  SHF.R.U32.HI R4, RZ, 0x3, R4 ;  /* 0x00000003ff047819 */ /* 0x000fe20000011604 */
[----:B------:R-:W-:Y:S01]  /*1410*/  IMAD.MOV.U32 R2, RZ, RZ, 0x10 ;  /* 0x00000010ff027424 */ /* 0x000fe200078e00ff */
[----:B------:R-:W-:Y:S01]  /*1420*/  IADD3 R203, R203, UR10, RZ ;  /* 0x0000000acbcb7c10 */ /* 0x000fe2000fffe0ff */
[----:B------:R-:W-:Y:S01]  /*1430*/  IMAD.SHL.U32 R10, R10, 0x8, RZ ;  /* 0x000000080a0a7824 */ /* 0x000fe200078e00ff */
[----:B------:R-:W-:Y:S01]  /*1440*/  LOP3.LUT R4, R5, R4, RZ, 0x3c, !PT ;  /* 0x0000000405047212 */ /* 0x000fe200078e3cff */
[----:B------:R-:W-:Y:S01]  /*1450*/  IMAD.SHL.U32 R11, R11, 0x40, RZ ;  /* 0x000000400b0b7824 */ /* 0x000fe200078e00ff */
[----:B------:R-:W-:Y:S02]  /*1460*/  IADD3 R5, R14, 0x40, RZ ;  /* 0x000000400e057810 */ /* 0x000fe40007ffe0ff */
[----:B------:R-:W-:-:S02]  /*1470*/  SEL R2, R2, 0xfffffff0, !P0 ;  /* 0xfffffff002027807 */ /* 0x000fc40004000000 */
[----:B------:R-:W-:Y:S02]  /*1480*/  ISETP.GE.AND P5, PT, R7, c[0x0][0x198], PT ;  /* 0x0000660007007a0c */ /* 0x000fe40003fa6270 */
[C---:B------:R-:W-:Y:S02]  /*1490*/  ISETP.GE.AND P2, PT, R5.reuse, c[0x0][0x1d4], PT ;  /* 0x0000750005007a0c */ /* 0x040fe40003f46270 */
[----:B------:R-:W-:Y:S02]  /*14a0*/  ISETP.GE.AND P0, PT, R5, c[0x0][0x198], PT ;  /* 0x0000660005007a0c */ /* 0x000fe40003f06270 */
[----:B------:R-:W-:Y:S02]  /*14b0*/  LOP3.LUT R199, R199, 0xfffffe00, R10, 0xf8, !PT ;  /* 0xfffffe00c7c77812 */ /* 0x000fe400078ef80a */
[----:B------:R-:W-:Y:S02]  /*14c0*/  LOP3.LUT R4, R4, 0xfffffe00, R11, 0xf8, !PT ;  /* 0xfffffe0004047812 */ /* 0x000fe400078ef80b */
[----:B--2---:R-:W-:Y:S01]  /*14d0*/  @P3 SHF.R.S32.HI R17, RZ, 0x1f, R16 ;  /* 0x0000001fff113819 */ /* 0x004fe20000011410 */
[----:B------:R-:W-:Y:S01]  /*14e0*/  @!P3 IMAD.MOV.U32 R17, RZ, RZ, R3 ;  /* 0x000000ffff11b224 */ /* 0x000fe200078e0003 */
[----:B------:R-:W-:Y:S01]  /*14f0*/  MOV R3, 0x20 ;  /* 0x0000002000037802 */ /* 0x000fe20000000f00 */
[----:B------:R-:W-:Y:S01]  /*1500*/  @!P3 IMAD.MOV.U32 R16, RZ, RZ, R0 ;  /* 0x000000ffff10b224 */ /* 0x000fe200078e0000 */
[----:B------:R-:W-:Y:S01]  /*1510*/  IADD3 R0, R7, 0x80, RZ ;  /* 0x0000008007007810 */ /* 0x000fe20007ffe0ff */
[----:B------:R-:W-:Y:S01]  /*1520*/  IMAD R209, R17, c[0x0][0x1f0], RZ ;  /* 0x00007c0011d17a24 */ /* 0x000fe200078e02ff */
[----:B------:R-:W-:Y:S01]  /*1530*/  SEL R3, R3, 0xffffffe0, !P6 ;  /* 0xffffffe003037807 */ /* 0x000fe20007000000 */
[----:B------:R-:W-:Y:S01]  /*1540*/  IMAD R207, R17, c[0x0][0x218], RZ ;  /* 0x0000860011cf7a24 */ /* 0x000fe200078e02ff */
[----:B------:R-:W-:Y:S01]  /*1550*/  ISETP.GE.AND P6, PT, R0, c[0x0][0x198], PT ;  /* 0x0000660000007a0c */ /* 0x000fe20003fc6270 */
[----:B------:R-:W-:Y:S01]  /*1560*/  IMAD R209, R16, c[0x0][0x1f4], R209 ;  /* 0x00007d0010d17a24 */ /* 0x000fe200078e02d1 */
[----:B------:R-:W-:Y:S01]  /*1570*/  ISETP.GE.AND P3, PT, R14, c[0x0][0x1d4], PT ;  /* 0x000075000e007a0c */ /* 0x000fe20003f66270 */
[C---:B------:R-:W-:Y:S01]  /*1580*/  IMAD R207, R16.reuse, c[0x0][0x21c], R207 ;  /* 0x0000870010cf7a24 */ /* 0x040fe200078e02cf */
[----:B------:R-:W-:Y:S01]  /*1590*/  P2R R12, PR, RZ, 0x40 ;  /* 0x00000040ff0c7803 */ /* 0x000fe20000000000 */
[----:B------:R-:W-:-:S04]  /*15a0*/  IMAD.WIDE.U32 R202, R16, c[0x0][0x1f0], R202 ;  /* 0x00007c0010ca7a25 */ /* 0x000fc800078e00ca */
[----:B------:R-:W-:-:S04]  /*15b0*/  IMAD.WIDE.U32 R200, R16, c[0x0][0x218], R200 ;  /* 0x0000860010c87a25 */ /* 0x000fc800078e00c8 */
[----:B------:R-:W-:Y:S02]  /*15c0*/  IMAD.IADD R209, R203, 0x1, R209 ;  /* 0x00000001cbd17824 */ /* 0x000fe400078e02d1 */
[----:B------:R-:W-:Y:S01]  /*15d0*/  IMAD.IADD R207, R201, 0x1, R207 ;  /* 0x00000001c9cf7824 */ /* 0x000fe200078e02cf */
[----:B------:R-:W-:Y:S05]  /*15e0*/  @P4 BRA `(.L_x_346) ;  /* 0x000000f000004947 */ /* 0x000fea0003800000 */
[----:B-1-34-:R-:W-:Y:S01]  /*15f0*/  SHF.R.S32.HI R10, RZ, 0x1f, R5 ;  /* 0x0000001fff0a7819 */ /* 0x01afe20000011405 */
[----:B------:R-:W-:Y:S01]  /*1600*/  IMAD.SHL.U32 R12, R199, 0x2, RZ ;  /* 0x00000002c70c7824 */ /* 0x000fe200078e00ff */
[----:B------:R-:W-:Y:S02]  /*1610*/  SHF.R.S32.HI R17, RZ, 0x1f, R0 ;  /* 0x0000001fff117819 */ /* 0x000fe40000011400 */
[----:B------:R-:W-:Y:S02]  /*1620*/  LEA.HI R11, R10, R5, RZ, 0x3 ;  /* 0x000000050a0b7211 */ /* 0x000fe400078f18ff */
[----:B------:R-:W-:Y:S02]  /*1630*/  LEA.HI R10, R17, R0, RZ, 0x3 ;  /* 0x00000000110a7211 */ /* 0x000fe400078f18ff */
[----:B------:R-:W-:-:S02]  /*1640*/  LEA R16, P4, R7, R18, 0x1 ;  /* 0x0000001207107211 */ /* 0x000fc400078808ff */
[----:B------:R-:W-:Y:S02]  /*1650*/  LOP3.LUT R11, R11, 0xfffffff8, RZ, 0xc0, !PT ;  /* 0xfffffff80b0b7812 */ /* 0x000fe400078ec0ff */
[----:B------:R-:W-:Y:S02]  /*1660*/  LOP3.LUT R10, R10, 0xfffffff8, RZ, 0xc0, !PT ;  /* 0xfffffff80a0a7812 */ /* 0x000fe400078ec0ff */
[----:B------:R-:W-:Y:S01]  /*1670*/  LEA.HI.X R17, R7, R19, R15, 0x1, P4 ;  /* 0x0000001307117211 */ /* 0x000fe200020f0c0f */
[----:B------:R-:W-:-:S04]  /*1680*/  IMAD.WIDE R20, R11, 0x2, R18 ;  /* 0x000000020b147825 */ /* 0x000fc800078e0212 */
[----:B------:R-:W-:Y:S01]  /*1690*/  IMAD.WIDE R10, R10, 0x2, R18 ;  /* 0x000000020a0a7825 */ /* 0x000fe200078e0212 */
[----:B------:R-:W-:Y:S01]  /*16a0*/  @!PT LDS RZ, [RZ] ;  /* 0x00000000fffff984 */ /* 0x000fe20000000800 */
[----:B------:R1:W-:Y:S04]  /*16b0*/  LDGSTS.E.BYPASS.LTC128B.128 [R12+0xc100], [R16.64], !P5 ;  /* 0x0c100000100c7fae */ /* 0x0003e8000e901d50 */
[----:B------:R1:W-:Y:S04]  /*16c0*/  LDGSTS.E.BYPASS.LTC128B.128 [R12+0x10100], [R20.64], !P0 ;  /* 0x10100000140c7fae */ /* 0x0003e8000c101d50 */
[----:B------:R1:W-:Y:S02]  /*16d0*/  LDGSTS.E.BYPASS.LTC128B.128 [R12+0x14100], [R10.64], !P6 ;  /* 0x141000000a0c7fae */ /* 0x0003e4000f101d50 */
.L_x_346:
[----:B-1-34-:R-:W-:Y:S05]  /*16e0*/  BSYNC B0 ;  /* 0x0000000000007941 */ /* 0x01afea0003800000 */
.L_x_345:
[----:B------:R-:W-:Y:S01]  /*16f0*/  IADD3 R10, R13, 0x20, RZ ;  /* 0x000000200d0a7810 */ /* 0x000fe20007ffe0ff */
[----:B------:R1:W2:Y:S01]  /*1700*/  SHFL.IDX PT, R17, R6, 0x1, 0x181f ;  /* 0x00381f0006117f89 */ /* 0x0002a200000e0000 */
[----:B------:R-:W-:Y:S02]  /*1710*/  BSSY B0, `(.L_x_347) ;  /* 0x0000014000007945 */ /* 0x000fe40003800000 */
[----:B------:R-:W-:Y:S01]  /*1720*/  ISETP.GE.AND P4, PT, R10, UR4, PT ;  /* 0x000000040a007c0c */ /* 0x000fe2000bf86270 */
[----:B------:R1:W3:-:S12]  /*1730*/  SHFL.IDX PT, R16, R8, 0x1, 0x181f ;  /* 0x00381f0008107f89 */ /* 0x0002d800000e0000 */
[----:B------:R-:W-:Y:S05]  /*1740*/  @P4 BRA `(.L_x_348) ;  /* 0x0000010000004947 */ /* 0x000fea0003800000 */
[----:B------:R-:W-:Y:S02]  /*1750*/  IADD3 R11, R7, 0x80, RZ ;  /* 0x00000080070b7810 */ /* 0x000fe40007ffe0ff */
[----:B------:R-:W-:Y:S02]  /*1760*/  SHF.R.S32.HI R12, RZ, 0x1f, R5 ;  /* 0x0000001fff0c7819 */ /* 0x000fe40000011405 */
[----:B------:R-:W-:Y:S02]  /*1770*/  SHF.R.S32.HI R10, RZ, 0x1f, R11 ;  /* 0x0000001fff0a7819 */ /* 0x000fe4000001140b */
[----:B------:R-:W-:Y:S02]  /*1780*/  LEA.HI R12, R12, R5, RZ, 0x3 ;  /* 0x000000050c0c7211 */ /* 0x000fe400078f18ff */
[----:B------:R-:W-:Y:S01]  /*1790*/  LEA.HI R10, R10, R11, RZ, 0x3 ;  /* 0x0000000b0a0a7211 */ /* 0x000fe200078f18ff */
[----:B------:R-:W-:Y:S01]  /*17a0*/  IMAD.SHL.U32 R11, R199, 0x2, RZ ;  /* 0x00000002c70b7824 */ /* 0x000fe200078e00ff */
[----:B---3--:R-:W-:-:S02]  /*17b0*/  LEA R18, P4, R7, R16, 0x1 ;  /* 0x0000001007127211 */ /* 0x008fc400078808ff */
[----:B------:R-:W-:Y:S02]  /*17c0*/  LOP3.LUT R12, R12, 0xfffffff8, RZ, 0xc0, !PT ;  /* 0xfffffff80c0c7812 */ /* 0x000fe400078ec0ff */
[----:B------:R-:W-:Y:S02]  /*17d0*/  LOP3.LUT R10, R10, 0xfffffff8, RZ, 0xc0, !PT ;  /* 0xfffffff80a0a7812 */ /* 0x000fe400078ec0ff */
[----:B--2---:R-:W-:Y:S01]  /*17e0*/  LEA.HI.X R19, R7, R17, R15, 0x1, P4 ;  /* 0x0000001107137211 */ /* 0x004fe200020f0c0f */
[----:B------:R-:W-:-:S04]  /*17f0*/  IMAD.WIDE R20, R12, 0x2, R16 ;  /* 0x000000020c147825 */ /* 0x000fc800078e0210 */
[----:B------:R-:W-:Y:S01]  /*1800*/  IMAD.WIDE R16, R10, 0x2, R16 ;  /* 0x000000020a107825 */ /* 0x000fe200078e0210 */
[----:B------:R-:W-:Y:S01]  /*1810*/  @!PT LDS RZ, [RZ] ;  /* 0x00000000fffff984 */ /* 0x000fe20000000800 */
[----:B------:R2:W-:Y:S04]  /*1820*/  LDGSTS.E.BYPASS.LTC128B.128 [R11+0xd100], [R18.64], !P5 ;  /* 0x0d100000120b7fae */ /* 0x0005e8000e901d50 */
[----:B------:R2:W-:Y:S04]  /*1830*/  LDGSTS.E.BYPASS.LTC128B.128 [R11+0x11100], [R20.64], !P0 ;  /* 0x11100000140b7fae */ /* 0x0005e8000c101d50 */
[----:B------:R2:W-:Y:S02]  /*1840*/  LDGSTS.E.BYPASS.LTC128B.128 [R11+0x15100], [R16.64], !P6 ;  /* 0x15100000100b7fae */ /* 0x0005e4000f101d50 */
.L_x_348:
[----:B------:R-:W-:Y:S05]  /*1850*/  BSYNC B0 ;  /* 0x0000000000007941 */ /* 0x000fea0003800000 */
.L_x_347:
[----:B------:R-:W-:Y:S01]  /*1860*/  IADD3 R10, R13, 0x40, RZ ;  /* 0x000000400d0a7810 */ /* 0x000fe20007ffe0ff */
[----:B--2---:R2:W4:Y:S01]  /*1870*/  SHFL.IDX PT, R17, R6, 0x2, 0x181f ;  /* 0x00581f0006117f89 */ /* 0x00452200000e0000 */
[----:B------:R-:W-:Y:S02]  /*1880*/  BSSY B0, `(.L_x_349) ;  /* 0x0000014000007945 */ /* 0x000fe40003800000 */
[----:B------:R-:W-:Y:S01]  /*1890*/  ISETP.GE.AND P4, PT, R10, UR4, PT ;  /* 0x000000040a007c0c */ /* 0x000fe2000bf86270 */
[----:B---3--:R2:W3:-:S12]  /*18a0*/  SHFL.IDX PT, R16, R8, 0x2, 0x181f ;  /* 0x00581f0008107f89 */ /* 0x0084d800000e0000 */
        /* <DEDUP_REMOVED lines=10> */
[----:B----4-:R-:W-:Y:S01]  /*1950*/  LEA.HI.X R19, R7, R17, R15, 0x1, P4 ;  /* 0x0000001107137211 */ /* 0x010fe200020f0c0f */
[----:B------:R-:W-:-:S04]  /*1960*/  IMAD.WIDE R20, R12, 0x2, R16 ;  /* 0x000000020c147825 */ /* 0x000fc800078e0210 */
[----:B------:R-:W-:Y:S01]  /*1970*/  IMAD.WIDE R16, R10, 0x2, R16 ;  /* 0x000000020a107825 */ /* 0x000fe200078e0210 */
[----:B------:R-:W-:Y:S01]  /*1980*/  @!PT LDS RZ, [RZ] ;  /* 0x00000000fffff984 */ /* 0x000fe20000000800 */
[----:B------:R3:W-:Y:S04]  /*1990*/  LDGSTS.E.BYPASS.LTC128B.128 [R11+0xe100], [R18.64], !P5 ;  /* 0x0e100000120b7fae */ /* 0x0007e8000e901d50 */
[----:B------:R3:W-:Y:S04]  /*19a0*/  LDGSTS.E.BYPASS.LTC128B.128 [R11+0x12100], [R20.64], !P0 ;  /* 0x12100000140b7fae */ /* 0x0007e8000c101d50 */
[----:B------:R3:W-:Y:S02]  /*19b0*/  LDGSTS.E.BYPASS.LTC128B.128 [R11+0x16100], [R16.64], !P6 ;  /* 0x16100000100b7fae */ /* 0x0007e4000f101d50 */
.L_x_350:
[----:B------:R-:W-:Y:S05]  /*19c0*/  BSYNC B0 ;  /* 0x0000000000007941 */ /* 0x000fea0003800000 */
.L_x_349:
[----:B---3--:R3:W5:Y:S01]  /*19d0*/  SHFL.IDX PT, R16, R8, 0x3, 0x181f ;  /* 0x00781f0008107f89 */ /* 0x00876200000e0000 */
[----:B------:R-:W-:Y:S01]  /*19e0*/  IADD3 R13, R13, 0x60, RZ ;  /* 0x000000600d0d7810 */ /* 0x000fe20007ffe0ff */
[----:B------:R-:W-:Y:S01]  /*19f0*/  UIADD3 UR19, UR13, -0x1, URZ ;  /* 0xffffffff0d137890 */ /* 0x000fe2000fffe03f */
[----:B------:R-:W-:Y:S01]  /*1a00*/  IMAD.SHL.U32 R199, R199, 0x2, RZ ;  /* 0x00000002c7c77824 */ /* 0x000fe200078e00ff */
[----:B----4-:R4:W1:Y:S01]  /*1a10*/  SHFL.IDX PT, R17, R6, 0x3, 0x181f ;  /* 0x00781f0006117f89 */ /* 0x01086200000e0000 */
[----:B------:R-:W-:Y:S01]  /*1a20*/  ISETP.GE.AND P6, PT, R13, UR4, PT ;  /* 0x000000040d007c0c */ /* 0x000fe2000bfc6270 */
[----:B------:R-:W-:Y:S01]  /*1a30*/  USHF.L.U32 UR14, UR19, 0x6, URZ ;  /* 0x00000006130e7899 */ /* 0x000fe2000800063f */
[----:B------:R-:W-:Y:S01]  /*1a40*/  IMAD.MOV.U32 R208, RZ, RZ, R202 ;  /* 0x000000ffffd07224 */ /* 0x000fe200078e00ca */
[----:B------:R-:W-:Y:S01]  /*1a50*/  ULDC.64 UR10, c[0x0][0x1e0] ;  /* 0x00007800000a7ab9 */ /* 0x000fe20000000a00 */
[CC--:B------:R-:W-:Y:S01]  /*1a60*/  LEA.HI R81, R83.reuse, R80.reuse, RZ, 0x5 ;  /* 0x0000005053517211 */ /* 0x0c0fe200078f28ff */
[----:B------:R-:W-:Y:S01]  /*1a70*/  UMOV UR9, 0x6 ;  /* 0x0000000600097882 */ /* 0x000fe20000000000 */
[----:B------:R-:W-:Y:S01]  /*1a80*/  LEA.HI R83, R83, R80, RZ, 0x2 ;  /* 0x0000005053537211 */ /* 0x000fe200078f10ff */
[----:B------:R-:W-:-:S02]  /*1a90*/  USHF.L.U32 UR21, UR10, 0x6, URZ ;  /* 0x000000060a157899 */ /* 0x000fc4000800063f */
[----:B------:R-:W-:Y:S01]  /*1aa0*/  USHF.L.U64.HI UR20, UR10, UR9, UR11 ;  /* 0x000000090a147299 */ /* 0x000fe2000801020b */
[----:B------:R-:W-:Y:S01]  /*1ab0*/  LOP3.LUT R83, R83, 0xfffffffc, RZ, 0xc0, !PT ;  /* 0xfffffffc53537812 */ /* 0x000fe200078ec0ff */
[----:B------:R-:W-:Y:S02]  /*1ac0*/  USHF.R.S32.HI UR22, URZ, 0x1f, UR19 ;  /* 0x0000001f3f167899 */ /* 0x000fe40008011413 */
[----:B------:R-:W-:Y:S02]  /*1ad0*/  UIMAD UR4, UR20, UR19, URZ ;  /* 0x00000013140472a4 */ /* 0x000fe4000f8e023f */
[----:B------:R-:W-:Y:S02]  /*1ae0*/  USHF.L.U32 UR12, UR10, 0x5, URZ ;  /* 0x000000050a0c7899 */ /* 0x000fe4000800063f */
[----:B------:R-:W-:Y:S01]  /*1af0*/  UIMAD UR4, UR22, UR21, UR4 ;  /* 0x00000015160472a4 */ /* 0x000fe2000f8e0204 */
[----:B-123--:R-:W-:Y:S01]  /*1b00*/  @!P6 SHF.R.S32.HI R8, RZ, 0x1f, R5 ;  /* 0x0000001fff08e819 */ /* 0x00efe20000011405 */
[----:B------:R-:W-:Y:S01]  /*1b10*/  UISETP.GT.AND UP0, UPT, UR19, UR8, UPT ;  /* 0x000000081300728c */ /* 0x000fe2000bf04270 */
[C---:B-----5:R-:W-:Y:S01]  /*1b20*/  @!P6 LEA R12, P4, R7.reuse, R16, 0x1 ;  /* 0x00000010070ce211 */ /* 0x060fe200078808ff */
[----:B----4-:R-:W-:Y:S01]  /*1b30*/  IMAD.U32 R6, RZ, RZ, UR14 ;  /* 0x0000000eff067e24 */ /* 0x010fe2000f8e00ff */
[----:B------:R-:W-:Y:S01]  /*1b40*/  @!P6 LEA.HI R11, R8, R5, RZ, 0x3 ;  /* 0x00000005080be211 */ /* 0x000fe200078f18ff */
[----:B------:R-:W-:Y:S01]  /*1b50*/  IMAD.U32 R5, RZ, RZ, UR21 ;  /* 0x00000015ff057e24 */ /* 0x000fe2000f8e00ff */
[----:B------:R-:W-:-:S02]  /*1b60*/  @!P6 LEA.HI.X R13, R7, R17, R15, 0x1, P4 ;  /* 0x00000011070de211 */ /* 0x000fc400020f0c0f */
[----:B------:R-:W-:Y:S01]  /*1b70*/  IADD3 R10, -R6, c[0x0][0x1d0], -R9 ;  /* 0x00007400060a7a10 */ /* 0x000fe20007ffe909 */
[----:B------:R-:W-:Y:S01]  /*1b80*/  IMAD.WIDE.U32 R14, R5, UR19, R208 ;  /* 0x00000013050e7c25 */ /* 0x000fe2000f8e00d0 */
[----:B------:R-:W-:Y:S01]  /*1b90*/  @!P6 LOP3.LUT R11, R11, 0xfffffff8, RZ, 0xc0, !PT ;  /* 0xfffffff80b0be812 */ /* 0x000fe200078ec0ff */
[----:B------:R-:W-:Y:S01]  /*1ba0*/  @!PT LDS RZ, [RZ] ;  /* 0x00000000fffff984 */ /* 0x000fe20000000800 */
[----:B------:R1:W-:Y:S01]  /*1bb0*/  @!P6 LDGSTS.E.BYPASS.LTC128B.128 [R199+0xf100], [R12.64], !P5 ;  /* 0x0f1000000cc7efae */ /* 0x0003e2000e901d50 */
[C---:B------:R-:W-:Y:S02]  /*1bc0*/  ISETP.GE.AND P5, PT, R10.reuse, 0x1, PT ;  /* 0x000000010a00780c */ /* 0x040fe40003fa6270 */
[----:B------:R-:W-:Y:S01]  /*1bd0*/  ISETP.GE.AND P4, PT, R10, 0x21, PT ;  /* 0x000000210a00780c */ /* 0x000fe20003f86270 */
[----:B------:R-:W-:Y:S01]  /*1be0*/  @!P6 IMAD.WIDE R18, R11, 0x2, R16 ;  /* 0x000000020b12e825 */ /* 0x000fe200078e0210 */
[----:B------:R-:W-:Y:S01]  /*1bf0*/  IADD3 R8, R15, UR4, RZ ;  /* 0x000000040f087c10 */ /* 0x000fe2000fffe0ff */
[----:B------:R-:W-:Y:S02]  /*1c00*/  UMOV UR4, 0x5 ;  /* 0x0000000500047882 */ /* 0x000fe40000000000 */
[----:B------:R-:W-:Y:S01]  /*1c10*/  USHF.L.U64.HI UR11, UR10, UR4, UR11 ;  /* 0x000000040a0b7299 */ /* 0x000fe2000801020b */
[----:B------:R2:W-:Y:S02]  /*1c20*/  @!P6 LDGSTS.E.BYPASS.LTC128B.128 [R199+0x13100], [R18.64], !P0 ;  /* 0x1310000012c7efae */ /* 0x0005e4000c101d50 */
[----:B------:R-:W-:-:S02]  /*1c30*/  ULDC.64 UR4, c[0x0][0x208] ;  /* 0x0000820000047ab9 */ /* 0x000fc40000000a00 */
[----:B------:R-:W-:Y:S02]  /*1c40*/  UIMAD UR10, UR22, UR4, URZ ;  /* 0x00000004160a72a4 */ /* 0x000fe4000f8e023f */
[----:B------:R-:W-:Y:S02]  /*1c50*/  UIMAD.WIDE.U32 UR22, UR19, UR4, URZ ;  /* 0x00000004131672a5 */ /* 0x000fe4000f8e003f */
[----:B------:R-:W-:Y:S02]  /*1c60*/  UIMAD UR10, UR19, UR5, UR10 ;  /* 0x00000005130a72a4 */ /* 0x000fe4000f8e020a */
[----:B------:R-:W-:Y:S02]  /*1c70*/  USHF.L.U64.HI UR9, UR4, UR9, UR5 ;  /* 0x0000000904097299 */ /* 0x000fe40008010205 */
[----:B------:R-:W-:Y:S02]  /*1c80*/  UIADD3 UR10, UR23, UR10, URZ ;  /* 0x0000000a170a7290 */ /* 0x000fe4000fffe03f */
[----:B------:R-:W-:-:S02]  /*1c90*/  @UP0 UIADD3 UR5, UR13, -0x2, URZ ;  /* 0xfffffffe0d050890 */ /* 0x000fc4000fffe03f */
[----:B------:R-:W-:Y:S01]  /*1ca0*/  UMOV UR19, 0x1 ;  /* 0x0000000100137882 */ /* 0x000fe20000000000 */
[----:B-1----:R-:W-:-:S04]  /*1cb0*/  @P5 LEA R12, P0, R14, c[0x0][0x1c8], 0x1 ;  /* 0x000072000e0c5a11 */ /* 0x002fc800078008ff */
[C---:B------:R-:W-:Y:S02]  /*1cc0*/  @P5 LEA.HI.X R13, R14.reuse, c[0x0][0x1cc], R8, 0x1, P0 ;  /* 0x000073000e0d5a11 */ /* 0x040fe400000f0c08 */
[----:B------:R-:W-:-:S04]  /*1cd0*/  @P4 IADD3 R10, P0, R14, UR12, RZ ;  /* 0x0000000c0e0a4c10 */ /* 0x000fc8000ff1e0ff */
[----:B------:R-:W-:Y:S02]  /*1ce0*/  @P4 IADD3.X R11, R8, UR11, RZ, P0, !PT ;  /* 0x0000000b080b4c10 */ /* 0x000fe400087fe4ff */
[----:B------:R-:W-:Y:S02]  /*1cf0*/  @!P6 IADD3 R8, R7, 0x80, RZ ;  /* 0x000000800708e810 */ /* 0x000fe40007ffe0ff */
[C---:B------:R-:W-:Y:S02]  /*1d00*/  @P4 LEA R14, P0, R10.reuse, c[0x0][0x1c8], 0x1 ;  /* 0x000072000a0e4a11 */ /* 0x040fe400078008ff */
[----:B------:R-:W-:Y:S02]  /*1d10*/  @!P6 SHF.R.S32.HI R7, RZ, 0x1f, R8 ;  /* 0x0000001fff07e819 */ /* 0x000fe40000011408 */
[----:B------:R-:W-:Y:S01]  /*1d20*/  @P4 LEA.HI.X R15, R10, c[0x0][0x1cc], R11, 0x1, P0 ;  /* 0x000073000a0f4a11 */ /* 0x000fe200000f0c0b */
[----:B------:R-:W-:Y:S01]  /*1d30*/  IMAD.U32 R10, RZ, RZ, UR22 ;  /* 0x00000016ff0a7e24 */ /* 0x000fe2000f8e00ff */
[----:B------:R-:W-:-:S02]  /*1d40*/  @!P6 LEA.HI R7, R7, R8, RZ, 0x3 ;  /* 0x000000080707e211 */ /* 0x000fc400078f18ff */
[----:B------:R-:W-:Y:S01]  /*1d50*/  ISETP.GE.AND P0, PT, R0, c[0x0][0x198], PT ;  /* 0x0000660000007a0c */ /* 0x000fe20003f06270 */
[----:B------:R-:W-:Y:S01]  /*1d60*/  IMAD.SHL.U32 R0, R56, 0x40, RZ ;  /* 0x0000004038007824 */ /* 0x000fe200078e00ff */
[----:B------:R-:W-:-:S04]  /*1d70*/  @!P6 LOP3.LUT R7, R7, 0xfffffff8, RZ, 0xc0, !PT ;  /* 0xfffffff80707e812 */ /* 0x000fc800078ec0ff */
[----:B------:R-:W-:Y:S01]  /*1d80*/  LOP3.LUT R8, R0, 0x1c0, RZ, 0xc0, !PT ;  /* 0x000001c000087812 */ /* 0x000fe200078ec0ff */
[----:B------:R-:W-:-:S03]  /*1d90*/  @!P6 IMAD.WIDE R16, R7, 0x2, R16 ;  /* 0x000000020710e825 */ /* 0x000fc600078e0210 */
[----:B------:R-:W-:Y:S01]  /*1da0*/  SHF.R.U32.HI R11, RZ, 0x3, R8 ;  /* 0x00000003ff0b7819 */ /* 0x000fe20000011608 */
[----:B------:R-:W-:Y:S02]  /*1db0*/  IMAD.SHL.U32 R7, R9, 0x8, RZ ;  /* 0x0000000809077824 */ /* 0x000fe400078e00ff */
[----:B------:R2:W-:Y:S03]  /*1dc0*/  @!P6 LDGSTS.E.BYPASS.LTC128B.128 [R199+0x17100], [R16.64], !P0 ;  /* 0x1710000010c7efae */ /* 0x0005e6000c101d50 */
[----:B------:R-:W-:Y:S01]  /*1dd0*/  LOP3.LUT R0, R8, 0x8, R7, 0xf8, !PT ;  /* 0x0000000808007812 */ /* 0x000fe200078ef807 */
[----:B------:R-:W0:Y:S01]  /*1de0*/  LDGDEPBAR ;  /* 0x00000000000079af */ /* 0x000e220000000000 */
[----:B------:R-:W-:Y:S02]  /*1df0*/  SHF.R.S32.HI R7, RZ, 0x5, R81 ;  /* 0x00000005ff077819 */ /* 0x000fe40000011451 */
[----:B------:R-:W-:Y:S01]  /*1e00*/  LOP3.LUT R0, R0, R11, RZ, 0x3c, !PT ;  /* 0x0000000b00007212 */ /* 0x000fe200078e3cff */
[----:B------:R-:W-:Y:S01]  /*1e10*/  BAR.SYNC.DEFER_BLOCKING 0x0 ;  /* 0x0000000000007b1d */ /* 0x000fe20000010000 */
[----:B------:R-:W-:Y:S01]  /*1e20*/  IMAD.U32 R11, RZ, RZ, UR23 ;  /* 0x00000017ff0b7e24 */ /* 0x000fe2000f8e00ff */
[----:B------:R-:W-:Y:S01]  /*1e30*/  LEA R11, P0, R10, R200, 0x6 ;  /* 0x000000c80a0b7211 */ /* 0x000fe200078030ff */
[----:B------:R-:W-:Y:S01]  /*1e40*/  IMAD R198, R7, 0x400, R4 ;  /* 0x0000040007c67824 */ /* 0x000fe200078e0204 */
[----:B------:R-:W-:Y:S01]  /*1e50*/  SEL R8, RZ, 0x1, P3 ;  /* 0x00000001ff087807 */ /* 0x000fe20001800000 */
[----:B------:R-:W-:Y:S01]  /*1e60*/  IMAD R197, R197, 0x200, R0 ;  /* 0x00000200c5c57824 */ /* 0x000fe200078e0200 */
[----:B------:R-:W-:Y:S01]  /*1e70*/  LOP3.LUT R81, R81, 0xffffffe0, RZ, 0xc0, !PT ;  /* 0xffffffe051517812 */ /* 0x000fe200078ec0ff */
[----:B------:R-:W-:-:S02]  /*1e80*/  IMAD.SHL.U32 R198, R198, 0x2, RZ ;  /* 0x00000002c6c67824 */ /* 0x000fc400078e00ff */
[----:B------:R-:W-:Y:S02]  /*1e90*/  IMAD.SHL.U32 R197, R197, 0x2, RZ ;  /* 0x00000002c5c57824 */ /* 0x000fe400078e00ff */
[--C-:B------:R-:W-:Y:S02]  /*1ea0*/  IMAD R194, R2, 0x2, R198.reuse ;  /* 0x0000000202c27824 */ /* 0x100fe400078e02c6 */
[----:B------:R-:W-:Y:S01]  /*1eb0*/  IMAD R193, R3, 0x2, R198 ;  /* 0x0000000203c17824 */ /* 0x000fe200078e02c6 */
[----:B------:R-:W-:Y:S01]  /*1ec0*/  IADD3 R196, R197, 0x6120, RZ ;  /* 0x00006120c5c47810 */ /* 0x000fe20007ffe0ff */
[----:B------:R-:W-:Y:S01]  /*1ed0*/  IMAD R191, R3, 0x2, R194 ;  /* 0x0000000203bf7824 */ /* 0x000fe200078e02c2 */
        /* <DEDUP_REMOVED lines=9> */
[----:B------:R-:W-:-:S03]  /*1f70*/  LOP3.LUT P4, RZ, R56, 0x2, RZ, 0xc0, !PT ;  /* 0x0000000238ff7812 */ /* 0x000fc6000788c0ff */
[----:B------:R-:W0:Y:S01]  /*1f80*/  LDGDEPBAR ;  /* 0x00000000000079af */ /* 0x000e220000000000 */
[----:B-1----:R-:W-:Y:S01]  /*1f90*/  IMAD.U32 R13, RZ, RZ, UR10 ;  /* 0x0000000aff0d7e24 */ /* 0x002fe2000f8e00ff */
[----:B------:R-:W-:Y:S01]  /*1fa0*/  SEL R12, RZ, 0x2, P2 ;  /* 0x00000002ff0c7807 */ /* 0x000fe20001000000 */
[----:B------:R-:W-:Y:S02]  /*1fb0*/  USHF.L.U32 UR10, UR4, 0x6, URZ ;  /* 0x00000006040a7899 */ /* 0x000fe4000800063f */
[----:B------:R-:W-:Y:S01]  /*1fc0*/  @UP0 USHF.R.S32.HI UR4, URZ, 0x1f, UR5 ;  /* 0x0000001f3f040899 */ /* 0x000fe20008011405 */
[----:B------:R-:W-:Y:S02]  /*1fd0*/  LEA.HI.X R0, R10, R207, R13, 0x6, P0 ;  /* 0x000000cf0a007211 */ /* 0x000fe400000f340d */
[----:B------:R-:W-:Y:S02]  /*1fe0*/  LEA R58, P0, R11, c[0x0][0x1f8], 0x1 ;  /* 0x00007e000b3a7a11 */ /* 0x000fe400078008ff */
[----:B------:R-:W-:-:S02]  /*1ff0*/  SEL R13, RZ, 0x4, P1 ;  /* 0x00000004ff0d7807 */ /* 0x000fc40000800000 */
[----:B------:R-:W-:Y:S01]  /*2000*/  IADD3 R10, R197, 0x6100, RZ ;  /* 0x00006100c50a7810 */ /* 0x000fe20007ffe0ff */
[----:B------:R-:W-:-:S04]  /*2010*/  DEPBAR.LE SB0, 0x1 ;  /* 0x000080400000791a */ /* 0x000fc80000000000 */
[----:B------:R-:W-:-:S04]  /*2020*/  DEPBAR.LE SB0, 0x0 ;  /* 0x000080000000791a */ /* 0x000fc80000000000 */
[----:B------:R-:W-:Y:S01]  /*2030*/  BAR.SYNC.DEFER_BLOCKING 0x0 ;  /* 0x0000000000007b1d */ /* 0x000fe20000010000 */
[----:B------:R-:W-:Y:S02]  /*2040*/  LEA.HI.X R59, R11, c[0x0][0x1fc], R0, 0x1, P0 ;  /* 0x00007f000b3b7a11 */ /* 0x000fe400000f0c00 */
[----:B------:R-:W-:Y:S02]  /*2050*/  IADD3 R0, -R9, c[0x0][0x1d0], -R6 ;  /* 0x0000740009007a10 */ /* 0x000fe40007ffe906 */
[----:B------:R-:W-:Y:S02]  /*2060*/  IADD3 R8, R13, R12, R8 ;  /* 0x0000000c0d087210 */ /* 0x000fe40007ffe008 */
[----:B------:R-:W-:Y:S02]  /*2070*/  @P4 IADD3 R196, R10, -0x20, RZ ;  /* 0xffffffe00ac44810 */ /* 0x000fe40007ffe0ff */
[----:B------:R-:W-:Y:S02]  /*2080*/  ISETP.LT.OR P6, PT, R0, 0x1, P3 ;  /* 0x000000010000780c */ /* 0x000fe40001fc1670 */
[----:B------:R-:W-:-:S02]  /*2090*/  LOP3.LUT P5, RZ, R8, 0x2, RZ, 0xc0, !PT ;  /* 0x0000000208ff7812 */ /* 0x000fc400078ac0ff */
[----:B------:R-:W-:Y:S02]  /*20a0*/  LOP3.LUT P4, RZ, R8, 0x4, RZ, 0xc0, !PT ;  /* 0x0000000408ff7812 */ /* 0x000fe4000788c0ff */
[----:B------:R-:W-:Y:S02]  /*20b0*/  IADD3 R68, P0, R58, UR10, RZ ;  /* 0x0000000a3a447c10 */ /* 0x000fe4000ff1e0ff */
[----:B------:R-:W-:Y:S02]  /*20c0*/  IADD3 R187, R196, 0x800, RZ ;  /* 0x00000800c4bb7810 */ /* 0x000fe40007ffe0ff */
[----:B------:R-:W-:Y:S02]  /*20d0*/  IADD3.X R69, R59, UR9, RZ, P0, !PT ;  /* 0x000000093b457c10 */ /* 0x000fe400087fe4ff */
[C---:B------:R-:W-:Y:S02]  /*20e0*/  ISETP.LT.OR P0, PT, R0.reuse, 0x1, !P5 ;  /* 0x000000010000780c */ /* 0x040fe40006f01670 */
[----:B------:R-:W-:Y:S01]  /*20f0*/  ISETP.LT.OR P5, PT, R0, 0x21, !P5 ;  /* 0x000000210000780c */ /* 0x000fe20006fa1670 */
[----:B------:R-:W-:Y:S01]  /*2100*/  LDSM.16.M88.4 R40, [R198+0xc100] ;  /* 0x00c10000c628783b */ /* 0x000fe20000000200 */
[----:B------:R-:W-:-:S02]  /*2110*/  IADD3 R186, R196, 0x1000, RZ ;  /* 0x00001000c4ba7810 */ /* 0x000fc40007ffe0ff */
[C---:B------:R-:W-:Y:S01]  /*2120*/  IADD3 R185, R196.reuse, 0x1800, RZ ;  /* 0x00001800c4b97810 */ /* 0x040fe20007ffe0ff */
[----:B------:R-:W1:Y:S01]  /*2130*/  LDSM.16.M88.4 R28, [R197+0x6100] ;  /* 0x00610000c51c783b */ /* 0x000e620000000200 */
[C---:B------:R-:W-:Y:S02]  /*2140*/  IADD3 R183, R196.reuse, 0x2000, RZ ;  /* 0x00002000c4b77810 */ /* 0x040fe40007ffe0ff */
[C---:B------:R-:W-:Y:S01]  /*2150*/  IADD3 R182, R196.reuse, 0x2800, RZ ;  /* 0x00002800c4b67810 */ /* 0x040fe20007ffe0ff */
[----:B------:R-:W4:Y:S01]  /*2160*/  LDSM.16.M88.4 R20, [R197+0x6900] ;  /* 0x00690000c514783b */ /* 0x000f220000000200 */
[C---:B------:R-:W-:Y:S02]  /*2170*/  IADD3 R181, R196.reuse, 0x3000, RZ ;  /* 0x00003000c4b57810 */ /* 0x040fe40007ffe0ff */
[C---:B------:R-:W-:Y:S01]  /*2180*/  IADD3 R180, R196.reuse, 0x3800, RZ ;  /* 0x00003800c4b47810 */ /* 0x040fe20007ffe0ff */
[----:B------:R-:W2:Y:S01]  /*2190*/  LDSM.16.M88.4 R64, [R197+0x7100] ;  /* 0x00710000c540783b */ /* 0x000ea20000000200 */
[----:B------:R-:W-:-:S02]  /*21a0*/  IADD3 R179, R196, 0x4000, RZ ;  /* 0x00004000c4b37810 */ /* 0x000fc40007ffe0ff */
[C---:B------:R-:W-:Y:S01]  /*21b0*/  IADD3 R178, R196.reuse, 0x4800, RZ ;  /* 0x00004800c4b27810 */ /* 0x040fe20007ffe0ff */
[----:B------:R-:W5:Y:S01]  /*21c0*/  LDSM.16.M88.4 R48, [R197+0x7900] ;  /* 0x00790000c530783b */ /* 0x000f620000000200 */
[C---:B------:R-:W-:Y:S02]  /*21d0*/  IADD3 R177, R196.reuse, 0x5000, RZ ;  /* 0x00005000c4b17810 */ /* 0x040fe40007ffe0ff */
[----:B------:R-:W-:Y:S01]  /*21e0*/  IADD3 R176, R196, 0x5800, RZ ;  /* 0x00005800c4b07810 */ /* 0x000fe20007ffe0ff */
[----:B---3--:R-:W-:Y:S04]  /*21f0*/  LDSM.16.M88.4 R12, [R194+0xc100] ;  /* 0x00c10000c20c783b */ /* 0x008fe80000000200 */
[----:B------:R-:W3:Y:S04]  /*2200*/  LDSM.16.M88.4 R44, [R196] ;  /* 0x00000000c42c783b */ /* 0x000ee80000000200 */
[----:B------:R-:W2:Y:S04]  /*2210*/  LDSM.16.M88.4 R8, [R196+0x800] ;  /* 0x00080000c408783b */ /* 0x000ea80000000200 */
[----:B------:R-:W2:Y:S04]  /*2220*/  LDSM.16.M88.4 R52, [R196+0x1000] ;  /* 0x00100000c434783b */ /* 0x000ea80000000200 */
[----:B------:R-:W2:Y:S04]  /*2230*/  LDSM.16.M88.4 R36, [R196+0x1800] ;  /* 0x00180000c424783b */ /* 0x000ea80000000200 */
[----:B------:R-:W-:Y:S01]  /*2240*/  @!PT LDS RZ, [RZ] ;  /* 0x00000000fffff984 */ /* 0x000fe20000000800 */
[----:B------:R-:W-:Y:S01]  /*2250*/  @!PT LDS RZ, [RZ] ;  /* 0x00000000fffff984 */ /* 0x000fe20000000800 */
[----:B------:R-:W-:Y:S01]  /*2260*/  @!PT LDS RZ, [RZ] ;  /* 0x00000000fffff984 */ /* 0x000fe20000000800 */
[----:B------:R2:W-:Y:S01]  /*2270*/  LDGSTS.E.BYPASS.LTC128B.128 [R199+0x100], [R58.64], !P6 ;  /* 0x001000003ac77fae */ /* 0x0005e2000f101d50 */
[----:B------:R-:W-:-:S02]  /*2280*/  ISETP.LT.OR P6, PT, R0, 0x1, !P4 ;  /* 0x000000010000780c */ /* 0x000fc400067c1670 */
[----:B------:R-:W-:Y:S01]  /*2290*/  ISETP.LT.OR P4, PT, R0, 0x21, !P4 ;  /* 0x000000210000780c */ /* 0x000fe20006781670 */
[----:B-1----:R-:W-:Y:S01]  /*22a0*/  HMMA.16816.F32 R32, R40, R28, RZ ;  /* 0x0000001c2820723c */ /* 0x002fe200000018ff */
[----:B------:R1:W-:Y:S01]  /*22b0*/  LDGSTS.E.BYPASS.LTC128B.128 [R199+0x2100], [R58.64+0x80], !P0 ;  /* 0x021000803ac77fae */ /* 0x0003e2000c101d50 */
[----:B------:R-:W-:-:S06]  /*22c0*/  LOP3.LUT P0, RZ, R56, 0x4, RZ, 0xc0, !PT ;  /* 0x0000000438ff7812 */ /* 0x000fcc000780c0ff */
[----:B----4-:R-:W-:Y:S02]  /*22d0*/  HMMA.16816.F32 R24, R40, R20, RZ ;  /* 0x000000142818723c */ /* 0x010fe400000018ff */
[----:B------:R1:W-:Y:S01]  /*22e0*/  LDGSTS.E.BYPASS.LTC128B.128 [R199+0x4100], [R58.64+0x100], !P6 ;  /* 0x041001003ac77fae */ /* 0x0003e2000f101d50 */
[----:B------:R-:W-:Y:S01]  /*22f0*/  ISETP.LT.OR P6, PT, R0, 0x21, P3 ;  /* 0x000000210000780c */ /* 0x000fe20001fc1670 */
[----:B------:R-:W-:-:S04]  /*2300*/  IMAD.MOV.U32 R0, RZ, RZ, 0x40 ;  /* 0x00000040ff007424 */ /* 0x000fc800078e00ff */
[----:B------:R-:W-:Y:S01]  /*2310*/  HMMA.16816.F32 R28, R40, R30, RZ ;  /* 0x0000001e281c723c */ /* 0x000fe200000018ff */
[----:B------:R-:W-:-:S05]  /*2320*/  SEL R0, R0, 0xffffffc0, !P0 ;  /* 0xffffffc000007807 */ /* 0x000fca0004000000 */
[----:B------:R-:W-:Y:S02]  /*2330*/  IMAD.IADD R192, R197, 0x1, R0 ;  /* 0x00000001c5c07824 */ /* 0x000fe400078e0200 */
[C---:B------:R-:W-:Y:S01]  /*2340*/  HMMA.16816.F32 R20, R40.reuse, R22, RZ ;  /* 0x000000162814723c */ /* 0x040fe200000018ff */
[----:B------:R4:W-:Y:S01]  /*2350*/  LDGSTS.E.BYPASS.LTC128B.128 [R199+0x1100], [R68.64], !P6 ;  /* 0x0110000044c77fae */ /* 0x0009e2000f101d50 */
[----:B------:R-:W-:Y:S01]  /*2360*/  IMAD.IADD R184, R0, 0x1, R196 ;  /* 0x0000000100b87824 */ /* 0x000fe200078e02c4 */
[----:B------:R-:W-:Y:S02]  /*2370*/  SHF.R.S32.HI R0, RZ, 0x1f, R7 ;  /* 0x0000001fff007819 */ /* 0x000fe40000011407 */
[----:B------:R4:W-:Y:S01]  /*2380*/  LDGSTS.E.BYPASS.LTC128B.128 [R199+0x3100], [R68.64+0x80], !P5 ;  /* 0x0310008044c77fae */ /* 0x0009e2000e901d50 */
[----:B------:R-:W-:Y:S02]  /*2390*/  PLOP3.LUT P5, PT, PT, PT, UP0, 0x80, 0x0 ;  /* 0x000000000000781c */ /* 0x000fe40003faf008 */
[----:B--2---:R-:W-:Y:S01]  /*23a0*/  HMMA.16816.F32 R16, R40, R64, RZ ;  /* 0x000000402810723c */ /* 0x004fe200000018ff */
[----:B------:R4:W-:Y:S01]  /*23b0*/  LDGSTS.E.BYPASS.LTC128B.128 [R199+0x5100], [R68.64+0x100], !P4 ;  /* 0x0510010044c77fae */ /* 0x0009e2000e101d50 */
[----:B------:R-:W-:-:S02]  /*23c0*/  LEA.HI R0, R0, R7, RZ, 0x3 ;  /* 0x0000000700007211 */ /* 0x000fc400078f18ff */
[----:B------:R-:W-:Y:S01]  /*23d0*/  PLOP3.LUT P4, PT, PT, PT, UP2, 0x80, 0x0 ;  /* 0x000000000000781c */ /* 0x000fe20003f8f028 */
[----:B-1----:R-:W-:Y:S01]  /*23e0*/  LDSM.16.M88.4 R56, [R193+0xc100] ;  /* 0x00c10000c138783b */ /* 0x002fe20000000200 */
[----:B------:R-:W-:Y:S02]  /*23f0*/  LOP3.LUT R0, R0, 0xffffff8, RZ, 0xc0, !PT ;  /* 0x0ffffff800007812 */ /* 0x000fe400078ec0ff */
[C---:B------:R-:W-:Y:S01]  /*2400*/  HMMA.16816.F32 R64, R40.reuse, R66, RZ ;  /* 0x000000422840723c */ /* 0x040fe200000018ff */
[----:B------:R-:W-:Y:S02]  /*2410*/  LDSM.16.M88.4 R72, [R192+0x7900] ;  /* 0x00790000c048783b */ /* 0x000fe40000000200 */
[----:B------:R-:W-:Y:S02]  /*2420*/  IMAD.IADD R7, R7, 0x1, -R0 ;  /* 0x0000000107077824 */ /* 0x000fe400078e0a00 */
[----:B------:R-:W-:Y:S03]  /*2430*/  LDSM.16.M88.4 R76, [R192+0x9100] ;  /* 0x00910000c04c783b */ /* 0x000fe60000000200 */
[C---:B-----5:R-:W-:Y:S01]  /*2440*/  HMMA.16816.F32 R60, R40.reuse, R48, RZ ;  /* 0x00000030283c723c */ /* 0x060fe200000018ff */
[----:B------:R-:W0:Y:S07]  /*2450*/  LDGDEPBAR ;  /* 0x00000000000079af */ /* 0x000e2e0000000000 */
[----:B------:R-:W-:Y:S01]  /*2460*/  HMMA.16816.F32 R40, R40, R50, RZ ;  /* 0x000000322828723c */ /* 0x000fe200000018ff */
[----:B------:R-:W1:Y:S04]  /*2470*/  LDSM.16.M88.4 R48, [R192+0x6100] ;  /* 0x00610000c030783b */ /* 0x000e680000000200 */
[----:B----4-:R-:W-:Y:S03]  /*2480*/  LDSM.16.M88.4 R68, [R184] ;  /* 0x00000000b844783b */ /* 0x010fe60000000200 */
[C---:B---3--:R-:W-:Y:S08]  /*2490*/  HMMA.16816.F32 R32, R12.reuse, R44, R32 ;  /* 0x0000002c0c20723c */ /* 0x048ff00000001820 */
[C---:B------:R-:W-:Y:S01]  /*24a0*/  HMMA.16816.F32 R28, R12.reuse, R46, R28 ;  /* 0x0000002e0c1c723c */ /* 0x040fe2000000181c */
[----:B------:R-:W2:Y:S07]  /*24b0*/  LDSM.16.M88.4 R44, [R192+0x6900] ;  /* 0x00690000c02c783b */ /* 0x000eae0000000200 */
[C---:B------:R-:W-:Y:S08]  /*24c0*/  HMMA.16816.F32 R24, R12.reuse, R8, R24 ;  /* 0x000000080c18723c */ /* 0x040ff00000001818 */
[C---:B------:R-:W-:Y:S01]  /*24d0*/  HMMA.16816.F32 R20, R12.reuse, R10, R20 ;  /* 0x0000000a0c14723c */ /* 0x040fe20000001814 */
[----:B------:R-:W3:Y:S07]  /*24e0*/  LDSM.16.M88.4 R8, [R192+0x7100] ;  /* 0x00710000c008783b */ /* 0x000eee0000000200 */
[C---:B------:R-:W-:Y:S08]  /*24f0*/  HMMA.16816.F32 R16, R12.reuse, R52, R16 ;  /* 0x000000340c10723c */ /* 0x040ff00000001810 */
[C---:B------:R-:W-:Y:S01]  /*2500*/  HMMA.16816.F32 R64, R12.reuse, R54, R64 ;  /* 0x000000360c40723c */ /* 0x040fe20000001840 */
[----:B------:R-:W-:Y:S07]  /*2510*/  LDSM.16.M88.4 R52, [R184+0x800] ;  /* 0x00080000b834783b */ /* 0x000fee0000000200 */
[C---:B------:R-:W-:Y:S08]  /*2520*/  HMMA.16816.F32 R60, R12.reuse, R36, R60 ;  /* 0x000000240c3c723c */ /* 0x040ff0000000183c */
[----:B------:R-:W-:Y:S01]  /*2530*/  HMMA.16816.F32 R40, R12, R38, R40 ;  /* 0x000000260c28723c */ /* 0x000fe20000001828 */
[----:B------:R-:W4:Y:S04]  /*2540*/  LDSM.16.M88.4 R36, [R191+0xc100] ;  /* 0x00c10000bf24783b */ /* 0x000f280000000200 */
[----:B------:R-:W5:Y:S03]  /*2550*/  LDSM.16.M88.4 R12, [R184+0x1000] ;  /* 0x00100000b80c783b */ /* 0x000f660000000200 */
[C---:B-1----:R-:W-:Y:S08]  /*2560*/  HMMA.16816.F32 R32, R56.reuse, R48, R32 ;  /* 0x000000303820723c */ /* 0x042ff00000001820 */
[C---:B------:R-:W-:Y:S01]  /*2570*/  HMMA.16816.F32 R28, R56.reuse, R50, R28 ;  /* 0x00000032381c723c */ /* 0x040fe2000000181c */
[----:B------:R-:W1:Y:S07]  /*2580*/  LDSM.16.M88.4 R48, [R184+0x1800] ;  /* 0x00180000b830783b */ /* 0x000e6e0000000200 */
[C---:B--2---:R-:W-:Y:S08]  /*2590*/  HMMA.16816.F32 R24, R56.reuse, R44, R24 ;  /* 0x0000002c3818723c */ /* 0x044ff00000001818 */
[C---:B------:R-:W-:Y:S01]  /*25a0*/  HMMA.16816.F32 R20, R56.reuse, R46, R20 ;  /* 0x0000002e3814723c */ /* 0x040fe20000001814 */
[----:B------:R-:W-:Y:S07]  /*25b0*/  LDSM.16.M88.4 R44, [R197+0x8100] ;  /* 0x00810000c52c783b */ /* 0x000fee0000000200 */
[C---:B---3--:R-:W-:Y:S08]  /*25c0*/  HMMA.16816.F32 R16, R56.reuse, R8, R16 ;  /* 0x000000083810723c */ /* 0x048ff00000001810 */
[C---:B------:R-:W-:Y:S01]  /*25d0*/  HMMA.16816.F32 R64, R56.reuse, R10, R64 ;  /* 0x0000000a3840723c */ /* 0x040fe20000001840 */
[----:B------:R-:W2:Y:S07]  /*25e0*/  LDSM.16.M88.4 R8, [R198+0x10100] ;  /* 0x01010000c608783b */ /* 0x000eae0000000200 */
[C---:B------:R-:W-:Y:S08]  /*25f0*/  HMMA.16816.F32 R60, R56.reuse, R72, R60 ;  /* 0x00000048383c723c */ /* 0x040ff0000000183c */
[----:B------:R-:W-:Y:S01]  /*2600*/  HMMA.16816.F32 R56, R56, R74, R40 ;  /* 0x0000004a3838723c */ /* 0x000fe20000001828 */
[----:B------:R-:W3:Y:S04]  /*2610*/  LDSM.16.M88.4 R40, [R197+0x8900] ;  /* 0x00890000c528783b */ /* 0x000ee80000000200 */
[----:B------:R-:W-:Y:S03]  /*2620*/  LDSM.16.M88.4 R72, [R193+0x10100] ;  /* 0x01010000c148783b */ /* 0x000fe60000000200 */
[C---:B----4-:R-:W-:Y:S08]  /*2630*/  HMMA.16816.F32 R32, R36.reuse, R68, R32 ;  /* 0x000000442420723c */ /* 0x050ff00000001820 */
[C---:B------:R-:W-:Y:S01]  /*2640*/  HMMA.16816.F32 R28, R36.reuse, R70, R28 ;  /* 0x00000046241c723c */ /* 0x040fe2000000181c */
[----:B------:R-:W-:Y:S07]  /*2650*/  LDSM.16.M88.4 R68, [R197+0x9900] ;  /* 0x00990000c544783b */ /* 0x000fee0000000200 */
[C---:B------:R-:W-:Y:S08]  /*2660*/  HMMA.16816.F32 R24, R36.reuse, R52, R24 ;  /* 0x000000342418723c */ /* 0x040ff00000001818 */
[C---:B------:R-:W-:Y:S01]  /*2670*/  HMMA.16816.F32 R20, R36.reuse, R54, R20 ;  /* 0x000000362414723c */ /* 0x040fe20000001814 */
[----:B------:R-:W-:Y:S07]  /*2680*/  LDSM.16.M88.4 R52, [R196+0x2000] ;  /* 0x00200000c434783b */ /* 0x000fee0000000200 */
[C---:B-----5:R-:W-:Y:S08]  /*2690*/  HMMA.16816.F32 R16, R36.reuse, R12, R16 ;  /* 0x0000000c2410723c */ /* 0x060ff00000001810 */
[C---:B------:R-:W-:Y:S01]  /*26a0*/  HMMA.16816.F32 R64, R36.reuse, R14, R64 ;  /* 0x0000000e2440723c */ /* 0x040fe20000001840 */
[----:B------:R-:W4:Y:S07]  /*26b0*/  LDSM.16.M88.4 R12, [R197+0x9100] ;  /* 0x00910000c50c783b */ /* 0x000f2e0000000200 */
[C---:B-1----:R-:W-:Y:S08]  /*26c0*/  HMMA.16816.F32 R60, R36.reuse, R48, R60 ;  /* 0x00000030243c723c */ /* 0x042ff0000000183c */
[----:B------:R-:W-:Y:S01]  /*26d0*/  HMMA.16816.F32 R56, R36, R50, R56 ;  /* 0x000000322438723c */ /* 0x000fe20000001838 */
[----:B------:R-:W1:Y:S04]  /*26e0*/  LDSM.16.M88.4 R36, [R194+0x10100] ;  /* 0x01010000c224783b */ /* 0x000e680000000200 */
[----:B------:R-:W5:Y:S03]  /*26f0*/  LDSM.16.M88.4 R48, [R196+0x2800] ;  /* 0x00280000c430783b */ /* 0x000f660000000200 */
[C---:B--2---:R-:W-:Y:S08]  /*2700*/  HMMA.16816.F32 R32, R8.reuse, R44, R32 ;  /* 0x0000002c0820723c */ /* 0x044ff00000001820 */
[C---:B------:R-:W-:Y:S01]  /*2710*/  HMMA.16816.F32 R28, R8.reuse, R46, R28 ;  /* 0x0000002e081c723c */ /* 0x040fe2000000181c */
[----:B------:R-:W2:Y:S07]  /*2720*/  LDSM.16.M88.4 R44, [R196+0x3000] ;  /* 0x00300000c42c783b */ /* 0x000eae0000000200 */
[C---:B---3--:R-:W-:Y:S08]  /*2730*/  HMMA.16816.F32 R24, R8.reuse, R40, R24 ;  /* 0x000000280818723c */ /* 0x048ff00000001818 */
[C---:B------:R-:W-:Y:S01]  /*2740*/  HMMA.16816.F32 R20, R8.reuse, R42, R20 ;  /* 0x0000002a0814723c */ /* 0x040fe20000001814 */
[----:B------:R-:W3:Y:S07]  /*2750*/  LDSM.16.M88.4 R40, [R196+0x3800] ;  /* 0x00380000c428783b */ /* 0x000eee0000000200 */
[C---:B----4-:R-:W-:Y:S08]  /*2760*/  HMMA.16816.F32 R16, R8.reuse, R12, R16 ;  /* 0x0000000c0810723c */ /* 0x050ff00000001810 */
[C---:B------:R-:W-:Y:S01]  /*2770*/  HMMA.16816.F32 R64, R8.reuse, R14, R64 ;  /* 0x0000000e0840723c */ /* 0x040fe20000001840 */
[----:B------:R-:W4:Y:S07]  /*2780*/  LDSM.16.M88.4 R12, [R192+0x8100] ;  /* 0x00810000c00c783b */ /* 0x000f2e0000000200 */
[C---:B------:R-:W-:Y:S08]  /*2790*/  HMMA.16816.F32 R60, R8.reuse, R68, R60 ;  /* 0x00000044083c723c */ /* 0x040ff0000000183c */
[----:B------:R-:W-:Y:S01]  /*27a0*/  HMMA.16816.F32 R56, R8, R70, R56 ;  /* 0x000000460838723c */ /* 0x000fe20000001838 */
[----:B------:R-:W3:Y:S04]  /*27b0*/  LDSM.16.M88.4 R8, [R192+0x8900] ;  /* 0x00890000c008783b */ /* 0x000ee80000000200 */
[----:B------:R-:W3:Y:S03]  /*27c0*/  LDSM.16.M88.4 R68, [R192+0x9900] ;  /* 0x00990000c044783b */ /* 0x000ee60000000200 */
[C---:B-1----:R-:W-:Y:S08]  /*27d0*/  HMMA.16816.F32 R32, R36.reuse, R52, R32 ;  /* 0x000000342420723c */ /* 0x042ff00000001820 */
[C---:B------:R-:W-:Y:S01]  /*27e0*/  HMMA.16816.F32 R28, R36.reuse, R54, R28 ;  /* 0x00000036241c723c */ /* 0x040fe2000000181c */
[----:B------:R-:W-:Y:S07]  /*27f0*/  LDSM.16.M88.4 R52, [R191+0x10100] ;  /* 0x01010000bf34783b */ /* 0x000fee0000000200 */
[C---:B-----5:R-:W-:Y:S08]  /*2800*/  HMMA.16816.F32 R24, R36.reuse, R48, R24 ;  /* 0x000000302418723c */ /* 0x060ff00000001818 */
[C---:B------:R-:W-:Y:S01]  /*2810*/  HMMA.16816.F32 R20, R36.reuse, R50, R20 ;  /* 0x000000322414723c */ /* 0x040fe20000001814 */
[----:B------:R-:W1:Y:S07]  /*2820*/  LDSM.16.M88.4 R48, [R184+0x2000] ;  /* 0x00200000b830783b */ /* 0x000e6e0000000200 */
[C---:B--2---:R-:W-:Y:S08]  /*2830*/  HMMA.16816.F32 R16, R36.reuse, R44, R16 ;  /* 0x0000002c2410723c */ /* 0x044ff00000001810 */
[C---:B------:R-:W-:Y:S01]  /*2840*/  HMMA.16816.F32 R64, R36.reuse, R46, R64 ;  /* 0x0000002e2440723c */ /* 0x040fe20000001840 */
[----:B------:R-:W2:Y:S07]  /*2850*/  LDSM.16.M88.4 R44, [R184+0x2800] ;  /* 0x00280000b82c783b */ /* 0x000eae0000000200 */
[C---:B---3--:R-:W-:Y:S08]  /*2860*/  HMMA.16816.F32 R60, R36.reuse, R40, R60 ;  /* 0x00000028243c723c */ /* 0x048ff0000000183c */
[----:B------:R-:W-:Y:S01]  /*2870*/  HMMA.16816.F32 R56, R36, R42, R56 ;  /* 0x0000002a2438723c */ /* 0x000fe20000001838 */
[----:B------:R-:W3:Y:S04]  /*2880*/  LDSM.16.M88.4 R40, [R184+0x3000] ;  /* 0x00300000b828783b */ /* 0x000ee80000000200 */
[----:B------:R-:W5:Y:S03]  /*2890*/  LDSM.16.M88.4 R36, [R184+0x3800] ;  /* 0x00380000b824783b */ /* 0x000f660000000200 */
[C---:B----4-:R-:W-:Y:S08]  /*28a0*/  HMMA.16816.F32 R32, R72.reuse, R12, R32 ;  /* 0x0000000c4820723c */ /* 0x050ff00000001820 */
[C---:B------:R-:W-:Y:S01]  /*28b0*/  HMMA.16816.F32 R28, R72.reuse, R14, R28 ;  /* 0x0000000e481c723c */ /* 0x040fe2000000181c */
[----:B------:R-:W-:Y:S07]  /*28c0*/  LDSM.16.M88.4 R12, [R198+0x14100] ;  /* 0x01410000c60c783b */ /* 0x000fee0000000200 */
[C---:B------:R-:W-:Y:S08]  /*28d0*/  HMMA.16816.F32 R24, R72.reuse, R8, R24 ;  /* 0x000000084818723c */ /* 0x040ff00000001818 */
[C---:B------:R-:W-:Y:S01]  /*28e0*/  HMMA.16816.F32 R20, R72.reuse, R10, R20 ;  /* 0x0000000a4814723c */ /* 0x040fe20000001814 */
[----:B------:R-:W4:Y:S07]  /*28f0*/  LDSM.16.M88.4 R8, [R197+0xa100] ;  /* 0x00a10000c508783b */ /* 0x000f2e0000000200 */
[C---:B------:R-:W-:Y:S08]  /*2900*/  HMMA.16816.F32 R16, R72.reuse, R76, R16 ;  /* 0x0000004c4810723c */ /* 0x040ff00000001810 */
[C---:B------:R-:W-:Y:S08]  /*2910*/  HMMA.16816.F32 R64, R72.reuse, R78, R64 ;  /* 0x0000004e4840723c */ /* 0x040ff00000001840 */
[C---:B------:R-:W-:Y:S08]  /*2920*/  HMMA.16816.F32 R60, R72.reuse, R68, R60 ;  /* 0x00000044483c723c */ /* 0x040ff0000000183c */
[----:B------:R-:W-:Y:S01]  /*2930*/  HMMA.16816.F32 R72, R72, R70, R56 ;  /* 0x000000464848723c */ /* 0x000fe20000001838 */
[----:B------:R-:W4:Y:S04]  /*2940*/  LDSM.16.M88.4 R68, [R197+0xa900] ;  /* 0x00a90000c544783b */ /* 0x000f280000000200 */
[----:B------:R-:W4:Y:S03]  /*2950*/  LDSM.16.M88.4 R56, [R197+0xb100] ;  /* 0x00b10000c538783b */ /* 0x000f260000000200 */
        /* <DEDUP_REMOVED lines=9> */
[C---:B-----5:R-:W-:Y:S08]  /*29f0*/  HMMA.16816.F32 R60, R52.reuse, R36, R60 ;  /* 0x00000024343c723c */ /* 0x060ff0000000183c */
[----:B------:R-:W-:Y:S01]  /*2a00*/  HMMA.16816.F32 R72, R52, R38, R72 ;  /* 0x000000263448723c */ /* 0x000fe20000001848 */
[----:B------:R-:W3:Y:S04]  /*2a10*/  LDSM.16.M88.4 R52, [R196+0x4800] ;  /* 0x00480000c434783b */ /* 0x000ee80000000200 */
[----:B------:R-:W-:Y:S03]  /*2a20*/  LDSM.16.M88.4 R36, [R196+0x5000] ;  /* 0x00500000c424783b */ /* 0x000fe60000000200 */
[C---:B----4-:R-:W-:Y:S08]  /*2a30*/  HMMA.16816.F32 R32, R12.reuse, R8, R32 ;  /* 0x000000080c20723c */ /* 0x050ff00000001820 */
[C---:B------:R-:W-:Y:S01]  /*2a40*/  HMMA.16816.F32 R28, R12.reuse, R10, R28 ;  /* 0x0000000a0c1c723c */ /* 0x040fe2000000181c */
[----:B------:R-:W4:Y:S07]  /*2a50*/  LDSM.16.M88.4 R8, [R196+0x5800] ;  /* 0x00580000c408783b */ /* 0x000f2e0000000200 */
[C---:B------:R-:W-:Y:S08]  /*2a60*/  HMMA.16816.F32 R24, R12.reuse, R68, R24 ;  /* 0x000000440c18723c */ /* 0x040ff00000001818 */
[C---:B------:R-:W-:Y:S08]  /*2a70*/  HMMA.16816.F32 R20, R12.reuse, R70, R20 ;  /* 0x000000460c14723c */ /* 0x040ff00000001814 */
[C---:B------:R-:W-:Y:S08]  /*2a80*/  HMMA.16816.F32 R16, R12.reuse, R56, R16 ;  /* 0x000000380c10723c */ /* 0x040ff00000001810 */
[C---:B------:R-:W-:Y:S01]  /*2a90*/  HMMA.16816.F32 R64, R12.reuse, R58, R64 ;  /* 0x0000003a0c40723c */ /* 0x040fe20000001840 */
[----:B------:R-:W-:Y:S07]  /*2aa0*/  LDSM.16.M88.4 R56, [R191+0x14100] ;  /* 0x01410000bf38783b */ /* 0x000fee0000000200 */
[C---:B-1----:R-:W-:Y:S08]  /*2ab0*/  HMMA.16816.F32 R60, R12.reuse, R48, R60 ;  /* 0x000000300c3c723c */ /* 0x042ff0000000183c */
[----:B------:R-:W-:Y:S01]  /*2ac0*/  HMMA.16816.F32 R72, R12, R50, R72 ;  /* 0x000000320c48723c */ /* 0x000fe20000001848 */
[----:B------:R-:W-:Y:S04]  /*2ad0*/  LDSM.16.M88.4 R12, [R192+0xa100] ;  /* 0x00a10000c00c783b */ /* 0x000fe80000000200 */
[----:B------:R-:W-:Y:S03]  /*2ae0*/  LDSM.16.M88.4 R48, [R192+0xb100] ;  /* 0x00b10000c030783b */ /* 0x000fe60000000200 */
[C---:B--2---:R-:W-:Y:S08]  /*2af0*/  HMMA.16816.F32 R32, R44.reuse, R40, R32 ;  /* 0x000000282c20723c */ /* 0x044ff00000001820 */
[C---:B------:R-:W-:Y:S01]  /*2b00*/  HMMA.16816.F32 R28, R44.reuse, R42, R28 ;  /* 0x0000002a2c1c723c */ /* 0x040fe2000000181c */
[----:B------:R-:W1:Y:S07]  /*2b10*/  LDSM.16.M88.4 R40, [R193+0x14100] ;  /* 0x01410000c128783b */ /* 0x000e6e0000000200 */
[C---:B---3--:R-:W-:Y:S08]  /*2b20*/  HMMA.16816.F32 R24, R44.reuse, R52, R24 ;  /* 0x000000342c18723c */ /* 0x048ff00000001818 */
[C---:B------:R-:W-:Y:S01]  /*2b30*/  HMMA.16816.F32 R20, R44.reuse, R54, R20 ;  /* 0x000000362c14723c */ /* 0x040fe20000001814 */
[----:B------:R-:W2:Y:S07]  /*2b40*/  LDSM.16.M88.4 R52, [R192+0xa900] ;  /* 0x00a90000c034783b */ /* 0x000eae0000000200 */
[C---:B----4-:R-:W-:Y:S01]  /*2b50*/  HMMA.16816.F32 R68, R44.reuse, R8, R60 ;  /* 0x000000082c44723c */ /* 0x050fe2000000183c */
[----:B------:R-:W-:Y:S07]  /*2b60*/  LDSM.16.M88.4 R60, [R184+0x4000] ;  /* 0x00400000b83c783b */ /* 0x000fee0000000200 */
[C---:B------:R-:W-:Y:S01]  /*2b70*/  HMMA.16816.F32 R72, R44.reuse, R10, R72 ;  /* 0x0000000a2c48723c */ /* 0x040fe20000001848 */
[----:B------:R-:W3:Y:S07]  /*2b80*/  LDSM.16.M88.4 R8, [R184+0x4800] ;  /* 0x00480000b808783b */ /* 0x000eee0000000200 */
[C---:B------:R-:W-:Y:S08]  /*2b90*/  HMMA.16816.F32 R16, R44.reuse, R36, R16 ;  /* 0x000000242c10723c */ /* 0x040ff00000001810 */
[----:B------:R-:W-:Y:S01]  /*2ba0*/  HMMA.16816.F32 R64, R44, R38, R64 ;  /* 0x000000262c40723c */ /* 0x000fe20000001840 */
[----:B------:R-:W4:Y:S07]  /*2bb0*/  LDSM.16.M88.4 R36, [R192+0xb900] ;  /* 0x00b90000c024783b */ /* 0x000f2e0000000200 */
[C---:B-1----:R-:W-:Y:S08]  /*2bc0*/  HMMA.16816.F32 R32, R40.reuse, R12, R32 ;  /* 0x0000000c2820723c */ /* 0x042ff00000001820 */
[C---:B------:R-:W-:Y:S01]  /*2bd0*/  HMMA.16816.F32 R28, R40.reuse, R14, R28 ;  /* 0x0000000e281c723c */ /* 0x040fe2000000181c */
[----:B------:R-:W1:Y:S07]  /*2be0*/  LDSM.16.M88.4 R12, [R184+0x5000] ;  /* 0x00500000b80c783b */ /* 0x000e6e0000000200 */
[C---:B--2---:R-:W-:Y:S08]  /*2bf0*/  HMMA.16816.F32 R24, R40.reuse, R52, R24 ;  /* 0x000000342818723c */ /* 0x044ff00000001818 */
[C---:B------:R-:W-:Y:S08]  /*2c00*/  HMMA.16816.F32 R20, R40.reuse, R54, R20 ;  /* 0x000000362814723c */ /* 0x040ff00000001814 */
[----:B------:R-:W-:Y:S08]  /*2c10*/  HMMA.16816.F32 R16, R40, R48, R16 ;  /* 0x000000302810723c */ /* 0x000ff00000001810 */
[----:B---3--:R-:W-:Y:S07]  /*2c20*/  HMMA.16816.F32 R24, R56, R8, R24 ;  /* 0x000000083818723c */ /* 0x008fee0000001818 */
[C---:B------:R-:W-:Y:S01]  /*2c30*/  IMAD.IADD R8, R80.reuse, 0x1, -R81 ;  /* 0x0000000150087824 */ /* 0x040fe200078e0a51 */
[----:B------:R-:W-:Y:S01]  /*2c40*/  HMMA.16816.F32 R64, R40, R50, R64 ;  /* 0x000000322840723c */ /* 0x000fe20000001840 */
[----:B------:R-:W-:-:S03]  /*2c50*/  IMAD.IADD R80, R80, 0x1, -R83 ;  /* 0x0000000150507824 */ /* 0x000fc600078e0a53 */
[----:B------:R-:W-:-:S04]  /*2c60*/  SHF.R.S32.HI R9, RZ, 0x1f, R8 ;  /* 0x0000001fff097819 */ /* 0x000fc80000011408 */
[----:B----4-:R-:W-:Y:S01]  /*2c70*/  HMMA.16816.F32 R68, R40, R36, R68 ;  /* 0x000000242844723c */ /* 0x010fe20000001844 */
[----:B------:R-:W-:Y:S01]  /*2c80*/  LEA.HI R0, R9, R8, RZ, 0x2 ;  /* 0x0000000809007211 */ /* 0x000fe200078f10ff */
[----:B------:R-:W-:-:S03]  /*2c90*/  IMAD.U32 R9, RZ, RZ, UR12 ;  /* 0x0000000cff097e24 */ /* 0x000fc6000f8e00ff */
[----:B------:R-:W-:-:S03]  /*2ca0*/  LOP3.LUT R205, R0, 0x7ffffffc, RZ, 0xc0, !PT ;  /* 0x7ffffffc00cd7812 */ /* 0x000fc600078ec0ff */
[----:B------:R-:W-:Y:S01]  /*2cb0*/  HMMA.16816.F32 R72, R40, R38, R72 ;  /* 0x000000262848723c */ /* 0x000fe20000001848 */
[----:B------:R-:W2:Y:S01]  /*2cc0*/  LDSM.16.M88.4 R36, [R184+0x5800] ;  /* 0x00580000b824783b */ /* 0x000ea20000000200 */
[----:B------:R-:W-:-:S04]  /*2cd0*/  DEPBAR.LE SB0, 0x0 ;  /* 0x000080000000791a */ /* 0x000fc80000000000 */
[----:B------:R-:W-:Y:S02]  /*2ce0*/  IMAD.IADD R205, R8, 0x1, -R205 ;  /* 0x0000000108cd7824 */ /* 0x000fe400078e0acd */
[----:B------:R-:W-:Y:S01]  /*2cf0*/  @P5 IMAD.WIDE.U32 R40, R5, UR5, R208 ;  /* 0x0000000505285c25 */ /* 0x000fe2000f8e00d0 */
[----:B------:R-:W-:Y:S01]  /*2d00*/  LEA.HI R5, R80, R80, RZ, 0x1 ;  /* 0x0000005050057211 */ /* 0x000fe200078f08ff */
[----:B------:R-:W-:Y:S01]  /*2d10*/  @UP0 UIMAD UR5, UR20, UR5, URZ ;  /* 0x00000005140502a4 */ /* 0x000fe2000f8e023f */
[----:B------:R-:W-:Y:S01]  /*2d20*/  HMMA.16816.F32 R20, R56, R10, R20 ;  /* 0x0000000a3814723c */ /* 0x000fe20000001814 */
[----:B------:R-:W-:Y:S01]  /*2d30*/  IMAD.SHL.U32 R205, R205, 0x2, RZ ;  /* 0x00000002cdcd7824 */ /* 0x000fe200078e00ff */
[----:B------:R-:W-:Y:S01]  /*2d40*/  LOP3.LUT R5, R5, 0x1ffffffe, RZ, 0xc0, !PT ;  /* 0x1ffffffe05057812 */ /* 0x000fe200078ec0ff */
[----:B------:R-:W-:-:S04]  /*2d50*/  @UP0 UIMAD UR4, UR4, UR21, UR5 ;  /* 0x00000015040402a4 */ /* 0x000fc8000f8e0205 */
[----:B------:R-:W-:Y:S01]  /*2d60*/  IMAD.IADD R204, R80, 0x1, -R5 ;  /* 0x0000000150cc7824 */ /* 0x000fe200078e0a05 */
[C---:B-1----:R-:W-:Y:S01]  /*2d70*/  HMMA.16816.F32 R16, R56.reuse, R12, R16 ;  /* 0x0000000c3810723c */ /* 0x042fe20000001810 */
[----:B------:R-:W-:Y:S02]  /*2d80*/  @P5 LEA R10, P0, R40, c[0x0][0x1c8], 0x1 ;  /* 0x00007200280a5a11 */ /* 0x000fe400078008ff */
[----:B------:R-:W-:Y:S01]  /*2d90*/  @P5 IADD3 R5, R41, UR4, RZ ;  /* 0x0000000429055c10 */ /* 0x000fe2000fffe0ff */
[----:B------:R-:W-:Y:S02]  /*2da0*/  ULDC UR4, c[0x0][0x1d0] ;  /* 0x0000740000047ab9 */ /* 0x000fe40000000800 */
[----:B------:R-:W-:Y:S01]  /*2db0*/  UIADD3 UR4, -UR14, UR4, UR19 ;  /* 0x000000040e047290 */ /* 0x000fe2000fffe113 */
[----:B------:R-:W-:Y:S01]  /*2dc0*/  LEA.HI.SX32 R12, R0, UR7, 0x1e ;  /* 0x00000007000c7c11 */ /* 0x000fe2000f8ff2ff */
[C---:B------:R-:W-:Y:S01]  /*2dd0*/  HMMA.16816.F32 R32, R56.reuse, R60, R32 ;  /* 0x0000003c3820723c */ /* 0x040fe20000001820 */
[----:B------:R-:W-:Y:S01]  /*2de0*/  @P5 LEA.HI.X R11, R40, c[0x0][0x1cc], R5, 0x1, P0 ;  /* 0x00007300280b5a11 */ /* 0x000fe200000f0c05 */
[----:B------:R-:W-:Y:S01]  /*2df0*/  IMAD.U32 R5, RZ, RZ, UR12 ;  /* 0x0000000cff057e24 */ /* 0x000fe2000f8e00ff */
[----:B------:R-:W-:Y:S01]  /*2e00*/  PLOP3.LUT P0, PT, PT, PT, UP2, 0x80, 0x0 ;  /* 0x000000000000781c */ /* 0x000fe20003f0f028 */
[----:B------:R-:W-:Y:S01]  /*2e10*/  IMAD R7, R7, 0x10, R12 ;  /* 0x0000001007077824 */ /* 0x000fe200078e020c */
[----:B------:R-:W-:Y:S01]  /*2e20*/  BAR.SYNC.DEFER_BLOCKING 0x0 ;  /* 0x0000000000007b1d */ /* 0x000fe20000010000 */
[----:B------:R-:W-:Y:S01]  /*2e30*/  IMAD.U32 R8, RZ, RZ, UR4 ;  /* 0x00000004ff087e24 */ /* 0x000fe2000f8e00ff */
[----:B------:R-:W-:Y:S01]  /*2e40*/  @P5 LEA R12, P6, R5, R10, 0x1 ;  /* 0x0000000a050c5211 */ /* 0x000fe200078c08ff */
[----:B------:R-:W-:Y:S01]  /*2e50*/  IMAD R204, R204, 0x8, R7 ;  /* 0x00000008cccc7824 */ /* 0x000fe200078e0207 */
[----:B------:R-:W-:Y:S01]  /*2e60*/  HMMA.16816.F32 R28, R56, R62, R28 ;  /* 0x0000003e381c723c */ /* 0x000fe2000000181c */
[----:B------:R-:W-:Y:S01]  /*2e70*/  IMAD.U32 R7, RZ, RZ, UR11 ;  /* 0x0000000bff077e24 */ /* 0x000fe2000f8e00ff */
[----:B------:R-:W-:Y:S01]  /*2e80*/  ULDC UR14, c[0x0][0x324] ;  /* 0x0000c900000e7ab9 */ /* 0x000fe20000000800 */
[----:B------:R-:W-:Y:S01]  /*2e90*/  @P4 IMAD.HI.U32 R5, R204, c[0x0][0x2c8], RZ ;  /* 0x0000b200cc054a27 */ /* 0x000fe200078e00ff */
[----:B------:R-:W-:-:S02]  /*2ea0*/  ULOP3.LUT UR14, URZ, UR14, URZ, 0x33, !UPT ;  /* 0x0000000e3f0e7292 */ /* 0x000fc4000f8e333f */
[----:B------:R-:W-:Y:S01]  /*2eb0*/  @P5 LEA.HI.X R13, R9, R11, R7, 0x1, P6 ;  /* 0x0000000b090d5211 */ /* 0x000fe200030f0c07 */
[----:B------:R-:W-:Y:S01]  /*2ec0*/  IMAD.MOV.U32 R0, RZ, RZ, R204 ;  /* 0x000000ffff007224 */ /* 0x000fe200078e00cc */
[----:B------:R-:W-:Y:S01]  /*2ed0*/  @P0 SHF.R.U32.HI R0, RZ, c[0x0][0x2cc], R5 ;  /* 0x0000b300ff000a19 */ /* 0x000fe20000011605 */
[----:B------:R-:W-:Y:S01]  /*2ee0*/  HMMA.16816.F32 R64, R56, R14, R64 ;  /* 0x0000000e3840723c */ /* 0x000fe20000001840 */
[----:B------:R-:W-:-:S03]  /*2ef0*/  PLOP3.LUT P0, PT, PT, PT, UP1, 0x40, 0x0 ;  /* 0x000000000000781c */ /* 0x000fc60003f0e818 */
[----:B------:R-:W1:Y:S04]  /*2f00*/  SHFL.IDX PT, R5, R0, RZ, 0x1c1f ;  /* 0x001c1fff00057589 */ /* 0x000e6800000e0000 */
[C---:B--2---:R-:W-:Y:S01]  /*2f10*/  HMMA.16816.F32 R68, R56.reuse, R36, R68 ;  /* 0x000000243844723c */ /* 0x044fe20000001844 */
[----:B------:R-:W-:Y:S01]  /*2f20*/  @!PT LDS RZ, [RZ] ;  /* 0x00000000fffff984 */ /* 0x000fe20000000800 */
[----:B------:R-:W-:Y:S01]  /*2f30*/  @!PT LDS RZ, [RZ] ;  /* 0x00000000fffff984 */ /* 0x000fe20000000800 */
[----:B------:R2:W-:Y:S04]  /*2f40*/  @P5 LDGSTS.E.BYPASS.LTC128B.128 [R199+0x6100], [R10.64], !P3 ;  /* 0x061000000ac75fae */ /* 0x0005e8000d901d50 */
[----:B------:R2:W-:Y:S03]  /*2f50*/  @P5 LDGSTS.E.BYPASS.LTC128B.128 [R199+0x8100], [R10.64+0x80], !P2 ;  /* 0x081000800ac75fae */ /* 0x0005e6000d101d50 */
[----:B------:R-:W-:Y:S01]  /*2f60*/  HMMA.16816.F32 R72, R56, R38, R72 ;  /* 0x000000263848723c */ /* 0x000fe20000001848 */
[----:B------:R2:W-:Y:S04]  /*2f70*/  @P5 LDGSTS.E.BYPASS.LTC128B.128 [R199+0xa100], [R10.64+0x100], !P1 ;  /* 0x0a1001000ac75fae */ /* 0x0005e8000c901d50 */
[----:B------:R1:W-:Y:S04]  /*2f80*/  @P5 LDGSTS.E.BYPASS.LTC128B.128 [R199+0x7100], [R12.64], !P3 ;  /* 0x071000000cc75fae */ /* 0x0003e8000d901d50 */
[----:B------:R1:W-:Y:S04]  /*2f90*/  @P5 LDGSTS.E.BYPASS.LTC128B.128 [R199+0x9100], [R12.64+0x80], !P2 ;  /* 0x091000800cc75fae */ /* 0x0003e8000d101d50 */
[----:B------:R1:W-:Y:S04]  /*2fa0*/  @P5 LDGSTS.E.BYPASS.LTC128B.128 [R199+0xb100], [R12.64+0x100], !P1 ;  /* 0x0b1001000cc75fae */ /* 0x0003e8000c901d50 */
[----:B------:R-:W0:Y:S01]  /*2fb0*/  LDGDEPBAR ;  /* 0x00000000000079af */ /* 0x000e220000000000 */
[----:B--2---:R-:W-:-:S02]  /*2fc0*/  IADD3 R10, R8, -c[0x0][0x168], -R205 ;  /* 0x80005a00080a7a10 */ /* 0x004fc40007ffe8cd */
[----:B------:R-:W-:Y:S02]  /*2fd0*/  IADD3 R8, -R205, c[0x0][0x1d0], -R6 ;  /* 0x00007400cd087a10 */ /* 0x000fe40007ffe906 */
[C---:B------:R-:W-:Y:S02]  /*2fe0*/  IADD3 R11, R10.reuse, c[0x0][0x328], RZ ;  /* 0x0000ca000a0b7a10 */ /* 0x040fe40007ffe0ff */
[----:B------:R-:W-:-:S03]  /*2ff0*/  IADD3 R10, R10, UR14, RZ ;  /* 0x0000000e0a0a7c10 */ /* 0x000fc6000fffe0ff */
[--C-:B-1----:R-:W-:Y:S02]  /*3000*/  IMAD.IADD R13, R11, 0x1, R5.reuse ;  /* 0x000000010b0d7824 */ /* 0x102fe400078e0205 */
[----:B------:R-:W-:-:S03]  /*3010*/  IMAD.IADD R12, R10, 0x1, R5 ;  /* 0x000000010a0c7824 */ /* 0x000fc600078e0205 */
[----:B------:R-:W-:Y:S01]  /*3020*/  IMNMX R13, R13, R8, PT ;  /* 0x000000080d0d7217 */ /* 0x000fe20003800200 */
[----:B------:R-:W-:Y:S05]  /*3030*/  @P0 BRA `(.L_x_351) ;  /* 0x0000018000000947 */ /* 0x000fea0003800000 */
[----:B------:R-:W-:Y:S01]  /*3040*/  IADD3 R5, R5, c[0x0][0x1d0], RZ ;  /* 0x0000740005057a10 */ /* 0x000fe20007ffe0ff */
[----:B------:R-:W-:Y:S03]  /*3050*/  BSSY B0, `(.L_x_352) ;  /* 0x0000011000007945 */ /* 0x000fe60003800000 */
[----:B------:R-:W-:-:S04]  /*3060*/  IADD3 R7, R5, -c[0x0][0x168], RZ ;  /* 0x80005a0005077a10 */ /* 0x000fc80007ffe0ff */
[----:B------:R-:W-:-:S13]  /*3070*/  ISETP.GT.AND P0, PT, R7, -0x1, PT ;  /* 0xffffffff0700780c */ /* 0x000fda0003f04270 */
[----:B------:R-:W-:Y:S05]  /*3080*/  @P0 BRA `(.L_x_353) ;  /* 0x0000008000000947 */ /* 0x000fea0003800000 */
[----:B------:R-:W-:Y:S01]  /*3090*/  ULDC UR4, c[0x0][0x32c] ;  /* 0x0000cb0000047ab9 */ /* 0x000fe20000000800 */
[----:B------:R-:W-:Y:S01]  /*30a0*/  LOP3.LUT R7, RZ, R7, RZ, 0x33, !PT ;  /* 0x00000007ff077212 */ /* 0x000fe200078e33ff */
[----:B------:R-:W-:-:S06]  /*30b0*/  UISETP.NE.AND UP0, UPT, UR19, UR4, UPT ;  /* 0x000000041300728c */ /* 0x000fcc000bf05270 */
[----:B------:R-:W-:-:S13]  /*30c0*/  PLOP3.LUT P0, PT, PT, PT, UP0, 0x80, 0x0 ;  /* 0x000000000000781c */ /* 0x000fda0003f0f008 */
[----:B------:R-:W-:-:S05]  /*30d0*/  @P0 IMAD.HI.U32 R5, R7, c[0x0][0x330], RZ ;  /* 0x0000cc0007050a27 */ /* 0x000fca00078e00ff */
[----:B------:R-:W-:-:S04]  /*30e0*/  @P0 SHF.R.U32.HI R7, RZ, c[0x0][0x334], R5 ;  /* 0x0000cd00ff070a19 */ /* 0x000fc80000011605 */
[----:B------:R-:W-:Y:S01]  /*30f0*/  LOP3.LUT R7, RZ, R7, RZ, 0x33, !PT ;  /* 0x00000007ff077212 */ /* 0x000fe200078e33ff */
[----:B------:R-:W-:Y:S05]  /*3100*/  BRA `(.L_x_354) ;  /* 0x0000005000007947 */ /* 0x000fea0003800000 */
.L_x_353:
[----:B------:R-:W-:Y:S02]  /*3110*/  ULDC UR4, c[0x0][0x32c] ;  /* 0x0000cb0000047ab9 */ /* 0x000fe40000000800 */
[----:B------:R-:W-:-:S06]  /*3120*/  UISETP.NE.AND UP0, UPT, UR19, UR4, UPT ;  /* 0x000000041300728c */ /* 0x000fcc000bf05270 */
[----:B------:R-:W-:-:S13]  /*3130*/  PLOP3.LUT P0, PT, PT, PT, UP0, 0x80, 0x0 ;  /* 0x000000000000781c */ /* 0x000fda0003f0f008 */
[----:B------:R-:W-:-:S05]  /*3140*/  @P0 IMAD.HI.U32 R5, R7, c[0x0][0x330], RZ ;  /* 0x0000cc0007050a27 */ /* 0x000fca00078e00ff */
[----:B------:R-:W-:Y:S02]  /*3150*/  @P0 SHF.R.U32.HI R7, RZ, c[0x0][0x334], R5 ;  /* 0x0000cd00ff070a19 */ /* 0x000fe40000011605 */
.L_x_354:
[----:B------:R-:W-:Y:S05]  /*3160*/  BSYNC B0 ;  /* 0x0000000000007941 */ /* 0x000fea0003800000 */
.L_x_352:
[----:B------:R-:W-:-:S04]  /*3170*/  IMAD R14, R7, c[0x0][0x32c], -R6 ;  /* 0x0000cb00070e7a24 */ /* 0x000fc800078e0a06 */
[----:B------:R-:W-:-:S05]  /*3180*/  IMAD.IADD R5, R14, 0x1, -R205 ;  /* 0x000000010e057824 */ /* 0x000fca00078e0acd */
[----:B------:R-:W-:Y:S02]  /*3190*/  IADD3 R14, R5, c[0x0][0x32c], RZ ;  /* 0x0000cb00050e7a10 */ /* 0x000fe40007ffe0ff */
[----:B------:R-:W-:Y:S02]  /*31a0*/  IMNMX R12, R12, R5, !PT ;  /* 0x000000050c0c7217 */ /* 0x000fe40007800200 */
[----:B------:R-:W-:Y:S02]  /*31b0*/  IMNMX R13, R13, R14, PT ;  /* 0x0000000e0d0d7217 */ /* 0x000fe40003800200 */
.L_x_351:
[----:B------:R-:W-:Y:S01]  /*31c0*/  ISETP.LT.AND P0, PT, RZ, UR13, PT ;  /* 0x0000000dff007c0c */ /* 0x000fe2000bf01270 */
[----:B------:R-:W1:Y:S03]  /*31d0*/  SHFL.IDX PT, R0, R0, 0x1, 0x1c1f ;  /* 0x003c1f0000007f89 */ /* 0x000e6600000e0000 */
[C---:B------:R-:W-:Y:S02]  /*31e0*/  ISETP.GT.AND P4, PT, R12.reuse, 0x1, P0 ;  /* 0x000000010c00780c */ /* 0x040fe40000784270 */
[----:B------:R-:W-:-:S02]  /*31f0*/  ISETP.GT.AND P5, PT, R12, RZ, P0 ;  /* 0x000000ff0c00720c */ /* 0x000fc400007a4270 */
[C---:B------:R-:W-:Y:S02]  /*3200*/  ISETP.LT.OR P4, PT, R13.reuse, 0x2, P4 ;  /* 0x000000020d00780c */ /* 0x040fe40002781670 */
[----:B------:R-:W-:Y:S02]  /*3210*/  ISETP.LT.OR P5, PT, R13, 0x1, P5 ;  /* 0x000000010d00780c */ /* 0x000fe40002fa1670 */
[----:B------:R-:W-:Y:S02]  /*3220*/  FSEL R33, R33, -INF , !P4 ;  /* 0xff80000021217808 */ /* 0x000fe40006000000 */
[----:B------:R-:W-:Y:S02]  /*3230*/  ISETP.GT.AND P4, PT, R12, 0x10, P0 ;  /* 0x000000100c00780c */ /* 0x000fe40000784270 */
[----:B------:R-:W-:Y:S02]  /*3240*/  FSEL R32, R32, -INF , !P5 ;  /* 0xff80000020207808 */ /* 0x000fe40006800000 */
[----:B------:R-:W-:-:S02]  /*3250*/  ISETP.LT.OR P4, PT, R13, 0x11, P4 ;  /* 0x000000110d00780c */ /* 0x000fc40002781670 */
[C---:B------:R-:W-:Y:S02]  /*3260*/  ISETP.GT.AND P6, PT, R12.reuse, 0x8, P0 ;  /* 0x000000080c00780c */ /* 0x040fe400007c4270 */
[----:B------:R-:W-:Y:S02]  /*3270*/  ISETP.GT.AND P5, PT, R12, 0x9, P0 ;  /* 0x000000090c00780c */ /* 0x000fe400007a4270 */
[----:B------:R-:W-:Y:S01]  /*3280*/  FSEL R7, R24, -INF , !P4 ;  /* 0xff80000018077808 */ /* 0x000fe20006000000 */
[----:B-1----:R-:W-:Y:S01]  /*3290*/  IMAD.IADD R11, R11, 0x1, R0 ;  /* 0x000000010b0b7824 */ /* 0x002fe200078e0200 */
[----:B------:R-:W-:Y:S02]  /*32a0*/  ISETP.GT.AND P4, PT, R12, 0x19, P0 ;  /* 0x000000190c00780c */ /* 0x000fe40000784270 */
[C---:B------:R-:W-:Y:S02]  /*32b0*/  ISETP.LT.OR P6, PT, R13.reuse, 0x9, P6 ;  /* 0x000000090d00780c */ /* 0x040fe400037c1670 */
[----:B------:R-:W-:-:S02]  /*32c0*/  ISETP.LT.OR P5, PT, R13, 0xa, P5 ;  /* 0x0000000a0d00780c */ /* 0x000fc40002fa1670 */
[----:B------:R-:W-:Y:S02]  /*32d0*/  ISETP.LT.OR P4, PT, R13, 0x1a, P4 ;  /* 0x0000001a0d00780c */ /* 0x000fe40002781670 */
[----:B------:R-:W-:Y:S02]  /*32e0*/  FSEL R9, R28, -INF , !P6 ;  /* 0xff8000001c097808 */ /* 0x000fe40007000000 */
[----:B------:R-:W-:Y:S02]  /*32f0*/  FSEL R29, R29, -INF , !P5 ;  /* 0xff8000001d1d7808 */ /* 0x000fe40006800000 */
[C---:B------:R-:W-:Y:S02]  /*3300*/  ISETP.GT.AND P6, PT, R12.reuse, 0x11, P0 ;  /* 0x000000110c00780c */ /* 0x040fe400007c4270 */
[----:B------:R-:W-:Y:S02]  /*3310*/  ISETP.GT.AND P5, PT, R12, 0x18, P0 ;  /* 0x000000180c00780c */ /* 0x000fe400007a4270 */
[----:B------:R-:W-:-:S02]  /*3320*/  FSEL R21, R21, -INF , !P4 ;  /* 0xff80000015157808 */ /* 0x000fc40006000000 */
[----:B------:R-:W-:Y:S02]  /*3330*/  ISETP.GT.AND P4, PT, R12, 0x28, P0 ;  /* 0x000000280c00780c */ /* 0x000fe40000784270 */
[C---:B------:R-:W-:Y:S02]  /*3340*/  ISETP.LT.OR P6, PT, R13.reuse, 0x12, P6 ;  /* 0x000000120d00780c */ /* 0x040fe400037c1670 */
[C---:B------:R-:W-:Y:S02]  /*3350*/  ISETP.LT.OR P5, PT, R13.reuse, 0x19, P5 ;  /* 0x000000190d00780c */ /* 0x040fe40002fa1670 */
[----:B------:R-:W-:Y:S02]  /*3360*/  ISETP.LT.OR P4, PT, R13, 0x29, P4 ;  /* 0x000000290d00780c */ /* 0x000fe40002781670 */
[----:B------:R-:W-:Y:S02]  /*3370*/  FSEL R25, R25, -INF , !P6 ;  /* 0xff80000019197808 */ /* 0x000fe40007000000 */
[----:B------:R-:W-:-:S02]  /*3380*/  FSEL R5, R20, -INF , !P5 ;  /* 0xff80000014057808 */ /* 0x000fc40006800000 */
[C---:B------:R-:W-:Y:S02]  /*3390*/  ISETP.GT.AND P6, PT, R12.reuse, 0x20, P0 ;  /* 0x000000200c00780c */ /* 0x040fe400007c4270 */
[----:B------:R-:W-:Y:S02]  /*33a0*/  ISETP.GT.AND P5, PT, R12, 0x21, P0 ;  /* 0x000000210c00780c */ /* 0x000fe400007a4270 */
[----:B------:R-:W-:Y:S02]  /*33b0*/  FSEL R161, R64, -INF , !P4 ;  /* 0xff80000040a17808 */ /* 0x000fe40006000000 */
        /* <DEDUP_REMOVED lines=9> */
[----:B------:R-:W-:Y:S02]  /*3450*/  PLOP3.LUT P4, PT, PT, PT, UP1, 0x40, 0x0 ;  /* 0x000000000000781c */ /* 0x000fe40003f8e818 */
[C---:B------:R-:W-:Y:S02]  /*3460*/  ISETP.LT.OR P6, PT, R13.reuse, 0x2a, P6 ;  /* 0x0000002a0d00780c */ /* 0x040fe400037c1670 */
[----:B------:R-:W-:Y:S02]  /*3470*/  ISETP.LT.OR P5, PT, R13, 0x31, P5 ;  /* 0x000000310d00780c */ /* 0x000fe40002fa1670 */
[----:B------:R-:W-:Y:S02]  /*3480*/  FSEL R157, R65, -INF , !P6 ;  /* 0xff800000419d7808 */ /* 0x000fe40007000000 */
[----:B------:R-:W-:Y:S02]  /*3490*/  FSEL R167, R68, -INF , !P5 ;  /* 0xff80000044a77808 */ /* 0x000fe40006800000 */
[----:B------:R-:W-:-:S02]  /*34a0*/  ISETP.GT.AND P6, PT, R12, 0x38, P0 ;  /* 0x000000380c00780c */ /* 0x000fc400007c4270 */
[----:B------:R-:W-:Y:S01]  /*34b0*/  ISETP.GT.AND P5, PT, R12, 0x39, P0 ;  /* 0x000000390c00780c */ /* 0x000fe200007a4270 */
[----:B------:R-:W-:Y:S01]  /*34c0*/  IMAD.IADD R12, R10, 0x1, R0 ;  /* 0x000000010a0c7824 */ /* 0x000fe200078e0200 */
[C---:B------:R-:W-:Y:S02]  /*34d0*/  ISETP.LT.OR P6, PT, R13.reuse, 0x39, P6 ;  /* 0x000000390d00780c */ /* 0x040fe400037c1670 */
[----:B------:R-:W-:Y:S02]  /*34e0*/  ISETP.LT.OR P5, PT, R13, 0x3a, P5 ;  /* 0x0000003a0d00780c */ /* 0x000fe40002fa1670 */
[----:B------:R-:W-:Y:S02]  /*34f0*/  IMNMX R11, R11, R8, PT ;  /* 0x000000080b0b7217 */ /* 0x000fe40003800200 */
[----:B------:R-:W-:Y:S02]  /*3500*/  FSEL R143, R72, -INF , !P6 ;  /* 0xff800000488f7808 */ /* 0x000fe40007000000 */
[----:B------:R-:W-:Y:S01]  /*3510*/  FSEL R141, R73, -INF , !P5 ;  /* 0xff800000498d7808 */ /* 0x000fe20006800000 */
        /* <DEDUP_REMOVED lines=14> */
.L_x_357:
[----:B------:R-:W-:Y:S02]  /*3600*/  ULDC UR4, c[0x0][0x32c] ;  /* 0x0000cb0000047ab9 */ /* 0x000fe40000000800 */
[----:B------:R-:W-:-:S06]  /*3610*/  UISETP.NE.AND UP0, UPT, UR19, UR4, UPT ;  /* 0x000000041300728c */ /* 0x000fcc000bf05270 */
[----:B------:R-:W-:-:S13]  /*3620*/  PLOP3.LUT P4, PT, PT, PT, UP0, 0x80, 0x0 ;  /* 0x000000000000781c */ /* 0x000fda0003f8f008 */
[----:B------:R-:W-:-:S05]  /*3630*/  @P4 IMAD.HI.U32 R0, R13, c[0x0][0x330], RZ ;  /* 0x0000cc000d004a27 */ /* 0x000fca00078e00ff */
[----:B------:R-:W-:Y:S02]  /*3640*/  @P4 SHF.R.U32.HI R13, RZ, c[0x0][0x334], R0 ;  /* 0x0000cd00ff0d4a19 */ /* 0x000fe40000011600 */
.L_x_358:
[----:B------:R-:W-:Y:S05]  /*3650*/  BSYNC B0 ;  /* 0x0000000000007941 */ /* 0x000fea0003800000 */
.L_x_356:
[----:B------:R-:W-:-:S04]  /*3660*/  IMAD R6, R13, c[0x0][0x32c], -R6 ;  /* 0x0000cb000d067a24 */ /* 0x000fc800078e0a06 */
[----:B------:R-:W-:-:S05]  /*3670*/  IMAD.IADD R13, R6, 0x1, -R205 ;  /* 0x00000001060d7824 */ /* 0x000fca00078e0acd */
[----:B------:R-:W-:Y:S02]  /*3680*/  IADD3 R0, R13, c[0x0][0x32c], RZ ;  /* 0x0000cb000d007a10 */ /* 0x000fe40007ffe0ff */
[----:B------:R-:W-:Y:S02]  /*3690*/  IMNMX R12, R12, R13, !PT ;  /* 0x0000000d0c0c7217 */ /* 0x000fe40007800200 */
[----:B------:R-:W-:Y:S02]  /*36a0*/  IMNMX R11, R11, R0, PT ;  /* 0x000000000b0b7217 */ /* 0x000fe40003800200 */
.L_x_355:
[----:B------:R-:W-:Y:S01]  /*36b0*/  ISETP.GT.AND P5, PT, R12, 0x8, P0 ;  /* 0x000000080c00780c */ /* 0x000fe200007a4270 */
[----:B------:R-:W-:Y:S01]  /*36c0*/  IMAD.SHL.U32 R195, R4, 0x2, RZ ;  /* 0x0000000204c37824 */ /* 0x000fe200078e00ff */
[----:B------:R-:W-:Y:S01]  /*36d0*/  ISETP.GT.AND P6, PT, R12, 0x10, P0 ;  /* 0x000000100c00780c */ /* 0x000fe200007c4270 */
[----:B------:R-:W-:Y:S01]  /*36e0*/  @UP2 USHF.L.U32 UR18, UR18, 0x7, URZ ;  /* 0x0000000712122899 */ /* 0x000fe2000800063f */
[----:B------:R-:W-:Y:S01]  /*36f0*/  ISETP.LT.OR P5, PT, R11, 0x9, P5 ;  /* 0x000000090b00780c */ /* 0x000fe20002fa1670 */
[--C-:B------:R-:W-:Y:S01]  /*3700*/  IMAD R189, R3, 0x2, R195.reuse ;  /* 0x0000000203bd7824 */ /* 0x100fe200078e02c3 */
[----:B------:R-:W-:Y:S01]  /*3710*/  ISETP.LT.OR P6, PT, R11, 0x11, P6 ;  /* 0x000000110b00780c */ /* 0x000fe200037c1670 */
[----:B------:R-:W-:Y:S01]  /*3720*/  LDSM.16.MT88.4 R40, [R195+0x2100] ;  /* 0x00210000c328783b */ /* 0x000fe20000004200 */
[----:B------:R-:W-:Y:S01]  /*3730*/  FSEL R30, R30, -INF , !P5 ;  /* 0xff8000001e1e7808 */ /* 0x000fe20006800000 */
[----:B------:R-:W-:Y:S01]  /*3740*/  IMAD R190, R2, 0x2, R195 ;  /* 0x0000000202be7824 */ /* 0x000fe200078e02c3 */
[----:B------:R-:W-:Y:S01]  /*3750*/  FSEL R26, R26, -INF , !P6 ;  /* 0xff8000001a1a7808 */ /* 0x000fe20007000000 */
[----:B------:R-:W-:Y:S01]  /*3760*/  LDSM.16.MT88.4 R56, [R189+0x2100] ;  /* 0x00210000bd38783b */ /* 0x000fe20000004200 */
[C---:B------:R-:W-:Y:S01]  /*3770*/  ISETP.GT.AND P5, PT, R12.reuse, 0x1, P0 ;  /* 0x000000010c00780c */ /* 0x040fe200007a4270 */
[----:B------:R-:W-:Y:S01]  /*3780*/  IMAD R188, R3, 0x2, R190 ;  /* 0x0000000203bc7824 */ /* 0x000fe200078e02be */
[C---:B------:R-:W-:Y:S01]  /*3790*/  ISETP.GT.AND P6, PT, R12.reuse, RZ, P0 ;  /* 0x000000ff0c00720c */ /* 0x040fe200007c4270 */
[----:B------:R-:W-:Y:S01]  /*37a0*/  LDSM.16.MT88.4 R124, [R195+0x100] ;  /* 0x00010000c37c783b */ /* 0x000fe20000004200 */
[----:B------:R-:W-:Y:S01]  /*37b0*/  ISETP.GT.AND P4, PT, R12, 0x9, P0 ;  /* 0x000000090c00780c */ /* 0x000fe20000784270 */
[----:B------:R-:W-:Y:S01]  /*37c0*/  ULDC.64 UR4, c[0x0][0x2c8] ;  /* 0x0000b20000047ab9 */ /* 0x000fe20000000a00 */
[C---:B------:R-:W-:Y:S01]  /*37d0*/  ISETP.LT.OR P5, PT, R11.reuse, 0x2, P5 ;  /* 0x000000020b00780c */ /* 0x040fe20002fa1670 */
[----:B------:R-:W-:Y:S01]  /*37e0*/  LDSM.16.MT88.4 R104, [R190+0x100] ;  /* 0x00010000be68783b */ /* 0x000fe20000004200 */
[C---:B------:R-:W-:Y:S01]  /*37f0*/  ISETP.LT.OR P6, PT, R11.reuse, 0x1, P6 ;  /* 0x000000010b00780c */ /* 0x040fe200037c1670 */
[----:B------:R-:W-:Y:S01]  /*3800*/  UIMAD.WIDE.U32 UR20, UR18, UR4, URZ ;  /* 0x00000004121472a5 */ /* 0x000fe2000f8e003f */
[----:B------:R-:W-:Y:S01]  /*3810*/  FMNMX.FTZ R0, R32, R33, !PT ;  /* 0x0000002120007209 */ /* 0x000fe20007810000 */
[----:B------:R-:W-:Y:S01]  /*3820*/  LDSM.16.MT88.4 R112, [R189+0x100] ;  /* 0x00010000bd70783b */ /* 0x000fe20000004200 */
[----:B------:R-:W-:Y:S01]  /*3830*/  ISETP.LT.OR P4, PT, R11, 0xa, P4 ;  /* 0x0000000a0b00780c */ /* 0x000fe20002781670 */
[----:B------:R-:W-:Y:S01]  /*3840*/  @UP2 USHF.R.U32.HI UR7, URZ, UR5, UR21 ;  /* 0x000000053f072299 */ /* 0x000fe20008011615 */
[----:B------:R-:W-:Y:S01]  /*3850*/  FSEL R14, R35, -INF , !P5 ;  /* 0xff800000230e7808 */ /* 0x000fe20006800000 */
[----:B------:R-:W-:Y:S01]  /*3860*/  LDSM.16.MT88.4 R120, [R188+0x100] ;  /* 0x00010000bc78783b */ /* 0x000fe20000004200 */
[----:B------:R-:W-:Y:S01]  /*3870*/  FSEL R34, R34, -INF , !P6 ;  /* 0xff80000022227808 */ /* 0x000fe20007000000 */
[----:B------:R-:W-:Y:S01]  /*3880*/  UIADD3 UR4, UR6, UR7, URZ ;  /* 0x0000000706047290 */ /* 0x000fe2000fffe03f */
[----:B------:R-:W-:Y:S01]  /*3890*/  FMNMX.FTZ R0, R9, R0, !PT ;  /* 0x0000000009007209 */ /* 0x000fe20007810000 */
[----:B------:R-:W-:Y:S01]  /*38a0*/  LDSM.16.MT88.4 R48, [R190+0x2100] ;  /* 0x00210000be30783b */ /* 0x000fe20000004200 */
[----:B------:R-:W-:Y:S01]  /*38b0*/  FSEL R6, R31, -INF , !P4 ;  /* 0xff8000001f067808 */ /* 0x000fe20006000000 */
[----:B------:R-:W-:Y:S01]  /*38c0*/  ULDC UR6, c[0x0][0x328] ;  /* 0x0000ca0000067ab9 */ /* 0x000fe20000000800 */
[----:B------:R-:W-:Y:S01]  /*38d0*/  FMNMX.FTZ R13, R34, R14, !PT ;  /* 0x0000000e220d7209 */ /* 0x000fe20007810000 */
[----:B------:R-:W-:Y:S01]  /*38e0*/  LDSM.16.MT88.4 R80, [R190+0x4100] ;  /* 0x00410000be50783b */ /* 0x000fe20000004200 */
[----:B------:R-:W-:Y:S01]  /*38f0*/  ISETP.GT.AND P4, PT, R12, 0x11, P0 ;  /* 0x000000110c00780c */ /* 0x000fe20000784270 */
[----:B------:R-:W-:Y:S01]  /*3900*/  UIADD3 UR13, UR13, -0x2, URZ ;  /* 0xfffffffe0d0d7890 */ /* 0x000fe2000fffe03f */
[----:B------:R-:W-:Y:S01]  /*3910*/  FMNMX.FTZ R0, R29, R0, !PT ;  /* 0x000000001d007209 */ /* 0x000fe20007810000 */
[----:B------:R-:W-:Y:S01]  /*3920*/  LDSM.16.MT88.4 R88, [R189+0x4100] ;  /* 0x00410000bd58783b */ /* 0x000fe20000004200 */
[----:B------:R-:W-:Y:S01]  /*3930*/  FMNMX.FTZ R13, R30, R13, !PT ;  /* 0x0000000d1e0d7209 */ /* 0x000fe20007810000 */
[----:B------:R-:W-:Y:S01]  /*3940*/  UIADD3 UR6, UR4, UR6, URZ ;  /* 0x0000000604067290 */ /* 0x000fe2000fffe03f */
[----:B------:R-:W-:Y:S01]  /*3950*/  ISETP.LT.OR P4, PT, R11, 0x12, P4 ;  /* 0x000000120b00780c */ /* 0x000fe20002781670 */
[----:B------:R-:W-:Y:S01]  /*3960*/  LDSM.16.MT88.4 R136, [R190+0x900] ;  /* 0x00090000be88783b */ /* 0x000fe20000004200 */
[----:B------:R-:W-:-:S02]  /*3970*/  ISETP.GT.AND P5, PT, R12, 0x18, P0 ;  /* 0x000000180c00780c */ /* 0x000fc400007a4270 */
[----:B------:R-:W-:Y:S01]  /*3980*/  FMNMX.FTZ R0, R7, R0, !PT ;  /* 0x0000000007007209 */ /* 0x000fe20007810000 */
[----:B------:R-:W-:Y:S01]  /*3990*/  LDSM.16.MT88.4 R132, [R189+0x900] ;  /* 0x00090000bd84783b */ /* 0x000fe20000004200 */
[----:B------:R-:W-:Y:S02]  /*39a0*/  FMNMX.FTZ R13, R6, R13, !PT ;  /* 0x0000000d060d7209 */ /* 0x000fe40007810000 */
[----:B------:R-:W-:Y:S02]  /*39b0*/  FSEL R10, R27, -INF , !P4 ;  /* 0xff8000001b0a7808 */ /* 0x000fe40006000000 */
[----:B------:R-:W-:Y:S02]  /*39c0*/  ISETP.GT.AND P4, PT, R12, 0x19, P0 ;  /* 0x000000190c00780c */ /* 0x000fe40000784270 */
[----:B------:R-:W-:Y:S02]  /*39d0*/  ISETP.LT.OR P5, PT, R11, 0x19, P5 ;  /* 0x000000190b00780c */ /* 0x000fe40002fa1670 */
[----:B------:R-:W-:-:S02]  /*39e0*/  FMNMX.FTZ R0, R25, R0, !PT ;  /* 0x0000000019007209 */ /* 0x000fc40007810000 */
[----:B------:R-:W-:Y:S02]  /*39f0*/  FMNMX.FTZ R13, R26, R13, !PT ;  /* 0x0000000d1a0d7209 */ /* 0x000fe40007810000 */
[----:B------:R-:W-:Y:S02]  /*3a00*/  ISETP.LT.OR P4, PT, R11, 0x1a, P4 ;  /* 0x0000001a0b00780c */ /* 0x000fe40002781670 */
[----:B------:R-:W-:Y:S02]  /*3a10*/  FSEL R22, R22, -INF , !P5 ;  /* 0xff80000016167808 */ /* 0x000fe40006800000 */
[----:B------:R-:W-:Y:S02]  /*3a20*/  FMNMX.FTZ R0, R5, R0, !PT ;  /* 0x0000000005007209 */ /* 0x000fe40007810000 */
[----:B------:R-:W-:Y:S02]  /*3a30*/  ISETP.GT.AND P5, PT, R12, 0x20, P0 ;  /* 0x000000200c00780c */ /* 0x000fe400007a4270 */
[----:B------:R-:W-:-:S02]  /*3a40*/  FMNMX.FTZ R13, R10, R13, !PT ;  /* 0x0000000d0a0d7209 */ /* 0x000fc40007810000 */
[----:B------:R-:W-:Y:S02]  /*3a50*/  FSEL R8, R23, -INF , !P4 ;  /* 0xff80000017087808 */ /* 0x000fe40006000000 */
[----:B------:R-:W-:Y:S02]  /*3a60*/  FMNMX.FTZ R0, R21, R0, !PT ;  /* 0x0000000015007209 */ /* 0x000fe40007810000 */
[----:B------:R-:W-:Y:S02]  /*3a70*/  ISETP.GT.AND P4, PT, R12, 0x21, P0 ;  /* 0x000000210c00780c */ /* 0x000fe40000784270 */
[----:B------:R-:W-:Y:S02]  /*3a80*/  ISETP.LT.OR P5, PT, R11, 0x21, P5 ;  /* 0x000000210b00780c */ /* 0x000fe40002fa1670 */
[----:B------:R-:W-:Y:S02]  /*3a90*/  FMNMX.FTZ R13, R22, R13, !PT ;  /* 0x0000000d160d7209 */ /* 0x000fe40007810000 */
[----:B------:R-:W-:-:S02]  /*3aa0*/  FMNMX.FTZ R0, R155, R0, !PT ;  /* 0x000000009b007209 */ /* 0x000fc40007810000 */
[----:B------:R-:W-:Y:S02]  /*3ab0*/  ISETP.LT.OR P4, PT, R11, 0x22, P4 ;  /* 0x000000220b00780c */ /* 0x000fe40002781670 */
[----:B------:R-:W-:Y:S02]  /*3ac0*/  FSEL R172, R18, -INF , !P5 ;  /* 0xff80000012ac7808 */ /* 0x000fe40006800000 */
[----:B------:R-:W-:Y:S02]  /*3ad0*/  ISETP.GT.AND P5, PT, R12, 0x28, P0 ;  /* 0x000000280c00780c */ /* 0x000fe400007a4270 */
[----:B------:R-:W-:Y:S02]  /*3ae0*/  FMNMX.FTZ R15, R8, R13, !PT ;  /* 0x0000000d080f7209 */ /* 0x000fe40007810000 */
[----:B------:R-:W-:Y:S02]  /*3af0*/  FMNMX.FTZ R0, R163, R0, !PT ;  /* 0x00000000a3007209 */ /* 0x000fe40007810000 */
[----:B------:R-:W-:-:S02]  /*3b00*/  FSEL R162, R19, -INF , !P4 ;  /* 0xff80000013a27808 */ /* 0x000fc40006000000 */
[----:B------:R-:W-:Y:S01]  /*3b10*/  ISETP.GT.AND P4, PT, R12, 0x29, P0 ;  /* 0x000000290c00780c */ /* 0x000fe20000784270 */
[----:B------:R-:W-:Y:S01]  /*3b20*/  LDSM.16.MT88.4 R16, [R188+0x2900] ;  /* 0x00290000bc10783b */ /* 0x000fe20000004200 */
[----:B------:R-:W-:Y:S02]  /*3b30*/  ISETP.LT.OR P5, PT, R11, 0x29, P5 ;  /* 0x000000290b00780c */ /* 0x000fe40002fa1670 */
[----:B------:R-:W-:Y:S02]  /*3b40*/  FMNMX.FTZ R15, R172, R15, !PT ;  /* 0x0000000fac0f7209 */ /* 0x000fe40007810000 */
[----:B------:R-:W-:Y:S02]  /*3b50*/  FMNMX.FTZ R0, R161, R0, !PT ;  /* 0x00000000a1007209 */ /* 0x000fe40007810000 */
[----:B------:R-:W-:Y:S02]  /*3b60*/  ISETP.GT.AND P6, PT, R12, 0x30, P0 ;  /* 0x000000300c00780c */ /* 0x000fe400007c4270 */
[----:B------:R-:W-:-:S02]  /*3b70*/  ISETP.LT.OR P4, PT, R11, 0x2a, P4 ;  /* 0x0000002a0b00780c */ /* 0x000fc40002781670 */
[----:B------:R-:W-:Y:S02]  /*3b80*/  FSEL R170, R66, -INF , !P5 ;  /* 0xff80000042aa7808 */ /* 0x000fe40006800000 */
[----:B------:R-:W-:Y:S02]  /*3b90*/  FMNMX.FTZ R15, R162, R15, !PT ;  /* 0x0000000fa20f7209 */ /* 0x000fe40007810000 */
[----:B------:R-:W-:Y:S02]  /*3ba0*/  FMNMX.FTZ R0, R157, R0, !PT ;  /* 0x000000009d007209 */ /* 0x000fe40007810000 */
[----:B------:R-:W-:Y:S02]  /*3bb0*/  FSEL R164, R67, -INF , !P4 ;  /* 0xff80000043a47808 */ /* 0x000fe40006000000 */
[----:B------:R-:W-:Y:S01]  /*3bc0*/  ISETP.GT.AND P5, PT, R12, 0x31, P0 ;  /* 0x000000310c00780c */ /* 0x000fe200007a4270 */
[----:B------:R-:W-:Y:S01]  /*3bd0*/  LDSM.16.MT88.4 R64, [R188+0x2100] ;  /* 0x00210000bc40783b */ /* 0x000fe20000004200 */
[----:B------:R-:W-:-:S02]  /*3be0*/  ISETP.LT.OR P6, PT, R11, 0x31, P6 ;  /* 0x000000310b00780c */ /* 0x000fc400037c1670 */
[----:B------:R-:W-:Y:S02]  /*3bf0*/  FMNMX.FTZ R15, R170, R15, !PT ;  /* 0x0000000faa0f7209 */ /* 0x000fe40007810000 */
[----:B------:R-:W-:Y:S02]  /*3c00*/  FMNMX.FTZ R0, R167, R0, !PT ;  /* 0x00000000a7007209 */ /* 0x000fe40007810000 */
[----:B------:R-:W-:Y:S02]  /*3c10*/  ISETP.GT.AND P4, PT, R12, 0x38, P0 ;  /* 0x000000380c00780c */ /* 0x000fe40000784270 */
[----:B------:R-:W-:Y:S02]  /*3c20*/  ISETP.LT.OR P5, PT, R11, 0x32, P5 ;  /* 0x000000320b00780c */ /* 0x000fe40002fa1670 */
[----:B------:R-:W-:Y:S02]  /*3c30*/  FSEL R166, R70, -INF , !P6 ;  /* 0xff80000046a67808 */ /* 0x000fe40007000000 */
[----:B------:R-:W-:-:S02]  /*3c40*/  FMNMX.FTZ R15, R164, R15, !PT ;  /* 0x0000000fa40f7209 */ /* 0x000fc40007810000 */
[----:B------:R-:W-:Y:S02]  /*3c50*/  FMNMX.FTZ R0, R165, R0, !PT ;  /* 0x00000000a5007209 */ /* 0x000fe40007810000 */
[----:B------:R-:W-:Y:S02]  /*3c60*/  ISETP.GT.AND P0, PT, R12, 0x39, P0 ;  /* 0x000000390c00780c */ /* 0x000fe40000704270 */
[----:B------:R-:W-:Y:S02]  /*3c70*/  FSEL R142, R71, -INF , !P5 ;  /* 0xff800000478e7808 */ /* 0x000fe40006800000 */
[----:B------:R-:W-:Y:S02]  /*3c80*/  ISETP.LT.OR P4, PT, R11, 0x39, P4 ;  /* 0x000000390b00780c */ /* 0x000fe40002781670 */
[----:B------:R-:W-:Y:S02]  /*3c90*/  FMNMX.FTZ R15, R166, R15, !PT ;  /* 0x0000000fa60f7209 */ /* 0x000fe40007810000 */
[----:B------:R-:W-:-:S02]  /*3ca0*/  FMNMX.FTZ R0, R143, R0, !PT ;  /* 0x000000008f007209 */ /* 0x000fc40007810000 */
[----:B------:R-:W-:Y:S02]  /*3cb0*/  ISETP.LT.OR P0, PT, R11, 0x3a, P0 ;  /* 0x0000003a0b00780c */ /* 0x000fe40000701670 */
[----:B------:R-:W-:Y:S02]  /*3cc0*/  FSEL R140, R74, -INF , !P4 ;  /* 0xff8000004a8c7808 */ /* 0x000fe40006000000 */
[----:B------:R-:W-:Y:S02]  /*3cd0*/  FMNMX.FTZ R15, R142, R15, !PT ;  /* 0x0000000f8e0f7209 */ /* 0x000fe40007810000 */
[----:B------:R-:W-:Y:S02]  /*3ce0*/  FMNMX.FTZ R0, R141, R0, !PT ;  /* 0x000000008d007209 */ /* 0x000fe40007810000 */
[----:B------:R-:W-:Y:S02]  /*3cf0*/  FSEL R160, R75, -INF , !P0 ;  /* 0xff8000004ba07808 */ /* 0x000fe40004000000 */
        /* <DEDUP_REMOVED lines=20> */
[----:B------:R-:W-:Y:S01]  /*3e40*/  PLOP3.LUT P0, PT, PT, PT, UP1, 0x40, 0x0 ;  /* 0x000000000000781c */ /* 0x000fe20003f0e818 */
[----:B------:R-:W-:Y:S01]  /*3e50*/  FFMA.FTZ R147, R29, c[0x0][0x2d0], -R168 ;  /* 0x0000b4001d937a23 */ /* 0x000fe200000108a8 */
[----:B------:R-:W-:Y:S01]  /*3e60*/  MUFU.EX2 R154, R154 ;  /* 0x0000009a009a7308 */ /* 0x000fe20000000800 */
[----:B------:R-:W-:-:S02]  /*3e70*/  FFMA.FTZ R148, R34, c[0x0][0x2d0], -R159 ;  /* 0x0000b40022947a23 */ /* 0x000fc4000001089f */
[--C-:B------:R-:W-:Y:S01]  /*3e80*/  FFMA.FTZ R149, R14, c[0x0][0x2d0], -R159.reuse ;  /* 0x0000b4000e957a23 */ /* 0x100fe2000001089f */
[----:B------:R-:W-:Y:S01]  /*3e90*/  LDSM.16.MT88.4 R32, [R188+0x900] ;  /* 0x00090000bc20783b */ /* 0x000fe20000004200 */
[--C-:B------:R-:W-:Y:S02]  /*3ea0*/  FFMA.FTZ R150, R30, c[0x0][0x2d0], -R159.reuse ;  /* 0x0000b4001e967a23 */ /* 0x100fe4000001089f */
[--C-:B------:R-:W-:Y:S01]  /*3eb0*/  FFMA.FTZ R15, R6, c[0x0][0x2d0], -R159.reuse ;  /* 0x0000b400060f7a23 */ /* 0x100fe2000001089f */
[----:B------:R-:W1:Y:S01]  /*3ec0*/  MUFU.EX2 R153, R153 ;  /* 0x0000009900997308 */ /* 0x000e620000000800 */
[--C-:B------:R-:W-:Y:S01]  /*3ed0*/  FFMA.FTZ R151, R7, c[0x0][0x2d0], -R168.reuse ;  /* 0x0000b40007977a23 */ /* 0x100fe200000108a8 */
[----:B------:R-:W-:Y:S01]  /*3ee0*/  LDSM.16.MT88.4 R28, [R190+0x2900] ;  /* 0x00290000be1c783b */ /* 0x000fe20000004200 */
[--C-:B------:R-:W-:Y:S02]  /*3ef0*/  FFMA.FTZ R145, R5, c[0x0][0x2d0], -R168.reuse ;  /* 0x0000b40005917a23 */ /* 0x100fe400000108a8 */
[----:B------:R-:W-:Y:S01]  /*3f00*/  FFMA.FTZ R14, R21, c[0x0][0x2d0], -R168 ;  /* 0x0000b400150e7a23 */ /* 0x000fe200000108a8 */
[----:B------:R-:W2:Y:S01]  /*3f10*/  LDSM.16.MT88.4 R4, [R188+0x4100] ;  /* 0x00410000bc04783b */ /* 0x000ea20000004200 */
[--C-:B------:R-:W-:Y:S01]  /*3f20*/  FFMA.FTZ R13, R10, c[0x0][0x2d0], -R159.reuse ;  /* 0x0000b4000a0d7a23 */ /* 0x100fe2000001089f */
[----:B------:R-:W-:Y:S01]  /*3f30*/  MUFU.EX2 R152, R152 ;  /* 0x0000009800987308 */ /* 0x000fe20000000800 */
[----:B------:R-:W-:-:S02]  /*3f40*/  FFMA.FTZ R3, R22, c[0x0][0x2d0], -R159 ;  /* 0x0000b40016037a23 */ /* 0x000fc4000001089f */
[--C-:B------:R-:W-:Y:S01]  /*3f50*/  FFMA.FTZ R2, R8, c[0x0][0x2d0], -R159.reuse ;  /* 0x0000b40008027a23 */ /* 0x100fe2000001089f */
[----:B------:R-:W-:Y:S01]  /*3f60*/  LDSM.16.MT88.4 R20, [R189+0x2900] ;  /* 0x00290000bd14783b */ /* 0x000fe20000004200 */
[--C-:B------:R-:W-:Y:S02]  /*3f70*/  FFMA.FTZ R146, R25, c[0x0][0x2d0], -R168.reuse ;  /* 0x0000b40019927a23 */ /* 0x100fe400000108a8 */
[----:B------:R-:W-:Y:S01]  /*3f80*/  FFMA.FTZ R144, R26, c[0x0][0x2d0], -R159 ;  /* 0x0000b4001a907a23 */ /* 0x000fe2000001089f */
[----:B------:R-:W3:Y:S01]  /*3f90*/  MUFU.EX2 R147, R147 ;  /* 0x0000009300937308 */ /* 0x000ee20000000800 */
[----:B------:R-:W4:Y:S01]  /*3fa0*/  LDSM.16.MT88.4 R8, [R195+0x2900] ;  /* 0x00290000c308783b */ /* 0x000f220000004200 */
[----:B-1----:R-:W-:Y:S01]  /*3fb0*/  F2FP.PACK_AB R96, R153, R154 ;  /* 0x0000009a9960723e */ /* 0x002fe200000000ff */
[--C-:B------:R-:W-:Y:S02]  /*3fc0*/  FFMA.FTZ R158, R163, c[0x0][0x2d0], -R168.reuse ;  /* 0x0000b400a39e7a23 */ /* 0x100fe400000108a8 */
[----:B------:R-:W1:Y:S01]  /*3fd0*/  LDSM.16.MT88.4 R24, [R195+0x900] ;  /* 0x00090000c318783b */ /* 0x000e620000004200 */
[----:B------:R-:W-:-:S02]  /*3fe0*/  FFMA.FTZ R156, R161, c[0x0][0x2d0], -R168 ;  /* 0x0000b400a19c7a23 */ /* 0x000fc400000108a8 */
[----:B------:R-:W-:Y:S01]  /*3ff0*/  MUFU.EX2 R148, R148 ;  /* 0x0000009400947308 */ /* 0x000fe20000000800 */
[--C-:B------:R-:W-:Y:S02]  /*4000*/  FFMA.FTZ R155, R155, c[0x0][0x2d0], -R168.reuse ;  /* 0x0000b4009b9b7a23 */ /* 0x100fe400000108a8 */
[----:B------:R-:W-:Y:S02]  /*4010*/  FFMA.FTZ R157, R157, c[0x0][0x2d0], -R168 ;  /* 0x0000b4009d9d7a23 */ /* 0x000fe400000108a8 */
[--C-:B------:R-:W-:Y:S02]  /*4020*/  FFMA.FTZ R161, R172, c[0x0][0x2d0], -R159.reuse ;  /* 0x0000b400aca17a23 */ /* 0x100fe4000001089f */
[--C-:B------:R-:W-:Y:S01]  /*4030*/  FFMA.FTZ R162, R162, c[0x0][0x2d0], -R159.reuse ;  /* 0x0000b400a2a27a23 */ /* 0x100fe2000001089f */
[----:B------:R-:W5:Y:S01]  /*4040*/  MUFU.EX2 R149, R149 ;  /* 0x0000009500957308 */ /* 0x000f620000000800 */
[----:B---3--:R-:W-:Y:S01]  /*4050*/  F2FP.PACK_AB R98, R147, R152 ;  /* 0x000000989362723e */ /* 0x008fe200000000ff */
[----:B------:R-:W-:-:S02]  /*4060*/  FFMA.FTZ R163, R170, c[0x0][0x2d0], -R159 ;  /* 0x0000b400aaa37a23 */ /* 0x000fc4000001089f */
[--C-:B------:R-:W-:Y:S02]  /*4070*/  FFMA.FTZ R164, R164, c[0x0][0x2d0], -R159.reuse ;  /* 0x0000b400a4a47a23 */ /* 0x100fe4000001089f */
[--C-:B------:R-:W-:Y:S02]  /*4080*/  FFMA.FTZ R170, R165, c[0x0][0x2d0], -R168.reuse ;  /* 0x0000b400a5aa7a23 */ /* 0x100fe400000108a8 */
[----:B------:R-:W-:Y:S01]  /*4090*/  MUFU.EX2 R150, R150 ;  /* 0x0000009600967308 */ /* 0x000fe20000000800 */
[--C-:B------:R-:W-:Y:S02]  /*40a0*/  FFMA.FTZ R167, R167, c[0x0][0x2d0], -R168.reuse ;  /* 0x0000b400a7a77a23 */ /* 0x100fe400000108a8 */
[--C-:B------:R-:W-:Y:S02]  /*40b0*/  FFMA.FTZ R165, R143, c[0x0][0x2d0], -R168.reuse ;  /* 0x0000b4008fa57a23 */ /* 0x100fe400000108a8 */
[----:B------:R-:W-:Y:S02]  /*40c0*/  FFMA.FTZ R210, R141, c[0x0][0x2d0], -R168 ;  /* 0x0000b4008dd27a23 */ /* 0x000fe400000108a8 */
[--C-:B------:R-:W-:Y:S01]  /*40d0*/  FFMA.FTZ R166, R166, c[0x0][0x2d0], -R159.reuse ;  /* 0x0000b400a6a67a23 */ /* 0x100fe2000001089f */
[----:B------:R-:W3:Y:S01]  /*40e0*/  MUFU.EX2 R15, R15 ;  /* 0x0000000f000f7308 */ /* 0x000ee20000000800 */
[----:B-----5:R-:W-:Y:S01]  /*40f0*/  F2FP.PACK_AB R97, R149, R148 ;  /* 0x000000949561723e */ /* 0x020fe200000000ff */
[----:B------:R-:W-:-:S02]  /*4100*/  FFMA.FTZ R169, R142, c[0x0][0x2d0], -R159 ;  /* 0x0000b4008ea97a23 */ /* 0x000fc4000001089f */
[--C-:B------:R-:W-:Y:S02]  /*4110*/  FFMA.FTZ R168, R140, c[0x0][0x2d0], -R159.reuse ;  /* 0x0000b4008ca87a23 */ /* 0x100fe4000001089f */
[----:B------:R-:W-:Y:S01]  /*4120*/  FFMA.FTZ R211, R160, c[0x0][0x2d0], -R159 ;  /* 0x0000b400a0d37a23 */ /* 0x000fe2000001089f */
[----:B------:R-:W-:Y:S01]  /*4130*/  LDSM.16.MT88.4 R140, [R190+0x1900] ;  /* 0x00190000be8c783b */ /* 0x000fe20000004200 */
[----:B------:R-:W-:Y:S01]  /*4140*/  MUFU.EX2 R151, R151 ;  /* 0x0000009700977308 */ /* 0x000fe20000000800 */
[----:B------:R-:W-:Y:S02]  /*4150*/  FADD.FTZ R153, R154, R153 ;  /* 0x000000999a997221 */ /* 0x000fe40000010000 */
[----:B------:R-:W-:Y:S02]  /*4160*/  FADD.FTZ R149, R148, R149 ;  /* 0x0000009594957221 */ /* 0x000fe40000010000 */
[----:B------:R-:W-:Y:S01]  /*4170*/  FADD.FTZ R152, R152, R153 ;  /* 0x0000009998987221 */ /* 0x000fe20000010000 */
[----:B---3--:R-:W-:-:S02]  /*4180*/  F2FP.PACK_AB R99, R15, R150 ;  /* 0x000000960f63723e */ /* 0x008fc400000000ff */
[----:B------:R-:W3:Y:S01]  /*4190*/  MUFU.EX2 R146, R146 ;  /* 0x0000009200927308 */ /* 0x000ee20000000800 */
[----:B------:R-:W-:Y:S02]  /*41a0*/  FADD.FTZ R150, R150, R149 ;  /* 0x0000009596967221 */ /* 0x000fe40000010000 */
[----:B------:R-:W-:Y:S02]  /*41b0*/  FADD.FTZ R152, R147, R152 ;  /* 0x0000009893987221 */ /* 0x000fe40000010000 */
        /* <DEDUP_REMOVED lines=45> */
[C---:B--2---:R-:W-:Y:S07]  /*4490*/  HMMA.16816.F32 R92, R96.reuse, R4, RZ ;  /* 0x00000004605c723c */ /* 0x044fee00000018ff */
[----:B---3--:R-:W-:Y:S01]  /*44a0*/  F2FP.PACK_AB R4, R146, R151 ;  /* 0x000000979204723e */ /* 0x008fe200000000ff */
[----:B------:R-:W-:Y:S01]  /*44b0*/  HMMA.16816.F32 R96, R96, R6, RZ ;  /* 0x000000066060723c */ /* 0x000fe200000018ff */
[----:B-----5:R-:W-:Y:S01]  /*44c0*/  F2FP.PACK_AB R5, R13, R144 ;  /* 0x000000900d05723e */ /* 0x020fe200000000ff */
[----:B------:R-:W-:-:S02]  /*44d0*/  FADD.FTZ R151, R151, R152 ;  /* 0x0000009897977221 */ /* 0x000fc40000010000 */
[----:B------:R-:W-:Y:S02]  /*44e0*/  FADD.FTZ R144, R144, R15 ;  /* 0x0000000f90907221 */ /* 0x000fe40000010000 */
[----:B------:R-:W-:Y:S01]  /*44f0*/  FADD.FTZ R146, R146, R151 ;  /* 0x0000009792927221 */ /* 0x000fe20000010000 */
[----:B------:R-:W-:Y:S01]  /*4500*/  F2FP.PACK_AB R6, R14, R145 ;  /* 0x000000910e06723e */ /* 0x000fe200000000ff */
[----:B------:R-:W-:Y:S01]  /*4510*/  FADD.FTZ R144, R13, R144 ;  /* 0x000000900d907221 */ /* 0x000fe20000010000 */
[----:B-1----:R-:W-:Y:S01]  /*4520*/  F2FP.PACK_AB R7, R2, R3 ;  /* 0x000000030207723e */ /* 0x002fe200000000ff */
        /* <DEDUP_REMOVED lines=34> */
[C---:B---3--:R-:W-:Y:S08]  /*4750*/  HMMA.16816.F32 R68, R4.reuse, R24, R68 ;  /* 0x000000180444723c */ /* 0x048ff00000001844 */
[C---:B------:R-:W-:Y:S01]  /*4760*/  HMMA.16816.F32 R72, R4.reuse, R26, R72 ;  /* 0x0000001a0448723c */ /* 0x040fe20000001848 */
[----:B------:R-:W-:Y:S07]  /*4770*/  LDSM.16.MT88.4 R24, [R195+0x5100] ;  /* 0x00510000c318783b */ /* 0x000fee0000004200 */
[C---:B----4-:R-:W-:Y:S08]  /*4780*/  HMMA.16816.F32 R92, R4.reuse, R16, R92 ;  /* 0x00000010045c723c */ /* 0x050ff0000000185c */
        /* <DEDUP_REMOVED lines=14> */
[----:B------:R-:W-:-:S03]  /*4870*/  FADD.FTZ R163, R164, R163 ;  /* 0x000000a3a4a37221 */ /* 0x000fc60000010000 */
        /* <DEDUP_REMOVED lines=29> */
[C---:B------:R-:W-:Y:S08]  /*4a50*/  HMMA.16816.F32 R116, R4.reuse, R32, R116 ;  /* 0x000000200474723c */ /* 0x040ff00000001874 */
[C---:B------:R-:W-:Y:S01]  /*4a60*/  HMMA.16816.F32 R120, R4.reuse, R34, R120 ;  /* 0x000000220478723c */ /* 0x040fe20000001878 */
[----:B------:R-:W5:Y:S07]  /*4a70*/  LDSM.16.MT88.4 R32, [R190+0x3900] ;  /* 0x00390000be20783b */ /* 0x000f6e0000004200 */
[C---:B------:R-:W-:Y:S08]  /*4a80*/  HMMA.16816.F32 R44, R4.reuse, R28, R44 ;  /* 0x0000001c042c723c */ /* 0x040ff0000000182c */
[----:B------:R-:W-:Y:S01]  /*4a90*/  HMMA.16816.F32 R48, R4, R30, R48 ;  /* 0x0000001e0430723c */ /* 0x000fe20000001830 */
[----:B------:R-:W2:Y:S06]  /*4aa0*/  LDSM.16.MT88.4 R28, [R189+0x3900] ;  /* 0x00390000bd1c783b */ /* 0x000eac0000004200 */
        /* <DEDUP_REMOVED lines=9> */
[----:B---3--:R-:W-:Y:S01]  /*4b40*/  HMMA.16816.F32 R128, R4, R16, R128 ;  /* 0x000000100480723c */ /* 0x008fe20000001880 */
[----:B------:R-:W-:-:S02]  /*4b50*/  FADD.FTZ R168, R168, R169 ;  /* 0x000000a9a8a87221 */ /* 0x000fc40000010000 */
[----:B------:R-:W-:Y:S02]  /*4b60*/  FADD.FTZ R210, R210, R165 ;  /* 0x000000a5d2d27221 */ /* 0x000fe40000010000 */
[----:B------:R-:W-:-:S03]  /*4b70*/  FADD.FTZ R211, R211, R168 ;  /* 0x000000a8d3d37221 */ /* 0x000fc60000010000 */
        /* <DEDUP_REMOVED lines=9> */
[C---:B------:R-:W-:Y:S08]  /*4c10*/  HMMA.16816.F32 R104, R4.reuse, R142, R104 ;  /* 0x0000008e0468723c */ /* 0x040ff00000001868 */
[C---:B------:R-:W-:Y:S08]  /*4c20*/  HMMA.16816.F32 R108, R4.reuse, R136, R108 ;  /* 0x00000088046c723c */ /* 0x040ff0000000186c */
[C---:B------:R-:W-:Y:S08]  /*4c30*/  HMMA.16816.F32 R112, R4.reuse, R138, R112 ;  /* 0x0000008a0470723c */ /* 0x040ff00000001870 */
[C---:B----4-:R-:W-:Y:S08]  /*4c40*/  HMMA.16816.F32 R116, R4.reuse, R132, R116 ;  /* 0x000000840474723c */ /* 0x050ff00000001874 */
[C---:B------:R-:W-:Y:S08]  /*4c50*/  HMMA.16816.F32 R120, R4.reuse, R134, R120 ;  /* 0x000000860478723c */ /* 0x040ff00000001878 */
[C---:B-----5:R-:W-:Y:S08]  /*4c60*/  HMMA.16816.F32 R44, R4.reuse, R32, R44 ;  /* 0x00000020042c723c */ /* 0x060ff0000000182c */
[C---:B------:R-:W-:Y:S08]  /*4c70*/  HMMA.16816.F32 R48, R4.reuse, R34, R48 ;  /* 0x000000220430723c */ /* 0x040ff00000001830 */
[C---:B------:R-:W-:Y:S08]  /*4c80*/  HMMA.16816.F32 R52, R4.reuse, R28, R52 ;  /* 0x0000001c0434723c */ /* 0x040ff00000001834 */
[C---:B------:R-:W-:Y:S08]  /*4c90*/  HMMA.16816.F32 R56, R4.reuse, R30, R56 ;  /* 0x0000001e0438723c */ /* 0x040ff00000001838 */
[C---:B------:R-:W-:Y:S08]  /*4ca0*/  HMMA.16816.F32 R60, R4.reuse, R24, R60 ;  /* 0x00000018043c723c */ /* 0x040ff0000000183c */
[C---:B------:R-:W-:Y:S08]  /*4cb0*/  HMMA.16816.F32 R64, R4.reuse, R26, R64 ;  /* 0x0000001a0440723c */ /* 0x040ff00000001840 */
[C---:B---3--:R-:W-:Y:S08]  /*4cc0*/  HMMA.16816.F32 R76, R4.reuse, R16, R76 ;  /* 0x00000010044c723c */ /* 0x048ff0000000184c */
[C---:B------:R-:W-:Y:S08]  /*4cd0*/  HMMA.16816.F32 R80, R4.reuse, R18, R80 ;  /* 0x000000120450723c */ /* 0x040ff00000001850 */
[C---:B-1----:R-:W-:Y:S08]  /*4ce0*/  HMMA.16816.F32 R84, R4.reuse, R8, R84 ;  /* 0x000000080454723c */ /* 0x042ff00000001854 */
[C---:B------:R-:W-:Y:S08]  /*4cf0*/  HMMA.16816.F32 R88, R4.reuse, R10, R88 ;  /* 0x0000000a0458723c */ /* 0x040ff00000001858 */
[C---:B--2---:R-:W-:Y:S08]  /*4d00*/  HMMA.16816.F32 R92, R4.reuse, R20, R92 ;  /* 0x00000014045c723c */ /* 0x044ff0000000185c */
[----:B------:R-:W-:Y:S01]  /*4d10*/  HMMA.16816.F32 R96, R4, R22, R96 ;  /* 0x000000160460723c */ /* 0x000fe20000001860 */
[----:B------:R-:W-:Y:S07]  /*4d20*/  @P0 BRA `(.L_x_359) ;  /* 0x0000014000000947 */ /* 0x000fee0003800000 */
        /* <DEDUP_REMOVED lines=11> */
.L_x_360:
[----:B------:R-:W-:Y:S02]  /*4de0*/  ULDC UR4, c[0x0][0x32c] ;  /* 0x0000cb0000047ab9 */ /* 0x000fe40000000800 */
[----:B------:R-:W-:-:S03]  /*4df0*/  UISETP.NE.AND UP0, UPT, UR19, UR4, UPT ;  /* 0x000000041300728c */ /* 0x000fc6000bf05270 */
[----:B------:R-:W-:Y:S02]  /*4e00*/  ULDC.64 UR4, c[0x0][0x330] ;  /* 0x0000cc0000047ab9 */ /* 0x000fe40000000a00 */
[----:B------:R-:W-:-:S06]  /*4e10*/  UIMAD.WIDE.U32 UR18, UR7, UR4, URZ ;  /* 0x00000004071272a5 */ /* 0x000fcc000f8e003f */
[----:B------:R-:W-:Y:S02]  /*4e20*/  @UP0 USHF.R.U32.HI UR7, URZ, UR5, UR19 ;  /* 0x000000053f070299 */ /* 0x000fe40008011613 */
.L_x_361:
[----:B------:R-:W-:Y:S02]  /*4e30*/  ULDC UR4, c[0x0][0x32c] ;  /* 0x0000cb0000047ab9 */ /* 0x000fe40000000800 */
[----:B------:R-:W-:-:S04]  /*4e40*/  UIMAD UR4, UR7, UR4, UR4 ;  /* 0x00000004070472a4 */ /* 0x000fc8000f8e0204 */
[----:B------:R-:W-:-:S04]  /*4e50*/  UISETP.LT.AND UP0, UPT, UR6, UR4, UPT ;  /* 0x000000040600728c */ /* 0x000fc8000bf01270 */
[----:B------:R-:W-:-:S04]  /*4e60*/  USEL UR6, UR6, UR4, UP0 ;  /* 0x0000000406067287 */ /* 0x000fc80008000000 */
.L_x_359:
[----:B------:R-:W-:-:S04]  /*4e70*/  USHF.R.S32.HI UR4, URZ, 0x1f, UR6 ;  /* 0x0000001f3f047899 */ /* 0x000fc80008011406 */
[----:B------:R-:W-:-:S04]  /*4e80*/  ULEA.HI UR4, UR4, UR6, URZ, 0x6 ;  /* 0x0000000604047291 */ /* 0x000fc8000f8f303f */
[----:B------:R-:W-:-:S04]  /*4e90*/  USHF.R.S32.HI UR18, URZ, 0x6, UR4 ;  /* 0x000000063f127899 */ /* 0x000fc80008011404 */
[----:B------:R-:W-:-:S04]  /*4ea0*/  UISETP.LT.AND UP0, UPT, UR8, UR18, UPT ;  /* 0x000000120800728c */ /* 0x000fc8000bf01270 */
[----:B------:R-:W-:-:S04]  /*4eb0*/  USEL UR18, UR8, UR18, !UP0 ;  /* 0x0000001208127287 */ /* 0x000fc8000c000000 */
[----:B------:R-:W-:-:S06]  /*4ec0*/  UISETP.GE.AND UP0, UPT, UR13, UR18, UPT ;  /* 0x000000120d00728c */ /* 0x000fcc000bf06270 */
[----:B------:R-:W-:-:S13]  /*4ed0*/  PLOP3.LUT P0, PT, PT, PT, UP0, 0x80, 0x0 ;  /* 0x000000000000781c */ /* 0x000fda0003f0f008 */
[----:B------:R-:W-:Y:S05]  /*4ee0*/  @!P0 BRA `(.L_x_362) ;  /* 0x0000352000008947 */ /* 0x000fea0003800000 */
[----:B------:R-:W-:Y:S01]  /*4ef0*/  PLOP3.LUT P4, PT, PT, PT, UP2, 0x80, 0x0 ;  /* 0x000000000000781c */ /* 0x000fe20003f8f028 */
[----:B------:R-:W-:Y:S01]  /*4f00*/  IMAD.MOV.U32 R2, RZ, RZ, R12 ;  /* 0x000000ffff027224 */ /* 0x000fe200078e000c */
[----:B------:R-:W-:Y:S01]  /*4f10*/  PLOP3.LUT P0, PT, PT, PT, UP2, 0x80, 0x0 ;  /* 0x000000000000781c */ /* 0x000fe20003f0f028 */
[----:B------:R-:W-:Y:S01]  /*4f20*/  IMAD.MOV.U32 R3, RZ, RZ, R0 ;  /* 0x000000ffff037224 */ /* 0x000fe200078e0000 */
[C---:B------:R-:W-:Y:S01]  /*4f30*/  IADD3 R220, P6, R200.reuse, 0x40, RZ ;  /* 0x00000040c8dc7810 */ /* 0x040fe20007fde0ff */
[----:B------:R-:W-:Y:S01]  /*4f40*/  ULDC.64 UR6, c[0x0][0x208] ;  /* 0x0000820000067ab9 */ /* 0x000fe20000000a00 */
[----:B------:R-:W-:Y:S01]  /*4f50*/  IADD3 R218, P5, R200, 0x80, RZ ;  /* 0x00000080c8da7810 */ /* 0x000fe20007fbe0ff */
[----:B------:R-:W-:Y:S02]  /*4f60*/  ULDC.64 UR4, c[0x0][0x1e0] ;  /* 0x0000780000047ab9 */ /* 0x000fe40000000a00 */
[--C-:B------:R-:W-:Y:S01]  /*4f70*/  IMAD.X R219, RZ, RZ, R207.reuse, P6 ;  /* 0x000000ffffdb7224 */ /* 0x100fe200030e06cf */
[----:B------:R-:W-:Y:S01]  /*4f80*/  IADD3 R214, P6, R202, 0x80, RZ ;  /* 0x00000080cad67810 */ /* 0x000fe20007fde0ff */
[----:B------:R-:W-:-:S02]  /*4f90*/  IMAD.X R217, RZ, RZ, R207, P5 ;  /* 0x000000ffffd97224 */ /* 0x000fc400028e06cf */
[----:B------:R-:W-:Y:S01]  /*4fa0*/  @P4 IMAD.HI.U32 R212, R204, c[0x0][0x2c8], RZ ;  /* 0x0000b200ccd44a27 */ /* 0x000fe200078e00ff */
[----:B------:R-:W-:-:S03]  /*4fb0*/  IADD3 R216, P4, R202, 0x40, RZ ;  /* 0x00000040cad87810 */ /* 0x000fc60007f9e0ff */
[--C-:B------:R-:W-:Y:S01]  /*4fc0*/  IMAD.X R213, RZ, RZ, R209.reuse, P6 ;  /* 0x000000ffffd57224 */ /* 0x100fe200030e06d1 */
[----:B------:R-:W-:Y:S01]  /*4fd0*/  @P0 SHF.R.U32.HI R212, RZ, c[0x0][0x2cc], R212 ;  /* 0x0000b300ffd40a19 */ /* 0x000fe200000116d4 */
[----:B------:R-:W-:Y:S02]  /*4fe0*/  IMAD.X R215, RZ, RZ, R209, P4 ;  /* 0x000000ffffd77224 */ /* 0x000fe400020e06d1 */
.L_x_371:
[----:B------:R-:W-:Y:S04]  /*4ff0*/  DEPBAR.LE SB0, 0x0 ;  /* 0x000080000000791a */ /* 0x000fe80000000000 */
[----:B------:R-:W-:Y:S01]  /*5000*/  BAR.SYNC.DEFER_BLOCKING 0x0 ;  /* 0x0000000000007b1d */ /* 0x000fe20000010000 */
[----:B------:R-:W-:Y:S06]  /*5010*/  UISETP.GT.AND UP3, UPT, UR8, UR13, UPT ;  /* 0x0000000d0800728c */ /* 0x000fec000bf64270 */
[----:B------:R-:W-:Y:S05]  /*5020*/  PLOP3.LUT P0, PT, PT, PT, UP3, 0x80, 0x0 ;  /* 0x000000000000781c */ /* 0x000fea0003f0f038 */
[----:B------:R-:W-:Y:S02]  /*5030*/  @!UP3 USHF.R.S32.HI UR19, URZ, 0x1f, UR13 ;  /* 0x0000001f3f13b899 */ /* 0x000fe4000801140d */
[----:B------:R-:W-:Y:S02]  /*5040*/  @!UP3 UIMAD.WIDE.U32 UR22, UR13, UR6, URZ ;  /* 0x000000060d16b2a5 */ /* 0x000fe4000f8e003f */
[----:B------:R-:W-:Y:S02]  /*5050*/  @!UP3 UIMAD UR19, UR19, UR6, URZ ;  /* 0x000000061313b2a4 */ /* 0x000fe4000f8e023f */
[----:B------:R-:W-:Y:S02]  /*5060*/  @!UP3 USHF.L.U32 UR20, UR22, 0x6, URZ ;  /* 0x000000061614b899 */ /* 0x000fe4000800063f */
[----:B------:R-:W-:Y:S01]  /*5070*/  @!UP3 UIMAD UR19, UR13, UR7, UR19 ;  /* 0x000000070d13b2a4 */ /* 0x000fe2000f8e0213 */
[----:B------:R-:W-:Y:S03]  /*5080*/  LDSM.16.M88.4 R132, [R198+0xc100] ;  /* 0x00c10000c684783b */ /* 0x000fe60000000200 */
[----:B------:R-:W-:Y:S01]  /*5090*/  @!P0 IADD3 R221, P6, R200, UR20, RZ ;  /* 0x00000014c8dd8c10 */ /* 0x000fe2000ffde0ff */
[----:B------:R-:W-:Y:S01]  /*50a0*/  @!UP3 UIADD3 UR19, UR23, UR19, URZ ;  /* 0x000000131713b290 */ /* 0x000fe2000fffe03f */
[----:B------:R-:W-:Y:S01]  /*50b0*/  @!P0 IADD3 R223, P5, R220, UR20, RZ ;  /* 0x00000014dcdf8c10 */ /* 0x000fe2000ffbe0ff */
[----:B------:R-:W1:Y:S01]  /*50c0*/  LDSM.16.M88.4 R136, [R197+0x6100] ;  /* 0x00610000c588783b */ /* 0x000e620000000200 */
[----:B------:R-:W-:Y:S01]  /*50d0*/  @!P0 IADD3 R225, P4, R218, UR20, RZ ;  /* 0x00000014dae18c10 */ /* 0x000fe2000ff9e0ff */
[----:B------:R-:W-:Y:S02]  /*50e0*/  @!UP3 USHF.L.U64.HI UR19, UR22, 0x6, UR19 ;  /* 0x000000061613b899 */ /* 0x000fe40008010213 */
[----:B------:R-:W-:Y:S01]  /*50f0*/  @!UP3 ULEA UR20, UP0, UR6, UR20, 0x5 ;  /* 0x000000140614b291 */ /* 0x000fe2000f80283f */
[----:B------:R-:W2:Y:S03]  /*5100*/  LDSM.16.M88.4 R140, [R197+0x6900] ;  /* 0x00690000c58c783b */ /* 0x000ea60000000200 */
[----:B------:R-:W-:Y:S02]  /*5110*/  @!P0 IADD3.X R0, R207, UR19, RZ, P6, !PT ;  /* 0x00000013cf008c10 */ /* 0x000fe4000b7fe4ff */
[----:B------:R-:W3:Y:S01]  /*5120*/  LDSM.16.M88.4 R144, [R197+0x7100] ;  /* 0x00710000c590783b */ /* 0x000ee20000000200 */
[----:B------:R-:W-:Y:S02]  /*5130*/  @!P0 LEA R230, P6, R221, c[0x0][0x1f8], 0x1 ;  /* 0x00007e00dde68a11 */ /* 0x000fe400078c08ff */
[----:B------:R-:W-:Y:S02]  /*5140*/  @!P0 IADD3.X R222, R219, UR19, RZ, P5, !PT ;  /* 0x00000013dbde8c10 */ /* 0x000fe4000affe4ff */
[----:B------:R-:W4:Y:S01]  /*5150*/  LDSM.16.M88.4 R148, [R197+0x7900] ;  /* 0x00790000c594783b */ /* 0x000f220000000200 */
[----:B------:R-:W-:Y:S02]  /*5160*/  @!P0 LEA.HI.X R231, R221, c[0x0][0x1fc], R0, 0x1, P6 ;  /* 0x00007f00dde78a11 */ /* 0x000fe400030f0c00 */
[----:B------:R-:W-:Y:S02]  /*5170*/  @!P0 LEA R228, P5, R223, c[0x0][0x1f8], 0x1 ;  /* 0x00007e00dfe48a11 */ /* 0x000fe400078a08ff */
[----:B------:R-:W-:Y:S01]  /*5180*/  LDSM.16.M88.4 R152, [R194+0xc100] ;  /* 0x00c10000c298783b */ /* 0x000fe20000000200 */
[----:B------:R-:W-:Y:S01]  /*5190*/  @!P0 IADD3.X R224, R217, UR19, RZ, P4, !PT ;  /* 0x00000013d9e08c10 */ /* 0x000fe2000a7fe4ff */
[----:B------:R-:W-:Y:S01]  /*51a0*/  @!UP3 ULEA.HI.X UR19, UR6, UR19, UR7, 0x5, UP0 ;  /* 0x000000130613b291 */ /* 0x000fe200080f2c07 */
[----:B------:R-:W-:Y:S01]  /*51b0*/  @!P0 LEA.HI.X R229, R223, c[0x0][0x1fc], R222, 0x1, P5 ;  /* 0x00007f00dfe58a11 */ /* 0x000fe200028f0cde */
[----:B------:R-:W-:Y:S01]  /*51c0*/  UISETP.GT.AND UP3, UPT, UR13, UR8, UPT ;  /* 0x000000080d00728c */ /* 0x000fe2000bf64270 */
[----:B------:R-:W5:Y:S01]  /*51d0*/  LDSM.16.M88.4 R156, [R196] ;  /* 0x00000000c49c783b */ /* 0x000f620000000200 */
[C---:B------:R-:W-:Y:S02]  /*51e0*/  @!P0 LEA R226, P4, R225.reuse, c[0x0][0x1f8], 0x1 ;  /* 0x00007e00e1e28a11 */ /* 0x040fe400078808ff */
[----:B------:R-:W-:Y:S02]  /*51f0*/  @!P0 IADD3 R0, P6, R200, UR20, RZ ;  /* 0x00000014c8008c10 */ /* 0x000fe4000ffde0ff */
[----:B------:R-:W3:Y:S01]  /*5200*/  LDSM.16.M88.4 R160, [R187] ;  /* 0x00000000bba0783b */ /* 0x000ee20000000200 */
[----:B------:R-:W-:Y:S02]  /*5210*/  @!P0 LEA.HI.X R227, R225, c[0x0][0x1fc], R224, 0x1, P4 ;  /* 0x00007f00e1e38a11 */ /* 0x000fe400020f0ce0 */
[----:B------:R-:W-:Y:S02]  /*5220*/  @!P0 IADD3.X R225, R207, UR19, RZ, P6, !PT ;  /* 0x00000013cfe18c10 */ /* 0x000fe4000b7fe4ff */
[----:B------:R-:W-:Y:S01]  /*5230*/  LDSM.16.M88.4 R164, [R185] ;  /* 0x00000000b9a4783b */ /* 0x000fe20000000200 */
[----:B------:R-:W-:Y:S02]  /*5240*/  @!P0 LEA R232, P6, R0, c[0x0][0x1f8], 0x1 ;  /* 0x00007e0000e88a11 */ /* 0x000fe400078c08ff */
[----:B------:R-:W-:Y:S01]  /*5250*/  @!P0 IADD3 R221, P5, R220, UR20, RZ ;  /* 0x00000014dcdd8c10 */ /* 0x000fe2000ffbe0ff */
[C---:B-1----:R-:W-:Y:S03]  /*5260*/  HMMA.16816.F32 R4, R132.reuse, R136, RZ ;  /* 0x000000888404723c */ /* 0x042fe600000018ff */
[----:B------:R-:W-:Y:S02]  /*5270*/  @!P0 LEA.HI.X R233, R0, c[0x0][0x1fc], R225, 0x1, P6 ;  /* 0x00007f0000e98a11 */ /* 0x000fe400030f0ce1 */
[----:B------:R-:W-:Y:S02]  /*5280*/  @!P0 IADD3.X R234, R219, UR19, RZ, P5, !PT ;  /* 0x00000013dbea8c10 */ /* 0x000fe4000affe4ff */
[C---:B------:R-:W-:Y:S01]  /*5290*/  @!P0 LEA R224, P5, R221.reuse, c[0x0][0x1f8], 0x1 ;  /* 0x00007e00dde08a11 */ /* 0x040fe200078a08ff */
[C---:B------:R-:W-:Y:S01]  /*52a0*/  HMMA.16816.F32 R8, R132.reuse, R138, RZ ;  /* 0x0000008a8408723c */ /* 0x040fe200000018ff */
[----:B------:R-:W1:Y:S03]  /*52b0*/  LDSM.16.M88.4 R136, [R186] ;  /* 0x00000000ba88783b */ /* 0x000e660000000200 */
[----:B------:R-:W-:Y:S02]  /*52c0*/  @!P0 LEA.HI.X R225, R221, c[0x0][0x1fc], R234, 0x1, P5 ;  /* 0x00007f00dde18a11 */ /* 0x000fe400028f0cea */
[----:B------:R-:W-:Y:S01]  /*52d0*/  @!PT LDS RZ, [RZ] ;  /* 0x00000000fffff984 */ /* 0x000fe20000000800 */
[----:B------:R-:W-:Y:S01]  /*52e0*/  @!PT LDS RZ, [RZ] ;  /* 0x00000000fffff984 */ /* 0x000fe20000000800 */
[----:B------:R-:W-:Y:S01]  /*52f0*/  @!PT LDS RZ, [RZ] ;  /* 0x00000000fffff984 */ /* 0x000fe20000000800 */
[----:B------:R1:W-:Y:S01]  /*5300*/  @!P0 LDGSTS.E.BYPASS.LTC128B.128 [R199+0x100], [R230.64], !P3 ;  /* 0x00100000e6c78fae */ /* 0x0003e2000d901d50 */
[----:B------:R-:W-:Y:S01]  /*5310*/  @!P0 IADD3 R223, P4, R218, UR20, RZ ;  /* 0x00000014dadf8c10 */ /* 0x000fe2000ff9e0ff */
[C---:B--2---:R-:W-:Y:S01]  /*5320*/  HMMA.16816.F32 R12, R132.reuse, R140, RZ ;  /* 0x0000008c840c723c */ /* 0x044fe200000018ff */
[----:B------:R-:W-:Y:S02]  /*5330*/  @UP3 UIADD3 UR20, UR13, -0x1, URZ ;  /* 0xffffffff0d143890 */ /* 0x000fe4000fffe03f */
[----:B------:R2:W-:Y:S01]  /*5340*/  @!P0 LDGSTS.E.BYPASS.LTC128B.128 [R199+0x2100], [R228.64], !P2 ;  /* 0x02100000e4c78fae */ /* 0x0005e2000d101d50 */
[----:B------:R-:W-:Y:S01]  /*5350*/  @!P0 IADD3.X R236, R217, UR19, RZ, P4, !PT ;  /* 0x00000013d9ec8c10 */ /* 0x000fe2000a7fe4ff */
[----:B------:R-:W-:Y:S01]  /*5360*/  @UP3 USHF.R.S32.HI UR19, URZ, 0x1f, UR20 ;  /* 0x0000001f3f133899 */ /* 0x000fe20008011414 */
[C---:B------:R-:W-:Y:S01]  /*5370*/  @!P0 LEA R222, P4, R223.reuse, c[0x0][0x1f8], 0x1 ;  /* 0x00007e00dfde8a11 */ /* 0x040fe200078808ff */
[----:B------:R-:W-:Y:S01]  /*5380*/  @UP3 UIMAD.WIDE.U32 UR22, UR20, UR4, URZ ;  /* 0x00000004141632a5 */ /* 0x000fe2000f8e003f */
[C---:B------:R-:W-:Y:S01]  /*5390*/  HMMA.16816.F32 R16, R132.reuse, R142, RZ ;  /* 0x0000008e8410723c */ /* 0x040fe200000018ff */
[----:B------:R1:W-:Y:S01]  /*53a0*/  @!P0 LDGSTS.E.BYPASS.LTC128B.128 [R199+0x4100], [R226.64], !P1 ;  /* 0x04100000e2c78fae */ /* 0x0003e2000c901d50 */
[----:B------:R-:W-:Y:S02]  /*53b0*/  @UP3 UIMAD UR19, UR19, UR4, URZ ;  /* 0x00000004131332a4 */ /* 0x000fe4000f8e023f */
[----:B------:R-:W-:Y:S02]  /*53c0*/  @!P0 LEA.HI.X R223, R223, c[0x0][0x1fc], R236, 0x1, P4 ;  /* 0x00007f00dfdf8a11 */ /* 0x000fe400020f0cec */
[----:B------:R1:W-:Y:S01]  /*53d0*/  @!P0 LDGSTS.E.BYPASS.LTC128B.128 [R199+0x1100], [R232.64], !P3 ;  /* 0x01100000e8c78fae */ /* 0x0003e2000d901d50 */
[----:B------:R-:W-:Y:S01]  /*53e0*/  @UP3 UIMAD UR19, UR20, UR5, UR19 ;  /* 0x00000005141332a4 */ /* 0x000fe2000f8e0213 */
[C---:B---3--:R-:W-:Y:S01]  /*53f0*/  HMMA.16816.F32 R20, R132.reuse, R144, RZ ;  /* 0x000000908414723c */ /* 0x048fe200000018ff */
[----:B------:R-:W-:Y:S02]  /*5400*/  @UP3 USHF.L.U32 UR20, UR22, 0x6, URZ ;  /* 0x0000000616143899 */ /* 0x000fe4000800063f */
[----:B------:R3:W-:Y:S01]  /*5410*/  @!P0 LDGSTS.E.BYPASS.LTC128B.128 [R199+0x3100], [R224.64], !P2 ;  /* 0x03100000e0c78fae */ /* 0x0007e2000d101d50 */
[----:B------:R-:W-:Y:S04]  /*5420*/  @UP3 UIADD3 UR19, UR23, UR19, URZ ;  /* 0x0000001317133290 */ /* 0x000fe8000fffe03f */
[C---:B------:R-:W-:Y:S01]  /*5430*/  HMMA.16816.F32 R24, R132.reuse, R146, RZ ;  /* 0x000000928418723c */ /* 0x040fe200000018ff */
[----:B------:R1:W-:Y:S01]  /*5440*/  @!P0 LDGSTS.E.BYPASS.LTC128B.128 [R199+0x5100], [R222.64], !P1 ;  /* 0x05100000dec78fae */ /* 0x0003e2000c901d50 */
[----:B------:R-:W-:Y:S01]  /*5450*/  PLOP3.LUT P0, PT, PT, PT, UP3, 0x80, 0x0 ;  /* 0x000000000000781c */ /* 0x000fe20003f0f038 */
[----:B------:R-:W-:Y:S03]  /*5460*/  @UP3 USHF.L.U64.HI UR19, UR22, 0x6, UR19 ;  /* 0x0000000616133899 */ /* 0x000fe60008010213 */
[----:B------:R-:W-:Y:S02]  /*5470*/  LDSM.16.M88.4 R140, [R193+0xc100] ;  /* 0x00c10000c18c783b */ /* 0x000fe40000000200 */
[C---:B----4-:R-:W-:Y:S03]  /*5480*/  HMMA.16816.F32 R28, R132.reuse, R148, RZ ;  /* 0x00000094841c723c */ /* 0x050fe600000018ff */
[----:B------:R-:W0:Y:S04]  /*5490*/  LDGDEPBAR ;  /* 0x00000000000079af */ /* 0x000e280000000000 */
[----:B------:R-:W-:Y:S01]  /*54a0*/  @P0 IADD3 R0, P5, R202, UR20, RZ ;  /* 0x00000014ca000c10 */ /* 0x000fe2000ffbe0ff */
[----:B------:R-:W-:Y:S01]  /*54b0*/  HMMA.16816.F32 R32, R132, R150, RZ ;  /* 0x000000968420723c */ /* 0x000fe200000018ff */
[----:B------:R-:W4:Y:S03]  /*54c0*/  LDSM.16.M88.4 R168, [R192+0x6100] ;  /* 0x00610000c0a8783b */ /* 0x000f260000000200 */
[----:B------:R-:W-:Y:S02]  /*54d0*/  @P0 IADD3.X R221, R209, UR19, RZ, P5, !PT ;  /* 0x00000013d1dd0c10 */ /* 0x000fe4000affe4ff */
[----:B------:R-:W4:Y:S01]  /*54e0*/  LDSM.16.M88.4 R172, [R192+0x6900] ;  /* 0x00690000c0ac783b */ /* 0x000f220000000200 */
[----:B--2---:R-:W-:Y:S01]  /*54f0*/  @P0 IADD3 R228, P5, R214, UR20, RZ ;  /* 0x00000014d6e40c10 */ /* 0x004fe2000ffbe0ff */
[C---:B-----5:R-:W-:Y:S03]  /*5500*/  HMMA.16816.F32 R4, R152.reuse, R156, R4 ;  /* 0x0000009c9804723c */ /* 0x060fe60000001804 */
[----:B------:R-:W2:Y:S02]  /*5510*/  LDSM.16.M88.4 R132, [R192+0x7100] ;  /* 0x00710000c084783b */ /* 0x000ea40000000200 */
[C---:B-1----:R-:W-:Y:S02]  /*5520*/  @P0 LEA R222, P4, R0.reuse, c[0x0][0x1c8], 0x1 ;  /* 0x0000720000de0a11 */ /* 0x042fe400078808ff */
[----:B---3--:R-:W-:Y:S01]  /*5530*/  @P0 IADD3.X R225, R213, UR19, RZ, P5, !PT ;  /* 0x00000013d5e10c10 */ /* 0x008fe2000affe4ff */
[C---:B------:R-:W-:Y:S01]  /*5540*/  HMMA.16816.F32 R8, R152.reuse, R158, R8 ;  /* 0x0000009e9808723c */ /* 0x040fe20000001808 */
[----:B------:R-:W1:Y:S03]  /*5550*/  LDSM.16.M88.4 R144, [R192+0x7900] ;  /* 0x00790000c090783b */ /* 0x000e660000000200 */
[----:B------:R-:W-:Y:S02]  /*5560*/  @P0 LEA.HI.X R223, R0, c[0x0][0x1cc], R221, 0x1, P4 ;  /* 0x0000730000df0a11 */ /* 0x000fe400020f0cdd */
[----:B------:R-:W-:Y:S01]  /*5570*/  LDSM.16.M88.4 R148, [R184] ;  /* 0x00000000b894783b */ /* 0x000fe20000000200 */
[----:B------:R-:W-:Y:S01]  /*5580*/  @P0 IADD3 R221, P4, R216, UR20, RZ ;  /* 0x00000014d8dd0c10 */ /* 0x000fe2000ff9e0ff */
[C---:B------:R-:W-:Y:S01]  /*5590*/  HMMA.16816.F32 R12, R152.reuse, R160, R12 ;  /* 0x000000a0980c723c */ /* 0x040fe2000000180c */
[----:B------:R-:W-:Y:S02]  /*55a0*/  @UP3 UIADD3 UR20, UP0, UR12, UR20, URZ ;  /* 0x000000140c143290 */ /* 0x000fe4000ff1e03f */
[----:B------:R-:W-:Y:S01]  /*55b0*/  LDSM.16.M88.4 R156, [R184+0x1000] ;  /* 0x00100000b89c783b */ /* 0x000fe20000000200 */
[----:B------:R-:W-:Y:S02]  /*55c0*/  @P0 LEA R226, P6, R221, c[0x0][0x1c8], 0x1 ;  /* 0x00007200dde20a11 */ /* 0x000fe400078c08ff */
[----:B------:R-:W-:Y:S01]  /*55d0*/  @P0 IADD3.X R0, R215, UR19, RZ, P4, !PT ;  /* 0x00000013d7000c10 */ /* 0x000fe2000a7fe4ff */
[----:B------:R-:W-:Y:S01]  /*55e0*/  @UP3 UIADD3.X UR19, UR11, UR19, URZ, UP0, !UPT ;  /* 0x000000130b133290 */ /* 0x000fe200087fe43f */
[C---:B------:R-:W-:Y:S01]  /*55f0*/  HMMA.16816.F32 R16, R152.reuse, R162, R16 ;  /* 0x000000a29810723c */ /* 0x040fe20000001810 */
[----:B------:R-:W-:Y:S03]  /*5600*/  LDSM.16.M88.4 R160, [R184+0x1800] ;  /* 0x00180000b8a0783b */ /* 0x000fe60000000200 */
[C---:B------:R-:W-:Y:S02]  /*5610*/  @P0 LEA R224, P4, R228.reuse, c[0x0][0x1c8], 0x1 ;  /* 0x00007200e4e00a11 */ /* 0x040fe400078808ff */
[----:B------:R-:W-:Y:S02]  /*5620*/  @P0 LEA.HI.X R227, R221, c[0x0][0x1cc], R0, 0x1, P6 ;  /* 0x00007300dde30a11 */ /* 0x000fe400030f0c00 */
[C---:B------:R-:W-:Y:S04]  /*5630*/  HMMA.16816.F32 R20, R152.reuse, R136, R20 ;  /* 0x000000889814723c */ /* 0x040fe80000001814 */
[----:B------:R-:W-:Y:S02]  /*5640*/  @P0 LEA.HI.X R225, R228, c[0x0][0x1cc], R225, 0x1, P4 ;  /* 0x00007300e4e10a11 */ /* 0x000fe400020f0ce1 */
[----:B------:R-:W-:Y:S02]  /*5650*/  @P0 IADD3 R232, P5, R216, UR20, RZ ;  /* 0x00000014d8e80c10 */ /* 0x000fe4000ffbe0ff */
[C---:B------:R-:W-:Y:S01]  /*5660*/  HMMA.16816.F32 R24, R152.reuse, R138, R24 ;  /* 0x0000008a9818723c */ /* 0x040fe20000001818 */
[----:B------:R-:W3:Y:S03]  /*5670*/  LDSM.16.M88.4 R136, [R191+0xc100] ;  /* 0x00c10000bf88783b */ /* 0x000ee60000000200 */
[----:B------:R-:W-:Y:S02]  /*5680*/  @P0 IADD3 R234, P4, R214, UR20, RZ ;  /* 0x00000014d6ea0c10 */ /* 0x000fe4000ff9e0ff */
[----:B------:R-:W-:Y:S02]  /*5690*/  @P0 IADD3 R0, P6, R202, UR20, RZ ;  /* 0x00000014ca000c10 */ /* 0x000fe4000ffde0ff */
[C---:B------:R-:W-:Y:S04]  /*56a0*/  HMMA.16816.F32 R28, R152.reuse, R164, R28 ;  /* 0x000000a4981c723c */ /* 0x040fe8000000181c */
[----:B------:R-:W-:Y:S02]  /*56b0*/  @P0 IADD3.X R229, R215, UR19, RZ, P5, !PT ;  /* 0x00000013d7e50c10 */ /* 0x000fe4000affe4ff */
[C---:B------:R-:W-:Y:S02]  /*56c0*/  @P0 LEA R230, P5, R232.reuse, c[0x0][0x1c8], 0x1 ;  /* 0x00007200e8e60a11 */ /* 0x040fe400078a08ff */
[----:B------:R-:W-:Y:S01]  /*56d0*/  HMMA.16816.F32 R32, R152, R166, R32 ;  /* 0x000000a69820723c */ /* 0x000fe20000001820 */
[----:B------:R-:W5:Y:S03]  /*56e0*/  LDSM.16.M88.4 R152, [R184+0x800] ;  /* 0x00080000b898783b */ /* 0x000f660000000200 */
[----:B------:R-:W-:Y:S02]  /*56f0*/  @P0 LEA.HI.X R231, R232, c[0x0][0x1cc], R229, 0x1, P5 ;  /* 0x00007300e8e70a11 */ /* 0x000fe400028f0ce5 */
[----:B------:R-:W-:Y:S01]  /*5700*/  LDSM.16.M88.4 R164, [R197+0x8100] ;  /* 0x00810000c5a4783b */ /* 0x000fe20000000200 */
[----:B------:R-:W-:Y:S01]  /*5710*/  @P0 IADD3.X R233, R213, UR19, RZ, P4, !PT ;  /* 0x00000013d5e90c10 */ /* 0x000fe2000a7fe4ff */
[C---:B----4-:R-:W-:Y:S05]  /*5720*/  HMMA.16816.F32 R4, R140.reuse, R168, R4 ;  /* 0x000000a88c04723c */ /* 0x050fea0000001804 */
[----:B------:R-:W-:Y:S02]  /*5730*/  @P0 LEA R228, P4, R234, c[0x0][0x1c8], 0x1 ;  /* 0x00007200eae40a11 */ /* 0x000fe400078808ff */
[----:B------:R-:W-:Y:S01]  /*5740*/  @P0 IADD3.X R221, R209, UR19, RZ, P6, !PT ;  /* 0x00000013d1dd0c10 */ /* 0x000fe2000b7fe4ff */
[C---:B------:R-:W-:Y:S01]  /*5750*/  HMMA.16816.F32 R8, R140.reuse, R170, R8 ;  /* 0x000000aa8c08723c */ /* 0x040fe20000001808 */
[----:B------:R-:W-:Y:S01]  /*5760*/  LDSM.16.M88.4 R168, [R198+0x14100] ;  /* 0x01410000c6a8783b */ /* 0x000fe20000000200 */
[----:B------:R-:W-:Y:S02]  /*5770*/  USHF.L.U32 UR19, UR13, 0x6, URZ ;  /* 0x000000060d137899 */ /* 0x000fe4000800063f */
[----:B------:R-:W-:Y:S02]  /*5780*/  @P0 LEA R236, P6, R0, c[0x0][0x1c8], 0x1 ;  /* 0x0000720000ec0a11 */ /* 0x000fe400078c08ff */
[----:B------:R-:W-:Y:S02]  /*5790*/  @P0 LEA.HI.X R229, R234, c[0x0][0x1cc], R233, 0x1, P4 ;  /* 0x00007300eae50a11 */ /* 0x000fe400020f0ce9 */
[C---:B------:R-:W-:Y:S01]  /*57a0*/  HMMA.16816.F32 R12, R140.reuse, R172, R12 ;  /* 0x000000ac8c0c723c */ /* 0x040fe2000000180c */
[----:B------:R-:W-:Y:S03]  /*57b0*/  PLOP3.LUT P4, PT, PT, PT, UP2, 0x80, 0x0 ;  /* 0x000000000000781c */ /* 0x000fe60003f8f028 */
[----:B------:R-:W-:Y:S01]  /*57c0*/  @P0 LEA.HI.X R237, R0, c[0x0][0x1cc], R221, 0x1, P6 ;  /* 0x0000730000ed0a11 */ /* 0x000fe200030f0cdd */
[----:B------:R-:W-:Y:S02]  /*57d0*/  IMAD.MOV.U32 R0, RZ, RZ, R204 ;  /* 0x000000ffff007224 */ /* 0x000fe400078e00cc */
[----:B------:R-:W-:Y:S01]  /*57e0*/  IMAD.U32 R232, RZ, RZ, UR19 ;  /* 0x00000013ffe87e24 */ /* 0x000fe2000f8e00ff */
[C---:B------:R-:W-:Y:S01]  /*57f0*/  HMMA.16816.F32 R16, R140.reuse, R174, R16 ;  /* 0x000000ae8c10723c */ /* 0x040fe20000001810 */
[----:B------:R-:W-:Y:S05]  /*5800*/  LDSM.16.M88.4 R172, [R197+0xa100] ;  /* 0x00a10000c5ac783b */ /* 0x000fea0000000200 */
[----:B------:R-:W-:Y:S02]  /*5810*/  @P4 IMAD.MOV.U32 R0, RZ, RZ, R212 ;  /* 0x000000ffff004224 */ /* 0x000fe400078e00d4 */
[C---:B--2---:R-:W-:Y:S03]  /*5820*/  HMMA.16816.F32 R20, R140.reuse, R132, R20 ;  /* 0x000000848c14723c */ /* 0x044fe60000001814 */
[----:B------:R-:W-:Y:S05]  /*5830*/  SHFL.IDX PT, R221, R0, RZ, 0x1c1f ;  /* 0x001c1fff00dd7589 */ /* 0x000fea00000e0000 */
[C---:B------:R-:W-:Y:S01]  /*5840*/  HMMA.16816.F32 R24, R140.reuse, R134, R24 ;  /* 0x000000868c18723c */ /* 0x040fe20000001818 */
[----:B------:R-:W2:Y:S07]  /*5850*/  LDSM.16.M88.4 R132, [R198+0x10100] ;  /* 0x01010000c684783b */ /* 0x000eae0000000200 */
[C---:B-1----:R-:W-:Y:S08]  /*5860*/  HMMA.16816.F32 R28, R140.reuse, R144, R28 ;  /* 0x000000908c1c723c */ /* 0x042ff0000000181c */
[----:B------:R-:W-:Y:S01]  /*5870*/  HMMA.16816.F32 R32, R140, R146, R32 ;  /* 0x000000928c20723c */ /* 0x000fe20000001820 */
[----:B------:R-:W1:Y:S05]  /*5880*/  LDSM.16.M88.4 R140, [R197+0x8900] ;  /* 0x00890000c58c783b */ /* 0x000e6a0000000200 */
[----:B------:R-:W4:Y:S02]  /*5890*/  LDSM.16.M88.4 R144, [R197+0x9100] ;  /* 0x00910000c590783b */ /* 0x000f240000000200 */
[C---:B---3--:R-:W-:Y:S08]  /*58a0*/  HMMA.16816.F32 R4, R136.reuse, R148, R4 ;  /* 0x000000948804723c */ /* 0x048ff00000001804 */
[C---:B------:R-:W-:Y:S01]  /*58b0*/  HMMA.16816.F32 R8, R136.reuse, R150, R8 ;  /* 0x000000968808723c */ /* 0x040fe20000001808 */
[----:B------:R-:W3:Y:S07]  /*58c0*/  LDSM.16.M88.4 R148, [R197+0x9900] ;  /* 0x00990000c594783b */ /* 0x000eee0000000200 */
[C---:B-----5:R-:W-:Y:S08]  /*58d0*/  HMMA.16816.F32 R12, R136.reuse, R152, R12 ;  /* 0x00000098880c723c */ /* 0x060ff0000000180c */
[C---:B------:R-:W-:Y:S01]  /*58e0*/  HMMA.16816.F32 R16, R136.reuse, R154, R16 ;  /* 0x0000009a8810723c */ /* 0x040fe20000001810 */
[----:B------:R-:W-:Y:S07]  /*58f0*/  LDSM.16.M88.4 R152, [R183] ;  /* 0x00000000b798783b */ /* 0x000fee0000000200 */
[C---:B------:R-:W-:Y:S08]  /*5900*/  HMMA.16816.F32 R20, R136.reuse, R156, R20 ;  /* 0x0000009c8814723c */ /* 0x040ff00000001814 */
[C---:B------:R-:W-:Y:S01]  /*5910*/  HMMA.16816.F32 R24, R136.reuse, R158, R24 ;  /* 0x0000009e8818723c */ /* 0x040fe20000001818 */
[----:B------:R-:W-:Y:S07]  /*5920*/  LDSM.16.M88.4 R156, [R182] ;  /* 0x00000000b69c783b */ /* 0x000fee0000000200 */
[C---:B------:R-:W-:Y:S08]  /*5930*/  HMMA.16816.F32 R28, R136.reuse, R160, R28 ;  /* 0x000000a0881c723c */ /* 0x040ff0000000181c */
[----:B------:R-:W-:Y:S01]  /*5940*/  HMMA.16816.F32 R32, R136, R162, R32 ;  /* 0x000000a28820723c */ /* 0x000fe20000001820 */
[----:B------:R-:W5:Y:S05]  /*5950*/  LDSM.16.M88.4 R136, [R194+0x10100] ;  /* 0x01010000c288783b */ /* 0x000f6a0000000200 */
[----:B------:R-:W3:Y:S02]  /*5960*/  LDSM.16.M88.4 R160, [R181] ;  /* 0x00000000b5a0783b */ /* 0x000ee40000000200 */
[C---:B--2---:R-:W-:Y:S08]  /*5970*/  HMMA.16816.F32 R4, R132.reuse, R164, R4 ;  /* 0x000000a48404723c */ /* 0x044ff00000001804 */
[C---:B------:R-:W-:Y:S01]  /*5980*/  HMMA.16816.F32 R8, R132.reuse, R166, R8 ;  /* 0x000000a68408723c */ /* 0x040fe20000001808 */
[----:B------:R-:W2:Y:S07]  /*5990*/  LDSM.16.M88.4 R164, [R180] ;  /* 0x00000000b4a4783b */ /* 0x000eae0000000200 */
[C---:B-1----:R-:W-:Y:S08]  /*59a0*/  HMMA.16816.F32 R12, R132.reuse, R140, R12 ;  /* 0x0000008c840c723c */ /* 0x042ff0000000180c */
[C---:B------:R-:W-:Y:S01]  /*59b0*/  HMMA.16816.F32 R16, R132.reuse, R142, R16 ;  /* 0x0000008e8410723c */ /* 0x040fe20000001810 */
[----:B------:R-:W-:Y:S07]  /*59c0*/  LDSM.16.M88.4 R140, [R193+0x10100] ;  /* 0x01010000c18c783b */ /* 0x000fee0000000200 */
[C---:B----4-:R-:W-:Y:S08]  /*59d0*/  HMMA.16816.F32 R20, R132.reuse, R144, R20 ;  /* 0x000000908414723c */ /* 0x050ff00000001814 */
[C---:B------:R-:W-:Y:S01]  /*59e0*/  HMMA.16816.F32 R24, R132.reuse, R146, R24 ;  /* 0x000000928418723c */ /* 0x040fe20000001818 */
[----:B------:R-:W1:Y:S07]  /*59f0*/  LDSM.16.M88.4 R144, [R192+0x8100] ;  /* 0x00810000c090783b */ /* 0x000e6e0000000200 */
[C---:B---3--:R-:W-:Y:S08]  /*5a00*/  HMMA.16816.F32 R28, R132.reuse, R148, R28 ;  /* 0x00000094841c723c */ /* 0x048ff0000000181c */
[----:B------:R-:W-:Y:S01]  /*5a10*/  HMMA.16816.F32 R32, R132, R150, R32 ;  /* 0x000000968420723c */ /* 0x000fe20000001820 */
[----:B------:R-:W3:Y:S05]  /*5a20*/  LDSM.16.M88.4 R132, [R192+0x8900] ;  /* 0x00890000c084783b */ /* 0x000eea0000000200 */
[----:B------:R-:W4:Y:S02]  /*5a30*/  LDSM.16.M88.4 R148, [R192+0x9100] ;  /* 0x00910000c094783b */ /* 0x000f240000000200 */
[C---:B-----5:R-:W-:Y:S08]  /*5a40*/  HMMA.16816.F32 R4, R136.reuse, R152, R4 ;  /* 0x000000988804723c */ /* 0x060ff00000001804 */
        /* <DEDUP_REMOVED lines=10> */
[----:B------:R-:W2:Y:S05]  /*5af0*/  LDSM.16.M88.4 R136, [R192+0x9900] ;  /* 0x00990000c088783b */ /* 0x000eaa0000000200 */
[----:B------:R-:W-:Y:S02]  /*5b00*/  LDSM.16.M88.4 R164, [R184+0x3800] ;  /* 0x00380000b8a4783b */ /* 0x000fe40000000200 */
[C---:B-1----:R-:W-:Y:S08]  /*5b10*/  HMMA.16816.F32 R4, R140.reuse, R144, R4 ;  /* 0x000000908c04723c */ /* 0x042ff00000001804 */
[C---:B------:R-:W-:Y:S01]  /*5b20*/  HMMA.16816.F32 R8, R140.reuse, R146, R8 ;  /* 0x000000928c08723c */ /* 0x040fe20000001808 */
[----:B------:R-:W1:Y:S07]  /*5b30*/  LDSM.16.M88.4 R144, [R184+0x3000] ;  /* 0x00300000b890783b */ /* 0x000e6e0000000200 */
[C---:B---3--:R-:W-:Y:S08]  /*5b40*/  HMMA.16816.F32 R12, R140.reuse, R132, R12 ;  /* 0x000000848c0c723c */ /* 0x048ff0000000180c */
[C---:B------:R-:W-:Y:S01]  /*5b50*/  HMMA.16816.F32 R16, R140.reuse, R134, R16 ;  /* 0x000000868c10723c */ /* 0x040fe20000001810 */
[----:B------:R-:W3:Y:S07]  /*5b60*/  LDSM.16.M88.4 R132, [R197+0xa900] ;  /* 0x00a90000c584783b */ /* 0x000eee0000000200 */
[C---:B----4-:R-:W-:Y:S08]  /*5b70*/  HMMA.16816.F32 R20, R140.reuse, R148, R20 ;  /* 0x000000948c14723c */ /* 0x050ff00000001814 */
[C---:B------:R-:W-:Y:S01]  /*5b80*/  HMMA.16816.F32 R24, R140.reuse, R150, R24 ;  /* 0x000000968c18723c */ /* 0x040fe20000001818 */
[----:B------:R-:W-:Y:S07]  /*5b90*/  LDSM.16.M88.4 R148, [R194+0x14100] ;  /* 0x01410000c294783b */ /* 0x000fee0000000200 */
[C---:B--2---:R-:W-:Y:S08]  /*5ba0*/  HMMA.16816.F32 R28, R140.reuse, R136, R28 ;  /* 0x000000888c1c723c */ /* 0x044ff0000000181c */
[----:B------:R-:W-:Y:S01]  /*5bb0*/  HMMA.16816.F32 R32, R140, R138, R32 ;  /* 0x0000008a8c20723c */ /* 0x000fe20000001820 */
[----:B------:R-:W2:Y:S05]  /*5bc0*/  LDSM.16.M88.4 R136, [R197+0xb100] ;  /* 0x00b10000c588783b */ /* 0x000eaa0000000200 */
[----:B------:R-:W4:Y:S02]  /*5bd0*/  LDSM.16.M88.4 R140, [R197+0xb900] ;  /* 0x00b90000c58c783b */ /* 0x000f240000000200 */
[C---:B------:R-:W-:Y:S08]  /*5be0*/  HMMA.16816.F32 R4, R152.reuse, R156, R4 ;  /* 0x0000009c9804723c */ /* 0x040ff00000001804 */
[C---:B------:R-:W-:Y:S01]  /*5bf0*/  HMMA.16816.F32 R8, R152.reuse, R158, R8 ;  /* 0x0000009e9808723c */ /* 0x040fe20000001808 */
[----:B------:R-:W5:Y:S07]  /*5c00*/  LDSM.16.M88.4 R156, [R179] ;  /* 0x00000000b39c783b */ /* 0x000f6e0000000200 */
[C---:B------:R-:W-:Y:S08]  /*5c10*/  HMMA.16816.F32 R12, R152.reuse, R160, R12 ;  /* 0x000000a0980c723c */ /* 0x040ff0000000180c */
[C---:B------:R-:W-:Y:S01]  /*5c20*/  HMMA.16816.F32 R16, R152.reuse, R162, R16 ;  /* 0x000000a29810723c */ /* 0x040fe20000001810 */
[----:B------:R-:W-:Y:S07]  /*5c30*/  LDSM.16.M88.4 R160, [R192+0xb100] ;  /* 0x00b10000c0a0783b */ /* 0x000fee0000000200 */
[C---:B-1----:R-:W-:Y:S08]  /*5c40*/  HMMA.16816.F32 R20, R152.reuse, R144, R20 ;  /* 0x000000909814723c */ /* 0x042ff00000001814 */
[C---:B------:R-:W-:Y:S01]  /*5c50*/  HMMA.16816.F32 R24, R152.reuse, R146, R24 ;  /* 0x000000929818723c */ /* 0x040fe20000001818 */
[----:B------:R-:W1:Y:S07]  /*5c60*/  LDSM.16.M88.4 R144, [R178] ;  /* 0x00000000b290783b */ /* 0x000e6e0000000200 */
[C---:B------:R-:W-:Y:S08]  /*5c70*/  HMMA.16816.F32 R28, R152.reuse, R164, R28 ;  /* 0x000000a4981c723c */ /* 0x040ff0000000181c */
[----:B------:R-:W-:Y:S01]  /*5c80*/  HMMA.16816.F32 R32, R152, R166, R32 ;  /* 0x000000a69820723c */ /* 0x000fe20000001820 */
[----:B------:R-:W1:Y:S05]  /*5c90*/  LDSM.16.M88.4 R152, [R177] ;  /* 0x00000000b198783b */ /* 0x000e6a0000000200 */
[----:B------:R-:W-:Y:S02]  /*5ca0*/  LDSM.16.M88.4 R164, [R184+0x4000] ;  /* 0x00400000b8a4783b */ /* 0x000fe40000000200 */
[C---:B------:R-:W-:Y:S08]  /*5cb0*/  HMMA.16816.F32 R4, R168.reuse, R172, R4 ;  /* 0x000000aca804723c */ /* 0x040ff00000001804 */
[C---:B------:R-:W-:Y:S08]  /*5cc0*/  HMMA.16816.F32 R8, R168.reuse, R174, R8 ;  /* 0x000000aea808723c */ /* 0x040ff00000001808 */
[C---:B---3--:R-:W-:Y:S08]  /*5cd0*/  HMMA.16816.F32 R12, R168.reuse, R132, R12 ;  /* 0x00000084a80c723c */ /* 0x048ff0000000180c */
[C---:B------:R-:W-:Y:S01]  /*5ce0*/  HMMA.16816.F32 R16, R168.reuse, R134, R16 ;  /* 0x00000086a810723c */ /* 0x040fe20000001810 */
[----:B------:R-:W3:Y:S07]  /*5cf0*/  LDSM.16.M88.4 R132, [R176] ;  /* 0x00000000b084783b */ /* 0x000eee0000000200 */
[C---:B--2---:R-:W-:Y:S08]  /*5d00*/  HMMA.16816.F32 R20, R168.reuse, R136, R20 ;  /* 0x00000088a814723c */ /* 0x044ff00000001814 */
[C---:B------:R-:W-:Y:S01]  /*5d10*/  HMMA.16816.F32 R24, R168.reuse, R138, R24 ;  /* 0x0000008aa818723c */ /* 0x040fe20000001818 */
[----:B------:R-:W-:Y:S07]  /*5d20*/  LDSM.16.M88.4 R136, [R193+0x14100] ;  /* 0x01410000c188783b */ /* 0x000fee0000000200 */
[C---:B----4-:R-:W-:Y:S08]  /*5d30*/  HMMA.16816.F32 R28, R168.reuse, R140, R28 ;  /* 0x0000008ca81c723c */ /* 0x050ff0000000181c */
[----:B------:R-:W-:Y:S01]  /*5d40*/  HMMA.16816.F32 R32, R168, R142, R32 ;  /* 0x0000008ea820723c */ /* 0x000fe20000001820 */
[----:B------:R-:W2:Y:S07]  /*5d50*/  LDSM.16.M88.4 R140, [R192+0xa100] ;  /* 0x00a10000c08c783b */ /* 0x000eae0000000200 */
[C---:B-----5:R-:W-:Y:S08]  /*5d60*/  HMMA.16816.F32 R4, R148.reuse, R156, R4 ;  /* 0x0000009c9404723c */ /* 0x060ff00000001804 */
[C---:B------:R-:W-:Y:S01]  /*5d70*/  HMMA.16816.F32 R8, R148.reuse, R158, R8 ;  /* 0x0000009e9408723c */ /* 0x040fe20000001808 */
[----:B------:R-:W4:Y:S07]  /*5d80*/  LDSM.16.M88.4 R156, [R192+0xa900] ;  /* 0x00a90000c09c783b */ /* 0x000f2e0000000200 */
[C---:B-1----:R-:W-:Y:S08]  /*5d90*/  HMMA.16816.F32 R12, R148.reuse, R144, R12 ;  /* 0x00000090940c723c */ /* 0x042ff0000000180c */
[C---:B------:R-:W-:Y:S01]  /*5da0*/  HMMA.16816.F32 R16, R148.reuse, R146, R16 ;  /* 0x000000929410723c */ /* 0x040fe20000001810 */
[----:B------:R-:W1:Y:S07]  /*5db0*/  LDSM.16.M88.4 R144, [R192+0xb900] ;  /* 0x00b90000c090783b */ /* 0x000e6e0000000200 */
[C---:B------:R-:W-:Y:S08]  /*5dc0*/  HMMA.16816.F32 R20, R148.reuse, R152, R20 ;  /* 0x000000989414723c */ /* 0x040ff00000001814 */
[C---:B------:R-:W-:Y:S01]  /*5dd0*/  HMMA.16816.F32 R24, R148.reuse, R154, R24 ;  /* 0x0000009a9418723c */ /* 0x040fe20000001818 */
[----:B------:R-:W5:Y:S07]  /*5de0*/  LDSM.16.M88.4 R152, [R191+0x14100] ;  /* 0x01410000bf98783b */ /* 0x000f6e0000000200 */
[C---:B---3--:R-:W-:Y:S08]  /*5df0*/  HMMA.16816.F32 R28, R148.reuse, R132, R28 ;  /* 0x00000084941c723c */ /* 0x048ff0000000181c */
[----:B------:R-:W-:Y:S01]  /*5e00*/  HMMA.16816.F32 R32, R148, R134, R32 ;  /* 0x000000869420723c */ /* 0x000fe20000001820 */
[----:B------:R-:W3:Y:S07]  /*5e10*/  LDSM.16.M88.4 R132, [R184+0x4800] ;  /* 0x00480000b884783b */ /* 0x000eee0000000200 */
[C---:B--2---:R-:W-:Y:S08]  /*5e20*/  HMMA.16816.F32 R4, R136.reuse, R140, R4 ;  /* 0x0000008c8804723c */ /* 0x044ff00000001804 */
[C---:B------:R-:W-:Y:S08]  /*5e30*/  HMMA.16816.F32 R8, R136.reuse, R142, R8 ;  /* 0x0000008e8808723c */ /* 0x040ff00000001808 */
[C---:B----4-:R-:W-:Y:S08]  /*5e40*/  HMMA.16816.F32 R12, R136.reuse, R156, R12 ;  /* 0x0000009c880c723c */ /* 0x050ff0000000180c */
[C---:B------:R-:W-:Y:S08]  /*5e50*/  HMMA.16816.F32 R16, R136.reuse, R158, R16 ;  /* 0x0000009e8810723c */ /* 0x040ff00000001810 */
[C---:B------:R-:W-:Y:S08]  /*5e60*/  HMMA.16816.F32 R20, R136.reuse, R160, R20 ;  /* 0x000000a08814723c */ /* 0x040ff00000001814 */
[C---:B------:R-:W-:Y:S08]  /*5e70*/  HMMA.16816.F32 R24, R136.reuse, R162, R24 ;  /* 0x000000a28818723c */ /* 0x040ff00000001818 */
[C---:B-1----:R-:W-:Y:S08]  /*5e80*/  HMMA.16816.F32 R28, R136.reuse, R144, R28 ;  /* 0x00000090881c723c */ /* 0x042ff0000000181c */
[----:B------:R-:W-:Y:S01]  /*5e90*/  HMMA.16816.F32 R32, R136, R146, R32 ;  /* 0x000000928820723c */ /* 0x000fe20000001820 */
[----:B------:R-:W1:Y:S07]  /*5ea0*/  LDSM.16.M88.4 R136, [R184+0x5000] ;  /* 0x00500000b888783b */ /* 0x000e6e0000000200 */
[C---:B-----5:R-:W-:Y:S08]  /*5eb0*/  HMMA.16816.F32 R4, R152.reuse, R164, R4 ;  /* 0x000000a49804723c */ /* 0x060ff00000001804 */
[C---:B------:R-:W-:Y:S08]  /*5ec0*/  HMMA.16816.F32 R8, R152.reuse, R166, R8 ;  /* 0x000000a69808723c */ /* 0x040ff00000001808 */
[C---:B---3--:R-:W-:Y:S08]  /*5ed0*/  HMMA.16816.F32 R12, R152.reuse, R132, R12 ;  /* 0x00000084980c723c */ /* 0x048ff0000000180c */
[C---:B------:R-:W-:Y:S01]  /*5ee0*/  HMMA.16816.F32 R16, R152.reuse, R134, R16 ;  /* 0x000000869810723c */ /* 0x040fe20000001810 */
[----:B------:R-:W2:Y:S01]  /*5ef0*/  LDSM.16.M88.4 R132, [R184+0x5800] ;  /* 0x00580000b884783b */ /* 0x000ea20000000200 */
[----:B------:R-:W-:Y:S04]  /*5f00*/  DEPBAR.LE SB0, 0x0 ;  /* 0x000080000000791a */ /* 0x000fe80000000000 */
[----:B------:R-:W-:Y:S02]  /*5f10*/  BAR.SYNC.DEFER_BLOCKING 0x0 ;  /* 0x0000000000007b1d */ /* 0x000fe40000010000 */
[C---:B-1----:R-:W-:Y:S08]  /*5f20*/  HMMA.16816.F32 R20, R152.reuse, R136, R20 ;  /* 0x000000889814723c */ /* 0x042ff00000001814 */
[C---:B------:R-:W-:Y:S01]  /*5f30*/  HMMA.16816.F32 R24, R152.reuse, R138, R24 ;  /* 0x0000008a9818723c */ /* 0x040fe20000001818 */
[----:B------:R-:W-:Y:S01]  /*5f40*/  @!PT LDS RZ, [RZ] ;  /* 0x00000000fffff984 */ /* 0x000fe20000000800 */
[----:B------:R-:W-:Y:S01]  /*5f50*/  @!PT LDS RZ, [RZ] ;  /* 0x00000000fffff984 */ /* 0x000fe20000000800 */
[----:B------:R-:W-:Y:S01]  /*5f60*/  @!PT LDS RZ, [RZ] ;  /* 0x00000000fffff984 */ /* 0x000fe20000000800 */
[----:B------:R1:W-:Y:S05]  /*5f70*/  @P0 LDGSTS.E.BYPASS.LTC128B.128 [R199+0x6100], [R222.64], !P3 ;  /* 0x06100000dec70fae */ /* 0x0003ea000d901d50 */
[----:B------:R3:W-:Y:S05]  /*5f80*/  @P0 LDGSTS.E.BYPASS.LTC128B.128 [R199+0x8100], [R226.64], !P2 ;  /* 0x08100000e2c70fae */ /* 0x0007ea000d101d50 */
[----:B------:R4:W-:Y:S01]  /*5f90*/  @P0 LDGSTS.E.BYPASS.LTC128B.128 [R199+0xa100], [R224.64], !P1 ;  /* 0x0a100000e0c70fae */ /* 0x0009e2000c901d50 */
[C---:B--2---:R-:W-:Y:S04]  /*5fa0*/  HMMA.16816.F32 R28, R152.reuse, R132, R28 ;  /* 0x00000084981c723c */ /* 0x044fe8000000181c */
[----:B------:R3:W-:Y:S04]  /*5fb0*/  @P0 LDGSTS.E.BYPASS.LTC128B.128 [R199+0x7100], [R236.64], !P3 ;  /* 0x07100000ecc70fae */ /* 0x0007e8000d901d50 */
[----:B------:R-:W-:Y:S01]  /*5fc0*/  HMMA.16816.F32 R32, R152, R134, R32 ;  /* 0x000000869820723c */ /* 0x000fe20000001820 */
[----:B------:R3:W-:Y:S05]  /*5fd0*/  @P0 LDGSTS.E.BYPASS.LTC128B.128 [R199+0x9100], [R230.64], !P2 ;  /* 0x09100000e6c70fae */ /* 0x0007ea000d101d50 */
[----:B------:R3:W-:Y:S01]  /*5fe0*/  @P0 LDGSTS.E.BYPASS.LTC128B.128 [R199+0xb100], [R228.64], !P1 ;  /* 0x0b100000e4c70fae */ /* 0x0007e2000c901d50 */
[----:B------:R-:W-:Y:S02]  /*5ff0*/  PLOP3.LUT P0, PT, PT, PT, UP1, 0x40, 0x0 ;  /* 0x000000000000781c */ /* 0x000fe40003f0e818 */
[----:B-1----:R-:W-:Y:S02]  /*6000*/  IADD3 R222, -R205, 0x1, -R232 ;  /* 0x00000001cdde7810 */ /* 0x002fe40007ffe9e8 */
[----:B------:R-:W0:Y:S02]  /*6010*/  LDGDEPBAR ;  /* 0x00000000000079af */ /* 0x000e240000000000 */
[----:B------:R-:W-:Y:S04]  /*6020*/  IADD3 R222, R222, c[0x0][0x1d0], RZ ;  /* 0x00007400dede7a10 */ /* 0x000fe80007ffe0ff */
[----:B------:R-:W-:Y:S04]  /*6030*/  IADD3 R222, R222, -c[0x0][0x168], RZ ;  /* 0x80005a00dede7a10 */ /* 0x000fe80007ffe0ff */
[C---:B----4-:R-:W-:Y:S02]  /*6040*/  IADD3 R224, R222.reuse, c[0x0][0x328], RZ ;  /* 0x0000ca00dee07a10 */ /* 0x050fe40007ffe0ff */
[----:B------:R-:W-:Y:S03]  /*6050*/  IADD3 R222, R222, UR14, RZ ;  /* 0x0000000edede7c10 */ /* 0x000fe6000fffe0ff */
[--C-:B------:R-:W-:Y:S02]  /*6060*/  IMAD.IADD R225, R224, 0x1, R221.reuse ;  /* 0x00000001e0e17824 */ /* 0x100fe400078e02dd */
[----:B------:R-:W-:Y:S01]  /*6070*/  IMAD.IADD R223, R222, 0x1, R221 ;  /* 0x00000001dedf7824 */ /* 0x000fe200078e02dd */
[----:B------:R-:W-:-:S05]  /*6080*/  @P0 BRA `(.L_x_363) ;  /* 0x000001a000000947 */ /* 0x000fca0003800000 */
[----:B------:R-:W-:Y:S01]  /*6090*/  IADD3 R133, R221, c[0x0][0x1d0], RZ ;  /* 0x00007400dd857a10 */ /* 0x000fe20007ffe0ff */
[----:B------:R-:W-:Y:S03]  /*60a0*/  BSSY B0, `(.L_x_364) ;  /* 0x0000012000007945 */ /* 0x000fe60003800000 */
[----:B------:R-:W-:Y:S04]  /*60b0*/  IADD3 R133, R133, -c[0x0][0x168], RZ ;  /* 0x80005a0085857a10 */ /* 0x000fe80007ffe0ff */
[----:B------:R-:W-:Y:S11]  /*60c0*/  ISETP.GT.AND P0, PT, R133, -0x1, PT ;  /* 0xffffffff8500780c */ /* 0x000ff60003f04270 */
[----:B------:R-:W-:Y:S02]  /*60d0*/  @!UPT UIADD3 URZ, URZ, URZ, URZ ;  /* 0x0000003f3f3ff290 */ /* 0x000fe4000fffe03f */
[----:B------:R-:W-:-:S05]  /*60e0*/  @P0 BRA `(.L_x_365) ;  /* 0x0000008000000947 */ /* 0x000fca0003800000 */
[----:B------:R-:W-:Y:S01]  /*60f0*/  LOP3.LUT R133, RZ, R133, RZ, 0x33, !PT ;  /* 0x00000085ff857212 */ /* 0x000fe200078e33ff */
[----:B------:R-:W-:Y:S05]  /*6100*/  IMAD.MOV.U32 R132, RZ, RZ, c[0x0][0x32c] ;  /* 0x0000cb00ff847624 */ /* 0x000fea00078e00ff */
[----:B------:R-:W-:Y:S11]  /*6110*/  ISETP.NE.AND P0, PT, R132, 0x1, PT ;  /* 0x000000018400780c */ /* 0x000ff60003f05270 */
[----:B------:R-:W-:Y:S02]  /*6120*/  @!UPT UIADD3 URZ, URZ, URZ, URZ ;  /* 0x0000003f3f3ff290 */ /* 0x000fe4000fffe03f */
[----:B------:R-:W-:Y:S05]  /*6130*/  @P0 IMAD.HI.U32 R132, R133, c[0x0][0x330], RZ ;  /* 0x0000cc0085840a27 */ /* 0x000fea00078e00ff */
[----:B------:R-:W-:Y:S04]  /*6140*/  @P0 SHF.R.U32.HI R133, RZ, c[0x0][0x334], R132 ;  /* 0x0000cd00ff850a19 */ /* 0x000fe80000011684 */
[----:B------:R-:W-:Y:S01]  /*6150*/  LOP3.LUT R133, RZ, R133, RZ, 0x33, !PT ;  /* 0x00000085ff857212 */ /* 0x000fe200078e33ff */
[----:B------:R-:W-:-:S05]  /*6160*/  BRA `(.L_x_366) ;  /* 0x0000005000007947 */ /* 0x000fca0003800000 */
.L_x_365:
[----:B------:R-:W-:Y:S04]  /*6170*/  MOV R132, c[0x0][0x32c] ;  /* 0x0000cb0000847a02 */ /* 0x000fe80000000f00 */
[----:B------:R-:W-:Y:S11]  /*6180*/  ISETP.NE.AND P0, PT, R132, 0x1, PT ;  /* 0x000000018400780c */ /* 0x000ff60003f05270 */
[----:B------:R-:W-:Y:S02]  /*6190*/  @!UPT UIADD3 URZ, URZ, URZ, URZ ;  /* 0x0000003f3f3ff290 */ /* 0x000fe4000fffe03f */
[----:B------:R-:W-:Y:S05]  /*61a0*/  @P0 IMAD.HI.U32 R132, R133, c[0x0][0x330], RZ ;  /* 0x0000cc0085840a27 */ /* 0x000fea00078e00ff */
[----:B------:R-:W-:Y:S02]  /*61b0*/  @P0 SHF.R.U32.HI R133, RZ, c[0x0][0x334], R132 ;  /* 0x0000cd00ff850a19 */ /* 0x000fe40000011684 */
.L_x_366:
[----:B------:R-:W-:Y:S05]  /*61c0*/  BSYNC B0 ;  /* 0x0000000000007941 */ /* 0x000fea0003800000 */
.L_x_364:
[----:B------:R-:W-:Y:S04]  /*61d0*/  IMAD.MOV.U32 R132, RZ, RZ, c[0x0][0x32c] ;  /* 0x0000cb00ff847624 */ /* 0x000fe800078e00ff */
[----:B------:R-:W-:Y:S04]  /*61e0*/  IMAD R132, R133, R132, -UR19 ;  /* 0x8000001385847e24 */ /* 0x000fe8000f8e0284 */
[----:B------:R-:W-:Y:S05]  /*61f0*/  IMAD.IADD R134, R132, 0x1, -R205 ;  /* 0x0000000184867824 */ /* 0x000fea00078e0acd */
[----:B------:R-:W-:Y:S02]  /*6200*/  IADD3 R132, R134, c[0x0][0x32c], RZ ;  /* 0x0000cb0086847a10 */ /* 0x000fe40007ffe0ff */
[----:B------:R-:W-:Y:S02]  /*6210*/  IMNMX R223, R223, R134, !PT ;  /* 0x00000086dfdf7217 */ /* 0x000fe40007800200 */
[----:B------:R-:W-:Y:S02]  /*6220*/  IMNMX R225, R225, R132, PT ;  /* 0x00000084e1e17217 */ /* 0x000fe40003800200 */
.L_x_363:
[----:B------:R-:W-:Y:S06]  /*6230*/  UISETP.GT.AND UP0, UPT, UR13, -0x1, UPT ;  /* 0xffffffff0d00788c */ /* 0x000fec000bf04270 */
[----:B------:R-:W-:Y:S04]  /*6240*/  PLOP3.LUT P0, PT, PT, PT, UP0, 0x80, 0x0 ;  /* 0x000000000000781c */ /* 0x000fe80003f0f008 */
[C---:B------:R-:W-:Y:S02]  /*6250*/  ISETP.GT.AND P4, PT, R223.reuse, 0x1, P0 ;  /* 0x00000001df00780c */ /* 0x040fe40000784270 */
[----:B------:R-:W-:Y:S02]  /*6260*/  ISETP.GT.AND P5, PT, R223, RZ, P0 ;  /* 0x000000ffdf00720c */ /* 0x000fe400007a4270 */
[C---:B------:R-:W-:Y:S02]  /*6270*/  ISETP.LT.OR P4, PT, R225.reuse, 0x2, P4 ;  /* 0x00000002e100780c */ /* 0x040fe40002781670 */
[----:B------:R-:W-:Y:S02]  /*6280*/  ISETP.LT.OR P5, PT, R225, 0x1, P5 ;  /* 0x00000001e100780c */ /* 0x000fe40002fa1670 */
[----:B------:R-:W-:Y:S02]  /*6290*/  FSEL R136, R5, -INF , !P4 ;  /* 0xff80000005887808 */ /* 0x000fe40006000000 */
[C---:B------:R-:W-:Y:S01]  /*62a0*/  ISETP.GT.AND P4, PT, R223.reuse, 0x10, P0 ;  /* 0x00000010df00780c */ /* 0x040fe20000784270 */
[----:B------:R-:W1:Y:S01]  /*62b0*/  SHFL.IDX PT, R5, R0, 0x1, 0x1c1f ;  /* 0x003c1f0000057f89 */ /* 0x000e6200000e0000 */
[----:B------:R-:W-:Y:S02]  /*62c0*/  ISETP.GT.AND P6, PT, R223, 0x8, P0 ;  /* 0x00000008df00780c */ /* 0x000fe400007c4270 */
[----:B------:R-:W-:Y:S02]  /*62d0*/  ISETP.LT.OR P4, PT, R225, 0x11, P4 ;  /* 0x00000011e100780c */ /* 0x000fe40002781670 */
[----:B------:R-:W-:Y:S02]  /*62e0*/  FSEL R138, R4, -INF , !P5 ;  /* 0xff800000048a7808 */ /* 0x000fe40006800000 */
[C---:B------:R-:W-:Y:S02]  /*62f0*/  ISETP.GT.AND P5, PT, R223.reuse, 0x9, P0 ;  /* 0x00000009df00780c */ /* 0x040fe400007a4270 */
[----:B------:R-:W-:Y:S02]  /*6300*/  FSEL R166, R12, -INF , !P4 ;  /* 0xff8000000ca67808 */ /* 0x000fe40006000000 */
[----:B------:R-:W-:Y:S02]  /*6310*/  ISETP.GT.AND P4, PT, R223, 0x19, P0 ;  /* 0x00000019df00780c */ /* 0x000fe40000784270 */
[C---:B------:R-:W-:Y:S02]  /*6320*/  ISETP.LT.OR P6, PT, R225.reuse, 0x9, P6 ;  /* 0x00000009e100780c */ /* 0x040fe400037c1670 */
[C---:B------:R-:W-:Y:S02]  /*6330*/  ISETP.LT.OR P5, PT, R225.reuse, 0xa, P5 ;  /* 0x0000000ae100780c */ /* 0x040fe40002fa1670 */
[----:B------:R-:W-:Y:S02]  /*6340*/  ISETP.LT.OR P4, PT, R225, 0x1a, P4 ;  /* 0x0000001ae100780c */ /* 0x000fe40002781670 */
[----:B------:R-:W-:Y:S02]  /*6350*/  FSEL R134, R8, -INF , !P6 ;  /* 0xff80000008867808 */ /* 0x000fe40007000000 */
[----:B------:R-:W-:Y:S02]  /*6360*/  ISETP.GT.AND P6, PT, R223, 0x11, P0 ;  /* 0x00000011df00780c */ /* 0x000fe400007c4270 */
[----:B------:R-:W-:Y:S01]  /*6370*/  FSEL R8, R9, -INF , !P5 ;  /* 0xff80000009087808 */ /* 0x000fe20006800000 */
[--C-:B-1----:R-:W-:Y:S01]  /*6380*/  IMAD.IADD R224, R224, 0x1, R5.reuse ;  /* 0x00000001e0e07824 */ /* 0x102fe200078e0205 */
[----:B------:R-:W-:Y:S01]  /*6390*/  ISETP.GT.AND P5, PT, R223, 0x18, P0 ;  /* 0x00000018df00780c */ /* 0x000fe200007a4270 */
[----:B------:R-:W-:Y:S01]  /*63a0*/  IMAD.IADD R222, R222, 0x1, R5 ;  /* 0x00000001dede7824 */ /* 0x000fe200078e0205 */
[----:B------:R-:W-:Y:S02]  /*63b0*/  FSEL R140, R17, -INF , !P4 ;  /* 0xff800000118c7808 */ /* 0x000fe40006000000 */
[----:B------:R-:W-:Y:S02]  /*63c0*/  ISETP.GT.AND P4, PT, R223, 0x28, P0 ;  /* 0x00000028df00780c */ /* 0x000fe40000784270 */
[C---:B------:R-:W-:Y:S02]  /*63d0*/  ISETP.LT.OR P6, PT, R225.reuse, 0x12, P6 ;  /* 0x00000012e100780c */ /* 0x040fe400037c1670 */
[C---:B------:R-:W-:Y:S02]  /*63e0*/  ISETP.LT.OR P5, PT, R225.reuse, 0x19, P5 ;  /* 0x00000019e100780c */ /* 0x040fe40002fa1670 */
[----:B------:R-:W-:Y:S02]  /*63f0*/  ISETP.LT.OR P4, PT, R225, 0x29, P4 ;  /* 0x00000029e100780c */ /* 0x000fe40002781670 */
[----:B------:R-:W-:Y:S02]  /*6400*/  FSEL R168, R13, -INF , !P6 ;  /* 0xff8000000da87808 */ /* 0x000fe40007000000 */
[C---:B------:R-:W-:Y:S02]  /*6410*/  ISETP.GT.AND P6, PT, R223.reuse, 0x20, P0 ;  /* 0x00000020df00780c */ /* 0x040fe400007c4270 */
        /* <DEDUP_REMOVED lines=9> */
[----:B------:R-:W-:Y:S02]  /*64b0*/  FSEL R156, R21, -INF , !P5 ;  /* 0xff800000159c7808 */ /* 0x000fe40006800000 */
[----:B------:R-:W-:Y:S02]  /*64c0*/  ISETP.GT.AND P5, PT, R223, 0x30, P0 ;  /* 0x00000030df00780c */ /* 0x000fe400007a4270 */
[----:B------:R-:W-:Y:S02]  /*64d0*/  FSEL R150, R29, -INF , !P4 ;  /* 0xff8000001d967808 */ /* 0x000fe40006000000 */
[----:B------:R-:W-:Y:S02]  /*64e0*/  PLOP3.LUT P4, PT, PT, PT, UP1, 0x40, 0x0 ;  /* 0x000000000000781c */ /* 0x000fe40003f8e818 */
[C---:B------:R-:W-:Y:S02]  /*64f0*/  ISETP.LT.OR P6, PT, R225.reuse, 0x2a, P6 ;  /* 0x0000002ae100780c */ /* 0x040fe400037c1670 */
[----:B------:R-:W-:Y:S02]  /*6500*/  ISETP.LT.OR P5, PT, R225, 0x31, P5 ;  /* 0x00000031e100780c */ /* 0x000fe40002fa1670 */
[----:B------:R-:W-:Y:S02]  /*6510*/  FSEL R152, R25, -INF , !P6 ;  /* 0xff80000019987808 */ /* 0x000fe40007000000 */
[C---:B------:R-:W-:Y:S02]  /*6520*/  ISETP.GT.AND P6, PT, R223.reuse, 0x38, P0 ;  /* 0x00000038df00780c */ /* 0x040fe400007c4270 */
[----:B------:R-:W-:Y:S02]  /*6530*/  FSEL R151, R28, -INF , !P5 ;  /* 0xff8000001c977808 */ /* 0x000fe40006800000 */
[----:B------:R-:W-:Y:S02]  /*6540*/  ISETP.GT.AND P5, PT, R223, 0x39, P0 ;  /* 0x00000039df00780c */ /* 0x000fe400007a4270 */
[C---:B------:R-:W-:Y:S02]  /*6550*/  ISETP.LT.OR P6, PT, R225.reuse, 0x39, P6 ;  /* 0x00000039e100780c */ /* 0x040fe400037c1670 */
[----:B------:R-:W-:Y:S02]  /*6560*/  ISETP.LT.OR P5, PT, R225, 0x3a, P5 ;  /* 0x0000003ae100780c */ /* 0x000fe40002fa1670 */
[----:B------:R-:W-:Y:S02]  /*6570*/  FSEL R148, R32, -INF , !P6 ;  /* 0xff80000020947808 */ /* 0x000fe40007000000 */
[----:B------:R-:W-:Y:S01]  /*6580*/  FSEL R146, R33, -INF , !P5 ;  /* 0xff80000021927808 */ /* 0x000fe20006800000 */
        /* <DEDUP_REMOVED lines=15> */
.L_x_369:
[----:B------:R-:W-:Y:S04]  /*6680*/  MOV R0, c[0x0][0x32c] ;  /* 0x0000cb0000007a02 */ /* 0x000fe80000000f00 */
[----:B------:R-:W-:Y:S11]  /*6690*/  ISETP.NE.AND P4, PT, R0, 0x1, PT ;  /* 0x000000010000780c */ /* 0x000ff60003f85270 */
[----:B------:R-:W-:Y:S02]  /*66a0*/  @!UPT UIADD3 URZ, URZ, URZ, URZ ;  /* 0x0000003f3f3ff290 */ /* 0x000fe4000fffe03f */
[----:B------:R-:W-:Y:S05]  /*66b0*/  @P4 IMAD.HI.U32 R0, R5, c[0x0][0x330], RZ ;  /* 0x0000cc0005004a27 */ /* 0x000fea00078e00ff */
[----:B------:R-:W-:Y:S02]  /*66c0*/  @P4 SHF.R.U32.HI R5, RZ, c[0x0][0x334], R0 ;  /* 0x0000cd00ff054a19 */ /* 0x000fe40000011600 */
.L_x_370:
[----:B------:R-:W-:Y:S05]  /*66d0*/  BSYNC B0 ;  /* 0x0000000000007941 */ /* 0x000fea0003800000 */
.L_x_368:
[----:B------:R-:W-:Y:S04]  /*66e0*/  IMAD.MOV.U32 R0, RZ, RZ, c[0x0][0x32c] ;  /* 0x0000cb00ff007624 */ /* 0x000fe800078e00ff */
[----:B------:R-:W-:Y:S04]  /*66f0*/  IMAD R0, R5, R0, -UR19 ;  /* 0x8000001305007e24 */ /* 0x000fe8000f8e0200 */
[----:B------:R-:W-:Y:S05]  /*6700*/  IMAD.IADD R9, R0, 0x1, -R205 ;  /* 0x0000000100097824 */ /* 0x000fea00078e0acd */
[----:B------:R-:W-:Y:S02]  /*6710*/  IADD3 R5, R9, c[0x0][0x32c], RZ ;  /* 0x0000cb0009057a10 */ /* 0x000fe40007ffe0ff */
[----:B------:R-:W-:Y:S02]  /*6720*/  IMNMX R222, R222, R9, !PT ;  /* 0x00000009dede7217 */ /* 0x000fe40007800200 */
[----:B------:R-:W-:Y:S02]  /*6730*/  IMNMX R224, R224, R5, PT ;  /* 0x00000005e0e07217 */ /* 0x000fe40003800200 */
.L_x_367:
[----:B------:R-:W-:Y:S01]  /*6740*/  FMNMX.FTZ R5, R138, R3, !PT ;  /* 0x000000038a057209 */ /* 0x000fe20007810000 */
[----:B------:R-:W-:Y:S01]  /*6750*/  UISETP.GT.AND UP0, UPT, UR13, UR18, UPT ;  /* 0x000000120d00728c */ /* 0x000fe2000bf04270 */
[----:B------:R-:W-:Y:S01]  /*6760*/  ISETP.GT.AND P6, PT, R222, RZ, P0 ;  /* 0x000000ffde00720c */ /* 0x000fe200007c4270 */
[----:B------:R-:W-:Y:S01]  /*6770*/  UIADD3 UR13, UR13, -0x1, URZ ;  /* 0xffffffff0d0d7890 */ /* 0x000fe2000fffe03f */
[----:B------:R-:W-:Y:S02]  /*6780*/  FMNMX.FTZ R5, R136, R5, !PT ;  /* 0x0000000588057209 */ /* 0x000fe40007810000 */
[----:B------:R-:W-:Y:S02]  /*6790*/  ISETP.GT.AND P5, PT, R222, 0x1, P0 ;  /* 0x00000001de00780c */ /* 0x000fe400007a4270 */
[----:B------:R-:W-:Y:S02]  /*67a0*/  FMNMX.FTZ R5, R134, R5, !PT ;  /* 0x0000000586057209 */ /* 0x000fe40007810000 */
[----:B------:R-:W-:Y:S02]  /*67b0*/  ISETP.LT.OR P6, PT, R224, 0x1, P6 ;  /* 0x00000001e000780c */ /* 0x000fe400037c1670 */
[----:B------:R-:W-:Y:S02]  /*67c0*/  FMNMX.FTZ R5, R8, R5, !PT ;  /* 0x0000000508057209 */ /* 0x000fe40007810000 */
[----:B------:R-:W-:Y:S02]  /*67d0*/  ISETP.LT.OR P5, PT, R224, 0x2, P5 ;  /* 0x00000002e000780c */ /* 0x000fe40002fa1670 */
[----:B------:R-:W-:Y:S02]  /*67e0*/  FMNMX.FTZ R5, R166, R5, !PT ;  /* 0x00000005a6057209 */ /* 0x000fe40007810000 */
[----:B------:R-:W-:Y:S02]  /*67f0*/  ISETP.GT.AND P4, PT, R222, 0x8, P0 ;  /* 0x00000008de00780c */ /* 0x000fe40000784270 */
[----:B------:R-:W-:Y:S02]  /*6800*/  FMNMX.FTZ R5, R168, R5, !PT ;  /* 0x00000005a8057209 */ /* 0x000fe40007810000 */
[----:B------:R-:W-:Y:S02]  /*6810*/  FSEL R17, R6, -INF , !P6 ;  /* 0xff80000006117808 */ /* 0x000fe40007000000 */
[----:B------:R-:W-:Y:S02]  /*6820*/  FMNMX.FTZ R5, R142, R5, !PT ;  /* 0x000000058e057209 */ /* 0x000fe40007810000 */
[----:B------:R-:W-:Y:S02]  /*6830*/  FSEL R13, R7, -INF , !P5 ;  /* 0xff800000070d7808 */ /* 0x000fe40006800000 */
[----:B------:R-:W-:Y:S02]  /*6840*/  FMNMX.FTZ R5, R140, R5, !PT ;  /* 0x000000058c057209 */ /* 0x000fe40007810000 */
[----:B------:R-:W-:Y:S02]  /*6850*/  ISETP.GT.AND P6, PT, R222, 0x9, P0 ;  /* 0x00000009de00780c */ /* 0x000fe400007c4270 */
[----:B------:R-:W-:Y:S02]  /*6860*/  FMNMX.FTZ R5, R158, R5, !PT ;  /* 0x000000059e057209 */ /* 0x000fe40007810000 */
[----:B------:R-:W-:Y:S02]  /*6870*/  ISETP.LT.OR P4, PT, R224, 0x9, P4 ;  /* 0x00000009e000780c */ /* 0x000fe40002781670 */
[----:B------:R-:W-:Y:S02]  /*6880*/  FMNMX.FTZ R5, R156, R5, !PT ;  /* 0x000000059c057209 */ /* 0x000fe40007810000 */
[----:B------:R-:W-:Y:S02]  /*6890*/  FMNMX.FTZ R0, R17, R2, !PT ;  /* 0x0000000211007209 */ /* 0x000fe40007810000 */
[----:B------:R-:W-:Y:S02]  /*68a0*/  FMNMX.FTZ R5, R154, R5, !PT ;  /* 0x000000059a057209 */ /* 0x000fe40007810000 */
[----:B------:R-:W-:Y:S02]  /*68b0*/  FMNMX.FTZ R0, R13, R0, !PT ;  /* 0x000000000d007209 */ /* 0x000fe40007810000 */
[----:B------:R-:W-:Y:S02]  /*68c0*/  ISETP.GT.AND P5, PT, R222, 0x10, P0 ;  /* 0x00000010de00780c */ /* 0x000fe400007a4270 */
[----:B------:R-:W-:Y:S02]  /*68d0*/  ISETP.LT.OR P6, PT, R224, 0xa, P6 ;  /* 0x0000000ae000780c */ /* 0x000fe400037c1670 */
[----:B------:R-:W-:Y:S02]  /*68e0*/  FSEL R9, R10, -INF , !P4 ;  /* 0xff8000000a097808 */ /* 0x000fe40006000000 */
[----:B------:R-:W-:Y:S02]  /*68f0*/  ISETP.GT.AND P4, PT, R222, 0x11, P0 ;  /* 0x00000011de00780c */ /* 0x000fe40000784270 */
[----:B------:R-:W-:Y:S02]  /*6900*/  FMNMX.FTZ R4, R152, R5, !PT ;  /* 0x0000000598047209 */ /* 0x000fe40007810000 */
[----:B------:R-:W-:Y:S02]  /*6910*/  FSEL R11, R11, -INF , !P6 ;  /* 0xff8000000b0b7808 */ /* 0x000fe40007000000 */
[C---:B------:R-:W-:Y:S02]  /*6920*/  ISETP.LT.OR P5, PT, R224.reuse, 0x11, P5 ;  /* 0x00000011e000780c */ /* 0x040fe40002fa1670 */
[----:B------:R-:W-:Y:S02]  /*6930*/  ISETP.LT.OR P4, PT, R224, 0x12, P4 ;  /* 0x00000012e000780c */ /* 0x000fe40002781670 */
[----:B------:R-:W-:Y:S02]  /*6940*/  FMNMX.FTZ R0, R9, R0, !PT ;  /* 0x0000000009007209 */ /* 0x000fe40007810000 */
[----:B------:R-:W-:Y:S02]  /*6950*/  FMNMX.FTZ R5, R151, R4, !PT ;  /* 0x0000000497057209 */ /* 0x000fe40007810000 */
[----:B------:R-:W-:Y:S02]  /*6960*/  FSEL R173, R14, -INF , !P5 ;  /* 0xff8000000ead7808 */ /* 0x000fe40006800000 */
[----:B------:R-:W-:Y:S02]  /*6970*/  FSEL R171, R15, -INF , !P4 ;  /* 0xff8000000fab7808 */ /* 0x000fe40006000000 */
[C---:B------:R-:W-:Y:S02]  /*6980*/  ISETP.GT.AND P5, PT, R222.reuse, 0x18, P0 ;  /* 0x00000018de00780c */ /* 0x040fe400007a4270 */
[----:B------:R-:W-:Y:S02]  /*6990*/  ISETP.GT.AND P4, PT, R222, 0x19, P0 ;  /* 0x00000019de00780c */ /* 0x000fe40000784270 */
[----:B------:R-:W-:Y:S02]  /*69a0*/  FMNMX.FTZ R0, R11, R0, !PT ;  /* 0x000000000b007209 */ /* 0x000fe40007810000 */
[----:B------:R-:W-:Y:S02]  /*69b0*/  FMNMX.FTZ R5, R150, R5, !PT ;  /* 0x0000000596057209 */ /* 0x000fe40007810000 */
[C---:B------:R-:W-:Y:S02]  /*69c0*/  ISETP.LT.OR P5, PT, R224.reuse, 0x19, P5 ;  /* 0x00000019e000780c */ /* 0x040fe40002fa1670 */
[----:B------:R-:W-:Y:S02]  /*69d0*/  ISETP.LT.OR P4, PT, R224, 0x1a, P4 ;  /* 0x0000001ae000780c */ /* 0x000fe40002781670 */
[----:B------:R-:W-:Y:S02]  /*69e0*/  FMNMX.FTZ R0, R173, R0, !PT ;  /* 0x00000000ad007209 */ /* 0x000fe40007810000 */
[----:B------:R-:W-:Y:S02]  /*69f0*/  FMNMX.FTZ R7, R148, R5, !PT ;  /* 0x0000000594077209 */ /* 0x000fe40007810000 */
[----:B------:R-:W-:Y:S02]  /*6a00*/  FSEL R143, R18, -INF , !P5 ;  /* 0xff800000128f7808 */ /* 0x000fe40006800000 */
[----:B------:R-:W-:Y:S02]  /*6a10*/  FSEL R141, R19, -INF , !P4 ;  /* 0xff800000138d7808 */ /* 0x000fe40006000000 */
[----:B------:R-:W-:Y:S02]  /*6a20*/  ISETP.GT.AND P4, PT, R222, 0x20, P0 ;  /* 0x00000020de00780c */ /* 0x000fe40000784270 */
[----:B------:R-:W-:Y:S02]  /*6a30*/  FMNMX.FTZ R4, R171, R0, !PT ;  /* 0x00000000ab047209 */ /* 0x000fe40007810000 */
[----:B------:R-:W-:Y:S02]  /*6a40*/  FMNMX.FTZ R5, R146, R7, !PT ;  /* 0x0000000792057209 */ /* 0x000fe40007810000 */
[----:B------:R-:W-:Y:S02]  /*6a50*/  FMNMX.FTZ R4, R143, R4, !PT ;  /* 0x000000048f047209 */ /* 0x000fe40007810000 */
[----:B------:R-:W-:Y:S01]  /*6a60*/  ISETP.GT.AND P6, PT, R222, 0x21, P0 ;  /* 0x00000021de00780c */ /* 0x000fe200007c4270 */
[----:B------:R-:W1:Y:S01]  /*6a70*/  SHFL.BFLY PT, R0, R5, 0x2, 0x1f ;  /* 0x0c401f0005007f89 */ /* 0x000e6200000e0000 */
[----:B------:R-:W-:Y:S02]  /*6a80*/  ISETP.LT.OR P4, PT, R224, 0x21, P4 ;  /* 0x00000021e000780c */ /* 0x000fe40002781670 */
[----:B------:R-:W-:Y:S02]  /*6a90*/  FMNMX.FTZ R4, R141, R4, !PT ;  /* 0x000000048d047209 */ /* 0x000fe40007810000 */
[----:B------:R-:W-:Y:S02]  /*6aa0*/  FSEL R175, R22, -INF , !P4 ;  /* 0xff80000016af7808 */ /* 0x000fe40006000000 */
[----:B------:R-:W-:Y:S02]  /*6ab0*/  ISETP.GT.AND P5, PT, R222, 0x28, P0 ;  /* 0x00000028de00780c */ /* 0x000fe400007a4270 */
[----:B------:R-:W-:Y:S02]  /*6ac0*/  ISETP.LT.OR P6, PT, R224, 0x22, P6 ;  /* 0x00000022e000780c */ /* 0x000fe400037c1670 */
[----:B------:R-:W-:Y:S02]  /*6ad0*/  ISETP.GT.AND P4, PT, R222, 0x29, P0 ;  /* 0x00000029de00780c */ /* 0x000fe40000784270 */
[----:B------:R-:W-:Y:S02]  /*6ae0*/  FSEL R159, R23, -INF , !P6 ;  /* 0xff800000179f7808 */ /* 0x000fe40007000000 */
[----:B------:R-:W-:Y:S01]  /*6af0*/  ISETP.LT.OR P5, PT, R224, 0x29, P5 ;  /* 0x00000029e000780c */ /* 0x000fe20002fa1670 */
[----:B------:R-:W-:Y:S01]  /*6b00*/  LDSM.16.MT88.4 R20, [R190+0x100] ;  /* 0x00010000be14783b */ /* 0x000fe20000004200 */
[----:B------:R-:W-:Y:S02]  /*6b10*/  FMNMX.FTZ R4, R175, R4, !PT ;  /* 0x00000004af047209 */ /* 0x000fe40007810000 */
[----:B------:R-:W-:Y:S02]  /*6b20*/  FSEL R157, R26, -INF , !P5 ;  /* 0xff8000001a9d7808 */ /* 0x000fe40006800000 */
[----:B------:R-:W-:Y:S02]  /*6b30*/  FMNMX.FTZ R4, R159, R4, !PT ;  /* 0x000000049f047209 */ /* 0x000fe40007810000 */
[----:B------:R-:W-:Y:S02]  /*6b40*/  ISETP.LT.OR P4, PT, R224, 0x2a, P4 ;  /* 0x0000002ae000780c */ /* 0x000fe40002781670 */
[C---:B------:R-:W-:Y:S02]  /*6b50*/  ISETP.GT.AND P6, PT, R222.reuse, 0x30, P0 ;  /* 0x00000030de00780c */ /* 0x040fe400007c4270 */
[----:B------:R-:W-:Y:S02]  /*6b60*/  FSEL R155, R27, -INF , !P4 ;  /* 0xff8000001b9b7808 */ /* 0x000fe40006000000 */
[----:B------:R-:W-:Y:S02]  /*6b70*/  FMNMX.FTZ R4, R157, R4, !PT ;  /* 0x000000049d047209 */ /* 0x000fe40007810000 */
[----:B------:R-:W-:Y:S02]  /*6b80*/  ISETP.GT.AND P5, PT, R222, 0x31, P0 ;  /* 0x00000031de00780c */ /* 0x000fe400007a4270 */
[----:B------:R-:W-:Y:S02]  /*6b90*/  ISETP.LT.OR P6, PT, R224, 0x31, P6 ;  /* 0x00000031e000780c */ /* 0x000fe400037c1670 */
[----:B------:R-:W-:Y:S02]  /*6ba0*/  FMNMX.FTZ R4, R155, R4, !PT ;  /* 0x000000049b047209 */ /* 0x000fe40007810000 */
[----:B------:R-:W-:Y:S02]  /*6bb0*/  FSEL R149, R30, -INF , !P6 ;  /* 0xff8000001e957808 */ /* 0x000fe40007000000 */
[----:B------:R-:W-:Y:S02]  /*6bc0*/  ISETP.GT.AND P4, PT, R222, 0x38, P0 ;  /* 0x00000038de00780c */ /* 0x000fe40000784270 */
[----:B------:R-:W-:Y:S02]  /*6bd0*/  ISETP.LT.OR P5, PT, R224, 0x32, P5 ;  /* 0x00000032e000780c */ /* 0x000fe40002fa1670 */
[----:B------:R-:W-:Y:S02]  /*6be0*/  FMNMX.FTZ R4, R149, R4, !PT ;  /* 0x0000000495047209 */ /* 0x000fe40007810000 */
[----:B------:R-:W-:Y:S02]  /*6bf0*/  FSEL R147, R31, -INF , !P5 ;  /* 0xff8000001f937808 */ /* 0x000fe40006800000 */
[----:B------:R-:W-:Y:S01]  /*6c00*/  ISETP.GT.AND P0, PT, R222, 0x39, P0 ;  /* 0x00000039de00780c */ /* 0x000fe20000704270 */
[----:B------:R-:W-:Y:S01]  /*6c10*/  LDSM.16.MT88.4 R28, [R189+0x100] ;  /* 0x00010000bd1c783b */ /* 0x000fe20000004200 */
[C---:B------:R-:W-:Y:S02]  /*6c20*/  ISETP.LT.OR P4, PT, R224.reuse, 0x39, P4 ;  /* 0x00000039e000780c */ /* 0x040fe40002781670 */
[----:B------:R-:W-:Y:S02]  /*6c30*/  ISETP.LT.OR P0, PT, R224, 0x3a, P0 ;  /* 0x0000003ae000780c */ /* 0x000fe40000701670 */
[----:B------:R-:W-:Y:S02]  /*6c40*/  FSEL R145, R34, -INF , !P4 ;  /* 0xff80000022917808 */ /* 0x000fe40006000000 */
[----:B------:R-:W-:Y:S02]  /*6c50*/  FSEL R133, R35, -INF , !P0 ;  /* 0xff80000023857808 */ /* 0x000fe40004000000 */
[----:B-1----:R-:W-:Y:S02]  /*6c60*/  FMNMX.FTZ R6, R5, R0, !PT ;  /* 0x0000000005067209 */ /* 0x002fe40007810000 */
[----:B------:R-:W-:Y:S03]  /*6c70*/  FMNMX.FTZ R0, R147, R4, !PT ;  /* 0x0000000493007209 */ /* 0x000fe60007810000 */
[----:B------:R-:W1:Y:S01]  /*6c80*/  SHFL.BFLY PT, R15, R6, 0x1, 0x1f ;  /* 0x0c201f00060f7f89 */ /* 0x000e6200000e0000 */
[----:B------:R-:W-:Y:S04]  /*6c90*/  FMNMX.FTZ R0, R145, R0, !PT ;  /* 0x0000000091007209 */ /* 0x000fe80007810000 */
[----:B------:R-:W-:Y:S05]  /*6ca0*/  FMNMX.FTZ R7, R133, R0, !PT ;  /* 0x0000000085077209 */ /* 0x000fea0007810000 */
[----:B------:R-:W2:Y:S01]  /*6cb0*/  SHFL.BFLY PT, R4, R7, 0x2, 0x1f ;  /* 0x0c401f0007047f89 */ /* 0x000ea200000e0000 */
[----:B-1----:R-:W-:Y:S04]  /*6cc0*/  FMNMX.FTZ R0, R6, R15, !PT ;  /* 0x0000000f06007209 */ /* 0x002fe80007810000 */
[C---:B------:R-:W-:Y:S01]  /*6cd0*/  FSETP.NEU.FTZ.AND P0, PT, R0.reuse, -INF , PT ;  /* 0xff8000000000780b */ /* 0x040fe20003f1d000 */
[C---:B------:R-:W-:Y:S01]  /*6ce0*/  FMUL.FTZ R153, R0.reuse, c[0x0][0x2d0] ;  /* 0x0000b40000997a20 */ /* 0x040fe20000410000 */
[----:B--2---:R-:W-:Y:S04]  /*6cf0*/  FMNMX.FTZ R5, R7, R4, !PT ;  /* 0x0000000407057209 */ /* 0x004fe80007810000 */
[----:B------:R-:W-:Y:S02]  /*6d00*/  FSEL R153, R153, RZ, P0 ;  /* 0x000000ff99997208 */ /* 0x000fe40000000000 */
[----:B------:R-:W-:Y:S01]  /*6d10*/  FSEL R4, R0, RZ, P0 ;  /* 0x000000ff00047208 */ /* 0x000fe20000000000 */
[----:B------:R-:W1:Y:S02]  /*6d20*/  SHFL.BFLY PT, R132, R5, 0x1, 0x1f ;  /* 0x0c201f0005847f89 */ /* 0x000e6400000e0000 */
[----:B------:R-:W-:Y:S02]  /*6d30*/  FFMA.FTZ R160, R138, c[0x0][0x2d0], -R153 ;  /* 0x0000b4008aa07a23 */ /* 0x000fe40000010899 */
[----:B------:R-:W-:Y:S02]  /*6d40*/  FADD.FTZ R3, -R4, R3 ;  /* 0x0000000304037221 */ /* 0x000fe40000010100 */
[--C-:B------:R-:W-:Y:S02]  /*6d50*/  FFMA.FTZ R135, R136, c[0x0][0x2d0], -R153.reuse ;  /* 0x0000b40088877a23 */ /* 0x100fe40000010899 */
[--C-:B------:R-:W-:Y:S01]  /*6d60*/  FFMA.FTZ R134, R134, c[0x0][0x2d0], -R153.reuse ;  /* 0x0000b40086867a23 */ /* 0x100fe20000010899 */
[----:B------:R-:W-:Y:S01]  /*6d70*/  MUFU.EX2 R160, R160 ;  /* 0x000000a000a07308 */ /* 0x000fe20000000800 */
[--C-:B------:R-:W-:Y:S02]  /*6d80*/  FFMA.FTZ R161, R8, c[0x0][0x2d0], -R153.reuse ;  /* 0x0000b40008a17a23 */ /* 0x100fe40000010899 */
[----:B------:R-:W-:Y:S02]  /*6d90*/  FMUL.FTZ R6, R3, c[0x0][0x2d0] ;  /* 0x0000b40003067a20 */ /* 0x000fe40000410000 */
[--C-:B------:R-:W-:Y:S02]  /*6da0*/  FFMA.FTZ R169, R140, c[0x0][0x2d0], -R153.reuse ;  /* 0x0000b4008ca97a23 */ /* 0x100fe40000010899 */
[--C-:B------:R-:W-:Y:S02]  /*6db0*/  FFMA.FTZ R174, R158, c[0x0][0x2d0], -R153.reuse ;  /* 0x0000b4009eae7a23 */ /* 0x100fe40000010899 */
[--C-:B------:R-:W-:Y:S01]  /*6dc0*/  FFMA.FTZ R221, R156, c[0x0][0x2d0], -R153.reuse ;  /* 0x0000b4009cdd7a23 */ /* 0x100fe20000010899 */
[----:B------:R-:W2:Y:S01]  /*6dd0*/  MUFU.EX2 R135, R135 ;  /* 0x0000008700877308 */ /* 0x000ea20000000800 */
[--C-:B------:R-:W-:Y:S02]  /*6de0*/  FFMA.FTZ R222, R154, c[0x0][0x2d0], -R153.reuse ;  /* 0x0000b4009ade7a23 */ /* 0x100fe40000010899 */
[--C-:B------:R-:W-:Y:S01]  /*6df0*/  FFMA.FTZ R223, R152, c[0x0][0x2d0], -R153.reuse ;  /* 0x0000b40098df7a23 */ /* 0x100fe20000010899 */
[----:B-1----:R-:W-:Y:S01]  /*6e00*/  FMNMX.FTZ R132, R5, R132, !PT ;  /* 0x0000008405847209 */ /* 0x002fe20007810000 */
[--C-:B---3--:R-:W-:Y:S02]  /*6e10*/  FFMA.FTZ R227, R151, c[0x0][0x2d0], -R153.reuse ;  /* 0x0000b40097e37a23 */ /* 0x108fe40000010899 */
[--C-:B------:R-:W-:Y:S01]  /*6e20*/  FFMA.FTZ R228, R150, c[0x0][0x2d0], -R153.reuse ;  /* 0x0000b40096e47a23 */ /* 0x100fe20000010899 */
[C---:B------:R-:W-:Y:S01]  /*6e30*/  FSETP.NEU.FTZ.AND P0, PT, R132.reuse, -INF , PT ;  /* 0xff8000008400780b */ /* 0x040fe20003f1d000 */
[----:B------:R-:W-:Y:S01]  /*6e40*/  FMUL.FTZ R144, R132, c[0x0][0x2d0] ;  /* 0x0000b40084907a20 */ /* 0x000fe20000410000 */
[----:B------:R-:W-:Y:S01]  /*6e50*/  MUFU.EX2 R134, R134 ;  /* 0x0000008600867308 */ /* 0x000fe20000000800 */
[--C-:B------:R-:W-:Y:S01]  /*6e60*/  FFMA.FTZ R229, R148, c[0x0][0x2d0], -R153.reuse ;  /* 0x0000b40094e57a23 */ /* 0x100fe20000010899 */
[----:B------:R-:W-:Y:S01]  /*6e70*/  FSEL R5, R132, RZ, P0 ;  /* 0x000000ff84057208 */ /* 0x000fe20000000000 */
[--C-:B------:R-:W-:Y:S01]  /*6e80*/  FFMA.FTZ R166, R166, c[0x0][0x2d0], -R153.reuse ;  /* 0x0000b400a6a67a23 */ /* 0x100fe20000010899 */
[----:B------:R-:W-:Y:S01]  /*6e90*/  FSEL R144, R144, RZ, P0 ;  /* 0x000000ff90907208 */ /* 0x000fe20000000000 */
[--C-:B------:R-:W-:Y:S01]  /*6ea0*/  FFMA.FTZ R167, R168, c[0x0][0x2d0], -R153.reuse ;  /* 0x0000b400a8a77a23 */ /* 0x100fe20000010899 */
[----:B------:R-:W-:Y:S01]  /*6eb0*/  PLOP3.LUT P0, PT, PT, PT, UP0, 0x80, 0x0 ;  /* 0x000000000000781c */ /* 0x000fe20003f0f008 */
[----:B------:R-:W-:Y:S02]  /*6ec0*/  FADD.FTZ R5, -R5, R2 ;  /* 0x0000000205057221 */ /* 0x000fe40000010100 */
[--C-:B------:R-:W-:Y:S01]  /*6ed0*/  FFMA.FTZ R164, R13, c[0x0][0x2d0], -R144.reuse ;  /* 0x0000b4000da47a23 */ /* 0x100fe20000010890 */
[----:B------:R-:W1:Y:S01]  /*6ee0*/  MUFU.EX2 R161, R161 ;  /* 0x000000a100a17308 */ /* 0x000e620000000800 */
[----:B------:R-:W3:Y:S01]  /*6ef0*/  LDSM.16.MT88.4 R12, [R195+0x100] ;  /* 0x00010000c30c783b */ /* 0x000ee20000004200 */
[--C-:B------:R-:W-:Y:S01]  /*6f00*/  FFMA.FTZ R165, R17, c[0x0][0x2d0], -R144.reuse ;  /* 0x0000b40011a57a23 */ /* 0x100fe20000010890 */
[----:B--2---:R-:W-:Y:S01]  /*6f10*/  F2FP.PACK_AB R136, R135, R160 ;  /* 0x000000a08788723e */ /* 0x004fe200000000ff */
[--C-:B------:R-:W-:Y:S02]  /*6f20*/  FFMA.FTZ R163, R9, c[0x0][0x2d0], -R144.reuse ;  /* 0x0000b40009a37a23 */ /* 0x100fe40000010890 */
[--C-:B------:R-:W-:Y:S02]  /*6f30*/  FFMA.FTZ R162, R11, c[0x0][0x2d0], -R144.reuse ;  /* 0x0000b4000ba27a23 */ /* 0x100fe40000010890 */
[----:B------:R-:W-:Y:S02]  /*6f40*/  FMUL.FTZ R2, R5, c[0x0][0x2d0] ;  /* 0x0000b40005027a20 */ /* 0x000fe40000410000 */
[----:B------:R-:W2:Y:S01]  /*6f50*/  MUFU.EX2 R3, R6 ;  /* 0x0000000600037308 */ /* 0x000ea20000000800 */
[--C-:B------:R-:W-:Y:S02]  /*6f60*/  FFMA.FTZ R168, R142, c[0x0][0x2d0], -R153.reuse ;  /* 0x0000b4008ea87a23 */ /* 0x100fe40000010899 */
[--C-:B------:R-:W-:Y:S02]  /*6f70*/  FFMA.FTZ R172, R143, c[0x0][0x2d0], -R144.reuse ;  /* 0x0000b4008fac7a23 */ /* 0x100fe40000010890 */
[--C-:B------:R-:W-:Y:S02]  /*6f80*/  FFMA.FTZ R224, R159, c[0x0][0x2d0], -R144.reuse ;  /* 0x0000b4009fe07a23 */ /* 0x100fe40000010890 */
[--C-:B------:R-:W-:Y:S02]  /*6f90*/  FFMA.FTZ R225, R157, c[0x0][0x2d0], -R144.reuse ;  /* 0x0000b4009de17a23 */ /* 0x100fe40000010890 */
[----:B------:R-:W-:Y:S01]  /*6fa0*/  LDSM.16.MT88.4 R156, [R195+0x5900] ;  /* 0x00590000c39c783b */ /* 0x000fe20000004200 */
[----:B------:R-:W-:Y:S01]  /*6fb0*/  MUFU.EX2 R165, R165 ;  /* 0x000000a500a57308 */ /* 0x000fe20000000800 */
[--C-:B------:R-:W-:Y:S02]  /*6fc0*/  FFMA.FTZ R226, R155, c[0x0][0x2d0], -R144.reuse ;  /* 0x0000b4009be27a23 */ /* 0x100fe40000010890 */
[--C-:B------:R-:W-:Y:S01]  /*6fd0*/  FFMA.FTZ R231, R149, c[0x0][0x2d0], -R144.reuse ;  /* 0x0000b40095e77a23 */ /* 0x100fe20000010890 */
[----:B-1----:R-:W-:Y:S01]  /*6fe0*/  F2FP.PACK_AB R138, R161, R134 ;  /* 0x00000086a18a723e */ /* 0x002fe200000000ff */
[--C-:B------:R-:W-:Y:S02]  /*6ff0*/  FFMA.FTZ R232, R147, c[0x0][0x2d0], -R144.reuse ;  /* 0x0000b40093e87a23 */ /* 0x100fe40000010890 */
[----:B------:R-:W-:Y:S01]  /*7000*/  LDSM.16.MT88.4 R148, [R189+0x3900] ;  /* 0x00390000bd94783b */ /* 0x000fe20000004200 */
[--C-:B------:R-:W-:Y:S02]  /*7010*/  FFMA.FTZ R233, R145, c[0x0][0x2d0], -R144.reuse ;  /* 0x0000b40091e97a23 */ /* 0x100fe40000010890 */
[----:B------:R-:W1:Y:S01]  /*7020*/  MUFU.EX2 R164, R164 ;  /* 0x000000a400a47308 */ /* 0x000e620000000800 */
[----:B------:R-:W-:Y:S02]  /*7030*/  FFMA.FTZ R153, R146, c[0x0][0x2d0], -R153 ;  /* 0x0000b40092997a23 */ /* 0x000fe40000010899 */
[--C-:B------:R-:W-:Y:S02]  /*7040*/  FFMA.FTZ R170, R173, c[0x0][0x2d0], -R144.reuse ;  /* 0x0000b400adaa7a23 */ /* 0x100fe40000010890 */
[C---:B--2---:R-:W-:Y:S02]  /*7050*/  FMUL.FTZ R4, R3.reuse, R128 ;  /* 0x0000008003047220 */ /* 0x044fe40000410000 */
[C---:B------:R-:W-:Y:S02]  /*7060*/  FMUL.FTZ R5, R3.reuse, R129 ;  /* 0x0000008103057220 */ /* 0x040fe40000410000 */
[C---:B------:R-:W-:Y:S01]  /*7070*/  FMUL.FTZ R8, R3.reuse, R124 ;  /* 0x0000007c03087220 */ /* 0x040fe20000410000 */
[----:B------:R-:W-:Y:S01]  /*7080*/  MUFU.EX2 R163, R163 ;  /* 0x000000a300a37308 */ /* 0x000fe20000000800 */
[C---:B------:R-:W-:Y:S02]  /*7090*/  FMUL.FTZ R9, R3.reuse, R125 ;  /* 0x0000007d03097220 */ /* 0x040fe40000410000 */
[C---:B------:R-:W-:Y:S02]  /*70a0*/  FMUL.FTZ R16, R3.reuse, R104 ;  /* 0x0000006803107220 */ /* 0x040fe40000410000 */
[C---:B------:R-:W-:Y:S02]  /*70b0*/  FMUL.FTZ R17, R3.reuse, R105 ;  /* 0x0000006903117220 */ /* 0x040fe40000410000 */
[C---:B------:R-:W-:Y:S02]  /*70c0*/  FMUL.FTZ R24, R3.reuse, R112 ;  /* 0x0000007003187220 */ /* 0x040fe40000410000 */
[C---:B------:R-:W-:Y:S01]  /*70d0*/  FMUL.FTZ R25, R3.reuse, R113 ;  /* 0x0000007103197220 */ /* 0x040fe20000410000 */
[----:B------:R-:W2:Y:S01]  /*70e0*/  MUFU.EX2 R162, R162 ;  /* 0x000000a200a27308 */ /* 0x000ea20000000800 */
[C---:B------:R-:W-:Y:S02]  /*70f0*/  FMUL.FTZ R32, R3.reuse, R120 ;  /* 0x0000007803207220 */ /* 0x040fe40000410000 */
[----:B------:R-:W-:Y:S01]  /*7100*/  FMUL.FTZ R33, R3, R121 ;  /* 0x0000007903217220 */ /* 0x000fe20000410000 */
[----:B-1----:R-:W-:Y:S01]  /*7110*/  F2FP.PACK_AB R137, R164, R165 ;  /* 0x000000a5a489723e */ /* 0x002fe200000000ff */
[--C-:B------:R-:W-:Y:S02]  /*7120*/  FFMA.FTZ R173, R141, c[0x0][0x2d0], -R144.reuse ;  /* 0x0000b4008dad7a23 */ /* 0x100fe40000010890 */
[----:B------:R-:W-:Y:S01]  /*7130*/  LDSM.16.MT88.4 R140, [R189+0x2900] ;  /* 0x00290000bd8c783b */ /* 0x000fe20000004200 */
[C---:B------:R-:W-:Y:S02]  /*7140*/  FMUL.FTZ R36, R3.reuse, R36 ;  /* 0x0000002403247220 */ /* 0x040fe40000410000 */
[----:B------:R-:W1:Y:S01]  /*7150*/  MUFU.EX2 R2, R2 ;  /* 0x0000000200027308 */ /* 0x000e620000000800 */
[C---:B------:R-:W-:Y:S02]  /*7160*/  FMUL.FTZ R37, R3.reuse, R37 ;  /* 0x0000002503257220 */ /* 0x040fe40000410000 */
[C---:B------:R-:W-:Y:S02]  /*7170*/  FMUL.FTZ R40, R3.reuse, R40 ;  /* 0x0000002803287220 */ /* 0x040fe40000410000 */
[C---:B------:R-:W-:Y:S02]  /*7180*/  FMUL.FTZ R41, R3.reuse, R41 ;  /* 0x0000002903297220 */ /* 0x040fe40000410000 */
[C---:B------:R-:W-:Y:S02]  /*7190*/  FMUL.FTZ R44, R3.reuse, R44 ;  /* 0x0000002c032c7220 */ /* 0x040fe40000410000 */
[C---:B------:R-:W-:Y:S01]  /*71a0*/  FMUL.FTZ R45, R3.reuse, R45 ;  /* 0x0000002d032d7220 */ /* 0x040fe20000410000 */
[----:B------:R4:W-:Y:S01]  /*71b0*/  MUFU.EX2 R230, R153 ;  /* 0x0000009900e67308 */ /* 0x0009e20000000800 */
[C---:B------:R-:W-:Y:S02]  /*71c0*/  FMUL.FTZ R48, R3.reuse, R48 ;  /* 0x0000003003307220 */ /* 0x040fe40000410000 */
[C---:B------:R-:W-:Y:S01]  /*71d0*/  FMUL.FTZ R49, R3.reuse, R49 ;  /* 0x0000003103317220 */ /* 0x040fe20000410000 */
[----:B--2---:R-:W-:Y:S01]  /*71e0*/  F2FP.PACK_AB R139, R162, R163 ;  /* 0x000000a3a28b723e */ /* 0x004fe200000000ff */
[C---:B------:R-:W-:Y:S02]  /*71f0*/  FMUL.FTZ R52, R3.reuse, R52 ;  /* 0x0000003403347220 */ /* 0x040fe40000410000 */
[C---:B------:R-:W-:Y:S02]  /*7200*/  FMUL.FTZ R53, R3.reuse, R53 ;  /* 0x0000003503357220 */ /* 0x040fe40000410000 */
[C---:B------:R-:W-:Y:S01]  /*7210*/  FMUL.FTZ R56, R3.reuse, R56 ;  /* 0x0000003803387220 */ /* 0x040fe20000410000 */
[----:B------:R-:W-:Y:S01]  /*7220*/  MUFU.EX2 R166, R166 ;  /* 0x000000a600a67308 */ /* 0x000fe20000000800 */
[C---:B------:R-:W-:Y:S02]  /*7230*/  FMUL.FTZ R57, R3.reuse, R57 ;  /* 0x0000003903397220 */ /* 0x040fe40000410000 */
[C---:B------:R-:W-:Y:S02]  /*7240*/  FMUL.FTZ R60, R3.reuse, R60 ;  /* 0x0000003c033c7220 */ /* 0x040fe40000410000 */
[C---:B-1----:R-:W-:Y:S02]  /*7250*/  FMUL.FTZ R6, R2.reuse, R130 ;  /* 0x0000008202067220 */ /* 0x042fe40000410000 */
[C---:B------:R-:W-:Y:S02]  /*7260*/  FMUL.FTZ R7, R2.reuse, R131 ;  /* 0x0000008302077220 */ /* 0x040fe40000410000 */
[----:B------:R-:W-:Y:S01]  /*7270*/  LDSM.16.MT88.4 R128, [R190+0x2900] ;  /* 0x00290000be80783b */ /* 0x000fe20000004200 */
[C---:B------:R-:W-:Y:S01]  /*7280*/  FMUL.FTZ R10, R2.reuse, R126 ;  /* 0x0000007e020a7220 */ /* 0x040fe20000410000 */
[----:B------:R-:W1:Y:S01]  /*7290*/  MUFU.EX2 R167, R167 ;  /* 0x000000a700a77308 */ /* 0x000e620000000800 */
[C---:B------:R-:W-:Y:S02]  /*72a0*/  FMUL.FTZ R11, R2.reuse, R127 ;  /* 0x0000007f020b7220 */ /* 0x040fe40000410000 */
[C---:B---3--:R-:W-:Y:S03]  /*72b0*/  HMMA.16816.F32 R4, R136.reuse, R12, R4 ;  /* 0x0000000c8804723c */ /* 0x048fe60000001804 */
[----:B------:R-:W-:Y:S02]  /*72c0*/  LDSM.16.MT88.4 R124, [R195+0x2900] ;  /* 0x00290000c37c783b */ /* 0x000fe40000004200 */
[C---:B------:R-:W-:Y:S02]  /*72d0*/  FMUL.FTZ R18, R2.reuse, R106 ;  /* 0x0000006a02127220 */ /* 0x040fe40000410000 */
[C---:B------:R-:W-:Y:S01]  /*72e0*/  FMUL.FTZ R12, R3.reuse, R100 ;  /* 0x00000064030c7220 */ /* 0x040fe20000410000 */
[C---:B------:R-:W-:Y:S01]  /*72f0*/  HMMA.16816.F32 R8, R136.reuse, R14, R8 ;  /* 0x0000000e8808723c */ /* 0x040fe20000001808 */
[----:B------:R-:W-:Y:S02]  /*7300*/  MUFU.EX2 R168, R168 ;  /* 0x000000a800a87308 */ /* 0x000fe40000000800 */
[----:B----4-:R-:W-:Y:S01]  /*7310*/  LDSM.16.MT88.4 R152, [R188+0x3900] ;  /* 0x00390000bc98783b */ /* 0x010fe20000004200 */
[C---:B------:R-:W-:Y:S02]  /*7320*/  FMUL.FTZ R13, R3.reuse, R101 ;  /* 0x00000065030d7220 */ /* 0x040fe40000410000 */
[C---:B------:R-:W-:Y:S02]  /*7330*/  FMUL.FTZ R19, R2.reuse, R107 ;  /* 0x0000006b02137220 */ /* 0x040fe40000410000 */
[C---:B------:R-:W-:Y:S03]  /*7340*/  FMUL.FTZ R14, R2.reuse, R102 ;  /* 0x00000066020e7220 */ /* 0x040fe60000410000 */
[----:B------:R-:W-:Y:S01]  /*7350*/  LDSM.16.MT88.4 R104, [R195+0x2100] ;  /* 0x00210000c368783b */ /* 0x000fe20000004200 */
[C---:B------:R-:W-:Y:S01]  /*7360*/  FMUL.FTZ R15, R2.reuse, R103 ;  /* 0x00000067020f7220 */ /* 0x040fe20000410000 */
[----:B------:R-:W2:Y:S01]  /*7370*/  MUFU.EX2 R169, R169 ;  /* 0x000000a900a97308 */ /* 0x000ea20000000800 */
[C---:B------:R-:W-:Y:S02]  /*7380*/  FMUL.FTZ R26, R2.reuse, R114 ;  /* 0x00000072021a7220 */ /* 0x040fe40000410000 */
[C---:B------:R-:W-:Y:S02]  /*7390*/  FMUL.FTZ R27, R2.reuse, R115 ;  /* 0x00000073021b7220 */ /* 0x040fe40000410000 */
[C---:B------:R-:W-:Y:S01]  /*73a0*/  FMUL.FTZ R34, R2.reuse, R122 ;  /* 0x0000007a02227220 */ /* 0x040fe20000410000 */
[C---:B------:R-:W-:Y:S01]  /*73b0*/  HMMA.16816.F32 R12, R136.reuse, R20, R12 ;  /* 0x00000014880c723c */ /* 0x040fe2000000180c */
[----:B------:R-:W3:Y:S02]  /*73c0*/  LDSM.16.MT88.4 R100, [R188+0x100] ;  /* 0x00010000bc64783b */ /* 0x000ee40000004200 */
[C---:B------:R-:W-:Y:S01]  /*73d0*/  FMUL.FTZ R35, R2.reuse, R123 ;  /* 0x0000007b02237220 */ /* 0x040fe20000410000 */
[----:B------:R-:W-:Y:S01]  /*73e0*/  MUFU.EX2 R170, R170 ;  /* 0x000000aa00aa7308 */ /* 0x000fe20000000800 */
[C---:B------:R-:W-:Y:S02]  /*73f0*/  FMUL.FTZ R38, R2.reuse, R38 ;  /* 0x0000002602267220 */ /* 0x040fe40000410000 */
[C---:B------:R-:W-:Y:S01]  /*7400*/  FMUL.FTZ R20, R3.reuse, R108 ;  /* 0x0000006c03147220 */ /* 0x040fe20000410000 */
[C---:B------:R-:W-:Y:S01]  /*7410*/  HMMA.16816.F32 R16, R136.reuse, R22, R16 ;  /* 0x000000168810723c */ /* 0x040fe20000001810 */
[----:B------:R-:W-:Y:S03]  /*7420*/  LDSM.16.MT88.4 R112, [R195+0x900] ;  /* 0x00090000c370783b */ /* 0x000fe60000004200 */
[C---:B------:R-:W-:Y:S02]  /*7430*/  FMUL.FTZ R21, R3.reuse, R109 ;  /* 0x0000006d03157220 */ /* 0x040fe40000410000 */
[C---:B------:R-:W-:Y:S01]  /*7440*/  FMUL.FTZ R39, R2.reuse, R39 ;  /* 0x0000002702277220 */ /* 0x040fe20000410000 */
[----:B------:R-:W-:Y:S01]  /*7450*/  MUFU.EX2 R172, R172 ;  /* 0x000000ac00ac7308 */ /* 0x000fe20000000800 */
[C---:B------:R-:W-:Y:S01]  /*7460*/  FMUL.FTZ R22, R2.reuse, R110 ;  /* 0x0000006e02167220 */ /* 0x040fe20000410000 */
[----:B------:R-:W-:Y:S03]  /*7470*/  LDSM.16.MT88.4 R120, [R188+0x900] ;  /* 0x00090000bc78783b */ /* 0x000fe60000004200 */
[C---:B------:R-:W-:Y:S02]  /*7480*/  FMUL.FTZ R23, R2.reuse, R111 ;  /* 0x0000006f02177220 */ /* 0x040fe40000410000 */
[C---:B------:R-:W-:Y:S02]  /*7490*/  FMUL.FTZ R42, R2.reuse, R42 ;  /* 0x0000002a022a7220 */ /* 0x040fe40000410000 */
[C---:B------:R-:W-:Y:S01]  /*74a0*/  FMUL.FTZ R43, R2.reuse, R43 ;  /* 0x0000002b022b7220 */ /* 0x040fe20000410000 */
[----:B------:R-:W4:Y:S01]  /*74b0*/  LDSM.16.MT88.4 R108, [R190+0x2100] ;  /* 0x00210000be6c783b */ /* 0x000f220000004200 */
[C---:B------:R-:W-:Y:S01]  /*74c0*/  FMUL.FTZ R46, R2.reuse, R46 ;  /* 0x0000002e022e7220 */ /* 0x040fe20000410000 */
[C---:B------:R-:W-:Y:S01]  /*74d0*/  HMMA.16816.F32 R20, R136.reuse, R28, R20 ;  /* 0x0000001c8814723c */ /* 0x040fe20000001814 */
[----:B------:R-:W5:Y:S02]  /*74e0*/  MUFU.EX2 R173, R173 ;  /* 0x000000ad00ad7308 */ /* 0x000f640000000800 */
[C---:B------:R-:W-:Y:S02]  /*74f0*/  FMUL.FTZ R47, R2.reuse, R47 ;  /* 0x0000002f022f7220 */ /* 0x040fe40000410000 */
[C---:B------:R-:W-:Y:S02]  /*7500*/  FMUL.FTZ R50, R2.reuse, R50 ;  /* 0x0000003202327220 */ /* 0x040fe40000410000 */
[C---:B------:R-:W-:Y:S01]  /*7510*/  FMUL.FTZ R28, R3.reuse, R116 ;  /* 0x00000074031c7220 */ /* 0x040fe20000410000 */
[C---:B------:R-:W-:Y:S03]  /*7520*/  HMMA.16816.F32 R24, R136.reuse, R30, R24 ;  /* 0x0000001e8818723c */ /* 0x040fe60000001818 */
[----:B------:R-:W-:Y:S01]  /*7530*/  MUFU.EX2 R174, R174 ;  /* 0x000000ae00ae7308 */ /* 0x000fe20000000800 */
[C---:B------:R-:W-:Y:S02]  /*7540*/  FMUL.FTZ R29, R3.reuse, R117 ;  /* 0x00000075031d7220 */ /* 0x040fe40000410000 */
[C---:B------:R-:W-:Y:S02]  /*7550*/  FMUL.FTZ R51, R2.reuse, R51 ;  /* 0x0000003302337220 */ /* 0x040fe40000410000 */
[C---:B------:R-:W-:Y:S04]  /*7560*/  FMUL.FTZ R30, R2.reuse, R118 ;  /* 0x00000076021e7220 */ /* 0x040fe80000410000 */
[C---:B------:R-:W-:Y:S01]  /*7570*/  FMUL.FTZ R31, R2.reuse, R119 ;  /* 0x00000077021f7220 */ /* 0x040fe20000410000 */
[----:B------:R-:W-:Y:S01]  /*7580*/  MUFU.EX2 R221, R221 ;  /* 0x000000dd00dd7308 */ /* 0x000fe20000000800 */
[----:B------:R-:W-:Y:S01]  /*7590*/  LDSM.16.MT88.4 R116, [R190+0x900] ;  /* 0x00090000be74783b */ /* 0x000fe20000004200 */
[C---:B------:R-:W-:Y:S02]  /*75a0*/  FMUL.FTZ R54, R2.reuse, R54 ;  /* 0x0000003602367220 */ /* 0x040fe40000410000 */
[C---:B------:R-:W-:Y:S02]  /*75b0*/  FMUL.FTZ R55, R2.reuse, R55 ;  /* 0x0000003702377220 */ /* 0x040fe40000410000 */
[C---:B---3--:R-:W-:Y:S03]  /*75c0*/  HMMA.16816.F32 R28, R136.reuse, R100, R28 ;  /* 0x00000064881c723c */ /* 0x048fe6000000181c */
[C---:B------:R-:W-:Y:S01]  /*75d0*/  FMUL.FTZ R58, R2.reuse, R58 ;  /* 0x0000003a023a7220 */ /* 0x040fe20000410000 */
[----:B------:R-:W-:Y:S01]  /*75e0*/  MUFU.EX2 R222, R222 ;  /* 0x000000de00de7308 */ /* 0x000fe20000000800 */
[C---:B------:R-:W-:Y:S02]  /*75f0*/  FMUL.FTZ R59, R2.reuse, R59 ;  /* 0x0000003b023b7220 */ /* 0x040fe40000410000 */
[C---:B------:R-:W-:Y:S01]  /*7600*/  FMUL.FTZ R61, R3.reuse, R61 ;  /* 0x0000003d033d7220 */ /* 0x040fe20000410000 */
[C---:B------:R-:W-:Y:S01]  /*7610*/  HMMA.16816.F32 R32, R136.reuse, R102, R32 ;  /* 0x000000668820723c */ /* 0x040fe20000001820 */
[----:B------:R-:W3:Y:S03]  /*7620*/  LDSM.16.MT88.4 R100, [R189+0x2100] ;  /* 0x00210000bd64783b */ /* 0x000ee60000004200 */
[C---:B------:R-:W-:Y:S02]  /*7630*/  FMUL.FTZ R62, R2.reuse, R62 ;  /* 0x0000003e023e7220 */ /* 0x040fe40000410000 */
[C---:B------:R-:W-:Y:S01]  /*7640*/  FMUL.FTZ R63, R2.reuse, R63 ;  /* 0x0000003f023f7220 */ /* 0x040fe20000410000 */
[----:B------:R-:W-:Y:S01]  /*7650*/  MUFU.EX2 R223, R223 ;  /* 0x000000df00df7308 */ /* 0x000fe20000000800 */
[C---:B------:R-:W-:Y:S04]  /*7660*/  HMMA.16816.F32 R36, R136.reuse, R104, R36 ;  /* 0x000000688824723c */ /* 0x040fe80000001824 */
[C---:B------:R-:W-:Y:S02]  /*7670*/  FMUL.FTZ R64, R3.reuse, R64 ;  /* 0x0000004003407220 */ /* 0x040fe40000410000 */
[C---:B------:R-:W-:Y:S02]  /*7680*/  FMUL.FTZ R65, R3.reuse, R65 ;  /* 0x0000004103417220 */ /* 0x040fe40000410000 */
[C---:B------:R-:W-:Y:S01]  /*7690*/  HMMA.16816.F32 R40, R136.reuse, R106, R40 ;  /* 0x0000006a8828723c */ /* 0x040fe20000001828 */
[----:B------:R-:W1:Y:S01]  /*76a0*/  LDSM.16.MT88.4 R104, [R188+0x2100] ;  /* 0x00210000bc68783b */ /* 0x000e620000004200 */
[----:B------:R-:W-:Y:S02]  /*76b0*/  MUFU.EX2 R224, R224 ;  /* 0x000000e000e07308 */ /* 0x000fe40000000800 */
[C---:B------:R-:W-:Y:S02]  /*76c0*/  FMUL.FTZ R66, R2.reuse, R66 ;  /* 0x0000004202427220 */ /* 0x040fe40000410000 */
[C---:B------:R-:W-:Y:S02]  /*76d0*/  FMUL.FTZ R67, R2.reuse, R67 ;  /* 0x0000004302437220 */ /* 0x040fe40000410000 */
[C---:B----4-:R-:W-:Y:S04]  /*76e0*/  HMMA.16816.F32 R44, R136.reuse, R108, R44 ;  /* 0x0000006c882c723c */ /* 0x050fe8000000182c */
[C---:B------:R-:W-:Y:S01]  /*76f0*/  FMUL.FTZ R68, R3.reuse, R68 ;  /* 0x0000004403447220 */ /* 0x040fe20000410000 */
[----:B------:R-:W-:Y:S01]  /*7700*/  MUFU.EX2 R225, R225 ;  /* 0x000000e100e17308 */ /* 0x000fe20000000800 */
[C---:B------:R-:W-:Y:S02]  /*7710*/  FMUL.FTZ R69, R3.reuse, R69 ;  /* 0x0000004503457220 */ /* 0x040fe40000410000 */
[C---:B------:R-:W-:Y:S01]  /*7720*/  HMMA.16816.F32 R48, R136.reuse, R110, R48 ;  /* 0x0000006e8830723c */ /* 0x040fe20000001830 */
[----:B------:R-:W4:Y:S03]  /*7730*/  LDSM.16.MT88.4 R108, [R195+0x4100] ;  /* 0x00410000c36c783b */ /* 0x000f260000004200 */
[C---:B------:R-:W-:Y:S02]  /*7740*/  FMUL.FTZ R70, R2.reuse, R70 ;  /* 0x0000004602467220 */ /* 0x040fe40000410000 */
[C---:B------:R-:W-:Y:S01]  /*7750*/  FMUL.FTZ R71, R2.reuse, R71 ;  /* 0x0000004702477220 */ /* 0x040fe20000410000 */
[----:B------:R-:W-:Y:S01]  /*7760*/  MUFU.EX2 R226, R226 ;  /* 0x000000e200e27308 */ /* 0x000fe20000000800 */
[C---:B------:R-:W-:Y:S01]  /*7770*/  FMUL.FTZ R72, R3.reuse, R72 ;  /* 0x0000004803487220 */ /* 0x040fe20000410000 */
[C---:B---3--:R-:W-:Y:S03]  /*7780*/  HMMA.16816.F32 R52, R136.reuse, R100, R52 ;  /* 0x000000648834723c */ /* 0x048fe60000001834 */
[C---:B------:R-:W-:Y:S02]  /*7790*/  FMUL.FTZ R73, R3.reuse, R73 ;  /* 0x0000004903497220 */ /* 0x040fe40000410000 */
[C---:B------:R-:W-:Y:S02]  /*77a0*/  FMUL.FTZ R74, R2.reuse, R74 ;  /* 0x0000004a024a7220 */ /* 0x040fe40000410000 */
[C---:B------:R-:W-:Y:S01]  /*77b0*/  FMUL.FTZ R75, R2.reuse, R75 ;  /* 0x0000004b024b7220 */ /* 0x040fe20000410000 */
[C---:B------:R-:W-:Y:S01]  /*77c0*/  HMMA.16816.F32 R56, R136.reuse, R102, R56 ;  /* 0x000000668838723c */ /* 0x040fe20000001838 */
[----:B------:R-:W3:Y:S01]  /*77d0*/  LDSM.16.MT88.4 R100, [R190+0x4100] ;  /* 0x00410000be64783b */ /* 0x000ee20000004200 */
[----:B------:R-:W-:Y:S02]  /*77e0*/  MUFU.EX2 R227, R227 ;  /* 0x000000e300e37308 */ /* 0x000fe40000000800 */
[C---:B------:R-:W-:Y:S02]  /*77f0*/  FMUL.FTZ R76, R3.reuse, R76 ;  /* 0x0000004c034c7220 */ /* 0x040fe40000410000 */
[C---:B------:R-:W-:Y:S02]  /*7800*/  FMUL.FTZ R77, R3.reuse, R77 ;  /* 0x0000004d034d7220 */ /* 0x040fe40000410000 */
[C---:B-1----:R-:W-:Y:S04]  /*7810*/  HMMA.16816.F32 R60, R136.reuse, R104, R60 ;  /* 0x00000068883c723c */ /* 0x042fe8000000183c */
[C---:B------:R-:W-:Y:S01]  /*7820*/  FMUL.FTZ R78, R2.reuse, R78 ;  /* 0x0000004e024e7220 */ /* 0x040fe20000410000 */
[----:B------:R-:W-:Y:S01]  /*7830*/  MUFU.EX2 R228, R228 ;  /* 0x000000e400e47308 */ /* 0x000fe20000000800 */
[C---:B------:R-:W-:Y:S02]  /*7840*/  FMUL.FTZ R79, R2.reuse, R79 ;  /* 0x0000004f024f7220 */ /* 0x040fe40000410000 */
[C---:B------:R-:W-:Y:S01]  /*7850*/  HMMA.16816.F32 R64, R136.reuse, R106, R64 ;  /* 0x0000006a8840723c */ /* 0x040fe20000001840 */
[----:B------:R-:W1:Y:S03]  /*7860*/  LDSM.16.MT88.4 R104, [R189+0x4100] ;  /* 0x00410000bd68783b */ /* 0x000e660000004200 */
[C---:B------:R-:W-:Y:S02]  /*7870*/  FMUL.FTZ R80, R3.reuse, R80 ;  /* 0x0000005003507220 */ /* 0x040fe40000410000 */
[C---:B------:R-:W-:Y:S01]  /*7880*/  FMUL.FTZ R81, R3.reuse, R81 ;  /* 0x0000005103517220 */ /* 0x040fe20000410000 */
[----:B------:R-:W-:Y:S01]  /*7890*/  MUFU.EX2 R229, R229 ;  /* 0x000000e500e57308 */ /* 0x000fe20000000800 */
[C---:B----4-:R-:W-:Y:S04]  /*78a0*/  HMMA.16816.F32 R68, R136.reuse, R108, R68 ;  /* 0x0000006c8844723c */ /* 0x050fe80000001844 */
[C---:B------:R-:W-:Y:S02]  /*78b0*/  FMUL.FTZ R82, R2.reuse, R82 ;  /* 0x0000005202527220 */ /* 0x040fe40000410000 */
[C---:B------:R-:W-:Y:S02]  /*78c0*/  FMUL.FTZ R83, R2.reuse, R83 ;  /* 0x0000005302537220 */ /* 0x040fe40000410000 */
[C---:B------:R-:W-:Y:S01]  /*78d0*/  HMMA.16816.F32 R72, R136.reuse, R110, R72 ;  /* 0x0000006e8848723c */ /* 0x040fe20000001848 */
[----:B------:R-:W4:Y:S01]  /*78e0*/  LDSM.16.MT88.4 R108, [R188+0x4100] ;  /* 0x00410000bc6c783b */ /* 0x000f220000004200 */
[----:B------:R-:W-:Y:S02]  /*78f0*/  MUFU.EX2 R231, R231 ;  /* 0x000000e700e77308 */ /* 0x000fe40000000800 */
[C---:B------:R-:W-:Y:S02]  /*7900*/  FMUL.FTZ R84, R3.reuse, R84 ;  /* 0x0000005403547220 */ /* 0x040fe40000410000 */
[----:B------:R-:W-:Y:S02]  /*7910*/  FMUL.FTZ R85, R3, R85 ;  /* 0x0000005503557220 */ /* 0x000fe40000410000 */
[C---:B------:R-:W-:Y:S01]  /*7920*/  FMUL.FTZ R86, R2.reuse, R86 ;  /* 0x0000005602567220 */ /* 0x040fe20000410000 */
[C---:B---3--:R-:W-:Y:S03]  /*7930*/  HMMA.16816.F32 R76, R136.reuse, R100, R76 ;  /* 0x00000064884c723c */ /* 0x048fe6000000184c */
[C---:B------:R-:W-:Y:S01]  /*7940*/  FMUL.FTZ R87, R2.reuse, R87 ;  /* 0x0000005702577220 */ /* 0x040fe20000410000 */
[----:B------:R-:W-:Y:S01]  /*7950*/  MUFU.EX2 R232, R232 ;  /* 0x000000e800e87308 */ /* 0x000fe20000000800 */
[--C-:B------:R-:W-:Y:S02]  /*7960*/  FFMA.FTZ R171, R171, c[0x0][0x2d0], -R144.reuse ;  /* 0x0000b400abab7a23 */ /* 0x100fe40000010890 */
[C---:B------:R-:W-:Y:S01]  /*7970*/  FMUL.FTZ R88, R3.reuse, R88 ;  /* 0x0000005803587220 */ /* 0x040fe20000410000 */
[C---:B------:R-:W-:Y:S04]  /*7980*/  HMMA.16816.F32 R80, R136.reuse, R102, R80 ;  /* 0x000000668850723c */ /* 0x040fe80000001850 */
[----:B------:R-:W-:Y:S01]  /*7990*/  FMUL.FTZ R89, R3, R89 ;  /* 0x0000005903597220 */ /* 0x000fe20000410000 */
[----:B------:R-:W-:Y:S01]  /*79a0*/  F2FP.PACK_AB R100, R167, R166 ;  /* 0x000000a6a764723e */ /* 0x000fe200000000ff */
[C---:B------:R-:W-:Y:S01]  /*79b0*/  FMUL.FTZ R90, R2.reuse, R90 ;  /* 0x0000005a025a7220 */ /* 0x040fe20000410000 */
[----:B--2---:R-:W-:Y:S01]  /*79c0*/  F2FP.PACK_AB R102, R169, R168 ;  /* 0x000000a8a966723e */ /* 0x004fe200000000ff */
[C---:B-1----:R-:W-:Y:S01]  /*79d0*/  HMMA.16816.F32 R84, R136.reuse, R104, R84 ;  /* 0x000000688854723c */ /* 0x042fe20000001854 */
[----:B------:R-:W1:Y:S03]  /*79e0*/  MUFU.EX2 R171, R171 ;  /* 0x000000ab00ab7308 */ /* 0x000e660000000800 */
[C---:B------:R-:W-:Y:S01]  /*79f0*/  FMUL.FTZ R91, R2.reuse, R91 ;  /* 0x0000005b025b7220 */ /* 0x040fe20000410000 */
[----:B-----5:R-:W-:Y:S01]  /*7a00*/  F2FP.PACK_AB R103, R173, R172 ;  /* 0x000000acad67723e */ /* 0x020fe200000000ff */
[C---:B------:R-:W-:Y:S02]  /*7a10*/  FMUL.FTZ R92, R3.reuse, R92 ;  /* 0x0000005c035c7220 */ /* 0x040fe40000410000 */
[C---:B------:R-:W-:Y:S03]  /*7a20*/  FMUL.FTZ R93, R3.reuse, R93 ;  /* 0x0000005d035d7220 */ /* 0x040fe60000410000 */
[C---:B------:R-:W-:Y:S01]  /*7a30*/  HMMA.16816.F32 R88, R136.reuse, R106, R88 ;  /* 0x0000006a8858723c */ /* 0x040fe20000001858 */
[----:B------:R-:W2:Y:S01]  /*7a40*/  LDSM.16.MT88.4 R104, [R189+0x900] ;  /* 0x00090000bd68783b */ /* 0x000ea20000004200 */
[----:B------:R-:W-:Y:S01]  /*7a50*/  MUFU.EX2 R233, R233 ;  /* 0x000000e900e97308 */ /* 0x000fe20000000800 */
[C---:B------:R-:W-:Y:S02]  /*7a60*/  FMUL.FTZ R94, R2.reuse, R94 ;  /* 0x0000005e025e7220 */ /* 0x040fe40000410000 */
[C---:B------:R-:W-:Y:S02]  /*7a70*/  FMUL.FTZ R95, R2.reuse, R95 ;  /* 0x0000005f025f7220 */ /* 0x040fe40000410000 */
[C---:B------:R-:W-:Y:S02]  /*7a80*/  FMUL.FTZ R96, R3.reuse, R96 ;  /* 0x0000006003607220 */ /* 0x040fe40000410000 */
[----:B------:R-:W-:Y:S03]  /*7a90*/  FMUL.FTZ R97, R3, R97 ;  /* 0x0000006103617220 */ /* 0x000fe60000410000 */
[C---:B----4-:R-:W-:Y:S03]  /*7aa0*/  HMMA.16816.F32 R92, R136.reuse, R108, R92 ;  /* 0x0000006c885c723c */ /* 0x050fe6000000185c */
[C---:B------:R-:W-:Y:S01]  /*7ab0*/  FMUL.FTZ R98, R2.reuse, R98 ;  /* 0x0000006202627220 */ /* 0x040fe20000410000 */
[----:B-1----:R-:W-:Y:S01]  /*7ac0*/  F2FP.PACK_AB R101, R171, R170 ;  /* 0x000000aaab65723e */ /* 0x002fe200000000ff */
[C---:B------:R-:W-:Y:S02]  /*7ad0*/  FMUL.FTZ R99, R2.reuse, R99 ;  /* 0x0000006302637220 */ /* 0x040fe40000410000 */
[--C-:B------:R-:W-:Y:S02]  /*7ae0*/  FFMA.FTZ R175, R175, c[0x0][0x2d0], -R144.reuse ;  /* 0x0000b400afaf7a23 */ /* 0x100fe40000010890 */
[----:B------:R-:W-:Y:S03]  /*7af0*/  FFMA.FTZ R144, R133, c[0x0][0x2d0], -R144 ;  /* 0x0000b40085907a23 */ /* 0x000fe60000010890 */
[----:B------:R-:W-:Y:S01]  /*7b00*/  HMMA.16816.F32 R96, R136, R110, R96 ;  /* 0x0000006e8860723c */ /* 0x000fe20000001860 */
[----:B------:R-:W1:Y:S01]  /*7b10*/  LDSM.16.MT88.4 R108, [R188+0x2900] ;  /* 0x00290000bc6c783b */ /* 0x000e620000004200 */
[----:B------:R3:W-:Y:S01]  /*7b20*/  MUFU.EX2 R234, R144 ;  /* 0x0000009000ea7308 */ /* 0x0007e20000000800 */
[----:B------:R-:W-:Y:S01]  /*7b30*/  FFMA.FTZ R160, R3, R210, R160 ;  /* 0x000000d203a07223 */ /* 0x000fe200000100a0 */
[----:B------:R-:W-:Y:S01]  /*7b40*/  MOV R3, R0 ;  /* 0x0000000000037202 */ /* 0x000fe20000000f00 */
[----:B------:R-:W-:Y:S02]  /*7b50*/  FFMA.FTZ R165, R2, R211, R165 ;  /* 0x000000d302a57223 */ /* 0x000fe400000100a5 */
[----:B------:R-:W-:Y:S01]  /*7b60*/  FADD.FTZ R135, R135, R160 ;  /* 0x000000a087877221 */ /* 0x000fe20000010000 */
[C---:B------:R-:W-:Y:S01]  /*7b70*/  HMMA.16816.F32 R4, R100.reuse, R112, R4 ;  /* 0x000000706404723c */ /* 0x040fe20000001804 */
[----:B------:R-:W-:Y:S03]  /*7b80*/  LDSM.16.MT88.4 R136, [R189+0x3100] ;  /* 0x00310000bd88783b */ /* 0x000fe60000004200 */
[----:B------:R-:W4:Y:S01]  /*7b90*/  MUFU.EX2 R175, R175 ;  /* 0x000000af00af7308 */ /* 0x000f220000000800 */
[----:B------:R-:W-:Y:S02]  /*7ba0*/  FADD.FTZ R164, R164, R165 ;  /* 0x000000a5a4a47221 */ /* 0x000fe40000010000 */
[----:B------:R-:W-:Y:S01]  /*7bb0*/  FADD.FTZ R134, R134, R135 ;  /* 0x0000008786867221 */ /* 0x000fe20000010000 */
[C---:B------:R-:W-:Y:S01]  /*7bc0*/  HMMA.16816.F32 R8, R100.reuse, R114, R8 ;  /* 0x000000726408723c */ /* 0x040fe20000001808 */
[----:B------:R-:W-:Y:S03]  /*7bd0*/  LDSM.16.MT88.4 R112, [R190+0x4900] ;  /* 0x00490000be70783b */ /* 0x000fe60000004200 */
[----:B------:R-:W-:Y:S04]  /*7be0*/  FADD.FTZ R161, R161, R134 ;  /* 0x00000086a1a17221 */ /* 0x000fe80000010000 */
[C---:B------:R-:W-:Y:S01]  /*7bf0*/  HMMA.16816.F32 R12, R100.reuse, R116, R12 ;  /* 0x00000074640c723c */ /* 0x040fe2000000180c */
[----:B---3--:R-:W-:Y:S03]  /*7c00*/  LDSM.16.MT88.4 R144, [R190+0x3900] ;  /* 0x00390000be90783b */ /* 0x008fe60000004200 */
[----:B------:R-:W-:Y:S04]  /*7c10*/  FADD.FTZ R166, R166, R161 ;  /* 0x000000a1a6a67221 */ /* 0x000fe80000010000 */
[C---:B------:R-:W-:Y:S01]  /*7c20*/  HMMA.16816.F32 R16, R100.reuse, R118, R16 ;  /* 0x000000766410723c */ /* 0x040fe20000001810 */
[----:B------:R-:W-:Y:S03]  /*7c30*/  LDSM.16.MT88.4 R116, [R189+0x4900] ;  /* 0x00490000bd74783b */ /* 0x000fe60000004200 */
[----:B------:R-:W-:Y:S04]  /*7c40*/  FADD.FTZ R167, R167, R166 ;  /* 0x000000a6a7a77221 */ /* 0x000fe80000010000 */
[C---:B--2---:R-:W-:Y:S04]  /*7c50*/  HMMA.16816.F32 R20, R100.reuse, R104, R20 ;  /* 0x000000686414723c */ /* 0x044fe80000001814 */
[----:B------:R-:W-:Y:S04]  /*7c60*/  FADD.FTZ R168, R168, R167 ;  /* 0x000000a7a8a87221 */ /* 0x000fe80000010000 */
[C---:B------:R-:W-:Y:S01]  /*7c70*/  HMMA.16816.F32 R24, R100.reuse, R106, R24 ;  /* 0x0000006a6418723c */ /* 0x040fe20000001818 */
[----:B------:R-:W2:Y:S03]  /*7c80*/  LDSM.16.MT88.4 R104, [R195+0x4900] ;  /* 0x00490000c368783b */ /* 0x000ea60000004200 */
[----:B------:R-:W-:Y:S04]  /*7c90*/  FADD.FTZ R169, R169, R168 ;  /* 0x000000a8a9a97221 */ /* 0x000fe80000010000 */
        /* <DEDUP_REMOVED lines=20> */
[----:B------:R-:W3:Y:S07]  /*7de0*/  LDSM.16.MT88.4 R112, [R189+0x1100] ;  /* 0x00110000bd70783b */ /* 0x000eee0000004200 */
[C---:B------:R-:W-:Y:S08]  /*7df0*/  HMMA.16816.F32 R84, R100.reuse, R116, R84 ;  /* 0x000000746454723c */ /* 0x040ff00000001854 */
[C---:B------:R-:W-:Y:S01]  /*7e00*/  HMMA.16816.F32 R88, R100.reuse, R118, R88 ;  /* 0x000000766458723c */ /* 0x040fe20000001858 */
[----:B------:R-:W5:Y:S07]  /*7e10*/  LDSM.16.MT88.4 R116, [R195+0x3100] ;  /* 0x00310000c374783b */ /* 0x000f6e0000004200 */
[C---:B-1----:R-:W-:Y:S08]  /*7e20*/  HMMA.16816.F32 R92, R100.reuse, R108, R92 ;  /* 0x0000006c645c723c */ /* 0x042ff0000000185c */
[----:B------:R-:W-:Y:S01]  /*7e30*/  HMMA.16816.F32 R96, R100, R110, R96 ;  /* 0x0000006e6460723c */ /* 0x000fe20000001860 */
[----:B------:R-:W-:Y:S06]  /*7e40*/  LDSM.16.MT88.4 R108, [R195+0x5100] ;  /* 0x00510000c36c783b */ /* 0x000fec0000004200 */
[----:B------:R-:W-:Y:S01]  /*7e50*/  F2FP.PACK_AB R100, R221, R174 ;  /* 0x000000aedd64723e */ /* 0x000fe200000000ff */
[----:B------:R-:W-:Y:S01]  /*7e60*/  FADD.FTZ R174, R174, R169 ;  /* 0x000000a9aeae7221 */ /* 0x000fe20000010000 */
[----:B------:R-:W-:Y:S03]  /*7e70*/  F2FP.PACK_AB R102, R223, R222 ;  /* 0x000000dedf66723e */ /* 0x000fe600000000ff */
[----:B----4-:R-:W-:Y:S01]  /*7e80*/  F2FP.PACK_AB R101, R224, R175 ;  /* 0x000000afe065723e */ /* 0x010fe200000000ff */
[----:B------:R-:W-:Y:S01]  /*7e90*/  FADD.FTZ R221, R221, R174 ;  /* 0x000000aedddd7221 */ /* 0x000fe20000010000 */
[----:B------:R-:W-:Y:S03]  /*7ea0*/  F2FP.PACK_AB R103, R226, R225 ;  /* 0x000000e1e267723e */ /* 0x000fe600000000ff */
[----:B------:R-:W-:Y:S04]  /*7eb0*/  FADD.FTZ R222, R222, R221 ;  /* 0x000000dddede7221 */ /* 0x000fe80000010000 */
[C---:B--2---:R-:W-:Y:S03]  /*7ec0*/  HMMA.16816.F32 R4, R100.reuse, R104, R4 ;  /* 0x000000686404723c */ /* 0x044fe60000001804 */
[----:B------:R-:W-:Y:S05]  /*7ed0*/  FADD.FTZ R222, R223, R222 ;  /* 0x000000dedfde7221 */ /* 0x000fea0000010000 */
[C---:B------:R-:W-:Y:S01]  /*7ee0*/  HMMA.16816.F32 R8, R100.reuse, R106, R8 ;  /* 0x0000006a6408723c */ /* 0x040fe20000001808 */
[----:B------:R-:W1:Y:S07]  /*7ef0*/  LDSM.16.MT88.4 R104, [R188+0x3100] ;  /* 0x00310000bc68783b */ /* 0x000e6e0000004200 */
[C---:B------:R-:W-:Y:S08]  /*7f00*/  HMMA.16816.F32 R12, R100.reuse, R120, R12 ;  /* 0x00000078640c723c */ /* 0x040ff0000000180c */
[C---:B------:R-:W-:Y:S01]  /*7f10*/  HMMA.16816.F32 R16, R100.reuse, R122, R16 ;  /* 0x0000007a6410723c */ /* 0x040fe20000001810 */
[----:B------:R-:W-:Y:S07]  /*7f20*/  LDSM.16.MT88.4 R120, [R188+0x1900] ;  /* 0x00190000bc78783b */ /* 0x000fee0000004200 */
[C---:B---3--:R-:W-:Y:S08]  /*7f30*/  HMMA.16816.F32 R20, R100.reuse, R112, R20 ;  /* 0x000000706414723c */ /* 0x048ff00000001814 */
[C---:B------:R-:W-:Y:S01]  /*7f40*/  HMMA.16816.F32 R24, R100.reuse, R114, R24 ;  /* 0x000000726418723c */ /* 0x040fe20000001818 */
[----:B------:R-:W2:Y:S07]  /*7f50*/  LDSM.16.MT88.4 R112, [R190+0x5100] ;  /* 0x00510000be70783b */ /* 0x000eae0000004200 */
[C---:B------:R-:W-:Y:S08]  /*7f60*/  HMMA.16816.F32 R28, R100.reuse, R124, R28 ;  /* 0x0000007c641c723c */ /* 0x040ff0000000181c */
[C---:B------:R-:W-:Y:S01]  /*7f70*/  HMMA.16816.F32 R32, R100.reuse, R126, R32 ;  /* 0x0000007e6420723c */ /* 0x040fe20000001820 */
[----:B------:R-:W-:Y:S07]  /*7f80*/  LDSM.16.MT88.4 R124, [R195+0x1900] ;  /* 0x00190000c37c783b */ /* 0x000fee0000004200 */
[C---:B-----5:R-:W-:Y:S08]  /*7f90*/  HMMA.16816.F32 R36, R100.reuse, R116, R36 ;  /* 0x000000746424723c */ /* 0x060ff00000001824 */
[C---:B------:R-:W-:Y:S01]  /*7fa0*/  HMMA.16816.F32 R40, R100.reuse, R118, R40 ;  /* 0x000000766428723c */ /* 0x040fe20000001828 */
[----:B------:R-:W3:Y:S07]  /*7fb0*/  LDSM.16.MT88.4 R116, [R189+0x5100] ;  /* 0x00510000bd74783b */ /* 0x000eee0000004200 */
[C---:B------:R-:W-:Y:S08]  /*7fc0*/  HMMA.16816.F32 R44, R100.reuse, R128, R44 ;  /* 0x00000080642c723c */ /* 0x040ff0000000182c */
[C---:B------:R-:W-:Y:S08]  /*7fd0*/  HMMA.16816.F32 R48, R100.reuse, R130, R48 ;  /* 0x000000826430723c */ /* 0x040ff00000001830 */
[C---:B------:R-:W-:Y:S07]  /*7fe0*/  HMMA.16816.F32 R52, R100.reuse, R136, R52 ;  /* 0x000000886434723c */ /* 0x040fee0000001834 */
[----:B------:R-:W-:Y:S01]  /*7ff0*/  F2FP.PACK_AB R136, R228, R227 ;  /* 0x000000e3e488723e */ /* 0x000fe200000000ff */
[C---:B------:R-:W-:Y:S04]  /*8000*/  HMMA.16816.F32 R56, R100.reuse, R138, R56 ;  /* 0x0000008a6438723c */ /* 0x040fe80000001838 */
[----:B------:R-:W-:Y:S01]  /*8010*/  F2FP.PACK_AB R137, R232, R231 ;  /* 0x000000e7e889723e */ /* 0x000fe200000000ff */
[----:B------:R-:W-:Y:S02]  /*8020*/  FADD.FTZ R227, R227, R222 ;  /* 0x000000dee3e37221 */ /* 0x000fe40000010000 */
[----:B------:R-:W-:Y:S01]  /*8030*/  F2FP.PACK_AB R138, R230, R229 ;  /* 0x000000e5e68a723e */ /* 0x000fe200000000ff */
[C---:B-1----:R-:W-:Y:S04]  /*8040*/  HMMA.16816.F32 R60, R100.reuse, R104, R60 ;  /* 0x00000068643c723c */ /* 0x042fe8000000183c */
[----:B------:R-:W-:Y:S01]  /*8050*/  F2FP.PACK_AB R139, R234, R233 ;  /* 0x000000e9ea8b723e */ /* 0x000fe200000000ff */
[----:B------:R-:W-:Y:S03]  /*8060*/  FADD.FTZ R228, R228, R227 ;  /* 0x000000e3e4e47221 */ /* 0x000fe60000010000 */
[C---:B------:R-:W-:Y:S01]  /*8070*/  HMMA.16816.F32 R64, R100.reuse, R106, R64 ;  /* 0x0000006a6440723c */ /* 0x040fe20000001840 */
[----:B------:R-:W1:Y:S03]  /*8080*/  LDSM.16.MT88.4 R104, [R188+0x5100] ;  /* 0x00510000bc68783b */ /* 0x000e660000004200 */
[----:B------:R-:W-:Y:S04]  /*8090*/  FADD.FTZ R229, R229, R228 ;  /* 0x000000e4e5e57221 */ /* 0x000fe80000010000 */
[C---:B------:R-:W-:Y:S04]  /*80a0*/  HMMA.16816.F32 R68, R100.reuse, R108, R68 ;  /* 0x0000006c6444723c */ /* 0x040fe80000001844 */
[----:B------:R-:W-:Y:S04]  /*80b0*/  FADD.FTZ R210, R230, R229 ;  /* 0x000000e5e6d27221 */ /* 0x000fe80000010000 */
[C---:B------:R-:W-:Y:S01]  /*80c0*/  HMMA.16816.F32 R72, R100.reuse, R110, R72 ;  /* 0x0000006e6448723c */ /* 0x040fe20000001848 */
[----:B------:R-:W4:Y:S07]  /*80d0*/  LDSM.16.MT88.4 R108, [R190+0x1900] ;  /* 0x00190000be6c783b */ /* 0x000f2e0000004200 */
[C---:B--2---:R-:W-:Y:S08]  /*80e0*/  HMMA.16816.F32 R76, R100.reuse, R112, R76 ;  /* 0x00000070644c723c */ /* 0x044ff0000000184c */
[C---:B------:R-:W-:Y:S01]  /*80f0*/  HMMA.16816.F32 R80, R100.reuse, R114, R80 ;  /* 0x000000726450723c */ /* 0x040fe20000001850 */
[----:B------:R-:W2:Y:S07]  /*8100*/  LDSM.16.MT88.4 R112, [R189+0x1900] ;  /* 0x00190000bd70783b */ /* 0x000eae0000004200 */
[C---:B---3--:R-:W-:Y:S08]  /*8110*/  HMMA.16816.F32 R84, R100.reuse, R116, R84 ;  /* 0x000000746454723c */ /* 0x048ff00000001854 */
[C---:B------:R-:W-:Y:S08]  /*8120*/  HMMA.16816.F32 R88, R100.reuse, R118, R88 ;  /* 0x000000766458723c */ /* 0x040ff00000001858 */
[C---:B-1----:R-:W-:Y:S08]  /*8130*/  HMMA.16816.F32 R92, R100.reuse, R104, R92 ;  /* 0x00000068645c723c */ /* 0x042ff0000000185c */
[----:B------:R-:W-:Y:S08]  /*8140*/  HMMA.16816.F32 R96, R100, R106, R96 ;  /* 0x0000006a6460723c */ /* 0x000ff00000001860 */
[C---:B------:R-:W-:Y:S01]  /*8150*/  HMMA.16816.F32 R128, R136.reuse, R124, R4 ;  /* 0x0000007c8880723c */ /* 0x040fe20000001804 */
[----:B------:R-:W1:Y:S07]  /*8160*/  LDSM.16.MT88.4 R4, [R190+0x5900] ;  /* 0x00590000be04783b */ /* 0x000e6e0000004200 */
[C---:B------:R-:W-:Y:S01]  /*8170*/  HMMA.16816.F32 R124, R136.reuse, R126, R8 ;  /* 0x0000007e887c723c */ /* 0x040fe20000001808 */
[----:B------:R-:W3:Y:S07]  /*8180*/  LDSM.16.MT88.4 R8, [R189+0x5900] ;  /* 0x00590000bd08783b */ /* 0x000eee0000004200 */
[C---:B----4-:R-:W-:Y:S01]  /*8190*/  HMMA.16816.F32 R100, R136.reuse, R108, R12 ;  /* 0x0000006c8864723c */ /* 0x050fe2000000180c */
[----:B------:R-:W4:Y:S07]  /*81a0*/  LDSM.16.MT88.4 R12, [R188+0x5900] ;  /* 0x00590000bc0c783b */ /* 0x000f2e0000004200 */
[C---:B------:R-:W-:Y:S08]  /*81b0*/  HMMA.16816.F32 R104, R136.reuse, R110, R16 ;  /* 0x0000006e8868723c */ /* 0x040ff00000001810 */
[C---:B--2---:R-:W-:Y:S08]  /*81c0*/  HMMA.16816.F32 R108, R136.reuse, R112, R20 ;  /* 0x00000070886c723c */ /* 0x044ff00000001814 */
[C---:B------:R-:W-:Y:S08]  /*81d0*/  HMMA.16816.F32 R112, R136.reuse, R114, R24 ;  /* 0x000000728870723c */ /* 0x040ff00000001818 */
        /* <DEDUP_REMOVED lines=12> */
[C---:B-1----:R-:W-:Y:S07]  /*82a0*/  HMMA.16816.F32 R76, R136.reuse, R4, R76 ;  /* 0x00000004884c723c */ /* 0x042fee000000184c */
[----:B------:R-:W-:Y:S01]  /*82b0*/  FADD.FTZ R5, R163, R164 ;  /* 0x000000a4a3057221 */ /* 0x000fe20000010000 */
[C---:B------:R-:W-:Y:S04]  /*82c0*/  HMMA.16816.F32 R80, R136.reuse, R6, R80 ;  /* 0x000000068850723c */ /* 0x040fe80000001850 */
[----:B------:R-:W-:Y:S04]  /*82d0*/  FADD.FTZ R5, R162, R5 ;  /* 0x00000005a2057221 */ /* 0x000fe80000010000 */
[C---:B---3--:R-:W-:Y:S04]  /*82e0*/  HMMA.16816.F32 R84, R136.reuse, R8, R84 ;  /* 0x000000088854723c */ /* 0x048fe80000001854 */
[----:B------:R-:W-:Y:S04]  /*82f0*/  FADD.FTZ R170, R170, R5 ;  /* 0x00000005aaaa7221 */ /* 0x000fe80000010000 */
[C---:B------:R-:W-:Y:S04]  /*8300*/  HMMA.16816.F32 R88, R136.reuse, R10, R88 ;  /* 0x0000000a8858723c */ /* 0x040fe80000001858 */
[----:B------:R-:W-:Y:S04]  /*8310*/  FADD.FTZ R171, R171, R170 ;  /* 0x000000aaabab7221 */ /* 0x000fe80000010000 */
[----:B------:R-:W-:Y:S01]  /*8320*/  FADD.FTZ R2, R172, R171 ;  /* 0x000000abac027221 */ /* 0x000fe20000010000 */
[C---:B----4-:R-:W-:Y:S03]  /*8330*/  HMMA.16816.F32 R92, R136.reuse, R12, R92 ;  /* 0x0000000c885c723c */ /* 0x050fe6000000185c */
[----:B------:R-:W-:Y:S04]  /*8340*/  FADD.FTZ R2, R173, R2 ;  /* 0x00000002ad027221 */ /* 0x000fe80000010000 */
[----:B------:R-:W-:Y:S01]  /*8350*/  FADD.FTZ R175, R175, R2 ;  /* 0x00000002afaf7221 */ /* 0x000fe20000010000 */
[-C--:B------:R-:W-:Y:S01]  /*8360*/  MOV R12, R132.reuse ;  /* 0x00000084000c7202 */ /* 0x080fe20000000f00 */
[----:B------:R-:W-:Y:S03]  /*8370*/  HMMA.16816.F32 R96, R136, R14, R96 ;  /* 0x0000000e8860723c */ /* 0x000fe60000001860 */
[----:B------:R-:W-:Y:S01]  /*8380*/  FADD.FTZ R224, R224, R175 ;  /* 0x000000afe0e07221 */ /* 0x000fe20000010000 */
[----:B------:R-:W-:Y:S03]  /*8390*/  MOV R2, R132 ;  /* 0x0000008400027202 */ /* 0x000fe60000000f00 */
[----:B------:R-:W-:Y:S05]  /*83a0*/  FADD.FTZ R225, R225, R224 ;  /* 0x000000e0e1e17221 */ /* 0x000fea0000010000 */
[----:B------:R-:W-:Y:S04]  /*83b0*/  FADD.FTZ R226, R226, R225 ;  /* 0x000000e1e2e27221 */ /* 0x000fe80000010000 */
[----:B------:R-:W-:Y:S04]  /*83c0*/  FADD.FTZ R231, R231, R226 ;  /* 0x000000e2e7e77221 */ /* 0x000fe80000010000 */
[----:B------:R-:W-:Y:S04]  /*83d0*/  FADD.FTZ R232, R232, R231 ;  /* 0x000000e7e8e87221 */ /* 0x000fe80000010000 */
[----:B------:R-:W-:Y:S04]  /*83e0*/  FADD.FTZ R211, R233, R232 ;  /* 0x000000e8e9d37221 */ /* 0x000fe80000010000 */
[----:B------:R-:W-:Y:S01]  /*83f0*/  FADD.FTZ R211, R234, R211 ;  /* 0x000000d3ead37221 */ /* 0x000fe20000010000 */
[----:B------:R-:W-:-:S05]  /*8400*/  @P0 BRA `(.L_x_371) ;  /* 0xffffcbe000000947 */ /* 0x000fca000383ffff */
.L_x_362:
[----:B------:R-:W1:Y:S01]  /*8410*/  S2UR UR7, SR_CTAID.X ;  /* 0x00000000000779c3 */ /* 0x000e620000002500 */
[----:B------:R-:W-:Y:S01]  /*8420*/  ULDC.64 UR4, c[0x0][0x2c8] ;  /* 0x0000b20000047ab9 */ /* 0x000fe20000000a00 */
[----:B------:R-:W-:Y:S01]  /*8430*/  PLOP3.LUT P0, PT, PT, PT, UP1, 0x40, 0x0 ;  /* 0x000000000000781c */ /* 0x000fe20003f0e818 */
[----:B------:R-:W-:-:S02]  /*8440*/  UMOV UR6, 0x1 ;  /* 0x0000000100067882 */ /* 0x000fc40000000000 */
[----:B-1----:R-:W-:-:S04]  /*8450*/  ULEA UR7, UR7, 0x7f, 0x7 ;  /* 0x0000007f07077891 */ /* 0x002fc8000f8e383f */
[----:B------:R-:W-:-:S03]  /*8460*/  UIMAD.WIDE.U32 UR18, UR7, UR4, URZ ;  /* 0x00000004071272a5 */ /* 0x000fc6000f8e003f */
[----:B------:R-:W-:Y:S02]  /*8470*/  ULDC UR4, c[0x0][0x168] ;  /* 0x00005a0000047ab9 */ /* 0x000fe40000000800 */
[----:B------:R-:W-:Y:S02]  /*8480*/  UIADD3 UR4, UR6, -UR4, URZ ;  /* 0x8000000406047290 */ /* 0x000fe4000fffe03f */
[----:B------:R-:W-:Y:S02]  /*8490*/  @UP2 USHF.R.U32.HI UR7, URZ, UR5, UR19 ;  /* 0x000000053f072299 */ /* 0x000fe40008011613 */
[----:B------:R-:W-:Y:S02]  /*84a0*/  ULDC UR6, c[0x0][0x324] ;  /* 0x0000c90000067ab9 */ /* 0x000fe40000000800 */
[----:B------:R-:W-:Y:S02]  /*84b0*/  ULDC UR5, c[0x0][0x1d0] ;  /* 0x0000740000057ab9 */ /* 0x000fe40000000800 */
[----:B------:R-:W-:-:S04]  /*84c0*/  UIADD3 UR7, UR7, UR5, UR4 ;  /* 0x0000000507077290 */ /* 0x000fc8000fffe004 */
[----:B------:R-:W-:Y:S01]  /*84d0*/  UIADD3 UR6, UR7, -UR6, URZ ;  /* 0x8000000607067290 */ /* 0x000fe2000fffe03f */
[----:B------:R-:W-:Y:S05]  /*84e0*/  @P0 BRA `(.L_x_372) ;  /* 0x0000014000000947 */ /* 0x000fea0003800000 */
        /* <DEDUP_REMOVED lines=11> */
.L_x_373:
[----:B------:R-:W-:Y:S02]  /*85a0*/  ULDC UR4, c[0x0][0x32c] ;  /* 0x0000cb0000047ab9 */ /* 0x000fe40000000800 */
[----:B------:R-:W-:-:S03]  /*85b0*/  UISETP.NE.AND UP0, UPT, UR4, 0x1, UPT ;  /* 0x000000010400788c */ /* 0x000fc6000bf05270 */
[----:B------:R-:W-:Y:S02]  /*85c0*/  ULDC.64 UR4, c[0x0][0x330] ;  /* 0x0000cc0000047ab9 */ /* 0x000fe40000000a00 */
[----:B------:R-:W-:-:S06]  /*85d0*/  UIMAD.WIDE.U32 UR18, UR7, UR4, URZ ;  /* 0x00000004071272a5 */ /* 0x000fcc000f8e003f */
[----:B------:R-:W-:Y:S02]  /*85e0*/  @UP0 USHF.R.U32.HI UR7, URZ, UR5, UR19 ;  /* 0x000000053f070299 */ /* 0x000fe40008011613 */
.L_x_374:
[----:B------:R-:W-:Y:S02]  /*85f0*/  ULDC UR4, c[0x0][0x32c] ;  /* 0x0000cb0000047ab9 */ /* 0x000fe40000000800 */
[----:B------:R-:W-:-:S04]  /*8600*/  UIMAD UR4, UR7, UR4, URZ ;  /* 0x00000004070472a4 */ /* 0x000fc8000f8e023f */
[----:B------:R-:W-:-:S04]  /*8610*/  UISETP.LT.AND UP0, UPT, UR6, UR4, UPT ;  /* 0x000000040600728c */ /* 0x000fc8000bf01270 */
[----:B------:R-:W-:-:S04]  /*8620*/  USEL UR6, UR6, UR4, !UP0 ;  /* 0x0000000406067287 */ /* 0x000fc8000c000000 */
.L_x_372:
[----:B------:R-:W-:-:S04]  /*8630*/  UIADD3 UR6, UR6, 0x3f, URZ ;  /* 0x0000003f06067890 */ /* 0x000fc8000fffe03f */
        /* <DEDUP_REMOVED lines=8> */
[----:B------:R-:W-:Y:S01]  /*86c0*/  IADD3 R218, P6, R200, 0x40, RZ ;  /* 0x00000040c8da7810 */ /* 0x000fe20007fde0ff */
[----:B------:R-:W-:Y:S01]  /*86d0*/  IMAD.MOV.U32 R133, RZ, RZ, R12 ;  /* 0x000000ffff857224 */ /* 0x000fe200078e000c */
[----:B------:R-:W-:Y:S01]  /*86e0*/  IADD3 R214, P4, R202, 0x40, RZ ;  /* 0x00000040cad67810 */ /* 0x000fe20007f9e0ff */
[----:B------:R-:W-:Y:S01]  /*86f0*/  IMAD.MOV.U32 R3, RZ, RZ, R0 ;  /* 0x000000ffff037224 */ /* 0x000fe200078e0000 */
[----:B------:R-:W-:Y:S01]  /*8700*/  IADD3 R216, P5, R200, 0x80, RZ ;  /* 0x00000080c8d87810 */ /* 0x000fe20007fbe0ff */
[----:B------:R-:W-:Y:S01]  /*8710*/  IMAD.X R217, RZ, RZ, R207, P6 ;  /* 0x000000ffffd97224 */ /* 0x000fe200030e06cf */
[----:B------:R-:W-:Y:S01]  /*8720*/  IADD3 R212, P0, R202, 0x80, RZ ;  /* 0x00000080cad47810 */ /* 0x000fe20007f1e0ff */
[----:B------:R-:W-:Y:S01]  /*8730*/  IMAD.X R213, RZ, RZ, R209, P4 ;  /* 0x000000ffffd57224 */ /* 0x000fe200020e06d1 */
[----:B------:R-:W-:Y:S01]  /*8740*/  IADD3.X R215, RZ, R207, RZ, P5, !PT ;  /* 0x000000cfffd77210 */ /* 0x000fe20002ffe4ff */
[----:B------:R-:W-:Y:S01]  /*8750*/  UMOV UR19, UR13 ;  /* 0x0000000d00137c82 */ /* 0x000fe20008000000 */
[----:B------:R-:W-:Y:S01]  /*8760*/  IADD3.X R134, RZ, R209, RZ, P0, !PT ;  /* 0x000000d1ff867210 */ /* 0x000fe200007fe4ff */
[----:B------:R-:W-:-:S02]  /*8770*/  ULDC.64 UR6, c[0x0][0x208] ;  /* 0x0000820000067ab9 */ /* 0x000fc40000000a00 */
[----:B------:R-:W-:Y:S02]  /*8780*/  ULDC.64 UR4, c[0x0][0x1e0] ;  /* 0x0000780000047ab9 */ /* 0x000fe40000000a00 */
.L_x_376:
        /* <DEDUP_REMOVED lines=10> */
[----:B------:R-:W-:Y:S01]  /*8830*/  @!UP3 UIADD3 UR13, UR23, UR13, URZ ;  /* 0x0000000d170db290 */ /* 0x000fe2000fffe03f */
[----:B------:R-:W-:Y:S02]  /*8840*/  @!P0 IADD3 R2, P6, R218, UR20, RZ ;  /* 0x00000014da028c10 */ /* 0x000fe4000ffde0ff */
[----:B------:R-:W-:Y:S01]  /*8850*/  @!P0 IADD3 R29, P4, R200, UR20, RZ ;  /* 0x00000014c81d8c10 */ /* 0x000fe2000ff9e0ff */
[----:B------:R-:W-:Y:S01]  /*8860*/  @!UP3 USHF.L.U64.HI UR13, UR22, 0x6, UR13 ;  /* 0x00000006160db899 */ /* 0x000fe2000801020d */
[----:B------:R-:W-:Y:S01]  /*8870*/  @!P0 IADD3 R0, P5, R216, UR20, RZ ;  /* 0x00000014d8008c10 */ /* 0x000fe2000ffbe0ff */
[----:B------:R-:W-:Y:S01]  /*8880*/  @!UP3 ULEA UR20, UP0, UR6, UR20, 0x5 ;  /* 0x000000140614b291 */ /* 0x000fe2000f80283f */
[----:B------:R-:W1:Y:S03]  /*8890*/  LDSM.16.M88.4 R8, [R197+0x6100] ;  /* 0x00610000c508783b */ /* 0x000e660000000200 */
[----:B------:R-:W-:Y:S02]  /*88a0*/  @!P0 IADD3.X R28, R207, UR13, RZ, P4, !PT ;  /* 0x0000000dcf1c8c10 */ /* 0x000fe4000a7fe4ff */
[C---:B------:R-:W-:Y:S03]  /*88b0*/  @!P0 LEA R164, P4, R29.reuse, c[0x0][0x1f8], 0x1 ;  /* 0x00007e001da48a11 */ /* 0x040fe600078808ff */
[----:B------:R-:W2:Y:S01]  /*88c0*/  LDSM.16.M88.4 R16, [R197+0x6900] ;  /* 0x00690000c510783b */ /* 0x000ea20000000200 */
[----:B------:R-:W-:Y:S02]  /*88d0*/  @!P0 LEA.HI.X R165, R29, c[0x0][0x1fc], R28, 0x1, P4 ;  /* 0x00007f001da58a11 */ /* 0x000fe400020f0c1c */
[C---:B------:R-:W-:Y:S02]  /*88e0*/  @!P0 LEA R168, P4, R0.reuse, c[0x0][0x1f8], 0x1 ;  /* 0x00007e0000a88a11 */ /* 0x040fe400078808ff */
[----:B------:R-:W-:Y:S03]  /*88f0*/  @!P0 IADD3.X R29, R215, UR13, RZ, P5, !PT ;  /* 0x0000000dd71d8c10 */ /* 0x000fe6000affe4ff */
[----:B------:R-:W3:Y:S01]  /*8900*/  LDSM.16.M88.4 R24, [R197+0x7100] ;  /* 0x00710000c518783b */ /* 0x000ee20000000200 */
[----:B------:R-:W-:Y:S02]  /*8910*/  @!P0 LEA.HI.X R169, R0, c[0x0][0x1fc], R29, 0x1, P4 ;  /* 0x00007f0000a98a11 */ /* 0x000fe400020f0c1d */
[----:B------:R-:W-:Y:S05]  /*8920*/  @!P0 IADD3 R0, P5, R218, UR20, RZ ;  /* 0x00000014da008c10 */ /* 0x000fea000ffbe0ff */
[----:B------:R-:W4:Y:S08]  /*8930*/  LDSM.16.M88.4 R136, [R197+0x7900] ;  /* 0x00790000c588783b */ /* 0x000f300000000200 */
[----:B------:R-:W-:Y:S01]  /*8940*/  LDSM.16.M88.4 R140, [R194+0xc100] ;  /* 0x00c10000c28c783b */ /* 0x000fe20000000200 */
[C---:B-1----:R-:W-:Y:S07]  /*8950*/  HMMA.16816.F32 R4, R32.reuse, R8, RZ ;  /* 0x000000082004723c */ /* 0x042fee00000018ff */
[----:B------:R-:W1:Y:S01]  /*8960*/  LDSM.16.M88.4 R144, [R196] ;  /* 0x00000000c490783b */ /* 0x000e620000000200 */
[C---:B------:R-:W-:Y:S07]  /*8970*/  HMMA.16816.F32 R8, R32.reuse, R10, RZ ;  /* 0x0000000a2008723c */ /* 0x040fee00000018ff */
[----:B------:R-:W5:Y:S01]  /*8980*/  LDSM.16.M88.4 R148, [R187] ;  /* 0x00000000bb94783b */ /* 0x000f620000000200 */
[C---:B--2---:R-:W-:Y:S07]  /*8990*/  HMMA.16816.F32 R12, R32.reuse, R16, RZ ;  /* 0x00000010200c723c */ /* 0x044fee00000018ff */
[----:B------:R-:W2:Y:S01]  /*89a0*/  LDSM.16.M88.4 R152, [R186] ;  /* 0x00000000ba98783b */ /* 0x000ea20000000200 */
[C---:B------:R-:W-:Y:S08]  /*89b0*/  HMMA.16816.F32 R16, R32.reuse, R18, RZ ;  /* 0x000000122010723c */ /* 0x040ff000000018ff */
[C---:B---3--:R-:W-:Y:S07]  /*89c0*/  HMMA.16816.F32 R20, R32.reuse, R24, RZ ;  /* 0x000000182014723c */ /* 0x048fee00000018ff */
[C---:B------:R-:W-:Y:S01]  /*89d0*/  @!P0 IADD3.X R25, R217.reuse, UR13, RZ, P6, !PT ;  /* 0x0000000dd9198c10 */ /* 0x040fe2000b7fe4ff */
[----:B------:R-:W-:Y:S01]  /*89e0*/  @!UP3 ULEA.HI.X UR13, UR6, UR13, UR7, 0x5, UP0 ;  /* 0x0000000d060db291 */ /* 0x000fe200080f2c07 */
[C---:B------:R-:W-:Y:S01]  /*89f0*/  @!P0 LEA R166, P6, R2.reuse, c[0x0][0x1f8], 0x1 ;  /* 0x00007e0002a68a11 */ /* 0x040fe200078c08ff */
[----:B------:R-:W-:Y:S03]  /*8a00*/  UISETP.GT.AND UP3, UPT, UR19, UR8, UPT ;  /* 0x000000081300728c */ /* 0x000fe6000bf64270 */
[----:B------:R-:W-:Y:S02]  /*8a10*/  @!P0 LEA.HI.X R167, R2, c[0x0][0x1fc], R25, 0x1, P6 ;  /* 0x00007f0002a78a11 */ /* 0x000fe400030f0c19 */
[C---:B------:R-:W-:Y:S01]  /*8a20*/  HMMA.16816.F32 R24, R32.reuse, R26, RZ ;  /* 0x0000001a2018723c */ /* 0x040fe200000018ff */
[----:B------:R-:W-:Y:S02]  /*8a30*/  @!P0 IADD3 R2, P4, R216, UR20, RZ ;  /* 0x00000014d8028c10 */ /* 0x000fe4000ff9e0ff */
[----:B------:R-:W-:Y:S02]  /*8a40*/  @!P0 IADD3 R132, P6, R200, UR20, RZ ;  /* 0x00000014c8848c10 */ /* 0x000fe4000ffde0ff */
[----:B------:R-:W-:Y:S02]  /*8a50*/  @!P0 IADD3.X R135, R217, UR13, RZ, P5, !PT ;  /* 0x0000000dd9878c10 */ /* 0x000fe4000affe4ff */
[----:B------:R-:W-:Y:S01]  /*8a60*/  @!P0 IADD3.X R157, R207, UR13, RZ, P6, !PT ;  /* 0x0000000dcf9d8c10 */ /* 0x000fe2000b7fe4ff */
[C---:B----4-:R-:W-:Y:S01]  /*8a70*/  HMMA.16816.F32 R28, R32.reuse, R136, RZ ;  /* 0x00000088201c723c */ /* 0x050fe200000018ff */
[----:B------:R-:W-:Y:S03]  /*8a80*/  @!P0 LEA R174, P6, R132, c[0x0][0x1f8], 0x1 ;  /* 0x00007e0084ae8a11 */ /* 0x000fe600078c08ff */
[----:B------:R-:W-:Y:S02]  /*8a90*/  @!P0 LEA R172, P5, R0, c[0x0][0x1f8], 0x1 ;  /* 0x00007e0000ac8a11 */ /* 0x000fe400078a08ff */
[----:B------:R-:W-:Y:S02]  /*8aa0*/  @!P0 LEA.HI.X R175, R132, c[0x0][0x1fc], R157, 0x1, P6 ;  /* 0x00007f0084af8a11 */ /* 0x000fe400030f0c9d */
[----:B------:R-:W-:Y:S01]  /*8ab0*/  HMMA.16816.F32 R32, R32, R138, RZ ;  /* 0x0000008a2020723c */ /* 0x000fe200000018ff */
[----:B------:R-:W-:Y:S01]  /*8ac0*/  @!P0 IADD3.X R137, R215, UR13, RZ, P4, !PT ;  /* 0x0000000dd7898c10 */ /* 0x000fe2000a7fe4ff */
[----:B------:R-:W-:Y:S02]  /*8ad0*/  UIADD3 UR13, UR19, -0x1, URZ ;  /* 0xffffffff130d7890 */ /* 0x000fe4000fffe03f */
[----:B------:R-:W-:Y:S02]  /*8ae0*/  @!P0 LEA R170, P4, R2, c[0x0][0x1f8], 0x1 ;  /* 0x00007e0002aa8a11 */ /* 0x000fe400078808ff */
[----:B------:R-:W-:Y:S01]  /*8af0*/  @!P0 LEA.HI.X R173, R0, c[0x0][0x1fc], R135, 0x1, P5 ;  /* 0x00007f0000ad8a11 */ /* 0x000fe200028f0c87 */
[----:B------:R-:W-:Y:S01]  /*8b00*/  @UP3 UIMAD.WIDE.U32 UR22, UR13, UR4, URZ ;  /* 0x000000040d1632a5 */ /* 0x000fe2000f8e003f */
[C---:B-1----:R-:W-:Y:S01]  /*8b10*/  HMMA.16816.F32 R4, R140.reuse, R144, R4 ;  /* 0x000000908c04723c */ /* 0x042fe20000001804 */
[----:B------:R-:W-:Y:S02]  /*8b20*/  @UP3 USHF.R.S32.HI UR20, URZ, 0x1f, UR13 ;  /* 0x0000001f3f143899 */ /* 0x000fe4000801140d */
[----:B------:R-:W-:Y:S02]  /*8b30*/  @UP3 USHF.L.U32 UR21, UR22, 0x6, URZ ;  /* 0x0000000616153899 */ /* 0x000fe4000800063f */
[----:B------:R-:W-:Y:S01]  /*8b40*/  @!P0 LEA.HI.X R171, R2, c[0x0][0x1fc], R137, 0x1, P4 ;  /* 0x00007f0002ab8a11 */ /* 0x000fe200020f0c89 */
[----:B------:R-:W-:Y:S01]  /*8b50*/  @UP3 UIMAD UR20, UR20, UR4, URZ ;  /* 0x00000004141432a4 */ /* 0x000fe2000f8e023f */
[----:B------:R-:W1:Y:S01]  /*8b60*/  LDSM.16.M88.4 R136, [R185] ;  /* 0x00000000b988783b */ /* 0x000e620000000200 */
[C---:B------:R-:W-:Y:S02]  /*8b70*/  HMMA.16816.F32 R8, R140.reuse, R146, R8 ;  /* 0x000000928c08723c */ /* 0x040fe40000001808 */
[----:B------:R-:W-:Y:S04]  /*8b80*/  @UP3 UIMAD UR20, UR13, UR5, UR20 ;  /* 0x000000050d1432a4 */ /* 0x000fe8000f8e0214 */
[----:B------:R-:W-:Y:S01]  /*8b90*/  @UP3 UIADD3 UR20, UR23, UR20, URZ ;  /* 0x0000001417143290 */ /* 0x000fe2000fffe03f */
[----:B------:R-:W-:Y:S01]  /*8ba0*/  @!PT LDS RZ, [RZ] ;  /* 0x00000000fffff984 */ /* 0x000fe20000000800 */
[----:B------:R-:W-:Y:S01]  /*8bb0*/  @!PT LDS RZ, [RZ] ;  /* 0x00000000fffff984 */ /* 0x000fe20000000800 */
[----:B------:R-:W-:Y:S01]  /*8bc0*/  @!PT LDS RZ, [RZ] ;  /* 0x00000000fffff984 */ /* 0x000fe20000000800 */
[----:B------:R3:W-:Y:S01]  /*8bd0*/  @!P0 LDGSTS.E.BYPASS.LTC128B.128 [R199+0x100], [R164.64], !P3 ;  /* 0x00100000a4c78fae */ /* 0x0007e2000d901d50 */
[C---:B-----5:R-:W-:Y:S02]  /*8be0*/  HMMA.16816.F32 R12, R140.reuse, R148, R12 ;  /* 0x000000948c0c723c */ /* 0x060fe4000000180c */
[----:B------:R-:W-:Y:S05]  /*8bf0*/  @UP3 USHF.L.U64.HI UR20, UR22, 0x6, UR20 ;  /* 0x0000000616143899 */ /* 0x000fea0008010214 */
[----:B------:R3:W-:Y:S01]  /*8c00*/  @!P0 LDGSTS.E.BYPASS.LTC128B.128 [R199+0x2100], [R166.64], !P2 ;  /* 0x02100000a6c78fae */ /* 0x0007e2000d101d50 */
[C---:B------:R-:W-:Y:S07]  /*8c10*/  HMMA.16816.F32 R16, R140.reuse, R150, R16 ;  /* 0x000000968c10723c */ /* 0x040fee0000001810 */
[----:B------:R4:W-:Y:S01]  /*8c20*/  @!P0 LDGSTS.E.BYPASS.LTC128B.128 [R199+0x4100], [R168.64], !P1 ;  /* 0x04100000a8c78fae */ /* 0x0009e2000c901d50 */
[C---:B--2---:R-:W-:Y:S07]  /*8c30*/  HMMA.16816.F32 R20, R140.reuse, R152, R20 ;  /* 0x000000988c14723c */ /* 0x044fee0000001814 */
[----:B------:R2:W-:Y:S01]  /*8c40*/  @!P0 LDGSTS.E.BYPASS.LTC128B.128 [R199+0x1100], [R174.64], !P3 ;  /* 0x01100000aec78fae */ /* 0x0005e2000d901d50 */
[C---:B------:R-:W-:Y:S07]  /*8c50*/  HMMA.16816.F32 R24, R140.reuse, R154, R24 ;  /* 0x0000009a8c18723c */ /* 0x040fee0000001818 */
[----:B------:R2:W-:Y:S01]  /*8c60*/  @!P0 LDGSTS.E.BYPASS.LTC128B.128 [R199+0x3100], [R172.64], !P2 ;  /* 0x03100000acc78fae */ /* 0x0005e2000d101d50 */
[C---:B-1----:R-:W-:Y:S07]  /*8c70*/  HMMA.16816.F32 R28, R140.reuse, R136, R28 ;  /* 0x000000888c1c723c */ /* 0x042fee000000181c */
[----:B------:R4:W-:Y:S01]  /*8c80*/  @!P0 LDGSTS.E.BYPASS.LTC128B.128 [R199+0x5100], [R170.64], !P1 ;  /* 0x05100000aac78fae */ /* 0x0009e2000c901d50 */
[----:B------:R-:W-:Y:S01]  /*8c90*/  HMMA.16816.F32 R32, R140, R138, R32 ;  /* 0x0000008a8c20723c */ /* 0x000fe20000001820 */
[----:B------:R-:W-:Y:S06]  /*8ca0*/  PLOP3.LUT P0, PT, PT, PT, UP3, 0x80, 0x0 ;  /* 0x000000000000781c */ /* 0x000fec0003f0f038 */
[----:B------:R-:W-:Y:S08]  /*8cb0*/  LDSM.16.M88.4 R156, [R193+0xc100] ;  /* 0x00c10000c19c783b */ /* 0x000ff00000000200 */
[----:B------:R-:W1:Y:S08]  /*8cc0*/  LDSM.16.M88.4 R160, [R192+0x6100] ;  /* 0x00610000c0a0783b */ /* 0x000e700000000200 */
[----:B------:R-:W5:Y:S08]  /*8cd0*/  LDSM.16.M88.4 R144, [R192+0x6900] ;  /* 0x00690000c090783b */ /* 0x000f700000000200 */
[----:B---3--:R-:W3:Y:S08]  /*8ce0*/  LDSM.16.M88.4 R164, [R192+0x7100] ;  /* 0x00710000c0a4783b */ /* 0x008ef00000000200 */
[----:B------:R-:W0:Y:S08]  /*8cf0*/  LDGDEPBAR ;  /* 0x00000000000079af */ /* 0x000e300000000000 */
[----:B------:R-:W2:Y:S01]  /*8d00*/  LDSM.16.M88.4 R148, [R192+0x7900] ;  /* 0x00790000c094783b */ /* 0x000ea20000000200 */
[C---:B-1----:R-:W-:Y:S07]  /*8d10*/  HMMA.16816.F32 R4, R156.reuse, R160, R4 ;  /* 0x000000a09c04723c */ /* 0x042fee0000001804 */
[----:B------:R-:W-:Y:S01]  /*8d20*/  LDSM.16.M88.4 R152, [R191+0xc100] ;  /* 0x00c10000bf98783b */ /* 0x000fe20000000200 */
[C---:B------:R-:W-:Y:S07]  /*8d30*/  HMMA.16816.F32 R8, R156.reuse, R162, R8 ;  /* 0x000000a29c08723c */ /* 0x040fee0000001808 */
[----:B----4-:R-:W1:Y:S01]  /*8d40*/  LDSM.16.M88.4 R168, [R184] ;  /* 0x00000000b8a8783b */ /* 0x010e620000000200 */
[C---:B-----5:R-:W-:Y:S07]  /*8d50*/  HMMA.16816.F32 R12, R156.reuse, R144, R12 ;  /* 0x000000909c0c723c */ /* 0x060fee000000180c */
[----:B------:R-:W4:Y:S01]  /*8d60*/  LDSM.16.M88.4 R136, [R184+0x800] ;  /* 0x00080000b888783b */ /* 0x000f220000000200 */
[C---:B------:R-:W-:Y:S07]  /*8d70*/  HMMA.16816.F32 R16, R156.reuse, R146, R16 ;  /* 0x000000929c10723c */ /* 0x040fee0000001810 */
[----:B------:R-:W5:Y:S01]  /*8d80*/  LDSM.16.M88.4 R140, [R184+0x1000] ;  /* 0x00100000b88c783b */ /* 0x000f620000000200 */
[C---:B---3--:R-:W-:Y:S07]  /*8d90*/  HMMA.16816.F32 R20, R156.reuse, R164, R20 ;  /* 0x000000a49c14723c */ /* 0x048fee0000001814 */
[----:B------:R-:W3:Y:S01]  /*8da0*/  LDSM.16.M88.4 R144, [R184+0x1800] ;  /* 0x00180000b890783b */ /* 0x000ee20000000200 */
[C---:B------:R-:W-:Y:S07]  /*8db0*/  HMMA.16816.F32 R24, R156.reuse, R166, R24 ;  /* 0x000000a69c18723c */ /* 0x040fee0000001818 */
[----:B------:R-:W-:Y:S01]  /*8dc0*/  LDSM.16.M88.4 R160, [R197+0x8900] ;  /* 0x00890000c5a0783b */ /* 0x000fe20000000200 */
[C---:B--2---:R-:W-:Y:S07]  /*8dd0*/  HMMA.16816.F32 R28, R156.reuse, R148, R28 ;  /* 0x000000949c1c723c */ /* 0x044fee000000181c */
[----:B------:R-:W-:Y:S01]  /*8de0*/  LDSM.16.M88.4 R164, [R194+0x10100] ;  /* 0x01010000c2a4783b */ /* 0x000fe20000000200 */
[----:B------:R-:W-:Y:S07]  /*8df0*/  HMMA.16816.F32 R32, R156, R150, R32 ;  /* 0x000000969c20723c */ /* 0x000fee0000001820 */
[----:B------:R-:W-:Y:S01]  /*8e00*/  LDSM.16.M88.4 R148, [R198+0x10100] ;  /* 0x01010000c694783b */ /* 0x000fe20000000200 */
[C---:B-1----:R-:W-:Y:S07]  /*8e10*/  HMMA.16816.F32 R4, R152.reuse, R168, R4 ;  /* 0x000000a89804723c */ /* 0x042fee0000001804 */
[----:B------:R-:W1:Y:S01]  /*8e20*/  LDSM.16.M88.4 R156, [R197+0x8100] ;  /* 0x00810000c59c783b */ /* 0x000e620000000200 */
[C---:B------:R-:W-:Y:S07]  /*8e30*/  HMMA.16816.F32 R8, R152.reuse, R170, R8 ;  /* 0x000000aa9808723c */ /* 0x040fee0000001808 */
[----:B------:R-:W-:Y:S01]  /*8e40*/  LDSM.16.M88.4 R168, [R183] ;  /* 0x00000000b7a8783b */ /* 0x000fe20000000200 */
[C---:B----4-:R-:W-:Y:S07]  /*8e50*/  HMMA.16816.F32 R12, R152.reuse, R136, R12 ;  /* 0x00000088980c723c */ /* 0x050fee000000180c */
[----:B------:R-:W-:Y:S01]  /*8e60*/  LDSM.16.M88.4 R172, [R184+0x4000] ;  /* 0x00400000b8ac783b */ /* 0x000fe20000000200 */
[C---:B------:R-:W-:Y:S07]  /*8e70*/  HMMA.16816.F32 R16, R152.reuse, R138, R16 ;  /* 0x0000008a9810723c */ /* 0x040fee0000001810 */
[----:B------:R-:W2:Y:S01]  /*8e80*/  LDSM.16.M88.4 R136, [R197+0x9100] ;  /* 0x00910000c588783b */ /* 0x000ea20000000200 */
[C---:B-----5:R-:W-:Y:S08]  /*8e90*/  HMMA.16816.F32 R20, R152.reuse, R140, R20 ;  /* 0x0000008c9814723c */ /* 0x060ff00000001814 */
[C---:B------:R-:W-:Y:S01]  /*8ea0*/  HMMA.16816.F32 R24, R152.reuse, R142, R24 ;  /* 0x0000008e9818723c */ /* 0x040fe20000001818 */
[----:B------:R-:W4:Y:S07]  /*8eb0*/  LDSM.16.M88.4 R140, [R197+0x9900] ;  /* 0x00990000c58c783b */ /* 0x000f2e0000000200 */
[C---:B---3--:R-:W-:Y:S08]  /*8ec0*/  HMMA.16816.F32 R28, R152.reuse, R144, R28 ;  /* 0x00000090981c723c */ /* 0x048ff0000000181c */
[----:B------:R-:W-:Y:S01]  /*8ed0*/  HMMA.16816.F32 R32, R152, R146, R32 ;  /* 0x000000929820723c */ /* 0x000fe20000001820 */
[----:B------:R-:W3:Y:S07]  /*8ee0*/  LDSM.16.M88.4 R144, [R182] ;  /* 0x00000000b690783b */ /* 0x000eee0000000200 */
[C---:B-1----:R-:W-:Y:S01]  /*8ef0*/  HMMA.16816.F32 R4, R148.reuse, R156, R4 ;  /* 0x0000009c9404723c */ /* 0x042fe20000001804 */
[----:B------:R-:W1:Y:S07]  /*8f00*/  LDSM.16.M88.4 R152, [R181] ;  /* 0x00000000b598783b */ /* 0x000e6e0000000200 */
[C---:B------:R-:W-:Y:S01]  /*8f10*/  HMMA.16816.F32 R8, R148.reuse, R158, R8 ;  /* 0x0000009e9408723c */ /* 0x040fe20000001808 */
[----:B------:R-:W5:Y:S07]  /*8f20*/  LDSM.16.M88.4 R156, [R180] ;  /* 0x00000000b49c783b */ /* 0x000f6e0000000200 */
[C---:B------:R-:W-:Y:S08]  /*8f30*/  HMMA.16816.F32 R12, R148.reuse, R160, R12 ;  /* 0x000000a0940c723c */ /* 0x040ff0000000180c */
[C---:B------:R-:W-:Y:S01]  /*8f40*/  HMMA.16816.F32 R16, R148.reuse, R162, R16 ;  /* 0x000000a29410723c */ /* 0x040fe20000001810 */
[----:B------:R-:W-:Y:S07]  /*8f50*/  LDSM.16.M88.4 R160, [R192+0x8100] ;  /* 0x00810000c0a0783b */ /* 0x000fee0000000200 */
[C---:B--2---:R-:W-:Y:S08]  /*8f60*/  HMMA.16816.F32 R20, R148.reuse, R136, R20 ;  /* 0x000000889414723c */ /* 0x044ff00000001814 */
[C---:B------:R-:W-:Y:S01]  /*8f70*/  HMMA.16816.F32 R24, R148.reuse, R138, R24 ;  /* 0x0000008a9418723c */ /* 0x040fe20000001818 */
[----:B------:R-:W2:Y:S07]  /*8f80*/  LDSM.16.M88.4 R136, [R193+0x10100] ;  /* 0x01010000c188783b */ /* 0x000eae0000000200 */
[C---:B----4-:R-:W-:Y:S08]  /*8f90*/  HMMA.16816.F32 R28, R148.reuse, R140, R28 ;  /* 0x0000008c941c723c */ /* 0x050ff0000000181c */
[----:B------:R-:W-:Y:S01]  /*8fa0*/  HMMA.16816.F32 R32, R148, R142, R32 ;  /* 0x0000008e9420723c */ /* 0x000fe20000001820 */
[----:B------:R-:W4:Y:S07]  /*8fb0*/  LDSM.16.M88.4 R140, [R192+0x8900] ;  /* 0x00890000c08c783b */ /* 0x000f2e0000000200 */
[C---:B------:R-:W-:Y:S01]  /*8fc0*/  HMMA.16816.F32 R4, R164.reuse, R168, R4 ;  /* 0x000000a8a404723c */ /* 0x040fe20000001804 */
[----:B------:R-:W-:Y:S07]  /*8fd0*/  LDSM.16.M88.4 R148, [R192+0x9900] ;  /* 0x00990000c094783b */ /* 0x000fee0000000200 */
[C---:B------:R-:W-:Y:S01]  /*8fe0*/  HMMA.16816.F32 R8, R164.reuse, R170, R8 ;  /* 0x000000aaa408723c */ /* 0x040fe20000001808 */
[----:B------:R-:W-:Y:S07]  /*8ff0*/  LDSM.16.M88.4 R168, [R184+0x2000] ;  /* 0x00200000b8a8783b */ /* 0x000fee0000000200 */
[C---:B---3--:R-:W-:Y:S08]  /*9000*/  HMMA.16816.F32 R12, R164.reuse, R144, R12 ;  /* 0x00000090a40c723c */ /* 0x048ff0000000180c */
[C---:B------:R-:W-:Y:S01]  /*9010*/  HMMA.16816.F32 R16, R164.reuse, R146, R16 ;  /* 0x00000092a410723c */ /* 0x040fe20000001810 */
[----:B------:R-:W3:Y:S07]  /*9020*/  LDSM.16.M88.4 R144, [R192+0x9100] ;  /* 0x00910000c090783b */ /* 0x000eee0000000200 */
[C---:B-1----:R-:W-:Y:S08]  /*9030*/  HMMA.16816.F32 R20, R164.reuse, R152, R20 ;  /* 0x00000098a414723c */ /* 0x042ff00000001814 */
[C---:B------:R-:W-:Y:S01]  /*9040*/  HMMA.16816.F32 R24, R164.reuse, R154, R24 ;  /* 0x0000009aa418723c */ /* 0x040fe20000001818 */
[----:B------:R-:W1:Y:S07]  /*9050*/  LDSM.16.M88.4 R152, [R191+0x10100] ;  /* 0x01010000bf98783b */ /* 0x000e6e0000000200 */
[C---:B-----5:R-:W-:Y:S08]  /*9060*/  HMMA.16816.F32 R28, R164.reuse, R156, R28 ;  /* 0x0000009ca41c723c */ /* 0x060ff0000000181c */
[----:B------:R-:W-:Y:S01]  /*9070*/  HMMA.16816.F32 R32, R164, R158, R32 ;  /* 0x0000009ea420723c */ /* 0x000fe20000001820 */
[----:B------:R-:W5:Y:S07]  /*9080*/  LDSM.16.M88.4 R156, [R184+0x2800] ;  /* 0x00280000b89c783b */ /* 0x000f6e0000000200 */
[C---:B--2---:R-:W-:Y:S01]  /*9090*/  HMMA.16816.F32 R4, R136.reuse, R160, R4 ;  /* 0x000000a08804723c */ /* 0x044fe20000001804 */
[----:B------:R-:W-:Y:S07]  /*90a0*/  LDSM.16.M88.4 R164, [R197+0xb100] ;  /* 0x00b10000c5a4783b */ /* 0x000fee0000000200 */
[C---:B------:R-:W-:Y:S01]  /*90b0*/  HMMA.16816.F32 R8, R136.reuse, R162, R8 ;  /* 0x000000a28808723c */ /* 0x040fe20000001808 */
[----:B------:R-:W-:Y:S07]  /*90c0*/  LDSM.16.M88.4 R160, [R197+0xa900] ;  /* 0x00a90000c5a0783b */ /* 0x000fee0000000200 */
[C---:B----4-:R-:W-:Y:S08]  /*90d0*/  HMMA.16816.F32 R12, R136.reuse, R140, R12 ;  /* 0x0000008c880c723c */ /* 0x050ff0000000180c */
[C---:B------:R-:W-:Y:S01]  /*90e0*/  HMMA.16816.F32 R16, R136.reuse, R142, R16 ;  /* 0x0000008e8810723c */ /* 0x040fe20000001810 */
[----:B------:R-:W2:Y:S07]  /*90f0*/  LDSM.16.M88.4 R140, [R184+0x3000] ;  /* 0x00300000b88c783b */ /* 0x000eae0000000200 */
[C---:B---3--:R-:W-:Y:S08]  /*9100*/  HMMA.16816.F32 R20, R136.reuse, R144, R20 ;  /* 0x000000908814723c */ /* 0x048ff00000001814 */
[C---:B------:R-:W-:Y:S01]  /*9110*/  HMMA.16816.F32 R24, R136.reuse, R146, R24 ;  /* 0x000000928818723c */ /* 0x040fe20000001818 */
[----:B------:R-:W3:Y:S07]  /*9120*/  LDSM.16.M88.4 R144, [R184+0x3800] ;  /* 0x00380000b890783b */ /* 0x000eee0000000200 */
[C---:B------:R-:W-:Y:S08]  /*9130*/  HMMA.16816.F32 R28, R136.reuse, R148, R28 ;  /* 0x00000094881c723c */ /* 0x040ff0000000181c */
[----:B------:R-:W-:Y:S01]  /*9140*/  HMMA.16816.F32 R32, R136, R150, R32 ;  /* 0x000000968820723c */ /* 0x000fe20000001820 */
[----:B------:R-:W-:Y:S07]  /*9150*/  LDSM.16.M88.4 R136, [R198+0x14100] ;  /* 0x01410000c688783b */ /* 0x000fee0000000200 */
[C---:B-1----:R-:W-:Y:S01]  /*9160*/  HMMA.16816.F32 R4, R152.reuse, R168, R4 ;  /* 0x000000a89804723c */ /* 0x042fe20000001804 */
[----:B------:R-:W1:Y:S07]  /*9170*/  LDSM.16.M88.4 R148, [R197+0xa100] ;  /* 0x00a10000c594783b */ /* 0x000e6e0000000200 */
[C---:B------:R-:W-:Y:S01]  /*9180*/  HMMA.16816.F32 R8, R152.reuse, R170, R8 ;  /* 0x000000aa9808723c */ /* 0x040fe20000001808 */
[----:B------:R-:W-:Y:S07]  /*9190*/  LDSM.16.M88.4 R168, [R179] ;  /* 0x00000000b3a8783b */ /* 0x000fee0000000200 */
[C---:B-----5:R-:W-:Y:S08]  /*91a0*/  HMMA.16816.F32 R12, R152.reuse, R156, R12 ;  /* 0x0000009c980c723c */ /* 0x060ff0000000180c */
[C---:B------:R-:W-:Y:S01]  /*91b0*/  HMMA.16816.F32 R16, R152.reuse, R158, R16 ;  /* 0x0000009e9810723c */ /* 0x040fe20000001810 */
[----:B------:R-:W4:Y:S07]  /*91c0*/  LDSM.16.M88.4 R156, [R197+0xb900] ;  /* 0x00b90000c59c783b */ /* 0x000f2e0000000200 */
[C---:B--2---:R-:W-:Y:S08]  /*91d0*/  HMMA.16816.F32 R20, R152.reuse, R140, R20 ;  /* 0x0000008c9814723c */ /* 0x044ff00000001814 */
[C---:B------:R-:W-:Y:S01]  /*91e0*/  HMMA.16816.F32 R24, R152.reuse, R142, R24 ;  /* 0x0000008e9818723c */ /* 0x040fe20000001818 */
[----:B------:R-:W2:Y:S07]  /*91f0*/  LDSM.16.M88.4 R140, [R194+0x14100] ;  /* 0x01410000c28c783b */ /* 0x000eae0000000200 */
[C---:B---3--:R-:W-:Y:S08]  /*9200*/  HMMA.16816.F32 R28, R152.reuse, R144, R28 ;  /* 0x00000090981c723c */ /* 0x048ff0000000181c */
[----:B------:R-:W-:Y:S01]  /*9210*/  HMMA.16816.F32 R32, R152, R146, R32 ;  /* 0x000000929820723c */ /* 0x000fe20000001820 */
[----:B------:R-:W3:Y:S07]  /*9220*/  LDSM.16.M88.4 R144, [R178] ;  /* 0x00000000b290783b */ /* 0x000eee0000000200 */
[C---:B-1----:R-:W-:Y:S01]  /*9230*/  HMMA.16816.F32 R4, R136.reuse, R148, R4 ;  /* 0x000000948804723c */ /* 0x042fe20000001804 */
[----:B------:R-:W-:Y:S07]  /*9240*/  LDSM.16.M88.4 R152, [R176] ;  /* 0x00000000b098783b */ /* 0x000fee0000000200 */
[C---:B------:R-:W-:Y:S01]  /*9250*/  HMMA.16816.F32 R8, R136.reuse, R150, R8 ;  /* 0x000000968808723c */ /* 0x040fe20000001808 */
[----:B------:R-:W1:Y:S07]  /*9260*/  LDSM.16.M88.4 R148, [R177] ;  /* 0x00000000b194783b */ /* 0x000e6e0000000200 */
[C---:B------:R-:W-:Y:S08]  /*9270*/  HMMA.16816.F32 R12, R136.reuse, R160, R12 ;  /* 0x000000a0880c723c */ /* 0x040ff0000000180c */
[C---:B------:R-:W-:Y:S01]  /*9280*/  HMMA.16816.F32 R16, R136.reuse, R162, R16 ;  /* 0x000000a28810723c */ /* 0x040fe20000001810 */
[----:B------:R-:W-:Y:S07]  /*9290*/  LDSM.16.M88.4 R160, [R193+0x14100] ;  /* 0x01410000c1a0783b */ /* 0x000fee0000000200 */
[C---:B------:R-:W-:Y:S08]  /*92a0*/  HMMA.16816.F32 R20, R136.reuse, R164, R20 ;  /* 0x000000a48814723c */ /* 0x040ff00000001814 */
[C---:B------:R-:W-:Y:S01]  /*92b0*/  HMMA.16816.F32 R24, R136.reuse, R166, R24 ;  /* 0x000000a68818723c */ /* 0x040fe20000001818 */
[----:B------:R-:W5:Y:S07]  /*92c0*/  LDSM.16.M88.4 R164, [R192+0xa100] ;  /* 0x00a10000c0a4783b */ /* 0x000f6e0000000200 */
[C---:B----4-:R-:W-:Y:S08]  /*92d0*/  HMMA.16816.F32 R28, R136.reuse, R156, R28 ;  /* 0x0000009c881c723c */ /* 0x050ff0000000181c */
[----:B------:R-:W-:Y:S01]  /*92e0*/  HMMA.16816.F32 R32, R136, R158, R32 ;  /* 0x0000009e8820723c */ /* 0x000fe20000001820 */
[----:B------:R-:W4:Y:S07]  /*92f0*/  LDSM.16.M88.4 R136, [R192+0xa900] ;  /* 0x00a90000c088783b */ /* 0x000f2e0000000200 */
[C---:B--2---:R-:W-:Y:S01]  /*9300*/  HMMA.16816.F32 R4, R140.reuse, R168, R4 ;  /* 0x000000a88c04723c */ /* 0x044fe20000001804 */
[----:B------:R-:W2:Y:S07]  /*9310*/  LDSM.16.M88.4 R156, [R192+0xb100] ;  /* 0x00b10000c09c783b */ /* 0x000eae0000000200 */
[C---:B------:R-:W-:Y:S01]  /*9320*/  HMMA.16816.F32 R8, R140.reuse, R170, R8 ;  /* 0x000000aa8c08723c */ /* 0x040fe20000001808 */
[----:B------:R-:W-:Y:S07]  /*9330*/  LDSM.16.M88.4 R168, [R191+0x14100] ;  /* 0x01410000bfa8783b */ /* 0x000fee0000000200 */
[C---:B---3--:R-:W-:Y:S08]  /*9340*/  HMMA.16816.F32 R12, R140.reuse, R144, R12 ;  /* 0x000000908c0c723c */ /* 0x048ff0000000180c */
[C---:B------:R-:W-:Y:S01]  /*9350*/  HMMA.16816.F32 R16, R140.reuse, R146, R16 ;  /* 0x000000928c10723c */ /* 0x040fe20000001810 */
[----:B------:R-:W3:Y:S07]  /*9360*/  LDSM.16.M88.4 R144, [R192+0xb900] ;  /* 0x00b90000c090783b */ /* 0x000eee0000000200 */
[C---:B-1----:R-:W-:Y:S08]  /*9370*/  HMMA.16816.F32 R20, R140.reuse, R148, R20 ;  /* 0x000000948c14723c */ /* 0x042ff00000001814 */
[C---:B------:R-:W-:Y:S08]  /*9380*/  HMMA.16816.F32 R24, R140.reuse, R150, R24 ;  /* 0x000000968c18723c */ /* 0x040ff00000001818 */
[C---:B------:R-:W-:Y:S08]  /*9390*/  HMMA.16816.F32 R28, R140.reuse, R152, R28 ;  /* 0x000000988c1c723c */ /* 0x040ff0000000181c */
[----:B------:R-:W-:Y:S01]  /*93a0*/  HMMA.16816.F32 R32, R140, R154, R32 ;  /* 0x0000009a8c20723c */ /* 0x000fe20000001820 */
[----:B------:R-:W1:Y:S07]  /*93b0*/  LDSM.16.M88.4 R140, [R184+0x4800] ;  /* 0x00480000b88c783b */ /* 0x000e6e0000000200 */
[C---:B-----5:R-:W-:Y:S08]  /*93c0*/  HMMA.16816.F32 R4, R160.reuse, R164, R4 ;  /* 0x000000a4a004723c */ /* 0x060ff00000001804 */
[C---:B------:R-:W-:Y:S08]  /*93d0*/  HMMA.16816.F32 R8, R160.reuse, R166, R8 ;  /* 0x000000a6a008723c */ /* 0x040ff00000001808 */
[C---:B----4-:R-:W-:Y:S08]  /*93e0*/  HMMA.16816.F32 R12, R160.reuse, R136, R12 ;  /* 0x00000088a00c723c */ /* 0x050ff0000000180c */
[C---:B------:R-:W-:Y:S01]  /*93f0*/  HMMA.16816.F32 R16, R160.reuse, R138, R16 ;  /* 0x0000008aa010723c */ /* 0x040fe20000001810 */
[----:B------:R-:W4:Y:S07]  /*9400*/  LDSM.16.M88.4 R136, [R184+0x5000] ;  /* 0x00500000b888783b */ /* 0x000f2e0000000200 */
[C---:B--2---:R-:W-:Y:S08]  /*9410*/  HMMA.16816.F32 R20, R160.reuse, R156, R20 ;  /* 0x0000009ca014723c */ /* 0x044ff00000001814 */
[C---:B------:R-:W-:Y:S08]  /*9420*/  HMMA.16816.F32 R24, R160.reuse, R158, R24 ;  /* 0x0000009ea018723c */ /* 0x040ff00000001818 */
[C---:B---3--:R-:W-:Y:S08]  /*9430*/  HMMA.16816.F32 R28, R160.reuse, R144, R28 ;  /* 0x00000090a01c723c */ /* 0x048ff0000000181c */
[----:B------:R-:W-:Y:S01]  /*9440*/  HMMA.16816.F32 R32, R160, R146, R32 ;  /* 0x00000092a020723c */ /* 0x000fe20000001820 */
[----:B------:R-:W2:Y:S01]  /*9450*/  LDSM.16.M88.4 R144, [R184+0x5800] ;  /* 0x00580000b890783b */ /* 0x000ea20000000200 */
[----:B------:R-:W-:Y:S06]  /*9460*/  DEPBAR.LE SB0, 0x0 ;  /* 0x000080000000791a */ /* 0x000fec0000000000 */
[C---:B------:R-:W-:Y:S01]  /*9470*/  HMMA.16816.F32 R4, R168.reuse, R172, R4 ;  /* 0x000000aca804723c */ /* 0x040fe20000001804 */
[----:B------:R-:W-:Y:S07]  /*9480*/  BAR.SYNC.DEFER_BLOCKING 0x0 ;  /* 0x0000000000007b1d */ /* 0x000fee0000010000 */
[C---:B------:R-:W-:Y:S08]  /*9490*/  HMMA.16816.F32 R8, R168.reuse, R174, R8 ;  /* 0x000000aea808723c */ /* 0x040ff00000001808 */
[C---:B-1----:R-:W-:Y:S08]  /*94a0*/  HMMA.16816.F32 R12, R168.reuse, R140, R12 ;  /* 0x0000008ca80c723c */ /* 0x042ff0000000180c */
[C---:B------:R-:W-:Y:S04]  /*94b0*/  HMMA.16816.F32 R16, R168.reuse, R142, R16 ;  /* 0x0000008ea810723c */ /* 0x040fe80000001810 */
[----:B------:R-:W-:Y:S02]  /*94c0*/  FMNMX.FTZ R0, R4, R3, !PT ;  /* 0x0000000304007209 */ /* 0x000fe40007810000 */
[----:B------:R-:W-:Y:S02]  /*94d0*/  FMNMX.FTZ R2, R6, R133, !PT ;  /* 0x0000008506027209 */ /* 0x000fe40007810000 */
[C---:B----4-:R-:W-:Y:S04]  /*94e0*/  HMMA.16816.F32 R20, R168.reuse, R136, R20 ;  /* 0x00000088a814723c */ /* 0x050fe80000001814 */
[----:B------:R-:W-:Y:S03]  /*94f0*/  FMNMX.FTZ R135, R5, R0, !PT ;  /* 0x0000000005877209 */ /* 0x000fe60007810000 */
[----:B------:R-:W-:Y:S01]  /*9500*/  FMNMX.FTZ R137, R7, R2, !PT ;  /* 0x0000000207897209 */ /* 0x000fe20007810000 */
[C---:B------:R-:W-:Y:S04]  /*9510*/  HMMA.16816.F32 R24, R168.reuse, R138, R24 ;  /* 0x0000008aa818723c */ /* 0x040fe80000001818 */
[----:B------:R-:W-:Y:S02]  /*9520*/  FMNMX.FTZ R0, R8, R135, !PT ;  /* 0x0000008708007209 */ /* 0x000fe40007810000 */
[----:B------:R-:W-:Y:S02]  /*9530*/  FMNMX.FTZ R2, R10, R137, !PT ;  /* 0x000000890a027209 */ /* 0x000fe40007810000 */
[C---:B--2---:R-:W-:Y:S04]  /*9540*/  HMMA.16816.F32 R28, R168.reuse, R144, R28 ;  /* 0x00000090a81c723c */ /* 0x044fe8000000181c */
        /* <DEDUP_REMOVED lines=33> */
[----:B-1----:R-:W-:Y:S05]  /*9760*/  FMNMX.FTZ R0, R141, R2, !PT ;  /* 0x000000028d007209 */ /* 0x002fea0007810000 */
[C---:B------:R-:W-:Y:S02]  /*9770*/  FMUL.FTZ R167, R0.reuse, c[0x0][0x2d0] ;  /* 0x0000b40000a77a20 */ /* 0x040fe40000410000 */
[----:B------:R-:W-:Y:S01]  /*9780*/  FADD.FTZ R2, -R0, R3 ;  /* 0x0000000300027221 */ /* 0x000fe20000010100 */
[----:B--2---:R-:W-:Y:S01]  /*9790*/  FMNMX.FTZ R132, R135, R132, !PT ;  /* 0x0000008487847209 */ /* 0x004fe20007810000 */
[----:B------:R-:W-:Y:S01]  /*97a0*/  FFMA.FTZ R162, R4, c[0x0][0x2d0], -R167 ;  /* 0x0000b40004a27a23 */ /* 0x000fe200000108a7 */
[----:B------:R-:W-:Y:S01]  /*97b0*/  @P0 IADD3 R4, P4, R202, UR21, RZ ;  /* 0x00000015ca040c10 */ /* 0x000fe2000ff9e0ff */
[----:B------:R-:W-:Y:S01]  /*97c0*/  FMUL.FTZ R3, R2, c[0x0][0x2d0] ;  /* 0x0000b40002037a20 */ /* 0x000fe20000410000 */
[----:B------:R-:W-:Y:S01]  /*97d0*/  @P0 IADD3 R135, P5, R214, UR21, RZ ;  /* 0x00000015d6870c10 */ /* 0x000fe2000ffbe0ff */
[----:B------:R-:W-:Y:S01]  /*97e0*/  FADD.FTZ R133, -R132, R133 ;  /* 0x0000008584857221 */ /* 0x000fe20000010100 */
[----:B------:R-:W-:Y:S01]  /*97f0*/  @P0 LEA R140, P6, R4, c[0x0][0x1c8], 0x1 ;  /* 0x00007200048c0a11 */ /* 0x000fe200078c08ff */
[--C-:B------:R-:W-:Y:S01]  /*9800*/  FFMA.FTZ R160, R9, c[0x0][0x2d0], -R167.reuse ;  /* 0x0000b40009a07a23 */ /* 0x100fe200000108a7 */
[----:B------:R-:W-:Y:S01]  /*9810*/  @P0 IADD3.X R136, R213, UR20, RZ, P5, !PT ;  /* 0x00000014d5880c10 */ /* 0x000fe2000affe4ff */
[----:B------:R-:W-:Y:S01]  /*9820*/  FMUL.FTZ R2, R133, c[0x0][0x2d0] ;  /* 0x0000b40085027a20 */ /* 0x000fe20000410000 */
[----:B------:R-:W1:Y:S01]  /*9830*/  MUFU.EX2 R3, R3 ;  /* 0x0000000300037308 */ /* 0x000e620000000800 */
[--C-:B------:R-:W-:Y:S01]  /*9840*/  FFMA.FTZ R133, R5, c[0x0][0x2d0], -R167.reuse ;  /* 0x0000b40005857a23 */ /* 0x100fe200000108a7 */
[----:B------:R-:W-:Y:S01]  /*9850*/  @P0 IADD3.X R5, R209, UR20, RZ, P4, !PT ;  /* 0x00000014d1050c10 */ /* 0x000fe2000a7fe4ff */
[----:B------:R-:W-:Y:S01]  /*9860*/  FMUL.FTZ R165, R132, c[0x0][0x2d0] ;  /* 0x0000b40084a57a20 */ /* 0x000fe20000410000 */
[C---:B------:R-:W-:Y:S01]  /*9870*/  @P0 LEA R142, P4, R135.reuse, c[0x0][0x1c8], 0x1 ;  /* 0x00007200878e0a11 */ /* 0x040fe200078808ff */
[----:B------:R-:W-:Y:S01]  /*9880*/  FFMA.FTZ R170, R16, c[0x0][0x2d0], -R167 ;  /* 0x0000b40010aa7a23 */ /* 0x000fe200000108a7 */
[----:B------:R-:W-:Y:S01]  /*9890*/  @P0 LEA.HI.X R141, R4, c[0x0][0x1cc], R5, 0x1, P6 ;  /* 0x00007300048d0a11 */ /* 0x000fe200030f0c05 */
[----:B------:R-:W-:Y:S01]  /*98a0*/  FFMA.FTZ R166, R6, c[0x0][0x2d0], -R165 ;  /* 0x0000b40006a67a23 */ /* 0x000fe200000108a5 */
[----:B------:R-:W-:Y:S01]  /*98b0*/  @P0 LEA.HI.X R143, R135, c[0x0][0x1cc], R136, 0x1, P4 ;  /* 0x00007300878f0a11 */ /* 0x000fe200020f0c88 */
[----:B------:R-:W-:Y:S01]  /*98c0*/  FFMA.FTZ R135, R8, c[0x0][0x2d0], -R167 ;  /* 0x0000b40008877a23 */ /* 0x000fe200000108a7 */
[----:B------:R-:W-:Y:S01]  /*98d0*/  @P0 IADD3 R4, P5, R212, UR21, RZ ;  /* 0x00000015d4040c10 */ /* 0x000fe2000ffbe0ff */
[----:B------:R2:W-:Y:S01]  /*98e0*/  @P0 LDGSTS.E.BYPASS.LTC128B.128 [R199+0x6100], [R140.64], !P3 ;  /* 0x061000008cc70fae */ /* 0x0005e2000d901d50 */
[----:B------:R-:W-:Y:S01]  /*98f0*/  @UP3 UIADD3 UR21, UP0, UR12, UR21, URZ ;  /* 0x000000150c153290 */ /* 0x000fe2000ff1e03f */
[--C-:B------:R-:W-:Y:S01]  /*9900*/  FFMA.FTZ R161, R7, c[0x0][0x2d0], -R165.reuse ;  /* 0x0000b40007a17a23 */ /* 0x100fe200000108a5 */
[----:B------:R-:W-:Y:S01]  /*9910*/  @P0 LEA R144, P4, R4, c[0x0][0x1c8], 0x1 ;  /* 0x0000720004900a11 */ /* 0x000fe200078808ff */
[--C-:B------:R-:W-:Y:S01]  /*9920*/  FFMA.FTZ R163, R10, c[0x0][0x2d0], -R165.reuse ;  /* 0x0000b4000aa37a23 */ /* 0x100fe200000108a5 */
[----:B------:R-:W-:Y:S01]  /*9930*/  @P0 IADD3.X R5, R134, UR20, RZ, P5, !PT ;  /* 0x0000001486050c10 */ /* 0x000fe2000affe4ff */
[----:B------:R-:W-:Y:S01]  /*9940*/  @UP3 UIADD3.X UR20, UR11, UR20, URZ, UP0, !UPT ;  /* 0x000000140b143290 */ /* 0x000fe200087fe43f */
[----:B------:R-:W-:Y:S01]  /*9950*/  FFMA.FTZ R164, R11, c[0x0][0x2d0], -R165 ;  /* 0x0000b4000ba47a23 */ /* 0x000fe200000108a5 */
[----:B------:R2:W-:Y:S01]  /*9960*/  @P0 LDGSTS.E.BYPASS.LTC128B.128 [R199+0x8100], [R142.64], !P2 ;  /* 0x081000008ec70fae */ /* 0x0005e2000d101d50 */
[----:B------:R-:W-:Y:S01]  /*9970*/  @P0 LEA.HI.X R145, R4, c[0x0][0x1cc], R5, 0x1, P4 ;  /* 0x0000730004910a11 */ /* 0x000fe200020f0c05 */
[----:B------:R-:W3:Y:S01]  /*9980*/  MUFU.EX2 R2, R2 ;  /* 0x0000000200027308 */ /* 0x000ee20000000800 */
[----:B------:R-:W-:Y:S01]  /*9990*/  @P0 IADD3 R4, P6, R202, UR21, RZ ;  /* 0x00000015ca040c10 */ /* 0x000fe2000ffde0ff */
[----:B------:R-:W-:Y:S01]  /*99a0*/  FFMA.FTZ R171, R17, c[0x0][0x2d0], -R167 ;  /* 0x0000b40011ab7a23 */ /* 0x000fe200000108a7 */
[----:B------:R-:W-:Y:S01]  /*99b0*/  @P0 IADD3 R5, P5, R214, UR21, RZ ;  /* 0x00000015d6050c10 */ /* 0x000fe2000ffbe0ff */
[----:B-1----:R-:W-:Y:S01]  /*99c0*/  FMUL.FTZ R100, R3, R100 ;  /* 0x0000006403647220 */ /* 0x002fe20000410000 */
[----:B------:R-:W-:Y:S01]  /*99d0*/  @P0 IADD3.X R9, R209, UR20, RZ, P6, !PT ;  /* 0x00000014d1090c10 */ /* 0x000fe2000b7fe4ff */
[----:B------:R1:W-:Y:S01]  /*99e0*/  @P0 LDGSTS.E.BYPASS.LTC128B.128 [R199+0xa100], [R144.64], !P1 ;  /* 0x0a10000090c70fae */ /* 0x0003e2000c901d50 */
[C---:B------:R-:W-:Y:S01]  /*99f0*/  @P0 LEA R150, P6, R4.reuse, c[0x0][0x1c8], 0x1 ;  /* 0x0000720004960a11 */ /* 0x040fe200078c08ff */
[----:B------:R-:W-:Y:S01]  /*9a00*/  FMUL.FTZ R101, R3, R101 ;  /* 0x0000006503657220 */ /* 0x000fe20000410000 */
[----:B------:R-:W-:Y:S01]  /*9a10*/  @P0 IADD3.X R136, R213, UR20, RZ, P5, !PT ;  /* 0x00000014d5880c10 */ /* 0x000fe2000affe4ff */
[----:B------:R-:W-:Y:S01]  /*9a20*/  MUFU.EX2 R162, R162 ;  /* 0x000000a200a27308 */ /* 0x000fe20000000800 */
[----:B------:R-:W-:Y:S01]  /*9a30*/  @P0 LEA.HI.X R151, R4, c[0x0][0x1cc], R9, 0x1, P6 ;  /* 0x0000730004970a11 */ /* 0x000fe200030f0c09 */
[----:B------:R-:W-:Y:S01]  /*9a40*/  FMUL.FTZ R4, R3, R128 ;  /* 0x0000008003047220 */ /* 0x000fe20000410000 */
[----:B------:R-:W-:Y:S01]  /*9a50*/  @P0 LEA R148, P5, R5, c[0x0][0x1c8], 0x1 ;  /* 0x0000720005940a11 */ /* 0x000fe200078a08ff */
[----:B------:R-:W-:Y:S01]  /*9a60*/  FMUL.FTZ R9, R3, R125 ;  /* 0x0000007d03097220 */ /* 0x000fe20000410000 */
[----:B------:R-:W-:Y:S01]  /*9a70*/  @P0 IADD3 R8, P4, R212, UR21, RZ ;  /* 0x00000015d4080c10 */ /* 0x000fe2000ff9e0ff */
[----:B------:R4:W-:Y:S01]  /*9a80*/  @P0 LDGSTS.E.BYPASS.LTC128B.128 [R199+0x7100], [R150.64], !P3 ;  /* 0x0710000096c70fae */ /* 0x0009e2000d901d50 */
[----:B------:R-:W-:Y:S01]  /*9a90*/  @P0 LEA.HI.X R149, R5, c[0x0][0x1cc], R136, 0x1, P5 ;  /* 0x0000730005950a11 */ /* 0x000fe200028f0c88 */
[C---:B------:R-:W-:Y:S01]  /*9aa0*/  FMUL.FTZ R5, R3.reuse, R129 ;  /* 0x0000008103057220 */ /* 0x040fe20000410000 */
[----:B------:R-:W-:Y:S01]  /*9ab0*/  @P0 IADD3.X R137, R134, UR20, RZ, P4, !PT ;  /* 0x0000001486890c10 */ /* 0x000fe2000a7fe4ff */
[----:B------:R-:W5:Y:S01]  /*9ac0*/  MUFU.EX2 R133, R133 ;  /* 0x0000008500857308 */ /* 0x000f620000000800 */
[C---:B------:R-:W-:Y:S01]  /*9ad0*/  @P0 LEA R146, P4, R8.reuse, c[0x0][0x1c8], 0x1 ;  /* 0x0000720008920a11 */ /* 0x040fe200078808ff */
[C---:B------:R-:W-:Y:S01]  /*9ae0*/  FMUL.FTZ R104, R3.reuse, R104 ;  /* 0x0000006803687220 */ /* 0x040fe20000410000 */
[----:B------:R-:W-:Y:S01]  /*9af0*/  UISETP.GT.AND UP0, UPT, UR19, UR18, UPT ;  /* 0x000000121300728c */ /* 0x000fe2000bf04270 */
[----:B------:R4:W-:Y:S01]  /*9b00*/  @P0 LDGSTS.E.BYPASS.LTC128B.128 [R199+0x9100], [R148.64], !P2 ;  /* 0x0910000094c70fae */ /* 0x0009e2000d101d50 */
[----:B------:R-:W-:Y:S01]  /*9b10*/  @P0 LEA.HI.X R147, R8, c[0x0][0x1cc], R137, 0x1, P4 ;  /* 0x0000730008930a11 */ /* 0x000fe200020f0c89 */
[C---:B---3--:R-:W-:Y:S01]  /*9b20*/  FMUL.FTZ R6, R2.reuse, R130 ;  /* 0x0000008202067220 */ /* 0x048fe20000410000 */
[----:B------:R-:W-:Y:S01]  /*9b30*/  UMOV UR19, UR13 ;  /* 0x0000000d00137c82 */ /* 0x000fe20008000000 */
[C---:B------:R-:W-:Y:S02]  /*9b40*/  FMUL.FTZ R7, R2.reuse, R131 ;  /* 0x0000008302077220 */ /* 0x040fe40000410000 */
[----:B------:R-:W-:Y:S01]  /*9b50*/  MUFU.EX2 R135, R135 ;  /* 0x0000008700877308 */ /* 0x000fe20000000800 */
[C---:B------:R-:W-:Y:S01]  /*9b60*/  FMUL.FTZ R8, R3.reuse, R124 ;  /* 0x0000007c03087220 */ /* 0x040fe20000410000 */
[----:B------:R1:W-:Y:S01]  /*9b70*/  @P0 LDGSTS.E.BYPASS.LTC128B.128 [R199+0xb100], [R146.64], !P1 ;  /* 0x0b10000092c70fae */ /* 0x0003e2000c901d50 */
[C---:B------:R-:W-:Y:S01]  /*9b80*/  FMUL.FTZ R10, R2.reuse, R126 ;  /* 0x0000007e020a7220 */ /* 0x040fe20000410000 */
[----:B------:R-:W-:Y:S01]  /*9b90*/  PLOP3.LUT P0, PT, PT, PT, UP0, 0x80, 0x0 ;  /* 0x000000000000781c */ /* 0x000fe20003f0f008 */
[C---:B------:R-:W-:Y:S02]  /*9ba0*/  FMUL.FTZ R11, R2.reuse, R127 ;  /* 0x0000007f020b7220 */ /* 0x040fe40000410000 */
[C---:B------:R-:W-:Y:S02]  /*9bb0*/  FMUL.FTZ R102, R2.reuse, R102 ;  /* 0x0000006602667220 */ /* 0x040fe40000410000 */
[C---:B------:R-:W-:Y:S01]  /*9bc0*/  FMUL.FTZ R103, R2.reuse, R103 ;  /* 0x0000006702677220 */ /* 0x040fe20000410000 */
[----:B------:R-:W3:Y:S01]  /*9bd0*/  LDSM.16.MT88.4 R136, [R195+0x100] ;  /* 0x00010000c388783b */ /* 0x000ee20000004200 */
[----:B------:R-:W4:Y:S01]  /*9be0*/  MUFU.EX2 R160, R160 ;  /* 0x000000a000a07308 */ /* 0x000f220000000800 */
[----:B------:R-:W-:Y:S01]  /*9bf0*/  FMUL.FTZ R105, R3, R105 ;  /* 0x0000006903697220 */ /* 0x000fe20000410000 */
[----:B-----5:R-:W-:Y:S01]  /*9c00*/  F2FP.PACK_AB R128, R133, R162 ;  /* 0x000000a28580723e */ /* 0x020fe200000000ff */
[C---:B------:R-:W-:Y:S02]  /*9c10*/  FMUL.FTZ R106, R2.reuse, R106 ;  /* 0x0000006a026a7220 */ /* 0x040fe40000410000 */
[C---:B------:R-:W-:Y:S02]  /*9c20*/  FMUL.FTZ R107, R2.reuse, R107 ;  /* 0x0000006b026b7220 */ /* 0x040fe40000410000 */
[----:B--2---:R-:W2:Y:S01]  /*9c30*/  LDSM.16.MT88.4 R140, [R190+0x100] ;  /* 0x00010000be8c783b */ /* 0x004ea20000004200 */
[C---:B------:R-:W-:Y:S02]  /*9c40*/  FMUL.FTZ R108, R3.reuse, R108 ;  /* 0x0000006c036c7220 */ /* 0x040fe40000410000 */
[----:B------:R-:W-:Y:S01]  /*9c50*/  MUFU.EX2 R166, R166 ;  /* 0x000000a600a67308 */ /* 0x000fe20000000800 */
[----:B------:R-:W-:Y:S02]  /*9c60*/  FMUL.FTZ R109, R3, R109 ;  /* 0x0000006d036d7220 */ /* 0x000fe40000410000 */
[C---:B------:R-:W-:Y:S02]  /*9c70*/  FMUL.FTZ R110, R2.reuse, R110 ;  /* 0x0000006e026e7220 */ /* 0x040fe40000410000 */
[----:B------:R-:W-:Y:S01]  /*9c80*/  LDSM.16.MT88.4 R124, [R188+0x100] ;  /* 0x00010000bc7c783b */ /* 0x000fe20000004200 */
[----:B------:R-:W-:Y:S02]  /*9c90*/  FMUL.FTZ R111, R2, R111 ;  /* 0x0000006f026f7220 */ /* 0x000fe40000410000 */
[--C-:B------:R-:W-:Y:S02]  /*9ca0*/  FFMA.FTZ R174, R18, c[0x0][0x2d0], -R165.reuse ;  /* 0x0000b40012ae7a23 */ /* 0x100fe400000108a5 */
[----:B------:R-:W5:Y:S01]  /*9cb0*/  MUFU.EX2 R161, R161 ;  /* 0x000000a100a17308 */ /* 0x000f620000000800 */
[----:B------:R-:W-:Y:S02]  /*9cc0*/  FFMA.FTZ R175, R19, c[0x0][0x2d0], -R165 ;  /* 0x0000b40013af7a23 */ /* 0x000fe400000108a5 */
[----:B-1----:R-:W1:Y:S01]  /*9cd0*/  LDSM.16.MT88.4 R144, [R189+0x100] ;  /* 0x00010000bd90783b */ /* 0x002e620000004200 */
[----:B----4-:R-:W-:Y:S01]  /*9ce0*/  F2FP.PACK_AB R130, R160, R135 ;  /* 0x00000087a082723e */ /* 0x010fe200000000ff */
[--C-:B------:R-:W-:Y:S02]  /*9cf0*/  FFMA.FTZ R219, R28, c[0x0][0x2d0], -R167.reuse ;  /* 0x0000b4001cdb7a23 */ /* 0x100fe400000108a7 */
[--C-:B------:R-:W-:Y:S02]  /*9d00*/  FFMA.FTZ R220, R29, c[0x0][0x2d0], -R167.reuse ;  /* 0x0000b4001ddc7a23 */ /* 0x100fe400000108a7 */
[----:B------:R-:W-:Y:S01]  /*9d10*/  FFMA.FTZ R221, R32, c[0x0][0x2d0], -R167 ;  /* 0x0000b40020dd7a23 */ /* 0x000fe200000108a7 */
[----:B------:R-:W-:Y:S01]  /*9d20*/  MUFU.EX2 R163, R163 ;  /* 0x000000a300a37308 */ /* 0x000fe20000000800 */
[----:B------:R-:W-:Y:S01]  /*9d30*/  LDSM.16.MT88.4 R16, [R190+0x900] ;  /* 0x00090000be10783b */ /* 0x000fe20000004200 */
[--C-:B------:R-:W-:Y:S02]  /*9d40*/  FFMA.FTZ R223, R30, c[0x0][0x2d0], -R165.reuse ;  /* 0x0000b4001edf7a23 */ /* 0x100fe400000108a5 */
[--C-:B------:R-:W-:Y:S02]  /*9d50*/  FFMA.FTZ R224, R31, c[0x0][0x2d0], -R165.reuse ;  /* 0x0000b4001fe07a23 */ /* 0x100fe400000108a5 */
[----:B------:R-:W-:Y:S02]  /*9d60*/  FFMA.FTZ R225, R34, c[0x0][0x2d0], -R165 ;  /* 0x0000b40022e17a23 */ /* 0x000fe400000108a5 */
[C---:B------:R-:W-:Y:S01]  /*9d70*/  FMUL.FTZ R112, R3.reuse, R112 ;  /* 0x0000007003707220 */ /* 0x040fe20000410000 */
[----:B------:R-:W-:Y:S01]  /*9d80*/  LDSM.16.MT88.4 R148, [R195+0x2900] ;  /* 0x00290000c394783b */ /* 0x000fe20000004200 */
[----:B------:R-:W4:Y:S01]  /*9d90*/  MUFU.EX2 R164, R164 ;  /* 0x000000a400a47308 */ /* 0x000f220000000800 */
[----:B------:R-:W-:Y:S02]  /*9da0*/  FMUL.FTZ R113, R3, R113 ;  /* 0x0000007103717220 */ /* 0x000fe40000410000 */
[C---:B------:R-:W-:Y:S01]  /*9db0*/  FMUL.FTZ R114, R2.reuse, R114 ;  /* 0x0000007202727220 */ /* 0x040fe20000410000 */
[----:B-----5:R-:W-:Y:S01]  /*9dc0*/  F2FP.PACK_AB R129, R161, R166 ;  /* 0x000000a6a181723e */ /* 0x020fe200000000ff */
[C---:B------:R-:W-:Y:S02]  /*9dd0*/  FMUL.FTZ R115, R2.reuse, R115 ;  /* 0x0000007302737220 */ /* 0x040fe40000410000 */
[----:B------:R-:W-:Y:S01]  /*9de0*/  LDSM.16.MT88.4 R152, [R190+0x2900] ;  /* 0x00290000be98783b */ /* 0x000fe20000004200 */
[C---:B------:R-:W-:Y:S02]  /*9df0*/  FMUL.FTZ R116, R3.reuse, R116 ;  /* 0x0000007403747220 */ /* 0x040fe40000410000 */
[C---:B------:R-:W-:Y:S01]  /*9e00*/  FMUL.FTZ R117, R3.reuse, R117 ;  /* 0x0000007503757220 */ /* 0x040fe20000410000 */
[----:B------:R-:W-:Y:S01]  /*9e10*/  MUFU.EX2 R170, R170 ;  /* 0x000000aa00aa7308 */ /* 0x000fe20000000800 */
[C---:B------:R-:W-:Y:S02]  /*9e20*/  FMUL.FTZ R118, R2.reuse, R118 ;  /* 0x0000007602767220 */ /* 0x040fe40000410000 */
[C---:B------:R-:W-:Y:S01]  /*9e30*/  FMUL.FTZ R119, R2.reuse, R119 ;  /* 0x0000007702777220 */ /* 0x040fe20000410000 */
[----:B------:R-:W-:Y:S01]  /*9e40*/  LDSM.16.MT88.4 R156, [R189+0x2900] ;  /* 0x00290000bd9c783b */ /* 0x000fe20000004200 */
[C---:B------:R-:W-:Y:S02]  /*9e50*/  FMUL.FTZ R120, R3.reuse, R120 ;  /* 0x0000007803787220 */ /* 0x040fe40000410000 */
[C---:B------:R-:W-:Y:S02]  /*9e60*/  FMUL.FTZ R121, R3.reuse, R121 ;  /* 0x0000007903797220 */ /* 0x040fe40000410000 */
[C---:B------:R-:W-:Y:S01]  /*9e70*/  FMUL.FTZ R122, R2.reuse, R122 ;  /* 0x0000007a027a7220 */ /* 0x040fe20000410000 */
[----:B------:R-:W5:Y:S01]  /*9e80*/  MUFU.EX2 R171, R171 ;  /* 0x000000ab00ab7308 */ /* 0x000f620000000800 */
[----:B------:R-:W-:Y:S01]  /*9e90*/  FMUL.FTZ R123, R2, R123 ;  /* 0x0000007b027b7220 */ /* 0x000fe20000410000 */
[----:B------:R-:W-:Y:S01]  /*9ea0*/  LDSM.16.MT88.4 R28, [R189+0x1900] ;  /* 0x00190000bd1c783b */ /* 0x000fe20000004200 */
[----:B----4-:R-:W-:Y:S01]  /*9eb0*/  F2FP.PACK_AB R131, R164, R163 ;  /* 0x000000a3a483723e */ /* 0x010fe200000000ff */
[C---:B------:R-:W-:Y:S02]  /*9ec0*/  FMUL.FTZ R36, R3.reuse, R36 ;  /* 0x0000002403247220 */ /* 0x040fe40000410000 */
[C---:B------:R-:W-:Y:S02]  /*9ed0*/  FMUL.FTZ R37, R3.reuse, R37 ;  /* 0x0000002503257220 */ /* 0x040fe40000410000 */
[C---:B------:R-:W-:Y:S02]  /*9ee0*/  FMUL.FTZ R38, R2.reuse, R38 ;  /* 0x0000002602267220 */ /* 0x040fe40000410000 */
[C---:B---3--:R-:W-:Y:S01]  /*9ef0*/  HMMA.16816.F32 R4, R128.reuse, R136, R4 ;  /* 0x000000888004723c */ /* 0x048fe20000001804 */
[----:B------:R-:W0:Y:S01]  /*9f00*/  LDGDEPBAR ;  /* 0x00000000000079af */ /* 0x000e220000000000 */
[----:B------:R-:W-:Y:S03]  /*9f10*/  MUFU.EX2 R174, R174 ;  /* 0x000000ae00ae7308 */ /* 0x000fe60000000800 */
[C---:B------:R-:W-:Y:S02]  /*9f20*/  FMUL.FTZ R39, R2.reuse, R39 ;  /* 0x0000002702277220 */ /* 0x040fe40000410000 */
[C---:B------:R-:W-:Y:S01]  /*9f30*/  FMUL.FTZ R40, R3.reuse, R40 ;  /* 0x0000002803287220 */ /* 0x040fe20000410000 */
[C---:B------:R-:W-:Y:S01]  /*9f40*/  HMMA.16816.F32 R8, R128.reuse, R138, R8 ;  /* 0x0000008a8008723c */ /* 0x040fe20000001808 */
[----:B------:R-:W3:Y:S03]  /*9f50*/  LDSM.16.MT88.4 R136, [R195+0x2100] ;  /* 0x00210000c388783b */ /* 0x000ee60000004200 */
[C---:B------:R-:W-:Y:S01]  /*9f60*/  FMUL.FTZ R41, R3.reuse, R41 ;  /* 0x0000002903297220 */ /* 0x040fe20000410000 */
[----:B------:R-:W4:Y:S01]  /*9f70*/  MUFU.EX2 R175, R175 ;  /* 0x000000af00af7308 */ /* 0x000f220000000800 */
[C---:B------:R-:W-:Y:S02]  /*9f80*/  FMUL.FTZ R42, R2.reuse, R42 ;  /* 0x0000002a022a7220 */ /* 0x040fe40000410000 */
[C---:B--2---:R-:W-:Y:S04]  /*9f90*/  HMMA.16816.F32 R100, R128.reuse, R140, R100 ;  /* 0x0000008c8064723c */ /* 0x044fe80000001864 */
[C---:B------:R-:W-:Y:S02]  /*9fa0*/  FMUL.FTZ R43, R2.reuse, R43 ;  /* 0x0000002b022b7220 */ /* 0x040fe40000410000 */
[C---:B------:R-:W-:Y:S01]  /*9fb0*/  FMUL.FTZ R44, R3.reuse, R44 ;  /* 0x0000002c032c7220 */ /* 0x040fe20000410000 */
[----:B------:R-:W-:Y:S01]  /*9fc0*/  MUFU.EX2 R219, R219 ;  /* 0x000000db00db7308 */ /* 0x000fe20000000800 */
[C---:B------:R-:W-:Y:S01]  /*9fd0*/  HMMA.16816.F32 R104, R128.reuse, R142, R104 ;  /* 0x0000008e8068723c */ /* 0x040fe20000001868 */
[----:B------:R-:W2:Y:S03]  /*9fe0*/  LDSM.16.MT88.4 R140, [R190+0x2100] ;  /* 0x00210000be8c783b */ /* 0x000ea60000004200 */
[C---:B------:R-:W-:Y:S02]  /*9ff0*/  FMUL.FTZ R45, R3.reuse, R45 ;  /* 0x0000002d032d7220 */ /* 0x040fe40000410000 */
[C---:B------:R-:W-:Y:S02]  /*a000*/  FMUL.FTZ R46, R2.reuse, R46 ;  /* 0x0000002e022e7220 */ /* 0x040fe40000410000 */
[C---:B-1----:R-:W-:Y:S01]  /*a010*/  HMMA.16816.F32 R108, R128.reuse, R144, R108 ;  /* 0x00000090806c723c */ /* 0x042fe2000000186c */
[----:B------:R-:W-:Y:S03]  /*a020*/  MUFU.EX2 R220, R220 ;  /* 0x000000dc00dc7308 */ /* 0x000fe60000000800 */
[C---:B------:R-:W-:Y:S02]  /*a030*/  FMUL.FTZ R47, R2.reuse, R47 ;  /* 0x0000002f022f7220 */ /* 0x040fe40000410000 */
[C---:B------:R-:W-:Y:S02]  /*a040*/  FMUL.FTZ R48, R3.reuse, R48 ;  /* 0x0000003003307220 */ /* 0x040fe40000410000 */
[C---:B------:R-:W-:Y:S01]  /*a050*/  HMMA.16816.F32 R112, R128.reuse, R146, R112 ;  /* 0x000000928070723c */ /* 0x040fe20000001870 */
[----:B------:R-:W-:Y:S02]  /*a060*/  LDSM.16.MT88.4 R144, [R188+0x900] ;  /* 0x00090000bc90783b */ /* 0x000fe40000004200 */
[----:B------:R-:W-:Y:S01]  /*a070*/  MUFU.EX2 R221, R221 ;  /* 0x000000dd00dd7308 */ /* 0x000fe20000000800 */
[C---:B------:R-:W-:Y:S02]  /*a080*/  FMUL.FTZ R49, R3.reuse, R49 ;  /* 0x0000003103317220 */ /* 0x040fe40000410000 */
[C---:B------:R-:W-:Y:S02]  /*a090*/  FMUL.FTZ R50, R2.reuse, R50 ;  /* 0x0000003202327220 */ /* 0x040fe40000410000 */
[C---:B------:R-:W-:Y:S04]  /*a0a0*/  HMMA.16816.F32 R116, R128.reuse, R124, R116 ;  /* 0x0000007c8074723c */ /* 0x040fe80000001874 */
        /* <DEDUP_REMOVED lines=8> */
[C---:B---3--:R-:W-:Y:S04]  /*a130*/  HMMA.16816.F32 R36, R128.reuse, R136, R36 ;  /* 0x000000888024723c */ /* 0x048fe80000001824 */
[C---:B------:R-:W-:Y:S02]  /*a140*/  FMUL.FTZ R55, R2.reuse, R55 ;  /* 0x0000003702377220 */ /* 0x040fe40000410000 */
[C---:B------:R-:W-:Y:S02]  /*a150*/  FMUL.FTZ R56, R3.reuse, R56 ;  /* 0x0000003803387220 */ /* 0x040fe40000410000 */
[C---:B------:R-:W-:Y:S01]  /*a160*/  HMMA.16816.F32 R40, R128.reuse, R138, R40 ;  /* 0x0000008a8028723c */ /* 0x040fe20000001828 */
[----:B------:R-:W3:Y:S01]  /*a170*/  LDSM.16.MT88.4 R136, [R188+0x2100] ;  /* 0x00210000bc88783b */ /* 0x000ee20000004200 */
[----:B------:R-:W-:Y:S02]  /*a180*/  MUFU.EX2 R225, R225 ;  /* 0x000000e100e17308 */ /* 0x000fe40000000800 */
[C---:B------:R-:W-:Y:S02]  /*a190*/  FMUL.FTZ R57, R3.reuse, R57 ;  /* 0x0000003903397220 */ /* 0x040fe40000410000 */
[C---:B------:R-:W-:Y:S02]  /*a1a0*/  FMUL.FTZ R58, R2.reuse, R58 ;  /* 0x0000003a023a7220 */ /* 0x040fe40000410000 */
[C---:B--2---:R-:W-:Y:S04]  /*a1b0*/  HMMA.16816.F32 R44, R128.reuse, R140, R44 ;  /* 0x0000008c802c723c */ /* 0x044fe8000000182c */
[C---:B------:R-:W-:Y:S02]  /*a1c0*/  FMUL.FTZ R59, R2.reuse, R59 ;  /* 0x0000003b023b7220 */ /* 0x040fe40000410000 */
[C---:B------:R-:W-:Y:S02]  /*a1d0*/  FMUL.FTZ R60, R3.reuse, R60 ;  /* 0x0000003c033c7220 */ /* 0x040fe40000410000 */
[C---:B------:R-:W-:Y:S01]  /*a1e0*/  HMMA.16816.F32 R48, R128.reuse, R142, R48 ;  /* 0x0000008e8030723c */ /* 0x040fe20000001830 */
[----:B------:R-:W2:Y:S03]  /*a1f0*/  LDSM.16.MT88.4 R140, [R195+0x4100] ;  /* 0x00410000c38c783b */ /* 0x000ea60000004200 */
[C---:B------:R-:W-:Y:S02]  /*a200*/  FMUL.FTZ R61, R3.reuse, R61 ;  /* 0x0000003d033d7220 */ /* 0x040fe40000410000 */
[C---:B------:R-:W-:Y:S02]  /*a210*/  FMUL.FTZ R62, R2.reuse, R62 ;  /* 0x0000003e023e7220 */ /* 0x040fe40000410000 */
[C---:B------:R-:W-:Y:S01]  /*a220*/  FMUL.FTZ R63, R2.reuse, R63 ;  /* 0x0000003f023f7220 */ /* 0x040fe20000410000 */
[C---:B-1----:R-:W-:Y:S03]  /*a230*/  HMMA.16816.F32 R52, R128.reuse, R124, R52 ;  /* 0x0000007c8034723c */ /* 0x042fe60000001834 */
[C---:B------:R-:W-:Y:S02]  /*a240*/  FMUL.FTZ R64, R3.reuse, R64 ;  /* 0x0000004003407220 */ /* 0x040fe40000410000 */
[C---:B------:R-:W-:Y:S02]  /*a250*/  FMUL.FTZ R65, R3.reuse, R65 ;  /* 0x0000004103417220 */ /* 0x040fe40000410000 */
[C---:B------:R-:W-:Y:S01]  /*a260*/  FMUL.FTZ R66, R2.reuse, R66 ;  /* 0x0000004202427220 */ /* 0x040fe20000410000 */
[C---:B------:R-:W-:Y:S01]  /*a270*/  HMMA.16816.F32 R56, R128.reuse, R126, R56 ;  /* 0x0000007e8038723c */ /* 0x040fe20000001838 */
[----:B------:R-:W1:Y:S03]  /*a280*/  LDSM.16.MT88.4 R124, [R190+0x4100] ;  /* 0x00410000be7c783b */ /* 0x000e660000004200 */
[C---:B------:R-:W-:Y:S02]  /*a290*/  FMUL.FTZ R67, R2.reuse, R67 ;  /* 0x0000004302437220 */ /* 0x040fe40000410000 */
[C---:B------:R-:W-:Y:S02]  /*a2a0*/  FMUL.FTZ R68, R3.reuse, R68 ;  /* 0x0000004403447220 */ /* 0x040fe40000410000 */
[C---:B---3--:R-:W-:Y:S04]  /*a2b0*/  HMMA.16816.F32 R60, R128.reuse, R136, R60 ;  /* 0x00000088803c723c */ /* 0x048fe8000000183c */
[C---:B------:R-:W-:Y:S02]  /*a2c0*/  FMUL.FTZ R69, R3.reuse, R69 ;  /* 0x0000004503457220 */ /* 0x040fe40000410000 */
[C---:B------:R-:W-:Y:S02]  /*a2d0*/  FMUL.FTZ R70, R2.reuse, R70 ;  /* 0x0000004602467220 */ /* 0x040fe40000410000 */
[C---:B------:R-:W-:Y:S01]  /*a2e0*/  HMMA.16816.F32 R64, R128.reuse, R138, R64 ;  /* 0x0000008a8040723c */ /* 0x040fe20000001840 */
[----:B------:R-:W3:Y:S03]  /*a2f0*/  LDSM.16.MT88.4 R136, [R189+0x4100] ;  /* 0x00410000bd88783b */ /* 0x000ee60000004200 */
[C---:B------:R-:W-:Y:S02]  /*a300*/  FMUL.FTZ R71, R2.reuse, R71 ;  /* 0x0000004702477220 */ /* 0x040fe40000410000 */
[C---:B------:R-:W-:Y:S02]  /*a310*/  FMUL.FTZ R72, R3.reuse, R72 ;  /* 0x0000004803487220 */ /* 0x040fe40000410000 */
[C---:B------:R-:W-:Y:S03]  /*a320*/  FMUL.FTZ R73, R3.reuse, R73 ;  /* 0x0000004903497220 */ /* 0x040fe60000410000 */
[C---:B--2---:R-:W-:Y:S03]  /*a330*/  HMMA.16816.F32 R68, R128.reuse, R140, R68 ;  /* 0x0000008c8044723c */ /* 0x044fe60000001844 */
[C---:B------:R-:W-:Y:S02]  /*a340*/  FMUL.FTZ R74, R2.reuse, R74 ;  /* 0x0000004a024a7220 */ /* 0x040fe40000410000 */
[C---:B------:R-:W-:Y:S02]  /*a350*/  FMUL.FTZ R75, R2.reuse, R75 ;  /* 0x0000004b024b7220 */ /* 0x040fe40000410000 */
[C---:B------:R-:W-:Y:S02]  /*a360*/  FMUL.FTZ R76, R3.reuse, R76 ;  /* 0x0000004c034c7220 */ /* 0x040fe40000410000 */
[C---:B------:R-:W-:Y:S03]  /*a370*/  FMUL.FTZ R77, R3.reuse, R77 ;  /* 0x0000004d034d7220 */ /* 0x040fe60000410000 */
[C---:B------:R-:W-:Y:S01]  /*a380*/  HMMA.16816.F32 R72, R128.reuse, R142, R72 ;  /* 0x0000008e8048723c */ /* 0x040fe20000001848 */
[----:B------:R-:W2:Y:S02]  /*a390*/  LDSM.16.MT88.4 R140, [R188+0x4100] ;  /* 0x00410000bc8c783b */ /* 0x000ea40000004200 */
[C---:B------:R-:W-:Y:S02]  /*a3a0*/  FMUL.FTZ R78, R2.reuse, R78 ;  /* 0x0000004e024e7220 */ /* 0x040fe40000410000 */
[C---:B------:R-:W-:Y:S02]  /*a3b0*/  FMUL.FTZ R79, R2.reuse, R79 ;  /* 0x0000004f024f7220 */ /* 0x040fe40000410000 */
[C---:B------:R-:W-:Y:S02]  /*a3c0*/  FMUL.FTZ R80, R3.reuse, R80 ;  /* 0x0000005003507220 */ /* 0x040fe40000410000 */
[C---:B------:R-:W-:Y:S03]  /*a3d0*/  FMUL.FTZ R81, R3.reuse, R81 ;  /* 0x0000005103517220 */ /* 0x040fe60000410000 */
[C---:B-1----:R-:W-:Y:S03]  /*a3e0*/  HMMA.16816.F32 R76, R128.reuse, R124, R76 ;  /* 0x0000007c804c723c */ /* 0x042fe6000000184c */
[C---:B------:R-:W-:Y:S02]  /*a3f0*/  FMUL.FTZ R82, R2.reuse, R82 ;  /* 0x0000005202527220 */ /* 0x040fe40000410000 */
[C---:B------:R-:W-:Y:S02]  /*a400*/  FMUL.FTZ R83, R2.reuse, R83 ;  /* 0x0000005302537220 */ /* 0x040fe40000410000 */
[C---:B------:R-:W-:Y:S02]  /*a410*/  FMUL.FTZ R84, R3.reuse, R84 ;  /* 0x0000005403547220 */ /* 0x040fe40000410000 */
[----:B------:R-:W-:Y:S03]  /*a420*/  FMUL.FTZ R85, R3, R85 ;  /* 0x0000005503557220 */ /* 0x000fe60000410000 */
[C---:B------:R-:W-:Y:S01]  /*a430*/  HMMA.16816.F32 R80, R128.reuse, R126, R80 ;  /* 0x0000007e8050723c */ /* 0x040fe20000001850 */
[----:B------:R-:W1:Y:S02]  /*a440*/  LDSM.16.MT88.4 R124, [R195+0x900] ;  /* 0x00090000c37c783b */ /* 0x000e640000004200 */
[C---:B------:R-:W-:Y:S02]  /*a450*/  FMUL.FTZ R86, R2.reuse, R86 ;  /* 0x0000005602567220 */ /* 0x040fe40000410000 */
[----:B------:R-:W-:Y:S02]  /*a460*/  FMUL.FTZ R87, R2, R87 ;  /* 0x0000005702577220 */ /* 0x000fe40000410000 */
[--C-:B------:R-:W-:Y:S02]  /*a470*/  FFMA.FTZ R168, R12, c[0x0][0x2d0], -R167.reuse ;  /* 0x0000b4000ca87a23 */ /* 0x100fe400000108a7 */
[----:B------:R-:W-:Y:S03]  /*a480*/  FFMA.FTZ R169, R13, c[0x0][0x2d0], -R167 ;  /* 0x0000b4000da97a23 */ /* 0x000fe600000108a7 */
[C---:B---3--:R-:W-:Y:S01]  /*a490*/  HMMA.16816.F32 R84, R128.reuse, R136, R84 ;  /* 0x000000888054723c */ /* 0x048fe20000001854 */
[----:B------:R-:W-:Y:S02]  /*a4a0*/  MUFU.EX2 R168, R168 ;  /* 0x000000a800a87308 */ /* 0x000fe40000000800 */
[--C-:B------:R-:W-:Y:S01]  /*a4b0*/  FFMA.FTZ R172, R14, c[0x0][0x2d0], -R165.reuse ;  /* 0x0000b4000eac7a23 */ /* 0x100fe200000108a5 */
[----:B-----5:R-:W-:Y:S01]  /*a4c0*/  F2FP.PACK_AB R14, R171, R170 ;  /* 0x000000aaab0e723e */ /* 0x020fe200000000ff */
[----:B------:R-:W-:Y:S01]  /*a4d0*/  FFMA.FTZ R173, R15, c[0x0][0x2d0], -R165 ;  /* 0x0000b4000fad7a23 */ /* 0x000fe200000108a5 */
[----:B----4-:R-:W-:Y:S01]  /*a4e0*/  F2FP.PACK_AB R15, R175, R174 ;  /* 0x000000aeaf0f723e */ /* 0x010fe200000000ff */
[C---:B------:R-:W-:Y:S02]  /*a4f0*/  FMUL.FTZ R88, R3.reuse, R88 ;  /* 0x0000005803587220 */ /* 0x040fe40000410000 */
[C---:B------:R-:W-:Y:S02]  /*a500*/  FMUL.FTZ R89, R3.reuse, R89 ;  /* 0x0000005903597220 */ /* 0x040fe40000410000 */
[----:B------:R-:W3:Y:S01]  /*a510*/  MUFU.EX2 R169, R169 ;  /* 0x000000a900a97308 */ /* 0x000ee20000000800 */
[C---:B------:R-:W-:Y:S02]  /*a520*/  FMUL.FTZ R90, R2.reuse, R90 ;  /* 0x0000005a025a7220 */ /* 0x040fe40000410000 */
[C---:B------:R-:W-:Y:S02]  /*a530*/  FMUL.FTZ R91, R2.reuse, R91 ;  /* 0x0000005b025b7220 */ /* 0x040fe40000410000 */
[C---:B------:R-:W-:Y:S02]  /*a540*/  FMUL.FTZ R92, R3.reuse, R92 ;  /* 0x0000005c035c7220 */ /* 0x040fe40000410000 */
[C---:B------:R-:W-:Y:S02]  /*a550*/  FMUL.FTZ R93, R3.reuse, R93 ;  /* 0x0000005d035d7220 */ /* 0x040fe40000410000 */
[C---:B------:R-:W-:Y:S01]  /*a560*/  FMUL.FTZ R94, R2.reuse, R94 ;  /* 0x0000005e025e7220 */ /* 0x040fe20000410000 */
[C---:B------:R-:W-:Y:S01]  /*a570*/  HMMA.16816.F32 R88, R128.reuse, R138, R88 ;  /* 0x0000008a8058723c */ /* 0x040fe20000001858 */
[----:B------:R-:W-:Y:S01]  /*a580*/  MUFU.EX2 R172, R172 ;  /* 0x000000ac00ac7308 */ /* 0x000fe20000000800 */
[----:B------:R-:W4:Y:S01]  /*a590*/  LDSM.16.MT88.4 R136, [R189+0x900] ;  /* 0x00090000bd88783b */ /* 0x000f220000004200 */
[C---:B------:R-:W-:Y:S02]  /*a5a0*/  FMUL.FTZ R95, R2.reuse, R95 ;  /* 0x0000005f025f7220 */ /* 0x040fe40000410000 */
[C---:B------:R-:W-:Y:S02]  /*a5b0*/  FMUL.FTZ R96, R3.reuse, R96 ;  /* 0x0000006003607220 */ /* 0x040fe40000410000 */
[----:B------:R-:W-:Y:S02]  /*a5c0*/  FMUL.FTZ R97, R3, R97 ;  /* 0x0000006103617220 */ /* 0x000fe40000410000 */
[C---:B------:R-:W-:Y:S01]  /*a5d0*/  FMUL.FTZ R98, R2.reuse, R98 ;  /* 0x0000006202627220 */ /* 0x040fe20000410000 */
[C---:B--2---:R-:W-:Y:S01]  /*a5e0*/  HMMA.16816.F32 R92, R128.reuse, R140, R92 ;  /* 0x0000008c805c723c */ /* 0x044fe2000000185c */
[----:B------:R-:W2:Y:S02]  /*a5f0*/  MUFU.EX2 R173, R173 ;  /* 0x000000ad00ad7308 */ /* 0x000ea40000000800 */
[C---:B------:R-:W-:Y:S01]  /*a600*/  FMUL.FTZ R99, R2.reuse, R99 ;  /* 0x0000006302637220 */ /* 0x040fe20000410000 */
[----:B---3--:R-:W-:Y:S01]  /*a610*/  F2FP.PACK_AB R12, R169, R168 ;  /* 0x000000a8a90c723e */ /* 0x008fe200000000ff */
[----:B------:R-:W-:Y:S01]  /*a620*/  FFMA.FTZ R162, R3, R210, R162 ;  /* 0x000000d203a27223 */ /* 0x000fe200000100a2 */
[----:B------:R-:W-:Y:S01]  /*a630*/  MOV R3, R0 ;  /* 0x0000000000037202 */ /* 0x000fe20000000f00 */
[----:B------:R-:W-:Y:S02]  /*a640*/  FFMA.FTZ R166, R2, R211, R166 ;  /* 0x000000d302a67223 */ /* 0x000fe400000100a6 */
[----:B------:R-:W-:Y:S01]  /*a650*/  FADD.FTZ R162, R133, R162 ;  /* 0x000000a285a27221 */ /* 0x000fe20000010000 */
[----:B------:R-:W-:Y:S01]  /*a660*/  HMMA.16816.F32 R96, R128, R142, R96 ;  /* 0x0000008e8060723c */ /* 0x000fe20000001860 */
[----:B------:R-:W-:Y:S02]  /*a670*/  LDSM.16.MT88.4 R128, [R190+0x4900] ;  /* 0x00490000be80783b */ /* 0x000fe40000004200 */
[----:B------:R-:W-:Y:S01]  /*a680*/  FADD.FTZ R166, R161, R166 ;  /* 0x000000a6a1a67221 */ /* 0x000fe20000010000 */
[----:B------:R-:W-:Y:S01]  /*a690*/  MOV R133, R132 ;  /* 0x0000008400857202 */ /* 0x000fe20000000f00 */
[----:B------:R-:W-:Y:S02]  /*a6a0*/  FADD.FTZ R135, R135, R162 ;  /* 0x000000a287877221 */ /* 0x000fe40000010000 */
[----:B------:R-:W-:Y:S02]  /*a6b0*/  FADD.FTZ R163, R163, R166 ;  /* 0x000000a6a3a37221 */ /* 0x000fe40000010000 */
[----:B------:R-:W-:Y:S03]  /*a6c0*/  LDSM.16.MT88.4 R140, [R190+0x3100] ;  /* 0x00310000be8c783b */ /* 0x000fe60000004200 */
[----:B------:R-:W-:Y:S02]  /*a6d0*/  FADD.FTZ R135, R160, R135 ;  /* 0x00000087a0877221 */ /* 0x000fe40000010000 */
[----:B------:R-:W-:Y:S01]  /*a6e0*/  FADD.FTZ R163, R164, R163 ;  /* 0x000000a3a4a37221 */ /* 0x000fe20000010000 */
[----:B--2---:R-:W-:Y:S01]  /*a6f0*/  F2FP.PACK_AB R13, R173, R172 ;  /* 0x000000acad0d723e */ /* 0x004fe200000000ff */
[----:B------:R-:W-:Y:S02]  /*a700*/  FADD.FTZ R168, R168, R135 ;  /* 0x00000087a8a87221 */ /* 0x000fe40000010000 */
[----:B------:R-:W-:Y:S02]  /*a710*/  FADD.FTZ R172, R172, R163 ;  /* 0x000000a3acac7221 */ /* 0x000fe40000010000 */
[----:B------:R-:W-:Y:S02]  /*a720*/  FADD.FTZ R169, R169, R168 ;  /* 0x000000a8a9a97221 */ /* 0x000fe40000010000 */
[C---:B-1----:R-:W-:Y:S05]  /*a730*/  HMMA.16816.F32 R4, R12.reuse, R124, R4 ;  /* 0x0000007c0c04723c */ /* 0x042fea0000001804 */
[----:B------:R-:W-:Y:S02]  /*a740*/  FADD.FTZ R173, R173, R172 ;  /* 0x000000acadad7221 */ /* 0x000fe40000010000 */
[----:B------:R-:W-:Y:S01]  /*a750*/  FADD.FTZ R170, R170, R169 ;  /* 0x000000a9aaaa7221 */ /* 0x000fe20000010000 */
[C---:B------:R-:W-:Y:S01]  /*a760*/  HMMA.16816.F32 R8, R12.reuse, R126, R8 ;  /* 0x0000007e0c08723c */ /* 0x040fe20000001808 */
[----:B------:R-:W1:Y:S03]  /*a770*/  LDSM.16.MT88.4 R124, [R188+0x2900] ;  /* 0x00290000bc7c783b */ /* 0x000e660000004200 */
[----:B------:R-:W-:Y:S02]  /*a780*/  FADD.FTZ R174, R174, R173 ;  /* 0x000000adaeae7221 */ /* 0x000fe40000010000 */
[----:B------:R-:W-:Y:S02]  /*a790*/  FADD.FTZ R171, R171, R170 ;  /* 0x000000aaabab7221 */ /* 0x000fe40000010000 */
[C---:B------:R-:W-:Y:S04]  /*a7a0*/  HMMA.16816.F32 R100, R12.reuse, R16, R100 ;  /* 0x000000100c64723c */ /* 0x040fe80000001864 */
[----:B------:R-:W-:Y:S04]  /*a7b0*/  FADD.FTZ R175, R175, R174 ;  /* 0x000000aeafaf7221 */ /* 0x000fe80000010000 */
[C---:B------:R-:W-:Y:S01]  /*a7c0*/  HMMA.16816.F32 R104, R12.reuse, R18, R104 ;  /* 0x000000120c68723c */ /* 0x040fe20000001868 */
[----:B------:R-:W2:Y:S07]  /*a7d0*/  LDSM.16.MT88.4 R16, [R195+0x4900] ;  /* 0x00490000c310783b */ /* 0x000eae0000004200 */
[C---:B----4-:R-:W-:Y:S08]  /*a7e0*/  HMMA.16816.F32 R108, R12.reuse, R136, R108 ;  /* 0x000000880c6c723c */ /* 0x050ff0000000186c */
[C---:B------:R-:W-:Y:S01]  /*a7f0*/  HMMA.16816.F32 R112, R12.reuse, R138, R112 ;  /* 0x0000008a0c70723c */ /* 0x040fe20000001870 */
[----:B------:R-:W3:Y:S07]  /*a800*/  LDSM.16.MT88.4 R136, [R189+0x4900] ;  /* 0x00490000bd88783b */ /* 0x000eee0000004200 */
[C---:B------:R-:W-:Y:S08]  /*a810*/  HMMA.16816.F32 R116, R12.reuse, R144, R116 ;  /* 0x000000900c74723c */ /* 0x040ff00000001874 */
        /* <DEDUP_REMOVED lines=8> */
[--C-:B------:R-:W-:Y:S01]  /*a8a0*/  FFMA.FTZ R153, R21, c[0x0][0x2d0], -R167.reuse ;  /* 0x0000b40015997a23 */ /* 0x100fe200000108a7 */
[----:B------:R-:W-:Y:S02]  /*a8b0*/  MUFU.EX2 R152, R152 ;  /* 0x0000009800987308 */ /* 0x000fe40000000800 */
[--C-:B------:R-:W-:Y:S01]  /*a8c0*/  FFMA.FTZ R154, R24, c[0x0][0x2d0], -R167.reuse ;  /* 0x0000b400189a7a23 */ /* 0x100fe200000108a7 */
[C---:B------:R-:W-:Y:S04]  /*a8d0*/  HMMA.16816.F32 R52, R12.reuse, R156, R52 ;  /* 0x0000009c0c34723c */ /* 0x040fe80000001834 */
[--C-:B------:R-:W-:Y:S02]  /*a8e0*/  FFMA.FTZ R155, R25, c[0x0][0x2d0], -R167.reuse ;  /* 0x0000b400199b7a23 */ /* 0x100fe400000108a7 */
[----:B------:R-:W-:Y:S01]  /*a8f0*/  FFMA.FTZ R167, R33, c[0x0][0x2d0], -R167 ;  /* 0x0000b40021a77a23 */ /* 0x000fe200000108a7 */
[----:B------:R-:W4:Y:S01]  /*a900*/  MUFU.EX2 R153, R153 ;  /* 0x0000009900997308 */ /* 0x000f220000000800 */
[C---:B------:R-:W-:Y:S04]  /*a910*/  HMMA.16816.F32 R56, R12.reuse, R158, R56 ;  /* 0x0000009e0c38723c */ /* 0x040fe80000001838 */
[--C-:B------:R-:W-:Y:S02]  /*a920*/  FFMA.FTZ R156, R22, c[0x0][0x2d0], -R165.reuse ;  /* 0x0000b400169c7a23 */ /* 0x100fe400000108a5 */
[--C-:B------:R-:W-:Y:S02]  /*a930*/  FFMA.FTZ R157, R23, c[0x0][0x2d0], -R165.reuse ;  /* 0x0000b400179d7a23 */ /* 0x100fe400000108a5 */
[C---:B-1----:R-:W-:Y:S01]  /*a940*/  HMMA.16816.F32 R60, R12.reuse, R124, R60 ;  /* 0x0000007c0c3c723c */ /* 0x042fe2000000183c */
[----:B------:R-:W-:Y:S01]  /*a950*/  LDSM.16.MT88.4 R20, [R190+0x1100] ;  /* 0x00110000be14783b */ /* 0x000fe20000004200 */
[----:B------:R-:W-:Y:S02]  /*a960*/  MUFU.EX2 R154, R154 ;  /* 0x0000009a009a7308 */ /* 0x000fe40000000800 */
[--C-:B------:R-:W-:Y:S02]  /*a970*/  FFMA.FTZ R158, R26, c[0x0][0x2d0], -R165.reuse ;  /* 0x0000b4001a9e7a23 */ /* 0x100fe400000108a5 */
[--C-:B------:R-:W-:Y:S02]  /*a980*/  FFMA.FTZ R159, R27, c[0x0][0x2d0], -R165.reuse ;  /* 0x0000b4001b9f7a23 */ /* 0x100fe400000108a5 */
[C---:B------:R-:W-:Y:S01]  /*a990*/  HMMA.16816.F32 R64, R12.reuse, R126, R64 ;  /* 0x0000007e0c40723c */ /* 0x040fe20000001840 */
[----:B------:R-:W1:Y:S03]  /*a9a0*/  LDSM.16.MT88.4 R124, [R188+0x4900] ;  /* 0x00490000bc7c783b */ /* 0x000e660000004200 */
[----:B------:R-:W-:Y:S01]  /*a9b0*/  FFMA.FTZ R165, R35, c[0x0][0x2d0], -R165 ;  /* 0x0000b40023a57a23 */ /* 0x000fe200000108a5 */
[----:B------:R-:W5:Y:S03]  /*a9c0*/  MUFU.EX2 R155, R155 ;  /* 0x0000009b009b7308 */ /* 0x000f660000000800 */
[C---:B--2---:R-:W-:Y:S01]  /*a9d0*/  HMMA.16816.F32 R68, R12.reuse, R16, R68 ;  /* 0x000000100c44723c */ /* 0x044fe20000001844 */
[----:B------:R-:W-:Y:S06]  /*a9e0*/  LDSM.16.MT88.4 R24, [R189+0x1100] ;  /* 0x00110000bd18783b */ /* 0x000fec0000004200 */
[----:B------:R-:W-:Y:S01]  /*a9f0*/  MUFU.EX2 R156, R156 ;  /* 0x0000009c009c7308 */ /* 0x000fe20000000800 */
[C---:B------:R-:W-:Y:S01]  /*aa00*/  HMMA.16816.F32 R72, R12.reuse, R18, R72 ;  /* 0x000000120c48723c */ /* 0x040fe20000001848 */
[----:B------:R-:W2:Y:S07]  /*aa10*/  LDSM.16.MT88.4 R16, [R195+0x1100] ;  /* 0x00110000c310783b */ /* 0x000eae0000004200 */
[C---:B------:R-:W-:Y:S01]  /*aa20*/  HMMA.16816.F32 R76, R12.reuse, R128, R76 ;  /* 0x000000800c4c723c */ /* 0x040fe2000000184c */
[----:B------:R-:W-:Y:S01]  /*aa30*/  LDSM.16.MT88.4 R32, [R188+0x1900] ;  /* 0x00190000bc20783b */ /* 0x000fe20000004200 */
[----:B------:R-:W1:Y:S06]  /*aa40*/  MUFU.EX2 R157, R157 ;  /* 0x0000009d009d7308 */ /* 0x000e6c0000000800 */
[C---:B------:R-:W-:Y:S01]  /*aa50*/  HMMA.16816.F32 R80, R12.reuse, R130, R80 ;  /* 0x000000820c50723c */ /* 0x040fe20000001850 */
[----:B------:R-:W2:Y:S03]  /*aa60*/  LDSM.16.MT88.4 R128, [R188+0x1100] ;  /* 0x00110000bc80783b */ /* 0x000ea60000004200 */
[----:B------:R-:W-:Y:S04]  /*aa70*/  MUFU.EX2 R158, R158 ;  /* 0x0000009e009e7308 */ /* 0x000fe80000000800 */
[C---:B---3--:R-:W-:Y:S06]  /*aa80*/  HMMA.16816.F32 R84, R12.reuse, R136, R84 ;  /* 0x000000880c54723c */ /* 0x048fec0000001854 */
[----:B------:R-:W3:Y:S02]  /*aa90*/  MUFU.EX2 R159, R159 ;  /* 0x0000009f009f7308 */ /* 0x000ee40000000800 */
[C---:B------:R-:W-:Y:S01]  /*aaa0*/  HMMA.16816.F32 R88, R12.reuse, R138, R88 ;  /* 0x0000008a0c58723c */ /* 0x040fe20000001858 */
[----:B------:R-:W2:Y:S07]  /*aab0*/  LDSM.16.MT88.4 R136, [R195+0x3100] ;  /* 0x00310000c388783b */ /* 0x000eae0000004200 */
[C---:B-1----:R-:W-:Y:S01]  /*aac0*/  HMMA.16816.F32 R92, R12.reuse, R124, R92 ;  /* 0x0000007c0c5c723c */ /* 0x042fe2000000185c */
[----:B------:R-:W1:Y:S07]  /*aad0*/  MUFU.EX2 R222, R167 ;  /* 0x000000a700de7308 */ /* 0x000e6e0000000800 */
[----:B------:R-:W-:Y:S01]  /*aae0*/  HMMA.16816.F32 R96, R12, R126, R96 ;  /* 0x0000007e0c60723c */ /* 0x000fe20000001860 */
[----:B------:R-:W-:Y:S02]  /*aaf0*/  LDSM.16.MT88.4 R124, [R189+0x5100] ;  /* 0x00510000bd7c783b */ /* 0x000fe40000004200 */
[----:B------:R-:W1:Y:S04]  /*ab00*/  MUFU.EX2 R226, R165 ;  /* 0x000000a500e27308 */ /* 0x000e680000000800 */
[----:B----4-:R-:W-:Y:S01]  /*ab10*/  F2FP.PACK_AB R12, R153, R152 ;  /* 0x00000098990c723e */ /* 0x010fe200000000ff */
[----:B------:R-:W-:Y:S01]  /*ab20*/  FADD.FTZ R152, R152, R171 ;  /* 0x000000ab98987221 */ /* 0x000fe20000010000 */
[----:B-----5:R-:W-:Y:S03]  /*ab30*/  F2FP.PACK_AB R14, R155, R154 ;  /* 0x0000009a9b0e723e */ /* 0x020fe600000000ff */
[----:B------:R-:W-:Y:S01]  /*ab40*/  F2FP.PACK_AB R13, R157, R156 ;  /* 0x0000009c9d0d723e */ /* 0x000fe200000000ff */
[----:B------:R-:W-:Y:S01]  /*ab50*/  FADD.FTZ R156, R156, R175 ;  /* 0x000000af9c9c7221 */ /* 0x000fe20000010000 */
[----:B---3--:R-:W-:Y:S01]  /*ab60*/  F2FP.PACK_AB R15, R159, R158 ;  /* 0x0000009e9f0f723e */ /* 0x008fe200000000ff */
[----:B------:R-:W-:Y:S02]  /*ab70*/  FADD.FTZ R153, R153, R152 ;  /* 0x0000009899997221 */ /* 0x000fe40000010000 */
[----:B------:R-:W-:Y:S02]  /*ab80*/  FADD.FTZ R157, R157, R156 ;  /* 0x0000009c9d9d7221 */ /* 0x000fe40000010000 */
[----:B------:R-:W-:Y:S02]  /*ab90*/  FADD.FTZ R154, R154, R153 ;  /* 0x000000999a9a7221 */ /* 0x000fe40000010000 */
[C---:B--2---:R-:W-:Y:S03]  /*aba0*/  HMMA.16816.F32 R4, R12.reuse, R16, R4 ;  /* 0x000000100c04723c */ /* 0x044fe60000001804 */
[----:B------:R-:W-:Y:S02]  /*abb0*/  FADD.FTZ R158, R158, R157 ;  /* 0x0000009d9e9e7221 */ /* 0x000fe40000010000 */
[----:B------:R-:W-:Y:S02]  /*abc0*/  FADD.FTZ R154, R155, R154 ;  /* 0x0000009a9b9a7221 */ /* 0x000fe40000010000 */
[----:B------:R-:W-:Y:S01]  /*abd0*/  FADD.FTZ R158, R159, R158 ;  /* 0x0000009e9f9e7221 */ /* 0x000fe20000010000 */
        /* <DEDUP_REMOVED lines=8> */
[C---:B------:R-:W-:Y:S08]  /*ac60*/  HMMA.16816.F32 R116, R12.reuse, R128, R116 ;  /* 0x000000800c74723c */ /* 0x040ff00000001874 */
[C---:B------:R-:W-:Y:S08]  /*ac70*/  HMMA.16816.F32 R120, R12.reuse, R130, R120 ;  /* 0x000000820c78723c */ /* 0x040ff00000001878 */
        /* <DEDUP_REMOVED lines=18> */
[C---:B------:R-:W-:Y:S08]  /*ada0*/  HMMA.16816.F32 R84, R12.reuse, R124, R84 ;  /* 0x0000007c0c54723c */ /* 0x040ff00000001854 */
[C---:B------:R-:W-:Y:S08]  /*adb0*/  HMMA.16816.F32 R88, R12.reuse, R126, R88 ;  /* 0x0000007e0c58723c */ /* 0x040ff00000001858 */
[C---:B--2---:R-:W-:Y:S08]  /*adc0*/  HMMA.16816.F32 R92, R12.reuse, R16, R92 ;  /* 0x000000100c5c723c */ /* 0x044ff0000000185c */
[----:B------:R-:W-:Y:S01]  /*add0*/  HMMA.16816.F32 R96, R12, R18, R96 ;  /* 0x000000120c60723c */ /* 0x000fe20000001860 */
[----:B------:R-:W2:Y:S06]  /*ade0*/  LDSM.16.MT88.4 R16, [R189+0x3900] ;  /* 0x00390000bd10783b */ /* 0x000eac0000004200 */
[----:B------:R-:W-:Y:S01]  /*adf0*/  F2FP.PACK_AB R12, R220, R219 ;  /* 0x000000dbdc0c723e */ /* 0x000fe200000000ff */
[----:B------:R-:W-:Y:S01]  /*ae00*/  FADD.FTZ R219, R219, R154 ;  /* 0x0000009adbdb7221 */ /* 0x000fe20000010000 */
[----:B-1----:R-:W-:Y:S03]  /*ae10*/  F2FP.PACK_AB R14, R222, R221 ;  /* 0x000000ddde0e723e */ /* 0x002fe600000000ff */
[----:B------:R-:W-:Y:S01]  /*ae20*/  F2FP.PACK_AB R13, R224, R223 ;  /* 0x000000dfe00d723e */ /* 0x000fe200000000ff */
[----:B------:R-:W-:Y:S01]  /*ae30*/  FADD.FTZ R223, R223, R158 ;  /* 0x0000009edfdf7221 */ /* 0x000fe20000010000 */
[----:B------:R-:W-:Y:S01]  /*ae40*/  F2FP.PACK_AB R15, R226, R225 ;  /* 0x000000e1e20f723e */ /* 0x000fe200000000ff */
[----:B------:R-:W-:Y:S02]  /*ae50*/  FADD.FTZ R220, R220, R219 ;  /* 0x000000dbdcdc7221 */ /* 0x000fe40000010000 */
[----:B------:R-:W-:Y:S02]  /*ae60*/  FADD.FTZ R224, R224, R223 ;  /* 0x000000dfe0e07221 */ /* 0x000fe40000010000 */
[----:B------:R-:W-:Y:S02]  /*ae70*/  FADD.FTZ R221, R221, R220 ;  /* 0x000000dcdddd7221 */ /* 0x000fe40000010000 */
[C---:B---3--:R-:W-:Y:S01]  /*ae80*/  HMMA.16816.F32 R128, R12.reuse, R20, R4 ;  /* 0x000000140c80723c */ /* 0x048fe20000001804 */
[----:B------:R-:W1:Y:S02]  /*ae90*/  LDSM.16.MT88.4 R4, [R190+0x5900] ;  /* 0x00590000be04783b */ /* 0x000e640000004200 */
[----:B------:R-:W-:Y:S02]  /*aea0*/  FADD.FTZ R211, R225, R224 ;  /* 0x000000e0e1d37221 */ /* 0x000fe40000010000 */
[----:B------:R-:W-:Y:S02]  /*aeb0*/  FADD.FTZ R210, R222, R221 ;  /* 0x000000ddded27221 */ /* 0x000fe40000010000 */
[----:B------:R-:W-:Y:S01]  /*aec0*/  FADD.FTZ R211, R226, R211 ;  /* 0x000000d3e2d37221 */ /* 0x000fe20000010000 */
        /* <DEDUP_REMOVED lines=12> */
[C---:B--2---:R-:W-:Y:S08]  /*af90*/  HMMA.16816.F32 R52, R12.reuse, R16, R52 ;  /* 0x000000100c34723c */ /* 0x044ff00000001834 */
[C---:B------:R-:W-:Y:S01]  /*afa0*/  HMMA.16816.F32 R56, R12.reuse, R18, R56 ;  /* 0x000000120c38723c */ /* 0x040fe20000001838 */
[----:B------:R-:W2:Y:S07]  /*afb0*/  LDSM.16.MT88.4 R16, [R188+0x5900] ;  /* 0x00590000bc10783b */ /* 0x000eae0000004200 */
[C---:B------:R-:W-:Y:S08]  /*afc0*/  HMMA.16816.F32 R60, R12.reuse, R144, R60 ;  /* 0x000000900c3c723c */ /* 0x040ff0000000183c */
[C---:B------:R-:W-:Y:S08]  /*afd0*/  HMMA.16816.F32 R64, R12.reuse, R146, R64 ;  /* 0x000000920c40723c */ /* 0x040ff00000001840 */
[C---:B------:R-:W-:Y:S08]  /*afe0*/  HMMA.16816.F32 R68, R12.reuse, R148, R68 ;  /* 0x000000940c44723c */ /* 0x040ff00000001844 */
[C---:B------:R-:W-:Y:S08]  /*aff0*/  HMMA.16816.F32 R72, R12.reuse, R150, R72 ;  /* 0x000000960c48723c */ /* 0x040ff00000001848 */
[C---:B-1----:R-:W-:Y:S08]  /*b000*/  HMMA.16816.F32 R76, R12.reuse, R4, R76 ;  /* 0x000000040c4c723c */ /* 0x042ff0000000184c */
[C---:B------:R-:W-:Y:S08]  /*b010*/  HMMA.16816.F32 R80, R12.reuse, R6, R80 ;  /* 0x000000060c50723c */ /* 0x040ff00000001850 */
[C---:B---3--:R-:W-:Y:S08]  /*b020*/  HMMA.16816.F32 R84, R12.reuse, R8, R84 ;  /* 0x000000080c54723c */ /* 0x048ff00000001854 */
[C---:B------:R-:W-:Y:S08]  /*b030*/  HMMA.16816.F32 R88, R12.reuse, R10, R88 ;  /* 0x0000000a0c58723c */ /* 0x040ff00000001858 */
[C---:B--2---:R-:W-:Y:S08]  /*b040*/  HMMA.16816.F32 R92, R12.reuse, R16, R92 ;  /* 0x000000100c5c723c */ /* 0x044ff0000000185c */
[----:B------:R-:W-:Y:S07]  /*b050*/  HMMA.16816.F32 R96, R12, R18, R96 ;  /* 0x000000120c60723c */ /* 0x000fee0000001860 */
[----:B------:R-:W-:Y:S01]  /*b060*/  MOV R12, R132 ;  /* 0x00000084000c7202 */ /* 0x000fe20000000f00 */
[----:B------:R-:W-:-:S05]  /*b070*/  @P0 BRA `(.L_x_376) ;  /* 0xffffd71000000947 */ /* 0x000fca000383ffff */
.L_x_375:
[----:B------:R-:W-:-:S06]  /*b080*/  UISETP.GE.AND UP0, UPT, UR13, UR8, UPT ;  /* 0x000000080d00728c */ /* 0x000fcc000bf06270 */
[----:B------:R-:W-:-:S13]  /*b090*/  PLOP3.LUT P0, PT, PT, PT, UP0, 0x80, 0x0 ;  /* 0x000000000000781c */ /* 0x000fda0003f0f008 */
[----:B------:R-:W-:Y:S05]  /*b0a0*/  @!P0 BRA `(.L_x_377) ;  /* 0x000034f000008947 */ /* 0x000fea0003800000 */
[----:B------:R-:W-:Y:S01]  /*b0b0*/  IADD3 R216, P5, R200, 0x80, RZ ;  /* 0x00000080c8d87810 */ /* 0x000fe20007fbe0ff */
[----:B------:R-:W-:Y:S01]  /*b0c0*/  ULDC.64 UR4, c[0x0][0x208] ;  /* 0x0000820000047ab9 */ /* 0x000fe20000000a00 */
[----:B------:R-:W-:Y:S01]  /*b0d0*/  IADD3 R213, P0, R202, 0x80, RZ ;  /* 0x00000080cad57810 */ /* 0x000fe20007f1e0ff */
[----:B------:R-:W-:Y:S01]  /*b0e0*/  IMAD.MOV.U32 R2, RZ, RZ, R12 ;  /* 0x000000ffff027224 */ /* 0x000fe200078e000c */
[----:B------:R-:W-:Y:S01]  /*b0f0*/  IADD3 R218, P6, R200, 0x40, RZ ;  /* 0x00000040c8da7810 */ /* 0x000fe20007fde0ff */
[----:B------:R-:W-:Y:S01]  /*b100*/  IMAD.MOV.U32 R3, RZ, RZ, R0 ;  /* 0x000000ffff037224 */ /* 0x000fe200078e0000 */
[----:B------:R-:W-:Y:S01]  /*b110*/  IADD3 R215, P4, R202, 0x40, RZ ;  /* 0x00000040cad77810 */ /* 0x000fe20007f9e0ff */
[----:B------:R-:W-:Y:S01]  /*b120*/  IMAD.X R217, RZ, RZ, R207, P5 ;  /* 0x000000ffffd97224 */ /* 0x000fe200028e06cf */
[----:B------:R-:W-:Y:S01]  /*b130*/  IADD3.X R219, RZ, R207, RZ, P6, !PT ;  /* 0x000000cfffdb7210 */ /* 0x000fe200037fe4ff */
[----:B------:R-:W-:Y:S01]  /*b140*/  IMAD.X R212, RZ, RZ, R209, P0 ;  /* 0x000000ffffd47224 */ /* 0x000fe200000e06d1 */
[----:B------:R-:W-:Y:S01]  /*b150*/  IADD3.X R214, RZ, R209, RZ, P4, !PT ;  /* 0x000000d1ffd67210 */ /* 0x000fe200027fe4ff */
[----:B------:R-:W-:Y:S01]  /*b160*/  USHF.L.U64.HI UR19, UR4, 0x5, UR5 ;  /* 0x0000000504137899 */ /* 0x000fe20008010205 */
[----:B------:R-:W-:Y:S01]  /*b170*/  MOV R206, R200 ;  /* 0x000000c800ce7202 */ /* 0x000fe20000000f00 */
[----:B------:R-:W-:-:S03]  /*b180*/  USHF.L.U32 UR18, UR4, 0x5, URZ ;  /* 0x0000000504127899 */ /* 0x000fc6000800063f */
[----:B------:R-:W-:Y:S02]  /*b190*/  ULDC.64 UR4, c[0x0][0x1e0] ;  /* 0x0000780000047ab9 */ /* 0x000fe40000000a00 */
.L_x_386:
[----:B------:R-:W-:Y:S04]  /*b1a0*/  DEPBAR.LE SB0, 0x0 ;  /* 0x000080000000791a */ /* 0x000fe80000000000 */
[----:B------:R-:W-:Y:S01]  /*b1b0*/  BAR.SYNC.DEFER_BLOCKING 0x0 ;  /* 0x0000000000007b1d */ /* 0x000fe20000010000 */
[----:B------:R-:W-:Y:S01]  /*b1c0*/  USHF.R.S32.HI UR7, URZ, 0x1f, UR13 ;  /* 0x0000001f3f077899 */ /* 0x000fe2000801140d */
[----:B------:R-:W-:Y:S01]  /*b1d0*/  IMAD.U32 R15, RZ, RZ, UR13 ;  /* 0x0000000dff0f7e24 */ /* 0x000fe2000f8e00ff */
[----:B------:R-:W-:Y:S01]  /*b1e0*/  UIMAD UR6, UR9, UR13, URZ ;  /* 0x0000000d090672a4 */ /* 0x000fe2000f8e023f */
[----:B------:R-:W-:Y:S01]  /*b1f0*/  IMAD.U32 R21, RZ, RZ, UR13 ;  /* 0x0000000dff157e24 */ /* 0x000fe2000f8e00ff */
[----:B------:R-:W-:Y:S01]  /*b200*/  UIMAD.WIDE.U32 UR20, UR13, UR10, UR18 ;  /* 0x0000000a0d1472a5 */ /* 0x000fe2000f8e0012 */
[----:B------:R-:W-:Y:S01]  /*b210*/  IMAD.WIDE.U32 R14, R15, UR10, R218 ;  /* 0x0000000a0f0e7c25 */ /* 0x000fe2000f8e00da */
[----:B------:R-:W-:Y:S02]  /*b220*/  UIMAD UR6, UR7, UR10, UR6 ;  /* 0x0000000a070672a4 */ /* 0x000fe4000f8e0206 */
[----:B------:R-:W-:Y:S01]  /*b230*/  UISETP.GT.AND UP3, UPT, UR13, UR8, UPT ;  /* 0x000000080d00728c */ /* 0x000fe2000bf64270 */
[----:B------:R-:W-:Y:S01]  /*b240*/  IMAD.WIDE.U32 R20, R21, UR10, R206 ;  /* 0x0000000a15147c25 */ /* 0x000fe2000f8e00ce */
[----:B------:R-:W-:Y:S01]  /*b250*/  LEA R224, P0, R14, c[0x0][0x1f8], 0x1 ;  /* 0x00007e000ee07a11 */ /* 0x000fe200078008ff */
[----:B------:R-:W-:Y:S01]  /*b260*/  UIADD3 UR7, UR6, UR21, URZ ;  /* 0x0000001506077290 */ /* 0x000fe2000fffe03f */
[----:B------:R-:W-:Y:S01]  /*b270*/  IADD3 R12, R15, UR6, RZ ;  /* 0x000000060f0c7c10 */ /* 0x000fe2000fffe0ff */
[----:B------:R-:W-:Y:S01]  /*b280*/  IMAD.U32 R13, RZ, RZ, UR13 ;  /* 0x0000000dff0d7e24 */ /* 0x000fe2000f8e00ff */
[----:B------:R-:W-:Y:S02]  /*b290*/  LEA R168, P4, R20, c[0x0][0x1f8], 0x1 ;  /* 0x00007e0014a87a11 */ /* 0x000fe400078808ff */
[----:B------:R-:W-:Y:S01]  /*b2a0*/  LEA.HI.X R225, R14, c[0x0][0x1fc], R12, 0x1, P0 ;  /* 0x00007f000ee17a11 */ /* 0x000fe200000f0c0c */
[----:B------:R-:W-:Y:S01]  /*b2b0*/  IMAD.WIDE.U32 R22, R13, UR10, R216 ;  /* 0x0000000a0d167c25 */ /* 0x000fe2000f8e00d8 */
[----:B------:R-:W-:Y:S04]  /*b2c0*/  IADD3 R0, R21, UR6, RZ ;  /* 0x0000000615007c10 */ /* 0x000fe8000fffe0ff */
[----:B------:R-:W-:Y:S01]  /*b2d0*/  LEA.HI.X R169, R20, c[0x0][0x1fc], R0, 0x1, P4 ;  /* 0x00007f0014a97a11 */ /* 0x000fe200020f0c00 */
[----:B------:R-:W-:Y:S01]  /*b2e0*/  LDSM.16.M88.4 R32, [R198+0xc100] ;  /* 0x00c10000c620783b */ /* 0x000fe20000000200 */
[----:B------:R-:W-:Y:S02]  /*b2f0*/  IADD3 R20, P5, R200, UR20, RZ ;  /* 0x00000014c8147c10 */ /* 0x000fe4000ffbe0ff */
[----:B------:R-:W-:Y:S02]  /*b300*/  LEA R174, P4, R22, c[0x0][0x1f8], 0x1 ;  /* 0x00007e0016ae7a11 */ /* 0x000fe400078808ff */
[----:B------:R-:W1:Y:S01]  /*b310*/  LDSM.16.M88.4 R8, [R197+0x6100] ;  /* 0x00610000c508783b */ /* 0x000e620000000200 */
[----:B------:R-:W-:Y:S02]  /*b320*/  LEA R222, P0, R20, c[0x0][0x1f8], 0x1 ;  /* 0x00007e0014de7a11 */ /* 0x000fe400078008ff */
[----:B------:R-:W-:Y:S02]  /*b330*/  IADD3 R21, R23, UR6, RZ ;  /* 0x0000000617157c10 */ /* 0x000fe4000fffe0ff */
[----:B------:R-:W2:Y:S01]  /*b340*/  LDSM.16.M88.4 R16, [R197+0x6900] ;  /* 0x00690000c510783b */ /* 0x000ea20000000200 */
[----:B------:R-:W-:Y:S02]  /*b350*/  IADD3 R0, P6, R218, UR20, RZ ;  /* 0x00000014da007c10 */ /* 0x000fe4000ffde0ff */
[----:B------:R-:W-:Y:S02]  /*b360*/  LEA.HI.X R175, R22, c[0x0][0x1fc], R21, 0x1, P4 ;  /* 0x00007f0016af7a11 */ /* 0x000fe400020f0c15 */
[----:B------:R-:W3:Y:S01]  /*b370*/  LDSM.16.M88.4 R24, [R197+0x7100] ;  /* 0x00710000c518783b */ /* 0x000ee20000000200 */
[----:B------:R-:W-:Y:S02]  /*b380*/  IADD3 R28, P4, R216, UR20, RZ ;  /* 0x00000014d81c7c10 */ /* 0x000fe4000ff9e0ff */
[----:B------:R-:W-:Y:S02]  /*b390*/  IADD3.X R29, R219, UR7, RZ, P6, !PT ;  /* 0x00000007db1d7c10 */ /* 0x000fe4000b7fe4ff */
[----:B------:R-:W4:Y:S01]  /*b3a0*/  LDSM.16.M88.4 R132, [R197+0x7900] ;  /* 0x00790000c584783b */ /* 0x000f220000000200 */
[----:B------:R-:W-:Y:S02]  /*b3b0*/  IADD3.X R31, R217, UR7, RZ, P4, !PT ;  /* 0x00000007d91f7c10 */ /* 0x000fe4000a7fe4ff */
[----:B------:R-:W-:Y:S02]  /*b3c0*/  PLOP3.LUT P4, PT, PT, PT, UP2, 0x80, 0x0 ;  /* 0x000000000000781c */ /* 0x000fe40003f8f028 */
[----:B------:R-:W-:Y:S05]  /*b3d0*/  LDSM.16.M88.4 R136, [R194+0xc100] ;  /* 0x00c10000c288783b */ /* 0x000fea0000000200 */
[----:B------:R-:W5:Y:S05]  /*b3e0*/  LDSM.16.M88.4 R140, [R196] ;  /* 0x00000000c48c783b */ /* 0x000f6a0000000200 */
[----:B------:R-:W3:Y:S05]  /*b3f0*/  LDSM.16.M88.4 R144, [R187] ;  /* 0x00000000bb90783b */ /* 0x000eea0000000200 */
[----:B------:R-:W3:Y:S01]  /*b400*/  LDSM.16.M88.4 R148, [R186] ;  /* 0x00000000ba94783b */ /* 0x000ee20000000200 */
[C---:B-1----:R-:W-:Y:S04]  /*b410*/  HMMA.16816.F32 R4, R32.reuse, R8, RZ ;  /* 0x000000082004723c */ /* 0x042fe800000018ff */
[----:B------:R-:W1:Y:S05]  /*b420*/  LDSM.16.M88.4 R152, [R185] ;  /* 0x00000000b998783b */ /* 0x000e6a0000000200 */
[----:B------:R-:W-:Y:S01]  /*b430*/  @!PT LDS RZ, [RZ] ;  /* 0x00000000fffff984 */ /* 0x000fe20000000800 */
[----:B------:R-:W-:Y:S01]  /*b440*/  @!PT LDS RZ, [RZ] ;  /* 0x00000000fffff984 */ /* 0x000fe20000000800 */
[----:B------:R-:W-:Y:S01]  /*b450*/  @!PT LDS RZ, [RZ] ;  /* 0x00000000fffff984 */ /* 0x000fe20000000800 */
[----:B------:R1:W-:Y:S01]  /*b460*/  LDGSTS.E.BYPASS.LTC128B.128 [R199+0x100], [R168.64], !P3 ;  /* 0x00100000a8c77fae */ /* 0x0003e2000d901d50 */
[C---:B------:R-:W-:Y:S04]  /*b470*/  HMMA.16816.F32 R8, R32.reuse, R10, RZ ;  /* 0x0000000a2008723c */ /* 0x040fe800000018ff */
[----:B------:R1:W-:Y:S04]  /*b480*/  LDGSTS.E.BYPASS.LTC128B.128 [R199+0x2100], [R224.64], !P2 ;  /* 0x02100000e0c77fae */ /* 0x0003e8000d101d50 */
[C---:B--2---:R-:W-:Y:S01]  /*b490*/  HMMA.16816.F32 R12, R32.reuse, R16, RZ ;  /* 0x00000010200c723c */ /* 0x044fe200000018ff */
[----:B------:R2:W-:Y:S06]  /*b4a0*/  LDGSTS.E.BYPASS.LTC128B.128 [R199+0x4100], [R174.64], !P1 ;  /* 0x04100000aec77fae */ /* 0x0005ec000c901d50 */
[----:B------:R-:W-:Y:S01]  /*b4b0*/  IADD3.X R17, R207, UR7, RZ, P5, !PT ;  /* 0x00000007cf117c10 */ /* 0x000fe2000affe4ff */
[----:B------:R-:W-:Y:S01]  /*b4c0*/  @UP3 UIADD3 UR7, UR13, -0x1, URZ ;  /* 0xffffffff0d073890 */ /* 0x000fe2000fffe03f */
[----:B------:R-:W-:Y:S03]  /*b4d0*/  LEA R220, P5, R0, c[0x0][0x1f8], 0x1 ;  /* 0x00007e0000dc7a11 */ /* 0x000fe600078a08ff */
[----:B------:R-:W-:Y:S01]  /*b4e0*/  LEA.HI.X R223, R20, c[0x0][0x1fc], R17, 0x1, P0 ;  /* 0x00007f0014df7a11 */ /* 0x000fe200000f0c11 */
[----:B------:R-:W-:Y:S01]  /*b4f0*/  @UP3 USHF.R.S32.HI UR6, URZ, 0x1f, UR7 ;  /* 0x0000001f3f063899 */ /* 0x000fe20008011407 */
[C---:B------:R-:W-:Y:S01]  /*b500*/  HMMA.16816.F32 R16, R32.reuse, R18, RZ ;  /* 0x000000122010723c */ /* 0x040fe200000018ff */
[----:B------:R-:W-:Y:S01]  /*b510*/  LEA R172, P0, R28, c[0x0][0x1f8], 0x1 ;  /* 0x00007e001cac7a11 */ /* 0x000fe200078008ff */
[----:B------:R-:W-:Y:S01]  /*b520*/  @UP3 UIMAD.WIDE.U32 UR20, UR7, UR4, URZ ;  /* 0x00000004071432a5 */ /* 0x000fe2000f8e003f */
[----:B------:R1:W-:Y:S01]  /*b530*/  LDGSTS.E.BYPASS.LTC128B.128 [R199+0x1100], [R222.64], !P3 ;  /* 0x01100000dec77fae */ /* 0x0003e2000d901d50 */
[----:B------:R-:W-:Y:S01]  /*b540*/  LEA.HI.X R221, R0, c[0x0][0x1fc], R29, 0x1, P5 ;  /* 0x00007f0000dd7a11 */ /* 0x000fe200028f0c1d */
[----:B------:R-:W-:Y:S01]  /*b550*/  IMAD.MOV.U32 R0, RZ, RZ, R204 ;  /* 0x000000ffff007224 */ /* 0x000fe200078e00cc */
[----:B------:R-:W-:Y:S01]  /*b560*/  LEA.HI.X R173, R28, c[0x0][0x1fc], R31, 0x1, P0 ;  /* 0x00007f001cad7a11 */ /* 0x000fe200000f0c1f */
[----:B------:R-:W-:Y:S01]  /*b570*/  @UP3 UIMAD UR6, UR6, UR4, URZ ;  /* 0x00000004060632a4 */ /* 0x000fe2000f8e023f */
[C---:B---3--:R-:W-:Y:S01]  /*b580*/  HMMA.16816.F32 R20, R32.reuse, R24, RZ ;  /* 0x000000182014723c */ /* 0x048fe200000018ff */
[----:B------:R3:W-:Y:S01]  /*b590*/  LDGSTS.E.BYPASS.LTC128B.128 [R199+0x3100], [R220.64], !P2 ;  /* 0x03100000dcc77fae */ /* 0x0007e2000d101d50 */
[----:B------:R-:W-:Y:S01]  /*b5a0*/  PLOP3.LUT P0, PT, PT, PT, UP3, 0x80, 0x0 ;  /* 0x000000000000781c */ /* 0x000fe20003f0f038 */
[----:B------:R-:W-:Y:S01]  /*b5b0*/  @UP3 UIMAD UR6, UR7, UR5, UR6 ;  /* 0x00000005070632a4 */ /* 0x000fe2000f8e0206 */
[----:B------:R-:W-:Y:S01]  /*b5c0*/  PLOP3.LUT P5, PT, PT, PT, UP2, 0x80, 0x0 ;  /* 0x000000000000781c */ /* 0x000fe20003faf028 */
[----:B------:R-:W-:Y:S01]  /*b5d0*/  @UP3 USHF.L.U32 UR7, UR20, 0x6, URZ ;  /* 0x0000000614073899 */ /* 0x000fe2000800063f */
[----:B------:R2:W-:Y:S01]  /*b5e0*/  LDGSTS.E.BYPASS.LTC128B.128 [R199+0x5100], [R172.64], !P1 ;  /* 0x05100000acc77fae */ /* 0x0005e2000c901d50 */
[----:B------:R-:W-:Y:S01]  /*b5f0*/  @UP3 UIADD3 UR6, UR21, UR6, URZ ;  /* 0x0000000615063290 */ /* 0x000fe2000fffe03f */
[C---:B------:R-:W-:Y:S03]  /*b600*/  HMMA.16816.F32 R24, R32.reuse, R26, RZ ;  /* 0x0000001a2018723c */ /* 0x040fe600000018ff */
[----:B------:R-:W-:Y:S01]  /*b610*/  LDSM.16.M88.4 R156, [R193+0xc100] ;  /* 0x00c10000c19c783b */ /* 0x000fe20000000200 */
[----:B------:R-:W-:Y:S02]  /*b620*/  @UP3 USHF.L.U64.HI UR6, UR20, 0x6, UR6 ;  /* 0x0000000614063899 */ /* 0x000fe40008010206 */
[----:B------:R-:W-:Y:S02]  /*b630*/  @UP3 UIADD3 UR20, UP0, UR12, UR7, URZ ;  /* 0x000000070c143290 */ /* 0x000fe4000ff1e03f */
[C---:B----4-:R-:W-:Y:S01]  /*b640*/  HMMA.16816.F32 R28, R32.reuse, R132, RZ ;  /* 0x00000084201c723c */ /* 0x050fe200000018ff */
[----:B------:R-:W0:Y:S05]  /*b650*/  LDGDEPBAR ;  /* 0x00000000000079af */ /* 0x000e2a0000000000 */
[----:B------:R-:W4:Y:S02]  /*b660*/  LDSM.16.M88.4 R160, [R192+0x6100] ;  /* 0x00610000c0a0783b */ /* 0x000f240000000200 */
[----:B------:R-:W-:Y:S03]  /*b670*/  HMMA.16816.F32 R32, R32, R134, RZ ;  /* 0x000000862020723c */ /* 0x000fe600000018ff */
[----:B------:R-:W3:Y:S05]  /*b680*/  LDSM.16.M88.4 R164, [R192+0x6900] ;  /* 0x00690000c0a4783b */ /* 0x000eea0000000200 */
[C---:B-----5:R-:W-:Y:S01]  /*b690*/  HMMA.16816.F32 R4, R136.reuse, R140, R4 ;  /* 0x0000008c8804723c */ /* 0x060fe20000001804 */
[----:B-1----:R-:W1:Y:S05]  /*b6a0*/  LDSM.16.M88.4 R168, [R192+0x7100] ;  /* 0x00710000c0a8783b */ /* 0x002e6a0000000200 */
[----:B------:R-:W5:Y:S02]  /*b6b0*/  LDSM.16.M88.4 R132, [R192+0x7900] ;  /* 0x00790000c084783b */ /* 0x000f640000000200 */
[C---:B------:R-:W-:Y:S03]  /*b6c0*/  HMMA.16816.F32 R8, R136.reuse, R142, R8 ;  /* 0x0000008e8808723c */ /* 0x040fe60000001808 */
[----:B------:R-:W-:Y:S05]  /*b6d0*/  LDSM.16.M88.4 R140, [R191+0xc100] ;  /* 0x00c10000bf8c783b */ /* 0x000fea0000000200 */
[C---:B------:R-:W-:Y:S01]  /*b6e0*/  HMMA.16816.F32 R12, R136.reuse, R144, R12 ;  /* 0x00000090880c723c */ /* 0x040fe2000000180c */
[----:B--2---:R-:W-:Y:S07]  /*b6f0*/  LDSM.16.M88.4 R172, [R184+0x1000] ;  /* 0x00100000b8ac783b */ /* 0x004fee0000000200 */
[C---:B------:R-:W-:Y:S01]  /*b700*/  HMMA.16816.F32 R16, R136.reuse, R146, R16 ;  /* 0x000000928810723c */ /* 0x040fe20000001810 */
[----:B------:R-:W2:Y:S07]  /*b710*/  LDSM.16.M88.4 R144, [R184] ;  /* 0x00000000b890783b */ /* 0x000eae0000000200 */
[C---:B------:R-:W-:Y:S08]  /*b720*/  HMMA.16816.F32 R20, R136.reuse, R148, R20 ;  /* 0x000000948814723c */ /* 0x040ff00000001814 */
[C---:B------:R-:W-:Y:S01]  /*b730*/  HMMA.16816.F32 R24, R136.reuse, R150, R24 ;  /* 0x000000968818723c */ /* 0x040fe20000001818 */
[----:B------:R-:W1:Y:S07]  /*b740*/  LDSM.16.M88.4 R148, [R184+0x800] ;  /* 0x00080000b894783b */ /* 0x000e6e0000000200 */
[C---:B------:R-:W-:Y:S08]  /*b750*/  HMMA.16816.F32 R28, R136.reuse, R152, R28 ;  /* 0x00000098881c723c */ /* 0x040ff0000000181c */
[----:B------:R-:W-:Y:S01]  /*b760*/  HMMA.16816.F32 R32, R136, R154, R32 ;  /* 0x0000009a8820723c */ /* 0x000fe20000001820 */
[----:B------:R-:W2:Y:S05]  /*b770*/  LDSM.16.M88.4 R136, [R184+0x1800] ;  /* 0x00180000b888783b */ /* 0x000eaa0000000200 */
[----:B------:R-:W-:Y:S02]  /*b780*/  LDSM.16.M88.4 R152, [R198+0x10100] ;  /* 0x01010000c698783b */ /* 0x000fe40000000200 */
[C---:B----4-:R-:W-:Y:S08]  /*b790*/  HMMA.16816.F32 R4, R156.reuse, R160, R4 ;  /* 0x000000a09c04723c */ /* 0x050ff00000001804 */
[C---:B------:R-:W-:Y:S01]  /*b7a0*/  HMMA.16816.F32 R8, R156.reuse, R162, R8 ;  /* 0x000000a29c08723c */ /* 0x040fe20000001808 */
[----:B------:R-:W4:Y:S07]  /*b7b0*/  LDSM.16.M88.4 R160, [R197+0x8100] ;  /* 0x00810000c5a0783b */ /* 0x000f2e0000000200 */
        /* <DEDUP_REMOVED lines=8> */
[----:B------:R-:W5:Y:S05]  /*b840*/  LDSM.16.M88.4 R132, [R197+0x9900] ;  /* 0x00990000c584783b */ /* 0x000f6a0000000200 */
[----:B------:R-:W-:Y:S02]  /*b850*/  LDSM.16.M88.4 R156, [R182] ;  /* 0x00000000b69c783b */ /* 0x000fe40000000200 */
[C---:B--2---:R-:W-:Y:S08]  /*b860*/  HMMA.16816.F32 R4, R140.reuse, R144, R4 ;  /* 0x000000908c04723c */ /* 0x044ff00000001804 */
[C---:B------:R-:W-:Y:S01]  /*b870*/  HMMA.16816.F32 R8, R140.reuse, R146, R8 ;  /* 0x000000928c08723c */ /* 0x040fe20000001808 */
[----:B------:R-:W-:Y:S07]  /*b880*/  LDSM.16.M88.4 R144, [R194+0x10100] ;  /* 0x01010000c290783b */ /* 0x000fee0000000200 */
[C---:B------:R-:W-:Y:S08]  /*b890*/  HMMA.16816.F32 R12, R140.reuse, R148, R12 ;  /* 0x000000948c0c723c */ /* 0x040ff0000000180c */
[C---:B------:R-:W-:Y:S01]  /*b8a0*/  HMMA.16816.F32 R16, R140.reuse, R150, R16 ;  /* 0x000000968c10723c */ /* 0x040fe20000001810 */
[----:B------:R-:W2:Y:S07]  /*b8b0*/  LDSM.16.M88.4 R148, [R183] ;  /* 0x00000000b794783b */ /* 0x000eae0000000200 */
[C---:B------:R-:W-:Y:S08]  /*b8c0*/  HMMA.16816.F32 R20, R140.reuse, R172, R20 ;  /* 0x000000ac8c14723c */ /* 0x040ff00000001814 */
[C---:B------:R-:W-:Y:S01]  /*b8d0*/  HMMA.16816.F32 R24, R140.reuse, R174, R24 ;  /* 0x000000ae8c18723c */ /* 0x040fe20000001818 */
[----:B------:R-:W1:Y:S07]  /*b8e0*/  LDSM.16.M88.4 R172, [R181] ;  /* 0x00000000b5ac783b */ /* 0x000e6e0000000200 */
[C---:B------:R-:W-:Y:S08]  /*b8f0*/  HMMA.16816.F32 R28, R140.reuse, R136, R28 ;  /* 0x000000888c1c723c */ /* 0x040ff0000000181c */
[----:B------:R-:W-:Y:S01]  /*b900*/  HMMA.16816.F32 R32, R140, R138, R32 ;  /* 0x0000008a8c20723c */ /* 0x000fe20000001820 */
[----:B------:R-:W2:Y:S05]  /*b910*/  LDSM.16.M88.4 R136, [R180] ;  /* 0x00000000b488783b */ /* 0x000eaa0000000200 */
        /* <DEDUP_REMOVED lines=13> */
[----:B------:R-:W-:Y:S02]  /*b9f0*/  LDSM.16.M88.4 R152, [R184+0x2000] ;  /* 0x00200000b898783b */ /* 0x000fe40000000200 */
[C---:B--2---:R-:W-:Y:S08]  /*ba00*/  HMMA.16816.F32 R4, R144.reuse, R148, R4 ;  /* 0x000000949004723c */ /* 0x044ff00000001804 */
[C---:B------:R-:W-:Y:S01]  /*ba10*/  HMMA.16816.F32 R8, R144.reuse, R150, R8 ;  /* 0x000000969008723c */ /* 0x040fe20000001808 */
[----:B------:R-:W2:Y:S07]  /*ba20*/  LDSM.16.M88.4 R148, [R191+0x10100] ;  /* 0x01010000bf94783b */ /* 0x000eae0000000200 */
[C---:B------:R-:W-:Y:S08]  /*ba30*/  HMMA.16816.F32 R12, R144.reuse, R156, R12 ;  /* 0x0000009c900c723c */ /* 0x040ff0000000180c */
[C---:B------:R-:W-:Y:S01]  /*ba40*/  HMMA.16816.F32 R16, R144.reuse, R158, R16 ;  /* 0x0000009e9010723c */ /* 0x040fe20000001810 */
[----:B------:R-:W1:Y:S07]  /*ba50*/  LDSM.16.M88.4 R156, [R184+0x2800] ;  /* 0x00280000b89c783b */ /* 0x000e6e0000000200 */
        /* <DEDUP_REMOVED lines=22> */
[----:B------:R-:W2:Y:S07]  /*bbc0*/  LDSM.16.M88.4 R152, [R179] ;  /* 0x00000000b398783b */ /* 0x000eae0000000200 */
[C---:B------:R-:W-:Y:S08]  /*bbd0*/  HMMA.16816.F32 R12, R148.reuse, R156, R12 ;  /* 0x0000009c940c723c */ /* 0x040ff0000000180c */
[C---:B------:R-:W-:Y:S01]  /*bbe0*/  HMMA.16816.F32 R16, R148.reuse, R158, R16 ;  /* 0x0000009e9410723c */ /* 0x040fe20000001810 */
[----:B------:R-:W1:Y:S07]  /*bbf0*/  LDSM.16.M88.4 R156, [R178] ;  /* 0x00000000b29c783b */ /* 0x000e6e0000000200 */
[C---:B------:R-:W-:Y:S08]  /*bc00*/  HMMA.16816.F32 R20, R148.reuse, R172, R20 ;  /* 0x000000ac9414723c */ /* 0x040ff00000001814 */
[C---:B------:R-:W-:Y:S08]  /*bc10*/  HMMA.16816.F32 R24, R148.reuse, R174, R24 ;  /* 0x000000ae9418723c */ /* 0x040ff00000001818 */
[C---:B------:R-:W-:Y:S08]  /*bc20*/  HMMA.16816.F32 R28, R148.reuse, R136, R28 ;  /* 0x00000088941c723c */ /* 0x040ff0000000181c */
[----:B------:R-:W-:Y:S01]  /*bc30*/  HMMA.16816.F32 R32, R148, R138, R32 ;  /* 0x0000008a9420723c */ /* 0x000fe20000001820 */
[----:B------:R-:W2:Y:S05]  /*bc40*/  LDSM.16.M88.4 R136, [R177] ;  /* 0x00000000b188783b */ /* 0x000eaa0000000200 */
[----:B------:R-:W2:Y:S02]  /*bc50*/  LDSM.16.M88.4 R148, [R176] ;  /* 0x00000000b094783b */ /* 0x000ea40000000200 */
[C---:B----4-:R-:W-:Y:S08]  /*bc60*/  HMMA.16816.F32 R4, R144.reuse, R160, R4 ;  /* 0x000000a09004723c */ /* 0x050ff00000001804 */
[C---:B------:R-:W-:Y:S01]  /*bc70*/  HMMA.16816.F32 R8, R144.reuse, R162, R8 ;  /* 0x000000a29008723c */ /* 0x040fe20000001808 */
[----:B------:R-:W-:Y:S07]  /*bc80*/  LDSM.16.M88.4 R160, [R192+0xb900] ;  /* 0x00b90000c0a0783b */ /* 0x000fee0000000200 */
[C---:B---3--:R-:W-:Y:S08]  /*bc90*/  HMMA.16816.F32 R12, R144.reuse, R164, R12 ;  /* 0x000000a4900c723c */ /* 0x048ff0000000180c */
[C---:B------:R-:W-:Y:S01]  /*bca0*/  HMMA.16816.F32 R16, R144.reuse, R166, R16 ;  /* 0x000000a69010723c */ /* 0x040fe20000001810 */
[----:B------:R-:W-:Y:S07]  /*bcb0*/  LDSM.16.M88.4 R164, [R184+0x4000] ;  /* 0x00400000b8a4783b */ /* 0x000fee0000000200 */
[C---:B-1----:R-:W-:Y:S08]  /*bcc0*/  HMMA.16816.F32 R20, R144.reuse, R168, R20 ;  /* 0x000000a89014723c */ /* 0x042ff00000001814 */
[C---:B------:R-:W-:Y:S08]  /*bcd0*/  HMMA.16816.F32 R24, R144.reuse, R170, R24 ;  /* 0x000000aa9018723c */ /* 0x040ff00000001818 */
[C---:B-----5:R-:W-:Y:S08]  /*bce0*/  HMMA.16816.F32 R28, R144.reuse, R132, R28 ;  /* 0x00000084901c723c */ /* 0x060ff0000000181c */
[----:B------:R-:W-:Y:S01]  /*bcf0*/  HMMA.16816.F32 R32, R144, R134, R32 ;  /* 0x000000869020723c */ /* 0x000fe20000001820 */
[----:B------:R-:W-:Y:S05]  /*bd00*/  LDSM.16.M88.4 R132, [R193+0x14100] ;  /* 0x01410000c184783b */ /* 0x000fea0000000200 */
[----:B------:R-:W1:Y:S02]  /*bd10*/  LDSM.16.M88.4 R144, [R192+0xa100] ;  /* 0x00a10000c090783b */ /* 0x000e640000000200 */
[C---:B--2---:R-:W-:Y:S08]  /*bd20*/  HMMA.16816.F32 R4, R140.reuse, R152, R4 ;  /* 0x000000988c04723c */ /* 0x044ff00000001804 */
[C---:B------:R-:W-:Y:S01]  /*bd30*/  HMMA.16816.F32 R8, R140.reuse, R154, R8 ;  /* 0x0000009a8c08723c */ /* 0x040fe20000001808 */
[----:B------:R-:W2:Y:S07]  /*bd40*/  LDSM.16.M88.4 R152, [R192+0xa900] ;  /* 0x00a90000c098783b */ /* 0x000eae0000000200 */
[C---:B------:R-:W-:Y:S08]  /*bd50*/  HMMA.16816.F32 R12, R140.reuse, R156, R12 ;  /* 0x0000009c8c0c723c */ /* 0x040ff0000000180c */
[C---:B------:R-:W-:Y:S01]  /*bd60*/  HMMA.16816.F32 R16, R140.reuse, R158, R16 ;  /* 0x0000009e8c10723c */ /* 0x040fe20000001810 */
[----:B------:R-:W3:Y:S07]  /*bd70*/  LDSM.16.M88.4 R156, [R192+0xb100] ;  /* 0x00b10000c09c783b */ /* 0x000eee0000000200 */
[C---:B------:R-:W-:Y:S08]  /*bd80*/  HMMA.16816.F32 R20, R140.reuse, R136, R20 ;  /* 0x000000888c14723c */ /* 0x040ff00000001814 */
[C---:B------:R-:W-:Y:S01]  /*bd90*/  HMMA.16816.F32 R24, R140.reuse, R138, R24 ;  /* 0x0000008a8c18723c */ /* 0x040fe20000001818 */
[----:B------:R-:W4:Y:S07]  /*bda0*/  LDSM.16.M88.4 R136, [R191+0x14100] ;  /* 0x01410000bf88783b */ /* 0x000f2e0000000200 */
[C---:B------:R-:W-:Y:S08]  /*bdb0*/  HMMA.16816.F32 R28, R140.reuse, R148, R28 ;  /* 0x000000948c1c723c */ /* 0x040ff0000000181c */
[----:B------:R-:W-:Y:S01]  /*bdc0*/  HMMA.16816.F32 R32, R140, R150, R32 ;  /* 0x000000968c20723c */ /* 0x000fe20000001820 */
[----:B------:R-:W5:Y:S07]  /*bdd0*/  LDSM.16.M88.4 R140, [R184+0x4800] ;  /* 0x00480000b88c783b */ /* 0x000f6e0000000200 */
[C---:B-1----:R-:W-:Y:S07]  /*bde0*/  HMMA.16816.F32 R4, R132.reuse, R144, R4 ;  /* 0x000000908404723c */ /* 0x042fee0000001804 */
[C---:B------:R-:W-:Y:S01]  /*bdf0*/  @P0 IADD3 R145, P6, R202.reuse, UR7, RZ ;  /* 0x00000007ca910c10 */ /* 0x040fe2000ffde0ff */
[C---:B------:R-:W-:Y:S04]  /*be00*/  HMMA.16816.F32 R8, R132.reuse, R146, R8 ;  /* 0x000000928408723c */ /* 0x040fe80000001808 */
[----:B------:R-:W-:Y:S02]  /*be10*/  @P0 IADD3.X R144, R209, UR6, RZ, P6, !PT ;  /* 0x00000006d1900c10 */ /* 0x000fe4000b7fe4ff */
[C---:B------:R-:W-:Y:S02]  /*be20*/  @P0 LEA R150, P6, R145.reuse, c[0x0][0x1c8], 0x1 ;  /* 0x0000720091960a11 */ /* 0x040fe400078c08ff */
[C---:B--2---:R-:W-:Y:S04]  /*be30*/  HMMA.16816.F32 R12, R132.reuse, R152, R12 ;  /* 0x00000098840c723c */ /* 0x044fe8000000180c */
[----:B------:R-:W-:Y:S02]  /*be40*/  @P0 LEA.HI.X R151, R145, c[0x0][0x1cc], R144, 0x1, P6 ;  /* 0x0000730091970a11 */ /* 0x000fe400030f0c90 */
[----:B------:R-:W-:Y:S02]  /*be50*/  @P0 IADD3 R144, P6, R202, UR20, RZ ;  /* 0x00000014ca900c10 */ /* 0x000fe4000ffde0ff */
[C---:B------:R-:W-:Y:S08]  /*be60*/  HMMA.16816.F32 R16, R132.reuse, R154, R16 ;  /* 0x0000009a8410723c */ /* 0x040ff00000001810 */
[C---:B---3--:R-:W-:Y:S08]  /*be70*/  HMMA.16816.F32 R20, R132.reuse, R156, R20 ;  /* 0x0000009c8414723c */ /* 0x048ff00000001814 */
[C---:B------:R-:W-:Y:S08]  /*be80*/  HMMA.16816.F32 R24, R132.reuse, R158, R24 ;  /* 0x0000009e8418723c */ /* 0x040ff00000001818 */
[C---:B------:R-:W-:Y:S08]  /*be90*/  HMMA.16816.F32 R28, R132.reuse, R160, R28 ;  /* 0x000000a0841c723c */ /* 0x040ff0000000181c */
[----:B------:R-:W-:Y:S01]  /*bea0*/  HMMA.16816.F32 R32, R132, R162, R32 ;  /* 0x000000a28420723c */ /* 0x000fe20000001820 */
[----:B------:R-:W1:Y:S07]  /*beb0*/  LDSM.16.M88.4 R132, [R184+0x5000] ;  /* 0x00500000b884783b */ /* 0x000e6e0000000200 */
[C---:B----4-:R-:W-:Y:S08]  /*bec0*/  HMMA.16816.F32 R4, R136.reuse, R164, R4 ;  /* 0x000000a48804723c */ /* 0x050ff00000001804 */
[C---:B------:R-:W-:Y:S08]  /*bed0*/  HMMA.16816.F32 R8, R136.reuse, R166, R8 ;  /* 0x000000a68808723c */ /* 0x040ff00000001808 */
[C---:B-----5:R-:W-:Y:S07]  /*bee0*/  HMMA.16816.F32 R12, R136.reuse, R140, R12 ;  /* 0x0000008c880c723c */ /* 0x060fee000000180c */
[----:B------:R-:W-:Y:S01]  /*bef0*/  @P5 IMAD.HI.U32 R140, R204, c[0x0][0x2c8], RZ ;  /* 0x0000b200cc8c5a27 */ /* 0x000fe200078e00ff */
[----:B------:R-:W-:Y:S01]  /*bf00*/  @P0 IADD3 R152, P5, R215, UR7, RZ ;  /* 0x00000007d7980c10 */ /* 0x000fe2000ffbe0ff */
[C---:B------:R-:W-:Y:S03]  /*bf10*/  HMMA.16816.F32 R16, R136.reuse, R142, R16 ;  /* 0x0000008e8810723c */ /* 0x040fe60000001810 */
[----:B------:R-:W-:Y:S02]  /*bf20*/  @P4 SHF.R.U32.HI R0, RZ, c[0x0][0x2cc], R140 ;  /* 0x0000b300ff004a19 */ /* 0x000fe4000001168c */
[----:B------:R-:W2:Y:S01]  /*bf30*/  LDSM.16.M88.4 R140, [R184+0x5800] ;  /* 0x00580000b88c783b */ /* 0x000ea20000000200 */
[----:B------:R-:W-:Y:S02]  /*bf40*/  @P0 IADD3 R154, P4, R213, UR7, RZ ;  /* 0x00000007d59a0c10 */ /* 0x000fe4000ff9e0ff */
[----:B------:R-:W-:Y:S01]  /*bf50*/  @P0 IADD3.X R147, R214, UR6, RZ, P5, !PT ;  /* 0x00000006d6930c10 */ /* 0x000fe2000affe4ff */
[----:B------:R-:W-:Y:S04]  /*bf60*/  DEPBAR.LE SB0, 0x0 ;  /* 0x000080000000791a */ /* 0x000fe80000000000 */
[----:B------:R-:W-:Y:S01]  /*bf70*/  BAR.SYNC.DEFER_BLOCKING 0x0 ;  /* 0x0000000000007b1d */ /* 0x000fe20000010000 */
[----:B------:R-:W-:Y:S01]  /*bf80*/  @P0 LEA R148, P5, R152, c[0x0][0x1c8], 0x1 ;  /* 0x0000720098940a11 */ /* 0x000fe200078a08ff */
[C---:B-1----:R-:W-:Y:S05]  /*bf90*/  HMMA.16816.F32 R20, R136.reuse, R132, R20 ;  /* 0x000000848814723c */ /* 0x042fea0000001814 */
[----:B------:R-:W-:Y:S01]  /*bfa0*/  @P0 IADD3.X R153, R212, UR6, RZ, P4, !PT ;  /* 0x00000006d4990c10 */ /* 0x000fe2000a7fe4ff */
[----:B------:R-:W-:Y:S01]  /*bfb0*/  @UP3 UIADD3.X UR6, UR11, UR6, URZ, UP0, !UPT ;  /* 0x000000060b063290 */ /* 0x000fe200087fe43f */
[----:B------:R-:W-:Y:S01]  /*bfc0*/  @P0 LEA.HI.X R149, R152, c[0x0][0x1cc], R147, 0x1, P5 ;  /* 0x0000730098950a11 */ /* 0x000fe200028f0c93 */
[C---:B------:R-:W-:Y:S04]  /*bfd0*/  HMMA.16816.F32 R24, R136.reuse, R134, R24 ;  /* 0x000000868818723c */ /* 0x040fe80000001818 */
[C---:B------:R-:W-:Y:S02]  /*bfe0*/  @P0 LEA R146, P4, R154.reuse, c[0x0][0x1c8], 0x1 ;  /* 0x000072009a920a11 */ /* 0x040fe400078808ff */
[----:B------:R-:W-:Y:S02]  /*bff0*/  @P0 IADD3.X R133, R209, UR6, RZ, P6, !PT ;  /* 0x00000006d1850c10 */ /* 0x000fe4000b7fe4ff */
[----:B------:R-:W-:Y:S04]  /*c000*/  @P0 LEA.HI.X R147, R154, c[0x0][0x1cc], R153, 0x1, P4 ;  /* 0x000073009a930a11 */ /* 0x000fe800020f0c99 */
[C---:B------:R-:W-:Y:S01]  /*c010*/  @P0 LEA R158, P6, R144.reuse, c[0x0][0x1c8], 0x1 ;  /* 0x00007200909e0a11 */ /* 0x040fe200078c08ff */
[----:B------:R-:W-:Y:S01]  /*c020*/  @!PT LDS RZ, [RZ] ;  /* 0x00000000fffff984 */ /* 0x000fe20000000800 */
[----:B------:R-:W-:Y:S01]  /*c030*/  @!PT LDS RZ, [RZ] ;  /* 0x00000000fffff984 */ /* 0x000fe20000000800 */
[----:B------:R-:W-:Y:S01]  /*c040*/  @!PT LDS RZ, [RZ] ;  /* 0x00000000fffff984 */ /* 0x000fe20000000800 */
[----:B------:R1:W-:Y:S01]  /*c050*/  @P0 LDGSTS.E.BYPASS.LTC128B.128 [R199+0x6100], [R150.64], !P3 ;  /* 0x0610000096c70fae */ /* 0x0003e2000d901d50 */
[----:B------:R-:W-:Y:S02]  /*c060*/  @P0 IADD3 R145, P5, R215, UR20, RZ ;  /* 0x00000014d7910c10 */ /* 0x000fe4000ffbe0ff */
[----:B------:R-:W-:Y:S02]  /*c070*/  @P0 LEA.HI.X R159, R144, c[0x0][0x1cc], R133, 0x1, P6 ;  /* 0x00007300909f0a11 */ /* 0x000fe400030f0c85 */
[----:B------:R1:W-:Y:S01]  /*c080*/  @P0 LDGSTS.E.BYPASS.LTC128B.128 [R199+0x8100], [R148.64], !P2 ;  /* 0x0810000094c70fae */ /* 0x0003e2000d101d50 */
[----:B------:R-:W-:Y:S02]  /*c090*/  @P0 IADD3.X R132, R214, UR6, RZ, P5, !PT ;  /* 0x00000006d6840c10 */ /* 0x000fe4000affe4ff */
[----:B------:R-:W-:Y:S01]  /*c0a0*/  @P0 LEA R156, P5, R145, c[0x0][0x1c8], 0x1 ;  /* 0x00007200919c0a11 */ /* 0x000fe200078a08ff */
[C---:B--2---:R-:W-:Y:S01]  /*c0b0*/  HMMA.16816.F32 R28, R136.reuse, R140, R28 ;  /* 0x0000008c881c723c */ /* 0x044fe2000000181c */
[----:B------:R1:W-:Y:S02]  /*c0c0*/  @P0 LDGSTS.E.BYPASS.LTC128B.128 [R199+0xa100], [R146.64], !P1 ;  /* 0x0a10000092c70fae */ /* 0x0003e4000c901d50 */
[----:B------:R-:W-:Y:S02]  /*c0d0*/  @P0 IADD3 R153, P4, R213, UR20, RZ ;  /* 0x00000014d5990c10 */ /* 0x000fe4000ff9e0ff */
[----:B------:R-:W-:Y:S01]  /*c0e0*/  @P0 LEA.HI.X R157, R145, c[0x0][0x1cc], R132, 0x1, P5 ;  /* 0x00007300919d0a11 */ /* 0x000fe200028f0c84 */
[----:B------:R1:W-:Y:S01]  /*c0f0*/  @P0 LDGSTS.E.BYPASS.LTC128B.128 [R199+0x7100], [R158.64], !P3 ;  /* 0x071000009ec70fae */ /* 0x0003e2000d901d50 */
[----:B------:R-:W-:Y:S01]  /*c100*/  @P0 IADD3.X R152, R212, UR6, RZ, P4, !PT ;  /* 0x00000006d4980c10 */ /* 0x000fe2000a7fe4ff */
[----:B------:R-:W-:Y:S01]  /*c110*/  USHF.L.U32 UR6, UR13, 0x6, URZ ;  /* 0x000000060d067899 */ /* 0x000fe2000800063f */
[C---:B------:R-:W-:Y:S01]  /*c120*/  @P0 LEA R154, P4, R153.reuse, c[0x0][0x1c8], 0x1 ;  /* 0x00007200999a0a11 */ /* 0x040fe200078808ff */
[----:B------:R-:W-:Y:S01]  /*c130*/  HMMA.16816.F32 R32, R136, R142, R32 ;  /* 0x0000008e8820723c */ /* 0x000fe20000001820 */
[----:B------:R1:W-:Y:S02]  /*c140*/  @P0 LDGSTS.E.BYPASS.LTC128B.128 [R199+0x9100], [R156.64], !P2 ;  /* 0x091000009cc70fae */ /* 0x0003e4000d101d50 */
[----:B------:R-:W-:Y:S01]  /*c150*/  @P0 LEA.HI.X R155, R153, c[0x0][0x1cc], R152, 0x1, P4 ;  /* 0x00007300999b0a11 */ /* 0x000fe200020f0c98 */
[----:B------:R-:W-:Y:S02]  /*c160*/  IMAD.U32 R134, RZ, RZ, UR6 ;  /* 0x00000006ff867e24 */ /* 0x000fe4000f8e00ff */
[----:B------:R-:W2:Y:S03]  /*c170*/  SHFL.IDX PT, R132, R0, RZ, 0x1c1f ;  /* 0x001c1fff00847589 */ /* 0x000ea600000e0000 */
[----:B------:R-:W-:Y:S02]  /*c180*/  IADD3 R133, -R205, 0x1, -R134 ;  /* 0x00000001cd857810 */ /* 0x000fe40007ffe986 */
[----:B------:R1:W-:Y:S01]  /*c190*/  @P0 LDGSTS.E.BYPASS.LTC128B.128 [R199+0xb100], [R154.64], !P1 ;  /* 0x0b1000009ac70fae */ /* 0x0003e2000c901d50 */
[----:B------:R-:W-:Y:S02]  /*c1a0*/  PLOP3.LUT P0, PT, PT, PT, UP1, 0x40, 0x0 ;  /* 0x000000000000781c */ /* 0x000fe40003f0e818 */
[----:B------:R-:W-:Y:S02]  /*c1b0*/  IADD3 R133, R133, c[0x0][0x1d0], RZ ;  /* 0x0000740085857a10 */ /* 0x000fe40007ffe0ff */
[----:B------:R-:W0:Y:S02]  /*c1c0*/  LDGDEPBAR ;  /* 0x00000000000079af */ /* 0x000e240000000000 */
[----:B------:R-:W-:Y:S04]  /*c1d0*/  IADD3 R133, R133, -c[0x0][0x168], RZ ;  /* 0x80005a0085857a10 */ /* 0x000fe80007ffe0ff */
[C---:B------:R-:W-:Y:S02]  /*c1e0*/  IADD3 R135, R133.reuse, c[0x0][0x328], RZ ;  /* 0x0000ca0085877a10 */ /* 0x040fe40007ffe0ff */
[----:B------:R-:W-:Y:S03]  /*c1f0*/  IADD3 R133, R133, UR14, RZ ;  /* 0x0000000e85857c10 */ /* 0x000fe6000fffe0ff */
[--C-:B--2---:R-:W-:Y:S02]  /*c200*/  IMAD.IADD R139, R135, 0x1, R132.reuse ;  /* 0x00000001878b7824 */ /* 0x104fe400078e0284 */
        /* <DEDUP_REMOVED lines=16> */
.L_x_380:
[----:B------:R-:W-:Y:S04]  /*c310*/  MOV R132, c[0x0][0x32c] ;  /* 0x0000cb0000847a02 */ /* 0x000fe80000000f00 */
[----:B------:R-:W-:Y:S11]  /*c320*/  ISETP.NE.AND P0, PT, R132, 0x1, PT ;  /* 0x000000018400780c */ /* 0x000ff60003f05270 */
[----:B------:R-:W-:Y:S02]  /*c330*/  @!UPT UIADD3 URZ, URZ, URZ, URZ ;  /* 0x0000003f3f3ff290 */ /* 0x000fe4000fffe03f */
[----:B------:R-:W-:Y:S05]  /*c340*/  @P0 IMAD.HI.U32 R132, R141, c[0x0][0x330], RZ ;  /* 0x0000cc008d840a27 */ /* 0x000fea00078e00ff */
[----:B------:R-:W-:Y:S02]  /*c350*/  @P0 SHF.R.U32.HI R141, RZ, c[0x0][0x334], R132 ;  /* 0x0000cd00ff8d0a19 */ /* 0x000fe40000011684 */
.L_x_381:
[----:B------:R-:W-:Y:S05]  /*c360*/  BSYNC B0 ;  /* 0x0000000000007941 */ /* 0x000fea0003800000 */
.L_x_379:
[----:B------:R-:W-:Y:S04]  /*c370*/  IMAD.MOV.U32 R132, RZ, RZ, c[0x0][0x32c] ;  /* 0x0000cb00ff847624 */ /* 0x000fe800078e00ff */
[----:B------:R-:W-:Y:S04]  /*c380*/  IMAD R132, R141, R132, -UR6 ;  /* 0x800000068d847e24 */ /* 0x000fe8000f8e0284 */
[----:B------:R-:W-:Y:S05]  /*c390*/  IMAD.IADD R134, R132, 0x1, -R205 ;  /* 0x0000000184867824 */ /* 0x000fea00078e0acd */
[----:B------:R-:W-:Y:S02]  /*c3a0*/  IADD3 R132, R134, c[0x0][0x32c], RZ ;  /* 0x0000cb0086847a10 */ /* 0x000fe40007ffe0ff */
[----:B------:R-:W-:Y:S02]  /*c3b0*/  IMNMX R137, R137, R134, !PT ;  /* 0x0000008689897217 */ /* 0x000fe40007800200 */
[----:B------:R-:W-:Y:S02]  /*c3c0*/  IMNMX R139, R139, R132, PT ;  /* 0x000000848b8b7217 */ /* 0x000fe40003800200 */
.L_x_378:
[----:B------:R-:W-:Y:S06]  /*c3d0*/  UISETP.GT.AND UP0, UPT, UR13, -0x1, UPT ;  /* 0xffffffff0d00788c */ /* 0x000fec000bf04270 */
[----:B------:R-:W-:Y:S04]  /*c3e0*/  PLOP3.LUT P0, PT, PT, PT, UP0, 0x80, 0x0 ;  /* 0x000000000000781c */ /* 0x000fe80003f0f008 */
[C---:B------:R-:W-:Y:S02]  /*c3f0*/  ISETP.GT.AND P4, PT, R137.reuse, 0x1, P0 ;  /* 0x000000018900780c */ /* 0x040fe40000784270 */
[----:B------:R-:W-:Y:S02]  /*c400*/  ISETP.GT.AND P5, PT, R137, RZ, P0 ;  /* 0x000000ff8900720c */ /* 0x000fe400007a4270 */
[C---:B------:R-:W-:Y:S02]  /*c410*/  ISETP.LT.OR P4, PT, R139.reuse, 0x2, P4 ;  /* 0x000000028b00780c */ /* 0x040fe40002781670 */
[----:B------:R-:W-:Y:S02]  /*c420*/  ISETP.LT.OR P5, PT, R139, 0x1, P5 ;  /* 0x000000018b00780c */ /* 0x000fe40002fa1670 */
[----:B-1----:R-:W-:Y:S02]  /*c430*/  FSEL R150, R5, -INF , !P4 ;  /* 0xff80000005967808 */ /* 0x002fe40006000000 */
[C---:B------:R-:W-:Y:S02]  /*c440*/  ISETP.GT.AND P4, PT, R137.reuse, 0x10, P0 ;  /* 0x000000108900780c */ /* 0x040fe40000784270 */
[----:B------:R-:W-:Y:S02]  /*c450*/  ISETP.GT.AND P6, PT, R137, 0x8, P0 ;  /* 0x000000088900780c */ /* 0x000fe400007c4270 */
[----:B------:R-:W-:Y:S02]  /*c460*/  ISETP.LT.OR P4, PT, R139, 0x11, P4 ;  /* 0x000000118b00780c */ /* 0x000fe40002781670 */
[----:B------:R-:W-:Y:S02]  /*c470*/  FSEL R148, R4, -INF , !P5 ;  /* 0xff80000004947808 */ /* 0x000fe40006800000 */
[C---:B------:R-:W-:Y:S02]  /*c480*/  ISETP.GT.AND P5, PT, R137.reuse, 0x9, P0 ;  /* 0x000000098900780c */ /* 0x040fe400007a4270 */
[----:B------:R-:W-:Y:S02]  /*c490*/  FSEL R138, R12, -INF , !P4 ;  /* 0xff8000000c8a7808 */ /* 0x000fe40006000000 */
[----:B------:R-:W-:Y:S01]  /*c4a0*/  ISETP.GT.AND P4, PT, R137, 0x19, P0 ;  /* 0x000000198900780c */ /* 0x000fe20000784270 */
[----:B------:R-:W1:Y:S01]  /*c4b0*/  SHFL.IDX PT, R12, R0, 0x1, 0x1c1f ;  /* 0x003c1f00000c7f89 */ /* 0x000e6200000e0000 */
        /* <DEDUP_REMOVED lines=8> */
[----:B------:R-:W-:Y:S02]  /*c540*/  ISETP.GT.AND P4, PT, R137, 0x28, P0 ;  /* 0x000000288900780c */ /* 0x000fe40000784270 */
[C---:B------:R-:W-:Y:S02]  /*c550*/  ISETP.LT.OR P6, PT, R139.reuse, 0x12, P6 ;  /* 0x000000128b00780c */ /* 0x040fe400037c1670 */
[C---:B------:R-:W-:Y:S02]  /*c560*/  ISETP.LT.OR P5, PT, R139.reuse, 0x19, P5 ;  /* 0x000000198b00780c */ /* 0x040fe40002fa1670 */
[----:B------:R-:W-:Y:S01]  /*c570*/  ISETP.LT.OR P4, PT, R139, 0x29, P4 ;  /* 0x000000298b00780c */ /* 0x000fe20002781670 */
[--C-:B-1----:R-:W-:Y:S01]  /*c580*/  IMAD.IADD R0, R135, 0x1, R12.reuse ;  /* 0x0000000187007824 */ /* 0x102fe200078e020c */
[----:B------:R-:W-:Y:S01]  /*c590*/  FSEL R136, R13, -INF , !P6 ;  /* 0xff8000000d887808 */ /* 0x000fe20007000000 */
[----:B------:R-:W-:Y:S01]  /*c5a0*/  IMAD.IADD R4, R133, 0x1, R12 ;  /* 0x0000000185047824 */ /* 0x000fe200078e020c */
        /* <DEDUP_REMOVED lines=39> */
.L_x_384:
[----:B------:R-:W-:Y:S04]  /*c820*/  MOV R5, c[0x0][0x32c] ;  /* 0x0000cb0000057a02 */ /* 0x000fe80000000f00 */
[----:B------:R-:W-:Y:S11]  /*c830*/  ISETP.NE.AND P4, PT, R5, 0x1, PT ;  /* 0x000000010500780c */ /* 0x000ff60003f85270 */
[----:B------:R-:W-:Y:S02]  /*c840*/  @!UPT UIADD3 URZ, URZ, URZ, URZ ;  /* 0x0000003f3f3ff290 */ /* 0x000fe4000fffe03f */
[----:B------:R-:W-:Y:S05]  /*c850*/  @P4 IMAD.HI.U32 R5, R12, c[0x0][0x330], RZ ;  /* 0x0000cc000c054a27 */ /* 0x000fea00078e00ff */
[----:B------:R-:W-:Y:S02]  /*c860*/  @P4 SHF.R.U32.HI R12, RZ, c[0x0][0x334], R5 ;  /* 0x0000cd00ff0c4a19 */ /* 0x000fe40000011605 */
.L_x_385:
[----:B------:R-:W-:Y:S05]  /*c870*/  BSYNC B0 ;  /* 0x0000000000007941 */ /* 0x000fea0003800000 */
.L_x_383:
[----:B------:R-:W-:Y:S04]  /*c880*/  IMAD.MOV.U32 R5, RZ, RZ, c[0x0][0x32c] ;  /* 0x0000cb00ff057624 */ /* 0x000fe800078e00ff */
[----:B------:R-:W-:Y:S04]  /*c890*/  IMAD R12, R12, R5, -UR6 ;  /* 0x800000060c0c7e24 */ /* 0x000fe8000f8e0205 */
[----:B------:R-:W-:Y:S05]  /*c8a0*/  IMAD.IADD R9, R12, 0x1, -R205 ;  /* 0x000000010c097824 */ /* 0x000fea00078e0acd */
[----:B------:R-:W-:Y:S02]  /*c8b0*/  IADD3 R5, R9, c[0x0][0x32c], RZ ;  /* 0x0000cb0009057a10 */ /* 0x000fe40007ffe0ff */
[----:B------:R-:W-:Y:S02]  /*c8c0*/  IMNMX R4, R4, R9, !PT ;  /* 0x0000000904047217 */ /* 0x000fe40007800200 */
[----:B------:R-:W-:Y:S02]  /*c8d0*/  IMNMX R0, R0, R5, PT ;  /* 0x0000000500007217 */ /* 0x000fe40003800200 */
.L_x_382:
        /* <DEDUP_REMOVED lines=9> */
[----:B------:R-:W-:Y:S02]  /*c970*/  FSEL R21, R6, -INF , !P6 ;  /* 0xff80000006157808 */ /* 0x000fe40007000000 */
[----:B------:R-:W-:Y:S02]  /*c980*/  FMNMX.FTZ R5, R138, R5, !PT ;  /* 0x000000058a057209 */ /* 0x000fe40007810000 */
[----:B------:R-:W-:Y:S02]  /*c990*/  ISETP.LT.OR P5, PT, R0, 0x2, P5 ;  /* 0x000000020000780c */ /* 0x000fe40002fa1670 */
[----:B------:R-:W-:Y:S02]  /*c9a0*/  FMNMX.FTZ R5, R136, R5, !PT ;  /* 0x0000000588057209 */ /* 0x000fe40007810000 */
[----:B------:R-:W-:Y:S02]  /*c9b0*/  ISETP.GT.AND P4, PT, R4, 0x8, P0 ;  /* 0x000000080400780c */ /* 0x000fe40000784270 */
[----:B------:R-:W-:Y:S02]  /*c9c0*/  FMNMX.FTZ R5, R134, R5, !PT ;  /* 0x0000000586057209 */ /* 0x000fe40007810000 */
[----:B------:R-:W-:Y:S02]  /*c9d0*/  FMNMX.FTZ R6, R21, R2, !PT ;  /* 0x0000000215067209 */ /* 0x000fe40007810000 */
[----:B------:R-:W-:Y:S02]  /*c9e0*/  FMNMX.FTZ R5, R132, R5, !PT ;  /* 0x0000000584057209 */ /* 0x000fe40007810000 */
[----:B------:R-:W-:Y:S02]  /*c9f0*/  ISETP.GT.AND P6, PT, R4, 0x9, P0 ;  /* 0x000000090400780c */ /* 0x000fe400007c4270 */
[----:B------:R-:W-:Y:S02]  /*ca00*/  ISETP.LT.OR P4, PT, R0, 0x9, P4 ;  /* 0x000000090000780c */ /* 0x000fe40002781670 */
[----:B------:R-:W-:Y:S02]  /*ca10*/  FSEL R17, R7, -INF , !P5 ;  /* 0xff80000007117808 */ /* 0x000fe40006800000 */
[----:B------:R-:W-:Y:S02]  /*ca20*/  FMNMX.FTZ R5, R168, R5, !PT ;  /* 0x00000005a8057209 */ /* 0x000fe40007810000 */
[----:B------:R-:W-:Y:S02]  /*ca30*/  ISETP.GT.AND P5, PT, R4, 0x10, P0 ;  /* 0x000000100400780c */ /* 0x000fe400007a4270 */
[----:B------:R-:W-:Y:S02]  /*ca40*/  ISETP.LT.OR P6, PT, R0, 0xa, P6 ;  /* 0x0000000a0000780c */ /* 0x000fe400037c1670 */
[----:B------:R-:W-:Y:S02]  /*ca50*/  FSEL R9, R10, -INF , !P4 ;  /* 0xff8000000a097808 */ /* 0x000fe40006000000 */
[----:B------:R-:W-:Y:S02]  /*ca60*/  ISETP.GT.AND P4, PT, R4, 0x11, P0 ;  /* 0x000000110400780c */ /* 0x000fe40000784270 */
[----:B------:R-:W-:Y:S02]  /*ca70*/  FMNMX.FTZ R5, R166, R5, !PT ;  /* 0x00000005a6057209 */ /* 0x000fe40007810000 */
        /* <DEDUP_REMOVED lines=8> */
[----:B------:R-:W-:Y:S02]  /*cb00*/  FMNMX.FTZ R10, R162, R5, !PT ;  /* 0x00000005a20a7209 */ /* 0x000fe40007810000 */
[C---:B------:R-:W-:Y:S02]  /*cb10*/  ISETP.GT.AND P5, PT, R4.reuse, 0x18, P0 ;  /* 0x000000180400780c */ /* 0x040fe400007a4270 */
[----:B------:R-:W-:Y:S02]  /*cb20*/  ISETP.GT.AND P4, PT, R4, 0x19, P0 ;  /* 0x000000190400780c */ /* 0x000fe40000784270 */
[----:B------:R-:W-:Y:S02]  /*cb30*/  FMNMX.FTZ R6, R11, R6, !PT ;  /* 0x000000060b067209 */ /* 0x000fe40007810000 */
[----:B------:R-:W-:Y:S02]  /*cb40*/  FMNMX.FTZ R5, R147, R10, !PT ;  /* 0x0000000a93057209 */ /* 0x000fe40007810000 */
[----:B------:R-:W-:Y:S02]  /*cb50*/  FMNMX.FTZ R10, R137, R6, !PT ;  /* 0x00000006890a7209 */ /* 0x000fe40007810000 */
[C---:B------:R-:W-:Y:S02]  /*cb60*/  ISETP.LT.OR P5, PT, R0.reuse, 0x19, P5 ;  /* 0x000000190000780c */ /* 0x040fe40002fa1670 */
[----:B------:R-:W-:Y:S02]  /*cb70*/  ISETP.LT.OR P4, PT, R0, 0x1a, P4 ;  /* 0x0000001a0000780c */ /* 0x000fe40002781670 */
[----:B------:R-:W-:Y:S02]  /*cb80*/  FSEL R33, R18, -INF , !P5 ;  /* 0xff80000012217808 */ /* 0x000fe40006800000 */
[----:B------:R-:W-:Y:S02]  /*cb90*/  FSEL R133, R19, -INF , !P4 ;  /* 0xff80000013857808 */ /* 0x000fe40006000000 */
[----:B------:R-:W-:Y:S02]  /*cba0*/  FMNMX.FTZ R10, R135, R10, !PT ;  /* 0x0000000a870a7209 */ /* 0x000fe40007810000 */
[C---:B------:R-:W-:Y:S02]  /*cbb0*/  ISETP.GT.AND P4, PT, R4.reuse, 0x20, P0 ;  /* 0x000000200400780c */ /* 0x040fe40000784270 */
[----:B------:R-:W-:Y:S02]  /*cbc0*/  FMNMX.FTZ R10, R33, R10, !PT ;  /* 0x0000000a210a7209 */ /* 0x000fe40007810000 */
[----:B------:R-:W-:Y:S02]  /*cbd0*/  ISETP.GT.AND P6, PT, R4, 0x21, P0 ;  /* 0x000000210400780c */ /* 0x000fe400007c4270 */
[----:B------:R-:W-:Y:S02]  /*cbe0*/  ISETP.LT.OR P4, PT, R0, 0x21, P4 ;  /* 0x000000210000780c */ /* 0x000fe40002781670 */
[----:B------:R-:W-:Y:S02]  /*cbf0*/  FMNMX.FTZ R10, R133, R10, !PT ;  /* 0x0000000a850a7209 */ /* 0x000fe40007810000 */
[----:B------:R-:W-:Y:S02]  /*cc00*/  FSEL R171, R22, -INF , !P4 ;  /* 0xff80000016ab7808 */ /* 0x000fe40006000000 */
[----:B------:R-:W-:Y:S02]  /*cc10*/  ISETP.GT.AND P5, PT, R4, 0x28, P0 ;  /* 0x000000280400780c */ /* 0x000fe400007a4270 */
[----:B------:R-:W-:Y:S02]  /*cc20*/  ISETP.LT.OR P6, PT, R0, 0x22, P6 ;  /* 0x000000220000780c */ /* 0x000fe400037c1670 */
[----:B------:R-:W-:Y:S02]  /*cc30*/  ISETP.GT.AND P4, PT, R4, 0x29, P0 ;  /* 0x000000290400780c */ /* 0x000fe40000784270 */
[----:B------:R-:W-:Y:S02]  /*cc40*/  FSEL R169, R23, -INF , !P6 ;  /* 0xff80000017a97808 */ /* 0x000fe40007000000 */
[----:B------:R-:W-:Y:S02]  /*cc50*/  ISETP.LT.OR P5, PT, R0, 0x29, P5 ;  /* 0x000000290000780c */ /* 0x000fe40002fa1670 */
[----:B------:R-:W-:Y:S02]  /*cc60*/  FMNMX.FTZ R10, R171, R10, !PT ;  /* 0x0000000aab0a7209 */ /* 0x000fe40007810000 */
[----:B------:R-:W-:Y:S02]  /*cc70*/  FSEL R167, R26, -INF , !P5 ;  /* 0xff8000001aa77808 */ /* 0x000fe40006800000 */
[----:B------:R-:W-:Y:S02]  /*cc80*/  ISETP.LT.OR P4, PT, R0, 0x2a, P4 ;  /* 0x0000002a0000780c */ /* 0x000fe40002781670 */
[C---:B------:R-:W-:Y:S02]  /*cc90*/  ISETP.GT.AND P6, PT, R4.reuse, 0x30, P0 ;  /* 0x000000300400780c */ /* 0x040fe400007c4270 */
[----:B------:R-:W-:Y:S02]  /*cca0*/  FMNMX.FTZ R10, R169, R10, !PT ;  /* 0x0000000aa90a7209 */ /* 0x000fe40007810000 */
[----:B------:R-:W-:Y:S02]  /*ccb0*/  FSEL R165, R27, -INF , !P4 ;  /* 0xff8000001ba57808 */ /* 0x000fe40006000000 */
[----:B------:R-:W-:Y:S01]  /*ccc0*/  ISETP.GT.AND P5, PT, R4, 0x31, P0 ;  /* 0x000000310400780c */ /* 0x000fe200007a4270 */
[----:B------:R-:W-:Y:S01]  /*ccd0*/  LDSM.16.MT88.4 R24, [R190+0x100] ;  /* 0x00010000be18783b */ /* 0x000fe20000004200 */
[----:B------:R-:W-:Y:S02]  /*cce0*/  ISETP.LT.OR P6, PT, R0, 0x31, P6 ;  /* 0x000000310000780c */ /* 0x000fe400037c1670 */
[----:B------:R-:W-:Y:S02]  /*ccf0*/  FMNMX.FTZ R10, R167, R10, !PT ;  /* 0x0000000aa70a7209 */ /* 0x000fe40007810000 */
[----:B------:R-:W-:Y:S02]  /*cd00*/  FMNMX.FTZ R5, R146, R5, !PT ;  /* 0x0000000592057209 */ /* 0x000fe40007810000 */
[----:B------:R-:W-:Y:S02]  /*cd10*/  FSEL R145, R30, -INF , !P6 ;  /* 0xff8000001e917808 */ /* 0x000fe40007000000 */
[----:B------:R-:W-:Y:S02]  /*cd20*/  ISETP.GT.AND P4, PT, R4, 0x38, P0 ;  /* 0x000000380400780c */ /* 0x000fe40000784270 */
[----:B------:R-:W-:Y:S02]  /*cd30*/  ISETP.LT.OR P5, PT, R0, 0x32, P5 ;  /* 0x000000320000780c */ /* 0x000fe40002fa1670 */
[----:B------:R-:W-:Y:S02]  /*cd40*/  FMNMX.FTZ R10, R165, R10, !PT ;  /* 0x0000000aa50a7209 */ /* 0x000fe40007810000 */
[----:B------:R-:W-:Y:S02]  /*cd50*/  FMNMX.FTZ R5, R144, R5, !PT ;  /* 0x0000000590057209 */ /* 0x000fe40007810000 */
[----:B------:R-:W-:Y:S02]  /*cd60*/  FSEL R143, R31, -INF , !P5 ;  /* 0xff8000001f8f7808 */ /* 0x000fe40006800000 */
[----:B------:R-:W-:Y:S01]  /*cd70*/  ISETP.GT.AND P0, PT, R4, 0x39, P0 ;  /* 0x000000390400780c */ /* 0x000fe20000704270 */
[----:B------:R-:W-:Y:S01]  /*cd80*/  LDSM.16.MT88.4 R28, [R189+0x100] ;  /* 0x00010000bd1c783b */ /* 0x000fe20000004200 */
[----:B------:R-:W-:Y:S02]  /*cd90*/  FMNMX.FTZ R4, R145, R10, !PT ;  /* 0x0000000a91047209 */ /* 0x000fe40007810000 */
[----:B------:R-:W-:Y:S02]  /*cda0*/  ISETP.LT.OR P4, PT, R0, 0x39, P4 ;  /* 0x000000390000780c */ /* 0x000fe40002781670 */
[----:B------:R-:W-:Y:S02]  /*cdb0*/  FMNMX.FTZ R6, R142, R5, !PT ;  /* 0x000000058e067209 */ /* 0x000fe40007810000 */
[----:B------:R-:W-:Y:S02]  /*cdc0*/  FSEL R141, R34, -INF , !P4 ;  /* 0xff800000228d7808 */ /* 0x000fe40006000000 */
[----:B------:R-:W-:Y:S01]  /*cdd0*/  ISETP.LT.OR P0, PT, R0, 0x3a, P0 ;  /* 0x0000003a0000780c */ /* 0x000fe20000701670 */
[----:B------:R-:W1:Y:S01]  /*cde0*/  SHFL.BFLY PT, R5, R6, 0x2, 0x1f ;  /* 0x0c401f0006057f89 */ /* 0x000e6200000e0000 */
[----:B------:R-:W-:Y:S02]  /*cdf0*/  FMNMX.FTZ R0, R143, R4, !PT ;  /* 0x000000048f007209 */ /* 0x000fe40007810000 */
[----:B------:R-:W-:Y:S02]  /*ce00*/  FSEL R13, R35, -INF , !P0 ;  /* 0xff800000230d7808 */ /* 0x000fe40004000000 */
[----:B------:R-:W-:Y:S04]  /*ce10*/  FMNMX.FTZ R0, R141, R0, !PT ;  /* 0x000000008d007209 */ /* 0x000fe80007810000 */
[----:B------:R-:W-:Y:S05]  /*ce20*/  FMNMX.FTZ R7, R13, R0, !PT ;  /* 0x000000000d077209 */ /* 0x000fea0007810000 */
[----:B------:R-:W2:Y:S01]  /*ce30*/  SHFL.BFLY PT, R4, R7, 0x2, 0x1f ;  /* 0x0c401f0007047f89 */ /* 0x000ea200000e0000 */
[----:B-1----:R-:W-:Y:S07]  /*ce40*/  FMNMX.FTZ R6, R6, R5, !PT ;  /* 0x0000000506067209 */ /* 0x002fee0007810000 */
[----:B------:R-:W1:Y:S01]  /*ce50*/  SHFL.BFLY PT, R15, R6, 0x1, 0x1f ;  /* 0x0c201f00060f7f89 */ /* 0x000e6200000e0000 */
[----:B--2---:R-:W-:Y:S07]  /*ce60*/  FMNMX.FTZ R5, R7, R4, !PT ;  /* 0x0000000407057209 */ /* 0x004fee0007810000 */
[----:B------:R-:W2:Y:S01]  /*ce70*/  SHFL.BFLY PT, R12, R5, 0x1, 0x1f ;  /* 0x0c201f00050c7f89 */ /* 0x000ea200000e0000 */
[----:B-1----:R-:W-:Y:S04]  /*ce80*/  FMNMX.FTZ R0, R6, R15, !PT ;  /* 0x0000000f06007209 */ /* 0x002fe80007810000 */
[C---:B------:R-:W-:Y:S01]  /*ce90*/  FSETP.NEU.FTZ.AND P0, PT, R0.reuse, -INF , PT ;  /* 0xff8000000000780b */ /* 0x040fe20003f1d000 */
[C---:B------:R-:W-:Y:S03]  /*cea0*/  FMUL.FTZ R155, R0.reuse, c[0x0][0x2d0] ;  /* 0x0000b400009b7a20 */ /* 0x040fe60000410000 */
[----:B------:R-:W-:Y:S02]  /*ceb0*/  FSEL R4, R0, RZ, P0 ;  /* 0x000000ff00047208 */ /* 0x000fe40000000000 */
[----:B------:R-:W-:Y:S03]  /*cec0*/  FSEL R155, R155, RZ, P0 ;  /* 0x000000ff9b9b7208 */ /* 0x000fe60000000000 */
[----:B------:R-:W-:Y:S01]  /*ced0*/  FADD.FTZ R3, -R4, R3 ;  /* 0x0000000304037221 */ /* 0x000fe20000010100 */
[----:B--2---:R-:W-:Y:S01]  /*cee0*/  FMNMX.FTZ R12, R5, R12, !PT ;  /* 0x0000000c050c7209 */ /* 0x004fe20007810000 */
[--C-:B------:R-:W-:Y:S02]  /*cef0*/  FFMA.FTZ R14, R140, c[0x0][0x2d0], -R155.reuse ;  /* 0x0000b4008c0e7a23 */ /* 0x100fe4000001089b */
[--C-:B------:R-:W-:Y:S01]  /*cf00*/  FFMA.FTZ R148, R148, c[0x0][0x2d0], -R155.reuse ;  /* 0x0000b40094947a23 */ /* 0x100fe2000001089b */
[C---:B------:R-:W-:Y:S01]  /*cf10*/  FSETP.NEU.FTZ.AND P0, PT, R12.reuse, -INF , PT ;  /* 0xff8000000c00780b */ /* 0x040fe20003f1d000 */
[----:B------:R-:W-:Y:S02]  /*cf20*/  FMUL.FTZ R140, R12, c[0x0][0x2d0] ;  /* 0x0000b4000c8c7a20 */ /* 0x000fe40000410000 */
[--C-:B------:R-:W-:Y:S01]  /*cf30*/  FFMA.FTZ R15, R150, c[0x0][0x2d0], -R155.reuse ;  /* 0x0000b400960f7a23 */ /* 0x100fe2000001089b */
[----:B------:R-:W-:Y:S01]  /*cf40*/  FSEL R5, R12, RZ, P0 ;  /* 0x000000ff0c057208 */ /* 0x000fe20000000000 */
[--C-:B------:R-:W-:Y:S01]  /*cf50*/  FFMA.FTZ R149, R8, c[0x0][0x2d0], -R155.reuse ;  /* 0x0000b40008957a23 */ /* 0x100fe2000001089b */
[----:B------:R-:W-:Y:S01]  /*cf60*/  FSEL R140, R140, RZ, P0 ;  /* 0x000000ff8c8c7208 */ /* 0x000fe20000000000 */
[----:B------:R-:W-:Y:S01]  /*cf70*/  FMUL.FTZ R6, R3, c[0x0][0x2d0] ;  /* 0x0000b40003067a20 */ /* 0x000fe20000410000 */
[----:B------:R-:W-:Y:S01]  /*cf80*/  MUFU.EX2 R148, R148 ;  /* 0x0000009400947308 */ /* 0x000fe20000000800 */
[----:B------:R-:W-:Y:S01]  /*cf90*/  FADD.FTZ R5, -R5, R2 ;  /* 0x0000000205057221 */ /* 0x000fe20000010100 */
[----:B------:R-:W-:Y:S01]  /*cfa0*/  PLOP3.LUT P0, PT, PT, PT, UP0, 0x80, 0x0 ;  /* 0x000000000000781c */ /* 0x000fe20003f0f008 */
[--C-:B------:R-:W-:Y:S02]  /*cfb0*/  FFMA.FTZ R153, R21, c[0x0][0x2d0], -R140.reuse ;  /* 0x0000b40015997a23 */ /* 0x100fe4000001088c */
[----:B------:R-:W1:Y:S01]  /*cfc0*/  LDSM.16.MT88.4 R20, [R195+0x100] ;  /* 0x00010000c314783b */ /* 0x000e620000004200 */
[--C-:B------:R-:W-:Y:S02]  /*cfd0*/  FFMA.FTZ R152, R17, c[0x0][0x2d0], -R140.reuse ;  /* 0x0000b40011987a23 */ /* 0x100fe4000001088c */
[--C-:B------:R-:W-:Y:S02]  /*cfe0*/  FFMA.FTZ R151, R9, c[0x0][0x2d0], -R140.reuse ;  /* 0x0000b40009977a23 */ /* 0x100fe4000001088c */
[--C-:B------:R-:W-:Y:S01]  /*cff0*/  FFMA.FTZ R150, R11, c[0x0][0x2d0], -R140.reuse ;  /* 0x0000b4000b967a23 */ /* 0x100fe2000001088c */
[----:B------:R-:W2:Y:S01]  /*d000*/  MUFU.EX2 R3, R6 ;  /* 0x0000000600037308 */ /* 0x000ea20000000800 */
[----:B------:R-:W-:Y:S02]  /*d010*/  FMUL.FTZ R2, R5, c[0x0][0x2d0] ;  /* 0x0000b40005027a20 */ /* 0x000fe40000410000 */
[--C-:B------:R-:W-:Y:S02]  /*d020*/  FFMA.FTZ R154, R138, c[0x0][0x2d0], -R155.reuse ;  /* 0x0000b4008a9a7a23 */ /* 0x100fe4000001089b */
[--C-:B------:R-:W-:Y:S02]  /*d030*/  FFMA.FTZ R157, R136, c[0x0][0x2d0], -R155.reuse ;  /* 0x0000b400889d7a23 */ /* 0x100fe4000001089b */
[--C-:B------:R-:W-:Y:S02]  /*d040*/  FFMA.FTZ R156, R134, c[0x0][0x2d0], -R155.reuse ;  /* 0x0000b400869c7a23 */ /* 0x100fe4000001089b */
[--C-:B------:R-:W-:Y:S01]  /*d050*/  FFMA.FTZ R159, R132, c[0x0][0x2d0], -R155.reuse ;  /* 0x0000b400849f7a23 */ /* 0x100fe2000001089b */
[----:B------:R-:W3:Y:S01]  /*d060*/  MUFU.EX2 R2, R2 ;  /* 0x0000000200027308 */ /* 0x000ee20000000800 */
[--C-:B------:R-:W-:Y:S02]  /*d070*/  FFMA.FTZ R158, R137, c[0x0][0x2d0], -R140.reuse ;  /* 0x0000b400899e7a23 */ /* 0x100fe4000001088c */
[----:B------:R-:W-:Y:S01]  /*d080*/  LDSM.16.MT88.4 R136, [R189+0x2900] ;  /* 0x00290000bd88783b */ /* 0x000fe20000004200 */
[--C-:B------:R-:W-:Y:S02]  /*d090*/  FFMA.FTZ R161, R135, c[0x0][0x2d0], -R140.reuse ;  /* 0x0000b40087a17a23 */ /* 0x100fe4000001088c */
[--C-:B------:R-:W-:Y:S02]  /*d0a0*/  FFMA.FTZ R160, R33, c[0x0][0x2d0], -R140.reuse ;  /* 0x0000b40021a07a23 */ /* 0x100fe4000001088c */
[--C-:B------:R-:W-:Y:S02]  /*d0b0*/  FFMA.FTZ R163, R133, c[0x0][0x2d0], -R140.reuse ;  /* 0x0000b40085a37a23 */ /* 0x100fe4000001088c */
[----:B------:R-:W4:Y:S01]  /*d0c0*/  MUFU.EX2 R15, R15 ;  /* 0x0000000f000f7308 */ /* 0x000f220000000800 */
[----:B------:R-:W-:Y:S01]  /*d0d0*/  LDSM.16.MT88.4 R32, [R190+0x900] ;  /* 0x00090000be20783b */ /* 0x000fe20000004200 */
[--C-:B------:R-:W-:Y:S02]  /*d0e0*/  FFMA.FTZ R170, R146, c[0x0][0x2d0], -R155.reuse ;  /* 0x0000b40092aa7a23 */ /* 0x100fe4000001089b */
[C---:B--2---:R-:W-:Y:S02]  /*d0f0*/  FMUL.FTZ R4, R3.reuse, R128 ;  /* 0x0000008003047220 */ /* 0x044fe40000410000 */
[C---:B------:R-:W-:Y:S02]  /*d100*/  FMUL.FTZ R5, R3.reuse, R129 ;  /* 0x0000008103057220 */ /* 0x040fe40000410000 */
[C---:B------:R-:W-:Y:S01]  /*d110*/  FMUL.FTZ R8, R3.reuse, R124 ;  /* 0x0000007c03087220 */ /* 0x040fe20000410000 */
[----:B------:R-:W-:Y:S01]  /*d120*/  LDSM.16.MT88.4 R132, [R190+0x2900] ;  /* 0x00290000be84783b */ /* 0x000fe20000004200 */
[----:B------:R-:W-:Y:S01]  /*d130*/  MUFU.EX2 R14, R14 ;  /* 0x0000000e000e7308 */ /* 0x000fe20000000800 */
[C---:B------:R-:W-:Y:S02]  /*d140*/  FMUL.FTZ R9, R3.reuse, R125 ;  /* 0x0000007d03097220 */ /* 0x040fe40000410000 */
[C---:B------:R-:W-:Y:S02]  /*d150*/  FMUL.FTZ R100, R3.reuse, R100 ;  /* 0x0000006403647220 */ /* 0x040fe40000410000 */
[C---:B---3--:R-:W-:Y:S02]  /*d160*/  FMUL.FTZ R6, R2.reuse, R130 ;  /* 0x0000008202067220 */ /* 0x048fe40000410000 */
[C---:B------:R-:W-:Y:S02]  /*d170*/  FMUL.FTZ R7, R2.reuse, R131 ;  /* 0x0000008302077220 */ /* 0x040fe40000410000 */
[C---:B------:R-:W-:Y:S01]  /*d180*/  FMUL.FTZ R10, R2.reuse, R126 ;  /* 0x0000007e020a7220 */ /* 0x040fe20000410000 */
[----:B------:R-:W2:Y:S01]  /*d190*/  MUFU.EX2 R149, R149 ;  /* 0x0000009500957308 */ /* 0x000ea20000000800 */
[C---:B------:R-:W-:Y:S01]  /*d1a0*/  FMUL.FTZ R11, R2.reuse, R127 ;  /* 0x0000007f020b7220 */ /* 0x040fe20000410000 */
[----:B------:R-:W-:Y:S01]  /*d1b0*/  LDSM.16.MT88.4 R128, [R195+0x2900] ;  /* 0x00290000c380783b */ /* 0x000fe20000004200 */
[----:B------:R-:W-:Y:S01]  /*d1c0*/  FMUL.FTZ R101, R3, R101 ;  /* 0x0000006503657220 */ /* 0x000fe20000410000 */
[----:B----4-:R-:W-:Y:S01]  /*d1d0*/  F2FP.PACK_AB R16, R15, R148 ;  /* 0x000000940f10723e */ /* 0x010fe200000000ff */
[C---:B------:R-:W-:Y:S02]  /*d1e0*/  FMUL.FTZ R102, R2.reuse, R102 ;  /* 0x0000006602667220 */ /* 0x040fe40000410000 */
[C---:B------:R-:W-:Y:S02]  /*d1f0*/  FMUL.FTZ R103, R2.reuse, R103 ;  /* 0x0000006702677220 */ /* 0x040fe40000410000 */
[C---:B------:R-:W-:Y:S01]  /*d200*/  FMUL.FTZ R104, R3.reuse, R104 ;  /* 0x0000006803687220 */ /* 0x040fe20000410000 */
[----:B------:R-:W-:Y:S01]  /*d210*/  MUFU.EX2 R153, R153 ;  /* 0x0000009900997308 */ /* 0x000fe20000000800 */
[C---:B------:R-:W-:Y:S01]  /*d220*/  FMUL.FTZ R105, R3.reuse, R105 ;  /* 0x0000006903697220 */ /* 0x040fe20000410000 */
[----:B------:R-:W-:Y:S01]  /*d230*/  LDSM.16.MT88.4 R124, [R188+0x900] ;  /* 0x00090000bc7c783b */ /* 0x000fe20000004200 */
[C---:B------:R-:W-:Y:S02]  /*d240*/  FMUL.FTZ R106, R2.reuse, R106 ;  /* 0x0000006a026a7220 */ /* 0x040fe40000410000 */
[C---:B------:R-:W-:Y:S02]  /*d250*/  FMUL.FTZ R107, R2.reuse, R107 ;  /* 0x0000006b026b7220 */ /* 0x040fe40000410000 */
[C---:B------:R-:W-:Y:S02]  /*d260*/  FMUL.FTZ R108, R3.reuse, R108 ;  /* 0x0000006c036c7220 */ /* 0x040fe40000410000 */
[----:B------:R-:W-:Y:S01]  /*d270*/  FMUL.FTZ R109, R3, R109 ;  /* 0x0000006d036d7220 */ /* 0x000fe20000410000 */
[----:B------:R-:W3:Y:S01]  /*d280*/  MUFU.EX2 R152, R152 ;  /* 0x0000009800987308 */ /* 0x000ee20000000800 */
[C---:B------:R-:W-:Y:S02]  /*d290*/  FMUL.FTZ R110, R2.reuse, R110 ;  /* 0x0000006e026e7220 */ /* 0x040fe40000410000 */
[C---:B------:R-:W-:Y:S01]  /*d2a0*/  FMUL.FTZ R111, R2.reuse, R111 ;  /* 0x0000006f026f7220 */ /* 0x040fe20000410000 */
[----:B--2---:R-:W-:Y:S01]  /*d2b0*/  F2FP.PACK_AB R18, R149, R14 ;  /* 0x0000000e9512723e */ /* 0x004fe200000000ff */
[--C-:B------:R-:W-:Y:S02]  /*d2c0*/  FFMA.FTZ R174, R145, c[0x0][0x2d0], -R140.reuse ;  /* 0x0000b40091ae7a23 */ /* 0x100fe4000001088c */
[--C-:B------:R-:W-:Y:S02]  /*d2d0*/  FFMA.FTZ R221, R143, c[0x0][0x2d0], -R140.reuse ;  /* 0x0000b4008fdd7a23 */ /* 0x100fe4000001088c */
[--C-:B------:R-:W-:Y:S01]  /*d2e0*/  FFMA.FTZ R220, R141, c[0x0][0x2d0], -R140.reuse ;  /* 0x0000b4008ddc7a23 */ /* 0x100fe2000001088c */
        /* <DEDUP_REMOVED lines=9> */
[----:B---3--:R-:W-:Y:S01]  /*d380*/  F2FP.PACK_AB R17, R152, R153 ;  /* 0x000000999811723e */ /* 0x008fe200000000ff */
[C---:B------:R-:W-:Y:S02]  /*d390*/  FMUL.FTZ R119, R2.reuse, R119 ;  /* 0x0000007702777220 */ /* 0x040fe40000410000 */
        /* <DEDUP_REMOVED lines=8> */
[----:B------:R-:W3:Y:S01]  /*d420*/  MUFU.EX2 R157, R157 ;  /* 0x0000009d009d7308 */ /* 0x000ee20000000800 */
[----:B------:R-:W-:Y:S02]  /*d430*/  FMUL.FTZ R39, R2, R39 ;  /* 0x0000002702277220 */ /* 0x000fe40000410000 */
[C---:B------:R-:W-:Y:S01]  /*d440*/  FMUL.FTZ R40, R3.reuse, R40 ;  /* 0x0000002803287220 */ /* 0x040fe20000410000 */
[----:B--2---:R-:W-:Y:S01]  /*d450*/  F2FP.PACK_AB R19, R150, R151 ;  /* 0x000000979613723e */ /* 0x004fe200000000ff */
[C---:B------:R-:W-:Y:S02]  /*d460*/  FMUL.FTZ R41, R3.reuse, R41 ;  /* 0x0000002903297220 */ /* 0x040fe40000410000 */
[C---:B------:R-:W-:Y:S02]  /*d470*/  FMUL.FTZ R42, R2.reuse, R42 ;  /* 0x0000002a022a7220 */ /* 0x040fe40000410000 */
[C---:B------:R-:W-:Y:S01]  /*d480*/  FMUL.FTZ R43, R2.reuse, R43 ;  /* 0x0000002b022b7220 */ /* 0x040fe20000410000 */
[----:B------:R-:W-:Y:S01]  /*d490*/  MUFU.EX2 R156, R156 ;  /* 0x0000009c009c7308 */ /* 0x000fe20000000800 */
[C---:B-1----:R-:W-:Y:S05]  /*d4a0*/  HMMA.16816.F32 R4, R16.reuse, R20, R4 ;  /* 0x000000141004723c */ /* 0x042fea0000001804 */
[C---:B------:R-:W-:Y:S02]  /*d4b0*/  FMUL.FTZ R44, R3.reuse, R44 ;  /* 0x0000002c032c7220 */ /* 0x040fe40000410000 */
[C---:B------:R-:W-:Y:S01]  /*d4c0*/  FMUL.FTZ R45, R3.reuse, R45 ;  /* 0x0000002d032d7220 */ /* 0x040fe20000410000 */
[C---:B------:R-:W-:Y:S01]  /*d4d0*/  HMMA.16816.F32 R8, R16.reuse, R22, R8 ;  /* 0x000000161008723c */ /* 0x040fe20000001808 */
[----:B------:R-:W1:Y:S01]  /*d4e0*/  LDSM.16.MT88.4 R20, [R188+0x100] ;  /* 0x00010000bc14783b */ /* 0x000e620000004200 */
[----:B------:R-:W2:Y:S02]  /*d4f0*/  MUFU.EX2 R159, R159 ;  /* 0x0000009f009f7308 */ /* 0x000ea40000000800 */
[C---:B------:R-:W-:Y:S02]  /*d500*/  FMUL.FTZ R46, R2.reuse, R46 ;  /* 0x0000002e022e7220 */ /* 0x040fe40000410000 */
[C---:B------:R-:W-:Y:S02]  /*d510*/  FMUL.FTZ R47, R2.reuse, R47 ;  /* 0x0000002f022f7220 */ /* 0x040fe40000410000 */
[C---:B------:R-:W-:Y:S04]  /*d520*/  HMMA.16816.F32 R100, R16.reuse, R24, R100 ;  /* 0x000000181064723c */ /* 0x040fe80000001864 */
[C---:B------:R-:W-:Y:S01]  /*d530*/  FMUL.FTZ R48, R3.reuse, R48 ;  /* 0x0000003003307220 */ /* 0x040fe20000410000 */
[----:B------:R-:W-:Y:S01]  /*d540*/  MUFU.EX2 R158, R158 ;  /* 0x0000009e009e7308 */ /* 0x000fe20000000800 */
[C---:B------:R-:W-:Y:S02]  /*d550*/  FMUL.FTZ R49, R3.reuse, R49 ;  /* 0x0000003103317220 */ /* 0x040fe40000410000 */
[C---:B------:R-:W-:Y:S01]  /*d560*/  HMMA.16816.F32 R104, R16.reuse, R26, R104 ;  /* 0x0000001a1068723c */ /* 0x040fe20000001868 */
[----:B------:R-:W4:Y:S03]  /*d570*/  LDSM.16.MT88.4 R24, [R195+0x2100] ;  /* 0x00210000c318783b */ /* 0x000f260000004200 */
[C---:B------:R-:W-:Y:S02]  /*d580*/  FMUL.FTZ R50, R2.reuse, R50 ;  /* 0x0000003202327220 */ /* 0x040fe40000410000 */
[C---:B------:R-:W-:Y:S01]  /*d590*/  FMUL.FTZ R51, R2.reuse, R51 ;  /* 0x0000003302337220 */ /* 0x040fe20000410000 */
[----:B------:R-:W5:Y:S01]  /*d5a0*/  MUFU.EX2 R161, R161 ;  /* 0x000000a100a17308 */ /* 0x000f620000000800 */
[C---:B------:R-:W-:Y:S04]  /*d5b0*/  HMMA.16816.F32 R108, R16.reuse, R28, R108 ;  /* 0x0000001c106c723c */ /* 0x040fe8000000186c */
[C---:B------:R-:W-:Y:S02]  /*d5c0*/  FMUL.FTZ R52, R3.reuse, R52 ;  /* 0x0000003403347220 */ /* 0x040fe40000410000 */
[C---:B------:R-:W-:Y:S02]  /*d5d0*/  FMUL.FTZ R53, R3.reuse, R53 ;  /* 0x0000003503357220 */ /* 0x040fe40000410000 */
[C---:B------:R-:W-:Y:S01]  /*d5e0*/  HMMA.16816.F32 R112, R16.reuse, R30, R112 ;  /* 0x0000001e1070723c */ /* 0x040fe20000001870 */
[----:B------:R-:W2:Y:S01]  /*d5f0*/  LDSM.16.MT88.4 R28, [R190+0x2100] ;  /* 0x00210000be1c783b */ /* 0x000ea20000004200 */
[----:B------:R-:W-:Y:S02]  /*d600*/  MUFU.EX2 R160, R160 ;  /* 0x000000a000a07308 */ /* 0x000fe40000000800 */
[C---:B------:R-:W-:Y:S02]  /*d610*/  FMUL.FTZ R54, R2.reuse, R54 ;  /* 0x0000003602367220 */ /* 0x040fe40000410000 */
[C---:B------:R-:W-:Y:S02]  /*d620*/  FMUL.FTZ R55, R2.reuse, R55 ;  /* 0x0000003702377220 */ /* 0x040fe40000410000 */
[C---:B------:R-:W-:Y:S01]  /*d630*/  FMUL.FTZ R56, R3.reuse, R56 ;  /* 0x0000003803387220 */ /* 0x040fe20000410000 */
[C---:B-1----:R-:W-:Y:S03]  /*d640*/  HMMA.16816.F32 R116, R16.reuse, R20, R116 ;  /* 0x000000141074723c */ /* 0x042fe60000001874 */
[C---:B------:R-:W-:Y:S01]  /*d650*/  FMUL.FTZ R57, R3.reuse, R57 ;  /* 0x0000003903397220 */ /* 0x040fe20000410000 */
[----:B------:R-:W1:Y:S01]  /*d660*/  MUFU.EX2 R163, R163 ;  /* 0x000000a300a37308 */ /* 0x000e620000000800 */
[C---:B------:R-:W-:Y:S02]  /*d670*/  FMUL.FTZ R58, R2.reuse, R58 ;  /* 0x0000003a023a7220 */ /* 0x040fe40000410000 */
[C---:B------:R-:W-:Y:S01]  /*d680*/  FMUL.FTZ R59, R2.reuse, R59 ;  /* 0x0000003b023b7220 */ /* 0x040fe20000410000 */
        /* <DEDUP_REMOVED lines=12> */
[C---:B------:R-:W-:Y:S02]  /*d750*/  FMUL.FTZ R65, R3.reuse, R65 ;  /* 0x0000004103417220 */ /* 0x040fe40000410000 */
[C---:B--2---:R-:W-:Y:S04]  /*d760*/  HMMA.16816.F32 R44, R16.reuse, R28, R44 ;  /* 0x0000001c102c723c */ /* 0x044fe8000000182c */
[C---:B------:R-:W-:Y:S01]  /*d770*/  FMUL.FTZ R66, R2.reuse, R66 ;  /* 0x0000004202427220 */ /* 0x040fe20000410000 */
[----:B------:R-:W-:Y:S01]  /*d780*/  MUFU.EX2 R221, R221 ;  /* 0x000000dd00dd7308 */ /* 0x000fe20000000800 */
[C---:B------:R-:W-:Y:S02]  /*d790*/  FMUL.FTZ R67, R2.reuse, R67 ;  /* 0x0000004302437220 */ /* 0x040fe40000410000 */
[C---:B------:R-:W-:Y:S01]  /*d7a0*/  HMMA.16816.F32 R48, R16.reuse, R30, R48 ;  /* 0x0000001e1030723c */ /* 0x040fe20000001830 */
[----:B------:R-:W2:Y:S03]  /*d7b0*/  LDSM.16.MT88.4 R28, [R195+0x4100] ;  /* 0x00410000c31c783b */ /* 0x000ea60000004200 */
[C---:B------:R-:W-:Y:S02]  /*d7c0*/  FMUL.FTZ R68, R3.reuse, R68 ;  /* 0x0000004403447220 */ /* 0x040fe40000410000 */
[C---:B------:R-:W-:Y:S01]  /*d7d0*/  FMUL.FTZ R69, R3.reuse, R69 ;  /* 0x0000004503457220 */ /* 0x040fe20000410000 */
[----:B------:R-:W-:Y:S01]  /*d7e0*/  MUFU.EX2 R220, R220 ;  /* 0x000000dc00dc7308 */ /* 0x000fe20000000800 */
        /* <DEDUP_REMOVED lines=9> */
[C---:B----4-:R-:W-:Y:S04]  /*d880*/  HMMA.16816.F32 R60, R16.reuse, R24, R60 ;  /* 0x00000018103c723c */ /* 0x050fe8000000183c */
[C---:B------:R-:W-:Y:S02]  /*d890*/  FMUL.FTZ R76, R3.reuse, R76 ;  /* 0x0000004c034c7220 */ /* 0x040fe40000410000 */
[C---:B------:R-:W-:Y:S02]  /*d8a0*/  FMUL.FTZ R77, R3.reuse, R77 ;  /* 0x0000004d034d7220 */ /* 0x040fe40000410000 */
[C---:B------:R-:W-:Y:S01]  /*d8b0*/  HMMA.16816.F32 R64, R16.reuse, R26, R64 ;  /* 0x0000001a1040723c */ /* 0x040fe20000001840 */
[----:B------:R-:W4:Y:S03]  /*d8c0*/  LDSM.16.MT88.4 R24, [R189+0x4100] ;  /* 0x00410000bd18783b */ /* 0x000f260000004200 */
        /* <DEDUP_REMOVED lines=21> */
[C---:B------:R-:W-:Y:S04]  /*da20*/  FMUL.FTZ R92, R3.reuse, R92 ;  /* 0x0000005c035c7220 */ /* 0x040fe80000410000 */
[C---:B------:R-:W-:Y:S01]  /*da30*/  FMUL.FTZ R93, R3.reuse, R93 ;  /* 0x0000005d035d7220 */ /* 0x040fe20000410000 */
[C---:B------:R-:W-:Y:S01]  /*da40*/  HMMA.16816.F32 R88, R16.reuse, R26, R88 ;  /* 0x0000001a1058723c */ /* 0x040fe20000001858 */
[----:B------:R-:W4:Y:S02]  /*da50*/  LDSM.16.MT88.4 R24, [R189+0x900] ;  /* 0x00090000bd18783b */ /* 0x000f240000004200 */
[C---:B------:R-:W-:Y:S02]  /*da60*/  FMUL.FTZ R94, R2.reuse, R94 ;  /* 0x0000005e025e7220 */ /* 0x040fe40000410000 */
[C---:B------:R-:W-:Y:S02]  /*da70*/  FMUL.FTZ R95, R2.reuse, R95 ;  /* 0x0000005f025f7220 */ /* 0x040fe40000410000 */
[C---:B------:R-:W-:Y:S02]  /*da80*/  FMUL.FTZ R96, R3.reuse, R96 ;  /* 0x0000006003607220 */ /* 0x040fe40000410000 */
[----:B------:R-:W-:Y:S03]  /*da90*/  FMUL.FTZ R97, R3, R97 ;  /* 0x0000006103617220 */ /* 0x000fe60000410000 */
[C---:B--2---:R-:W-:Y:S03]  /*daa0*/  HMMA.16816.F32 R92, R16.reuse, R28, R92 ;  /* 0x0000001c105c723c */ /* 0x044fe6000000185c */
[C---:B------:R-:W-:Y:S02]  /*dab0*/  FMUL.FTZ R98, R2.reuse, R98 ;  /* 0x0000006202627220 */ /* 0x040fe40000410000 */
[----:B------:R-:W-:Y:S02]  /*dac0*/  FMUL.FTZ R99, R2, R99 ;  /* 0x0000006302637220 */ /* 0x000fe40000410000 */
[--C-:B------:R-:W-:Y:S02]  /*dad0*/  FFMA.FTZ R168, R168, c[0x0][0x2d0], -R155.reuse ;  /* 0x0000b400a8a87a23 */ /* 0x100fe4000001089b */
[--C-:B------:R-:W-:Y:S03]  /*dae0*/  FFMA.FTZ R173, R166, c[0x0][0x2d0], -R155.reuse ;  /* 0x0000b400a6ad7a23 */ /* 0x100fe6000001089b */
[----:B------:R-:W-:Y:S01]  /*daf0*/  HMMA.16816.F32 R96, R16, R30, R96 ;  /* 0x0000001e1060723c */ /* 0x000fe20000001860 */
[----:B------:R-:W-:Y:S01]  /*db00*/  LDSM.16.MT88.4 R28, [R190+0x4900] ;  /* 0x00490000be1c783b */ /* 0x000fe20000004200 */
[----:B------:R-:W-:Y:S01]  /*db10*/  MUFU.EX2 R168, R168 ;  /* 0x000000a800a87308 */ /* 0x000fe20000000800 */
[--C-:B------:R-:W-:Y:S02]  /*db20*/  FFMA.FTZ R164, R164, c[0x0][0x2d0], -R155.reuse ;  /* 0x0000b400a4a47a23 */ /* 0x100fe4000001089b */
[--C-:B------:R-:W-:Y:S02]  /*db30*/  FFMA.FTZ R175, R162, c[0x0][0x2d0], -R155.reuse ;  /* 0x0000b400a2af7a23 */ /* 0x100fe4000001089b */
[----:B---3--:R-:W-:Y:S01]  /*db40*/  F2FP.PACK_AB R16, R157, R154 ;  /* 0x0000009a9d10723e */ /* 0x008fe200000000ff */
[--C-:B------:R-:W-:Y:S01]  /*db50*/  FFMA.FTZ R162, R171, c[0x0][0x2d0], -R140.reuse ;  /* 0x0000b400aba27a23 */ /* 0x100fe2000001088c */
[----:B------:R-:W-:Y:S03]  /*db60*/  F2FP.PACK_AB R18, R159, R156 ;  /* 0x0000009c9f12723e */ /* 0x000fe600000000ff */
[----:B-----5:R-:W-:Y:S01]  /*db70*/  F2FP.PACK_AB R17, R161, R158 ;  /* 0x0000009ea111723e */ /* 0x020fe200000000ff */
[--C-:B------:R-:W-:Y:S01]  /*db80*/  FFMA.FTZ R171, R144, c[0x0][0x2d0], -R155.reuse ;  /* 0x0000b40090ab7a23 */ /* 0x100fe2000001089b */
[----:B------:R-:W-:Y:S01]  /*db90*/  F2FP.PACK_AB R19, R163, R160 ;  /* 0x000000a0a313723e */ /* 0x000fe200000000ff */
[--C-:B------:R-:W-:Y:S01]  /*dba0*/  FFMA.FTZ R169, R169, c[0x0][0x2d0], -R140.reuse ;  /* 0x0000b400a9a97a23 */ /* 0x100fe2000001088c */
[----:B------:R-:W2:Y:S01]  /*dbb0*/  MUFU.EX2 R173, R173 ;  /* 0x000000ad00ad7308 */ /* 0x000ea20000000800 */
[--C-:B------:R-:W-:Y:S02]  /*dbc0*/  FFMA.FTZ R166, R167, c[0x0][0x2d0], -R140.reuse ;  /* 0x0000b400a7a67a23 */ /* 0x100fe4000001088c */
[--C-:B------:R-:W-:Y:S02]  /*dbd0*/  FFMA.FTZ R167, R147, c[0x0][0x2d0], -R155.reuse ;  /* 0x0000b40093a77a23 */ /* 0x100fe4000001089b */
[C---:B-1----:R-:W-:Y:S01]  /*dbe0*/  HMMA.16816.F32 R4, R16.reuse, R20, R4 ;  /* 0x000000141004723c */ /* 0x042fe20000001804 */
[----:B------:R-:W-:Y:S02]  /*dbf0*/  LDSM.16.MT88.4 R144, [R195+0x5900] ;  /* 0x00590000c390783b */ /* 0x000fe40000004200 */
[----:B------:R-:W-:Y:S02]  /*dc00*/  FFMA.FTZ R155, R142, c[0x0][0x2d0], -R155 ;  /* 0x0000b4008e9b7a23 */ /* 0x000fe4000001089b */
[--C-:B------:R-:W-:Y:S01]  /*dc10*/  FFMA.FTZ R165, R165, c[0x0][0x2d0], -R140.reuse ;  /* 0x0000b400a5a57a23 */ /* 0x100fe2000001088c */
[----:B------:R-:W-:Y:S01]  /*dc20*/  MUFU.EX2 R164, R164 ;  /* 0x000000a400a47308 */ /* 0x000fe20000000800 */
[----:B------:R-:W-:Y:S01]  /*dc30*/  FFMA.FTZ R140, R13, c[0x0][0x2d0], -R140 ;  /* 0x0000b4000d8c7a23 */ /* 0x000fe2000001088c */
[C---:B------:R-:W-:Y:S01]  /*dc40*/  HMMA.16816.F32 R8, R16.reuse, R22, R8 ;  /* 0x000000161008723c */ /* 0x040fe20000001808 */
[----:B------:R-:W1:Y:S03]  /*dc50*/  LDSM.16.MT88.4 R20, [R188+0x2900] ;  /* 0x00290000bc14783b */ /* 0x000e660000004200 */
[----:B------:R-:W-:Y:S01]  /*dc60*/  FFMA.FTZ R148, R3, R210, R148 ;  /* 0x000000d203947223 */ /* 0x000fe20000010094 */
[----:B------:R-:W-:Y:S01]  /*dc70*/  MOV R3, R0 ;  /* 0x0000000000037202 */ /* 0x000fe20000000f00 */
[----:B------:R-:W-:Y:S01]  /*dc80*/  FFMA.FTZ R153, R2, R211, R153 ;  /* 0x000000d302997223 */ /* 0x000fe20000010099 */
[----:B------:R-:W-:Y:S01]  /*dc90*/  MOV R2, R12 ;  /* 0x0000000c00027202 */ /* 0x000fe20000000f00 */
[C---:B------:R-:W-:Y:S01]  /*dca0*/  HMMA.16816.F32 R100, R16.reuse, R32, R100 ;  /* 0x000000201064723c */ /* 0x040fe20000001864 */
[----:B------:R3:W-:Y:S03]  /*dcb0*/  MUFU.EX2 R13, R140 ;  /* 0x0000008c000d7308 */ /* 0x0007e60000000800 */
[----:B------:R-:W-:Y:S02]  /*dcc0*/  FADD.FTZ R15, R15, R148 ;  /* 0x000000940f0f7221 */ /* 0x000fe40000010000 */
[----:B------:R-:W-:Y:S02]  /*dcd0*/  FADD.FTZ R152, R152, R153 ;  /* 0x0000009998987221 */ /* 0x000fe40000010000 */
[C---:B------:R-:W-:Y:S01]  /*dce0*/  HMMA.16816.F32 R104, R16.reuse, R34, R104 ;  /* 0x000000221068723c */ /* 0x040fe20000001868 */
[----:B------:R-:W-:Y:S02]  /*dcf0*/  LDSM.16.MT88.4 R32, [R189+0x4900] ;  /* 0x00490000bd20783b */ /* 0x000fe40000004200 */
[----:B------:R-:W5:Y:S01]  /*dd00*/  MUFU.EX2 R175, R175 ;  /* 0x000000af00af7308 */ /* 0x000f620000000800 */
[----:B------:R-:W-:Y:S04]  /*dd10*/  FADD.FTZ R14, R14, R15 ;  /* 0x0000000f0e0e7221 */ /* 0x000fe80000010000 */
[C---:B----4-:R-:W-:Y:S04]  /*dd20*/  HMMA.16816.F32 R108, R16.reuse, R24, R108 ;  /* 0x00000018106c723c */ /* 0x050fe8000000186c */
[----:B------:R-:W-:Y:S01]  /*dd30*/  FADD.FTZ R149, R149, R14 ;  /* 0x0000000e95957221 */ /* 0x000fe20000010000 */
[----:B------:R-:W-:Y:S03]  /*dd40*/  MUFU.EX2 R162, R162 ;  /* 0x000000a200a27308 */ /* 0x000fe60000000800 */
[C---:B------:R-:W-:Y:S01]  /*dd50*/  HMMA.16816.F32 R112, R16.reuse, R26, R112 ;  /* 0x0000001a1070723c */ /* 0x040fe20000001870 */
[----:B------:R-:W4:Y:S03]  /*dd60*/  LDSM.16.MT88.4 R24, [R195+0x4900] ;  /* 0x00490000c318783b */ /* 0x000f260000004200 */
[----:B------:R-:W-:Y:S03]  /*dd70*/  FADD.FTZ R154, R154, R149 ;  /* 0x000000959a9a7221 */ /* 0x000fe60000010000 */
[----:B------:R-:W1:Y:S01]  /*dd80*/  MUFU.EX2 R169, R169 ;  /* 0x000000a900a97308 */ /* 0x000e620000000800 */
[C---:B------:R-:W-:Y:S01]  /*dd90*/  HMMA.16816.F32 R116, R16.reuse, R124, R116 ;  /* 0x0000007c1074723c */ /* 0x040fe20000001874 */
[----:B---3--:R-:W-:Y:S03]  /*dda0*/  LDSM.16.MT88.4 R140, [R188+0x3900] ;  /* 0x00390000bc8c783b */ /* 0x008fe60000004200 */
[----:B------:R-:W-:Y:S04]  /*ddb0*/  FADD.FTZ R157, R157, R154 ;  /* 0x0000009a9d9d7221 */ /* 0x000fe80000010000 */
[C---:B------:R-:W-:Y:S01]  /*ddc0*/  HMMA.16816.F32 R120, R16.reuse, R126, R120 ;  /* 0x0000007e1078723c */ /* 0x040fe20000001878 */
[----:B------:R-:W-:Y:S01]  /*ddd0*/  LDSM.16.MT88.4 R124, [R190+0x1100] ;  /* 0x00110000be7c783b */ /* 0x000fe20000004200 */
[----:B------:R-:W-:Y:S02]  /*dde0*/  MUFU.EX2 R166, R166 ;  /* 0x000000a600a67308 */ /* 0x000fe40000000800 */
[----:B------:R-:W-:Y:S04]  /*ddf0*/  FADD.FTZ R156, R156, R157 ;  /* 0x0000009d9c9c7221 */ /* 0x000fe80000010000 */
[C---:B------:R-:W-:Y:S04]  /*de00*/  HMMA.16816.F32 R36, R16.reuse, R128, R36 ;  /* 0x000000801024723c */ /* 0x040fe80000001824 */
[----:B------:R-:W3:Y:S01]  /*de10*/  MUFU.EX2 R165, R165 ;  /* 0x000000a500a57308 */ /* 0x000ee20000000800 */
[----:B------:R-:W-:Y:S03]  /*de20*/  FADD.FTZ R159, R159, R156 ;  /* 0x0000009c9f9f7221 */ /* 0x000fe60000010000 */
[C---:B------:R-:W-:Y:S01]  /*de30*/  HMMA.16816.F32 R40, R16.reuse, R130, R40 ;  /* 0x000000821028723c */ /* 0x040fe20000001828 */
[----:B------:R-:W-:Y:S05]  /*de40*/  LDSM.16.MT88.4 R128, [R188+0x1100] ;  /* 0x00110000bc80783b */ /* 0x000fea0000004200 */
[----:B------:R-:W1:Y:S02]  /*de50*/  MUFU.EX2 R167, R167 ;  /* 0x000000a700a77308 */ /* 0x000e640000000800 */
[C---:B------:R-:W-:Y:S08]  /*de60*/  HMMA.16816.F32 R44, R16.reuse, R132, R44 ;  /* 0x00000084102c723c */ /* 0x040ff0000000182c */
[C---:B------:R-:W-:Y:S01]  /*de70*/  HMMA.16816.F32 R48, R16.reuse, R134, R48 ;  /* 0x000000861030723c */ /* 0x040fe20000001830 */
[----:B------:R-:W-:Y:S01]  /*de80*/  LDSM.16.MT88.4 R132, [R190+0x3100] ;  /* 0x00310000be84783b */ /* 0x000fe20000004200 */
[----:B------:R-:W-:Y:S06]  /*de90*/  MUFU.EX2 R171, R171 ;  /* 0x000000ab00ab7308 */ /* 0x000fec0000000800 */
[C---:B------:R-:W-:Y:S04]  /*dea0*/  HMMA.16816.F32 R52, R16.reuse, R136, R52 ;  /* 0x000000881034723c */ /* 0x040fe80000001834 */
[----:B------:R-:W2:Y:S04]  /*deb0*/  MUFU.EX2 R172, R155 ;  /* 0x0000009b00ac7308 */ /* 0x000ea80000000800 */
[C---:B------:R-:W-:Y:S01]  /*dec0*/  HMMA.16816.F32 R56, R16.reuse, R138, R56 ;  /* 0x0000008a1038723c */ /* 0x040fe20000001838 */
[----:B------:R-:W-:Y:S07]  /*ded0*/  LDSM.16.MT88.4 R136, [R189+0x3100] ;  /* 0x00310000bd88783b */ /* 0x000fee0000004200 */
[C---:B-1----:R-:W-:Y:S08]  /*dee0*/  HMMA.16816.F32 R60, R16.reuse, R20, R60 ;  /* 0x00000014103c723c */ /* 0x042ff0000000183c */
[C---:B------:R-:W-:Y:S01]  /*def0*/  HMMA.16816.F32 R64, R16.reuse, R22, R64 ;  /* 0x000000161040723c */ /* 0x040fe20000001840 */
[----:B------:R-:W1:Y:S07]  /*df00*/  LDSM.16.MT88.4 R20, [R188+0x4900] ;  /* 0x00490000bc14783b */ /* 0x000e6e0000004200 */
[C---:B----4-:R-:W-:Y:S08]  /*df10*/  HMMA.16816.F32 R68, R16.reuse, R24, R68 ;  /* 0x000000181044723c */ /* 0x050ff00000001844 */
[C---:B------:R-:W-:Y:S01]  /*df20*/  HMMA.16816.F32 R72, R16.reuse, R26, R72 ;  /* 0x0000001a1048723c */ /* 0x040fe20000001848 */
[----:B------:R-:W4:Y:S07]  /*df30*/  LDSM.16.MT88.4 R24, [R195+0x1100] ;  /* 0x00110000c318783b */ /* 0x000f2e0000004200 */
[C---:B------:R-:W-:Y:S08]  /*df40*/  HMMA.16816.F32 R76, R16.reuse, R28, R76 ;  /* 0x0000001c104c723c */ /* 0x040ff0000000184c */
[C---:B------:R-:W-:Y:S01]  /*df50*/  HMMA.16816.F32 R80, R16.reuse, R30, R80 ;  /* 0x0000001e1050723c */ /* 0x040fe20000001850 */
[----:B------:R-:W3:Y:S07]  /*df60*/  LDSM.16.MT88.4 R28, [R189+0x1100] ;  /* 0x00110000bd1c783b */ /* 0x000eee0000004200 */
[C---:B------:R-:W-:Y:S08]  /*df70*/  HMMA.16816.F32 R84, R16.reuse, R32, R84 ;  /* 0x000000201054723c */ /* 0x040ff00000001854 */
[C---:B------:R-:W-:Y:S01]  /*df80*/  HMMA.16816.F32 R88, R16.reuse, R34, R88 ;  /* 0x000000221058723c */ /* 0x040fe20000001858 */
[----:B------:R-:W4:Y:S07]  /*df90*/  LDSM.16.MT88.4 R32, [R195+0x3100] ;  /* 0x00310000c320783b */ /* 0x000f2e0000004200 */
[C---:B-1----:R-:W-:Y:S08]  /*dfa0*/  HMMA.16816.F32 R92, R16.reuse, R20, R92 ;  /* 0x00000014105c723c */ /* 0x042ff0000000185c */
[----:B------:R-:W-:Y:S01]  /*dfb0*/  HMMA.16816.F32 R96, R16, R22, R96 ;  /* 0x000000161060723c */ /* 0x000fe20000001860 */
[----:B------:R-:W1:Y:S06]  /*dfc0*/  LDSM.16.MT88.4 R20, [R188+0x3100] ;  /* 0x00310000bc14783b */ /* 0x000e6c0000004200 */
[----:B--2---:R-:W-:Y:S01]  /*dfd0*/  F2FP.PACK_AB R16, R173, R168 ;  /* 0x000000a8ad10723e */ /* 0x004fe200000000ff */
[----:B------:R-:W-:Y:S01]  /*dfe0*/  FADD.FTZ R168, R168, R159 ;  /* 0x0000009fa8a87221 */ /* 0x000fe20000010000 */
[----:B-----5:R-:W-:Y:S03]  /*dff0*/  F2FP.PACK_AB R18, R175, R164 ;  /* 0x000000a4af12723e */ /* 0x020fe600000000ff */
[----:B------:R-:W-:Y:S01]  /*e000*/  F2FP.PACK_AB R17, R169, R162 ;  /* 0x000000a2a911723e */ /* 0x000fe200000000ff */
[----:B------:R-:W-:Y:S01]  /*e010*/  FADD.FTZ R173, R173, R168 ;  /* 0x000000a8adad7221 */ /* 0x000fe20000010000 */
[----:B---3--:R-:W-:Y:S03]  /*e020*/  F2FP.PACK_AB R19, R165, R166 ;  /* 0x000000a6a513723e */ /* 0x008fe600000000ff */
[----:B------:R-:W-:Y:S04]  /*e030*/  FADD.FTZ R164, R164, R173 ;  /* 0x000000ada4a47221 */ /* 0x000fe80000010000 */
[C---:B----4-:R-:W-:Y:S03]  /*e040*/  HMMA.16816.F32 R4, R16.reuse, R24, R4 ;  /* 0x000000181004723c */ /* 0x050fe60000001804 */
[----:B------:R-:W-:Y:S05]  /*e050*/  FADD.FTZ R164, R175, R164 ;  /* 0x000000a4afa47221 */ /* 0x000fea0000010000 */
[C---:B------:R-:W-:Y:S01]  /*e060*/  HMMA.16816.F32 R8, R16.reuse, R26, R8 ;  /* 0x0000001a1008723c */ /* 0x040fe20000001808 */
[----:B------:R-:W2:Y:S07]  /*e070*/  LDSM.16.MT88.4 R24, [R195+0x5100] ;  /* 0x00510000c318783b */ /* 0x000eae0000004200 */
[C---:B------:R-:W-:Y:S08]  /*e080*/  HMMA.16816.F32 R100, R16.reuse, R124, R100 ;  /* 0x0000007c1064723c */ /* 0x040ff00000001864 */
[C---:B------:R-:W-:Y:S01]  /*e090*/  HMMA.16816.F32 R104, R16.reuse, R126, R104 ;  /* 0x0000007e1068723c */ /* 0x040fe20000001868 */
[----:B------:R-:W-:Y:S07]  /*e0a0*/  LDSM.16.MT88.4 R124, [R195+0x1900] ;  /* 0x00190000c37c783b */ /* 0x000fee0000004200 */
[C---:B------:R-:W-:Y:S08]  /*e0b0*/  HMMA.16816.F32 R108, R16.reuse, R28, R108 ;  /* 0x0000001c106c723c */ /* 0x040ff0000000186c */
[C---:B------:R-:W-:Y:S01]  /*e0c0*/  HMMA.16816.F32 R112, R16.reuse, R30, R112 ;  /* 0x0000001e1070723c */ /* 0x040fe20000001870 */
[----:B------:R-:W3:Y:S07]  /*e0d0*/  LDSM.16.MT88.4 R28, [R190+0x5100] ;  /* 0x00510000be1c783b */ /* 0x000eee0000004200 */
[C---:B------:R-:W-:Y:S08]  /*e0e0*/  HMMA.16816.F32 R116, R16.reuse, R128, R116 ;  /* 0x000000801074723c */ /* 0x040ff00000001874 */
[C---:B------:R-:W-:Y:S08]  /*e0f0*/  HMMA.16816.F32 R120, R16.reuse, R130, R120 ;  /* 0x000000821078723c */ /* 0x040ff00000001878 */
[C---:B------:R-:W-:Y:S08]  /*e100*/  HMMA.16816.F32 R36, R16.reuse, R32, R36 ;  /* 0x000000201024723c */ /* 0x040ff00000001824 */
[C---:B------:R-:W-:Y:S01]  /*e110*/  HMMA.16816.F32 R40, R16.reuse, R34, R40 ;  /* 0x000000221028723c */ /* 0x040fe20000001828 */
[----:B------:R-:W4:Y:S07]  /*e120*/  LDSM.16.MT88.4 R32, [R189+0x5100] ;  /* 0x00510000bd20783b */ /* 0x000f2e0000004200 */
        /* <DEDUP_REMOVED lines=19> */
[----:B------:R-:W-:Y:S01]  /*e260*/  HMMA.16816.F32 R96, R16, R22, R96 ;  /* 0x000000161060723c */ /* 0x000fe20000001860 */
[----:B------:R-:W1:Y:S06]  /*e270*/  LDSM.16.MT88.4 R20, [R189+0x3900] ;  /* 0x00390000bd14783b */ /* 0x000e6c0000004200 */
[----:B------:R-:W-:Y:S01]  /*e280*/  F2FP.PACK_AB R16, R170, R167 ;  /* 0x000000a7aa10723e */ /* 0x000fe200000000ff */
[----:B------:R-:W-:Y:S01]  /*e290*/  FADD.FTZ R167, R167, R164 ;  /* 0x000000a4a7a77221 */ /* 0x000fe20000010000 */
[----:B------:R-:W-:Y:S03]  /*e2a0*/  F2FP.PACK_AB R18, R172, R171 ;  /* 0x000000abac12723e */ /* 0x000fe600000000ff */
[----:B------:R-:W-:Y:S01]  /*e2b0*/  F2FP.PACK_AB R17, R221, R174 ;  /* 0x000000aedd11723e */ /* 0x000fe200000000ff */
[----:B------:R-:W-:Y:S01]  /*e2c0*/  FADD.FTZ R170, R170, R167 ;  /* 0x000000a7aaaa7221 */ /* 0x000fe20000010000 */
[----:B------:R-:W-:Y:S03]  /*e2d0*/  F2FP.PACK_AB R19, R13, R220 ;  /* 0x000000dc0d13723e */ /* 0x000fe600000000ff */
[----:B------:R-:W-:Y:S04]  /*e2e0*/  FADD.FTZ R171, R171, R170 ;  /* 0x000000aaabab7221 */ /* 0x000fe80000010000 */
[C---:B------:R-:W-:Y:S01]  /*e2f0*/  HMMA.16816.F32 R128, R16.reuse, R124, R4 ;  /* 0x0000007c1080723c */ /* 0x040fe20000001804 */
[----:B------:R-:W5:Y:S02]  /*e300*/  LDSM.16.MT88.4 R4, [R190+0x5900] ;  /* 0x00590000be04783b */ /* 0x000f640000004200 */
[----:B------:R-:W-:Y:S05]  /*e310*/  FADD.FTZ R210, R172, R171 ;  /* 0x000000abacd27221 */ /* 0x000fea0000010000 */
[C---:B------:R-:W-:Y:S01]  /*e320*/  HMMA.16816.F32 R124, R16.reuse, R126, R8 ;  /* 0x0000007e107c723c */ /* 0x040fe20000001808 */
[----:B------:R-:W1:Y:S07]  /*e330*/  LDSM.16.MT88.4 R8, [R189+0x5900] ;  /* 0x00590000bd08783b */ /* 0x000e6e0000004200 */
[C---:B--2---:R-:W-:Y:S08]  /*e340*/  HMMA.16816.F32 R100, R16.reuse, R24, R100 ;  /* 0x000000181064723c */ /* 0x044ff00000001864 */
[C---:B------:R-:W-:Y:S08]  /*e350*/  HMMA.16816.F32 R104, R16.reuse, R26, R104 ;  /* 0x0000001a1068723c */ /* 0x040ff00000001868 */
[C---:B---3--:R-:W-:Y:S08]  /*e360*/  HMMA.16816.F32 R108, R16.reuse, R28, R108 ;  /* 0x0000001c106c723c */ /* 0x048ff0000000186c */
[C---:B------:R-:W-:Y:S08]  /*e370*/  HMMA.16816.F32 R112, R16.reuse, R30, R112 ;  /* 0x0000001e1070723c */ /* 0x040ff00000001870 */
[C---:B----4-:R-:W-:Y:S08]  /*e380*/  HMMA.16816.F32 R116, R16.reuse, R32, R116 ;  /* 0x000000201074723c */ /* 0x050ff00000001874 */
[C---:B------:R-:W-:Y:S08]  /*e390*/  HMMA.16816.F32 R120, R16.reuse, R34, R120 ;  /* 0x000000221078723c */ /* 0x040ff00000001878 */
[C---:B------:R-:W-:Y:S08]  /*e3a0*/  HMMA.16816.F32 R36, R16.reuse, R132, R36 ;  /* 0x000000841024723c */ /* 0x040ff00000001824 */
[C---:B------:R-:W-:Y:S08]  /*e3b0*/  HMMA.16816.F32 R40, R16.reuse, R134, R40 ;  /* 0x000000861028723c */ /* 0x040ff00000001828 */
[C---:B------:R-:W-:Y:S08]  /*e3c0*/  HMMA.16816.F32 R44, R16.reuse, R136, R44 ;  /* 0x00000088102c723c */ /* 0x040ff0000000182c */
[C---:B------:R-:W-:Y:S08]  /*e3d0*/  HMMA.16816.F32 R48, R16.reuse, R138, R48 ;  /* 0x0000008a1030723c */ /* 0x040ff00000001830 */
[C---:B-1----:R-:W-:Y:S08]  /*e3e0*/  HMMA.16816.F32 R52, R16.reuse, R20, R52 ;  /* 0x000000141034723c */ /* 0x042ff00000001834 */
[C---:B------:R-:W-:Y:S01]  /*e3f0*/  HMMA.16816.F32 R56, R16.reuse, R22, R56 ;  /* 0x000000161038723c */ /* 0x040fe20000001838 */
[----:B------:R-:W1:Y:S07]  /*e400*/  LDSM.16.MT88.4 R20, [R188+0x5900] ;  /* 0x00590000bc14783b */ /* 0x000e6e0000004200 */
[C---:B------:R-:W-:Y:S08]  /*e410*/  HMMA.16816.F32 R60, R16.reuse, R140, R60 ;  /* 0x0000008c103c723c */ /* 0x040ff0000000183c */
[C---:B------:R-:W-:Y:S08]  /*e420*/  HMMA.16816.F32 R64, R16.reuse, R142, R64 ;  /* 0x0000008e1040723c */ /* 0x040ff00000001840 */
[C---:B------:R-:W-:Y:S08]  /*e430*/  HMMA.16816.F32 R68, R16.reuse, R144, R68 ;  /* 0x000000901044723c */ /* 0x040ff00000001844 */
[C---:B------:R-:W-:Y:S08]  /*e440*/  HMMA.16816.F32 R72, R16.reuse, R146, R72 ;  /* 0x000000921048723c */ /* 0x040ff00000001848 */
[C---:B-----5:R-:W-:Y:S07]  /*e450*/  HMMA.16816.F32 R76, R16.reuse, R4, R76 ;  /* 0x00000004104c723c */ /* 0x060fee000000184c */
[----:B------:R-:W-:Y:S01]  /*e460*/  FADD.FTZ R5, R151, R152 ;  /* 0x0000009897057221 */ /* 0x000fe20000010000 */
[C---:B------:R-:W-:Y:S04]  /*e470*/  HMMA.16816.F32 R80, R16.reuse, R6, R80 ;  /* 0x000000061050723c */ /* 0x040fe80000001850 */
[----:B------:R-:W-:Y:S04]  /*e480*/  FADD.FTZ R5, R150, R5 ;  /* 0x0000000596057221 */ /* 0x000fe80000010000 */
[C---:B------:R-:W-:Y:S04]  /*e490*/  HMMA.16816.F32 R84, R16.reuse, R8, R84 ;  /* 0x000000081054723c */ /* 0x040fe80000001854 */
[----:B------:R-:W-:Y:S04]  /*e4a0*/  FADD.FTZ R158, R158, R5 ;  /* 0x000000059e9e7221 */ /* 0x000fe80000010000 */
[C---:B------:R-:W-:Y:S04]  /*e4b0*/  HMMA.16816.F32 R88, R16.reuse, R10, R88 ;  /* 0x0000000a1058723c */ /* 0x040fe80000001858 */
[----:B------:R-:W-:Y:S04]  /*e4c0*/  FADD.FTZ R161, R161, R158 ;  /* 0x0000009ea1a17221 */ /* 0x000fe80000010000 */
[----:B------:R-:W-:Y:S01]  /*e4d0*/  FADD.FTZ R160, R160, R161 ;  /* 0x000000a1a0a07221 */ /* 0x000fe20000010000 */
[C---:B-1----:R-:W-:Y:S03]  /*e4e0*/  HMMA.16816.F32 R92, R16.reuse, R20, R92 ;  /* 0x00000014105c723c */ /* 0x042fe6000000185c */
[----:B------:R-:W-:Y:S04]  /*e4f0*/  FADD.FTZ R163, R163, R160 ;  /* 0x000000a0a3a37221 */ /* 0x000fe80000010000 */
[----:B------:R-:W-:Y:S01]  /*e500*/  FADD.FTZ R162, R162, R163 ;  /* 0x000000a3a2a27221 */ /* 0x000fe20000010000 */
[----:B------:R-:W-:Y:S04]  /*e510*/  HMMA.16816.F32 R96, R16, R22, R96 ;  /* 0x000000161060723c */ /* 0x000fe80000001860 */
[----:B------:R-:W-:Y:S04]  /*e520*/  FADD.FTZ R169, R169, R162 ;  /* 0x000000a2a9a97221 */ /* 0x000fe80000010000 */
[----:B------:R-:W-:Y:S04]  /*e530*/  FADD.FTZ R166, R166, R169 ;  /* 0x000000a9a6a67221 */ /* 0x000fe80000010000 */
[----:B------:R-:W-:Y:S04]  /*e540*/  FADD.FTZ R165, R165, R166 ;  /* 0x000000a6a5a57221 */ /* 0x000fe80000010000 */
[----:B------:R-:W-:Y:S04]  /*e550*/  FADD.FTZ R174, R174, R165 ;  /* 0x000000a5aeae7221 */ /* 0x000fe80000010000 */
[----:B------:R-:W-:Y:S04]  /*e560*/  FADD.FTZ R221, R221, R174 ;  /* 0x000000aedddd7221 */ /* 0x000fe80000010000 */
[----:B------:R-:W-:Y:S04]  /*e570*/  FADD.FTZ R220, R220, R221 ;  /* 0x000000dddcdc7221 */ /* 0x000fe80000010000 */
[----:B------:R-:W-:Y:S01]  /*e580*/  FADD.FTZ R211, R13, R220 ;  /* 0x000000dc0dd37221 */ /* 0x000fe20000010000 */
[----:B------:R-:W-:-:S05]  /*e590*/  @P0 BRA `(.L_x_386) ;  /* 0xffffcc0000000947 */ /* 0x000fca000383ffff */
.L_x_377:
[----:B------:R-:W1:Y:S01]  /*e5a0*/  SHFL.BFLY PT, R3, R210, 0x2, 0x1f ;  /* 0x0c401f00d2037f89 */ /* 0x000e6200000e0000 */
[----:B------:R-:W-:-:S02]  /*e5b0*/  MOV R7, RZ ;  /* 0x000000ff00077202 */ /* 0x000fc40000000f00 */
[----:B------:R-:W-:Y:S01]  /*e5c0*/  MOV R4, RZ ;  /* 0x000000ff00047202 */ /* 0x000fe20000000f00 */
[----:B------:R-:W2:Y:S01]  /*e5d0*/  SHFL.BFLY PT, R2, R211, 0x2, 0x1f ;  /* 0x0c401f00d3027f89 */ /* 0x000ea200000e0000 */
[----:B------:R-:W-:Y:S01]  /*e5e0*/  PLOP3.LUT P2, PT, PT, PT, PT, 0x8, 0x0 ;  /* 0x000000000000781c */ /* 0x000fe20003f4e170 */
[----:B-1----:R-:W-:Y:S02]  /*e5f0*/  FADD.FTZ R3, R3, R210 ;  /* 0x000000d203037221 */ /* 0x002fe40000010000 */
[----:B--2---:R-:W-:-:S03]  /*e600*/  FADD.FTZ R2, R2, R211 ;  /* 0x000000d302027221 */ /* 0x004fc60000010000 */
[----:B------:R-:W1:Y:S04]  /*e610*/  SHFL.BFLY PT, R6, R3, 0x1, 0x1f ;  /* 0x0c201f0003067f89 */ /* 0x000e6800000e0000 */
[----:B------:R-:W2:Y:S01]  /*e620*/  SHFL.BFLY PT, R5, R2, 0x1, 0x1f ;  /* 0x0c201f0002057f89 */ /* 0x000ea200000e0000 */
[----:B-1----:R-:W-:Y:S02]  /*e630*/  FADD.FTZ R6, R3, R6 ;  /* 0x0000000603067221 */ /* 0x002fe40000010000 */
[----:B--2---:R-:W-:-:S03]  /*e640*/  FADD.FTZ R5, R5, R2 ;  /* 0x0000000205057221 */ /* 0x004fc60000010000 */
[----:B------:R-:W-:Y:S02]  /*e650*/  FSETP.NE.FTZ.AND P1, PT, R6, RZ, PT ;  /* 0x000000ff0600720b */ /* 0x000fe40003f35000 */
[----:B------:R-:W-:-:S11]  /*e660*/  FSETP.NE.FTZ.AND P0, PT, R5, RZ, PT ;  /* 0x000000ff0500720b */ /* 0x000fd60003f15000 */
[----:B------:R-:W1:Y:S01]  /*e670*/  @P1 MUFU.RCP R7, R6 ;  /* 0x0000000600071308 */ /* 0x000e620000001000 */
[----:B------:R-:W-:Y:S02]  /*e680*/  @P1 MOV R10, 0x3f317218 ;  /* 0x3f317218000a1802 */ /* 0x000fe40000000f00 */
[----:B------:R-:W-:-:S05]  /*e690*/  @P0 MOV R11, 0x3f317218 ;  /* 0x3f317218000b0802 */ /* 0x000fca0000000f00 */
[----:B------:R-:W2:Y:S01]  /*e6a0*/  @P1 MUFU.LG2 R6, R6 ;  /* 0x0000000600061308 */ /* 0x000ea20000000c00 */
[----:B------:R-:W-:-:S07]  /*e6b0*/  @P0 FMUL.FTZ R11, R11, c[0x0][0x2d0] ;  /* 0x0000b4000b0b0a20 */ /* 0x000fce0000410000 */
[----:B------:R-:W3:Y:S01]  /*e6c0*/  @P0 MUFU.LG2 R8, R5 ;  /* 0x0000000500080308 */ /* 0x000ee20000000c00 */
[C---:B-1----:R-:W-:Y:S02]  /*e6d0*/  FMUL.FTZ R128, R7.reuse, R128 ;  /* 0x0000008007807220 */ /* 0x042fe40000410000 */
[C---:B------:R-:W-:Y:S02]  /*e6e0*/  FMUL.FTZ R129, R7.reuse, R129 ;  /* 0x0000008107817220 */ /* 0x040fe40000410000 */
[C---:B------:R-:W-:Y:S02]  /*e6f0*/  FMUL.FTZ R124, R7.reuse, R124 ;  /* 0x0000007c077c7220 */ /* 0x040fe40000410000 */
[----:B------:R-:W-:Y:S01]  /*e700*/  FMUL.FTZ R125, R7, R125 ;  /* 0x0000007d077d7220 */ /* 0x000fe20000410000 */
[----:B------:R1:W4:Y:S01]  /*e710*/  @P0 MUFU.RCP R4, R5 ;  /* 0x0000000500040308 */ /* 0x0003220000001000 */
[----:B--2---:R-:W-:Y:S02]  /*e720*/  @P1 FMUL.FTZ R9, R6, 0.69314718246459960938 ;  /* 0x3f31721806091820 */ /* 0x004fe40000410000 */
[----:B------:R-:W-:-:S02]  /*e730*/  @P1 FMUL.FTZ R6, R10, c[0x0][0x2d0] ;  /* 0x0000b4000a061a20 */ /* 0x000fc40000410000 */
[C---:B------:R-:W-:Y:S02]  /*e740*/  FMUL.FTZ R100, R7.reuse, R100 ;  /* 0x0000006407647220 */ /* 0x040fe40000410000 */
[C---:B------:R-:W-:Y:S02]  /*e750*/  FMUL.FTZ R101, R7.reuse, R101 ;  /* 0x0000006507657220 */ /* 0x040fe40000410000 */
[----:B---3--:R-:W-:Y:S02]  /*e760*/  @P0 FMUL.FTZ R8, R8, 0.69314718246459960938 ;  /* 0x3f31721808080820 */ /* 0x008fe40000410000 */
[C---:B------:R-:W-:Y:S02]  /*e770*/  FMUL.FTZ R104, R7.reuse, R104 ;  /* 0x0000006807687220 */ /* 0x040fe40000410000 */
[C---:B------:R-:W-:Y:S02]  /*e780*/  FMUL.FTZ R105, R7.reuse, R105 ;  /* 0x0000006907697220 */ /* 0x040fe40000410000 */
[C---:B------:R-:W-:Y:S01]  /*e790*/  FMUL.FTZ R108, R7.reuse, R108 ;  /* 0x0000006c076c7220 */ /* 0x040fe20000410000 */
[----:B-1----:R-:W-:Y:S01]  /*e7a0*/  MOV R5, 0xff800000 ;  /* 0xff80000000057802 */ /* 0x002fe20000000f00 */
        /* <DEDUP_REMOVED lines=38> */
[----:B------:R-:W-:Y:S01]  /*ea10*/  FMUL.FTZ R97, R7, R97 ;  /* 0x0000006107617220 */ /* 0x000fe20000410000 */
[----:B------:R-:W-:Y:S01]  /*ea20*/  MOV R7, 0xff800000 ;  /* 0xff80000000077802 */ /* 0x000fe20000000f00 */
[C---:B----4-:R-:W-:Y:S02]  /*ea30*/  FMUL.FTZ R130, R4.reuse, R130 ;  /* 0x0000008204827220 */ /* 0x050fe40000410000 */
        /* <DEDUP_REMOVED lines=49> */
.L_x_344:
[----:B------:R-:W-:Y:S05]  /*ed50*/  @P2 BRA `(.L_x_387) ;  /* 0x0000197000002947 */ /* 0x000fea0003800000 */
[----:B------:R-:W1:Y:S01]  /*ed60*/  S2R R9, SR_CTAID.Y ;  /* 0x0000000000097919 */ /* 0x000e620000002600 */
[----:B------:R-:W-:Y:S01]  /*ed70*/  IMAD R8, RZ, RZ, -UR15 ;  /* 0x8000000fff087e24 */ /* 0x000fe2000f8e02ff */
[----:B------:R-:W-:Y:S01]  /*ed80*/  USHF.R.S32.HI UR6, URZ, 0x1f, UR15 ;  /* 0x0000001f3f067899 */ /* 0x000fe2000801140f */
[----:B------:R-:W-:Y:S01]  /*ed90*/  BSSY B0, `(.L_x_388) ;  /* 0x0000101000007945 */ /* 0x000fe20003800000 */
[----:B------:R-:W2:Y:S01]  /*eda0*/  S2R R4, SR_TID.X ;  /* 0x0000000000047919 */ /* 0x000ea20000002100 */
[----:B------:R-:W-:-:S02]  /*edb0*/  ULDC.64 UR4, c[0x0][0x4d0] ;  /* 0x0001340000047ab9 */ /* 0x000fc40000000a00 */
[----:B------:R-:W-:Y:S01]  /*edc0*/  UIMAD UR7, UR6, UR4, URZ ;  /* 0x00000004060772a4 */ /* 0x000fe2000f8e023f */
[----:B------:R-:W3:Y:S01]  /*edd0*/  S2R R11, SR_CTAID.Z ;  /* 0x00000000000b7919 */ /* 0x000ee20000002700 */
[----:B------:R-:W-:Y:S02]  /*ede0*/  UIMAD.WIDE.U32 UR8, UR15, UR4, URZ ;  /* 0x000000040f0872a5 */ /* 0x000fe4000f8e003f */
[----:B------:R-:W-:Y:S01]  /*edf0*/  UIMAD UR7, UR15, UR5, UR7 ;  /* 0x000000050f0772a4 */ /* 0x000fe2000f8e0207 */
[----:B------:R-:W4:Y:S02]  /*ee00*/  S2R R12, SR_CTAID.X ;  /* 0x00000000000c7919 */ /* 0x000f240000002500 */
[----:B------:R-:W-:Y:S01]  /*ee10*/  ULDC.64 UR4, c[0x0][0x438] ;  /* 0x00010e0000047ab9 */ /* 0x000fe20000000a00 */
[----:B------:R-:W-:Y:S01]  /*ee20*/  MOV R19, UR9 ;  /* 0x0000000900137c02 */ /* 0x000fe20008000f00 */
[----:B------:R-:W-:Y:S01]  /*ee30*/  UIMAD.WIDE.U32 UR10, UR15, UR4, URZ ;  /* 0x000000040f0a72a5 */ /* 0x000fe2000f8e003f */
[----:B------:R-:W-:Y:S01]  /*ee40*/  IMAD.U32 R18, RZ, RZ, UR8 ;  /* 0x00000008ff127e24 */ /* 0x000fe2000f8e00ff */
[----:B------:R-:W-:-:S02]  /*ee50*/  UIMAD UR4, UR6, UR4, URZ ;  /* 0x00000004060472a4 */ /* 0x000fc4000f8e023f */
[----:B------:R-:W-:Y:S02]  /*ee60*/  UIADD3 UR7, UR9, UR7, URZ ;  /* 0x0000000709077290 */ /* 0x000fe4000fffe03f */
[----:B------:R-:W-:Y:S01]  /*ee70*/  UIMAD UR4, UR15, UR5, UR4 ;  /* 0x000000050f0472a4 */ /* 0x000fe2000f8e0204 */
[----:B------:R-:W-:Y:S01]  /*ee80*/  MOV R16, UR10 ;  /* 0x0000000a00107c02 */ /* 0x000fe20008000f00 */
[----:B-1----:R-:W-:Y:S02]  /*ee90*/  IMAD R8, R8, c[0x0][0x550], R9 ;  /* 0x0001540008087a24 */ /* 0x002fe400078e0209 */
[----:B------:R-:W-:Y:S01]  /*eea0*/  UIADD3 UR4, UR11, UR4, URZ ;  /* 0x000000040b047290 */ /* 0x000fe2000fffe03f */
[----:B------:R-:W-:Y:S01]  /*eeb0*/  IMAD.U32 R17, RZ, RZ, UR11 ;  /* 0x0000000bff117e24 */ /* 0x000fe2000f8e00ff */
[----:B--2---:R-:W-:Y:S01]  /*eec0*/  SHF.R.S32.HI R9, RZ, 0x1f, R4 ;  /* 0x0000001fff097819 */ /* 0x004fe20000011404 */
[----:B------:R-:W-:-:S03]  /*eed0*/  IMAD.U32 R19, RZ, RZ, UR7 ;  /* 0x00000007ff137e24 */ /* 0x000fc6000f8e00ff */
[CC--:B------:R-:W-:Y:S01]  /*eee0*/  LEA.HI R0, R9.reuse, R4.reuse, RZ, 0x5 ;  /* 0x0000000409007211 */ /* 0x0c0fe200078f28ff */
[----:B------:R-:W-:Y:S01]  /*eef0*/  IMAD.U32 R17, RZ, RZ, UR4 ;  /* 0x00000004ff117e24 */ /* 0x000fe2000f8e00ff */
[-C--:B------:R-:W-:Y:S01]  /*ef00*/  LEA.HI R9, R9, R4.reuse, RZ, 0x2 ;  /* 0x0000000409097211 */ /* 0x080fe200078f10ff */
[C---:B---3--:R-:W-:Y:S01]  /*ef10*/  IMAD.WIDE.U32 R18, R11.reuse, c[0x0][0x4d8], R18 ;  /* 0x000136000b127a25 */ /* 0x048fe200078e0012 */
[----:B------:R-:W-:Y:S02]  /*ef20*/  LOP3.LUT R13, R0, 0xffffffe0, RZ, 0xc0, !PT ;  /* 0xffffffe0000d7812 */ /* 0x000fe400078ec0ff */
[----:B------:R-:W-:Y:S01]  /*ef30*/  SHF.R.S32.HI R15, RZ, 0x5, R0 ;  /* 0x00000005ff0f7819 */ /* 0x000fe20000011400 */
[----:B------:R-:W-:Y:S01]  /*ef40*/  IMAD.WIDE.U32 R16, R11, c[0x0][0x440], R16 ;  /* 0x000110000b107a25 */ /* 0x000fe200078e0010 */
[----:B------:R-:W-:Y:S02]  /*ef50*/  SHF.R.S32.HI R0, RZ, 0x1f, R0 ;  /* 0x0000001fff007819 */ /* 0x000fe40000011400 */
[----:B------:R-:W-:Y:S01]  /*ef60*/  LOP3.LUT R9, R9, 0xfffffffc, RZ, 0xc0, !PT ;  /* 0xfffffffc09097812 */ /* 0x000fe200078ec0ff */
[----:B------:R-:W-:Y:S01]  /*ef70*/  IMAD.IADD R6, R4, 0x1, -R13 ;  /* 0x0000000104067824 */ /* 0x000fe200078e0a0d */
[----:B------:R-:W-:Y:S01]  /*ef80*/  LEA.HI R0, R0, R15, RZ, 0x3 ;  /* 0x0000000f00007211 */ /* 0x000fe200078f18ff */
[----:B------:R-:W-:Y:S01]  /*ef90*/  IMAD.MOV.U32 R20, RZ, RZ, R18 ;  /* 0x000000ffff147224 */ /* 0x000fe200078e0012 */
[----:B------:R-:W-:-:S02]  /*efa0*/  IADD3 R9, -R9, R4, RZ ;  /* 0x0000000409097210 */ /* 0x000fc40007ffe1ff */
[----:B------:R-:W-:Y:S02]  /*efb0*/  LOP3.LUT R0, R0, 0xffffff8, RZ, 0xc0, !PT ;  /* 0x0ffffff800007812 */ /* 0x000fe400078ec0ff */
[----:B------:R-:W-:Y:S02]  /*efc0*/  SHF.R.S32.HI R13, RZ, 0x1f, R6 ;  /* 0x0000001fff0d7819 */ /* 0x000fe40000011406 */
[----:B------:R-:W-:Y:S01]  /*efd0*/  SHF.R.S32.HI R10, RZ, 0x1f, R11 ;  /* 0x0000001fff0a7819 */ /* 0x000fe2000001140b */
[----:B------:R-:W-:Y:S01]  /*efe0*/  IMAD.IADD R15, R15, 0x1, -R0 ;  /* 0x000000010f0f7824 */ /* 0x000fe200078e0a00 */
[----:B------:R-:W-:Y:S02]  /*eff0*/  LEA.HI R0, R9, R9, RZ, 0x1 ;  /* 0x0000000909007211 */ /* 0x000fe400078f08ff */
[----:B------:R-:W-:Y:S01]  /*f000*/  LEA.HI R4, R13, R6, RZ, 0x2 ;  /* 0x000000060d047211 */ /* 0x000fe200078f10ff */
[----:B------:R-:W-:Y:S01]  /*f010*/  IMAD.MOV.U32 R13, RZ, RZ, c[0x0][0x4e8] ;  /* 0x00013a00ff0d7624 */ /* 0x000fe200078e00ff */
[----:B------:R-:W-:-:S02]  /*f020*/  LOP3.LUT R0, R0, 0x1ffffffe, RZ, 0xc0, !PT ;  /* 0x1ffffffe00007812 */ /* 0x000fc400078ec0ff */
[----:B------:R-:W-:Y:S02]  /*f030*/  SHF.R.S32.HI R14, RZ, 0x2, R4 ;  /* 0x00000002ff0e7819 */ /* 0x000fe40000011404 */
[----:B------:R-:W-:Y:S01]  /*f040*/  IADD3 R0, R9, -R0, RZ ;  /* 0x8000000009007210 */ /* 0x000fe20007ffe0ff */
[----:B------:R-:W-:Y:S01]  /*f050*/  BAR.SYNC.DEFER_BLOCKING 0x1, 0x100 ;  /* 0x0044000000007b1d */ /* 0x000fe20000010000 */
[----:B------:R-:W-:Y:S01]  /*f060*/  ISETP.NE.AND P1, PT, R13, 0x1, PT ;  /* 0x000000010d00780c */ /* 0x000fe20003f25270 */
[----:B------:R-:W-:Y:S01]  /*f070*/  IMAD R15, R15, 0x10, R14 ;  /* 0x000000100f0f7824 */ /* 0x000fe200078e020e */
[----:B------:R-:W-:Y:S01]  /*f080*/  MOV R22, R16 ;  /* 0x0000001000167202 */ /* 0x000fe20000000f00 */
[----:B------:R-:W-:Y:S02]  /*f090*/  IMAD R14, R10, c[0x0][0x4d8], RZ ;  /* 0x000136000a0e7a24 */ /* 0x000fe400078e02ff */
[----:B------:R-:W-:Y:S01]  /*f0a0*/  IMAD R9, R0, 0x8, R15 ;  /* 0x0000000800097824 */ /* 0x000fe200078e020f */
[----:B------:R-:W-:Y:S01]  /*f0b0*/  SHF.R.S32.HI R0, RZ, 0x1f, R8 ;  /* 0x0000001fff007819 */ /* 0x000fe20000011408 */
[----:B------:R-:W-:-:S02]  /*f0c0*/  IMAD R10, R10, c[0x0][0x440], RZ ;  /* 0x000110000a0a7a24 */ /* 0x000fc400078e02ff */
[C---:B------:R-:W-:Y:S01]  /*f0d0*/  IMAD R14, R11.reuse, c[0x0][0x4dc], R14 ;  /* 0x000137000b0e7a24 */ /* 0x040fe200078e020e */
[C---:B----4-:R-:W-:Y:S01]  /*f0e0*/  LEA R9, R12.reuse, R9, 0x7 ;  /* 0x000000090c097211 */ /* 0x050fe200078e38ff */
[----:B------:R-:W-:Y:S01]  /*f0f0*/  IMAD R10, R11, c[0x0][0x444], R10 ;  /* 0x000111000b0a7a24 */ /* 0x000fe200078e020a */
[----:B------:R-:W-:Y:S01]  /*f100*/  LEA R12, R12, R15, 0x7 ;  /* 0x0000000f0c0c7211 */ /* 0x000fe200078e38ff */
[----:B------:R-:W-:Y:S01]  /*f110*/  IMAD.IADD R21, R19, 0x1, R14 ;  /* 0x0000000113157824 */ /* 0x000fe200078e020e */
[----:B------:R-:W-:Y:S01]  /*f120*/  MOV R11, R9 ;  /* 0x00000009000b7202 */ /* 0x000fe20000000f00 */
[----:B------:R-:W-:Y:S02]  /*f130*/  IMAD.IADD R23, R17, 0x1, R10 ;  /* 0x0000000111177824 */ /* 0x000fe400078e020a */
[----:B------:R-:W-:-:S04]  /*f140*/  @P1 IMAD.HI.U32 R10, R9, c[0x0][0x4ec], RZ ;  /* 0x00013b00090a1a27 */ /* 0x000fc800078e00ff */
[C---:B------:R-:W-:Y:S01]  /*f150*/  IMAD R17, R0.reuse, c[0x0][0x4e0], RZ ;  /* 0x0001380000117a24 */ /* 0x040fe200078e02ff */
[----:B------:R-:W-:Y:S01]  /*f160*/  @P1 SHF.R.U32.HI R11, RZ, c[0x0][0x4f0], R10 ;  /* 0x00013c00ff0b1a19 */ /* 0x000fe2000001160a */
[----:B------:R-:W-:Y:S01]  /*f170*/  IMAD R19, R0, c[0x0][0x448], RZ ;  /* 0x0001120000137a24 */ /* 0x000fe200078e02ff */
[----:B------:R-:W-:Y:S01]  /*f180*/  MOV R10, R9 ;  /* 0x00000009000a7202 */ /* 0x000fe20000000f00 */
[C---:B------:R-:W-:Y:S01]  /*f190*/  IMAD R17, R8.reuse, c[0x0][0x4e4], R17 ;  /* 0x0001390008117a24 */ /* 0x040fe200078e0211 */
[--C-:B------:R-:W-:Y:S01]  /*f1a0*/  SHF.R.S32.HI R14, RZ, 0x1f, R11.reuse ;  /* 0x0000001fff0e7819 */ /* 0x100fe2000001140b */
[----:B------:R-:W-:Y:S02]  /*f1b0*/  IMAD.MOV R0, RZ, RZ, -R11 ;  /* 0x000000ffff007224 */ /* 0x000fe400078e0a0b */
[C---:B------:R-:W-:Y:S02]  /*f1c0*/  IMAD R19, R8.reuse, c[0x0][0x44c], R19 ;  /* 0x0001130008137a24 */ /* 0x040fe400078e0213 */
[----:B------:R-:W-:-:S04]  /*f1d0*/  IMAD.WIDE.U32 R22, R8, c[0x0][0x448], R22 ;  /* 0x0001120008167a25 */ /* 0x000fc800078e0016 */
[----:B------:R-:W-:-:S04]  /*f1e0*/  IMAD.WIDE.U32 R20, R8, c[0x0][0x4e0], R20 ;  /* 0x0001380008147a25 */ /* 0x000fc800078e0014 */
[----:B------:R-:W-:Y:S01]  /*f1f0*/  @P1 IMAD.HI.U32 R8, R9, c[0x0][0x4ec], RZ ;  /* 0x00013b0009081a27 */ /* 0x000fe200078e00ff */
[----:B------:R-:W-:-:S03]  /*f200*/  IADD3 R16, P0, R11, R20, RZ ;  /* 0x000000140b107210 */ /* 0x000fc60007f1e0ff */
[----:B------:R-:W-:Y:S01]  /*f210*/  IMAD R0, R0, c[0x0][0x4e8], R9 ;  /* 0x00013a0000007a24 */ /* 0x000fe200078e0209 */
[----:B------:R-:W-:Y:S01]  /*f220*/  @P1 SHF.R.U32.HI R10, RZ, c[0x0][0x4f0], R8 ;  /* 0x00013c00ff0a1a19 */ /* 0x000fe20000011608 */
[----:B------:R-:W-:Y:S01]  /*f230*/  IMAD.IADD R23, R23, 0x1, R19 ;  /* 0x0000000117177824 */ /* 0x000fe200078e0213 */
[----:B------:R-:W-:Y:S01]  /*f240*/  IADD3.X R17, R14, R21, R17, P0, !PT ;  /* 0x000000150e117210 */ /* 0x000fe200007fe411 */
[----:B------:R-:W-:Y:S01]  /*f250*/  IMAD R13, R13, c[0x0][0x388], RZ ;  /* 0x0000e2000d0d7a24 */ /* 0x000fe200078e02ff */
[----:B------:R-:W-:Y:S01]  /*f260*/  SHF.R.S32.HI R8, RZ, 0x1f, R0 ;  /* 0x0000001fff087819 */ /* 0x000fe20000011400 */
[C---:B------:R-:W-:Y:S01]  /*f270*/  IMAD.WIDE.U32 R22, R10.reuse, c[0x0][0x430], R22 ;  /* 0x00010c000a167a25 */ /* 0x040fe200078e0016 */
[----:B------:R-:W-:Y:S02]  /*f280*/  IADD3 R14, -R10, RZ, RZ ;  /* 0x000000ff0a0e7210 */ /* 0x000fe40007ffe1ff */
[----:B------:R-:W-:Y:S01]  /*f290*/  LOP3.LUT P1, RZ, R6, 0x3, RZ, 0xc0, !PT ;  /* 0x0000000306ff7812 */ /* 0x000fe2000782c0ff */
[----:B------:R-:W-:Y:S01]  /*f2a0*/  IMAD R11, R8, c[0x0][0x4c8], RZ ;  /* 0x00013200080b7a24 */ /* 0x000fe200078e02ff */
[----:B------:R-:W-:Y:S01]  /*f2b0*/  SHF.R.S32.HI R8, RZ, 0x1f, R10 ;  /* 0x0000001fff087819 */ /* 0x000fe2000001140a */
[----:B------:R-:W-:Y:S01]  /*f2c0*/  IMAD.WIDE.U32 R16, R0, c[0x0][0x4c8], R16 ;  /* 0x0001320000107a25 */ /* 0x000fe200078e0010 */
[----:B------:R-:W-:-:S03]  /*f2d0*/  ISETP.GE.OR P2, PT, R12, R13, P1 ;  /* 0x0000000d0c00720c */ /* 0x000fc60000f46670 */
[----:B------:R-:W-:Y:S01]  /*f2e0*/  IMAD R11, R0, c[0x0][0x4cc], R11 ;  /* 0x00013300000b7a24 */ /* 0x000fe200078e020b */
[----:B------:R-:W-:Y:S01]  /*f2f0*/  LEA R0, P0, R16, c[0x0][0x4a8], 0x2 ;  /* 0x00012a0010007a11 */ /* 0x000fe200078010ff */
[----:B------:R-:W-:Y:S02]  /*f300*/  IMAD R14, R14, c[0x0][0x4e8], R9 ;  /* 0x00013a000e0e7a24 */ /* 0x000fe400078e0209 */
[----:B------:R-:W-:Y:S02]  /*f310*/  IMAD.IADD R11, R17, 0x1, R11 ;  /* 0x00000001110b7824 */ /* 0x000fe400078e020b */
[----:B------:R-:W-:Y:S01]  /*f320*/  IMAD R9, R8, c[0x0][0x430], RZ ;  /* 0x00010c0008097a24 */ /* 0x000fe200078e02ff */
[----:B------:R-:W-:Y:S01]  /*f330*/  SHFL.IDX PT, R18, R0, 0x1, 0x1c1f ;  /* 0x003c1f0000127f89 */ /* 0x000fe200000e0000 */
[----:B------:R-:W-:Y:S02]  /*f340*/  SHF.R.S32.HI R8, RZ, 0x1f, R14 ;  /* 0x0000001fff087819 */ /* 0x000fe4000001140e */
[----:B------:R-:W-:Y:S01]  /*f350*/  LEA.HI.X R11, R16, c[0x0][0x4ac], R11, 0x2, P0 ;  /* 0x00012b00100b7a11 */ /* 0x000fe200000f140b */
[----:B------:R-:W-:Y:S01]  /*f360*/  IMAD R9, R10, c[0x0][0x434], R9 ;  /* 0x00010d000a097a24 */ /* 0x000fe200078e0209 */
[----:B------:R-:W-:Y:S03]  /*f370*/  SHFL.IDX PT, R16, R0, RZ, 0x1c1f ;  /* 0x001c1fff00107589 */ /* 0x000fe600000e0000 */
[----:B------:R-:W-:Y:S01]  /*f380*/  IMAD.IADD R23, R23, 0x1, R9 ;  /* 0x0000000117177824 */ /* 0x000fe200078e0209 */
[----:B------:R-:W1:Y:S01]  /*f390*/  SHFL.IDX PT, R17, R11, RZ, 0x1c1f ;  /* 0x001c1fff0b117589 */ /* 0x000e6200000e0000 */
[----:B------:R-:W-:Y:S01]  /*f3a0*/  IMAD R9, R8, c[0x0][0x428], RZ ;  /* 0x00010a0008097a24 */ /* 0x000fe200078e02ff */
[----:B------:R-:W-:-:S02]  /*f3b0*/  IADD3 R8, R12, 0x8, RZ ;  /* 0x000000080c087810 */ /* 0x000fc40007ffe0ff */
[----:B------:R2:W3:Y:S01]  /*f3c0*/  SHFL.IDX PT, R19, R11, 0x1, 0x1c1f ;  /* 0x003c1f000b137f89 */ /* 0x0004e200000e0000 */
[----:B------:R-:W-:Y:S01]  /*f3d0*/  IMAD R9, R14, c[0x0][0x42c], R9 ;  /* 0x00010b000e097a24 */ /* 0x000fe200078e0209 */
[----:B------:R-:W-:Y:S01]  /*f3e0*/  ISETP.GE.OR P1, PT, R8, R13, P1 ;  /* 0x0000000d0800720c */ /* 0x000fe20000f26670 */
[----:B------:R-:W-:-:S05]  /*f3f0*/  IMAD.WIDE.U32 R14, R14, c[0x0][0x428], R22 ;  /* 0x00010a000e0e7a25 */ /* 0x000fca00078e0016 */
[----:B------:R-:W-:Y:S02]  /*f400*/  IADD3 R10, R15, R9, RZ ;  /* 0x000000090f0a7210 */ /* 0x000fe40007ffe0ff */
[----:B------:R-:W-:-:S04]  /*f410*/  LEA R9, P0, R14, c[0x0][0x400], 0x2 ;  /* 0x000100000e097a11 */ /* 0x000fc800078010ff */
[----:B------:R-:W-:Y:S02]  /*f420*/  LEA.HI.X R10, R14, c[0x0][0x404], R10, 0x2, P0 ;  /* 0x000101000e0a7a11 */ /* 0x000fe400000f140a */
[----:B------:R4:W4:Y:S01]  /*f430*/  SHFL.IDX PT, R14, R9, RZ, 0x1c1f ;  /* 0x001c1fff090e7589 */ /* 0x00092200000e0000 */
[----:B------:R-:W-:-:S03]  /*f440*/  ISETP.GE.AND P0, PT, R8, R13, PT ;  /* 0x0000000d0800720c */ /* 0x000fc60003f06270 */
[----:B-1----:R1:W-:Y:S01]  /*f450*/  @!P2 ST.E [R16.64], R5 ;  /* 0x000000051000a985 */ /* 0x0023e2000c101910 */
[----:B--2---:R-:W-:-:S03]  /*f460*/  LOP3.LUT R11, R4, 0x7ffffffc, RZ, 0xc0, !PT ;  /* 0x7ffffffc040b7812 */ /* 0x004fc600078ec0ff */
[----:B---3--:R1:W-:Y:S01]  /*f470*/  @!P1 ST.E [R18.64], R7 ;  /* 0x0000000712009985 */ /* 0x0083e2000c101910 */
[----:B------:R-:W-:Y:S01]  /*f480*/  ISETP.GE.AND P1, PT, R12, R13, PT ;  /* 0x0000000d0c00720c */ /* 0x000fe20003f26270 */
[----:B------:R-:W-:Y:S02]  /*f490*/  IMAD.IADD R11, R6, 0x1, -R11 ;  /* 0x00000001060b7824 */ /* 0x000fe400078e0a0b */
[----:B------:R1:W2:Y:S03]  /*f4a0*/  SHFL.IDX PT, R15, R10, RZ, 0x1c1f ;  /* 0x001c1fff0a0f7589 */ /* 0x0002a600000e0000 */
[----:B------:R-:W-:-:S07]  /*f4b0*/  SHF.L.U32 R11, R11, 0x1, RZ ;  /* 0x000000010b0b7819 */ /* 0x000fce00000006ff */
[----:B------:R-:W-:Y:S05]  /*f4c0*/  @P1 BRA `(.L_x_389) ;  /* 0x000008d000001947 */ /* 0x000fea0003800000 */
[C---:B------:R-:W-:Y:S02]  /*f4d0*/  ISETP.GE.AND P1, PT, R11.reuse, c[0x0][0x3c8], PT ;  /* 0x0000f2000b007a0c */ /* 0x040fe40003f26270 */
[C---:B-1----:R-:W-:Y:S02]  /*f4e0*/  IADD3 R7, R11.reuse, 0x8, RZ ;  /* 0x000000080b077810 */ /* 0x042fe40007ffe0ff */
[C---:B------:R-:W-:Y:S02]  /*f4f0*/  IADD3 R6, R11.reuse, 0x10, RZ ;  /* 0x000000100b067810 */ /* 0x040fe40007ffe0ff */
[----:B------:R-:W-:Y:S02]  /*f500*/  IADD3 R5, R11, 0x18, RZ ;  /* 0x000000180b057810 */ /* 0x000fe40007ffe0ff */
[----:B------:R-:W-:Y:S02]  /*f510*/  ISETP.GE.AND P5, PT, R7, c[0x0][0x3c8], PT ;  /* 0x0000f20007007a0c */ /* 0x000fe40003fa6270 */
[----:B------:R-:W-:-:S02]  /*f520*/  ISETP.GE.AND P4, PT, R6, c[0x0][0x3c8], PT ;  /* 0x0000f20006007a0c */ /* 0x000fc40003f86270 */
[C---:B------:R-:W-:Y:S01]  /*f530*/  IADD3 R4, R11.reuse, 0x20, RZ ;  /* 0x000000200b047810 */ /* 0x040fe20007ffe0ff */
[----:B--2-4-:R-:W-:Y:S01]  /*f540*/  @!P1 IMAD.WIDE R12, R11, 0x4, R14 ;  /* 0x000000040b0c9825 */ /* 0x014fe200078e020e */
[----:B------:R-:W-:Y:S02]  /*f550*/  ISETP.GE.AND P3, PT, R5, c[0x0][0x3c8], PT ;  /* 0x0000f20005007a0c */ /* 0x000fe40003f66270 */
[----:B------:R-:W-:Y:S02]  /*f560*/  ISETP.GE.AND P2, PT, R4, c[0x0][0x3c8], PT ;  /* 0x0000f20004007a0c */ /* 0x000fe40003f46270 */
[C---:B------:R-:W-:Y:S01]  /*f570*/  IADD3 R0, R11.reuse, 0x28, RZ ;  /* 0x000000280b007810 */ /* 0x040fe20007ffe0ff */
[----:B------:R1:W-:Y:S01]  /*f580*/  @!P1 ST.E.64 [R12.64], R128 ;  /* 0x000000800c009985 */ /* 0x0003e2000c101b10 */
[----:B------:R-:W-:Y:S02]  /*f590*/  IADD3 R8, R11, 0x30, RZ ;  /* 0x000000300b087810 */ /* 0x000fe40007ffe0ff */
[----:B------:R-:W-:-:S02]  /*f5a0*/  ISETP.GE.AND P6, PT, R0, c[0x0][0x3c8], PT ;  /* 0x0000f20000007a0c */ /* 0x000fc40003fc6270 */
[----:B------:R-:W-:Y:S02]  /*f5b0*/  @!P5 LEA.HI R7, R7, R7, RZ, 0x1 ;  /* 0x000000070707d211 */ /* 0x000fe400078f08ff */
[----:B------:R-:W-:Y:S02]  /*f5c0*/  ISETP.GE.AND P1, PT, R8, c[0x0][0x3c8], PT ;  /* 0x0000f20008007a0c */ /* 0x000fe40003f26270 */
[----:B------:R-:W-:Y:S02]  /*f5d0*/  @!P4 LEA.HI R6, R6, R6, RZ, 0x1 ;  /* 0x000000060606c211 */ /* 0x000fe400078f08ff */
[----:B------:R-:W-:Y:S02]  /*f5e0*/  @!P3 LEA.HI R5, R5, R5, RZ, 0x1 ;  /* 0x000000050505b211 */ /* 0x000fe400078f08ff */
[----:B------:R-:W-:Y:S02]  /*f5f0*/  @!P5 LOP3.LUT R7, R7, 0xfffffffe, RZ, 0xc0, !PT ;  /* 0xfffffffe0707d812 */ /* 0x000fe400078ec0ff */
[----:B------:R-:W-:-:S02]  /*f600*/  @!P4 LOP3.LUT R17, R6, 0xfffffffe, RZ, 0xc0, !PT ;  /* 0xfffffffe0611c812 */ /* 0x000fc400078ec0ff */
[----:B------:R-:W-:Y:S01]  /*f610*/  @!P2 LEA.HI R4, R4, R4, RZ, 0x1 ;  /* 0x000000040404a211 */ /* 0x000fe200078f08ff */
[--C-:B------:R-:W-:Y:S01]  /*f620*/  @!P5 IMAD.WIDE R6, R7, 0x4, R14.reuse ;  /* 0x000000040706d825 */ /* 0x100fe200078e020e */
[----:B------:R-:W-:Y:S02]  /*f630*/  @!P3 LOP3.LUT R5, R5, 0xfffffffe, RZ, 0xc0, !PT ;  /* 0xfffffffe0505b812 */ /* 0x000fe400078ec0ff */
[----:B------:R-:W-:Y:S02]  /*f640*/  @!P2 LOP3.LUT R19, R4, 0xfffffffe, RZ, 0xc0, !PT ;  /* 0xfffffffe0413a812 */ /* 0x000fe400078ec0ff */
[----:B------:R-:W-:Y:S01]  /*f650*/  @!P6 LEA.HI R0, R0, R0, RZ, 0x1 ;  /* 0x000000000000e211 */ /* 0x000fe200078f08ff */
[--C-:B------:R-:W-:Y:S01]  /*f660*/  @!P3 IMAD.WIDE R4, R5, 0x4, R14.reuse ;  /* 0x000000040504b825 */ /* 0x100fe200078e020e */
[----:B------:R-:W-:Y:S01]  /*f670*/  @!P1 LEA.HI R8, R8, R8, RZ, 0x1 ;  /* 0x0000000808089211 */ /* 0x000fe200078f08ff */
[----:B------:R2:W-:Y:S01]  /*f680*/  @!P5 ST.E.64 [R6.64], R124 ;  /* 0x0000007c0600d985 */ /* 0x0005e2000c101b10 */
[----:B------:R-:W-:Y:S01]  /*f690*/  IADD3 R21, R11, 0x38, RZ ;  /* 0x000000380b157810 */ /* 0x000fe20007ffe0ff */
[----:B-1----:R-:W-:Y:S01]  /*f6a0*/  @!P4 IMAD.WIDE R12, R17, 0x4, R14 ;  /* 0x00000004110cc825 */ /* 0x002fe200078e020e */
[----:B------:R-:W-:-:S02]  /*f6b0*/  IADD3 R20, R11, 0x40, RZ ;  /* 0x000000400b147810 */ /* 0x000fc40007ffe0ff */
[----:B------:R-:W-:Y:S01]  /*f6c0*/  ISETP.GE.AND P5, PT, R21, c[0x0][0x3c8], PT ;  /* 0x0000f20015007a0c */ /* 0x000fe20003fa6270 */
[----:B------:R-:W-:Y:S01]  /*f6d0*/  @!P2 IMAD.WIDE R16, R19, 0x4, R14 ;  /* 0x000000041310a825 */ /* 0x000fe200078e020e */
[----:B------:R1:W-:Y:S01]  /*f6e0*/  @!P4 ST.E.64 [R12.64], R100 ;  /* 0x000000640c00c985 */ /* 0x0003e2000c101b10 */
[C---:B------:R-:W-:Y:S02]  /*f6f0*/  IADD3 R19, R11.reuse, 0x48, RZ ;  /* 0x000000480b137810 */ /* 0x040fe40007ffe0ff */
[----:B------:R-:W-:Y:S01]  /*f700*/  IADD3 R18, R11, 0x50, RZ ;  /* 0x000000500b127810 */ /* 0x000fe20007ffe0ff */
[----:B------:R3:W-:Y:S01]  /*f710*/  @!P3 ST.E.64 [R4.64], R104 ;  /* 0x000000680400b985 */ /* 0x0007e2000c101b10 */
[----:B------:R-:W-:Y:S02]  /*f720*/  ISETP.GE.AND P4, PT, R20, c[0x0][0x3c8], PT ;  /* 0x0000f20014007a0c */ /* 0x000fe40003f86270 */
[----:B------:R-:W-:Y:S01]  /*f730*/  ISETP.GE.AND P3, PT, R19, c[0x0][0x3c8], PT ;  /* 0x0000f20013007a0c */ /* 0x000fe20003f66270 */
[----:B------:R4:W-:Y:S01]  /*f740*/  @!P2 ST.E.64 [R16.64], R108 ;  /* 0x0000006c1000a985 */ /* 0x0009e2000c101b10 */
[----:B------:R-:W-:-:S02]  /*f750*/  ISETP.GE.AND P2, PT, R18, c[0x0][0x3c8], PT ;  /* 0x0000f20012007a0c */ /* 0x000fc40003f46270 */
[----:B------:R-:W-:-:S04]  /*f760*/  @!P5 LEA.HI R21, R21, R21, RZ, 0x1 ;  /* 0x000000151515d211 */ /* 0x000fc800078f08ff */
[----:B------:R-:W-:-:S03]  /*f770*/  @!P5 LOP3.LUT R21, R21, 0xfffffffe, RZ, 0xc0, !PT ;  /* 0xfffffffe1515d812 */ /* 0x000fc600078ec0ff */
[----:B------:R-:W-:Y:S02]  /*f780*/  @!P4 LEA.HI R20, R20, R20, RZ, 0x1 ;  /* 0x000000141414c211 */ /* 0x000fe400078f08ff */
[----:B------:R-:W-:Y:S02]  /*f790*/  @!P3 LEA.HI R19, R19, R19, RZ, 0x1 ;  /* 0x000000131313b211 */ /* 0x000fe400078f08ff */
[----:B--2---:R-:W-:Y:S02]  /*f7a0*/  @!P6 LOP3.LUT R7, R0, 0xfffffffe, RZ, 0xc0, !PT ;  /* 0xfffffffe0007e812 */ /* 0x004fe400078ec0ff */
[----:B------:R-:W-:Y:S02]  /*f7b0*/  IADD3 R0, R11, 0x58, RZ ;  /* 0x000000580b007810 */ /* 0x000fe40007ffe0ff */
[----:B------:R-:W-:Y:S01]  /*f7c0*/  @!P2 LEA.HI R18, R18, R18, RZ, 0x1 ;  /* 0x000000121212a211 */ /* 0x000fe200078f08ff */
[----:B------:R-:W-:Y:S01]  /*f7d0*/  @!P6 IMAD.WIDE R6, R7, 0x4, R14 ;  /* 0x000000040706e825 */ /* 0x000fe200078e020e */
[----:B------:R-:W-:-:S02]  /*f7e0*/  @!P3 LOP3.LUT R19, R19, 0xfffffffe, RZ, 0xc0, !PT ;  /* 0xfffffffe1313b812 */ /* 0x000fc400078ec0ff */
[----:B-1----:R-:W-:Y:S02]  /*f7f0*/  @!P4 LOP3.LUT R13, R20, 0xfffffffe, RZ, 0xc0, !PT ;  /* 0xfffffffe140dc812 */ /* 0x002fe400078ec0ff */
[----:B------:R1:W-:Y:S01]  /*f800*/  @!P6 ST.E.64 [R6.64], R112 ;  /* 0x000000700600e985 */ /* 0x0003e2000c101b10 */
[----:B---3--:R-:W-:Y:S02]  /*f810*/  @!P1 LOP3.LUT R5, R8, 0xfffffffe, RZ, 0xc0, !PT ;  /* 0xfffffffe08059812 */ /* 0x008fe400078ec0ff */
[----:B------:R-:W-:Y:S01]  /*f820*/  IADD3 R8, R11, 0x60, RZ ;  /* 0x000000600b087810 */ /* 0x000fe20007ffe0ff */
[--C-:B------:R-:W-:Y:S01]  /*f830*/  @!P4 IMAD.WIDE R12, R13, 0x4, R14.reuse ;  /* 0x000000040d0cc825 */ /* 0x100fe200078e020e */
[----:B------:R-:W-:Y:S02]  /*f840*/  IADD3 R20, R11, 0x68, RZ ;  /* 0x000000680b147810 */ /* 0x000fe40007ffe0ff */
[----:B------:R-:W-:Y:S01]  /*f850*/  ISETP.GE.AND P6, PT, R8, c[0x0][0x3c8], PT ;  /* 0x0000f20008007a0c */ /* 0x000fe20003fc6270 */
[----:B------:R-:W-:-:S04]  /*f860*/  @!P1 IMAD.WIDE R4, R5, 0x4, R14 ;  /* 0x0000000405049825 */ /* 0x000fc800078e020e */
[----:B----4-:R-:W-:Y:S01]  /*f870*/  @!P3 IMAD.WIDE R16, R19, 0x4, R14 ;  /* 0x000000041310b825 */ /* 0x010fe200078e020e */
[----:B------:R2:W-:Y:S01]  /*f880*/  @!P1 ST.E.64 [R4.64], R116 ;  /* 0x0000007404009985 */ /* 0x0005e2000c101b10 */
[----:B------:R-:W-:Y:S02]  /*f890*/  ISETP.GE.AND P1, PT, R0, c[0x0][0x3c8], PT ;  /* 0x0000f20000007a0c */ /* 0x000fe40003f26270 */
[----:B------:R-:W-:-:S04]  /*f8a0*/  IADD3 R19, R11, 0x70, RZ ;  /* 0x000000700b137810 */ /* 0x000fc80007ffe0ff */
[----:B------:R-:W-:-:S07]  /*f8b0*/  @!P6 LEA.HI R8, R8, R8, RZ, 0x1 ;  /* 0x000000080808e211 */ /* 0x000fce00078f08ff */
[----:B------:R-:W-:Y:S02]  /*f8c0*/  @!P1 LEA.HI R0, R0, R0, RZ, 0x1 ;  /* 0x0000000000009211 */ /* 0x000fe400078f08ff */
[----:B-1----:R-:W-:Y:S02]  /*f8d0*/  @!P2 LOP3.LUT R7, R18, 0xfffffffe, RZ, 0xc0, !PT ;  /* 0xfffffffe1207a812 */ /* 0x002fe400078ec0ff */
[----:B------:R-:W-:Y:S02]  /*f8e0*/  @!P1 LOP3.LUT R23, R0, 0xfffffffe, RZ, 0xc0, !PT ;  /* 0xfffffffe00179812 */ /* 0x000fe400078ec0ff */
[----:B------:R-:W-:Y:S01]  /*f8f0*/  IADD3 R18, R11, 0x78, RZ ;  /* 0x000000780b127810 */ /* 0x000fe20007ffe0ff */
[----:B------:R-:W-:Y:S01]  /*f900*/  @!P2 IMAD.WIDE R6, R7, 0x4, R14 ;  /* 0x000000040706a825 */ /* 0x000fe200078e020e */
[----:B------:R-:W-:-:S03]  /*f910*/  IADD3 R0, R11, 0x88, RZ ;  /* 0x000000880b007810 */ /* 0x000fc60007ffe0ff */
[----:B--2---:R-:W-:Y:S01]  /*f920*/  @!P5 IMAD.WIDE R4, R21, 0x4, R14 ;  /* 0x000000041504d825 */ /* 0x004fe200078e020e */
[----:B------:R-:W-:-:S04]  /*f930*/  IADD3 R21, R11, 0x80, RZ ;  /* 0x000000800b157810 */ /* 0x000fc80007ffe0ff */
[----:B------:R1:W-:Y:S01]  /*f940*/  @!P5 ST.E.64 [R4.64], R120 ;  /* 0x000000780400d985 */ /* 0x0003e2000c101b10 */
[----:B------:R-:W-:-:S03]  /*f950*/  ISETP.GE.AND P5, PT, R20, c[0x0][0x3c8], PT ;  /* 0x0000f20014007a0c */ /* 0x000fc60003fa6270 */
[----:B------:R2:W-:Y:S01]  /*f960*/  @!P4 ST.E.64 [R12.64], R36 ;  /* 0x000000240c00c985 */ /* 0x0005e2000c101b10 */
[----:B------:R-:W-:-:S03]  /*f970*/  ISETP.GE.AND P4, PT, R19, c[0x0][0x3c8], PT ;  /* 0x0000f20013007a0c */ /* 0x000fc60003f86270 */
[----:B------:R-:W-:Y:S01]  /*f980*/  @!P3 ST.E.64 [R16.64], R40 ;  /* 0x000000281000b985 */ /* 0x000fe2000c101b10 */
[----:B------:R-:W-:-:S03]  /*f990*/  ISETP.GE.AND P3, PT, R18, c[0x0][0x3c8], PT ;  /* 0x0000f20012007a0c */ /* 0x000fc60003f66270 */
[----:B------:R3:W-:Y:S01]  /*f9a0*/  @!P2 ST.E.64 [R6.64], R44 ;  /* 0x0000002c0600a985 */ /* 0x0007e2000c101b10 */
[----:B------:R-:W-:Y:S02]  /*f9b0*/  ISETP.GE.AND P2, PT, R21, c[0x0][0x3c8], PT ;  /* 0x0000f20015007a0c */ /* 0x000fe40003f46270 */
[----:B------:R-:W-:-:S03]  /*f9c0*/  @!P5 LEA.HI R20, R20, R20, RZ, 0x1 ;  /* 0x000000141414d211 */ /* 0x000fc600078f08ff */
[----:B------:R-:W-:-:S04]  /*f9d0*/  @!P4 LEA.HI R19, R19, R19, RZ, 0x1 ;  /* 0x000000131313c211 */ /* 0x000fc800078f08ff */
[----:B------:R-:W-:Y:S02]  /*f9e0*/  @!P3 LEA.HI R18, R18, R18, RZ, 0x1 ;  /* 0x000000121212b211 */ /* 0x000fe400078f08ff */
[----:B------:R-:W-:Y:S02]  /*f9f0*/  @!P4 LOP3.LUT R19, R19, 0xfffffffe, RZ, 0xc0, !PT ;  /* 0xfffffffe1313c812 */ /* 0x000fe400078ec0ff */
[----:B------:R-:W-:Y:S02]  /*fa00*/  @!P2 LEA.HI R21, R21, R21, RZ, 0x1 ;  /* 0x000000151515a211 */ /* 0x000fe400078f08ff */
[----:B-1----:R-:W-:Y:S02]  /*fa10*/  @!P6 LOP3.LUT R5, R8, 0xfffffffe, RZ, 0xc0, !PT ;  /* 0xfffffffe0805e812 */ /* 0x002fe400078ec0ff */
[----:B------:R-:W-:Y:S01]  /*fa20*/  @!P2 LOP3.LUT R21, R21, 0xfffffffe, RZ, 0xc0, !PT ;  /* 0xfffffffe1515a812 */ /* 0x000fe200078ec0ff */
[----:B--2---:R-:W-:Y:S01]  /*fa30*/  @!P1 IMAD.WIDE R12, R23, 0x4, R14 ;  /* 0x00000004170c9825 */ /* 0x004fe200078e020e */
[----:B------:R-:W-:-:S03]  /*fa40*/  IADD3 R8, R11, 0x98, RZ ;  /* 0x000000980b087810 */ /* 0x000fc60007ffe0ff */
[--C-:B------:R-:W-:Y:S01]  /*fa50*/  @!P6 IMAD.WIDE R4, R5, 0x4, R14.reuse ;  /* 0x000000040504e825 */ /* 0x100fe200078e020e */
[----:B------:R1:W-:Y:S01]  /*fa60*/  @!P1 ST.E.64 [R12.64], R48 ;  /* 0x000000300c009985 */ /* 0x0003e2000c101b10 */
[----:B------:R-:W-:Y:S02]  /*fa70*/  ISETP.GE.AND P1, PT, R0, c[0x0][0x3c8], PT ;  /* 0x0000f20000007a0c */ /* 0x000fe40003f26270 */
[----:B---3--:R-:W-:Y:S01]  /*fa80*/  @!P5 LOP3.LUT R7, R20, 0xfffffffe, RZ, 0xc0, !PT ;  /* 0xfffffffe1407d812 */ /* 0x008fe200078ec0ff */
[----:B------:R2:W-:Y:S01]  /*fa90*/  @!P6 ST.E.64 [R4.64], R52 ;  /* 0x000000340400e985 */ /* 0x0005e2000c101b10 */
[----:B------:R-:W-:Y:S01]  /*faa0*/  @!P4 IMAD.WIDE R16, R19, 0x4, R14 ;  /* 0x000000041310c825 */ /* 0x000fe200078e020e */
[----:B------:R-:W-:-:S03]  /*fab0*/  IADD3 R20, R11, 0xa8, RZ ;  /* 0x000000a80b147810 */ /* 0x000fc60007ffe0ff */
[----:B------:R-:W-:-:S05]  /*fac0*/  @!P5 IMAD.WIDE R6, R7, 0x4, R14 ;  /* 0x000000040706d825 */ /* 0x000fca00078e020e */
[----:B------:R-:W-:Y:S01]  /*fad0*/  @!P1 LEA.HI R0, R0, R0, RZ, 0x1 ;  /* 0x0000000000009211 */ /* 0x000fe200078f08ff */
[----:B------:R3:W-:Y:S01]  /*fae0*/  @!P5 ST.E.64 [R6.64], R56 ;  /* 0x000000380600d985 */ /* 0x0007e2000c101b10 */
[----:B------:R-:W-:-:S03]  /*faf0*/  ISETP.GE.AND P5, PT, R8, c[0x0][0x3c8], PT ;  /* 0x0000f20008007a0c */ /* 0x000fc60003fa6270 */
[----:B------:R4:W-:Y:S01]  /*fb00*/  @!P4 ST.E.64 [R16.64], R60 ;  /* 0x0000003c1000c985 */ /* 0x0009e2000c101b10 */
[----:B-1----:R-:W-:Y:S01]  /*fb10*/  @!P3 LOP3.LUT R13, R18, 0xfffffffe, RZ, 0xc0, !PT ;  /* 0xfffffffe120db812 */ /* 0x002fe200078ec0ff */
[--C-:B------:R-:W-:Y:S01]  /*fb20*/  @!P2 IMAD.WIDE R18, R21, 0x4, R14.reuse ;  /* 0x000000041512a825 */ /* 0x100fe200078e020e */
[----:B------:R-:W-:Y:S02]  /*fb30*/  IADD3 R21, R11, 0xa0, RZ ;  /* 0x000000a00b157810 */ /* 0x000fe40007ffe0ff */
[----:B--2---:R-:W-:Y:S01]  /*fb40*/  @!P1 LOP3.LUT R5, R0, 0xfffffffe, RZ, 0xc0, !PT ;  /* 0xfffffffe00059812 */ /* 0x004fe200078ec0ff */
[--C-:B------:R-:W-:Y:S01]  /*fb50*/  @!P3 IMAD.WIDE R12, R13, 0x4, R14.reuse ;  /* 0x000000040d0cb825 */ /* 0x100fe200078e020e */
[----:B------:R-:W-:Y:S02]  /*fb60*/  IADD3 R0, R11, 0x90, RZ ;  /* 0x000000900b007810 */ /* 0x000fe40007ffe0ff */
[----:B------:R-:W-:Y:S01]  /*fb70*/  ISETP.GE.AND P4, PT, R21, c[0x0][0x3c8], PT ;  /* 0x0000f20015007a0c */ /* 0x000fe20003f86270 */
[----:B------:R-:W-:Y:S01]  /*fb80*/  @!P1 IMAD.WIDE R4, R5, 0x4, R14 ;  /* 0x0000000405049825 */ /* 0x000fe200078e020e */
[----:B------:R-:W-:Y:S01]  /*fb90*/  ISETP.GE.AND P6, PT, R0, c[0x0][0x3c8], PT ;  /* 0x0000f20000007a0c */ /* 0x000fe20003fc6270 */
[----:B------:R1:W-:Y:S01]  /*fba0*/  @!P3 ST.E.64 [R12.64], R64 ;  /* 0x000000400c00b985 */ /* 0x0003e2000c101b10 */
[----:B------:R-:W-:-:S02]  /*fbb0*/  ISETP.GE.AND P3, PT, R20, c[0x0][0x3c8], PT ;  /* 0x0000f20014007a0c */ /* 0x000fc40003f66270 */
[----:B------:R-:W-:Y:S01]  /*fbc0*/  @!P5 LEA.HI R8, R8, R8, RZ, 0x1 ;  /* 0x000000080808d211 */ /* 0x000fe200078f08ff */
[----:B------:R2:W-:Y:S01]  /*fbd0*/  @!P2 ST.E.64 [R18.64], R68 ;  /* 0x000000441200a985 */ /* 0x0005e2000c101b10 */
[C---:B---3--:R-:W-:Y:S02]  /*fbe0*/  IADD3 R7, R11.reuse, 0xb0, RZ ;  /* 0x000000b00b077810 */ /* 0x048fe40007ffe0ff */
[----:B------:R-:W-:Y:S01]  /*fbf0*/  IADD3 R6, R11, 0xb8, RZ ;  /* 0x000000b80b067810 */ /* 0x000fe20007ffe0ff */
[----:B------:R3:W-:Y:S01]  /*fc00*/  @!P1 ST.E.64 [R4.64], R72 ;  /* 0x0000004804009985 */ /* 0x0007e2000c101b10 */
[----:B------:R-:W-:Y:S02]  /*fc10*/  ISETP.GE.AND P2, PT, R7, c[0x0][0x3c8], PT ;  /* 0x0000f20007007a0c */ /* 0x000fe40003f46270 */
[----:B------:R-:W-:Y:S02]  /*fc20*/  ISETP.GE.AND P1, PT, R6, c[0x0][0x3c8], PT ;  /* 0x0000f20006007a0c */ /* 0x000fe40003f26270 */
[----:B------:R-:W-:-:S02]  /*fc30*/  @!P6 LEA.HI R0, R0, R0, RZ, 0x1 ;  /* 0x000000000000e211 */ /* 0x000fc400078f08ff */
[----:B------:R-:W-:Y:S02]  /*fc40*/  @!P4 LEA.HI R21, R21, R21, RZ, 0x1 ;  /* 0x000000151515c211 */ /* 0x000fe400078f08ff */
[----:B------:R-:W-:Y:S02]  /*fc50*/  @!P3 LEA.HI R20, R20, R20, RZ, 0x1 ;  /* 0x000000141414b211 */ /* 0x000fe400078f08ff */
[----:B------:R-:W-:Y:S02]  /*fc60*/  @!P4 LOP3.LUT R21, R21, 0xfffffffe, RZ, 0xc0, !PT ;  /* 0xfffffffe1515c812 */ /* 0x000fe400078ec0ff */
[----:B----4-:R-:W-:Y:S02]  /*fc70*/  @!P3 LOP3.LUT R17, R20, 0xfffffffe, RZ, 0xc0, !PT ;  /* 0xfffffffe1411b812 */ /* 0x010fe400078ec0ff */
[----:B------:R-:W-:Y:S01]  /*fc80*/  @!P2 LEA.HI R7, R7, R7, RZ, 0x1 ;  /* 0x000000070707a211 */ /* 0x000fe200078f08ff */
[----:B------:R-:W-:Y:S01]  /*fc90*/  @!P4 IMAD.WIDE R20, R21, 0x4, R14 ;  /* 0x000000041514c825 */ /* 0x000fe200078e020e */
[----:B------:R-:W-:-:S02]  /*fca0*/  @!P1 LEA.HI R6, R6, R6, RZ, 0x1 ;  /* 0x0000000606069211 */ /* 0x000fc400078f08ff */
[----:B------:R-:W-:Y:S01]  /*fcb0*/  @!P2 LOP3.LUT R7, R7, 0xfffffffe, RZ, 0xc0, !PT ;  /* 0xfffffffe0707a812 */ /* 0x000fe200078ec0ff */
[----:B------:R-:W-:Y:S01]  /*fcc0*/  @!P3 IMAD.WIDE R16, R17, 0x4, R14 ;  /* 0x000000041110b825 */ /* 0x000fe200078e020e */
[----:B-1----:R-:W-:Y:S02]  /*fcd0*/  @!P5 LOP3.LUT R13, R8, 0xfffffffe, RZ, 0xc0, !PT ;  /* 0xfffffffe080dd812 */ /* 0x002fe400078ec0ff */
[----:B--2---:R-:W-:-:S03]  /*fce0*/  @!P1 LOP3.LUT R19, R6, 0xfffffffe, RZ, 0xc0, !PT ;  /* 0xfffffffe06139812 */ /* 0x004fc600078ec0ff */
[----:B------:R-:W-:Y:S01]  /*fcf0*/  @!P5 IMAD.WIDE R12, R13, 0x4, R14 ;  /* 0x000000040d0cd825 */ /* 0x000fe200078e020e */
[----:B---3--:R-:W-:-:S03]  /*fd00*/  @!P6 LOP3.LUT R5, R0, 0xfffffffe, RZ, 0xc0, !PT ;  /* 0xfffffffe0005e812 */ /* 0x008fc600078ec0ff */
[----:B------:R-:W-:-:S04]  /*fd10*/  @!P2 IMAD.WIDE R6, R7, 0x4, R14 ;  /* 0x000000040706a825 */ /* 0x000fc800078e020e */
[----:B------:R-:W-:-:S04]  /*fd20*/  @!P6 IMAD.WIDE R4, R5, 0x4, R14 ;  /* 0x000000040504e825 */ /* 0x000fc800078e020e */
[----:B------:R-:W-:Y:S01]  /*fd30*/  @!P1 IMAD.WIDE R14, R19, 0x4, R14 ;  /* 0x00000004130e9825 */ /* 0x000fe200078e020e */
[----:B------:R1:W-:Y:S04]  /*fd40*/  @!P6 ST.E.64 [R4.64], R76 ;  /* 0x0000004c0400e985 */ /* 0x0003e8000c101b10 */
[----:B------:R1:W-:Y:S04]  /*fd50*/  @!P5 ST.E.64 [R12.64], R2 ;  /* 0x000000020c00d985 */ /* 0x0003e8000c101b10 */
[----:B------:R1:W-:Y:S04]  /*fd60*/  @!P4 ST.E.64 [R20.64], R84 ;  /* 0x000000541400c985 */ /* 0x0003e8000c101b10 */
[----:B------:R1:W-:Y:S04]  /*fd70*/  @!P3 ST.E.64 [R16.64], R88 ;  /* 0x000000581000b985 */ /* 0x0003e8000c101b10 */
[----:B------:R1:W-:Y:S04]  /*fd80*/  @!P2 ST.E.64 [R6.64], R92 ;  /* 0x0000005c0600a985 */ /* 0x0003e8000c101b10 */
[----:B------:R1:W-:Y:S02]  /*fd90*/  @!P1 ST.E.64 [R14.64], R96 ;  /* 0x000000600e009985 */ /* 0x0003e4000c101b10 */
.L_x_389:
[----:B------:R-:W-:Y:S05]  /*fda0*/  BSYNC B0 ;  /* 0x0000000000007941 */ /* 0x000fea0003800000 */
.L_x_388:
[----:B-1----:R1:W3:Y:S04]  /*fdb0*/  SHFL.IDX PT, R5, R10, 0x1, 0x1c1f ;  /* 0x003c1f000a057f89 */ /* 0x0022e800000e0000 */
[----:B------:R1:W4:Y:S01]  /*fdc0*/  SHFL.IDX PT, R4, R9, 0x1, 0x1c1f ;  /* 0x003c1f0009047f89 */ /* 0x00032200000e0000 */
[----:B------:R-:W-:Y:S05]  /*fdd0*/  @P0 EXIT ;  /* 0x000000000000094d */ /* 0x000fea0003800000 */
[C---:B------:R-:W-:Y:S02]  /*fde0*/  IADD3 R3, R11.reuse, 0x8, RZ ;  /* 0x000000080b037810 */ /* 0x040fe40007ffe0ff */
[----:B------:R-:W-:-:S02]  /*fdf0*/  ISETP.GE.AND P1, PT, R11, c[0x0][0x3c8], PT ;  /* 0x0000f2000b007a0c */ /* 0x000fc40003f26270 */
[----:B------:R-:W-:Y:S02]  /*fe00*/  ISETP.GE.AND P0, PT, R3, c[0x0][0x3c8], PT ;  /* 0x0000f20003007a0c */ /* 0x000fe40003f06270 */
[C---:B------:R-:W-:Y:S02]  /*fe10*/  IADD3 R2, R11.reuse, 0x10, RZ ;  /* 0x000000100b027810 */ /* 0x040fe40007ffe0ff */
[C---:B------:R-:W-:Y:S02]  /*fe20*/  IADD3 R0, R11.reuse, 0x18, RZ ;  /* 0x000000180b007810 */ /* 0x040fe40007ffe0ff */
[----:B------:R-:W-:Y:S02]  /*fe30*/  ISETP.GE.AND P6, PT, R2, c[0x0][0x3c8], PT ;  /* 0x0000f20002007a0c */ /* 0x000fe40003fc6270 */
[----:B------:R-:W-:Y:S02]  /*fe40*/  ISETP.GE.AND P5, PT, R0, c[0x0][0x3c8], PT ;  /* 0x0000f20000007a0c */ /* 0x000fe40003fa6270 */
[C---:B-1--4-:R-:W-:Y:S01]  /*fe50*/  IADD3 R9, R11.reuse, 0x20, RZ ;  /* 0x000000200b097810 */ /* 0x052fe20007ffe0ff */
[C---:B---3--:R-:W-:Y:S01]  /*fe60*/  @!P1 IMAD.WIDE R12, R11.reuse, 0x4, R4 ;  /* 0x000000040b0c9825 */ /* 0x048fe200078e0204 */
[----:B------:R-:W-:-:S02]  /*fe70*/  IADD3 R8, R11, 0x28, RZ ;  /* 0x000000280b087810 */ /* 0x000fc40007ffe0ff */
[----:B------:R-:W-:Y:S02]  /*fe80*/  @!P0 LEA.HI R3, R3, R3, RZ, 0x1 ;  /* 0x0000000303038211 */ /* 0x000fe400078f08ff */
[----:B------:R-:W-:Y:S01]  /*fe90*/  IADD3 R7, R11, 0x30, RZ ;  /* 0x000000300b077810 */ /* 0x000fe20007ffe0ff */
[----:B------:R1:W-:Y:S01]  /*fea0*/  @!P1 ST.E.64 [R12.64], R130 ;  /* 0x000000820c009985 */ /* 0x0003e2000c101b10 */
[----:B------:R-:W-:Y:S02]  /*feb0*/  @!P0 LOP3.LUT R3, R3, 0xfffffffe, RZ, 0xc0, !PT ;  /* 0xfffffffe03038812 */ /* 0x000fe400078ec0ff */
[----:B------:R-:W-:Y:S02]  /*fec0*/  IADD3 R6, R11, 0x38, RZ ;  /* 0x000000380b067810 */ /* 0x000fe40007ffe0ff */
[----:B------:R-:W-:Y:S01]  /*fed0*/  ISETP.GE.AND P4, PT, R9, c[0x0][0x3c8], PT ;  /* 0x0000f20009007a0c */ /* 0x000fe20003f86270 */
[----:B--2---:R-:W-:Y:S01]  /*fee0*/  @!P0 IMAD.WIDE R14, R3, 0x4, R4 ;  /* 0x00000004030e8825 */ /* 0x004fe200078e0204 */
[----:B------:R-:W-:-:S02]  /*fef0*/  IADD3 R3, R11, 0x40, RZ ;  /* 0x000000400b037810 */ /* 0x000fc40007ffe0ff */
[----:B------:R-:W-:Y:S02]  /*ff00*/  ISETP.GE.AND P3, PT, R8, c[0x0][0x3c8], PT ;  /* 0x0000f20008007a0c */ /* 0x000fe40003f66270 */
[----:B------:R-:W-:Y:S01]  /*ff10*/  ISETP.GE.AND P2, PT, R7, c[0x0][0x3c8], PT ;  /* 0x0000f20007007a0c */ /* 0x000fe20003f46270 */
[----:B------:R2:W-:Y:S01]  /*ff20*/  @!P0 ST.E.64 [R14.64], R126 ;  /* 0x0000007e0e008985 */ /* 0x0005e2000c101b10 */
[----:B------:R-:W-:Y:S02]  /*ff30*/  ISETP.GE.AND P1, PT, R6, c[0x0][0x3c8], PT ;  /* 0x0000f20006007a0c */ /* 0x000fe40003f26270 */
[----:B------:R-:W-:Y:S02]  /*ff40*/  @!P6 LEA.HI R2, R2, R2, RZ, 0x1 ;  /* 0x000000020202e211 */ /* 0x000fe400078f08ff */
[----:B------:R-:W-:Y:S02]  /*ff50*/  ISETP.GE.AND P0, PT, R3, c[0x0][0x3c8], PT ;  /* 0x0000f20003007a0c */ /* 0x000fe40003f06270 */
[----:B------:R-:W-:-:S02]  /*ff60*/  @!P5 LEA.HI R0, R0, R0, RZ, 0x1 ;  /* 0x000000000000d211 */ /* 0x000fc400078f08ff */
[----:B------:R-:W-:Y:S02]  /*ff70*/  @!P4 LEA.HI R9, R9, R9, RZ, 0x1 ;  /* 0x000000090909c211 */ /* 0x000fe400078f08ff */
[----:B------:R-:W-:Y:S02]  /*ff80*/  @!P3 LEA.HI R8, R8, R8, RZ, 0x1 ;  /* 0x000000080808b211 */ /* 0x000fe400078f08ff */
[----:B------:R-:W-:Y:S02]  /*ff90*/  @!P2 LEA.HI R7, R7, R7, RZ, 0x1 ;  /* 0x000000070707a211 */ /* 0x000fe400078f08ff */
[----:B------:R-:W-:Y:S02]  /*ffa0*/  @!P1 LEA.HI R6, R6, R6, RZ, 0x1 ;  /* 0x0000000606069211 */ /* 0x000fe400078f08ff */
[----:B-1----:R-:W-:Y:S02]  /*ffb0*/  @!P6 LOP3.LUT R13, R2, 0xfffffffe, RZ, 0xc0, !PT ;  /* 0xfffffffe020de812 */ /* 0x002fe400078ec0ff */
[----:B------:R-:W-:-:S02]  /*ffc0*/  IADD3 R2, R11, 0x48, RZ ;  /* 0x000000480b027810 */ /* 0x000fc40007ffe0ff */
[----:B------:R-:W-:Y:S01]  /*ffd0*/  @!P0 LEA.HI R3, R3, R3, RZ, 0x1 ;  /* 0x0000000303038211 */ /* 0x000fe200078f08ff */
[--C-:B------:R-:W-:Y:S01]  /*ffe0*/  @!P6 IMAD.WIDE R12, R13, 0x4, R4.reuse ;  /* 0x000000040d0ce825 */ /* 0x100fe200078e0204 */
[----:B------:R-:W-:Y:S02]  /*fff0*/  @!P4 LOP3.LUT R9, R9, 0xfffffffe, RZ, 0xc0, !PT ;  /* 0xfffffffe0909c812 */ /* 0x000fe400078ec0ff */
[----:B------:R-:W-:Y:S02]  /*10000*/  @!P3 LOP3.LUT R17, R8, 0xfffffffe, RZ, 0xc0, !PT ;  /* 0xfffffffe0811b812 */ /* 0x000fe400078ec0ff */
[----:B------:R1:W-:Y:S01]  /*10010*/  @!P6 ST.E.64 [R12.64], R102 ;  /* 0x000000660c00e985 */ /* 0x0003e2000c101b10 */
[----:B------:R-:W-:Y:S01]  /*10020*/  ISETP.GE.AND P6, PT, R2, c[0x0][0x3c8], PT ;  /* 0x0000f20002007a0c */ /* 0x000fe20003fc6270 */
[----:B------:R-:W-:Y:S01]  /*10030*/  @!P4 IMAD.WIDE R8, R9, 0x4, R4 ;  /* 0x000000040908c825 */ /* 0x000fe200078e0204 */
[----:B--2---:R-:W-:Y:S02]  /*10040*/  @!P5 LOP3.LUT R15, R0, 0xfffffffe, RZ, 0xc0, !PT ;  /* 0xfffffffe000fd812 */ /* 0x004fe400078ec0ff */
[----:B------:R-:W-:-:S02]  /*10050*/  IADD3 R0, R11, 0x50, RZ ;  /* 0x000000500b007810 */ /* 0x000fc40007ffe0ff */
[----:B------:R-:W-:Y:S01]  /*10060*/  @!P2 LOP3.LUT R7, R7, 0xfffffffe, RZ, 0xc0, !PT ;  /* 0xfffffffe0707a812 */ /* 0x000fe200078ec0ff */
[----:B------:R-:W-:Y:S01]  /*10070*/  @!P5 IMAD.WIDE R14, R15, 0x4, R4 ;  /* 0x000000040f0ed825 */ /* 0x000fe200078e0204 */
[----:B------:R-:W-:Y:S02]  /*10080*/  @!P0 LOP3.LUT R3, R3, 0xfffffffe, RZ, 0xc0, !PT ;  /* 0xfffffffe03038812 */ /* 0x000fe400078ec0ff */
[C---:B------:R-:W-:Y:S02]  /*10090*/  IADD3 R20, R11.reuse, 0x58, RZ ;  /* 0x000000580b147810 */ /* 0x040fe40007ffe0ff */
[----:B------:R2:W-:Y:S01]  /*100a0*/  @!P5 ST.E.64 [R14.64], R106 ;  /* 0x0000006a0e00d985 */ /* 0x0005e2000c101b10 */
[----:B------:R-:W-:Y:S02]  /*100b0*/  ISETP.GE.AND P5, PT, R0, c[0x0][0x3c8], PT ;  /* 0x0000f20000007a0c */ /* 0x000fe40003fa6270 */
[C---:B------:R-:W-:Y:S01]  /*100c0*/  IADD3 R19, R11.reuse, 0x60, RZ ;  /* 0x000000600b137810 */ /* 0x040fe20007ffe0ff */
[----:B------:R3:W-:Y:S01]  /*100d0*/  @!P4 ST.E.64 [R8.64], R110 ;  /* 0x0000006e0800c985 */ /* 0x0007e2000c101b10 */
[----:B------:R-:W-:-:S02]  /*100e0*/  IADD3 R18, R11, 0x68, RZ ;  /* 0x000000680b127810 */ /* 0x000fc40007ffe0ff */
[----:B------:R-:W-:Y:S02]  /*100f0*/  IADD3 R10, R11, 0x70, RZ ;  /* 0x000000700b0a7810 */ /* 0x000fe40007ffe0ff */
[----:B------:R-:W-:Y:S02]  /*10100*/  ISETP.GE.AND P4, PT, R20, c[0x0][0x3c8], PT ;  /* 0x0000f20014007a0c */ /* 0x000fe40003f86270 */
[----:B------:R-:W-:-:S03]  /*10110*/  @!P6 LEA.HI R2, R2, R2, RZ, 0x1 ;  /* 0x000000020202e211 */ /* 0x000fc600078f08ff */
[----:B------:R-:W-:Y:S02]  /*10120*/  @!P5 LEA.HI R0, R0, R0, RZ, 0x1 ;  /* 0x000000000000d211 */ /* 0x000fe400078f08ff */
[----:B-1----:R-:W-:Y:S01]  /*10130*/  @!P1 LOP3.LUT R13, R6, 0xfffffffe, RZ, 0xc0, !PT ;  /* 0xfffffffe060d9812 */ /* 0x002fe200078ec0ff */
[----:B------:R-:W-:-:S04]  /*10140*/  @!P2 IMAD.WIDE R6, R7, 0x4, R4 ;  /* 0x000000040706a825 */ /* 0x000fc800078e0204 */
[----:B------:R-:W-:Y:S01]  /*10150*/  @!P1 IMAD.WIDE R12, R13, 0x4, R4 ;  /* 0x000000040d0c9825 */ /* 0x000fe200078e0204 */
[----:B------:R-:W-:-:S03]  /*10160*/  @!P4 LEA.HI R20, R20, R20, RZ, 0x1 ;  /* 0x000000141414c211 */ /* 0x000fc600078f08ff */
[----:B--2---:R-:W-:-:S04]  /*10170*/  @!P3 IMAD.WIDE R14, R17, 0x4, R4 ;  /* 0x00000004110eb825 */ /* 0x004fc800078e0204 */
[----:B------:R-:W-:Y:S01]  /*10180*/  @!P0 IMAD.WIDE R16, R3, 0x4, R4 ;  /* 0x0000000403108825 */ /* 0x000fe200078e0204 */
[----:B------:R1:W-:Y:S01]  /*10190*/  @!P3 ST.E.64 [R14.64], R114 ;  /* 0x000000720e00b985 */ /* 0x0003e2000c101b10 */
[----:B------:R-:W-:Y:S02]  /*101a0*/  IADD3 R3, R11, 0x78, RZ ;  /* 0x000000780b037810 */ /* 0x000fe40007ffe0ff */
[----:B------:R-:W-:Y:S01]  /*101b0*/  ISETP.GE.AND P3, PT, R19, c[0x0][0x3c8], PT ;  /* 0x0000f20013007a0c */ /* 0x000fe20003f66270 */
[----:B------:R2:W-:Y:S01]  /*101c0*/  @!P2 ST.E.64 [R6.64], R118 ;  /* 0x000000760600a985 */ /* 0x0005e2000c101b10 */
[----:B------:R-:W-:Y:S02]  /*101d0*/  ISETP.GE.AND P2, PT, R18, c[0x0][0x3c8], PT ;  /* 0x0000f20012007a0c */ /* 0x000fe40003f46270 */
[----:B---3--:R-:W-:Y:S01]  /*101e0*/  @!P5 LOP3.LUT R9, R0, 0xfffffffe, RZ, 0xc0, !PT ;  /* 0xfffffffe0009d812 */ /* 0x008fe200078ec0ff */
[----:B------:R3:W-:Y:S01]  /*101f0*/  @!P1 ST.E.64 [R12.64], R122 ;  /* 0x0000007a0c009985 */ /* 0x0007e2000c101b10 */
[----:B------:R-:W-:-:S02]  /*10200*/  ISETP.GE.AND P1, PT, R10, c[0x0][0x3c8], PT ;  /* 0x0000f2000a007a0c */ /* 0x000fc40003f26270 */
[----:B------:R-:W-:Y:S01]  /*10210*/  IADD3 R0, R11, 0x88, RZ ;  /* 0x000000880b007810 */ /* 0x000fe20007ffe0ff */
[----:B------:R4:W-:Y:S01]  /*10220*/  @!P0 ST.E.64 [R16.64], R38 ;  /* 0x0000002610008985 */ /* 0x0009e2000c101b10 */
[----:B------:R-:W-:Y:S01]  /*10230*/  ISETP.GE.AND P0, PT, R3, c[0x0][0x3c8], PT ;  /* 0x0000f20003007a0c */ /* 0x000fe20003f06270 */
[----:B------:R-:W-:Y:S02]  /*10240*/  @!P5 IMAD.WIDE R8, R9, 0x4, R4 ;  /* 0x000000040908d825 */ /* 0x000fe400078e0204 */
[----:B------:R-:W-:Y:S02]  /*10250*/  @!P3 LEA.HI R19, R19, R19, RZ, 0x1 ;  /* 0x000000131313b211 */ /* 0x000fe400078f08ff */
[----:B------:R-:W-:Y:S02]  /*10260*/  @!P2 LEA.HI R18, R18, R18, RZ, 0x1 ;  /* 0x000000121212a211 */ /* 0x000fe400078f08ff */
[----:B------:R-:W-:Y:S02]  /*10270*/  @!P3 LOP3.LUT R19, R19, 0xfffffffe, RZ, 0xc0, !PT ;  /* 0xfffffffe1313b812 */ /* 0x000fe400078ec0ff */
[----:B------:R-:W-:-:S04]  /*10280*/  @!P1 LEA.HI R10, R10, R10, RZ, 0x1 ;  /* 0x0000000a0a0a9211 */ /* 0x000fc800078f08ff */
[----:B------:R-:W-:Y:S01]  /*10290*/  @!P0 LEA.HI R3, R3, R3, RZ, 0x1 ;  /* 0x0000000303038211 */ /* 0x000fe200078f08ff */
[----:B-1----:R-:W-:-:S03]  /*102a0*/  @!P3 IMAD.WIDE R14, R19, 0x4, R4 ;  /* 0x00000004130eb825 */ /* 0x002fc600078e0204 */
[----:B------:R-:W-:Y:S02]  /*102b0*/  @!P0 LOP3.LUT R3, R3, 0xfffffffe, RZ, 0xc0, !PT ;  /* 0xfffffffe03038812 */ /* 0x000fe400078ec0ff */
[C---:B------:R-:W-:Y:S02]  /*102c0*/  IADD3 R19, R11.reuse, 0x98, RZ ;  /* 0x000000980b137810 */ /* 0x040fe40007ffe0ff */
[----:B--2---:R-:W-:Y:S02]  /*102d0*/  @!P6 LOP3.LUT R7, R2, 0xfffffffe, RZ, 0xc0, !PT ;  /* 0xfffffffe0207e812 */ /* 0x004fe400078ec0ff */
[----:B------:R-:W-:Y:S02]  /*102e0*/  IADD3 R2, R11, 0x80, RZ ;  /* 0x000000800b027810 */ /* 0x000fe40007ffe0ff */
[----:B---3--:R-:W-:Y:S01]  /*102f0*/  @!P4 LOP3.LUT R13, R20, 0xfffffffe, RZ, 0xc0, !PT ;  /* 0xfffffffe140dc812 */ /* 0x008fe200078ec0ff */
[----:B------:R-:W-:Y:S01]  /*10300*/  @!P6 IMAD.WIDE R6, R7, 0x4, R4 ;  /* 0x000000040706e825 */ /* 0x000fe200078e0204 */
[----:B------:R-:W-:-:S03]  /*10310*/  IADD3 R20, R11, 0x90, RZ ;  /* 0x000000900b147810 */ /* 0x000fc60007ffe0ff */
[--C-:B------:R-:W-:Y:S01]  /*10320*/  @!P4 IMAD.WIDE R12, R13, 0x4, R4.reuse ;  /* 0x000000040d0cc825 */ /* 0x100fe200078e0204 */
[----:B------:R1:W-:Y:S01]  /*10330*/  @!P6 ST.E.64 [R6.64], R42 ;  /* 0x0000002a0600e985 */ /* 0x0003e2000c101b10 */
[----:B------:R-:W-:Y:S02]  /*10340*/  ISETP.GE.AND P6, PT, R2, c[0x0][0x3c8], PT ;  /* 0x0000f20002007a0c */ /* 0x000fe40003fc6270 */
[----:B----4-:R-:W-:Y:S01]  /*10350*/  @!P0 IMAD.WIDE R16, R3, 0x4, R4 ;  /* 0x0000000403108825 */ /* 0x010fe200078e0204 */
[----:B------:R2:W-:Y:S01]  /*10360*/  @!P5 ST.E.64 [R8.64], R46 ;  /* 0x0000002e0800d985 */ /* 0x0005e2000c101b10 */
[----:B------:R-:W-:Y:S02]  /*10370*/  ISETP.GE.AND P5, PT, R0, c[0x0][0x3c8], PT ;  /* 0x0000f20000007a0c */ /* 0x000fe40003fa6270 */
[----:B------:R-:W-:Y:S01]  /*10380*/  IADD3 R3, R11, 0xb0, RZ ;  /* 0x000000b00b037810 */ /* 0x000fe20007ffe0ff */
[----:B------:R3:W-:Y:S01]  /*10390*/  @!P4 ST.E.64 [R12.64], R50 ;  /* 0x000000320c00c985 */ /* 0x0007e2000c101b10 */
[----:B------:R-:W-:-:S03]  /*103a0*/  ISETP.GE.AND P4, PT, R20, c[0x0][0x3c8], PT ;  /* 0x0000f20014007a0c */ /* 0x000fc60003f86270 */
[----:B------:R4:W-:Y:S01]  /*103b0*/  @!P3 ST.E.64 [R14.64], R54 ;  /* 0x000000360e00b985 */ /* 0x0009e2000c101b10 */
[----:B------:R-:W-:Y:S02]  /*103c0*/  ISETP.GE.AND P3, PT, R19, c[0x0][0x3c8], PT ;  /* 0x0000f20013007a0c */ /* 0x000fe40003f66270 */
[----:B------:R-:W-:-:S03]  /*103d0*/  @!P6 LEA.HI R2, R2, R2, RZ, 0x1 ;  /* 0x000000020202e211 */ /* 0x000fc600078f08ff */
[----:B------:R-:W-:-:S04]  /*103e0*/  @!P5 LEA.HI R0, R0, R0, RZ, 0x1 ;  /* 0x000000000000d211 */ /* 0x000fc800078f08ff */
[----:B------:R-:W-:-:S04]  /*103f0*/  @!P4 LEA.HI R20, R20, R20, RZ, 0x1 ;  /* 0x000000141414c211 */ /* 0x000fc800078f08ff */
[----:B------:R-:W-:Y:S02]  /*10400*/  @!P3 LEA.HI R19, R19, R19, RZ, 0x1 ;  /* 0x000000131313b211 */ /* 0x000fe400078f08ff */
[----:B-1----:R-:W-:Y:S02]  /*10410*/  @!P2 LOP3.LUT R7, R18, 0xfffffffe, RZ, 0xc0, !PT ;  /* 0xfffffffe1207a812 */ /* 0x002fe400078ec0ff */
[----:B------:R-:W-:Y:S02]  /*10420*/  IADD3 R18, R11, 0xa0, RZ ;  /* 0x000000a00b127810 */ /* 0x000fe40007ffe0ff */
[----:B--2---:R-:W-:Y:S01]  /*10430*/  @!P1 LOP3.LUT R9, R10, 0xfffffffe, RZ, 0xc0, !PT ;  /* 0xfffffffe0a099812 */ /* 0x004fe200078ec0ff */
[--C-:B------:R-:W-:Y:S01]  /*10440*/  @!P2 IMAD.WIDE R6, R7, 0x4, R4.reuse ;  /* 0x000000040706a825 */ /* 0x100fe200078e0204 */
[----:B------:R-:W-:Y:S02]  /*10450*/  IADD3 R10, R11, 0xa8, RZ ;  /* 0x000000a80b0a7810 */ /* 0x000fe40007ffe0ff */
[----:B---3--:R-:W-:Y:S01]  /*10460*/  @!P4 LOP3.LUT R13, R20, 0xfffffffe, RZ, 0xc0, !PT ;  /* 0xfffffffe140dc812 */ /* 0x008fe200078ec0ff */
[----:B------:R-:W-:Y:S01]  /*10470*/  @!P1 IMAD.WIDE R8, R9, 0x4, R4 ;  /* 0x0000000409089825 */ /* 0x000fe200078e0204 */
[----:B------:R1:W-:Y:S01]  /*10480*/  @!P2 ST.E.64 [R6.64], R58 ;  /* 0x0000003a0600a985 */ /* 0x0003e2000c101b10 */
[----:B------:R-:W-:-:S02]  /*10490*/  ISETP.GE.AND P2, PT, R18, c[0x0][0x3c8], PT ;  /* 0x0000f20012007a0c */ /* 0x000fc40003f46270 */
[----:B------:R-:W-:Y:S01]  /*104a0*/  @!P3 LOP3.LUT R19, R19, 0xfffffffe, RZ, 0xc0, !PT ;  /* 0xfffffffe1313b812 */ /* 0x000fe200078ec0ff */
[----:B------:R2:W-:Y:S01]  /*104b0*/  @!P1 ST.E.64 [R8.64], R62 ;  /* 0x0000003e08009985 */ /* 0x0005e2000c101b10 */
[----:B------:R-:W-:Y:S02]  /*104c0*/  ISETP.GE.AND P1, PT, R10, c[0x0][0x3c8], PT ;  /* 0x0000f2000a007a0c */ /* 0x000fe40003f26270 */
[----:B------:R-:W-:Y:S01]  /*104d0*/  IADD3 R11, R11, 0xb8, RZ ;  /* 0x000000b80b0b7810 */ /* 0x000fe20007ffe0ff */
[----:B------:R3:W-:Y:S01]  /*104e0*/  @!P0 ST.E.64 [R16.64], R66 ;  /* 0x0000004210008985 */ /* 0x0007e2000c101b10 */
[----:B------:R-:W-:-:S05]  /*104f0*/  ISETP.GE.AND P0, PT, R3, c[0x0][0x3c8], PT ;  /* 0x0000f20003007a0c */ /* 0x000fca0003f06270 */
[----:B------:R-:W-:-:S04]  /*10500*/  @!P2 LEA.HI R18, R18, R18, RZ, 0x1 ;  /* 0x000000121212a211 */ /* 0x000fc800078f08ff */
[----:B------:R-:W-:Y:S02]  /*10510*/  @!P1 LEA.HI R10, R10, R10, RZ, 0x1 ;  /* 0x0000000a0a0a9211 */ /* 0x000fe400078f08ff */
[----:B----4-:R-:W-:Y:S02]  /*10520*/  @!P2 LOP3.LUT R15, R18, 0xfffffffe, RZ, 0xc0, !PT ;  /* 0xfffffffe120fa812 */ /* 0x010fe400078ec0ff */
[----:B------:R-:W-:-:S04]  /*10530*/  @!P0 LEA.HI R3, R3, R3, RZ, 0x1 ;  /* 0x0000000303038211 */ /* 0x000fc800078f08ff */
[----:B------:R-:W-:Y:S02]  /*10540*/  @!P0 LOP3.LUT R3, R3, 0xfffffffe, RZ, 0xc0, !PT ;  /* 0xfffffffe03038812 */ /* 0x000fe400078ec0ff */
[----:B-1----:R-:W-:-:S03]  /*10550*/  @!P6 LOP3.LUT R7, R2, 0xfffffffe, RZ, 0xc0, !PT ;  /* 0xfffffffe0207e812 */ /* 0x002fc600078ec0ff */
[----:B------:R-:W-:Y:S01]  /*10560*/  @!P0 IMAD.WIDE R2, R3, 0x4, R4 ;  /* 0x0000000403028825 */ /* 0x000fe200078e0204 */
[----:B--2---:R-:W-:-:S03]  /*10570*/  @!P5 LOP3.LUT R9, R0, 0xfffffffe, RZ, 0xc0, !PT ;  /* 0xfffffffe0009d812 */ /* 0x004fc600078ec0ff */
[----:B------:R-:W-:Y:S01]  /*10580*/  @!P6 IMAD.WIDE R6, R7, 0x4, R4 ;  /* 0x000000040706e825 */ /* 0x000fe200078e0204 */
[----:B---3--:R-:W-:-:S03]  /*10590*/  @!P1 LOP3.LUT R17, R10, 0xfffffffe, RZ, 0xc0, !PT ;  /* 0xfffffffe0a119812 */ /* 0x008fc600078ec0ff */
[--C-:B------:R-:W-:Y:S01]  /*105a0*/  @!P5 IMAD.WIDE R8, R9, 0x4, R4.reuse ;  /* 0x000000040908d825 */ /* 0x100fe200078e0204 */
[----:B------:R1:W-:Y:S04]  /*105b0*/  @!P6 ST.E.64 [R6.64], R70 ;  /* 0x000000460600e985 */ /* 0x0003e8000c101b10 */
[----:B------:R2:W-:Y:S01]  /*105c0*/  @!P5 ST.E.64 [R8.64], R74 ;  /* 0x0000004a0800d985 */ /* 0x0005e2000c101b10 */
[----:B-1----:R-:W-:-:S04]  /*105d0*/  @!P4 IMAD.WIDE R6, R13, 0x4, R4 ;  /* 0x000000040d06c825 */ /* 0x002fc800078e0204 */
[--C-:B--2---:R-:W-:Y:S01]  /*105e0*/  @!P3 IMAD.WIDE R8, R19, 0x4, R4.reuse ;  /* 0x000000041308b825 */ /* 0x104fe200078e0204 */
[----:B------:R1:W-:Y:S03]  /*105f0*/  @!P4 ST.E.64 [R6.64], R78 ;  /* 0x0000004e0600c985 */ /* 0x0003e6000c101b10 */
[--C-:B------:R-:W-:Y:S01]  /*10600*/  @!P2 IMAD.WIDE R12, R15, 0x4, R4.reuse ;  /* 0x000000040f0ca825 */ /* 0x100fe200078e0204 */
[----:B------:R1:W-:Y:S03]  /*10610*/  @!P3 ST.E.64 [R8.64], R82 ;  /* 0x000000520800b985 */ /* 0x0003e6000c101b10 */
[----:B------:R-:W-:Y:S01]  /*10620*/  @!P1 IMAD.WIDE R14, R17, 0x4, R4 ;  /* 0x00000004110e9825 */ /* 0x000fe200078e0204 */
[----:B------:R1:W-:Y:S04]  /*10630*/  @!P2 ST.E.64 [R12.64], R86 ;  /* 0x000000560c00a985 */ /* 0x0003e8000c101b10 */
[----:B------:R1:W-:Y:S04]  /*10640*/  @!P1 ST.E.64 [R14.64], R90 ;  /* 0x0000005a0e009985 */ /* 0x0003e8000c101b10 */
[----:B------:R1:W-:Y:S01]  /*10650*/  @!P0 ST.E.64 [R2.64], R94 ;  /* 0x0000005e02008985 */ /* 0x0003e2000c101b10 */
[----:B------:R-:W-:-:S13]  /*10660*/  ISETP.GE.AND P0, PT, R11, c[0x0][0x3c8], PT ;  /* 0x0000f2000b007a0c */ /* 0x000fda0003f06270 */
[----:B------:R-:W-:Y:S05]  /*10670*/  @P0 EXIT ;  /* 0x000000000000094d */ /* 0x000fea0003800000 */
[----:B-1----:R-:W-:-:S04]  /*10680*/  LEA.HI R3, R11, R11, RZ, 0x1 ;  /* 0x0000000b0b037211 */ /* 0x002fc800078f08ff */
[----:B------:R-:W-:-:S05]  /*10690*/  LOP3.LUT R3, R3, 0xfffffffe, RZ, 0xc0, !PT ;  /* 0xfffffffe03037812 */ /* 0x000fca00078ec0ff */
[----:B------:R-:W-:-:S05]  /*106a0*/  IMAD.WIDE R4, R3, 0x4, R4 ;  /* 0x0000000403047825 */ /* 0x000fca00078e0204 */
[----:B------:R-:W-:Y:S01]  /*106b0*/  ST.E.64 [R4.64], R98 ;  /* 0x0000006204007985 */ /* 0x000fe2000c101b10 */
[----:B------:R-:W-:Y:S05]  /*106c0*/  EXIT ;  /* 0x000000000000794d */ /* 0x000fea0003800000 */
.L_x_387:
        /* <DEDUP_REMOVED lines=26> */
[----:B------:R-:W-:Y:S01]  /*10870*/  IMAD.WIDE.U32 R8, R5, c[0x0][0x4d8], R8 ;  /* 0x0001360005087a25 */ /* 0x000fe200078e0008 */
[----:B------:R-:W-:-:S03]  /*10880*/  IADD3 R4, -R6, RZ, RZ ;  /* 0x000000ff06047210 */ /* 0x000fc60007ffe1ff */
[----:B------:R-:W-:Y:S02]  /*10890*/  IMAD R0, R0, c[0x0][0x4d8], RZ ;  /* 0x0001360000007a24 */ /* 0x000fe400078e02ff */
[----:B--2---:R-:W-:Y:S02]  /*108a0*/  IMAD R2, R2, c[0x0][0x550], R3 ;  /* 0x0001540002027a24 */ /* 0x004fe400078e0203 */
[----:B------:R-:W-:Y:S02]  /*108b0*/  IMAD R0, R5, c[0x0][0x4dc], R0 ;  /* 0x0001370005007a24 */ /* 0x000fe400078e0200 */
[----:B------:R-:W-:Y:S01]  /*108c0*/  IMAD R4, R4, c[0x0][0x4e8], R7 ;  /* 0x00013a0004047a24 */ /* 0x000fe200078e0207 */
[----:B------:R-:W-:Y:S01]  /*108d0*/  SHF.R.S32.HI R3, RZ, 0x1f, R2 ;  /* 0x0000001fff037819 */ /* 0x000fe20000011402 */
[----:B------:R-:W-:Y:S01]  /*108e0*/  IMAD.IADD R9, R0, 0x1, R9 ;  /* 0x0000000100097824 */ /* 0x000fe200078e0209 */
[----:B------:R-:W-:-:S03]  /*108f0*/  SHF.R.S32.HI R0, RZ, 0x1f, R6 ;  /* 0x0000001fff007819 */ /* 0x000fc60000011406 */
[----:B------:R-:W-:Y:S02]  /*10900*/  IMAD R3, R3, c[0x0][0x4e0], RZ ;  /* 0x0001380003037a24 */ /* 0x000fe400078e02ff */
        /* <DEDUP_REMOVED lines=14> */
.L_x_390:
        /* <DEDUP_REMOVED lines=9> */
.L_x_2463:


//--------------------- .text._ZN7cutlass13device_kernelIN5flash19enable_sm80_to_sm89INS1_16FlashAttnFwdSm80INS1_25CollectiveMainloopFwdSm80ILi8ELi1ELb0EN4cute5tupleIJNS5_1CILi128EEENS7_ILi64EEENS7_ILi192EEEEEELi192ENS_6half_tEfNS_4arch4Sm80ELb0ELb1ELb0ELb1ELb0ELb0ELb1ELb1EEENS1_21CollectiveEpilogueFwdINS6_IJS8_SA_S9_EEENS6_IJNS7_ILi1EEESI_SI_EEESC_SE_Li256ELb1ELb1ELb1ELb0EEENS1_36VarlenDynamicPersistentTileSchedulerILi128ELi64ELi256ELi256ELb1ELb1ELb0ELb1ELb0ELb1EEEEEEEEEvNT_6ParamsE --------------------------
	.section	.text._ZN7cutlass13device_kernelIN5flash19enable_sm80_to_sm89INS1_16FlashAttnFwdSm80INS1_25CollectiveMainloopFwdSm80ILi8ELi1ELb0EN4cute5tupleIJNS5_1CILi128EEENS7_ILi64EEENS7_ILi192EEEEEELi192ENS_6half_tEfNS_4arch4Sm80ELb0ELb1ELb0ELb1ELb0ELb0ELb1ELb1EEENS1_21CollectiveEpilogueFwdINS6_IJS8_SA_S9_EEENS6_IJNS7_ILi1EEESI_SI_EEESC_SE_Li256ELb1ELb1ELb1ELb0EEENS1_36VarlenDynamicPersistentTileSchedulerILi128ELi64ELi256ELi256ELb1ELb1ELb0ELb1ELb0ELb1EEEEEEEEEvNT_6ParamsE,"ax",@progbits
	.sectioninfo	@"SHI_REGISTERS=255"
	.align	128
.text._ZN7cutlass13device_kernelIN5flash19enable_sm80_to_sm89INS1_16FlashAttnFwdSm80INS1_25CollectiveMainloopFwdSm80ILi8ELi1ELb0EN4cute5tupleIJNS5_1CILi128EEENS7_ILi64EEENS7_ILi192EEEEEELi192ENS_6half_tEfNS_4arch4Sm80ELb0ELb1ELb0ELb1ELb0ELb0ELb1ELb1EEENS1_21CollectiveEpilogueFwdINS6_IJS8_SA_S9_EEENS6_IJNS7_ILi1EEESI_SI_EEESC_SE_Li256ELb1ELb1ELb1ELb0EEENS1_36VarlenDynamicPersistentTileSchedulerILi128ELi64ELi256ELi256ELb1ELb1ELb0ELb1ELb0ELb1EEEEEEEEEvNT_6ParamsE:
        .type           _ZN7cutlass13device_kernelIN5flash19enable_sm80_to_sm89INS1_16FlashAttnFwdSm80INS1_25CollectiveMainloopFwdSm80ILi8ELi1ELb0EN4cute5tupleIJNS5_1CILi128EEENS7_ILi64EEENS7_ILi192EEEEEELi192ENS_6half_tEfNS_4arch4Sm80ELb0ELb1ELb0ELb1ELb0ELb0ELb1ELb1EEENS1_21CollectiveEpilogueFwdINS6_IJS8_SA_S9_EEENS6_IJNS7_ILi1EEESI_SI_EEESC_SE_Li256ELb1ELb1ELb1ELb0EEENS1_36VarlenDynamicPersistentTileSchedulerILi128ELi64ELi256ELi256ELb1ELb1ELb0ELb1ELb0ELb1EEEEEEEEEvNT_6ParamsE,@function
        .size           _ZN7cutlass13device_kernelIN5flash19enable_sm80_to_sm89INS1_16FlashAttnFwdSm80INS1_25CollectiveMainloopFwdSm80ILi8ELi1ELb0EN4cute5tupleIJNS5_1CILi128EEENS7_ILi64EEENS7_ILi192EEEEEELi192ENS_6half_tEfNS_4arch4Sm80ELb0ELb1ELb0ELb1ELb0ELb0ELb1ELb1EEENS1_21CollectiveEpilogueFwdINS6_IJS8_SA_S9_EEENS6_IJNS7_ILi1EEESI_SI_EEESC_SE_Li256ELb1ELb1ELb1ELb0EEENS1_36VarlenDynamicPersistentTileSchedulerILi128ELi64ELi256ELi256ELb1ELb1ELb0ELb1ELb0ELb1EEEEEEEEEvNT_6ParamsE,(.L_x_2464 - _ZN7cutlass13device_kernelIN5flash19enable_sm80_to_sm89INS1_16FlashAttnFwdSm80INS1_25CollectiveMainloopFwdSm80ILi8ELi1ELb0EN4cute5tupleIJNS5_1CILi128EEENS7_ILi64EEENS7_ILi192EEEEEELi192ENS_6half_tEfNS_4arch4Sm80ELb0ELb1ELb0ELb1ELb0ELb0ELb1ELb1EEENS1_21CollectiveEpilogueFwdINS6_IJS8_SA_S9_EEENS6_IJNS7_ILi1EEESI_SI_EEESC_SE_Li256ELb1ELb1ELb1ELb0EEENS1_36VarlenDynamicPersistentTileSchedulerILi128ELi64ELi256ELi256ELb1ELb1ELb0ELb1ELb0ELb1EEEEEEEEEvNT_6ParamsE)
        .other          _ZN7cutlass13device_kernelIN5flash19enable_sm80_to_sm89INS1_16FlashAttnFwdSm80INS1_25CollectiveMainloopFwdSm80ILi8ELi1ELb0EN4cute5tupleIJNS5_1CILi128EEENS7_ILi64EEENS7_ILi192EEEEEELi192ENS_6half_tEfNS_4arch4Sm80ELb0ELb1ELb0ELb1ELb0ELb0ELb1ELb1EEENS1_21CollectiveEpilogueFwdINS6_IJS8_SA_S9_EEENS6_IJNS7_ILi1EEESI_SI_EEESC_SE_Li256ELb1ELb1ELb1ELb0EEENS1_36VarlenDynamicPersistentTileSchedulerILi128ELi64ELi256ELi256ELb1ELb1ELb0ELb1ELb0ELb1EEEEEEEEEvNT_6ParamsE,@"STO_CUDA_ENTRY STV_DEFAULT"
_ZN7cutlass13device_kernelIN5flash19enable_sm80_to_sm89INS1_16FlashAttnFwdSm80INS1_25CollectiveMainloopFwdSm80ILi8ELi1ELb0EN4cute5tupleIJNS5_1CILi128EEENS7_ILi64EEENS7_ILi192EEEEEELi192ENS_6half_tEfNS_4arch4Sm80ELb0ELb1ELb0ELb1ELb0ELb0ELb1ELb1EEENS1_21CollectiveEpilogueFwdINS6_IJS8_SA_S9_EEENS6_IJNS7_ILi1EEESI_SI_EEESC_SE_Li256ELb1ELb1ELb1ELb0EEENS1_36VarlenDynamicPersistentTileSchedulerILi128ELi64ELi256ELi256ELb1ELb1ELb0ELb1ELb0ELb1EEEEEEEEEvNT_6ParamsE:
[----:B------:R-:W-:-:S03]  /*0000*/  MOV R1, c[0x0][0x28] ;  /* 0x00000a0000017a02 */ /* 0x000fc60000000f00 */
[----:B------:R-:W1:Y:S01]  /*0010*/  S2R R2, SR_TID.X ;  /* 0x0000000000027919 */ /* 0x000e620000002100 */
[----:B------:R-:W-:Y:S01]  /*0020*/  IADD3 R1, R1, -0x40, RZ ;  /* 0xffffffc001017810 */ /* 0x000fe20007ffe0ff */
[----:B------:R-:W-:Y:S01]  /*0030*/  ULDC.64 UR6, c[0x0][0x118] ;  /* 0x0000460000067ab9 */ /* 0x000fe20000000a00 */
[----:B-1----:R-:W-:-:S05]  /*0040*/  SHF.R.U32.HI R0, RZ, 0x5, R2 ;  /* 0x00000005ff007819 */ /* 0x002fca0000011602 */
[----:B------:R-:W1:Y:S02]  /*0050*/  SHFL.IDX PT, R3, R0, RZ, 0x1f ;  /* 0x00001fff00037589 */ /* 0x000e6400000e0000 */
[----:B-1----:R-:W-:Y:S02]  /*0060*/  ISETP.NE.AND P0, PT, R3, RZ, PT ;  /* 0x000000ff0300720c */ /* 0x002fe40003f05270 */
[----:B------:R1:W-:Y:S11]  /*0070*/  STL [R1+0x38], R3 ;  /* 0x0000380301007387 */ /* 0x0003f60000100800 */
[----:B------:R-:W-:Y:S06]  /*0080*/  @P0 BAR.SYNC.DEFER_BLOCKING 0x5, 0x100 ;  /* 0x0144000000000b1d */ /* 0x000fec0000010000 */
[----:B------:R-:W2:Y:S04]  /*0090*/  @P0 LDS.128 R232, [0x18100] ;  /* 0x01810000ffe80984 */ /* 0x000ea80000000c00 */
[----:B------:R-:W-:Y:S06]  /*00a0*/  @P0 BAR.ARV 0x4, 0x100 ;  /* 0x0104000000000b1d */ /* 0x000fec0000002000 */
[----:B------:R-:W-:Y:S05]  /*00b0*/  @P0 BRA `(.L_x_391) ;  /* 0x00000f1000000947 */ /* 0x000fea0003800000 */
[----:B-1----:R-:W-:Y:S01]  /*00c0*/  LOP3.LUT R12, R2, 0x1f, RZ, 0xc0, !PT ;  /* 0x0000001f020c7812 */ /* 0x002fe200078ec0ff */
[----:B------:R-:W-:-:S03]  /*00d0*/  CS2R R8, SRZ ;  /* 0x0000000000087805 */ /* 0x000fc6000001ff00 */
[----:B------:R-:W-:-:S04]  /*00e0*/  ISETP.NE.AND P6, PT, R12, 0x1f, PT ;  /* 0x0000001f0c00780c */ /* 0x000fc80003fc5270 */
[----:B------:R-:W-:-:S13]  /*00f0*/  ISETP.GE.OR P0, PT, R12, c[0x0][0x53c], !P6 ;  /* 0x00014f000c007a0c */ /* 0x000fda0007706670 */
[----:B------:R-:W-:Y:S02]  /*0100*/  @!P0 IMAD.MOV.U32 R4, RZ, RZ, 0x4 ;  /* 0x00000004ff048424 */ /* 0x000fe400078e00ff */
[----:B------:R-:W-:Y:S02]  /*0110*/  @!P0 IMAD.MOV.U32 R2, RZ, RZ, 0x4 ;  /* 0x00000004ff028424 */ /* 0x000fe400078e00ff */
[----:B------:R-:W-:-:S04]  /*0120*/  @!P0 IMAD.WIDE.U32 R4, R12, R4, c[0x0][0x580] ;  /* 0x000160000c048625 */ /* 0x000fc800078e0004 */
[C---:B------:R-:W-:Y:S01]  /*0130*/  @!P0 IMAD.WIDE.U32 R2, R12.reuse, R2, c[0x0][0x578] ;  /* 0x00015e000c028625 */ /* 0x040fe200078e0002 */
[----:B------:R-:W3:Y:S04]  /*0140*/  @!P0 LDG.E R9, [R4.64] ;  /* 0x0000000604098981 */ /* 0x000ee8000c1e1900 */
[----:B------:R-:W3:Y:S01]  /*0150*/  @!P0 LDG.E R8, [R2.64] ;  /* 0x0000000602088981 */ /* 0x000ee2000c1e1900 */
[C---:B------:R-:W-:Y:S01]  /*0160*/  ISETP.NE.AND P5, PT, R12.reuse, RZ, PT ;  /* 0x000000ff0c00720c */ /* 0x040fe20003fa5270 */
[----:B------:R-:W1:Y:S01]  /*0170*/  S2UR UR4, SR_CTAID.X ;  /* 0x00000000000479c3 */ /* 0x000e620000002500 */
[C---:B------:R-:W-:Y:S01]  /*0180*/  ISETP.GE.U32.AND P4, PT, R12.reuse, 0x2, PT ;  /* 0x000000020c00780c */ /* 0x040fe20003f86070 */
[----:B------:R-:W-:Y:S01]  /*0190*/  IMAD.MOV.U32 R6, RZ, RZ, RZ ;  /* 0x000000ffff067224 */ /* 0x000fe200078e00ff */
[----:B------:R-:W-:-:S02]  /*01a0*/  ISETP.GE.U32.AND P3, PT, R12, 0x4, PT ;  /* 0x000000040c00780c */ /* 0x000fc40003f66070 */
[C---:B------:R-:W-:Y:S02]  /*01b0*/  ISETP.GE.U32.AND P2, PT, R12.reuse, 0x8, PT ;  /* 0x000000080c00780c */ /* 0x040fe40003f46070 */
[----:B------:R-:W-:Y:S01]  /*01c0*/  ISETP.GE.U32.AND P1, PT, R12, 0x10, PT ;  /* 0x000000100c00780c */ /* 0x000fe20003f26070 */
[----:B---3--:R-:W-:-:S05]  /*01d0*/  IMAD R4, R9, R8, RZ ;  /* 0x0000000809047224 */ /* 0x008fca00078e02ff */
        /* <DEDUP_REMOVED lines=15> */
[----:B------:R-:W3:Y:S02]  /*02d0*/  SHFL.IDX PT, R7, R4, 0x1f, 0x1f ;  /* 0x03e01f0004077f89 */ /* 0x000ee400000e0000 */
[----:B---3--:R-:W-:-:S04]  /*02e0*/  IMAD R7, R7, c[0x0][0x538], RZ ;  /* 0x00014e0007077a24 */ /* 0x008fc800078e02ff */
[----:B------:R-:W-:Y:S01]  /*02f0*/  IMAD.MOV.U32 R0, RZ, RZ, R7 ;  /* 0x000000ffff007224 */ /* 0x000fe200078e0007 */
[----:B-1----:R-:W-:-:S13]  /*0300*/  ISETP.GT.AND P0, PT, R7, UR4, PT ;  /* 0x0000000407007c0c */ /* 0x002fda000bf04270 */
[----:B------:R-:W-:Y:S05]  /*0310*/  @P0 BRA `(.L_x_392) ;  /* 0x0000026000000947 */ /* 0x000fea0003800000 */
[----:B------:R-:W-:Y:S02]  /*0320*/  MOV R7, R0 ;  /* 0x0000000000077202 */ /* 0x000fe40000000f00 */
[----:B------:R-:W-:-:S04]  /*0330*/  MOV R6, RZ ;  /* 0x000000ff00067202 */ /* 0x000fc80000000f00 */
.L_x_396:
[----:B------:R-:W-:-:S04]  /*0340*/  IADD3 R0, R6, 0x1f, RZ ;  /* 0x0000001f06007810 */ /* 0x000fc80007ffe0ff */
[----:B------:R-:W-:-:S13]  /*0350*/  ISETP.GE.AND P0, PT, R0, c[0x0][0x53c], PT ;  /* 0x00014f0000007a0c */ /* 0x000fda0003f06270 */
[----:B------:R-:W-:Y:S05]  /*0360*/  @P0 BRA `(.L_x_393) ;  /* 0x00000be000000947 */ /* 0x000fea0003800000 */
[----:B------:R-:W-:Y:S01]  /*0370*/  MOV R6, R0 ;  /* 0x0000000000067202 */ /* 0x000fe20000000f00 */
[----:B------:R-:W-:-:S03]  /*0380*/  CS2R R8, SRZ ;  /* 0x0000000000087805 */ /* 0x000fc6000001ff00 */
[----:B------:R-:W-:-:S04]  /*0390*/  IADD3 R0, R12, R6, RZ ;  /* 0x000000060c007210 */ /* 0x000fc80007ffe0ff */
[----:B------:R-:W-:-:S13]  /*03a0*/  ISETP.GE.OR P0, PT, R0, c[0x0][0x53c], !P6 ;  /* 0x00014f0000007a0c */ /* 0x000fda0007706670 */
[----:B------:R-:W-:Y:S02]  /*03b0*/  @!P0 MOV R2, 0x4 ;  /* 0x0000000400028802 */ /* 0x000fe40000000f00 */
[----:B------:R-:W-:-:S03]  /*03c0*/  @!P0 MOV R3, 0x4 ;  /* 0x0000000400038802 */ /* 0x000fc60000000f00 */
[----:B------:R-:W-:-:S04]  /*03d0*/  @!P0 IMAD.WIDE R4, R0, R2, c[0x0][0x580] ;  /* 0x0001600000048625 */ /* 0x000fc800078e0202 */
[----:B------:R-:W-:Y:S01]  /*03e0*/  @!P0 IMAD.WIDE R2, R0, R3, c[0x0][0x578] ;  /* 0x00015e0000028625 */ /* 0x000fe200078e0203 */
[----:B------:R-:W3:Y:S04]  /*03f0*/  @!P0 LDG.E R9, [R4.64] ;  /* 0x0000000604098981 */ /* 0x000ee8000c1e1900 */
[----:B------:R-:W3:Y:S02]  /*0400*/  @!P0 LDG.E R8, [R2.64] ;  /* 0x0000000602088981 */ /* 0x000ee4000c1e1900 */
[----:B---3--:R-:W-:Y:S01]  /*0410*/  IMAD R5, R9, R8, RZ ;  /* 0x0000000809057224 */ /* 0x008fe200078e02ff */
[----:B------:R-:W-:Y:S05]  /*0420*/  BRA.DIV ~URZ, `(.L_x_394) ;  /* 0x00013f827f007947 */ /* 0x000fea000b800000 */
[----:B------:R1:W3:Y:S02]  /*0430*/  SHFL.UP PT, R0, R5, 0x1, RZ ;  /* 0x0420000005007989 */ /* 0x0002e400000e00ff */
.L_x_535:
[----:B---3--:R-:W-:-:S04]  /*0440*/  SEL R0, R0, RZ, P5 ;  /* 0x000000ff00007207 */ /* 0x008fc80002800000 */
        /* <DEDUP_REMOVED lines=14> */
[----:B------:R1:W3:Y:S02]  /*0530*/  SHFL.IDX PT, R0, R4, 0x1f, 0x1f ;  /* 0x03e01f0004007f89 */ /* 0x0002e400000e0000 */
.L_x_536:
[----:B---3--:R-:W-:-:S05]  /*0540*/  IMAD R0, R0, c[0x0][0x538], RZ ;  /* 0x00014e0000007a24 */ /* 0x008fca00078e02ff */
[----:B------:R-:W-:-:S04]  /*0550*/  IADD3 R7, R0, R7, RZ ;  /* 0x0000000700077210 */ /* 0x000fc80007ffe0ff */
[----:B------:R-:W-:-:S13]  /*0560*/  ISETP.GT.AND P0, PT, R7, UR4, PT ;  /* 0x0000000407007c0c */ /* 0x000fda000bf04270 */
[----:B-12---:R-:W-:Y:S05]  /*0570*/  @!P0 BRA `(.L_x_396) ;  /* 0xfffffdc000008947 */ /* 0x006fea000383ffff */
.L_x_392:
[----:B------:R-:W-:-:S05]  /*0580*/  IADD3 R11, -R0, R7, RZ ;  /* 0x00000007000b7210 */ /* 0x000fca0007ffe1ff */
[----:B------:R-:W-:-:S05]  /*0590*/  IMAD R0, R4, c[0x0][0x538], R11 ;  /* 0x00014e0004007a24 */ /* 0x000fca00078e020b */
[----:B------:R-:W-:Y:S01]  /*05a0*/  ISETP.GT.AND P0, PT, R0, UR4, PT ;  /* 0x0000000400007c0c */ /* 0x000fe2000bf04270 */
[----:B------:R-:W-:-:S12]  /*05b0*/  BRA.DIV ~URZ, `(.L_x_397) ;  /* 0x000140027f007947 */ /* 0x000fd8000b800000 */
[----:B------:R-:W-:-:S04]  /*05c0*/  VOTE.ANY R10, PT, !P0 ;  /* 0x00000000000a7806 */ /* 0x000fc800040e0100 */
.L_x_537:
[----:B------:R-:W1:Y:S02]  /*05d0*/  POPC R7, R10 ;  /* 0x0000000a00077309 */ /* 0x000e640000000000 */
[----:B-12---:R-:W-:Y:S01]  /*05e0*/  IADD3 R235, R7, R6, RZ ;  /* 0x0000000607eb7210 */ /* 0x006fe20007ffe0ff */
[----:B------:R-:W-:Y:S05]  /*05f0*/  BRA.DIV ~URZ, `(.L_x_398) ;  /* 0x000140127f007947 */ /* 0x000fea000b800000 */
[----:B------:R1:W2:Y:S01]  /*0600*/  SHFL.IDX PT, R233, R9, R7, 0x1f ;  /* 0x00001f0709e97589 */ /* 0x0002a200000e0000 */
[----:B------:R-:W-:-:S03]  /*0610*/  MOV R6, RZ ;  /* 0x000000ff00067202 */ /* 0x000fc60000000f00 */
[----:B------:R1:W3:Y:S04]  /*0620*/  SHFL.IDX PT, R9, R8, R7, 0x1f ;  /* 0x00001f0708097589 */ /* 0x0002e800000e0000 */
.L_x_538:
[----:B------:R-:W-:Y:S01]  /*0630*/  ISETP.NE.AND P0, PT, R10, RZ, PT ;  /* 0x000000ff0a00720c */ /* 0x000fe20003f05270 */
[----:B------:R-:W-:-:S12]  /*0640*/  BSSY B0, `(.L_x_399) ;  /* 0x0000005000007945 */ /* 0x000fd80003800000 */
[----:B------:R-:W-:Y:S05]  /*0650*/  @!P0 BRA `(.L_x_400) ;  /* 0x0000003000008947 */ /* 0x000fea0003800000 */
[----:B------:R-:W-:Y:S01]  /*0660*/  IADD3 R3, R7, -0x1, RZ ;  /* 0xffffffff07037810 */ /* 0x000fe20007ffe0ff */
[----:B------:R-:W-:Y:S05]  /*0670*/  BRA.DIV ~URZ, `(.L_x_401) ;  /* 0x000140727f007947 */ /* 0x000fea000b800000 */
[----:B------:R4:W1:Y:S02]  /*0680*/  SHFL.IDX PT, R6, R4, R3, 0x1f ;  /* 0x00001f0304067589 */ /* 0x00086400000e0000 */
.L_x_400:
[----:B------:R-:W-:Y:S05]  /*0690*/  BSYNC B0 ;  /* 0x0000000000007941 */ /* 0x000fea0003800000 */
.L_x_399:
[----:B---3--:R-:W-:Y:S01]  /*06a0*/  ISETP.NE.AND P0, PT, R9, 0x1, PT ;  /* 0x000000010900780c */ /* 0x008fe20003f05270 */
[----:B-1----:R-:W-:Y:S01]  /*06b0*/  IMAD R232, R6, c[0x0][0x538], R11 ;  /* 0x00014e0006e87a24 */ /* 0x002fe200078e020b */
[----:B------:R-:W-:Y:S04]  /*06c0*/  BSSY B0, `(.L_x_402) ;  /* 0x0000085000007945 */ /* 0x000fe80003800000 */
[----:B------:R-:W-:-:S07]  /*06d0*/  IADD3 R11, -R232, UR4, RZ ;  /* 0x00000004e80b7c10 */ /* 0x000fce000fffe1ff */
[----:B------:R-:W-:Y:S05]  /*06e0*/  @!P0 BRA `(.L_x_403) ;  /* 0x000003e000008947 */ /* 0x000fea0003800000 */
[-C--:B--2---:R-:W-:Y:S02]  /*06f0*/  IABS R0, R233.reuse ;  /* 0x000000e900007213 */ /* 0x084fe40000000000 */
[----:B------:R-:W-:-:S03]  /*0700*/  IABS R6, R233 ;  /* 0x000000e900067213 */ /* 0x000fc60000000000 */
[----:B------:R-:W-:Y:S01]  /*0710*/  IMAD.MOV.U32 R5, RZ, RZ, R0 ;  /* 0x000000ffff057224 */ /* 0x000fe200078e0000 */
[----:B------:R-:W-:-:S03]  /*0720*/  IABS R0, R9 ;  /* 0x0000000900007213 */ /* 0x000fc60000000000 */
[----:B------:R-:W1:Y:S02]  /*0730*/  I2F.RP R2, R5 ;  /* 0x0000000500027306 */ /* 0x000e640000209400 */
[----:B------:R-:W-:Y:S01]  /*0740*/  IMAD.MOV.U32 R8, RZ, RZ, R0 ;  /* 0x000000ffff087224 */ /* 0x000fe200078e0000 */
[----:B------:R-:W-:-:S05]  /*0750*/  IABS R0, R11 ;  /* 0x0000000b00007213 */ /* 0x000fca0000000000 */
[----:B------:R-:W-:Y:S08]  /*0760*/  I2F.RP R7, R8 ;  /* 0x0000000800077306 */ /* 0x000ff00000209400 */
[----:B-1----:R-:W1:Y:S02]  /*0770*/  MUFU.RCP R2, R2 ;  /* 0x0000000200027308 */ /* 0x002e640000001000 */
[----:B-1----:R-:W-:-:S06]  /*0780*/  IADD3 R2, R2, 0xffffffe, RZ ;  /* 0x0ffffffe02027810 */ /* 0x002fcc0007ffe0ff */
[----:B----4-:R-:W1:Y:S02]  /*0790*/  F2I.FTZ.U32.TRUNC.NTZ R3, R2 ;  /* 0x0000000200037305 */ /* 0x010e64000021f000 */
[----:B-1----:R-:W-:-:S04]  /*07a0*/  IMAD.MOV R2, RZ, RZ, -R3 ;  /* 0x000000ffff027224 */ /* 0x002fc800078e0a03 */
[----:B------:R-:W-:Y:S02]  /*07b0*/  IMAD R4, R2, R5, RZ ;  /* 0x0000000502047224 */ /* 0x000fe400078e02ff */
[----:B------:R-:W-:-:S04]  /*07c0*/  IMAD.MOV.U32 R2, RZ, RZ, RZ ;  /* 0x000000ffff027224 */ /* 0x000fc800078e00ff */
[----:B------:R-:W-:Y:S01]  /*07d0*/  IMAD.HI.U32 R2, R3, R4, R2 ;  /* 0x0000000403027227 */ /* 0x000fe200078e0002 */
[----:B------:R-:W-:-:S03]  /*07e0*/  MOV R3, R0 ;  /* 0x0000000000037202 */ /* 0x000fc60000000f00 */
[----:B------:R-:W-:Y:S02]  /*07f0*/  IMAD.MOV R0, RZ, RZ, -R6 ;  /* 0x000000ffff007224 */ /* 0x000fe400078e0a06 */
[----:B------:R-:W-:-:S04]  /*0800*/  IMAD.HI.U32 R2, R2, R3, RZ ;  /* 0x0000000302027227 */ /* 0x000fc800078e00ff */
[----:B------:R-:W-:Y:S02]  /*0810*/  IMAD R0, R2, R0, R3 ;  /* 0x0000000002007224 */ /* 0x000fe400078e0203 */
[----:B------:R-:W1:Y:S03]  /*0820*/  MUFU.RCP R3, R7 ;  /* 0x0000000700037308 */ /* 0x000e660000001000 */
[----:B------:R-:W-:Y:S02]  /*0830*/  ISETP.GT.U32.AND P1, PT, R5, R0, PT ;  /* 0x000000000500720c */ /* 0x000fe40003f24070 */
[----:B-1----:R-:W-:-:S11]  /*0840*/  IADD3 R3, R3, 0xffffffe, RZ ;  /* 0x0ffffffe03037810 */ /* 0x002fd60007ffe0ff */
[----:B------:R-:W-:Y:S01]  /*0850*/  @!P1 IMAD.IADD R0, R0, 0x1, -R5 ;  /* 0x0000000100009824 */ /* 0x000fe200078e0a05 */
[----:B------:R-:W-:Y:S02]  /*0860*/  @!P1 IADD3 R2, R2, 0x1, RZ ;  /* 0x0000000102029810 */ /* 0x000fe40007ffe0ff */
[----:B------:R-:W-:Y:S01]  /*0870*/  ISETP.NE.AND P1, PT, R233, RZ, PT ;  /* 0x000000ffe900720c */ /* 0x000fe20003f25270 */
[----:B------:R-:W1:Y:S01]  /*0880*/  F2I.FTZ.U32.TRUNC.NTZ R3, R3 ;  /* 0x0000000300037305 */ /* 0x000e62000021f000 */
[----:B------:R-:W-:Y:S02]  /*0890*/  ISETP.GE.U32.AND P2, PT, R0, R5, PT ;  /* 0x000000050000720c */ /* 0x000fe40003f46070 */
[----:B------:R-:W-:-:S04]  /*08a0*/  LOP3.LUT R0, R11, R233, RZ, 0x3c, !PT ;  /* 0x000000e90b007212 */ /* 0x000fc800078e3cff */
[----:B------:R-:W-:-:S07]  /*08b0*/  ISETP.GE.AND P0, PT, R0, RZ, PT ;  /* 0x000000ff0000720c */ /* 0x000fce0003f06270 */
[----:B------:R-:W-:Y:S02]  /*08c0*/  @P2 IADD3 R2, R2, 0x1, RZ ;  /* 0x0000000102022810 */ /* 0x000fe40007ffe0ff */
[----:B-1----:R-:W-:-:S03]  /*08d0*/  IADD3 R0, RZ, -R3, RZ ;  /* 0x80000003ff007210 */ /* 0x002fc60007ffe0ff */
[----:B------:R-:W-:Y:S02]  /*08e0*/  IMAD.MOV.U32 R4, RZ, RZ, R2 ;  /* 0x000000ffff047224 */ /* 0x000fe400078e0002 */
[----:B------:R-:W-:Y:S01]  /*08f0*/  IMAD.MOV.U32 R2, RZ, RZ, R0 ;  /* 0x000000ffff027224 */ /* 0x000fe200078e0000 */
[----:B------:R-:W-:Y:S01]  /*0900*/  IABS R0, R9 ;  /* 0x0000000900007213 */ /* 0x000fe20000000000 */
[----:B------:R-:W-:Y:S01]  /*0910*/  @!P0 IMAD.MOV R4, RZ, RZ, -R4 ;  /* 0x000000ffff048224 */ /* 0x000fe200078e0a04 */
[----:B------:R-:W-:Y:S01]  /*0920*/  @!P1 LOP3.LUT R4, RZ, R233, RZ, 0x33, !PT ;  /* 0x000000e9ff049212 */ /* 0x000fe200078e33ff */
[----:B------:R-:W-:Y:S01]  /*0930*/  IMAD R5, R2, R8, RZ ;  /* 0x0000000802057224 */ /* 0x000fe200078e02ff */
[----:B------:R-:W-:Y:S01]  /*0940*/  MOV R2, RZ ;  /* 0x000000ff00027202 */ /* 0x000fe20000000f00 */
[----:B------:R-:W-:Y:S01]  /*0950*/  IMAD.MOV R6, RZ, RZ, -R0 ;  /* 0x000000ffff067224 */ /* 0x000fe200078e0a00 */
[----:B------:R-:W-:-:S03]  /*0960*/  IABS R7, R4 ;  /* 0x0000000400077213 */ /* 0x000fc60000000000 */
[----:B------:R-:W-:-:S04]  /*0970*/  IMAD.HI.U32 R0, R3, R5, R2 ;  /* 0x0000000503007227 */ /* 0x000fc800078e0002 */
[----:B------:R-:W-:Y:S02]  /*0980*/  IMAD.MOV.U32 R2, RZ, RZ, R7 ;  /* 0x000000ffff027224 */ /* 0x000fe400078e0007 */
[----:B------:R-:W-:Y:S02]  /*0990*/  IMAD.MOV.U32 R3, RZ, RZ, R6 ;  /* 0x000000ffff037224 */ /* 0x000fe400078e0006 */
[----:B------:R-:W-:-:S04]  /*09a0*/  IMAD.HI.U32 R0, R0, R2, RZ ;  /* 0x0000000200007227 */ /* 0x000fc800078e00ff */
[----:B------:R-:W-:Y:S02]  /*09b0*/  IMAD R2, R0, R3, R2 ;  /* 0x0000000300027224 */ /* 0x000fe400078e0202 */
[----:B------:R-:W-:-:S03]  /*09c0*/  IMAD.MOV R5, RZ, RZ, -R4 ;  /* 0x000000ffff057224 */ /* 0x000fc600078e0a04 */
        /* <DEDUP_REMOVED lines=8> */
[----:B------:R-:W-:Y:S02]  /*0a50*/  @!P0 IADD3 R0, -R0, RZ, RZ ;  /* 0x000000ff00008210 */ /* 0x000fe40007ffe1ff */
[----:B------:R-:W-:-:S05]  /*0a60*/  @!P1 LOP3.LUT R0, RZ, R9, RZ, 0x33, !PT ;  /* 0x00000009ff009212 */ /* 0x000fca00078e33ff */
[----:B------:R-:W-:-:S04]  /*0a70*/  IMAD.MOV R2, RZ, RZ, -R0 ;  /* 0x000000ffff027224 */ /* 0x000fc800078e0a00 */
[C---:B------:R-:W-:Y:S01]  /*0a80*/  IMAD R3, R9.reuse, R2, R4 ;  /* 0x0000000209037224 */ /* 0x040fe200078e0204 */
[----:B------:R-:W-:Y:S01]  /*0a90*/  LEA R2, R9, R0, 0x18 ;  /* 0x0000000009027211 */ /* 0x000fe200078ec0ff */
[----:B------:R-:W-:-:S04]  /*0aa0*/  IMAD R0, R233, R5, R11 ;  /* 0x00000005e9007224 */ /* 0x000fc800078e020b */
[----:B------:R-:W-:Y:S01]  /*0ab0*/  IMAD R234, R3, 0x10000, R2 ;  /* 0x0001000003ea7824 */ /* 0x000fe200078e0202 */
[----:B------:R-:W-:Y:S05]  /*0ac0*/  BRA `(.L_x_404) ;  /* 0x0000044000007947 */ /* 0x000fea0003800000 */
.L_x_403:
[----:B------:R-:W-:-:S04]  /*0ad0*/  IMAD.MOV.U32 R2, RZ, RZ, 0x4 ;  /* 0x00000004ff027424 */ /* 0x000fc800078e00ff */
[----:B----4-:R-:W-:-:S05]  /*0ae0*/  IMAD.WIDE R2, R235, R2, c[0x0][0x590] ;  /* 0x00016400eb027625 */ /* 0x010fca00078e0202 */
[----:B------:R-:W3:Y:S02]  /*0af0*/  LDG.E R7, [R2.64] ;  /* 0x0000000602077981 */ /* 0x000ee4000c1e1900 */
[----:B--23--:R-:W-:-:S05]  /*0b00*/  IMAD R9, R7, R233, RZ ;  /* 0x000000e907097224 */ /* 0x00cfca00078e02ff */
[-C--:B------:R-:W-:Y:S02]  /*0b10*/  IABS R0, R9.reuse ;  /* 0x0000000900007213 */ /* 0x080fe40000000000 */
[----:B------:R-:W-:-:S03]  /*0b20*/  IABS R8, R9 ;  /* 0x0000000900087213 */ /* 0x000fc60000000000 */
[----:B------:R-:W-:-:S04]  /*0b30*/  IMAD.MOV.U32 R6, RZ, RZ, R0 ;  /* 0x000000ffff067224 */ /* 0x000fc800078e0000 */
[----:B------:R-:W1:Y:S08]  /*0b40*/  I2F.RP R2, R6 ;  /* 0x0000000600027306 */ /* 0x000e700000209400 */
[----:B-1----:R-:W1:Y:S02]  /*0b50*/  MUFU.RCP R2, R2 ;  /* 0x0000000200027308 */ /* 0x002e640000001000 */
[----:B-1----:R-:W-:-:S06]  /*0b60*/  IADD3 R2, R2, 0xffffffe, RZ ;  /* 0x0ffffffe02027810 */ /* 0x002fcc0007ffe0ff */
[----:B------:R-:W1:Y:S02]  /*0b70*/  F2I.FTZ.U32.TRUNC.NTZ R3, R2 ;  /* 0x0000000200037305 */ /* 0x000e64000021f000 */
[----:B-1----:R-:W-:-:S04]  /*0b80*/  IMAD.MOV R0, RZ, RZ, -R3 ;  /* 0x000000ffff007224 */ /* 0x002fc800078e0a03 */
[----:B------:R-:W-:Y:S01]  /*0b90*/  IMAD.MOV.U32 R2, RZ, RZ, R0 ;  /* 0x000000ffff027224 */ /* 0x000fe200078e0000 */
[----:B------:R-:W-:-:S03]  /*0ba0*/  IABS R0, R11 ;  /* 0x0000000b00007213 */ /* 0x000fc60000000000 */
[----:B------:R-:W-:Y:S01]  /*0bb0*/  IMAD R4, R2, R6, RZ ;  /* 0x0000000602047224 */ /* 0x000fe200078e02ff */
[----:B------:R-:W-:Y:S01]  /*0bc0*/  MOV R5, R0 ;  /* 0x0000000000057202 */ /* 0x000fe20000000f00 */
[----:B------:R-:W-:-:S04]  /*0bd0*/  IMAD.MOV.U32 R2, RZ, RZ, RZ ;  /* 0x000000ffff027224 */ /* 0x000fc800078e00ff */
[----:B------:R-:W-:-:S04]  /*0be0*/  IMAD.HI.U32 R0, R3, R4, R2 ;  /* 0x0000000403007227 */ /* 0x000fc800078e0002 */
[----:B------:R-:W-:Y:S02]  /*0bf0*/  IMAD.MOV R2, RZ, RZ, -R8 ;  /* 0x000000ffff027224 */ /* 0x000fe400078e0a08 */
[----:B------:R-:W-:-:S04]  /*0c00*/  IMAD.HI.U32 R0, R0, R5, RZ ;  /* 0x0000000500007227 */ /* 0x000fc800078e00ff */
[----:B------:R-:W-:-:S05]  /*0c10*/  IMAD R2, R0, R2, R5 ;  /* 0x0000000200027224 */ /* 0x000fca00078e0205 */
[----:B------:R-:W-:-:S13]  /*0c20*/  ISETP.GT.U32.AND P1, PT, R6, R2, PT ;  /* 0x000000020600720c */ /* 0x000fda0003f24070 */
[----:B------:R-:W-:Y:S01]  /*0c30*/  @!P1 IMAD.IADD R2, R2, 0x1, -R6 ;  /* 0x0000000102029824 */ /* 0x000fe200078e0a06 */
[----:B------:R-:W-:Y:S02]  /*0c40*/  @!P1 IADD3 R0, R0, 0x1, RZ ;  /* 0x0000000100009810 */ /* 0x000fe40007ffe0ff */
[----:B------:R-:W-:Y:S02]  /*0c50*/  ISETP.NE.AND P1, PT, R9, RZ, PT ;  /* 0x000000ff0900720c */ /* 0x000fe40003f25270 */
[----:B------:R-:W-:Y:S02]  /*0c60*/  ISETP.GE.U32.AND P2, PT, R2, R6, PT ;  /* 0x000000060200720c */ /* 0x000fe40003f46070 */
[----:B------:R-:W-:-:S04]  /*0c70*/  LOP3.LUT R2, R11, R9, RZ, 0x3c, !PT ;  /* 0x000000090b027212 */ /* 0x000fc800078e3cff */
[----:B------:R-:W-:-:S07]  /*0c80*/  ISETP.GE.AND P0, PT, R2, RZ, PT ;  /* 0x000000ff0200720c */ /* 0x000fce0003f06270 */
[----:B------:R-:W-:-:S04]  /*0c90*/  @P2 IADD3 R0, R0, 0x1, RZ ;  /* 0x0000000100002810 */ /* 0x000fc80007ffe0ff */
[----:B------:R-:W-:-:S05]  /*0ca0*/  MOV R4, R0 ;  /* 0x0000000000047202 */ /* 0x000fca0000000f00 */
[----:B------:R-:W-:Y:S01]  /*0cb0*/  @!P0 IMAD.MOV R4, RZ, RZ, -R4 ;  /* 0x000000ffff048224 */ /* 0x000fe200078e0a04 */
[----:B------:R-:W-:-:S05]  /*0cc0*/  @!P1 LOP3.LUT R4, RZ, R9, RZ, 0x33, !PT ;  /* 0x00000009ff049212 */ /* 0x000fca00078e33ff */
[----:B------:R-:W-:-:S05]  /*0cd0*/  IMAD R10, R7, R4, RZ ;  /* 0x00000004070a7224 */ /* 0x000fca00078e02ff */
[----:B------:R-:W-:-:S04]  /*0ce0*/  IADD3 R0, -R10, c[0x0][0x538], RZ ;  /* 0x00014e000a007a10 */ /* 0x000fc80007ffe1ff */
[----:B------:R-:W-:-:S04]  /*0cf0*/  IMNMX R6, R7, R0, PT ;  /* 0x0000000007067217 */ /* 0x000fc80003800200 */
[----:B------:R-:W-:-:S05]  /*0d00*/  IABS R0, R6 ;  /* 0x0000000600007213 */ /* 0x000fca0000000000 */
[----:B------:R-:W-:-:S04]  /*0d10*/  IMAD.MOV.U32 R5, RZ, RZ, R0 ;  /* 0x000000ffff057224 */ /* 0x000fc800078e0000 */
[----:B------:R-:W1:Y:S08]  /*0d20*/  I2F.RP R2, R5 ;  /* 0x0000000500027306 */ /* 0x000e700000209400 */
[----:B-1----:R-:W1:Y:S02]  /*0d30*/  MUFU.RCP R2, R2 ;  /* 0x0000000200027308 */ /* 0x002e640000001000 */
[----:B-1----:R-:W-:-:S06]  /*0d40*/  IADD3 R2, R2, 0xffffffe, RZ ;  /* 0x0ffffffe02027810 */ /* 0x002fcc0007ffe0ff */
[----:B------:R1:W2:Y:S02]  /*0d50*/  F2I.FTZ.U32.TRUNC.NTZ R3, R2 ;  /* 0x0000000200037305 */ /* 0x0002a4000021f000 */
[----:B-1----:R-:W-:Y:S01]  /*0d60*/  IMAD.MOV R2, RZ, RZ, -R4 ;  /* 0x000000ffff027224 */ /* 0x002fe200078e0a04 */
[----:B--2---:R-:W-:-:S03]  /*0d70*/  IADD3 R0, RZ, -R3, RZ ;  /* 0x80000003ff007210 */ /* 0x004fc60007ffe0ff */
[----:B------:R-:W-:Y:S01]  /*0d80*/  IMAD R8, R9, R2, R11 ;  /* 0x0000000209087224 */ /* 0x000fe200078e020b */
[----:B------:R-:W-:Y:S01]  /*0d90*/  IABS R9, R6 ;  /* 0x0000000600097213 */ /* 0x000fe20000000000 */
[----:B------:R-:W-:-:S03]  /*0da0*/  IMAD.MOV.U32 R2, RZ, RZ, R0 ;  /* 0x000000ffff027224 */ /* 0x000fc600078e0000 */
[----:B------:R-:W-:Y:S01]  /*0db0*/  IABS R0, R8 ;  /* 0x0000000800007213 */ /* 0x000fe20000000000 */
[----:B------:R-:W-:Y:S02]  /*0dc0*/  IMAD R7, R2, R5, RZ ;  /* 0x0000000502077224 */ /* 0x000fe400078e02ff */
[----:B------:R-:W-:Y:S02]  /*0dd0*/  IMAD.MOV.U32 R2, RZ, RZ, RZ ;  /* 0x000000ffff027224 */ /* 0x000fe400078e00ff */
[----:B------:R-:W-:Y:S01]  /*0de0*/  IMAD.MOV.U32 R4, RZ, RZ, R0 ;  /* 0x000000ffff047224 */ /* 0x000fe200078e0000 */
[----:B------:R-:W-:Y:S01]  /*0df0*/  IADD3 R0, RZ, -R9, RZ ;  /* 0x80000009ff007210 */ /* 0x000fe20007ffe0ff */
[----:B------:R-:W-:-:S04]  /*0e00*/  IMAD.HI.U32 R3, R3, R7, R2 ;  /* 0x0000000703037227 */ /* 0x000fc800078e0002 */
[----:B------:R-:W-:Y:S02]  /*0e10*/  IMAD.MOV.U32 R2, RZ, RZ, R0 ;  /* 0x000000ffff027224 */ /* 0x000fe400078e0000 */
[----:B------:R-:W-:Y:S01]  /*0e20*/  IMAD.HI.U32 R0, R3, R4, RZ ;  /* 0x0000000403007227 */ /* 0x000fe200078e00ff */
[----:B------:R-:W-:-:S03]  /*0e30*/  IADD3 R3, R10, 0x1000000, R8 ;  /* 0x010000000a037810 */ /* 0x000fc60007ffe008 */
[----:B------:R-:W-:-:S05]  /*0e40*/  IMAD R2, R0, R2, R4 ;  /* 0x0000000200027224 */ /* 0x000fca00078e0204 */
[----:B------:R-:W-:-:S13]  /*0e50*/  ISETP.GT.U32.AND P1, PT, R5, R2, PT ;  /* 0x000000020500720c */ /* 0x000fda0003f24070 */
[----:B------:R-:W-:Y:S01]  /*0e60*/  @!P1 IMAD.IADD R2, R2, 0x1, -R5 ;  /* 0x0000000102029824 */ /* 0x000fe200078e0a05 */
[----:B------:R-:W-:Y:S02]  /*0e70*/  @!P1 IADD3 R0, R0, 0x1, RZ ;  /* 0x0000000100009810 */ /* 0x000fe40007ffe0ff */
[----:B------:R-:W-:Y:S02]  /*0e80*/  ISETP.NE.AND P1, PT, R6, RZ, PT ;  /* 0x000000ff0600720c */ /* 0x000fe40003f25270 */
[----:B------:R-:W-:Y:S02]  /*0e90*/  ISETP.GE.U32.AND P2, PT, R2, R5, PT ;  /* 0x000000050200720c */ /* 0x000fe40003f46070 */
[----:B------:R-:W-:-:S04]  /*0ea0*/  LOP3.LUT R2, R8, R6, RZ, 0x3c, !PT ;  /* 0x0000000608027212 */ /* 0x000fc800078e3cff */
[----:B------:R-:W-:Y:S01]  /*0eb0*/  ISETP.GE.AND P0, PT, R2, RZ, PT ;  /* 0x000000ff0200720c */ /* 0x000fe20003f06270 */
[----:B------:R-:W-:-:S06]  /*0ec0*/  IMAD.MOV R2, RZ, RZ, -R6 ;  /* 0x000000ffff027224 */ /* 0x000fcc00078e0a06 */
[----:B------:R-:W-:-:S06]  /*0ed0*/  @P2 IADD3 R0, R0, 0x1, RZ ;  /* 0x0000000100002810 */ /* 0x000fcc0007ffe0ff */
[----:B------:R-:W-:Y:S02]  /*0ee0*/  @!P0 IADD3 R0, -R0, RZ, RZ ;  /* 0x000000ff00008210 */ /* 0x000fe40007ffe1ff */
[----:B------:R-:W-:-:S05]  /*0ef0*/  @!P1 LOP3.LUT R0, RZ, R6, RZ, 0x33, !PT ;  /* 0x00000006ff009212 */ /* 0x000fca00078e33ff */
[----:B------:R-:W-:Y:S02]  /*0f00*/  IMAD R234, R0, R2, R3 ;  /* 0x0000000200ea7224 */ /* 0x000fe400078e0203 */
.L_x_404:
[----:B------:R-:W-:Y:S05]  /*0f10*/  BSYNC B0 ;  /* 0x0000000000007941 */ /* 0x000fea0003800000 */
.L_x_402:
[----:B------:R-:W-:-:S04]  /*0f20*/  LOP3.LUT R0, RZ, R0, RZ, 0x33, !PT ;  /* 0x00000000ff007212 */ /* 0x000fc800078e33ff */
[----:B------:R-:W-:Y:S01]  /*0f30*/  IADD3 R233, R0, R233, RZ ;  /* 0x000000e900e97210 */ /* 0x000fe20007ffe0ff */
[----:B------:R-:W-:Y:S05]  /*0f40*/  BRA `(.L_x_405) ;  /* 0x0000004000007947 */ /* 0x000fea0003800000 */
.L_x_393:
[----:B--2---:R-:W-:Y:S01]  /*0f50*/  IMAD.MOV.U32 R233, RZ, RZ, RZ ;  /* 0x000000ffffe97224 */ /* 0x004fe200078e00ff */
[----:B------:R-:W-:Y:S01]  /*0f60*/  MOV R234, RZ ;  /* 0x000000ff00ea7202 */ /* 0x000fe20000000f00 */
[----:B------:R-:W-:Y:S01]  /*0f70*/  IMAD.U32 R232, RZ, RZ, UR4 ;  /* 0x00000004ffe87e24 */ /* 0x000fe2000f8e00ff */
[----:B------:R-:W-:Y:S02]  /*0f80*/  MOV R235, c[0x0][0x53c] ;  /* 0x00014f0000eb7a02 */ /* 0x000fe40000000f00 */
.L_x_405:
[----:B------:R-:W-:Y:S01]  /*0f90*/  ISETP.NE.AND P0, PT, R12, RZ, PT ;  /* 0x000000ff0c00720c */ /* 0x000fe20003f05270 */
[----:B------:R-:W-:-:S12]  /*0fa0*/  WARPSYNC 0xffffffff ;  /* 0xffffffff00007948 */ /* 0x000fd80003800000 */
[----:B------:R1:W-:Y:S04]  /*0fb0*/  @!P0 STS.128 [0x18100], R232 ;  /* 0x018100e8ff008388 */ /* 0x0003e80000000c00 */
[----:B------:R-:W-:Y:S06]  /*0fc0*/  BAR.ARV 0x5, 0x100 ;  /* 0x0144000000007b1d */ /* 0x000fec0000002000 */
.L_x_391:
[----:B-12---:R-:W-:-:S13]  /*0fd0*/  ISETP.GE.AND P0, PT, R235, c[0x0][0x53c], PT ;  /* 0x00014f00eb007a0c */ /* 0x006fda0003f06270 */
[----:B------:R-:W-:Y:S05]  /*0fe0*/  @P0 EXIT ;  /* 0x000000000000094d */ /* 0x000fea0003800000 */
[----:B------:R-:W1:Y:S02]  /*0ff0*/  S2R R16, SR_TID.X ;  /* 0x0000000000107919 */ /* 0x000e640000002100 */
[----:B-1----:R-:W-:-:S04]  /*1000*/  SHF.R.S32.HI R8, RZ, 0x1f, R16 ;  /* 0x0000001fff087819 */ /* 0x002fc80000011410 */
[CC--:B------:R-:W-:Y:S02]  /*1010*/  LEA.HI R2, R8.reuse, R16.reuse, RZ, 0x4 ;  /* 0x0000001008027211 */ /* 0x0c0fe400078f20ff */
[----:B------:R-:W-:Y:S02]  /*1020*/  LEA.HI R7, R8, R16, RZ, 0x3 ;  /* 0x0000001008077211 */ /* 0x000fe400078f18ff */
[----:B------:R-:W-:Y:S02]  /*1030*/  SHF.R.S32.HI R3, RZ, 0x4, R2 ;  /* 0x00000004ff037819 */ /* 0x000fe40000011402 */
[----:B------:R-:W-:Y:S02]  /*1040*/  LOP3.LUT R10, R7, 0xfffffff8, RZ, 0xc0, !PT ;  /* 0xfffffff8070a7812 */ /* 0x000fe400078ec0ff */
[----:B------:R-:W-:Y:S02]  /*1050*/  LEA.HI R0, R2, R3, RZ, 0x1 ;  /* 0x0000000302007211 */ /* 0x000fe400078f08ff */
[----:B------:R-:W-:Y:S01]  /*1060*/  SHF.R.S32.HI R18, RZ, 0x3, R7 ;  /* 0x00000003ff127819 */ /* 0x000fe20000011407 */
[----:B------:R-:W-:Y:S01]  /*1070*/  IMAD.IADD R10, R16, 0x1, -R10 ;  /* 0x00000001100a7824 */ /* 0x000fe200078e0a0a */
[----:B------:R-:W-:-:S02]  /*1080*/  LOP3.LUT R0, R0, 0xfffffffe, RZ, 0xc0, !PT ;  /* 0xfffffffe00007812 */ /* 0x000fc400078ec0ff */
[----:B------:R-:W-:Y:S01]  /*1090*/  LEA.HI R12, R8, R16, RZ, 0x2 ;  /* 0x00000010080c7211 */ /* 0x000fe200078f10ff */
[----:B------:R-:W-:Y:S02]  /*10a0*/  IMAD.SHL.U32 R4, R18, 0x40, RZ ;  /* 0x0000004012047824 */ /* 0x000fe400078e00ff */
[----:B------:R-:W-:Y:S01]  /*10b0*/  IMAD.IADD R14, R3, 0x1, -R0 ;  /* 0x00000001030e7824 */ /* 0x000fe200078e0a00 */
[----:B------:R-:W-:Y:S01]  /*10c0*/  LOP3.LUT R0, R2, 0xfffffff0, RZ, 0xc0, !PT ;  /* 0xfffffff002007812 */ /* 0x000fe200078ec0ff */
[C---:B------:R-:W-:Y:S01]  /*10d0*/  IMAD.SHL.U32 R230, R10.reuse, 0x8, RZ ;  /* 0x000000080ae67824 */ /* 0x040fe200078e00ff */
[--C-:B------:R-:W-:Y:S01]  /*10e0*/  SHF.R.S32.HI R9, RZ, 0x2, R12.reuse ;  /* 0x00000002ff097819 */ /* 0x100fe2000001140c */
[----:B------:R-:W-:Y:S01]  /*10f0*/  IMAD.SHL.U32 R6, R10, 0x40, RZ ;  /* 0x000000400a067824 */ /* 0x000fe200078e00ff */
[----:B------:R-:W-:Y:S01]  /*1100*/  SHF.R.S32.HI R3, RZ, 0x1f, R12 ;  /* 0x0000001fff037819 */ /* 0x000fe2000001140c */
[----:B------:R-:W-:Y:S01]  /*1110*/  IMAD.IADD R2, R16, 0x1, -R0 ;  /* 0x0000000110027824 */ /* 0x000fe200078e0a00 */
[----:B------:R-:W-:-:S02]  /*1120*/  LOP3.LUT R0, R4, 0x1c0, RZ, 0xc0, !PT ;  /* 0x000001c004007812 */ /* 0x000fc400078ec0ff */
[----:B------:R-:W-:Y:S02]  /*1130*/  LEA.HI R3, R3, R9, RZ, 0x3 ;  /* 0x0000000903037211 */ /* 0x000fe400078f18ff */
[----:B------:R-:W-:Y:S02]  /*1140*/  SHF.R.S32.HI R13, RZ, 0x1f, R2 ;  /* 0x0000001fff0d7819 */ /* 0x000fe40000011402 */
[----:B------:R-:W-:Y:S02]  /*1150*/  LOP3.LUT R4, R3, 0xfffffff8, RZ, 0xc0, !PT ;  /* 0xfffffff803047812 */ /* 0x000fe400078ec0ff */
[----:B------:R-:W-:Y:S02]  /*1160*/  LOP3.LUT R5, R0, 0x38, R230, 0xf8, !PT ;  /* 0x0000003800057812 */ /* 0x000fe400078ef8e6 */
[----:B------:R-:W-:Y:S01]  /*1170*/  SHF.R.U32.HI R3, RZ, 0x3, R0 ;  /* 0x00000003ff037819 */ /* 0x000fe20000011600 */
[----:B------:R-:W-:Y:S01]  /*1180*/  IMAD.IADD R9, R9, 0x1, -R4 ;  /* 0x0000000109097824 */ /* 0x000fe200078e0a04 */
[----:B------:R-:W-:-:S02]  /*1190*/  LOP3.LUT R0, R6, 0x1c0, RZ, 0xc0, !PT ;  /* 0x000001c006007812 */ /* 0x000fc400078ec0ff */
[----:B------:R-:W-:Y:S02]  /*11a0*/  LEA.HI R13, R13, R2, RZ, 0x3 ;  /* 0x000000020d0d7211 */ /* 0x000fe400078f18ff */
[----:B------:R-:W-:Y:S02]  /*11b0*/  LOP3.LUT R5, R5, R3, RZ, 0x3c, !PT ;  /* 0x0000000305057212 */ /* 0x000fe400078e3cff */
[----:B------:R-:W-:Y:S02]  /*11c0*/  LOP3.LUT R3, R0, 0x8, R7, 0xf8, !PT ;  /* 0x0000000800037812 */ /* 0x000fe400078ef807 */
[----:B------:R-:W-:Y:S02]  /*11d0*/  SHF.R.U32.HI R0, RZ, 0x3, R0 ;  /* 0x00000003ff007819 */ /* 0x000fe40000011600 */
[----:B------:R-:W-:Y:S02]  /*11e0*/  LOP3.LUT R4, R13, 0xfffffff8, RZ, 0xc0, !PT ;  /* 0xfffffff80d047812 */ /* 0x000fe400078ec0ff */
[----:B------:R-:W-:-:S02]  /*11f0*/  LEA.HI R6, R8, R16, RZ, 0x5 ;  /* 0x0000001008067211 */ /* 0x000fc400078f28ff */
[----:B------:R-:W-:Y:S01]  /*1200*/  LOP3.LUT R15, R3, R0, RZ, 0x3c, !PT ;  /* 0x00000000030f7212 */ /* 0x000fe200078e3cff */
[----:B------:R-:W-:Y:S01]  /*1210*/  IMAD.IADD R11, R2, 0x1, -R4 ;  /* 0x00000001020b7824 */ /* 0x000fe200078e0a04 */
[----:B------:R-:W-:Y:S02]  /*1220*/  LEA.HI R7, R8, R16, RZ, 0x6 ;  /* 0x0000001008077211 */ /* 0x000fe400078f30ff */
[----:B------:R-:W-:Y:S02]  /*1230*/  LOP3.LUT R0, R6, 0xffffffe0, RZ, 0xc0, !PT ;  /* 0xffffffe006007812 */ /* 0x000fe400078ec0ff */
[--C-:B------:R-:W-:Y:S01]  /*1240*/  SHF.R.S32.HI R8, RZ, 0x5, R6.reuse ;  /* 0x00000005ff087819 */ /* 0x100fe20000011406 */
[----:B------:R-:W-:Y:S01]  /*1250*/  IMAD.SHL.U32 R4, R7, 0x8, RZ ;  /* 0x0000000807047824 */ /* 0x000fe200078e00ff */
[----:B------:R-:W-:Y:S01]  /*1260*/  SHF.R.S32.HI R2, RZ, 0x1f, R6 ;  /* 0x0000001fff027819 */ /* 0x000fe20000011406 */
[----:B------:R-:W-:Y:S01]  /*1270*/  IMAD.IADD R17, R16, 0x1, -R0 ;  /* 0x0000000110117824 */ /* 0x000fe200078e0a00 */
[----:B------:R-:W-:-:S02]  /*1280*/  LOP3.LUT R3, R12, 0xfffffffc, RZ, 0xc0, !PT ;  /* 0xfffffffc0c037812 */ /* 0x000fc400078ec0ff */
[----:B------:R-:W-:Y:S01]  /*1290*/  LEA.HI R0, R2, R8, RZ, 0x3 ;  /* 0x0000000802007211 */ /* 0x000fe200078f18ff */
[----:B------:R-:W-:Y:S01]  /*12a0*/  IMAD.SHL.U32 R2, R11, 0x40, RZ ;  /* 0x000000400b027824 */ /* 0x000fe200078e00ff */
[----:B------:R-:W-:Y:S01]  /*12b0*/  LOP3.LUT R205, R5, 0x7ffffe00, R4, 0xf8, !PT ;  /* 0x7ffffe0005cd7812 */ /* 0x000fe200078ef804 */
[----:B------:R-:W-:Y:S01]  /*12c0*/  IMAD.SHL.U32 R5, R14, 0x8, RZ ;  /* 0x000000080e057824 */ /* 0x000fe200078e00ff */
[----:B------:R-:W-:Y:S01]  /*12d0*/  SHF.R.S32.HI R12, RZ, 0x1f, R17 ;  /* 0x0000001fff0c7819 */ /* 0x000fe20000011411 */
[----:B------:R-:W-:Y:S01]  /*12e0*/  IMAD.IADD R7, R16, 0x1, -R3 ;  /* 0x0000000110077824 */ /* 0x000fe200078e0a03 */
[----:B------:R-:W-:Y:S01]  /*12f0*/  LOP3.LUT R2, R2, 0x1c0, RZ, 0xc0, !PT ;  /* 0x000001c002027812 */ /* 0x000fe200078ec0ff */
[----:B------:R-:W-:Y:S01]  /*1300*/  IMAD.SHL.U32 R205, R205, 0x2, RZ ;  /* 0x00000002cdcd7824 */ /* 0x000fe200078e00ff */
[----:B------:R-:W-:Y:S02]  /*1310*/  LOP3.LUT R0, R0, 0xffffff8, RZ, 0xc0, !PT ;  /* 0x0ffffff800007812 */ /* 0x000fe400078ec0ff */
[----:B------:R-:W-:-:S02]  /*1320*/  LOP3.LUT R5, R2, 0x8, R5, 0xf8, !PT ;  /* 0x0000000802057812 */ /* 0x000fc400078ef805 */
[----:B------:R-:W-:Y:S01]  /*1330*/  SHF.R.U32.HI R2, RZ, 0x3, R2 ;  /* 0x00000003ff027819 */ /* 0x000fe20000011602 */
[----:B------:R-:W-:Y:S01]  /*1340*/  IMAD.IADD R3, R8, 0x1, -R0 ;  /* 0x0000000108037824 */ /* 0x000fe200078e0a00 */
[----:B------:R-:W-:Y:S02]  /*1350*/  LEA.HI R12, R12, R17, RZ, 0x2 ;  /* 0x000000110c0c7211 */ /* 0x000fe400078f10ff */
[----:B------:R-:W-:Y:S01]  /*1360*/  LOP3.LUT R6, R5, R2, RZ, 0x3c, !PT ;  /* 0x0000000205067212 */ /* 0x000fe200078e3cff */
[C---:B------:R-:W-:Y:S01]  /*1370*/  IMAD.SHL.U32 R2, R9.reuse, 0x40, RZ ;  /* 0x0000004009027824 */ /* 0x040fe200078e00ff */
[----:B------:R-:W-:Y:S02]  /*1380*/  SHF.R.S32.HI R0, RZ, 0x2, R12 ;  /* 0x00000002ff007819 */ /* 0x000fe4000001140c */
[----:B------:R-:W-:Y:S02]  /*1390*/  LOP3.LUT R4, R9, 0x1, RZ, 0xc0, !PT ;  /* 0x0000000109047812 */ /* 0x000fe400078ec0ff */
[----:B------:R-:W-:Y:S01]  /*13a0*/  LOP3.LUT R2, R2, 0x1c0, RZ, 0xc0, !PT ;  /* 0x000001c002027812 */ /* 0x000fe200078ec0ff */
[----:B------:R-:W-:Y:S01]  /*13b0*/  IMAD R16, R3, 0x10, R0 ;  /* 0x0000001003107824 */ /* 0x000fe200078e0200 */
[----:B------:R-:W-:Y:S01]  /*13c0*/  ISETP.NE.U32.AND P0, PT, R4, 0x1, PT ;  /* 0x000000010400780c */ /* 0x000fe20003f05070 */
[----:B------:R-:W-:Y:S01]  /*13d0*/  IMAD.SHL.U32 R4, R8, 0x400, RZ ;  /* 0x0000040008047824 */ /* 0x000fe200078e00ff */
[----:B------:R-:W-:Y:S01]  /*13e0*/  LEA.HI R2, R2, R2, RZ, 0x1d ;  /* 0x0000000202027211 */ /* 0x000fe200078fe8ff */
[----:B------:R-:W-:Y:S01]  /*13f0*/  IMAD.SHL.U32 R3, R13, 0x40, RZ ;  /* 0x000000400d037824 */ /* 0x000fe200078e00ff */
[C---:B------:R-:W-:Y:S01]  /*1400*/  LEA.HI R0, R7.reuse, R7, RZ, 0x1 ;  /* 0x0000000707007211 */ /* 0x040fe200078f08ff */
[----:B------:R-:W-:Y:S01]  /*1410*/  IMAD R5, R7, 0x2, R4 ;  /* 0x0000000207057824 */ /* 0x000fe200078e0204 */
[----:B------:R-:W-:Y:S01]  /*1420*/  STL [R1+0x3c], R16 ;  /* 0x00003c1001007387 */ /* 0x000fe20000100800 */
[----:B------:R-:W-:-:S02]  /*1430*/  IADD3 R229, R230, 0x40, RZ ;  /* 0x00000040e6e57810 */ /* 0x000fc40007ffe0ff */
[----:B------:R-:W-:Y:S01]  /*1440*/  LOP3.LUT R3, R3, 0xfffffe00, RZ, 0xc0, !PT ;  /* 0xfffffe0003037812 */ /* 0x000fe200078ec0ff */
[----:B------:R-:W-:Y:S01]  /*1450*/  IMAD.IADD R8, R5, 0x1, R2 ;  /* 0x0000000105087824 */ /* 0x000fe200078e0202 */
[----:B------:R-:W-:Y:S02]  /*1460*/  LOP3.LUT R0, R0, 0x1ffffffe, RZ, 0xc0, !PT ;  /* 0x1ffffffe00007812 */ /* 0x000fe400078ec0ff */
[CC--:B------:R-:W-:Y:S02]  /*1470*/  IADD3 R4, R6.reuse, R3.reuse, R4 ;  /* 0x0000000306047210 */ /* 0x0c0fe40007ffe004 */
[----:B------:R-:W-:Y:S01]  /*1480*/  LOP3.LUT R5, R6, R3, RZ, 0xfc, !PT ;  /* 0x0000000306057212 */ /* 0x000fe200078efcff */
[----:B------:R-:W-:Y:S01]  /*1490*/  IMAD R3, R10, 0x20, R18 ;  /* 0x000000200a037824 */ /* 0x000fe200078e0212 */
[----:B------:R-:W-:Y:S01]  /*14a0*/  R2P PR, R9, 0x6 ;  /* 0x0000000609007804 */ /* 0x000fe20000000000 */
[----:B------:R-:W-:Y:S01]  /*14b0*/  IMAD.IADD R237, R7, 0x1, -R0 ;  /* 0x0000000107ed7824 */ /* 0x000fe200078e0a00 */
[----:B------:R-:W-:Y:S01]  /*14c0*/  IADD3 R236, R230, 0x80, RZ ;  /* 0x00000080e6ec7810 */ /* 0x000fe20007ffe0ff */
[----:B------:R-:W-:Y:S01]  /*14d0*/  IMAD R0, R14, 0x200, R15 ;  /* 0x000002000e007824 */ /* 0x000fe200078e020f */
[----:B------:R1:W-:Y:S01]  /*14e0*/  STL [R1+0x34], R3 ;  /* 0x0000340301007387 */ /* 0x0003e20000100800 */
[----:B------:R-:W-:Y:S01]  /*14f0*/  LOP3.LUT P4, RZ, R10, 0x2, RZ, 0xc0, !PT ;  /* 0x000000020aff7812 */ /* 0x000fe2000788c0ff */
[----:B------:R-:W-:Y:S01]  /*1500*/  IMAD.MOV.U32 R9, RZ, RZ, 0x40 ;  /* 0x00000040ff097424 */ /* 0x000fe200078e00ff */
[----:B------:R-:W-:Y:S01]  /*1510*/  SHF.R.S32.HI R7, RZ, 0x1f, R229 ;  /* 0x0000001fff077819 */ /* 0x000fe200000114e5 */
[----:B------:R-:W-:Y:S01]  /*1520*/  IMAD R237, R237, 0x8, R16 ;  /* 0x00000008eded7824 */ /* 0x000fe200078e0210 */
[----:B------:R-:W-:-:S02]  /*1530*/  SHF.R.S32.HI R6, RZ, 0x1f, R236 ;  /* 0x0000001fff067819 */ /* 0x000fc400000114ec */
[C---:B------:R-:W-:Y:S01]  /*1540*/  LOP3.LUT P6, RZ, R11.reuse, 0x2, RZ, 0xc0, !PT ;  /* 0x000000020bff7812 */ /* 0x040fe200078cc0ff */
[----:B------:R2:W-:Y:S01]  /*1550*/  STL [R1+0x4], R7 ;  /* 0x0000040701007387 */ /* 0x0005e20000100800 */
[----:B------:R-:W-:Y:S01]  /*1560*/  LOP3.LUT P5, RZ, R11, 0x4, RZ, 0xc0, !PT ;  /* 0x000000040bff7812 */ /* 0x000fe200078ac0ff */
[----:B------:R-:W-:Y:S01]  /*1570*/  IMAD.MOV.U32 R11, RZ, RZ, 0x20 ;  /* 0x00000020ff0b7424 */ /* 0x000fe200078e00ff */
[----:B------:R-:W-:Y:S01]  /*1580*/  LOP3.LUT P3, RZ, R10, 0x4, RZ, 0xc0, !PT ;  /* 0x000000040aff7812 */ /* 0x000fe2000786c0ff */
[----:B------:R3:W-:Y:S01]  /*1590*/  STL [R1], R6 ;  /* 0x0000000601007387 */ /* 0x0007e20000100800 */
[----:B------:R-:W-:Y:S02]  /*15a0*/  LEA R180, R0, 0x6100, 0x1 ;  /* 0x0000610000b47811 */ /* 0x000fe400078e08ff */
[C---:B------:R-:W-:Y:S02]  /*15b0*/  SEL R2, R9.reuse, 0xffffffc0, !P3 ;  /* 0xffffffc009027807 */ /* 0x040fe40005800000 */
[----:B------:R-:W-:-:S02]  /*15c0*/  SEL R0, R9, 0xffffffc0, !P5 ;  /* 0xffffffc009007807 */ /* 0x000fc40006800000 */
[C---:B------:R-:W-:Y:S01]  /*15d0*/  IADD3 R191, R180.reuse, 0x20, RZ ;  /* 0x00000020b4bf7810 */ /* 0x040fe20007ffe0ff */
[C---:B------:R-:W-:Y:S01]  /*15e0*/  IMAD.IADD R186, R180.reuse, 0x1, R2 ;  /* 0x00000001b4ba7824 */ /* 0x040fe200078e0202 */
[----:B------:R-:W-:Y:S02]  /*15f0*/  @P4 IADD3 R191, R180, -0x20, RZ ;  /* 0xffffffe0b4bf4810 */ /* 0x000fe40007ffe0ff */
[----:B------:R-:W-:Y:S02]  /*1600*/  LEA R187, R4, 0xc100, 0x1 ;  /* 0x0000c10004bb7811 */ /* 0x000fe400078e08ff */
[----:B-1----:R-:W-:Y:S01]  /*1610*/  LOP3.LUT R3, R12, 0x7ffffffc, RZ, 0xc0, !PT ;  /* 0x7ffffffc0c037812 */ /* 0x002fe200078ec0ff */
[----:B------:R-:W-:Y:S01]  /*1620*/  IMAD.IADD R183, R2, 0x1, R191 ;  /* 0x0000000102b77824 */ /* 0x000fe200078e02bf */
[----:B------:R-:W-:Y:S01]  /*1630*/  LEA R181, R5, 0x100, 0x1 ;  /* 0x0000010005b57811 */ /* 0x000fe200078e08ff */
[----:B------:R-:W-:Y:S01]  /*1640*/  IMAD.IADD R190, R187, 0x1, R0 ;  /* 0x00000001bbbe7824 */ /* 0x000fe200078e0200 */
[----:B------:R-:W-:Y:S01]  /*1650*/  SHF.R.S32.HI R231, RZ, 0x1f, R230 ;  /* 0x0000001fffe77819 */ /* 0x000fe200000114e6 */
[----:B------:R-:W-:Y:S01]  /*1660*/  IMAD.IADD R3, R17, 0x1, -R3 ;  /* 0x0000000111037824 */ /* 0x000fe200078e0a03 */
[----:B------:R-:W-:Y:S01]  /*1670*/  IADD3 R202, R191, 0x800, RZ ;  /* 0x00000800bfca7810 */ /* 0x000fe20007ffe0ff */
[----:B------:R-:W-:Y:S01]  /*1680*/  IMAD.IADD R185, R0, 0x1, R181 ;  /* 0x0000000100b97824 */ /* 0x000fe200078e02b5 */
[----:B--2---:R-:W-:Y:S01]  /*1690*/  SEL R7, R11, 0xffffffe0, !P1 ;  /* 0xffffffe00b077807 */ /* 0x004fe20004800000 */
[----:B------:R-:W-:Y:S01]  /*16a0*/  IMAD.SHL.U32 R224, R3, 0x2, RZ ;  /* 0x0000000203e07824 */ /* 0x000fe200078e00ff */
[----:B------:R-:W-:-:S02]  /*16b0*/  SEL R3, R11, 0xffffffe0, !P6 ;  /* 0xffffffe00b037807 */ /* 0x000fc40007000000 */
[----:B---3--:R-:W-:Y:S02]  /*16c0*/  SEL R6, R9, 0xffffffc0, !P2 ;  /* 0xffffffc009067807 */ /* 0x008fe40005000000 */
[C---:B------:R-:W-:Y:S01]  /*16d0*/  IADD3 R10, R224.reuse, 0xa8, RZ ;  /* 0x000000a8e00a7810 */ /* 0x040fe20007ffe0ff */
[----:B------:R-:W-:Y:S01]  /*16e0*/  IMAD.IADD R188, R187, 0x1, R3 ;  /* 0x00000001bbbc7824 */ /* 0x000fe200078e0203 */
[----:B------:R-:W-:Y:S01]  /*16f0*/  IADD3 R9, R224, 0xb8, RZ ;  /* 0x000000b8e0097810 */ /* 0x000fe20007ffe0ff */
[----:B------:R-:W-:Y:S01]  /*1700*/  IMAD.IADD R182, R3, 0x1, R181 ;  /* 0x0000000103b67824 */ /* 0x000fe200078e02b5 */
[----:B------:R-:W-:Y:S01]  /*1710*/  LEA R10, R8, 0x80, 0x1 ;  /* 0x00000080080a7811 */ /* 0x000fe200078e08ff */
[----:B------:R-:W-:Y:S01]  /*1720*/  IMAD.IADD R189, R188, 0x1, R0 ;  /* 0x00000001bcbd7824 */ /* 0x000fe200078e0200 */
[----:B------:R-:W-:Y:S01]  /*1730*/  IADD3 R11, R224, 0xb0, RZ ;  /* 0x000000b0e00b7810 */ /* 0x000fe20007ffe0ff */
[----:B------:R-:W-:Y:S01]  /*1740*/  IMAD.IADD R184, R0, 0x1, R182 ;  /* 0x0000000100b87824 */ /* 0x000fe200078e02b6 */
[----:B------:R-:W-:Y:S01]  /*1750*/  SHF.R.S32.HI R9, RZ, 0x1f, R9 ;  /* 0x0000001fff097819 */ /* 0x000fe20000011409 */
[C---:B------:R-:W-:Y:S01]  /*1760*/  IMAD.IADD R9, R10.reuse, 0x1, R7 ;  /* 0x000000010a097824 */ /* 0x040fe200078e0207 */
[----:B------:R-:W-:Y:S01]  /*1770*/  SHF.R.S32.HI R8, RZ, 0x1f, R11 ;  /* 0x0000001fff087819 */ /* 0x000fe2000001140b */
[C-C-:B------:R-:W-:Y:S01]  /*1780*/  IMAD.IADD R11, R10.reuse, 0x1, R6.reuse ;  /* 0x000000010a0b7824 */ /* 0x140fe200078e0206 */
[C---:B------:R-:W-:Y:S01]  /*1790*/  IADD3 R8, R10.reuse, -0x10, RZ ;  /* 0xfffffff00a087810 */ /* 0x040fe20007ffe0ff */
[----:B------:R-:W-:Y:S01]  /*17a0*/  IMAD.IADD R2, R9, 0x1, R6 ;  /* 0x0000000109027824 */ /* 0x000fe200078e0206 */
[----:B------:R-:W-:Y:S01]  /*17b0*/  @P0 IADD3 R8, R10, 0x10, RZ ;  /* 0x000000100a080810 */ /* 0x000fe20007ffe0ff */
[----:B------:R-:W-:Y:S01]  /*17c0*/  STL [R1+0x14], R10 ;  /* 0x0000140a01007387 */ /* 0x000fe20000100800 */
[----:B------:R-:W-:-:S02]  /*17d0*/  IADD3 R201, R191, 0x1000, RZ ;  /* 0x00001000bfc97810 */ /* 0x000fc40007ffe0ff */
[C---:B------:R-:W-:Y:S01]  /*17e0*/  IADD3 R200, R191.reuse, 0x1800, RZ ;  /* 0x00001800bfc87810 */ /* 0x040fe20007ffe0ff */
[----:B------:R-:W-:Y:S01]  /*17f0*/  STL [R1+0x30], R11 ;  /* 0x0000300b01007387 */ /* 0x000fe20000100800 */
[----:B------:R-:W-:Y:S01]  /*1800*/  IMAD.IADD R4, R6, 0x1, R8 ;  /* 0x0000000106047824 */ /* 0x000fe200078e0208 */
[C---:B------:R-:W-:Y:S02]  /*1810*/  IADD3 R199, R191.reuse, 0x2000, RZ ;  /* 0x00002000bfc77810 */ /* 0x040fe40007ffe0ff */
[----:B------:R-:W-:Y:S01]  /*1820*/  STL [R1+0x20], R9 ;  /* 0x0000200901007387 */ /* 0x000fe20000100800 */
[C---:B------:R-:W-:Y:S02]  /*1830*/  IADD3 R198, R191.reuse, 0x2800, RZ ;  /* 0x00002800bfc67810 */ /* 0x040fe40007ffe0ff */
[C---:B------:R-:W-:Y:S01]  /*1840*/  IADD3 R197, R191.reuse, 0x3000, RZ ;  /* 0x00003000bfc57810 */ /* 0x040fe20007ffe0ff */
[----:B------:R1:W-:Y:S01]  /*1850*/  STL [R1+0x2c], R2 ;  /* 0x00002c0201007387 */ /* 0x0003e20000100800 */
[----:B------:R-:W-:-:S02]  /*1860*/  IADD3 R196, R191, 0x3800, RZ ;  /* 0x00003800bfc47810 */ /* 0x000fc40007ffe0ff */
[C---:B------:R-:W-:Y:S01]  /*1870*/  IADD3 R195, R191.reuse, 0x4000, RZ ;  /* 0x00004000bfc37810 */ /* 0x040fe20007ffe0ff */
[----:B------:R-:W-:Y:S01]  /*1880*/  STL [R1+0x18], R8 ;  /* 0x0000180801007387 */ /* 0x000fe20000100800 */
[C---:B------:R-:W-:Y:S02]  /*1890*/  IADD3 R194, R191.reuse, 0x4800, RZ ;  /* 0x00004800bfc27810 */ /* 0x040fe40007ffe0ff */
[C---:B------:R-:W-:Y:S01]  /*18a0*/  IADD3 R193, R191.reuse, 0x5000, RZ ;  /* 0x00005000bfc17810 */ /* 0x040fe20007ffe0ff */
[----:B------:R-:W-:Y:S01]  /*18b0*/  STL [R1+0x28], R4 ;  /* 0x0000280401007387 */ /* 0x000fe20000100800 */
[----:B------:R-:W-:Y:S01]  /*18c0*/  IADD3 R192, R191, 0x5800, RZ ;  /* 0x00005800bfc07810 */ /* 0x000fe20007ffe0ff */
[----:B-1----:R-:W-:-:S05]  /*18d0*/  IMAD.IADD R2, R7, 0x1, R8 ;  /* 0x0000000107027824 */ /* 0x002fca00078e0208 */
[----:B------:R1:W-:Y:S02]  /*18e0*/  STL [R1+0x1c], R2 ;  /* 0x00001c0201007387 */ /* 0x0003e40000100800 */
[----:B-1----:R-:W-:-:S05]  /*18f0*/  IMAD.IADD R2, R2, 0x1, R6 ;  /* 0x0000000102027824 */ /* 0x002fca00078e0206 */
[----:B------:R1:W-:Y:S02]  /*1900*/  STL [R1+0x24], R2 ;  /* 0x0000240201007387 */ /* 0x0003e40000100800 */
.L_x_534:
[----:B------:R-:W-:Y:S01]  /*1910*/  ISETP.NE.U32.AND P2, PT, RZ, c[0x0][0x370], PT ;  /* 0x0000dc00ff007a0c */ /* 0x000fe20003f45070 */
[----:B------:R-:W-:Y:S01]  /*1920*/  IMAD.MOV.U32 R14, RZ, RZ, 0x4 ;  /* 0x00000004ff0e7424 */ /* 0x000fe200078e00ff */
[----:B------:R-:W-:Y:S01]  /*1930*/  ISETP.NE.U32.AND P1, PT, RZ, c[0x0][0x360], PT ;  /* 0x0000d800ff007a0c */ /* 0x000fe20003f25070 */
[----:B------:R-:W-:Y:S01]  /*1940*/  CS2R R4, SRZ ;  /* 0x0000000000047805 */ /* 0x000fe2000001ff00 */
[----:B------:R-:W-:Y:S01]  /*1950*/  ISETP.NE.AND.EX P2, PT, RZ, c[0x0][0x374], PT, P2 ;  /* 0x0000dd00ff007a0c */ /* 0x000fe20003f45320 */
[----:B------:R-:W-:Y:S01]  /*1960*/  IMAD.MOV.U32 R12, RZ, RZ, RZ ;  /* 0x000000ffff0c7224 */ /* 0x000fe200078e00ff */
[----:B------:R-:W-:Y:S01]  /*1970*/  ISETP.NE.AND.EX P1, PT, RZ, c[0x0][0x364], PT, P1 ;  /* 0x0000d900ff007a0c */ /* 0x000fe20003f25310 */
[CC--:B------:R-:W-:Y:S01]  /*1980*/  IMAD.WIDE R6, R235.reuse, R14.reuse, c[0x0][0x348] ;  /* 0x0000d200eb067625 */ /* 0x0c0fe200078e020e */
[----:B------:R-:W-:Y:S02]  /*1990*/  ISETP.NE.U32.AND P4, PT, RZ, c[0x0][0x348], PT ;  /* 0x0000d200ff007a0c */ /* 0x000fe40003f85070 */
[----:B------:R-:W-:Y:S01]  /*19a0*/  ISETP.NE.U32.AND P0, PT, RZ, c[0x0][0x350], PT ;  /* 0x0000d400ff007a0c */ /* 0x000fe20003f05070 */
[----:B-1----:R-:W-:Y:S01]  /*19b0*/  IMAD.WIDE R2, R235, R14, c[0x0][0x350] ;  /* 0x0000d400eb027625 */ /* 0x002fe200078e020e */
[----:B------:R-:W-:-:S02]  /*19c0*/  ISETP.NE.AND.EX P4, PT, RZ, c[0x0][0x34c], PT, P4 ;  /* 0x0000d300ff007a0c */ /* 0x000fc40003f85340 */
[----:B------:R-:W-:-:S03]  /*19d0*/  ISETP.NE.AND.EX P0, PT, RZ, c[0x0][0x354], PT, P0 ;  /* 0x0000d500ff007a0c */ /* 0x000fc60003f05300 */
[----:B------:R-:W-:-:S04]  /*19e0*/  @P2 IMAD.WIDE R10, R235, R14, c[0x0][0x370] ;  /* 0x0000dc00eb0a2625 */ /* 0x000fc800078e020e */
[----:B------:R-:W-:Y:S01]  /*19f0*/  @P1 IMAD.WIDE R8, R235, R14, c[0x0][0x360] ;  /* 0x0000d800eb081625 */ /* 0x000fe200078e020e */
[----:B------:R1:W5:Y:S04]  /*1a00*/  @P2 LDG.E R4, [R10.64] ;  /* 0x000000060a042981 */ /* 0x000368000c1e1900 */
[----:B------:R1:W5:Y:S04]  /*1a10*/  @P1 LDG.E R226, [R8.64] ;  /* 0x0000000608e21981 */ /* 0x000368000c1e1900 */
[----:B------:R1:W5:Y:S04]  /*1a20*/  @P4 LDG.E R12, [R6.64] ;  /* 0x00000006060c4981 */ /* 0x000368000c1e1900 */
[----:B------:R1:W5:Y:S01]  /*1a30*/  @P0 LDG.E R5, [R2.64] ;  /* 0x0000000602050981 */ /* 0x000362000c1e1900 */
[----:B------:R-:W-:Y:S01]  /*1a40*/  YIELD ;  /* 0x0000000000007946 */ /* 0x000fe20003800000 */
[----:B------:R-:W-:Y:S01]  /*1a50*/  LOP3.LUT R242, R234, 0xffff, RZ, 0xc0, !PT ;  /* 0x0000ffffeaf27812 */ /* 0x000fe200078ec0ff */
[----:B------:R-:W-:Y:S05]  /*1a60*/  @P1 BRA `(.L_x_406) ;  /* 0x0000005000001947 */ /* 0x000fea0003800000 */
[----:B-----5:R-:W-:Y:S01]  /*1a70*/  MOV R226, c[0x0][0x168] ;  /* 0x00005a0000e27a02 */ /* 0x020fe20000000f00 */
[----:B------:R-:W-:Y:S05]  /*1a80*/  @!P4 BRA `(.L_x_406) ;  /* 0x000000300000c947 */ /* 0x000fea0003800000 */
[----:B-1----:R-:W2:Y:S04]  /*1a90*/  LDG.E R8, [R6.64] ;  /* 0x0000000606087981 */ /* 0x002ea8000c1e1900 */
[----:B------:R-:W2:Y:S02]  /*1aa0*/  LDG.E R0, [R6.64+0x4] ;  /* 0x0000040606007981 */ /* 0x000ea4000c1e1900 */
[----:B--2---:R-:W-:-:S02]  /*1ab0*/  IADD3 R226, -R8, R0, RZ ;  /* 0x0000000008e27210 */ /* 0x004fc40007ffe1ff */
.L_x_406:
[----:B------:R-:W-:-:S04]  /*1ac0*/  ISETP.NE.U32.AND P1, PT, RZ, c[0x0][0x368], PT ;  /* 0x0000da00ff007a0c */ /* 0x000fc80003f25070 */
[----:B------:R-:W-:-:S13]  /*1ad0*/  ISETP.NE.AND.EX P1, PT, RZ, c[0x0][0x36c], PT, P1 ;  /* 0x0000db00ff007a0c */ /* 0x000fda0003f25310 */
[----:B------:R-:W-:Y:S05]  /*1ae0*/  @!P1 BRA `(.L_x_407) ;  /* 0x0000003000009947 */ /* 0x000fea0003800000 */
[----:B-1----:R-:W-:-:S05]  /*1af0*/  IMAD.WIDE R2, R235, R14, c[0x0][0x368] ;  /* 0x0000da00eb027625 */ /* 0x002fca00078e020e */
[----:B------:R1:W5:Y:S01]  /*1b00*/  LDG.E R0, [R2.64] ;  /* 0x0000000602007981 */ /* 0x000362000c1e1900 */
[----:B------:R-:W-:Y:S05]  /*1b10*/  BRA `(.L_x_408) ;  /* 0x0000005000007947 */ /* 0x000fea0003800000 */
.L_x_407:
[----:B------:R-:W-:Y:S01]  /*1b20*/  MOV R0, c[0x0][0x1d0] ;  /* 0x0000740000007a02 */ /* 0x000fe20000000f00 */
[----:B------:R-:W-:Y:S05]  /*1b30*/  @!P0 BRA `(.L_x_408) ;  /* 0x0000003000008947 */ /* 0x000fea0003800000 */
[----:B-1----:R-:W2:Y:S04]  /*1b40*/  LDG.E R6, [R2.64] ;  /* 0x0000000602067981 */ /* 0x002ea8000c1e1900 */
[----:B------:R-:W2:Y:S02]  /*1b50*/  LDG.E R0, [R2.64+0x4] ;  /* 0x0000040602007981 */ /* 0x000ea4000c1e1900 */
[----:B--2---:R-:W-:Y:S02]  /*1b60*/  IADD3 R0, -R6, R0, RZ ;  /* 0x0000000006007210 */ /* 0x004fe40007ffe1ff */
.L_x_408:
[----:B-1----:R-:W-:Y:S01]  /*1b70*/  IMAD.MOV.U32 R2, RZ, RZ, c[0x0][0x2c4] ;  /* 0x0000b100ff027624 */ /* 0x002fe200078e00ff */
[----:B-----5:R-:W-:Y:S01]  /*1b80*/  IADD3 R13, R5, R4, RZ ;  /* 0x00000004050d7210 */ /* 0x020fe20007ffe0ff */
[----:B------:R-:W-:-:S02]  /*1b90*/  IMAD.SHL.U32 R228, R233, 0x80, RZ ;  /* 0x00000080e9e47824 */ /* 0x000fc400078e00ff */
[----:B------:R-:W-:Y:S01]  /*1ba0*/  IMAD.MOV.U32 R8, RZ, RZ, c[0x0][0x32c] ;  /* 0x0000cb00ff087624 */ /* 0x000fe200078e00ff */
[----:B------:R-:W-:Y:S01]  /*1bb0*/  ISETP.NE.AND P2, PT, R2, 0x1, PT ;  /* 0x000000010200780c */ /* 0x000fe20003f45270 */
[----:B------:R-:W-:Y:S01]  /*1bc0*/  IMAD.IADD R225, R0, 0x1, -R4 ;  /* 0x0000000100e17824 */ /* 0x000fe200078e0a04 */
[----:B------:R-:W-:Y:S02]  /*1bd0*/  IADD3 R2, R228, 0x7f, RZ ;  /* 0x0000007fe4027810 */ /* 0x000fe40007ffe0ff */
[----:B------:R-:W-:Y:S02]  /*1be0*/  ISETP.GE.AND P1, PT, R8, 0x1, PT ;  /* 0x000000010800780c */ /* 0x000fe40003f26270 */
[----:B------:R-:W-:-:S07]  /*1bf0*/  MOV R0, R2 ;  /* 0x0000000200007202 */ /* 0x000fce0000000f00 */
[----:B------:R-:W-:Y:S01]  /*1c00*/  @P2 IMAD.HI.U32 R3, R2, c[0x0][0x2c8], RZ ;  /* 0x0000b20002032a27 */ /* 0x000fe200078e00ff */
[----:B------:R-:W-:-:S04]  /*1c10*/  IADD3 R2, R225, 0x1, -R226 ;  /* 0x00000001e1027810 */ /* 0x000fc80007ffe8e2 */
[----:B------:R-:W-:-:S05]  /*1c20*/  @P2 SHF.R.U32.HI R0, RZ, c[0x0][0x2cc], R3 ;  /* 0x0000b300ff002a19 */ /* 0x000fca0000011603 */
[----:B------:R-:W-:-:S05]  /*1c30*/  IMAD.IADD R0, R2, 0x1, R0 ;  /* 0x0000000102007824 */ /* 0x000fca00078e0200 */
[----:B------:R-:W-:Y:S01]  /*1c40*/  IADD3 R3, R0, c[0x0][0x328], RZ ;  /* 0x0000ca0000037a10 */ /* 0x000fe20007ffe0ff */
[----:B------:R-:W-:Y:S05]  /*1c50*/  @!P1 BRA `(.L_x_409) ;  /* 0x0000010000009947 */ /* 0x000fea0003800000 */
[C---:B------:R-:W-:Y:S01]  /*1c60*/  ISETP.GT.AND P3, PT, R0.reuse, RZ, PT ;  /* 0x000000ff0000720c */ /* 0x040fe20003f64270 */
[----:B------:R-:W-:Y:S01]  /*1c70*/  BSSY B0, `(.L_x_410) ;  /* 0x000000c000007945 */ /* 0x000fe20003800000 */
[----:B------:R-:W-:-:S11]  /*1c80*/  IADD3 R2, R0, -0x1, RZ ;  /* 0xffffffff00027810 */ /* 0x000fd60007ffe0ff */
[----:B------:R-:W-:Y:S05]  /*1c90*/  @P3 BRA `(.L_x_411) ;  /* 0x0000006000003947 */ /* 0x000fea0003800000 */
[----:B------:R-:W-:Y:S01]  /*1ca0*/  ISETP.NE.AND P3, PT, R8, 0x1, PT ;  /* 0x000000010800780c */ /* 0x000fe20003f65270 */
[----:B------:R-:W-:-:S12]  /*1cb0*/  IMAD.MOV R0, RZ, RZ, -R0 ;  /* 0x000000ffff007224 */ /* 0x000fd800078e0a00 */
[----:B------:R-:W-:-:S05]  /*1cc0*/  @P3 IMAD.HI.U32 R2, R0, c[0x0][0x330], RZ ;  /* 0x0000cc0000023a27 */ /* 0x000fca00078e00ff */
[----:B------:R-:W-:-:S04]  /*1cd0*/  @P3 SHF.R.U32.HI R0, RZ, c[0x0][0x334], R2 ;  /* 0x0000cd00ff003a19 */ /* 0x000fc80000011602 */
[----:B------:R-:W-:Y:S01]  /*1ce0*/  LOP3.LUT R2, RZ, R0, RZ, 0x33, !PT ;  /* 0x00000000ff027212 */ /* 0x000fe200078e33ff */
[----:B------:R-:W-:Y:S05]  /*1cf0*/  BRA `(.L_x_412) ;  /* 0x0000003000007947 */ /* 0x000fea0003800000 */
.L_x_411:
[----:B------:R-:W-:-:S13]  /*1d00*/  ISETP.NE.AND P3, PT, R8, 0x1, PT ;  /* 0x000000010800780c */ /* 0x000fda0003f65270 */
[----:B------:R-:W-:-:S05]  /*1d10*/  @P3 IMAD.HI.U32 R0, R2, c[0x0][0x330], RZ ;  /* 0x0000cc0002003a27 */ /* 0x000fca00078e00ff */
[----:B------:R-:W-:Y:S02]  /*1d20*/  @P3 SHF.R.U32.HI R2, RZ, c[0x0][0x334], R0 ;  /* 0x0000cd00ff023a19 */ /* 0x000fe40000011600 */
.L_x_412:
[----:B------:R-:W-:Y:S05]  /*1d30*/  BSYNC B0 ;  /* 0x0000000000007941 */ /* 0x000fea0003800000 */
.L_x_410:
[----:B------:R-:W-:-:S05]  /*1d40*/  IMAD R2, R2, R8, c[0x0][0x32c] ;  /* 0x0000cb0002027624 */ /* 0x000fca00078e0208 */
[----:B------:R-:W-:-:S04]  /*1d50*/  IMNMX R3, R3, R2, PT ;  /* 0x0000000203037217 */ /* 0x000fc80003800200 */
.L_x_409:
[----:B------:R-:W-:Y:S01]  /*1d60*/  IADD3 R3, R3, 0x3f, RZ ;  /* 0x0000003f03037810 */ /* 0x000fe20007ffe0ff */
[----:B------:R-:W-:Y:S01]  /*1d70*/  @P2 IMAD.HI.U32 R4, R228, c[0x0][0x2c8], RZ ;  /* 0x0000b200e4042a27 */ /* 0x000fe200078e00ff */
[C---:B------:R-:W-:Y:S02]  /*1d80*/  IADD3 R2, R225.reuse, 0x3f, RZ ;  /* 0x0000003fe1027810 */ /* 0x040fe40007ffe0ff */
[----:B------:R-:W-:Y:S01]  /*1d90*/  SHF.R.S32.HI R5, RZ, 0x1f, R3 ;  /* 0x0000001fff057819 */ /* 0x000fe20000011403 */
[----:B------:R-:W-:Y:S01]  /*1da0*/  IMAD.MOV.U32 R0, RZ, RZ, R228 ;  /* 0x000000ffff007224 */ /* 0x000fe200078e00e4 */
[----:B------:R-:W-:Y:S01]  /*1db0*/  SHF.R.S32.HI R6, RZ, 0x1f, R2 ;  /* 0x0000001fff067819 */ /* 0x000fe20000011402 */
[----:B------:R-:W-:Y:S01]  /*1dc0*/  IMAD.IADD R7, R225, 0x1, -R226 ;  /* 0x00000001e1077824 */ /* 0x000fe200078e0ae2 */
[----:B------:R-:W-:Y:S02]  /*1dd0*/  @P2 SHF.R.U32.HI R0, RZ, c[0x0][0x2cc], R4 ;  /* 0x0000b300ff002a19 */ /* 0x000fe40000011604 */
[----:B------:R-:W-:-:S02]  /*1de0*/  LEA.HI R3, R5, R3, RZ, 0x6 ;  /* 0x0000000305037211 */ /* 0x000fc400078f30ff */
[----:B------:R-:W-:Y:S01]  /*1df0*/  LEA.HI R2, R6, R2, RZ, 0x6 ;  /* 0x0000000206027211 */ /* 0x000fe200078f30ff */
[----:B------:R1:W-:Y:S01]  /*1e00*/  STL [R1+0x8], R7 ;  /* 0x0000080701007387 */ /* 0x0003e20000100800 */
[----:B------:R-:W-:Y:S01]  /*1e10*/  IMAD.IADD R0, R7, 0x1, R0 ;  /* 0x0000000107007824 */ /* 0x000fe200078e0200 */
[----:B------:R-:W-:Y:S02]  /*1e20*/  SHF.R.S32.HI R3, RZ, 0x6, R3 ;  /* 0x00000006ff037819 */ /* 0x000fe40000011403 */
[----:B-1----:R-:W-:Y:S02]  /*1e30*/  SHF.R.S32.HI R7, RZ, 0x6, R2 ;  /* 0x00000006ff077819 */ /* 0x002fe40000011402 */
[----:B------:R-:W-:Y:S02]  /*1e40*/  IADD3 R2, R0, -c[0x0][0x324], RZ ;  /* 0x8000c90000027a10 */ /* 0x000fe40007ffe0ff */
[----:B------:R-:W-:Y:S01]  /*1e50*/  IMNMX R7, R7, R3, PT ;  /* 0x0000000307077217 */ /* 0x000fe20003800200 */
[----:B------:R-:W-:Y:S05]  /*1e60*/  @!P1 BRA `(.L_x_413) ;  /* 0x000000f000009947 */ /* 0x000fea0003800000 */
[----:B------:R-:W-:Y:S01]  /*1e70*/  ISETP.GT.AND P3, PT, R0, -0x1, PT ;  /* 0xffffffff0000780c */ /* 0x000fe20003f64270 */
[----:B------:R-:W-:-:S12]  /*1e80*/  BSSY B0, `(.L_x_414) ;  /* 0x000000b000007945 */ /* 0x000fd80003800000 */
[----:B------:R-:W-:Y:S05]  /*1e90*/  @P3 BRA `(.L_x_415) ;  /* 0x0000006000003947 */ /* 0x000fea0003800000 */
[----:B------:R-:W-:Y:S02]  /*1ea0*/  ISETP.NE.AND P3, PT, R8, 0x1, PT ;  /* 0x000000010800780c */ /* 0x000fe40003f65270 */
[----:B------:R-:W-:-:S11]  /*1eb0*/  LOP3.LUT R0, RZ, R0, RZ, 0x33, !PT ;  /* 0x00000000ff007212 */ /* 0x000fd600078e33ff */
[----:B------:R-:W-:-:S05]  /*1ec0*/  @P3 IMAD.HI.U32 R3, R0, c[0x0][0x330], RZ ;  /* 0x0000cc0000033a27 */ /* 0x000fca00078e00ff */
[----:B------:R-:W-:-:S04]  /*1ed0*/  @P3 SHF.R.U32.HI R0, RZ, c[0x0][0x334], R3 ;  /* 0x0000cd00ff003a19 */ /* 0x000fc80000011603 */
[----:B------:R-:W-:Y:S01]  /*1ee0*/  LOP3.LUT R0, RZ, R0, RZ, 0x33, !PT ;  /* 0x00000000ff007212 */ /* 0x000fe200078e33ff */
[----:B------:R-:W-:Y:S05]  /*1ef0*/  BRA `(.L_x_416) ;  /* 0x0000003000007947 */ /* 0x000fea0003800000 */
.L_x_415:
[----:B------:R-:W-:-:S13]  /*1f00*/  ISETP.NE.AND P3, PT, R8, 0x1, PT ;  /* 0x000000010800780c */ /* 0x000fda0003f65270 */
[----:B------:R-:W-:-:S05]  /*1f10*/  @P3 IMAD.HI.U32 R3, R0, c[0x0][0x330], RZ ;  /* 0x0000cc0000033a27 */ /* 0x000fca00078e00ff */
[----:B------:R-:W-:Y:S02]  /*1f20*/  @P3 SHF.R.U32.HI R0, RZ, c[0x0][0x334], R3 ;  /* 0x0000cd00ff003a19 */ /* 0x000fe40000011603 */
.L_x_416:
[----:B------:R-:W-:Y:S05]  /*1f30*/  BSYNC B0 ;  /* 0x0000000000007941 */ /* 0x000fea0003800000 */
.L_x_414:
[----:B------:R-:W-:-:S05]  /*1f40*/  IMAD R0, R0, c[0x0][0x32c], RZ ;  /* 0x0000cb0000007a24 */ /* 0x000fca00078e02ff */
[----:B------:R-:W-:-:S04]  /*1f50*/  IMNMX R2, R2, R0, !PT ;  /* 0x0000000002027217 */ /* 0x000fc80007800200 */
.L_x_413:
[----:B------:R-:W-:Y:S01]  /*1f60*/  SHF.R.S32.HI R0, RZ, 0x1f, R2 ;  /* 0x0000001fff007819 */ /* 0x000fe20000011402 */
[----:B------:R-:W-:Y:S01]  /*1f70*/  BSSY B0, `(.L_x_417) ;  /* 0x000002e000007945 */ /* 0x000fe20003800000 */
[----:B------:R-:W-:Y:S02]  /*1f80*/  LOP3.LUT R3, R234, 0xff000000, RZ, 0xc0, !PT ;  /* 0xff000000ea037812 */ /* 0x000fe400078ec0ff */
[----:B------:R-:W-:Y:S02]  /*1f90*/  LEA.HI R0, R0, R2, RZ, 0x6 ;  /* 0x0000000200007211 */ /* 0x000fe400078f30ff */
[----:B------:R-:W-:Y:S02]  /*1fa0*/  LOP3.LUT R2, R234, 0xff0000, RZ, 0xc0, !PT ;  /* 0x00ff0000ea027812 */ /* 0x000fe400078ec0ff */
[----:B------:R-:W-:-:S04]  /*1fb0*/  SHF.R.S32.HI R0, RZ, 0x6, R0 ;  /* 0x00000006ff007819 */ /* 0x000fc80000011400 */
[----:B------:R-:W-:Y:S02]  /*1fc0*/  IMNMX R6, RZ, R0, !PT ;  /* 0x00000000ff067217 */ /* 0x000fe40007800200 */
[----:B------:R-:W-:Y:S02]  /*1fd0*/  SHF.R.U32.HI R0, RZ, 0x8, R3 ;  /* 0x00000008ff007819 */ /* 0x000fe40000011603 */
[----:B------:R-:W-:Y:S02]  /*1fe0*/  ISETP.GT.AND P3, PT, R7, R6, PT ;  /* 0x000000060700720c */ /* 0x000fe40003f64270 */
[----:B------:R-:W-:Y:S01]  /*1ff0*/  LEA.HI R0, R2, R0, RZ, 0x10 ;  /* 0x0000000002007211 */ /* 0x000fe200078f80ff */
[----:B------:R-:W-:-:S03]  /*2000*/  IMAD.MOV.U32 R2, RZ, RZ, RZ ;  /* 0x000000ffff027224 */ /* 0x000fc600078e00ff */
[----:B------:R-:W-:Y:S02]  /*2010*/  LOP3.LUT R15, R0, 0xff, RZ, 0xc0, !PT ;  /* 0x000000ff000f7812 */ /* 0x000fe400078ec0ff */
[----:B------:R-:W-:-:S03]  /*2020*/  SHF.R.U32.HI R5, RZ, 0x10, R0 ;  /* 0x00000010ff057819 */ /* 0x000fc60000011600 */
[----:B------:R1:W-:Y:S04]  /*2030*/  STL [R1+0x10], R15 ;  /* 0x0000100f01007387 */ /* 0x0003e80000100800 */
[----:B------:R1:W-:Y:S01]  /*2040*/  STL [R1+0xc], R5 ;  /* 0x00000c0501007387 */ /* 0x0003e20000100800 */
[----:B------:R-:W-:Y:S05]  /*2050*/  @!P3 BRA `(.L_x_418) ;  /* 0x000001f00000b947 */ /* 0x000fea0003800000 */
[----:B------:R-:W-:-:S04]  /*2060*/  ISETP.NE.AND P3, PT, R5, RZ, PT ;  /* 0x000000ff0500720c */ /* 0x000fc80003f65270 */
[----:B------:R-:W-:-:S04]  /*2070*/  SEL R0, R5, c[0x0][0x338], P3 ;  /* 0x0000ce0005007a07 */ /* 0x000fc80001800000 */
[----:B------:R-:W-:Y:S02]  /*2080*/  IABS R3, R0 ;  /* 0x0000000000037213 */ /* 0x000fe40000000000 */
[----:B------:R-:W-:Y:S02]  /*2090*/  IADD3 R4, R0, -0x1, R7 ;  /* 0xffffffff00047810 */ /* 0x000fe40007ffe007 */
[----:B------:R-:W2:Y:S03]  /*20a0*/  I2F.RP R2, R3 ;  /* 0x0000000300027306 */ /* 0x000ea60000209400 */
[----:B------:R-:W-:Y:S02]  /*20b0*/  IMAD.IADD R8, R4, 0x1, -R6 ;  /* 0x0000000104087824 */ /* 0x000fe400078e0a06 */
[----:B------:R-:W-:-:S03]  /*20c0*/  IMAD.MOV.U32 R4, RZ, RZ, RZ ;  /* 0x000000ffff047224 */ /* 0x000fc600078e00ff */
[----:B------:R-:W-:Y:S01]  /*20d0*/  IABS R11, R8 ;  /* 0x00000008000b7213 */ /* 0x000fe20000000000 */
[----:B--2---:R-:W2:Y:S02]  /*20e0*/  MUFU.RCP R2, R2 ;  /* 0x0000000200027308 */ /* 0x004ea40000001000 */
[----:B--2---:R-:W-:-:S06]  /*20f0*/  IADD3 R2, R2, 0xffffffe, RZ ;  /* 0x0ffffffe02027810 */ /* 0x004fcc0007ffe0ff */
[----:B-1----:R-:W1:Y:S02]  /*2100*/  F2I.FTZ.U32.TRUNC.NTZ R5, R2 ;  /* 0x0000000200057305 */ /* 0x002e64000021f000 */
[----:B-1----:R-:W-:-:S04]  /*2110*/  IMAD.MOV R2, RZ, RZ, -R5 ;  /* 0x000000ffff027224 */ /* 0x002fc800078e0a05 */
[----:B------:R-:W-:Y:S01]  /*2120*/  IMAD.MOV.U32 R9, RZ, RZ, R2 ;  /* 0x000000ffff097224 */ /* 0x000fe200078e0002 */
[----:B------:R-:W-:-:S03]  /*2130*/  IABS R2, R0 ;  /* 0x0000000000027213 */ /* 0x000fc60000000000 */
[----:B------:R-:W-:Y:S02]  /*2140*/  IMAD R9, R9, R3, RZ ;  /* 0x0000000309097224 */ /* 0x000fe400078e02ff */
[----:B------:R-:W-:Y:S02]  /*2150*/  IMAD.MOV R10, RZ, RZ, -R2 ;  /* 0x000000ffff0a7224 */ /* 0x000fe400078e0a02 */
[----:B------:R-:W-:-:S04]  /*2160*/  IMAD.HI.U32 R2, R5, R9, R4 ;  /* 0x0000000905027227 */ /* 0x000fc800078e0004 */
[----:B------:R-:W-:Y:S02]  /*2170*/  IMAD.MOV.U32 R4, RZ, RZ, R11 ;  /* 0x000000ffff047224 */ /* 0x000fe400078e000b */
[----:B------:R-:W-:Y:S02]  /*2180*/  IMAD.MOV.U32 R5, RZ, RZ, R10 ;  /* 0x000000ffff057224 */ /* 0x000fe400078e000a */
        /* <DEDUP_REMOVED lines=11> */
[----:B------:R-:W-:Y:S02]  /*2240*/  @!P5 LOP3.LUT R2, RZ, R0, RZ, 0x33, !PT ;  /* 0x00000000ff02d212 */ /* 0x000fe400078e33ff */
.L_x_418:
[----:B------:R-:W-:Y:S05]  /*2250*/  BSYNC B0 ;  /* 0x0000000000007941 */ /* 0x000fea0003800000 */
.L_x_417:
[----:B------:R-:W-:Y:S01]  /*2260*/  IMAD R206, R15, R2, R6 ;  /* 0x000000020fce7224 */ /* 0x000fe200078e0206 */
[----:B------:R-:W-:Y:S01]  /*2270*/  PRMT R0, RZ, 0x7610, R0 ;  /* 0x00007610ff007816 */ /* 0x000fe20000000000 */
[----:B------:R-:W-:Y:S01]  /*2280*/  CS2R R20, SRZ ;  /* 0x0000000000147805 */ /* 0x000fe2000001ff00 */
[----:B------:R-:W-:Y:S01]  /*2290*/  CS2R R56, SRZ ;  /* 0x0000000000387805 */ /* 0x000fe2000001ff00 */
        /* <DEDUP_REMOVED lines=51> */
[----:B------:R-:W2:Y:S01]  /*25d0*/  LDL R8, [R1+0x34] ;  /* 0x0000340001087983 */ /* 0x000ea20000100800 */
[----:B------:R-:W-:-:S04]  /*25e0*/  ISETP.NE.U32.AND P3, PT, RZ, c[0x0][0x340], PT ;  /* 0x0000d000ff007a0c */ /* 0x000fc80003f65070 */
[----:B------:R-:W-:-:S13]  /*25f0*/  ISETP.NE.AND.EX P3, PT, RZ, c[0x0][0x344], PT, P3 ;  /* 0x0000d100ff007a0c */ /* 0x000fda0003f65330 */
[----:B------:R-:W-:-:S05]  /*2600*/  @P3 IMAD.WIDE R2, R235, R14, c[0x0][0x340] ;  /* 0x0000d000eb023625 */ /* 0x000fca00078e020e */
[----:B-1----:R1:W3:Y:S01]  /*2610*/  @P3 LDG.E R15, [R2.64] ;  /* 0x00000006020f3981 */ /* 0x0022e2000c1e1900 */
[----:B------:R-:W-:Y:S02]  /*2620*/  SHF.R.S32.HI R0, RZ, 0x1f, R12 ;  /* 0x0000001fff007819 */ /* 0x000fe4000001140c */
[----:B------:R-:W-:Y:S01]  /*2630*/  SHF.R.S32.HI R14, RZ, 0x1f, R235 ;  /* 0x0000001fff0e7819 */ /* 0x000fe200000114eb */
[----:B------:R-:W4:Y:S01]  /*2640*/  S2R R9, SR_TID.X ;  /* 0x0000000000097919 */ /* 0x000f220000002100 */
[----:B------:R-:W-:Y:S01]  /*2650*/  SHF.R.S32.HI R10, RZ, 0x1f, R13 ;  /* 0x0000001fff0a7819 */ /* 0x000fe2000001140d */
[----:B------:R-:W-:Y:S01]  /*2660*/  IMAD R0, R0, c[0x0][0x178], RZ ;  /* 0x00005e0000007a24 */ /* 0x000fe200078e02ff */
[----:B------:R-:W-:Y:S02]  /*2670*/  SEL R7, R14, RZ, !P4 ;  /* 0x000000ff0e077207 */ /* 0x000fe40006000000 */
[----:B------:R-:W-:Y:S01]  /*2680*/  ISETP.GE.AND P6, PT, R230, c[0x0][0x198], PT ;  /* 0x00006600e6007a0c */ /* 0x000fe20003fc6270 */
[----:B------:R-:W-:Y:S01]  /*2690*/  IMAD R0, R12, c[0x0][0x17c], R0 ;  /* 0x00005f000c007a24 */ /* 0x000fe200078e0200 */
[----:B------:R-:W-:Y:S01]  /*26a0*/  LOP3.LUT R240, R240, 0xfffffffb, RZ, 0xc0, !PT ;  /* 0xfffffffbf0f07812 */ /* 0x000fe200078ec0ff */
[----:B------:R-:W-:Y:S01]  /*26b0*/  IMAD R7, R7, c[0x0][0x1c0], RZ ;  /* 0x0000700007077a24 */ /* 0x000fe200078e02ff */
[----:B------:R-:W-:-:S09]  /*26c0*/  IADD3 R84, R239, -0x1, RZ ;  /* 0xffffffffef547810 */ /* 0x000fd20007ffe0ff */
[----:B------:R-:W-:Y:S01]  /*26d0*/  @P6 LOP3.LUT R240, R240, 0x4, RZ, 0xfc, !PT ;  /* 0x00000004f0f06812 */ /* 0x000fe200078efcff */
[----:B-1----:R-:W-:-:S03]  /*26e0*/  IMAD.WIDE.U32 R2, R12, c[0x0][0x178], RZ ;  /* 0x00005e000c027a25 */ /* 0x002fc600078e00ff */
[----:B------:R-:W-:Y:S02]  /*26f0*/  LOP3.LUT R240, R240, 0xfffffffd, RZ, 0xc0, !PT ;  /* 0xfffffffdf0f07812 */ /* 0x000fe400078ec0ff */
[----:B----4-:R-:W-:Y:S01]  /*2700*/  SHF.R.S32.HI R18, RZ, 0x1f, R9 ;  /* 0x0000001fff127819 */ /* 0x010fe20000011409 */
[----:B------:R-:W-:Y:S01]  /*2710*/  IMAD.IADD R5, R3, 0x1, R0 ;  /* 0x0000000103057824 */ /* 0x000fe200078e0200 */
[----:B------:R-:W-:Y:S01]  /*2720*/  SEL R3, R235, RZ, !P4 ;  /* 0x000000ffeb037207 */ /* 0x000fe20006000000 */
[----:B------:R-:W-:Y:S01]  /*2730*/  IMAD.MOV.U32 R4, RZ, RZ, R2 ;  /* 0x000000ffff047224 */ /* 0x000fe200078e0002 */
[----:B------:R-:W-:Y:S02]  /*2740*/  LEA.HI R18, R18, R9, RZ, 0x3 ;  /* 0x0000000912127211 */ /* 0x000fe400078f18ff */
[----:B------:R-:W-:Y:S01]  /*2750*/  ISETP.GE.AND P4, PT, R229, c[0x0][0x1d4], PT ;  /* 0x00007500e5007a0c */ /* 0x000fe20003f86270 */
[----:B------:R-:W-:Y:S01]  /*2760*/  IMAD.WIDE.U32 R4, R242, c[0x0][0x1b8], R4 ;  /* 0x00006e00f2047a25 */ /* 0x000fe200078e0004 */
[----:B------:R-:W-:-:S03]  /*2770*/  SHF.R.S32.HI R18, RZ, 0x3, R18 ;  /* 0x00000003ff127819 */ /* 0x000fc60000011412 */
[----:B------:R-:W-:Y:S01]  /*2780*/  IMAD R5, R242, c[0x0][0x1bc], R5 ;  /* 0x00006f00f2057a24 */ /* 0x000fe200078e0205 */
[C---:B------:R-:W-:Y:S01]  /*2790*/  IADD3 R2, P5, R18.reuse, R13, RZ ;  /* 0x0000000d12027210 */ /* 0x040fe20007fbe0ff */
[C---:B------:R-:W-:Y:S02]  /*27a0*/  IMAD R11, R3.reuse, c[0x0][0x1c4], R7 ;  /* 0x00007100030b7a24 */ /* 0x040fe400078e0207 */
[----:B------:R-:W-:Y:S01]  /*27b0*/  IMAD.WIDE.U32 R4, R3, c[0x0][0x1c0], R4 ;  /* 0x0000700003047a25 */ /* 0x000fe200078e0004 */
[----:B------:R-:W-:Y:S02]  /*27c0*/  LEA.HI.X.SX32 R10, R18, R10, 0x1, P5 ;  /* 0x0000000a120a7211 */ /* 0x000fe400028f0eff */
[----:B------:R-:W-:Y:S01]  /*27d0*/  ISETP.GE.AND P5, PT, R230, c[0x0][0x1d4], PT ;  /* 0x00007500e6007a0c */ /* 0x000fe20003fa6270 */
[----:B------:R-:W-:-:S04]  /*27e0*/  IMAD.WIDE.U32 R12, R2, c[0x0][0x208], R230 ;  /* 0x00008200020c7a25 */ /* 0x000fc800078e00e6 */
[C---:B------:R-:W-:Y:S02]  /*27f0*/  IMAD R7, R10.reuse, c[0x0][0x1e0], RZ ;  /* 0x000078000a077a24 */ /* 0x040fe400078e02ff */
[----:B------:R-:W-:Y:S02]  /*2800*/  IMAD R3, R10, c[0x0][0x208], RZ ;  /* 0x000082000a037a24 */ /* 0x000fe400078e02ff */
[C---:B------:R-:W-:Y:S02]  /*2810*/  IMAD R16, R2.reuse, c[0x0][0x1e4], R7 ;  /* 0x0000790002107a24 */ /* 0x040fe400078e0207 */
[----:B------:R-:W-:Y:S01]  /*2820*/  IMAD R17, R2, c[0x0][0x20c], R3 ;  /* 0x0000830002117a24 */ /* 0x000fe200078e0203 */
[----:B------:R-:W-:Y:S02]  /*2830*/  IADD3 R3, R5, R11, RZ ;  /* 0x0000000b05037210 */ /* 0x000fe40007ffe0ff */
[----:B--2---:R-:W-:-:S05]  /*2840*/  IADD3 R6, R8, R228, RZ ;  /* 0x000000e408067210 */ /* 0x004fca0007ffe0ff */
[----:B------:R-:W-:-:S04]  /*2850*/  @P2 IMAD.HI.U32 R8, R6, c[0x0][0x2c8], RZ ;  /* 0x0000b20006082a27 */ /* 0x000fc800078e00ff */
[----:B------:R-:W-:Y:S01]  /*2860*/  IMAD.MOV.U32 R0, RZ, RZ, R6 ;  /* 0x000000ffff007224 */ /* 0x000fe200078e0006 */
[----:B------:R-:W-:Y:S01]  /*2870*/  @P2 SHF.R.U32.HI R0, RZ, c[0x0][0x2cc], R8 ;  /* 0x0000b300ff002a19 */ /* 0x000fe20000011608 */
[----:B------:R-:W-:-:S03]  /*2880*/  IMAD.WIDE.U32 R8, R2, c[0x0][0x1e0], R230 ;  /* 0x0000780002087a25 */ /* 0x000fc600078e00e6 */
[--C-:B------:R-:W-:Y:S01]  /*2890*/  SHF.R.S32.HI R2, RZ, 0x1f, R0.reuse ;  /* 0x0000001fff027819 */ /* 0x100fe20000011400 */
[----:B------:R-:W-:Y:S01]  /*28a0*/  IMAD.MOV R7, RZ, RZ, -R0 ;  /* 0x000000ffff077224 */ /* 0x000fe200078e0a00 */
[----:B------:R-:W-:-:S03]  /*28b0*/  IADD3 R9, R9, R16, RZ ;  /* 0x0000001009097210 */ /* 0x000fc60007ffe0ff */
[----:B------:R-:W-:Y:S01]  /*28c0*/  IMAD R10, R7, c[0x0][0x2c4], R6 ;  /* 0x0000b100070a7a24 */ /* 0x000fe200078e0206 */
[----:B------:R-:W-:Y:S01]  /*28d0*/  SEL R6, RZ, 0xffffffff, P4 ;  /* 0xffffffffff067807 */ /* 0x000fe20002000000 */
[----:B------:R-:W-:Y:S02]  /*28e0*/  IMAD R5, R2, c[0x0][0x1b0], RZ ;  /* 0x00006c0002057a24 */ /* 0x000fe400078e02ff */
[----:B------:R-:W-:Y:S01]  /*28f0*/  IMAD.MOV.U32 R2, RZ, RZ, R4 ;  /* 0x000000ffff027224 */ /* 0x000fe200078e0004 */
[----:B------:R-:W-:Y:S01]  /*2900*/  SEL R4, RZ, 0x1, P5 ;  /* 0x00000001ff047807 */ /* 0x000fe20002800000 */
[----:B------:R-:W-:Y:S02]  /*2910*/  IMAD.SHL.U32 R6, R6, 0x2, RZ ;  /* 0x0000000206067824 */ /* 0x000fe400078e00ff */
[C---:B------:R-:W-:Y:S02]  /*2920*/  IMAD R5, R0.reuse, c[0x0][0x1b4], R5 ;  /* 0x00006d0000057a24 */ /* 0x040fe400078e0205 */
[----:B------:R-:W-:Y:S01]  /*2930*/  IMAD.WIDE.U32 R2, R0, c[0x0][0x1b0], R2 ;  /* 0x00006c0000027a25 */ /* 0x000fe200078e0002 */
[----:B------:R-:W-:-:S02]  /*2940*/  SHF.R.S32.HI R0, RZ, 0x1f, R10 ;  /* 0x0000001fff007819 */ /* 0x000fc4000001140a */
[----:B------:R-:W-:Y:S01]  /*2950*/  LOP3.LUT R16, R6, 0x2, R4, 0xe2, !PT ;  /* 0x0000000206107812 */ /* 0x000fe200078ee204 */
[----:B------:R-:W-:Y:S01]  /*2960*/  IMAD.IADD R7, R13, 0x1, R17 ;  /* 0x000000010d077824 */ /* 0x000fe200078e0211 */
[----:B------:R-:W-:Y:S01]  /*2970*/  IADD3 R5, R3, R5, RZ ;  /* 0x0000000503057210 */ /* 0x000fe20007ffe0ff */
[----:B------:R-:W-:Y:S01]  /*2980*/  IMAD R0, R0, c[0x0][0x1a8], RZ ;  /* 0x00006a0000007a24 */ /* 0x000fe200078e02ff */
[----:B------:R-:W-:Y:S01]  /*2990*/  MOV R4, R2 ;  /* 0x0000000200047202 */ /* 0x000fe20000000f00 */
[----:B------:R-:W-:Y:S01]  /*29a0*/  IMAD.MOV.U32 R6, RZ, RZ, R12 ;  /* 0x000000ffff067224 */ /* 0x000fe200078e000c */
[----:B---3--:R-:W-:Y:S01]  /*29b0*/  @P3 SHF.R.S32.HI R3, RZ, 0x1f, R15 ;  /* 0x0000001fff033819 */ /* 0x008fe2000001140f */
[----:B------:R-:W-:Y:S02]  /*29c0*/  @!P3 IMAD.MOV.U32 R3, RZ, RZ, R14 ;  /* 0x000000ffff03b224 */ /* 0x000fe400078e000e */
[C---:B------:R-:W-:Y:S02]  /*29d0*/  IMAD R12, R10.reuse, c[0x0][0x1ac], R0 ;  /* 0x00006b000a0c7a24 */ /* 0x040fe400078e0200 */
[----:B------:R-:W-:Y:S01]  /*29e0*/  IMAD.WIDE.U32 R10, R10, c[0x0][0x1a8], R4 ;  /* 0x00006a000a0a7a25 */ /* 0x000fe200078e0004 */
[----:B------:R-:W-:-:S03]  /*29f0*/  SEL R0, R3, RZ, !P0 ;  /* 0x000000ff03007207 */ /* 0x000fc60004000000 */
[----:B------:R-:W-:Y:S01]  /*2a00*/  @P3 IMAD.MOV.U32 R2, RZ, RZ, R15 ;  /* 0x000000ffff023224 */ /* 0x000fe200078e000f */
[----:B------:R-:W-:Y:S01]  /*2a10*/  @!P3 MOV R2, R235 ;  /* 0x000000eb0002b202 */ /* 0x000fe20000000f00 */
[----:B------:R-:W-:Y:S01]  /*2a20*/  IMAD.WIDE.U32 R6, R242, c[0x0][0x210], R6 ;  /* 0x00008400f2067a25 */ /* 0x000fe200078e0006 */
[----:B------:R-:W-:-:S03]  /*2a30*/  ISETP.GE.AND P3, PT, R236, c[0x0][0x1d4], PT ;  /* 0x00007500ec007a0c */ /* 0x000fc60003f66270 */
[----:B------:R-:W-:Y:S01]  /*2a40*/  IMAD.WIDE.U32 R4, R242, c[0x0][0x1e8], R8 ;  /* 0x00007a00f2047a25 */ /* 0x000fe200078e0008 */
[----:B------:R-:W-:Y:S02]  /*2a50*/  SEL R8, R2, RZ, !P0 ;  /* 0x000000ff02087207 */ /* 0x000fe40004000000 */
[----:B------:R-:W-:Y:S01]  /*2a60*/  SEL R2, RZ, 0x4, P3 ;  /* 0x00000004ff027807 */ /* 0x000fe20001800000 */
[C---:B------:R-:W-:Y:S01]  /*2a70*/  IMAD R3, R242.reuse, c[0x0][0x214], R7 ;  /* 0x00008500f2037a24 */ /* 0x040fe200078e0207 */
[----:B------:R-:W-:Y:S01]  /*2a80*/  IADD3 R7, R11, R12, RZ ;  /* 0x0000000c0b077210 */ /* 0x000fe20007ffe0ff */
[----:B------:R-:W-:Y:S01]  /*2a90*/  IMAD R5, R242, c[0x0][0x1ec], R5 ;  /* 0x00007b00f2057a24 */ /* 0x000fe200078e0205 */
[----:B------:R-:W-:Y:S02]  /*2aa0*/  LEA R12, P0, R10, c[0x0][0x160], 0x1 ;  /* 0x000058000a0c7a11 */ /* 0x000fe400078008ff */
[----:B------:R-:W-:Y:S01]  /*2ab0*/  LOP3.LUT R14, R16, R2, RZ, 0xfc, !PT ;  /* 0x00000002100e7212 */ /* 0x000fe200078efcff */
[----:B------:R-:W-:Y:S01]  /*2ac0*/  IMAD.MOV.U32 R2, RZ, RZ, R6 ;  /* 0x000000ffff027224 */ /* 0x000fe200078e0006 */
[----:B------:R-:W-:Y:S01]  /*2ad0*/  LEA.HI.X R11, R10, c[0x0][0x164], R7, 0x1, P0 ;  /* 0x000059000a0b7a11 */ /* 0x000fe200000f0c07 */
[C---:B------:R-:W-:Y:S01]  /*2ae0*/  IMAD R6, R0.reuse, c[0x0][0x1f0], RZ ;  /* 0x00007c0000067a24 */ /* 0x040fe200078e02ff */
[----:B------:R-:W-:Y:S01]  /*2af0*/  ISETP.GE.AND P0, PT, R229, c[0x0][0x198], PT ;  /* 0x00006600e5007a0c */ /* 0x000fe20003f06270 */
[----:B------:R-:W-:Y:S01]  /*2b00*/  IMAD R0, R0, c[0x0][0x218], RZ ;  /* 0x0000860000007a24 */ /* 0x000fe200078e02ff */
[----:B------:R-:W-:Y:S01]  /*2b10*/  IADD3 R9, R18, R228, RZ ;  /* 0x000000e412097210 */ /* 0x000fe20007ffe0ff */
[----:B------:R-:W-:-:S04]  /*2b20*/  IMAD.WIDE.U32 R210, R8, c[0x0][0x218], R2 ;  /* 0x0000860008d27a25 */ /* 0x000fc800078e0002 */
[C---:B------:R-:W-:Y:S02]  /*2b30*/  IMAD R0, R8.reuse, c[0x0][0x21c], R0 ;  /* 0x0000870008007a24 */ /* 0x040fe400078e0200 */
[----:B------:R-:W-:-:S03]  /*2b40*/  IMAD.WIDE.U32 R208, R8, c[0x0][0x1f0], R4 ;  /* 0x00007c0008d07a25 */ /* 0x000fc600078e0004 */
[----:B------:R-:W-:Y:S01]  /*2b50*/  IADD3 R212, R211, R0, RZ ;  /* 0x00000000d3d47210 */ /* 0x000fe20007ffe0ff */
[----:B------:R-:W-:Y:S01]  /*2b60*/  IMAD R2, R8, c[0x0][0x1f4], R6 ;  /* 0x00007d0008027a24 */ /* 0x000fe200078e0206 */
[----:B------:R-:W-:Y:S02]  /*2b70*/  @P0 LOP3.LUT R240, R240, 0x2, RZ, 0xfc, !PT ;  /* 0x00000002f0f00812 */ /* 0x000fe400078efcff */
[----:B------:R-:W-:Y:S01]  /*2b80*/  ISETP.GE.AND P0, PT, R236, c[0x0][0x198], PT ;  /* 0x00006600ec007a0c */ /* 0x000fe20003f06270 */
[----:B------:R-:W-:Y:S01]  /*2b90*/  IMAD.IADD R207, R209, 0x1, R2 ;  /* 0x00000001d1cf7824 */ /* 0x000fe200078e0202 */
[----:B------:R-:W-:-:S11]  /*2ba0*/  LOP3.LUT R240, R240, 0xfffffffe, RZ, 0xc0, !PT ;  /* 0xfffffffef0f07812 */ /* 0x000fd600078ec0ff */
[----:B------:R-:W-:Y:S01]  /*2bb0*/  @P0 LOP3.LUT R240, R240, 0x1, RZ, 0xfc, !PT ;  /* 0x00000001f0f00812 */ /* 0x000fe200078efcff */
[----:B------:R-:W-:Y:S05]  /*2bc0*/  BRA.DIV ~URZ, `(.L_x_420) ;  /* 0x00011b827f007947 */ /* 0x000fea000b800000 */
[----:B------:R1:W2:Y:S02]  /*2bd0*/  SHFL.IDX PT, R8, R11, RZ, 0x181f ;  /* 0x00181fff0b087589 */ /* 0x0002a400000e0000 */
.L_x_539:
[----:B------:R-:W-:Y:S05]  /*2be0*/  BRA.DIV ~URZ, `(.L_x_421) ;  /* 0x00011bd27f007947 */ /* 0x000fea000b800000 */
[----:B------:R3:W4:Y:S02]  /*2bf0*/  SHFL.IDX PT, R0, R12, RZ, 0x181f ;  /* 0x00181fff0c007589 */ /* 0x00072400000e0000 */
.L_x_540:
[----:B------:R-:W-:Y:S01]  /*2c00*/  IMAD R10, R226, c[0x0][0x2c4], RZ ;  /* 0x0000b100e20a7a24 */ /* 0x000fe200078e02ff */
[----:B------:R-:W-:Y:S04]  /*2c10*/  BSSY B0, `(.L_x_422) ;  /* 0x0000016000007945 */ /* 0x000fe80003800000 */
[----:B------:R-:W-:-:S13]  /*2c20*/  ISETP.GE.AND P0, PT, R9, R10, PT ;  /* 0x0000000a0900720c */ /* 0x000fda0003f06270 */
[----:B------:R-:W-:Y:S05]  /*2c30*/  @P0 BRA `(.L_x_423) ;  /* 0x0000013000000947 */ /* 0x000fea0003800000 */
[----:B------:R-:W5:Y:S04]  /*2c40*/  LDL R2, [R1+0x4] ;  /* 0x0000040001027983 */ /* 0x000f680000100800 */
[----:B---3--:R-:W3:Y:S01]  /*2c50*/  LDL R15, [R1] ;  /* 0x00000000010f7983 */ /* 0x008ee20000100800 */
[C---:B----4-:R-:W-:Y:S02]  /*2c60*/  LEA R6, P0, R230.reuse, R0, 0x1 ;  /* 0x00000000e6067211 */ /* 0x050fe400078008ff */
[----:B------:R-:W-:Y:S02]  /*2c70*/  P2R R13, PR, RZ, 0x2 ;  /* 0x00000002ff0d7803 */ /* 0x000fe40000000000 */
[----:B--2---:R-:W-:Y:S02]  /*2c80*/  LEA.HI.X R7, R230, R8, R231, 0x1, P0 ;  /* 0x00000008e6077211 */ /* 0x004fe400000f0ce7 */
[----:B------:R-:W-:-:S02]  /*2c90*/  LEA R4, P0, R229, R0, 0x1 ;  /* 0x00000000e5047211 */ /* 0x000fc400078008ff */
[C---:B------:R-:W-:Y:S02]  /*2ca0*/  LOP3.LUT P1, RZ, R240.reuse, 0x4, RZ, 0xc0, !PT ;  /* 0x00000004f0ff7812 */ /* 0x040fe4000782c0ff */
[----:B------:R-:W-:-:S11]  /*2cb0*/  LOP3.LUT P6, RZ, R240, 0x1, RZ, 0xc0, !PT ;  /* 0x00000001f0ff7812 */ /* 0x000fd600078cc0ff */
[----:B------:R-:W-:Y:S01]  /*2cc0*/  @!PT LDS RZ, [RZ] ;  /* 0x00000000fffff984 */ /* 0x000fe20000000800 */
[----:B------:R-:W-:Y:S01]  /*2cd0*/  @!PT LDS RZ, [RZ] ;  /* 0x00000000fffff984 */ /* 0x000fe20000000800 */
[----:B------:R-:W-:Y:S01]  /*2ce0*/  @!PT LDS RZ, [RZ] ;  /* 0x00000000fffff984 */ /* 0x000fe20000000800 */
[----:B------:R2:W-:Y:S01]  /*2cf0*/  LDGSTS.E.BYPASS.LTC128B.128 [R205+0xc100], [R6.64], !P1 ;  /* 0x0c10000006cd7fae */ /* 0x0005e2000c901d46 */
[----:B------:R-:W-:Y:S02]  /*2d00*/  ISETP.NE.AND P1, PT, R13, RZ, PT ;  /* 0x000000ff0d00720c */ /* 0x000fe40003f25270 */
[----:B-----5:R-:W-:Y:S02]  /*2d10*/  LEA.HI.X R5, R229, R8, R2, 0x1, P0 ;  /* 0x00000008e5057211 */ /* 0x020fe400000f0c02 */
[----:B------:R-:W-:-:S04]  /*2d20*/  LEA R2, P0, R236, R0, 0x1 ;  /* 0x00000000ec027211 */ /* 0x000fc800078008ff */
[----:B---3--:R-:W-:Y:S02]  /*2d30*/  LEA.HI.X R3, R236, R8, R15, 0x1, P0 ;  /* 0x00000008ec037211 */ /* 0x008fe400000f0c0f */
[----:B------:R-:W-:-:S13]  /*2d40*/  LOP3.LUT P0, RZ, R240, 0x2, RZ, 0xc0, !PT ;  /* 0x00000002f0ff7812 */ /* 0x000fda000780c0ff */
[----:B------:R2:W-:Y:S04]  /*2d50*/  LDGSTS.E.BYPASS.LTC128B.128 [R205+0x10100], [R4.64], !P0 ;  /* 0x1010000004cd7fae */ /* 0x0005e8000c101d46 */
[----:B------:R2:W-:Y:S02]  /*2d60*/  LDGSTS.E.BYPASS.LTC128B.128 [R205+0x14100], [R2.64], !P6 ;  /* 0x1410000002cd7fae */ /* 0x0005e4000f101d46 */
.L_x_423:
[----:B------:R-:W-:Y:S05]  /*2d70*/  BSYNC B0 ;  /* 0x0000000000007941 */ /* 0x000fea0003800000 */
.L_x_422:
[----:B------:R-:W-:Y:S05]  /*2d80*/  BRA.DIV ~URZ, `(.L_x_424) ;  /* 0x00011a927f007947 */ /* 0x000fea000b800000 */
[----:B--2---:R2:W1:Y:S04]  /*2d90*/  SHFL.IDX PT, R8, R11, 0x1, 0x181f ;  /* 0x00381f000b087f89 */ /* 0x00446800000e0000 */
[----:B----4-:R2:W4:Y:S02]  /*2da0*/  SHFL.IDX PT, R0, R12, 0x1, 0x181f ;  /* 0x00381f000c007f89 */ /* 0x01052400000e0000 */
.L_x_541:
[----:B------:R-:W-:Y:S01]  /*2db0*/  IADD3 R2, R9, 0x20, RZ ;  /* 0x0000002009027810 */ /* 0x000fe20007ffe0ff */
[----:B------:R-:W-:Y:S03]  /*2dc0*/  BSSY B0, `(.L_x_425) ;  /* 0x0000016000007945 */ /* 0x000fe60003800000 */
[----:B------:R-:W-:-:S13]  /*2dd0*/  ISETP.GE.AND P0, PT, R2, R10, PT ;  /* 0x0000000a0200720c */ /* 0x000fda0003f06270 */
[----:B------:R-:W-:Y:S05]  /*2de0*/  @P0 BRA `(.L_x_426) ;  /* 0x0000013000000947 */ /* 0x000fea0003800000 */
[----:B------:R-:W5:Y:S04]  /*2df0*/  LDL R3, [R1+0x4] ;  /* 0x0000040001037983 */ /* 0x000f680000100800 */
[----:B--2---:R-:W2:Y:S01]  /*2e00*/  LDL R15, [R1] ;  /* 0x00000000010f7983 */ /* 0x004ea20000100800 */
[C---:B----4-:R-:W-:Y:S02]  /*2e10*/  LEA R6, P0, R230.reuse, R0, 0x1 ;  /* 0x00000000e6067211 */ /* 0x050fe400078008ff */
[----:B------:R-:W-:Y:S02]  /*2e20*/  P2R R13, PR, RZ, 0x2 ;  /* 0x00000002ff0d7803 */ /* 0x000fe40000000000 */
[----:B-1----:R-:W-:Y:S02]  /*2e30*/  LEA.HI.X R7, R230, R8, R231, 0x1, P0 ;  /* 0x00000008e6077211 */ /* 0x002fe400000f0ce7 */
        /* <DEDUP_REMOVED lines=10> */
[----:B--2---:R-:W-:Y:S02]  /*2ee0*/  LEA.HI.X R3, R236, R8, R15, 0x1, P0 ;  /* 0x00000008ec037211 */ /* 0x004fe400000f0c0f */
[----:B------:R-:W-:-:S13]  /*2ef0*/  LOP3.LUT P0, RZ, R240, 0x2, RZ, 0xc0, !PT ;  /* 0x00000002f0ff7812 */ /* 0x000fda000780c0ff */
[----:B------:R1:W-:Y:S04]  /*2f00*/  LDGSTS.E.BYPASS.LTC128B.128 [R205+0x11100], [R4.64], !P0 ;  /* 0x1110000004cd7fae */ /* 0x0003e8000c101d46 */
[----:B------:R1:W-:Y:S02]  /*2f10*/  LDGSTS.E.BYPASS.LTC128B.128 [R205+0x15100], [R2.64], !P6 ;  /* 0x1510000002cd7fae */ /* 0x0003e4000f101d46 */
.L_x_426:
[----:B------:R-:W-:Y:S05]  /*2f20*/  BSYNC B0 ;  /* 0x0000000000007941 */ /* 0x000fea0003800000 */
.L_x_425:
[----:B------:R-:W-:Y:S05]  /*2f30*/  BRA.DIV ~URZ, `(.L_x_427) ;  /* 0x000119a27f007947 */ /* 0x000fea000b800000 */
[----:B-1----:R1:W2:Y:S02]  /*2f40*/  SHFL.IDX PT, R8, R11, 0x2, 0x181f ;  /* 0x00581f000b087f89 */ /* 0x0022a400000e0000 */
.L_x_542:
[----:B------:R-:W-:Y:S05]  /*2f50*/  BRA.DIV ~URZ, `(.L_x_428) ;  /* 0x000119f27f007947 */ /* 0x000fea000b800000 */
[----:B----4-:R4:W1:Y:S02]  /*2f60*/  SHFL.IDX PT, R0, R12, 0x2, 0x181f ;  /* 0x00581f000c007f89 */ /* 0x01086400000e0000 */
.L_x_543:
[----:B------:R-:W-:Y:S01]  /*2f70*/  IADD3 R2, R9, 0x40, RZ ;  /* 0x0000004009027810 */ /* 0x000fe20007ffe0ff */
[----:B------:R-:W-:Y:S03]  /*2f80*/  BSSY B0, `(.L_x_429) ;  /* 0x0000016000007945 */ /* 0x000fe60003800000 */
[----:B------:R-:W-:-:S13]  /*2f90*/  ISETP.GE.AND P0, PT, R2, R10, PT ;  /* 0x0000000a0200720c */ /* 0x000fda0003f06270 */
[----:B------:R-:W-:Y:S05]  /*2fa0*/  @P0 BRA `(.L_x_430) ;  /* 0x0000013000000947 */ /* 0x000fea0003800000 */
[----:B------:R-:W5:Y:S04]  /*2fb0*/  LDL R3, [R1+0x4] ;  /* 0x0000040001037983 */ /* 0x000f680000100800 */
[----:B---3--:R-:W3:Y:S01]  /*2fc0*/  LDL R15, [R1] ;  /* 0x00000000010f7983 */ /* 0x008ee20000100800 */
[C---:B-1----:R-:W-:Y:S02]  /*2fd0*/  LEA R6, P0, R230.reuse, R0, 0x1 ;  /* 0x00000000e6067211 */ /* 0x042fe400078008ff */
        /* <DEDUP_REMOVED lines=16> */
.L_x_430:
[----:B------:R-:W-:Y:S05]  /*30e0*/  BSYNC B0 ;  /* 0x0000000000007941 */ /* 0x000fea0003800000 */
.L_x_429:
[----:B------:R-:W-:Y:S05]  /*30f0*/  BRA.DIV ~URZ, `(.L_x_431) ;  /* 0x000118b27f007947 */ /* 0x000fea000b800000 */
[----:B--2---:R2:W3:Y:S04]  /*3100*/  SHFL.IDX PT, R8, R11, 0x3, 0x181f ;  /* 0x00781f000b087f89 */ /* 0x0044e800000e0000 */
[----:B-1----:R2:W1:Y:S02]  /*3110*/  SHFL.IDX PT, R0, R12, 0x3, 0x181f ;  /* 0x00781f000c007f89 */ /* 0x00246400000e0000 */
.L_x_544:
[----:B------:R-:W5:Y:S04]  /*3120*/  LDL R3, [R1+0x4] ;  /* 0x0000040001037983 */ /* 0x000f680000100800 */
[----:B--2---:R-:W2:Y:S01]  /*3130*/  LDL R11, [R1] ;  /* 0x00000000010b7983 */ /* 0x004ea20000100800 */
[----:B------:R-:W-:Y:S01]  /*3140*/  IADD3 R2, R9, 0x60, RZ ;  /* 0x0000006009027810 */ /* 0x000fe20007ffe0ff */
[----:B------:R-:W-:Y:S01]  /*3150*/  IMAD.SHL.U32 R85, R84, 0x40, RZ ;  /* 0x0000004054557824 */ /* 0x000fe200078e00ff */
[----:B------:R-:W-:Y:S01]  /*3160*/  P2R R15, PR, RZ, 0x2 ;  /* 0x00000002ff0f7803 */ /* 0x000fe20000000000 */
[----:B---34-:R-:W3:Y:S01]  /*3170*/  S2R R12, SR_TID.X ;  /* 0x00000000000c7919 */ /* 0x018ee20000002100 */
[----:B------:R-:W-:Y:S01]  /*3180*/  ISETP.GE.AND P6, PT, R2, R10, PT ;  /* 0x0000000a0200720c */ /* 0x000fe20003fc6270 */
[----:B------:R-:W-:Y:S01]  /*3190*/  IMAD.IADD R86, R225, 0x1, -R85 ;  /* 0x00000001e1567824 */ /* 0x000fe200078e0a55 */
[----:B------:R-:W-:-:S02]  /*31a0*/  LOP3.LUT P1, RZ, R240, 0x2, RZ, 0xc0, !PT ;  /* 0x00000002f0ff7812 */ /* 0x000fc4000782c0ff */
[----:B------:R-:W-:Y:S02]  /*31b0*/  P2R R32, PR, RZ, 0x4 ;  /* 0x00000004ff207803 */ /* 0x000fe40000000000 */
[----:B------:R-:W-:-:S07]  /*31c0*/  LOP3.LUT P2, RZ, R240, 0x1, RZ, 0xc0, !PT ;  /* 0x00000001f0ff7812 */ /* 0x000fce000784c0ff */
[----:B-1----:R-:W-:-:S04]  /*31d0*/  @!P6 LEA R6, P0, R230, R0, 0x1 ;  /* 0x00000000e606e211 */ /* 0x002fc800078008ff */
[----:B------:R-:W-:Y:S02]  /*31e0*/  @!P6 LEA.HI.X R7, R230, R8, R231, 0x1, P0 ;  /* 0x00000008e607e211 */ /* 0x000fe400000f0ce7 */
[----:B------:R-:W-:-:S04]  /*31f0*/  @!P6 LEA R4, P0, R229, R0, 0x1 ;  /* 0x00000000e504e211 */ /* 0x000fc800078008ff */
[----:B-----5:R-:W-:Y:S02]  /*3200*/  @!P6 LEA.HI.X R5, R229, R8, R3, 0x1, P0 ;  /* 0x00000008e505e211 */ /* 0x020fe400000f0c03 */
[----:B------:R-:W-:-:S04]  /*3210*/  @!P6 LEA R2, P0, R236, R0, 0x1 ;  /* 0x00000000ec02e211 */ /* 0x000fc800078008ff */
[----:B--2---:R-:W-:Y:S02]  /*3220*/  @!P6 LEA.HI.X R3, R236, R8, R11, 0x1, P0 ;  /* 0x00000008ec03e211 */ /* 0x004fe400000f0c0b */
[----:B------:R-:W-:Y:S02]  /*3230*/  LOP3.LUT P0, RZ, R240, 0x4, RZ, 0xc0, !PT ;  /* 0x00000004f0ff7812 */ /* 0x000fe4000780c0ff */
[----:B---3--:R-:W-:-:S04]  /*3240*/  SHF.R.S32.HI R11, RZ, 0x1f, R12 ;  /* 0x0000001fff0b7819 */ /* 0x008fc8000001140c */
[----:B------:R-:W-:-:S04]  /*3250*/  LEA.HI R11, R11, R12, RZ, 0x3 ;  /* 0x0000000c0b0b7211 */ /* 0x000fc800078f18ff */
[----:B------:R-:W-:-:S03]  /*3260*/  SHF.R.S32.HI R11, RZ, 0x3, R11 ;  /* 0x00000003ff0b7819 */ /* 0x000fc6000001140b */
[----:B------:R-:W-:Y:S01]  /*3270*/  @!PT LDS RZ, [RZ] ;  /* 0x00000000fffff984 */ /* 0x000fe20000000800 */
[----:B------:R-:W-:Y:S01]  /*3280*/  @!PT LDS RZ, [RZ] ;  /* 0x00000000fffff984 */ /* 0x000fe20000000800 */
[----:B------:R-:W-:Y:S01]  /*3290*/  @!PT LDS RZ, [RZ] ;  /* 0x00000000fffff984 */ /* 0x000fe20000000800 */
[----:B------:R1:W-:Y:S04]  /*32a0*/  @!P6 LDGSTS.E.BYPASS.LTC128B.128 [R205+0xf100], [R6.64], !P0 ;  /* 0x0f10000006cdefae */ /* 0x0003e8000c101d46 */
[----:B------:R2:W-:Y:S04]  /*32b0*/  @!P6 LDGSTS.E.BYPASS.LTC128B.128 [R205+0x13100], [R4.64], !P1 ;  /* 0x1310000004cdefae */ /* 0x0005e8000c901d46 */
[----:B------:R3:W-:Y:S04]  /*32c0*/  @!P6 LDGSTS.E.BYPASS.LTC128B.128 [R205+0x17100], [R2.64], !P2 ;  /* 0x1710000002cdefae */ /* 0x0007e8000d101d46 */
[----:B------:R-:W0:Y:S01]  /*32d0*/  LDGDEPBAR ;  /* 0x00000000000079af */ /* 0x000e220000000000 */
[----:B------:R-:W-:Y:S01]  /*32e0*/  WARPSYNC 0xffffffff ;  /* 0xffffffff00007948 */ /* 0x000fe20003800000 */
[----:B------:R-:W-:Y:S02]  /*32f0*/  BSSY B0, `(.L_x_432) ;  /* 0x00000fd000007945 */ /* 0x000fe40003800000 */
[----:B------:R-:W-:Y:S01]  /*3300*/  BAR.SYNC.DEFER_BLOCKING 0x0 ;  /* 0x0000000000007b1d */ /* 0x000fe20000010000 */
[----:B-1----:R-:W-:Y:S01]  /*3310*/  SHF.R.S32.HI R6, RZ, 0x1f, R84 ;  /* 0x0000001fff067819 */ /* 0x002fe20000011454 */
[----:B------:R-:W-:Y:S01]  /*3320*/  IMAD.MOV.U32 R7, RZ, RZ, 0x20 ;  /* 0x00000020ff077424 */ /* 0x000fe200078e00ff */
[----:B--2---:R-:W-:-:S03]  /*3330*/  IADD3 R5, -R85, R225, -R11 ;  /* 0x000000e155057210 */ /* 0x004fc60007ffe90b */
[----:B------:R-:W-:Y:S02]  /*3340*/  IMAD R0, R6, c[0x0][0x1e0], RZ ;  /* 0x0000780006007a24 */ /* 0x000fe400078e02ff */
[----:B------:R-:W-:Y:S01]  /*3350*/  IMAD.WIDE.U32 R8, R7, c[0x0][0x1e0], RZ ;  /* 0x0000780007087a25 */ /* 0x000fe200078e00ff */
[----:B------:R-:W-:-:S03]  /*3360*/  ISETP.GE.AND P0, PT, R5, 0x1, PT ;  /* 0x000000010500780c */ /* 0x000fc60003f06270 */
[----:B---3--:R-:W-:-:S04]  /*3370*/  IMAD.WIDE.U32 R2, R84, c[0x0][0x1e0], RZ ;  /* 0x0000780054027a25 */ /* 0x008fc800078e00ff */
[----:B------:R-:W-:Y:S01]  /*3380*/  IMAD R4, R84, c[0x0][0x1e4], R0 ;  /* 0x0000790054047a24 */ /* 0x000fe200078e0200 */
[----:B------:R-:W-:Y:S01]  /*3390*/  LEA R0, P6, R2, R208, 0x6 ;  /* 0x000000d002007211 */ /* 0x000fe200078c30ff */
[----:B------:R-:W-:Y:S02]  /*33a0*/  IMAD R6, R6, c[0x0][0x208], RZ ;  /* 0x0000820006067a24 */ /* 0x000fe400078e02ff */
[----:B------:R-:W-:Y:S02]  /*33b0*/  IMAD.IADD R3, R3, 0x1, R4 ;  /* 0x0000000103037824 */ /* 0x000fe400078e0204 */
[----:B------:R-:W-:-:S03]  /*33c0*/  IMAD R6, R84, c[0x0][0x20c], R6 ;  /* 0x0000830054067a24 */ /* 0x000fc600078e0206 */
[----:B------:R-:W-:Y:S02]  /*33d0*/  LEA.HI.X R4, R2, R207, R3, 0x6, P6 ;  /* 0x000000cf02047211 */ /* 0x000fe400030f3403 */
[----:B------:R-:W-:-:S04]  /*33e0*/  @P0 LEA R2, P6, R0, c[0x0][0x1c8], 0x1 ;  /* 0x0000720000020a11 */ /* 0x000fc800078c08ff */
[----:B------:R-:W-:Y:S02]  /*33f0*/  @P0 LEA.HI.X R3, R0, c[0x0][0x1cc], R4, 0x1, P6 ;  /* 0x0000730000030a11 */ /* 0x000fe400030f0c04 */
[----:B------:R-:W-:-:S03]  /*3400*/  ISETP.GE.AND P6, PT, R5, 0x21, PT ;  /* 0x000000210500780c */ /* 0x000fc60003fc6270 */
[----:B------:R-:W-:Y:S01]  /*3410*/  @!PT LDS RZ, [RZ] ;  /* 0x00000000fffff984 */ /* 0x000fe20000000800 */
[----:B------:R-:W-:Y:S01]  /*3420*/  @!PT LDS RZ, [RZ] ;  /* 0x00000000fffff984 */ /* 0x000fe20000000800 */
[----:B------:R-:W-:Y:S01]  /*3430*/  @!PT LDS RZ, [RZ] ;  /* 0x00000000fffff984 */ /* 0x000fe20000000800 */
[----:B------:R1:W-:Y:S04]  /*3440*/  @P0 LDGSTS.E.BYPASS.LTC128B.128 [R205+0x6100], [R2.64], !P5 ;  /* 0x0610000002cd0fae */ /* 0x0003e8000e901d46 */
[----:B------:R1:W-:Y:S04]  /*3450*/  @P0 LDGSTS.E.BYPASS.LTC128B.128 [R205+0x8100], [R2.64+0x80], !P4 ;  /* 0x0810008002cd0fae */ /* 0x0003e8000e101d46 */
[----:B------:R1:W-:Y:S02]  /*3460*/  @P0 LDGSTS.E.BYPASS.LTC128B.128 [R205+0xa100], [R2.64+0x100], !P3 ;  /* 0x0a10010002cd0fae */ /* 0x0003e4000d901d46 */
[----:B------:R-:W-:Y:S01]  /*3470*/  @P6 IADD3 R0, P0, R0, R8, RZ ;  /* 0x0000000800006210 */ /* 0x000fe20007f1e0ff */
[----:B-1----:R-:W-:-:S05]  /*3480*/  IMAD R3, R7, c[0x0][0x1e4], RZ ;  /* 0x0000790007037a24 */ /* 0x002fca00078e02ff */
[----:B------:R-:W-:Y:S01]  /*3490*/  @P6 IADD3.X R3, R4, R9, R3, P0, !PT ;  /* 0x0000000904036210 */ /* 0x000fe200007fe403 */
[----:B------:R-:W-:Y:S01]  /*34a0*/  IMAD.WIDE.U32 R4, R84, c[0x0][0x208], RZ ;  /* 0x0000820054047a25 */ /* 0x000fe200078e00ff */
[----:B------:R-:W-:-:S04]  /*34b0*/  @P6 LEA R2, P0, R0, c[0x0][0x1c8], 0x1 ;  /* 0x0000720000026a11 */ /* 0x000fc800078008ff */
[----:B------:R-:W-:Y:S02]  /*34c0*/  @P6 LEA.HI.X R3, R0, c[0x0][0x1cc], R3, 0x1, P0 ;  /* 0x0000730000036a11 */ /* 0x000fe400000f0c03 */
[----:B------:R-:W-:-:S03]  /*34d0*/  LEA R0, P0, R4, R210, 0x6 ;  /* 0x000000d204007211 */ /* 0x000fc600078030ff */
[----:B------:R1:W-:Y:S04]  /*34e0*/  @P6 LDGSTS.E.BYPASS.LTC128B.128 [R205+0x7100], [R2.64], !P5 ;  /* 0x0710000002cd6fae */ /* 0x0003e8000e901d46 */
[----:B------:R1:W-:Y:S04]  /*34f0*/  @P6 LDGSTS.E.BYPASS.LTC128B.128 [R205+0x9100], [R2.64+0x80], !P4 ;  /* 0x0910008002cd6fae */ /* 0x0003e8000e101d46 */
[----:B------:R1:W-:Y:S01]  /*3500*/  @P6 LDGSTS.E.BYPASS.LTC128B.128 [R205+0xb100], [R2.64+0x100], !P3 ;  /* 0x0b10010002cd6fae */ /* 0x0003e2000d901d46 */
[----:B------:R-:W-:-:S03]  /*3510*/  LOP3.LUT P6, RZ, R14, 0x2, RZ, 0xc0, !PT ;  /* 0x000000020eff7812 */ /* 0x000fc600078cc0ff */
[----:B------:R-:W0:Y:S01]  /*3520*/  LDGDEPBAR ;  /* 0x00000000000079af */ /* 0x000e220000000000 */
[----:B-1----:R-:W-:Y:S01]  /*3530*/  IMAD.IADD R3, R5, 0x1, R6 ;  /* 0x0000000105037824 */ /* 0x002fe200078e0206 */
[----:B------:R-:W-:-:S04]  /*3540*/  DEPBAR.LE SB0, 0x1 ;  /* 0x000080400000791a */ /* 0x000fc80000000000 */
[----:B------:R-:W-:-:S04]  /*3550*/  DEPBAR.LE SB0, 0x0 ;  /* 0x000080000000791a */ /* 0x000fc80000000000 */
[----:B------:R-:W-:Y:S01]  /*3560*/  BAR.SYNC.DEFER_BLOCKING 0x0 ;  /* 0x0000000000007b1d */ /* 0x000fe20000010000 */
[----:B------:R-:W-:Y:S02]  /*3570*/  LOP3.LUT R5, R14, 0x1, RZ, 0xc0, !PT ;  /* 0x000000010e057812 */ /* 0x000fe400078ec0ff */
[----:B------:R-:W-:Y:S01]  /*3580*/  LEA.HI.X R3, R4, R212, R3, 0x6, P0 ;  /* 0x000000d404037211 */ /* 0x000fe200000f3403 */
[----:B------:R-:W-:Y:S01]  /*3590*/  IMAD.MOV.U32 R4, RZ, RZ, c[0x0][0x208] ;  /* 0x00008200ff047624 */ /* 0x000fe200078e00ff */
[C---:B------:R-:W-:Y:S02]  /*35a0*/  LEA R2, P0, R0.reuse, c[0x0][0x1f8], 0x1 ;  /* 0x00007e0000027a11 */ /* 0x040fe400078008ff */
[----:B------:R-:W-:Y:S01]  /*35b0*/  ISETP.NE.U32.AND P1, PT, R5, 0x1, PT ;  /* 0x000000010500780c */ /* 0x000fe20003f25070 */
[----:B------:R-:W-:Y:S01]  /*35c0*/  IMAD.MOV.U32 R5, RZ, RZ, c[0x0][0x20c] ;  /* 0x00008300ff057624 */ /* 0x000fe200078e00ff */
[----:B------:R-:W-:Y:S01]  /*35d0*/  LEA.HI.X R3, R0, c[0x0][0x1fc], R3, 0x1, P0 ;  /* 0x00007f0000037a11 */ /* 0x000fe200000f0c03 */
[----:B------:R-:W-:Y:S01]  /*35e0*/  IMAD.IADD R0, R86, 0x1, -R11 ;  /* 0x0000000156007824 */ /* 0x000fe200078e0a0b */
[----:B------:R-:W-:-:S04]  /*35f0*/  LEA R12, P0, R4, R2, 0x6 ;  /* 0x00000002040c7211 */ /* 0x000fc800078030ff */
[----:B------:R-:W-:Y:S02]  /*3600*/  LEA.HI.X R13, R4, R3, R5, 0x6, P0 ;  /* 0x00000003040d7211 */ /* 0x000fe400000f3405 */
[C---:B------:R-:W-:Y:S02]  /*3610*/  ISETP.LT.OR P0, PT, R0.reuse, 0x1, P1 ;  /* 0x000000010000780c */ /* 0x040fe40000f01670 */
[C---:B------:R-:W-:Y:S01]  /*3620*/  ISETP.LT.OR P1, PT, R0.reuse, 0x21, P1 ;  /* 0x000000210000780c */ /* 0x040fe20000f21670 */
[----:B------:R-:W-:Y:S04]  /*3630*/  LDSM.16.M88.4 R4, [R187] ;  /* 0x00000000bb04783b */ /* 0x000fe80000000200 */
[----:B------:R-:W-:Y:S04]  /*3640*/  LDSM.16.M88.4 R28, [R180] ;  /* 0x00000000b41c783b */ /* 0x000fe80000000200 */
[----:B------:R-:W1:Y:S04]  /*3650*/  LDSM.16.M88.4 R24, [R180+0x800] ;  /* 0x00080000b418783b */ /* 0x000e680000000200 */
[----:B------:R-:W2:Y:S04]  /*3660*/  LDSM.16.M88.4 R20, [R180+0x1000] ;  /* 0x00100000b414783b */ /* 0x000ea80000000200 */
[----:B------:R-:W3:Y:S04]  /*3670*/  LDSM.16.M88.4 R16, [R180+0x1800] ;  /* 0x00180000b410783b */ /* 0x000ee80000000200 */
[----:B------:R-:W-:Y:S04]  /*3680*/  LDSM.16.M88.4 R8, [R188] ;  /* 0x00000000bc08783b */ /* 0x000fe80000000200 */
[----:B------:R-:W4:Y:S04]  /*3690*/  LDSM.16.M88.4 R48, [R191] ;  /* 0x00000000bf30783b */ /* 0x000f280000000200 */
[----:B------:R-:W5:Y:S04]  /*36a0*/  LDSM.16.M88.4 R60, [R202] ;  /* 0x00000000ca3c783b */ /* 0x000f680000000200 */
[----:B------:R-:W3:Y:S04]  /*36b0*/  LDSM.16.M88.4 R68, [R201] ;  /* 0x00000000c944783b */ /* 0x000ee80000000200 */
[----:B------:R-:W3:Y:S04]  /*36c0*/  LDSM.16.M88.4 R72, [R200] ;  /* 0x00000000c848783b */ /* 0x000ee80000000200 */
[----:B------:R-:W-:Y:S01]  /*36d0*/  @!PT LDS RZ, [RZ] ;  /* 0x00000000fffff984 */ /* 0x000fe20000000800 */
[----:B------:R-:W-:Y:S01]  /*36e0*/  @!PT LDS RZ, [RZ] ;  /* 0x00000000fffff984 */ /* 0x000fe20000000800 */
[----:B------:R-:W-:Y:S01]  /*36f0*/  @!PT LDS RZ, [RZ] ;  /* 0x00000000fffff984 */ /* 0x000fe20000000800 */
[----:B------:R3:W-:Y:S01]  /*3700*/  LDGSTS.E.BYPASS.LTC128B.128 [R205+0x100], [R2.64], !P0 ;  /* 0x0010000002cd7fae */ /* 0x0007e2000c101d46 */
[----:B------:R-:W-:-:S02]  /*3710*/  ISETP.LT.OR P0, PT, R0, 0x1, !P6 ;  /* 0x000000010000780c */ /* 0x000fc40007701670 */
[----:B------:R-:W-:Y:S01]  /*3720*/  ISETP.LT.OR P6, PT, R0, 0x21, !P6 ;  /* 0x000000210000780c */ /* 0x000fe200077c1670 */
[C---:B-1----:R-:W-:Y:S10]  /*3730*/  HMMA.16816.F32 R36, R4.reuse, R24, RZ ;  /* 0x000000180424723c */ /* 0x042ff400000018ff */
[----:B------:R1:W-:Y:S01]  /*3740*/  LDGSTS.E.BYPASS.LTC128B.128 [R205+0x2100], [R2.64+0x80], !P0 ;  /* 0x0210008002cd7fae */ /* 0x0003e2000c101d46 */
[----:B------:R-:W-:Y:S01]  /*3750*/  LOP3.LUT P0, RZ, R14, 0x4, RZ, 0xc0, !PT ;  /* 0x000000040eff7812 */ /* 0x000fe2000780c0ff */
[----:B------:R-:W-:Y:S03]  /*3760*/  HMMA.16816.F32 R40, R4, R26, RZ ;  /* 0x0000001a0428723c */ /* 0x000fe600000018ff */
[----:B------:R-:W-:-:S02]  /*3770*/  ISETP.LT.OR P2, PT, R0, 0x1, !P0 ;  /* 0x000000010000780c */ /* 0x000fc40004741670 */
[----:B------:R-:W-:-:S03]  /*3780*/  ISETP.LT.OR P0, PT, R0, 0x21, !P0 ;  /* 0x000000210000780c */ /* 0x000fc60004701670 */
[C---:B--2---:R-:W-:Y:S08]  /*3790*/  HMMA.16816.F32 R44, R4.reuse, R20, RZ ;  /* 0x00000014042c723c */ /* 0x044ff000000018ff */
[----:B------:R1:W-:Y:S01]  /*37a0*/  LDGSTS.E.BYPASS.LTC128B.128 [R205+0x4100], [R2.64+0x100], !P2 ;  /* 0x0410010002cd7fae */ /* 0x0003e2000d101d46 */
[----:B------:R-:W-:Y:S01]  /*37b0*/  ISETP.NE.AND P2, PT, R32, RZ, PT ;  /* 0x000000ff2000720c */ /* 0x000fe20003f45270 */
[----:B------:R-:W-:Y:S02]  /*37c0*/  HMMA.16816.F32 R52, R4, R22, RZ ;  /* 0x000000160434723c */ /* 0x000fe400000018ff */
[----:B------:R2:W-:Y:S01]  /*37d0*/  LDGSTS.E.BYPASS.LTC128B.128 [R205+0x1100], [R12.64], !P1 ;  /* 0x011000000ccd7fae */ /* 0x0005e2000c901d46 */
[----:B------:R-:W-:-:S03]  /*37e0*/  ISETP.NE.AND P1, PT, R15, RZ, PT ;  /* 0x000000ff0f00720c */ /* 0x000fc60003f25270 */
[----:B------:R2:W-:Y:S02]  /*37f0*/  LDGSTS.E.BYPASS.LTC128B.128 [R205+0x3100], [R12.64+0x80], !P6 ;  /* 0x031000800ccd7fae */ /* 0x0005e4000f101d46 */
[----:B------:R-:W-:Y:S02]  /*3800*/  HMMA.16816.F32 R32, R4, R28, RZ ;  /* 0x0000001c0420723c */ /* 0x000fe400000018ff */
[----:B------:R2:W-:Y:S01]  /*3810*/  LDGSTS.E.BYPASS.LTC128B.128 [R205+0x5100], [R12.64+0x100], !P0 ;  /* 0x051001000ccd7fae */ /* 0x0005e2000c101d46 */
[----:B------:R-:W-:-:S03]  /*3820*/  ISETP.GT.AND P0, PT, R84, R206, PT ;  /* 0x000000ce5400720c */ /* 0x000fc60003f04270 */
[----:B------:R-:W-:Y:S02]  /*3830*/  LDSM.16.M88.4 R64, [R186] ;  /* 0x00000000ba40783b */ /* 0x000fe40000000200 */
[C---:B------:R-:W-:Y:S02]  /*3840*/  HMMA.16816.F32 R28, R4.reuse, R30, RZ ;  /* 0x0000001e041c723c */ /* 0x040fe400000018ff */
[----:B------:R-:W-:Y:S04]  /*3850*/  LDSM.16.M88.4 R76, [R186+0x800] ;  /* 0x00080000ba4c783b */ /* 0x000fe80000000200 */
[----:B------:R-:W-:Y:S02]  /*3860*/  LDSM.16.M88.4 R80, [R186+0x1000] ;  /* 0x00100000ba50783b */ /* 0x000fe40000000200 */
[C---:B---3--:R-:W-:Y:S02]  /*3870*/  HMMA.16816.F32 R56, R4.reuse, R16, RZ ;  /* 0x000000100438723c */ /* 0x048fe400000018ff */
[----:B------:R-:W-:Y:S04]  /*3880*/  LDSM.16.M88.4 R92, [R186+0x1800] ;  /* 0x00180000ba5c783b */ /* 0x000fe80000000200 */
[----:B------:R-:W-:Y:S02]  /*3890*/  LDSM.16.M88.4 R88, [R183+0x1800] ;  /* 0x00180000b758783b */ /* 0x000fe40000000200 */
[----:B------:R-:W-:Y:S02]  /*38a0*/  HMMA.16816.F32 R16, R4, R18, RZ ;  /* 0x000000120410723c */ /* 0x000fe400000018ff */
[----:B------:R-:W3:Y:S04]  /*38b0*/  LDSM.16.M88.4 R4, [R190] ;  /* 0x00000000be04783b */ /* 0x000ee80000000200 */
[----:B------:R-:W0:Y:S02]  /*38c0*/  LDGDEPBAR ;  /* 0x00000000000079af */ /* 0x000e240000000000 */
[C---:B----4-:R-:W-:Y:S08]  /*38d0*/  HMMA.16816.F32 R20, R8.reuse, R48, R32 ;  /* 0x000000300814723c */ /* 0x050ff00000001820 */
[C---:B------:R-:W-:Y:S01]  /*38e0*/  HMMA.16816.F32 R24, R8.reuse, R50, R28 ;  /* 0x000000320818723c */ /* 0x040fe2000000181c */
[----:B------:R-:W-:Y:S07]  /*38f0*/  LDSM.16.M88.4 R48, [R183] ;  /* 0x00000000b730783b */ /* 0x000fee0000000200 */
[C---:B-----5:R-:W-:Y:S08]  /*3900*/  HMMA.16816.F32 R28, R8.reuse, R60, R36 ;  /* 0x0000003c081c723c */ /* 0x060ff00000001824 */
[C---:B------:R-:W-:Y:S01]  /*3910*/  HMMA.16816.F32 R32, R8.reuse, R62, R40 ;  /* 0x0000003e0820723c */ /* 0x040fe20000001828 */
[----:B------:R-:W-:Y:S07]  /*3920*/  LDSM.16.M88.4 R60, [R180+0x2800] ;  /* 0x00280000b43c783b */ /* 0x000fee0000000200 */
[C---:B------:R-:W-:Y:S08]  /*3930*/  HMMA.16816.F32 R36, R8.reuse, R68, R44 ;  /* 0x000000440824723c */ /* 0x040ff0000000182c */
[C---:B------:R-:W-:Y:S01]  /*3940*/  HMMA.16816.F32 R40, R8.reuse, R70, R52 ;  /* 0x000000460828723c */ /* 0x040fe20000001834 */
[----:B------:R-:W-:Y:S04]  /*3950*/  LDSM.16.M88.4 R68, [R183+0x1000] ;  /* 0x00100000b744783b */ /* 0x000fe80000000200 */
[----:B------:R-:W-:Y:S03]  /*3960*/  LDSM.16.M88.4 R52, [R180+0x2000] ;  /* 0x00200000b434783b */ /* 0x000fe60000000200 */
[C---:B------:R-:W-:Y:S01]  /*3970*/  HMMA.16816.F32 R44, R8.reuse, R72, R56 ;  /* 0x00000048082c723c */ /* 0x040fe20000001838 */
[----:B------:R-:W-:Y:S07]  /*3980*/  LDSM.16.M88.4 R56, [R183+0x800] ;  /* 0x00080000b738783b */ /* 0x000fee0000000200 */
[----:B--2---:R-:W-:Y:S01]  /*3990*/  HMMA.16816.F32 R12, R8, R74, R16 ;  /* 0x0000004a080c723c */ /* 0x004fe20000001810 */
[----:B------:R-:W2:Y:S04]  /*39a0*/  LDSM.16.M88.4 R8, [R189] ;  /* 0x00000000bd08783b */ /* 0x000ea80000000200 */
[----:B------:R-:W-:Y:S03]  /*39b0*/  LDSM.16.M88.4 R72, [R180+0x3000] ;  /* 0x00300000b448783b */ /* 0x000fe60000000200 */
[C---:B---3--:R-:W-:Y:S08]  /*39c0*/  HMMA.16816.F32 R16, R4.reuse, R64, R20 ;  /* 0x000000400410723c */ /* 0x048ff00000001814 */
[C---:B------:R-:W-:Y:S01]  /*39d0*/  HMMA.16816.F32 R24, R4.reuse, R66, R24 ;  /* 0x000000420418723c */ /* 0x040fe20000001818 */
[----:B------:R-:W-:Y:S07]  /*39e0*/  LDSM.16.M88.4 R64, [R197] ;  /* 0x00000000c540783b */ /* 0x000fee0000000200 */
        /* <DEDUP_REMOVED lines=8> */
[----:B------:R-:W3:Y:S07]  /*3a70*/  LDSM.16.M88.4 R4, [R187+0x4000] ;  /* 0x00400000bb04783b */ /* 0x000eee0000000200 */
        /* <DEDUP_REMOVED lines=9> */
[C---:B------:R-:W-:Y:S08]  /*3b10*/  HMMA.16816.F32 R44, R8.reuse, R88, R44 ;  /* 0x00000058082c723c */ /* 0x040ff0000000182c */
[----:B------:R-:W-:Y:S01]  /*3b20*/  HMMA.16816.F32 R12, R8, R90, R12 ;  /* 0x0000005a080c723c */ /* 0x000fe2000000180c */
[----:B------:R-:W2:Y:S07]  /*3b30*/  LDSM.16.M88.4 R8, [R188+0x4000] ;  /* 0x00400000bc08783b */ /* 0x000eae0000000200 */
        /* <DEDUP_REMOVED lines=11> */
[----:B------:R-:W3:Y:S04]  /*3bf0*/  LDSM.16.M88.4 R4, [R190+0x4000] ;  /* 0x00400000be04783b */ /* 0x000ee80000000200 */
[----:B------:R-:W-:Y:S03]  /*3c00*/  LDSM.16.M88.4 R76, [R183+0x3800] ;  /* 0x00380000b74c783b */ /* 0x000fe60000000200 */
        /* <DEDUP_REMOVED lines=11> */
[----:B------:R-:W2:Y:S04]  /*3cc0*/  LDSM.16.M88.4 R8, [R189+0x4000] ;  /* 0x00400000bd08783b */ /* 0x000ea80000000200 */
[----:B------:R-:W4:Y:S03]  /*3cd0*/  LDSM.16.M88.4 R68, [R183+0x3000] ;  /* 0x00300000b744783b */ /* 0x000f260000000200 */
[C---:B---3--:R-:W-:Y:S08]  /*3ce0*/  HMMA.16816.F32 R32, R4.reuse, R52, R28 ;  /* 0x000000340420723c */ /* 0x048ff0000000181c */
[C---:B------:R-:W-:Y:S01]  /*3cf0*/  HMMA.16816.F32 R28, R4.reuse, R54, R24 ;  /* 0x00000036041c723c */ /* 0x040fe20000001818 */
[----:B------:R-:W-:Y:S07]  /*3d00*/  LDSM.16.M88.4 R52, [R180+0x4000] ;  /* 0x00400000b434783b */ /* 0x000fee0000000200 */
[C---:B------:R-:W-:Y:S08]  /*3d10*/  HMMA.16816.F32 R24, R4.reuse, R60, R20 ;  /* 0x0000003c0418723c */ /* 0x040ff00000001814 */
[C---:B------:R-:W-:Y:S01]  /*3d20*/  HMMA.16816.F32 R20, R4.reuse, R62, R16 ;  /* 0x0000003e0414723c */ /* 0x040fe20000001810 */
[----:B------:R-:W-:Y:S07]  /*3d30*/  LDSM.16.M88.4 R60, [R194] ;  /* 0x00000000c23c783b */ /* 0x000fee0000000200 */
[C---:B------:R-:W-:Y:S08]  /*3d40*/  HMMA.16816.F32 R16, R4.reuse, R72, R36 ;  /* 0x000000480410723c */ /* 0x040ff00000001824 */
[C---:B------:R-:W-:Y:S01]  /*3d50*/  HMMA.16816.F32 R40, R4.reuse, R74, R40 ;  /* 0x0000004a0428723c */ /* 0x040fe20000001828 */
[----:B------:R-:W-:Y:S07]  /*3d60*/  LDSM.16.M88.4 R72, [R180+0x5000] ;  /* 0x00500000b448783b */ /* 0x000fee0000000200 */
[C---:B------:R-:W-:Y:S08]  /*3d70*/  HMMA.16816.F32 R44, R4.reuse, R80, R44 ;  /* 0x00000050042c723c */ /* 0x040ff0000000182c */
[----:B------:R-:W-:Y:S01]  /*3d80*/  HMMA.16816.F32 R12, R4, R82, R12 ;  /* 0x00000052040c723c */ /* 0x000fe2000000180c */
[----:B------:R-:W3:Y:S04]  /*3d90*/  LDSM.16.M88.4 R4, [R187+0x8000] ;  /* 0x00800000bb04783b */ /* 0x000ee80000000200 */
[----:B------:R-:W5:Y:S03]  /*3da0*/  LDSM.16.M88.4 R80, [R180+0x5800] ;  /* 0x00580000b450783b */ /* 0x000f660000000200 */
[C---:B--2---:R-:W-:Y:S08]  /*3db0*/  HMMA.16816.F32 R36, R8.reuse, R48, R32 ;  /* 0x000000300824723c */ /* 0x044ff00000001820 */
[C---:B------:R-:W-:Y:S01]  /*3dc0*/  HMMA.16816.F32 R32, R8.reuse, R50, R28 ;  /* 0x000000320820723c */ /* 0x040fe2000000181c */
[----:B------:R-:W-:Y:S07]  /*3dd0*/  LDSM.16.M88.4 R48, [R195] ;  /* 0x00000000c330783b */ /* 0x000fee0000000200 */
[C---:B------:R-:W-:Y:S08]  /*3de0*/  HMMA.16816.F32 R28, R8.reuse, R56, R24 ;  /* 0x00000038081c723c */ /* 0x040ff00000001818 */
[C---:B------:R-:W-:Y:S01]  /*3df0*/  HMMA.16816.F32 R24, R8.reuse, R58, R20 ;  /* 0x0000003a0818723c */ /* 0x040fe20000001814 */
[----:B------:R-:W-:Y:S07]  /*3e00*/  LDSM.16.M88.4 R56, [R186+0x4000] ;  /* 0x00400000ba38783b */ /* 0x000fee0000000200 */
[C---:B----4-:R-:W-:Y:S08]  /*3e10*/  HMMA.16816.F32 R20, R8.reuse, R68, R16 ;  /* 0x000000440814723c */ /* 0x050ff00000001810 */
[C---:B------:R-:W-:Y:S01]  /*3e20*/  HMMA.16816.F32 R16, R8.reuse, R70, R40 ;  /* 0x000000460810723c */ /* 0x040fe20000001828 */
[----:B------:R-:W-:Y:S07]  /*3e30*/  LDSM.16.M88.4 R68, [R193] ;  /* 0x00000000c144783b */ /* 0x000fee0000000200 */
[C---:B------:R-:W-:Y:S08]  /*3e40*/  HMMA.16816.F32 R44, R8.reuse, R76, R44 ;  /* 0x0000004c082c723c */ /* 0x040ff0000000182c */
[----:B------:R-:W-:Y:S01]  /*3e50*/  HMMA.16816.F32 R8, R8, R78, R12 ;  /* 0x0000004e0808723c */ /* 0x000fe2000000180c */
[----:B------:R-:W2:Y:S04]  /*3e60*/  LDSM.16.M88.4 R12, [R188+0x8000] ;  /* 0x00800000bc0c783b */ /* 0x000ea80000000200 */
[----:B------:R-:W4:Y:S03]  /*3e70*/  LDSM.16.M88.4 R76, [R192] ;  /* 0x00000000c04c783b */ /* 0x000f260000000200 */
        /* <DEDUP_REMOVED lines=9> */
[C---:B-----5:R-:W-:Y:S01]  /*3f10*/  HMMA.16816.F32 R16, R4.reuse, R80, R44 ;  /* 0x000000500410723c */ /* 0x060fe2000000182c */
[----:B------:R-:W-:Y:S07]  /*3f20*/  LDSM.16.M88.4 R44, [R183+0x4800] ;  /* 0x00480000b72c783b */ /* 0x000fee0000000200 */
[----:B------:R-:W-:Y:S01]  /*3f30*/  HMMA.16816.F32 R4, R4, R82, R8 ;  /* 0x000000520404723c */ /* 0x000fe20000001808 */
[----:B------:R-:W3:Y:S04]  /*3f40*/  LDSM.16.M88.4 R8, [R190+0x8000] ;  /* 0x00800000be08783b */ /* 0x000ee80000000200 */
[----:B------:R-:W5:Y:S03]  /*3f50*/  LDSM.16.M88.4 R80, [R186+0x5800] ;  /* 0x00580000ba50783b */ /* 0x000f660000000200 */
[C---:B--2---:R-:W-:Y:S08]  /*3f60*/  HMMA.16816.F32 R32, R12.reuse, R60, R32 ;  /* 0x0000003c0c20723c */ /* 0x044ff00000001820 */
[C---:B------:R-:W-:Y:S01]  /*3f70*/  HMMA.16816.F32 R28, R12.reuse, R62, R28 ;  /* 0x0000003e0c1c723c */ /* 0x040fe2000000181c */
[----:B------:R-:W-:Y:S07]  /*3f80*/  LDSM.16.M88.4 R60, [R183+0x5800] ;  /* 0x00580000b73c783b */ /* 0x000fee0000000200 */
[C---:B------:R-:W-:Y:S08]  /*3f90*/  HMMA.16816.F32 R40, R12.reuse, R48, R40 ;  /* 0x000000300c28723c */ /* 0x040ff00000001828 */
[C---:B------:R-:W-:Y:S01]  /*3fa0*/  HMMA.16816.F32 R36, R12.reuse, R50, R36 ;  /* 0x000000320c24723c */ /* 0x040fe20000001824 */
[----:B------:R-:W-:Y:S07]  /*3fb0*/  LDSM.16.M88.4 R48, [R183+0x4000] ;  /* 0x00400000b730783b */ /* 0x000fee0000000200 */
[C---:B------:R-:W-:Y:S08]  /*3fc0*/  HMMA.16816.F32 R24, R12.reuse, R68, R24 ;  /* 0x000000440c18723c */ /* 0x040ff00000001818 */
[C---:B------:R-:W-:Y:S08]  /*3fd0*/  HMMA.16816.F32 R20, R12.reuse, R70, R20 ;  /* 0x000000460c14723c */ /* 0x040ff00000001814 */
[C---:B----4-:R-:W-:Y:S08]  /*3fe0*/  HMMA.16816.F32 R16, R12.reuse, R76, R16 ;  /* 0x0000004c0c10723c */ /* 0x050ff00000001810 */
[----:B------:R-:W-:Y:S01]  /*3ff0*/  HMMA.16816.F32 R12, R12, R78, R4 ;  /* 0x0000004e0c0c723c */ /* 0x000fe20000001804 */
[----:B------:R-:W2:Y:S01]  /*4000*/  LDSM.16.M88.4 R4, [R189+0x8000] ;  /* 0x00800000bd04783b */ /* 0x000ea20000000200 */
[----:B------:R-:W-:-:S06]  /*4010*/  DEPBAR.LE SB0, 0x0 ;  /* 0x000080000000791a */ /* 0x000fcc0000000000 */
[C---:B---3--:R-:W-:Y:S08]  /*4020*/  HMMA.16816.F32 R32, R8.reuse, R64, R32 ;  /* 0x000000400820723c */ /* 0x048ff00000001820 */
[C---:B------:R-:W-:Y:S08]  /*4030*/  HMMA.16816.F32 R28, R8.reuse, R66, R28 ;  /* 0x00000042081c723c */ /* 0x040ff0000000181c */
[C---:B------:R-:W-:Y:S08]  /*4040*/  HMMA.16816.F32 R40, R8.reuse, R56, R40 ;  /* 0x000000380828723c */ /* 0x040ff00000001828 */
[C---:B------:R-:W-:Y:S08]  /*4050*/  HMMA.16816.F32 R36, R8.reuse, R58, R36 ;  /* 0x0000003a0824723c */ /* 0x040ff00000001824 */
[C---:B------:R-:W-:Y:S08]  /*4060*/  HMMA.16816.F32 R24, R8.reuse, R72, R24 ;  /* 0x000000480818723c */ /* 0x040ff00000001818 */
[C---:B------:R-:W-:Y:S08]  /*4070*/  HMMA.16816.F32 R20, R8.reuse, R74, R20 ;  /* 0x0000004a0814723c */ /* 0x040ff00000001814 */
[C---:B-----5:R-:W-:Y:S08]  /*4080*/  HMMA.16816.F32 R16, R8.reuse, R80, R16 ;  /* 0x000000500810723c */ /* 0x060ff00000001810 */
[----:B------:R-:W-:Y:S08]  /*4090*/  HMMA.16816.F32 R8, R8, R82, R12 ;  /* 0x000000520808723c */ /* 0x000ff0000000180c */
[C---:B--2---:R-:W-:Y:S08]  /*40a0*/  HMMA.16816.F32 R32, R4.reuse, R44, R32 ;  /* 0x0000002c0420723c */ /* 0x044ff00000001820 */
[C---:B------:R-:W-:Y:S08]  /*40b0*/  HMMA.16816.F32 R44, R4.reuse, R46, R28 ;  /* 0x0000002e042c723c */ /* 0x040ff0000000181c */
[C---:B------:R-:W-:Y:S08]  /*40c0*/  HMMA.16816.F32 R28, R4.reuse, R60, R16 ;  /* 0x0000003c041c723c */ /* 0x040ff00000001810 */
[C---:B------:R-:W-:Y:S08]  /*40d0*/  HMMA.16816.F32 R12, R4.reuse, R48, R40 ;  /* 0x00000030040c723c */ /* 0x040ff00000001828 */
[C---:B------:R-:W-:Y:S08]  /*40e0*/  HMMA.16816.F32 R36, R4.reuse, R50, R36 ;  /* 0x000000320424723c */ /* 0x040ff00000001824 */
[C---:B------:R-:W-:Y:S08]  /*40f0*/  HMMA.16816.F32 R24, R4.reuse, R52, R24 ;  /* 0x000000340418723c */ /* 0x040ff00000001818 */
[C---:B------:R-:W-:Y:S08]  /*4100*/  HMMA.16816.F32 R20, R4.reuse, R54, R20 ;  /* 0x000000360414723c */ /* 0x040ff00000001814 */
[----:B------:R-:W-:Y:S01]  /*4110*/  HMMA.16816.F32 R16, R4, R62, R8 ;  /* 0x0000003e0410723c */ /* 0x000fe20000001808 */
[----:B------:R-:W-:Y:S06]  /*4120*/  BAR.SYNC.DEFER_BLOCKING 0x0 ;  /* 0x0000000000007b1d */ /* 0x000fec0000010000 */
[----:B------:R-:W-:Y:S01]  /*4130*/  @!UPT UIADD3 URZ, URZ, URZ, URZ ;  /* 0x0000003f3f3ff290 */ /* 0x000fe2000fffe03f */
[----:B------:R-:W-:Y:S11]  /*4140*/  @!P0 BRA `(.L_x_433) ;  /* 0x0000017000008947 */ /* 0x000ff60003800000 */
[----:B-1----:R-:W-:Y:S01]  /*4150*/  IADD3 R0, R239, -0x2, RZ ;  /* 0xfffffffeef007810 */ /* 0x002fe20007ffe0ff */
[----:B------:R-:W-:-:S03]  /*4160*/  IMAD.MOV.U32 R6, RZ, RZ, c[0x0][0x1e4] ;  /* 0x00007900ff067624 */ /* 0x000fc600078e00ff */
[----:B------:R-:W-:Y:S01]  /*4170*/  SHF.R.S32.HI R2, RZ, 0x1f, R0 ;  /* 0x0000001fff027819 */ /* 0x000fe20000011400 */
[----:B------:R-:W-:-:S04]  /*4180*/  IMAD.WIDE.U32 R4, R0, c[0x0][0x1e0], RZ ;  /* 0x0000780000047a25 */ /* 0x000fc800078e00ff */
[----:B------:R-:W-:-:S04]  /*4190*/  IMAD R2, R2, c[0x0][0x1e0], RZ ;  /* 0x0000780002027a24 */ /* 0x000fc800078e02ff */
[----:B------:R-:W-:Y:S01]  /*41a0*/  IMAD R2, R0, c[0x0][0x1e4], R2 ;  /* 0x0000790000027a24 */ /* 0x000fe200078e0202 */
[----:B------:R-:W-:-:S03]  /*41b0*/  LEA R0, P0, R4, R208, 0x6 ;  /* 0x000000d004007211 */ /* 0x000fc600078030ff */
[----:B------:R-:W-:Y:S01]  /*41c0*/  IMAD.IADD R3, R5, 0x1, R2 ;  /* 0x0000000105037824 */ /* 0x000fe200078e0202 */
[----:B------:R-:W-:Y:S01]  /*41d0*/  LEA R2, P6, R0, c[0x0][0x1c8], 0x1 ;  /* 0x0000720000027a11 */ /* 0x000fe200078c08ff */
[----:B------:R-:W-:-:S03]  /*41e0*/  IMAD.MOV.U32 R5, RZ, RZ, c[0x0][0x1e0] ;  /* 0x00007800ff057624 */ /* 0x000fc600078e00ff */
        /* <DEDUP_REMOVED lines=13> */
.L_x_433:
[----:B-1----:R-:W-:Y:S05]  /*42c0*/  BSYNC B0 ;  /* 0x0000000000007941 */ /* 0x002fea0003800000 */
.L_x_432:
[----:B------:R-:W-:Y:S01]  /*42d0*/  IMAD.IADD R0, R237, 0x1, R228 ;  /* 0x00000001ed007824 */ /* 0x000fe200078e02e4 */
[----:B------:R-:W-:Y:S01]  /*42e0*/  ULDC UR4, c[0x0][0x324] ;  /* 0x0000c90000047ab9 */ /* 0x000fe20000000800 */
[----:B------:R-:W-:Y:S01]  /*42f0*/  IMAD.IADD R7, R86, 0x1, -R224 ;  /* 0x0000000156077824 */ /* 0x000fe200078e0ae0 */
[----:B------:R-:W-:Y:S01]  /*4300*/  ULOP3.LUT UR4, URZ, UR4, URZ, 0x33, !UPT ;  /* 0x000000043f047292 */ /* 0x000fe2000f8e333f */
[----:B------:R-:W-:Y:S01]  /*4310*/  @P2 IMAD.HI.U32 R2, R0, c[0x0][0x2c8], RZ ;  /* 0x0000b20000022a27 */ /* 0x000fe200078e00ff */
[----:B------:R-:W0:Y:S03]  /*4320*/  LDGDEPBAR ;  /* 0x00000000000079af */ /* 0x000e260000000000 */
[----:B------:R-:W-:Y:S01]  /*4330*/  IMAD.MOV.U32 R4, RZ, RZ, R0 ;  /* 0x000000ffff047224 */ /* 0x000fe200078e0000 */
[----:B------:R-:W-:-:S02]  /*4340*/  @P2 SHF.R.U32.HI R4, RZ, c[0x0][0x2cc], R2 ;  /* 0x0000b300ff042a19 */ /* 0x000fc40000011602 */
[----:B------:R-:W-:-:S03]  /*4350*/  IADD3 R0, R225, 0x1, -R85 ;  /* 0x00000001e1007810 */ /* 0x000fc60007ffe855 */
[----:B------:R-:W1:Y:S01]  /*4360*/  SHFL.IDX PT, R3, R4, RZ, 0x1c1f ;  /* 0x001c1fff04037589 */ /* 0x000e6200000e0000 */
[----:B------:R-:W-:-:S04]  /*4370*/  IADD3 R0, -R226, R0, -R224 ;  /* 0x00000000e2007210 */ /* 0x000fc80007ffe9e0 */
[C---:B------:R-:W-:Y:S02]  /*4380*/  IADD3 R5, R0.reuse, c[0x0][0x328], RZ ;  /* 0x0000ca0000057a10 */ /* 0x040fe40007ffe0ff */
[----:B------:R-:W-:-:S03]  /*4390*/  IADD3 R6, R0, UR4, RZ ;  /* 0x0000000400067c10 */ /* 0x000fc6000fffe0ff */
[--C-:B-1----:R-:W-:Y:S02]  /*43a0*/  IMAD.IADD R2, R5, 0x1, R3.reuse ;  /* 0x0000000105027824 */ /* 0x102fe400078e0203 */
[----:B------:R-:W-:-:S03]  /*43b0*/  IMAD.IADD R0, R6, 0x1, R3 ;  /* 0x0000000106007824 */ /* 0x000fc600078e0203 */
[----:B------:R-:W-:Y:S01]  /*43c0*/  IMNMX R2, R7, R2, PT ;  /* 0x0000000207027217 */ /* 0x000fe20003800200 */
[----:B------:R-:W-:Y:S05]  /*43d0*/  @!P1 BRA `(.L_x_434) ;  /* 0x0000015000009947 */ /* 0x000fea0003800000 */
[----:B------:R-:W-:Y:S01]  /*43e0*/  IADD3 R3, -R226, R225, R3 ;  /* 0x000000e1e2037210 */ /* 0x000fe20007ffe103 */
[----:B------:R-:W-:Y:S03]  /*43f0*/  BSSY B0, `(.L_x_435) ;  /* 0x000000e000007945 */ /* 0x000fe60003800000 */
[----:B------:R-:W-:-:S13]  /*4400*/  ISETP.GT.AND P0, PT, R3, -0x1, PT ;  /* 0xffffffff0300780c */ /* 0x000fda0003f04270 */
[----:B------:R-:W-:Y:S05]  /*4410*/  @P0 BRA `(.L_x_436) ;  /* 0x0000007000000947 */ /* 0x000fea0003800000 */
[----:B------:R-:W-:Y:S01]  /*4420*/  IMAD.MOV.U32 R8, RZ, RZ, c[0x0][0x32c] ;  /* 0x0000cb00ff087624 */ /* 0x000fe200078e00ff */
[----:B------:R-:W-:-:S04]  /*4430*/  LOP3.LUT R3, RZ, R3, RZ, 0x33, !PT ;  /* 0x00000003ff037212 */ /* 0x000fc800078e33ff */
[----:B------:R-:W-:-:S13]  /*4440*/  ISETP.NE.AND P0, PT, R8, 0x1, PT ;  /* 0x000000010800780c */ /* 0x000fda0003f05270 */
[----:B------:R-:W-:-:S05]  /*4450*/  @P0 IMAD.HI.U32 R8, R3, c[0x0][0x330], RZ ;  /* 0x0000cc0003080a27 */ /* 0x000fca00078e00ff */
[----:B------:R-:W-:-:S04]  /*4460*/  @P0 SHF.R.U32.HI R3, RZ, c[0x0][0x334], R8 ;  /* 0x0000cd00ff030a19 */ /* 0x000fc80000011608 */
[----:B------:R-:W-:Y:S01]  /*4470*/  LOP3.LUT R3, RZ, R3, RZ, 0x33, !PT ;  /* 0x00000003ff037212 */ /* 0x000fe200078e33ff */
[----:B------:R-:W-:Y:S05]  /*4480*/  BRA `(.L_x_437) ;  /* 0x0000004000007947 */ /* 0x000fea0003800000 */
.L_x_436:
[----:B------:R-:W-:-:S04]  /*4490*/  MOV R8, c[0x0][0x32c] ;  /* 0x0000cb0000087a02 */ /* 0x000fc80000000f00 */
[----:B------:R-:W-:-:S13]  /*44a0*/  ISETP.NE.AND P0, PT, R8, 0x1, PT ;  /* 0x000000010800780c */ /* 0x000fda0003f05270 */
[----:B------:R-:W-:-:S05]  /*44b0*/  @P0 IMAD.HI.U32 R8, R3, c[0x0][0x330], RZ ;  /* 0x0000cc0003080a27 */ /* 0x000fca00078e00ff */
[----:B------:R-:W-:Y:S02]  /*44c0*/  @P0 SHF.R.U32.HI R3, RZ, c[0x0][0x334], R8 ;  /* 0x0000cd00ff030a19 */ /* 0x000fe40000011608 */
.L_x_437:
[----:B------:R-:W-:Y:S05]  /*44d0*/  BSYNC B0 ;  /* 0x0000000000007941 */ /* 0x000fea0003800000 */
.L_x_435:
[----:B------:R-:W-:-:S04]  /*44e0*/  IMAD R3, R3, c[0x0][0x32c], -R85 ;  /* 0x0000cb0003037a24 */ /* 0x000fc800078e0a55 */
[----:B------:R-:W-:-:S05]  /*44f0*/  IMAD.IADD R3, R3, 0x1, -R224 ;  /* 0x0000000103037824 */ /* 0x000fca00078e0ae0 */
[----:B------:R-:W-:Y:S02]  /*4500*/  IADD3 R8, R3, c[0x0][0x32c], RZ ;  /* 0x0000cb0003087a10 */ /* 0x000fe40007ffe0ff */
[----:B------:R-:W-:Y:S02]  /*4510*/  IMNMX R0, R0, R3, !PT ;  /* 0x0000000300007217 */ /* 0x000fe40007800200 */
[----:B------:R-:W-:Y:S02]  /*4520*/  IMNMX R2, R2, R8, PT ;  /* 0x0000000802027217 */ /* 0x000fe40003800200 */
.L_x_434:
[----:B------:R-:W-:Y:S01]  /*4530*/  ISETP.GT.AND P6, PT, R239, RZ, PT ;  /* 0x000000ffef00720c */ /* 0x000fe20003fc4270 */
[----:B------:R-:W1:Y:S03]  /*4540*/  SHFL.IDX PT, R3, R4, 0x1, 0x1c1f ;  /* 0x003c1f0004037f89 */ /* 0x000e6600000e0000 */
[----:B------:R-:W-:-:S04]  /*4550*/  ISETP.GT.AND P0, PT, R0, RZ, P6 ;  /* 0x000000ff0000720c */ /* 0x000fc80003704270 */
[----:B------:R-:W-:-:S04]  /*4560*/  ISETP.LT.OR P0, PT, R2, 0x1, P0 ;  /* 0x000000010200780c */ /* 0x000fc80000701670 */
[----:B------:R-:W-:Y:S02]  /*4570*/  FSEL R8, R12, -INF , !P0 ;  /* 0xff8000000c087808 */ /* 0x000fe40004000000 */
[----:B------:R-:W-:-:S04]  /*4580*/  ISETP.GT.AND P0, PT, R0, 0x1, P6 ;  /* 0x000000010000780c */ /* 0x000fc80003704270 */
        /* <DEDUP_REMOVED lines=41> */
[----:B------:R-:W-:Y:S01]  /*4820*/  ISETP.GT.AND P0, PT, R0, 0x39, P6 ;  /* 0x000000390000780c */ /* 0x000fe20003704270 */
[----:B-1----:R-:W-:-:S03]  /*4830*/  IMAD.IADD R0, R6, 0x1, R3 ;  /* 0x0000000106007824 */ /* 0x002fc600078e0203 */
[----:B------:R-:W-:Y:S01]  /*4840*/  ISETP.LT.OR P0, PT, R2, 0x3a, P0 ;  /* 0x0000003a0200780c */ /* 0x000fe20000701670 */
[----:B------:R-:W-:-:S03]  /*4850*/  IMAD.IADD R2, R5, 0x1, R3 ;  /* 0x0000000105027824 */ /* 0x000fc600078e0203 */
[----:B------:R-:W-:Y:S02]  /*4860*/  FSEL R219, R17, -INF , !P0 ;  /* 0xff80000011db7808 */ /* 0x000fe40004000000 */
        /* <DEDUP_REMOVED lines=13> */
.L_x_440:
[----:B------:R-:W-:-:S04]  /*4940*/  MOV R4, c[0x0][0x32c] ;  /* 0x0000cb0000047a02 */ /* 0x000fc80000000f00 */
[----:B------:R-:W-:-:S13]  /*4950*/  ISETP.NE.AND P0, PT, R4, 0x1, PT ;  /* 0x000000010400780c */ /* 0x000fda0003f05270 */
[----:B------:R-:W-:-:S05]  /*4960*/  @P0 IMAD.HI.U32 R4, R3, c[0x0][0x330], RZ ;  /* 0x0000cc0003040a27 */ /* 0x000fca00078e00ff */
[----:B------:R-:W-:Y:S02]  /*4970*/  @P0 SHF.R.U32.HI R3, RZ, c[0x0][0x334], R4 ;  /* 0x0000cd00ff030a19 */ /* 0x000fe40000011604 */
.L_x_441:
[----:B------:R-:W-:Y:S05]  /*4980*/  BSYNC B0 ;  /* 0x0000000000007941 */ /* 0x000fea0003800000 */
.L_x_439:
[----:B------:R-:W-:-:S04]  /*4990*/  IMAD R3, R3, c[0x0][0x32c], -R85 ;  /* 0x0000cb0003037a24 */ /* 0x000fc800078e0a55 */
[----:B------:R-:W-:-:S05]  /*49a0*/  IMAD.IADD R3, R3, 0x1, -R224 ;  /* 0x0000000103037824 */ /* 0x000fca00078e0ae0 */
[----:B------:R-:W-:Y:S02]  /*49b0*/  IADD3 R4, R3, c[0x0][0x32c], RZ ;  /* 0x0000cb0003047a10 */ /* 0x000fe40007ffe0ff */
[----:B------:R-:W-:Y:S02]  /*49c0*/  IMNMX R0, R0, R3, !PT ;  /* 0x0000000300007217 */ /* 0x000fe40007800200 */
[----:B------:R-:W-:Y:S02]  /*49d0*/  IMNMX R2, R2, R4, PT ;  /* 0x0000000402027217 */ /* 0x000fe40003800200 */
.L_x_438:
[----:B------:R-:W-:Y:S02]  /*49e0*/  ISETP.GT.AND P0, PT, R0, 0x1, P6 ;  /* 0x000000010000780c */ /* 0x000fe40003704270 */
[----:B------:R-:W-:Y:S02]  /*49f0*/  FMNMX.FTZ R3, R8, R10, !PT ;  /* 0x0000000a08037209 */ /* 0x000fe40007810000 */
[----:B------:R-:W-:Y:S02]  /*4a00*/  ISETP.LT.OR P0, PT, R2, 0x2, P0 ;  /* 0x000000020200780c */ /* 0x000fe40000701670 */
[----:B------:R-:W-:-:S02]  /*4a10*/  FMNMX.FTZ R3, R11, R3, !PT ;  /* 0x000000030b037209 */ /* 0x000fc40007810000 */
[----:B------:R-:W-:Y:S02]  /*4a20*/  FSEL R7, R15, -INF , !P0 ;  /* 0xff8000000f077808 */ /* 0x000fe40004000000 */
[----:B------:R-:W-:Y:S02]  /*4a30*/  ISETP.GT.AND P0, PT, R0, 0x8, P6 ;  /* 0x000000080000780c */ /* 0x000fe40003704270 */
[----:B------:R-:W-:Y:S02]  /*4a40*/  FMNMX.FTZ R3, R12, R3, !PT ;  /* 0x000000030c037209 */ /* 0x000fe40007810000 */
[----:B------:R-:W-:Y:S02]  /*4a50*/  ISETP.LT.OR P0, PT, R2, 0x9, P0 ;  /* 0x000000090200780c */ /* 0x000fe40000701670 */
[----:B------:R-:W-:Y:S02]  /*4a60*/  FMNMX.FTZ R3, R42, R3, !PT ;  /* 0x000000032a037209 */ /* 0x000fe40007810000 */
[----:B------:R-:W-:-:S02]  /*4a70*/  FSEL R9, R38, -INF , !P0 ;  /* 0xff80000026097808 */ /* 0x000fc40004000000 */
[----:B------:R-:W-:Y:S02]  /*4a80*/  ISETP.GT.AND P0, PT, R0, 0x9, P6 ;  /* 0x000000090000780c */ /* 0x000fe40003704270 */
[----:B------:R-:W-:Y:S02]  /*4a90*/  FMNMX.FTZ R3, R43, R3, !PT ;  /* 0x000000032b037209 */ /* 0x000fe40007810000 */
[----:B------:R-:W-:Y:S02]  /*4aa0*/  ISETP.LT.OR P0, PT, R2, 0xa, P0 ;  /* 0x0000000a0200780c */ /* 0x000fe40000701670 */
[----:B------:R-:W-:Y:S02]  /*4ab0*/  FMNMX.FTZ R3, R44, R3, !PT ;  /* 0x000000032c037209 */ /* 0x000fe40007810000 */
[----:B------:R-:W-:Y:S02]  /*4ac0*/  FSEL R13, R39, -INF , !P0 ;  /* 0xff800000270d7808 */ /* 0x000fe40004000000 */
[----:B------:R-:W-:Y:S01]  /*4ad0*/  ISETP.GT.AND P0, PT, R0, 0x10, P6 ;  /* 0x000000100000780c */ /* 0x000fe20003704270 */
[----:B------:R-:W-:Y:S01]  /*4ae0*/  LDSM.16.MT88.4 R36, [R185+0x2000] ;  /* 0x00200000b924783b */ /* 0x000fe20000004200 */
[----:B------:R-:W-:-:S02]  /*4af0*/  FMNMX.FTZ R3, R45, R3, !PT ;  /* 0x000000032d037209 */ /* 0x000fc40007810000 */
[----:B------:R-:W-:Y:S02]  /*4b00*/  ISETP.LT.OR P0, PT, R2, 0x11, P0 ;  /* 0x000000110200780c */ /* 0x000fe40000701670 */
[----:B------:R-:W-:Y:S02]  /*4b10*/  FMNMX.FTZ R3, R126, R3, !PT ;  /* 0x000000037e037209 */ /* 0x000fe40007810000 */
[----:B------:R-:W-:Y:S02]  /*4b20*/  FSEL R40, R34, -INF , !P0 ;  /* 0xff80000022287808 */ /* 0x000fe40004000000 */
[----:B------:R-:W-:Y:S02]  /*4b30*/  ISETP.GT.AND P0, PT, R0, 0x11, P6 ;  /* 0x000000110000780c */ /* 0x000fe40003704270 */
[----:B------:R-:W-:Y:S02]  /*4b40*/  FMNMX.FTZ R3, R128, R3, !PT ;  /* 0x0000000380037209 */ /* 0x000fe40007810000 */
[----:B------:R-:W-:-:S02]  /*4b50*/  ISETP.LT.OR P0, PT, R2, 0x12, P0 ;  /* 0x000000120200780c */ /* 0x000fc40000701670 */
[----:B------:R-:W-:Y:S02]  /*4b60*/  FMNMX.FTZ R3, R129, R3, !PT ;  /* 0x0000000381037209 */ /* 0x000fe40007810000 */
[----:B------:R-:W-:Y:S02]  /*4b70*/  FSEL R41, R35, -INF , !P0 ;  /* 0xff80000023297808 */ /* 0x000fe40004000000 */
[----:B------:R-:W-:Y:S01]  /*4b80*/  ISETP.GT.AND P0, PT, R0, 0x18, P6 ;  /* 0x000000180000780c */ /* 0x000fe20003704270 */
[----:B------:R-:W-:Y:S01]  /*4b90*/  LDSM.16.MT88.4 R32, [R181] ;  /* 0x00000000b520783b */ /* 0x000fe20000004200 */
        /* <DEDUP_REMOVED lines=11> */
[----:B------:R-:W-:-:S03]  /*4c50*/  ISETP.LT.OR P0, PT, R2, 0x21, P0 ;  /* 0x000000210200780c */ /* 0x000fc60000701670 */
[----:B------:R-:W1:Y:S01]  /*4c60*/  SHFL.BFLY PT, R5, R3, 0x2, 0x1f ;  /* 0x0c401f0003057f89 */ /* 0x000e6200000e0000 */
[----:B------:R-:W-:Y:S02]  /*4c70*/  FSEL R54, R26, -INF , !P0 ;  /* 0xff8000001a367808 */ /* 0x000fe40004000000 */
[----:B------:R-:W-:-:S04]  /*4c80*/  ISETP.GT.AND P0, PT, R0, 0x21, P6 ;  /* 0x000000210000780c */ /* 0x000fc80003704270 */
[----:B------:R-:W-:-:S04]  /*4c90*/  ISETP.LT.OR P0, PT, R2, 0x22, P0 ;  /* 0x000000220200780c */ /* 0x000fc80000701670 */
[----:B------:R-:W-:Y:S02]  /*4ca0*/  FSEL R127, R27, -INF , !P0 ;  /* 0xff8000001b7f7808 */ /* 0x000fe40004000000 */
[----:B------:R-:W-:Y:S01]  /*4cb0*/  ISETP.GT.AND P0, PT, R0, RZ, P6 ;  /* 0x000000ff0000720c */ /* 0x000fe20003704270 */
[----:B------:R-:W-:Y:S03]  /*4cc0*/  LDSM.16.MT88.4 R24, [R185] ;  /* 0x00000000b918783b */ /* 0x000fe60000004200 */
[----:B------:R-:W-:-:S04]  /*4cd0*/  ISETP.LT.OR P0, PT, R2, 0x1, P0 ;  /* 0x000000010200780c */ /* 0x000fc80000701670 */
[----:B------:R-:W-:Y:S02]  /*4ce0*/  FSEL R6, R14, -INF , !P0 ;  /* 0xff8000000e067808 */ /* 0x000fe40004000000 */
[----:B------:R-:W-:Y:S02]  /*4cf0*/  ISETP.GT.AND P0, PT, R0, 0x28, P6 ;  /* 0x000000280000780c */ /* 0x000fe40003704270 */
[----:B------:R-:W-:Y:S02]  /*4d00*/  FMNMX.FTZ R4, R6, R7, !PT ;  /* 0x0000000706047209 */ /* 0x000fe40007810000 */
[----:B------:R-:W-:Y:S02]  /*4d10*/  ISETP.LT.OR P0, PT, R2, 0x29, P0 ;  /* 0x000000290200780c */ /* 0x000fe40000701670 */
[----:B------:R-:W-:Y:S02]  /*4d20*/  FMNMX.FTZ R4, R9, R4, !PT ;  /* 0x0000000409047209 */ /* 0x000fe40007810000 */
[----:B------:R-:W-:-:S02]  /*4d30*/  FSEL R125, R22, -INF , !P0 ;  /* 0xff800000167d7808 */ /* 0x000fc40004000000 */
[----:B------:R-:W-:Y:S02]  /*4d40*/  FMNMX.FTZ R4, R13, R4, !PT ;  /* 0x000000040d047209 */ /* 0x000fe40007810000 */
[----:B------:R-:W-:Y:S02]  /*4d50*/  ISETP.GT.AND P0, PT, R0, 0x29, P6 ;  /* 0x000000290000780c */ /* 0x000fe40003704270 */
[----:B------:R-:W-:Y:S02]  /*4d60*/  FMNMX.FTZ R4, R40, R4, !PT ;  /* 0x0000000428047209 */ /* 0x000fe40007810000 */
[----:B------:R-:W-:Y:S02]  /*4d70*/  ISETP.LT.OR P0, PT, R2, 0x2a, P0 ;  /* 0x0000002a0200780c */ /* 0x000fe40000701670 */
[----:B------:R-:W-:Y:S02]  /*4d80*/  FMNMX.FTZ R4, R41, R4, !PT ;  /* 0x0000000429047209 */ /* 0x000fe40007810000 */
[----:B------:R-:W-:-:S02]  /*4d90*/  FSEL R55, R23, -INF , !P0 ;  /* 0xff80000017377808 */ /* 0x000fc40004000000 */
[----:B------:R-:W-:Y:S01]  /*4da0*/  FMNMX.FTZ R4, R52, R4, !PT ;  /* 0x0000000434047209 */ /* 0x000fe20007810000 */
[----:B------:R-:W-:Y:S01]  /*4db0*/  LDSM.16.MT88.4 R20, [R184] ;  /* 0x00000000b814783b */ /* 0x000fe20000004200 */
        /* <DEDUP_REMOVED lines=11> */
[----:B------:R-:W-:Y:S01]  /*4e70*/  LDSM.16.MT88.4 R28, [R182] ;  /* 0x00000000b61c783b */ /* 0x000fe20000004200 */
[----:B------:R-:W-:-:S02]  /*4e80*/  FMNMX.FTZ R4, R55, R4, !PT ;  /* 0x0000000437047209 */ /* 0x000fc40007810000 */
[----:B------:R-:W-:Y:S02]  /*4e90*/  ISETP.GT.AND P6, PT, R0, 0x39, P6 ;  /* 0x000000390000780c */ /* 0x000fe400037c4270 */
[----:B------:R-:W-:Y:S02]  /*4ea0*/  ISETP.LT.OR P0, PT, R2, 0x39, P0 ;  /* 0x000000390200780c */ /* 0x000fe40000701670 */
[----:B------:R-:W-:Y:S02]  /*4eb0*/  FMNMX.FTZ R0, R204, R4, !PT ;  /* 0x00000004cc007209 */ /* 0x000fe40007810000 */
[----:B------:R-:W-:Y:S02]  /*4ec0*/  ISETP.LT.OR P6, PT, R2, 0x3a, P6 ;  /* 0x0000003a0200780c */ /* 0x000fe400037c1670 */
[----:B------:R-:W-:Y:S02]  /*4ed0*/  FSEL R213, R18, -INF , !P0 ;  /* 0xff80000012d57808 */ /* 0x000fe40004000000 */
[----:B------:R-:W-:-:S02]  /*4ee0*/  FMNMX.FTZ R2, R214, R0, !PT ;  /* 0x00000000d6027209 */ /* 0x000fc40007810000 */
[----:B------:R-:W-:Y:S02]  /*4ef0*/  FSEL R215, R19, -INF , !P6 ;  /* 0xff80000013d77808 */ /* 0x000fe40007000000 */
        /* <DEDUP_REMOVED lines=12> */
[----:B------:R2:W3:Y:S01]  /*4fc0*/  MUFU.EX2 R16, R0 ;  /* 0x0000000000107308 */ /* 0x0004e20000000800 */
[----:B-1----:R-:W-:Y:S01]  /*4fd0*/  FMNMX.FTZ R8, R3, R4, !PT ;  /* 0x0000000403087209 */ /* 0x002fe20007810000 */
[--C-:B------:R-:W-:Y:S02]  /*4fe0*/  FFMA.FTZ R3, R12, c[0x0][0x2d0], -R2.reuse ;  /* 0x0000b4000c037a23 */ /* 0x100fe40000010802 */
[----:B--2---:R-:W-:Y:S01]  /*4ff0*/  FFMA.FTZ R0, R10, c[0x0][0x2d0], -R2 ;  /* 0x0000b4000a007a23 */ /* 0x004fe20000010802 */
[----:B------:R-:W-:-:S03]  /*5000*/  FSETP.NEU.FTZ.AND P0, PT, R8, -INF , PT ;  /* 0xff8000000800780b */ /* 0x000fc60003f1d000 */
[----:B------:R-:W-:Y:S01]  /*5010*/  MUFU.EX2 R252, R3 ;  /* 0x0000000300fc7308 */ /* 0x000fe20000000800 */
[----:B---3--:R-:W-:Y:S02]  /*5020*/  IMAD.MOV.U32 R10, RZ, RZ, R16 ;  /* 0x000000ffff0a7224 */ /* 0x008fe400078e0010 */
[----:B------:R-:W-:Y:S05]  /*5030*/  LDSM.16.MT88.4 R16, [R181+0x2000] ;  /* 0x00200000b510783b */ /* 0x000fea0000004200 */
[----:B------:R1:W2:Y:S02]  /*5040*/  MUFU.EX2 R251, R0 ;  /* 0x0000000000fb7308 */ /* 0x0002a40000000800 */
[----:B-1----:R-:W-:Y:S01]  /*5050*/  FFMA.FTZ R0, R11, c[0x0][0x2d0], -R2 ;  /* 0x0000b4000b007a23 */ /* 0x002fe20000010802 */
[----:B--2---:R-:W-:-:S05]  /*5060*/  F2FP.PACK_AB R4, R251, R10 ;  /* 0x0000000afb04723e */ /* 0x004fca00000000ff */
[----:B------:R1:W2:Y:S02]  /*5070*/  MUFU.EX2 R11, R0 ;  /* 0x00000000000b7308 */ /* 0x0002a40000000800 */
[----:B-1----:R-:W-:-:S05]  /*5080*/  FMUL.FTZ R0, R8, c[0x0][0x2d0] ;  /* 0x0000b40008007a20 */ /* 0x002fca0000410000 */
[----:B------:R-:W-:-:S05]  /*5090*/  FSEL R0, R0, RZ, P0 ;  /* 0x000000ff00007208 */ /* 0x000fca0000000000 */
[----:B------:R-:W-:Y:S01]  /*50a0*/  FFMA.FTZ R3, R6, c[0x0][0x2d0], -R0 ;  /* 0x0000b40006037a23 */ /* 0x000fe20000010800 */
[----:B--2---:R-:W-:-:S03]  /*50b0*/  F2FP.PACK_AB R6, R252, R11 ;  /* 0x0000000bfc06723e */ /* 0x004fc600000000ff */
[----:B------:R1:W-:Y:S02]  /*50c0*/  MUFU.EX2 R233, R3 ;  /* 0x0000000300e97308 */ /* 0x0003e40000000800 */
[----:B-1----:R-:W-:-:S06]  /*50d0*/  FFMA.FTZ R3, R7, c[0x0][0x2d0], -R0 ;  /* 0x0000b40007037a23 */ /* 0x002fcc0000010800 */
[----:B------:R1:W2:Y:S02]  /*50e0*/  MUFU.EX2 R227, R3 ;  /* 0x0000000300e37308 */ /* 0x0002a40000000800 */
[----:B-1----:R-:W-:Y:S01]  /*50f0*/  FFMA.FTZ R3, R9, c[0x0][0x2d0], -R0 ;  /* 0x0000b40009037a23 */ /* 0x002fe20000010800 */
[----:B--2---:R-:W-:-:S05]  /*5100*/  F2FP.PACK_AB R5, R227, R233 ;  /* 0x000000e9e305723e */ /* 0x004fca00000000ff */
[----:B------:R1:W-:Y:S02]  /*5110*/  MUFU.EX2 R238, R3 ;  /* 0x0000000300ee7308 */ /* 0x0003e40000000800 */
[----:B-1----:R-:W-:Y:S02]  /*5120*/  FFMA.FTZ R3, R13, c[0x0][0x2d0], -R0 ;  /* 0x0000b4000d037a23 */ /* 0x002fe40000010800 */
[----:B------:R-:W1:Y:S04]  /*5130*/  LDSM.16.MT88.4 R12, [R182+0x2000] ;  /* 0x00200000b60c783b */ /* 0x000e680000004200 */
[----:B------:R-:W2:Y:S02]  /*5140*/  MUFU.EX2 R234, R3 ;  /* 0x0000000300ea7308 */ /* 0x000ea40000000800 */
[----:B--2---:R-:W-:Y:S01]  /*5150*/  F2FP.PACK_AB R7, R234, R238 ;  /* 0x000000eeea07723e */ /* 0x004fe200000000ff */
[----:B------:R-:W-:-:S05]  /*5160*/  FFMA.FTZ R3, R42, c[0x0][0x2d0], -R2 ;  /* 0x0000b4002a037a23 */ /* 0x000fca0000010802 */
[----:B------:R2:W-:Y:S01]  /*5170*/  MUFU.EX2 R250, R3 ;  /* 0x0000000300fa7308 */ /* 0x0005e20000000800 */
[C---:B------:R-:W-:Y:S08]  /*5180*/  HMMA.16816.F32 R88, R4.reuse, R32, RZ ;  /* 0x000000200458723c */ /* 0x040ff000000018ff */
[----:B------:R-:W-:Y:S01]  /*5190*/  HMMA.16816.F32 R76, R4, R34, RZ ;  /* 0x00000022044c723c */ /* 0x000fe200000018ff */
[----:B------:R-:W3:Y:S01]  /*51a0*/  LDSM.16.MT88.4 R32, [R184+0x2000] ;  /* 0x00200000b820783b */ /* 0x000ee20000004200 */
[----:B--2---:R-:W-:-:S06]  /*51b0*/  FFMA.FTZ R3, R43, c[0x0][0x2d0], -R2 ;  /* 0x0000b4002b037a23 */ /* 0x004fcc0000010802 */
[C---:B------:R-:W-:Y:S01]  /*51c0*/  HMMA.16816.F32 R104, R4.reuse, R24, RZ ;  /* 0x000000180468723c */ /* 0x040fe200000018ff */
[----:B------:R2:W4:Y:S07]  /*51d0*/  MUFU.EX2 R248, R3 ;  /* 0x0000000300f87308 */ /* 0x00052e0000000800 */
[C---:B------:R-:W-:Y:S01]  /*51e0*/  HMMA.16816.F32 R112, R4.reuse, R26, RZ ;  /* 0x0000001a0470723c */ /* 0x040fe200000018ff */
[----:B------:R-:W5:Y:S07]  /*51f0*/  LDSM.16.MT88.4 R24, [R181+0x4000] ;  /* 0x00400000b518783b */ /* 0x000f6e0000004200 */
[----:B------:R-:W-:Y:S01]  /*5200*/  HMMA.16816.F32 R100, R4, R20, RZ ;  /* 0x000000140464723c */ /* 0x000fe200000018ff */
[----:B--2---:R-:W-:-:S04]  /*5210*/  FFMA.FTZ R3, R44, c[0x0][0x2d0], -R2 ;  /* 0x0000b4002c037a23 */ /* 0x004fc80000010802 */
[----:B------:R2:W-:Y:S03]  /*5220*/  MUFU.EX2 R249, R3 ;  /* 0x0000000300f97308 */ /* 0x0005e60000000800 */
[C---:B------:R-:W-:Y:S01]  /*5230*/  HMMA.16816.F32 R96, R4.reuse, R22, RZ ;  /* 0x000000160460723c */ /* 0x040fe200000018ff */
[----:B------:R-:W3:Y:S07]  /*5240*/  LDSM.16.MT88.4 R20, [R182+0x4000] ;  /* 0x00400000b614783b */ /* 0x000eee0000004200 */
[----:B-1----:R-:W-:Y:S01]  /*5250*/  HMMA.16816.F32 R80, R4, R12, RZ ;  /* 0x0000000c0450723c */ /* 0x002fe200000018ff */
[----:B--2---:R-:W-:-:S07]  /*5260*/  FFMA.FTZ R3, R45, c[0x0][0x2d0], -R2 ;  /* 0x0000b4002d037a23 */ /* 0x004fce0000010802 */
[C---:B------:R-:W-:Y:S01]  /*5270*/  HMMA.16816.F32 R72, R4.reuse, R14, RZ ;  /* 0x0000000e0448723c */ /* 0x040fe200000018ff */
[----:B------:R-:W1:Y:S01]  /*5280*/  LDSM.16.MT88.4 R12, [R184+0x4000] ;  /* 0x00400000b80c783b */ /* 0x000e620000004200 */
[----:B------:R2:W1:Y:S06]  /*5290*/  MUFU.EX2 R247, R3 ;  /* 0x0000000300f77308 */ /* 0x00046c0000000800 */
[C---:B------:R-:W-:Y:S08]  /*52a0*/  HMMA.16816.F32 R84, R4.reuse, R16, RZ ;  /* 0x000000100454723c */ /* 0x040ff000000018ff */
[----:B------:R-:W-:Y:S01]  /*52b0*/  HMMA.16816.F32 R92, R4, R18, RZ ;  /* 0x00000012045c723c */ /* 0x000fe200000018ff */
[----:B------:R-:W1:Y:S01]  /*52c0*/  LDSM.16.MT88.4 R16, [R185+0x4000] ;  /* 0x00400000b910783b */ /* 0x000e620000004200 */
[----:B--2---:R-:W-:-:S04]  /*52d0*/  FFMA.FTZ R3, R40, c[0x0][0x2d0], -R0 ;  /* 0x0000b40028037a23 */ /* 0x004fc80000010800 */
[----:B------:R2:W-:Y:S02]  /*52e0*/  MUFU.EX2 R223, R3 ;  /* 0x0000000300df7308 */ /* 0x0005e40000000800 */
[C---:B------:R-:W-:Y:S08]  /*52f0*/  HMMA.16816.F32 R108, R4.reuse, R28, RZ ;  /* 0x0000001c046c723c */ /* 0x040ff000000018ff */
[----:B------:R-:W-:Y:S01]  /*5300*/  HMMA.16816.F32 R116, R4, R30, RZ ;  /* 0x0000001e0474723c */ /* 0x000fe200000018ff */
[----:B------:R-:W1:Y:S01]  /*5310*/  LDSM.16.MT88.4 R28, [R181+0x800] ;  /* 0x00080000b51c783b */ /* 0x000e620000004200 */
[----:B--2---:R-:W-:-:S06]  /*5320*/  FFMA.FTZ R3, R41, c[0x0][0x2d0], -R0 ;  /* 0x0000b40029037a23 */ /* 0x004fcc0000010800 */
[C---:B------:R-:W-:Y:S01]  /*5330*/  HMMA.16816.F32 R68, R4.reuse, R36, RZ ;  /* 0x000000240444723c */ /* 0x040fe200000018ff */
[----:B------:R2:W1:Y:S07]  /*5340*/  MUFU.EX2 R221, R3 ;  /* 0x0000000300dd7308 */ /* 0x00046e0000000800 */
[C---:B------:R-:W-:Y:S01]  /*5350*/  HMMA.16816.F32 R64, R4.reuse, R38, RZ ;  /* 0x000000260440723c */ /* 0x040fe200000018ff */
[----:B------:R-:W-:Y:S07]  /*5360*/  LDSM.16.MT88.4 R36, [R185+0x800] ;  /* 0x00080000b924783b */ /* 0x000fee0000004200 */
[----:B---3--:R-:W-:Y:S01]  /*5370*/  HMMA.16816.F32 R56, R4, R32, RZ ;  /* 0x000000200438723c */ /* 0x008fe200000018ff */
[----:B--2---:R-:W-:-:S04]  /*5380*/  FFMA.FTZ R3, R52, c[0x0][0x2d0], -R0 ;  /* 0x0000b40034037a23 */ /* 0x004fc80000010800 */
[----:B------:R2:W-:Y:S03]  /*5390*/  MUFU.EX2 R222, R3 ;  /* 0x0000000300de7308 */ /* 0x0005e60000000800 */
[C---:B------:R-:W-:Y:S01]  /*53a0*/  HMMA.16816.F32 R60, R4.reuse, R34, RZ ;  /* 0x00000022043c723c */ /* 0x040fe200000018ff */
[----:B------:R-:W3:Y:S07]  /*53b0*/  LDSM.16.MT88.4 R32, [R182+0x800] ;  /* 0x00080000b620783b */ /* 0x000eee0000004200 */
[----:B-----5:R-:W-:Y:S01]  /*53c0*/  HMMA.16816.F32 R48, R4, R24, RZ ;  /* 0x000000180430723c */ /* 0x020fe200000018ff */
[----:B--2---:R-:W-:-:S07]  /*53d0*/  FFMA.FTZ R3, R53, c[0x0][0x2d0], -R0 ;  /* 0x0000b40035037a23 */ /* 0x004fce0000010800 */
[C---:B------:R-:W-:Y:S01]  /*53e0*/  HMMA.16816.F32 R44, R4.reuse, R26, RZ ;  /* 0x0000001a042c723c */ /* 0x040fe200000018ff */
[----:B------:R-:W2:Y:S01]  /*53f0*/  LDSM.16.MT88.4 R24, [R184+0x800] ;  /* 0x00080000b818783b */ /* 0x000ea20000004200 */
[----:B------:R5:W1:Y:S06]  /*5400*/  MUFU.EX2 R220, R3 ;  /* 0x0000000300dc7308 */ /* 0x000a6c0000000800 */
[C---:B------:R-:W-:Y:S08]  /*5410*/  HMMA.16816.F32 R40, R4.reuse, R20, RZ ;  /* 0x000000140428723c */ /* 0x040ff000000018ff */
[----:B------:R-:W-:Y:S01]  /*5420*/  HMMA.16816.F32 R120, R4, R22, RZ ;  /* 0x000000160478723c */ /* 0x000fe200000018ff */
[----:B------:R-:W2:Y:S01]  /*5430*/  LDSM.16.MT88.4 R20, [R181+0x2800] ;  /* 0x00280000b514783b */ /* 0x000ea20000004200 */
[----:B-----5:R-:W-:-:S04]  /*5440*/  FFMA.FTZ R3, R126, c[0x0][0x2d0], -R2 ;  /* 0x0000b4007e037a23 */ /* 0x020fc80000010802 */
[----:B------:R5:W-:Y:S02]  /*5450*/  MUFU.EX2 R246, R3 ;  /* 0x0000000300f67308 */ /* 0x000be40000000800 */
[C---:B-1----:R-:W-:Y:S08]  /*5460*/  HMMA.16816.F32 R144, R4.reuse, R12, RZ ;  /* 0x0000000c0490723c */ /* 0x042ff000000018ff */
[----:B------:R-:W-:Y:S01]  /*5470*/  HMMA.16816.F32 R140, R4, R14, RZ ;  /* 0x0000000e048c723c */ /* 0x000fe200000018ff */
[----:B------:R-:W1:Y:S01]  /*5480*/  LDSM.16.MT88.4 R12, [R185+0x2800] ;  /* 0x00280000b90c783b */ /* 0x000e620000004200 */
[----:B-----5:R-:W-:-:S06]  /*5490*/  FFMA.FTZ R3, R128, c[0x0][0x2d0], -R2 ;  /* 0x0000b40080037a23 */ /* 0x020fcc0000010802 */
[C---:B------:R-:W-:Y:S01]  /*54a0*/  HMMA.16816.F32 R132, R4.reuse, R16, RZ ;  /* 0x000000100484723c */ /* 0x040fe200000018ff */
[----:B------:R5:W1:Y:S07]  /*54b0*/  MUFU.EX2 R245, R3 ;  /* 0x0000000300f57308 */ /* 0x000a6e0000000800 */
[----:B------:R-:W-:Y:S01]  /*54c0*/  HMMA.16816.F32 R136, R4, R18, RZ ;  /* 0x000000120488723c */ /* 0x000fe200000018ff */
[----:B------:R-:W1:Y:S06]  /*54d0*/  LDSM.16.MT88.4 R16, [R182+0x2800] ;  /* 0x00280000b610783b */ /* 0x000e6c0000004200 */
[----:B----4-:R-:W-:-:S02]  /*54e0*/  F2FP.PACK_AB R4, R248, R250 ;  /* 0x000000faf804723e */ /* 0x010fc400000000ff */
[----:B------:R-:W-:Y:S01]  /*54f0*/  F2FP.PACK_AB R6, R247, R249 ;  /* 0x000000f9f706723e */ /* 0x000fe200000000ff */
[--C-:B-----5:R-:W-:Y:S01]  /*5500*/  FFMA.FTZ R3, R129, c[0x0][0x2d0], -R2.reuse ;  /* 0x0000b40081037a23 */ /* 0x120fe20000010802 */
[----:B------:R-:W-:Y:S02]  /*5510*/  F2FP.PACK_AB R5, R221, R223 ;  /* 0x000000dfdd05723e */ /* 0x000fe400000000ff */
[----:B------:R-:W-:Y:S01]  /*5520*/  F2FP.PACK_AB R7, R220, R222 ;  /* 0x000000dedc07723e */ /* 0x000fe200000000ff */
[----:B------:R4:W-:Y:S06]  /*5530*/  MUFU.EX2 R244, R3 ;  /* 0x0000000300f47308 */ /* 0x0009ec0000000800 */
[C---:B------:R-:W-:Y:S08]  /*5540*/  HMMA.16816.F32 R156, R4.reuse, R28, R88 ;  /* 0x0000001c049c723c */ /* 0x040ff00000001858 */
[----:B------:R-:W-:Y:S01]  /*5550*/  HMMA.16816.F32 R152, R4, R30, R76 ;  /* 0x0000001e0498723c */ /* 0x000fe2000000184c */
[----:B------:R-:W5:Y:S01]  /*5560*/  LDSM.16.MT88.4 R28, [R184+0x2800] ;  /* 0x00280000b81c783b */ /* 0x000f620000004200 */
[----:B----4-:R-:W-:-:S04]  /*5570*/  FFMA.FTZ R3, R130, c[0x0][0x2d0], -R2 ;  /* 0x0000b40082037a23 */ /* 0x010fc80000010802 */
[----:B------:R4:W1:Y:S02]  /*5580*/  MUFU.EX2 R243, R3 ;  /* 0x0000000300f37308 */ /* 0x0008640000000800 */
[C---:B---3--:R-:W-:Y:S08]  /*5590*/  HMMA.16816.F32 R164, R4.reuse, R32, R108 ;  /* 0x0000002004a4723c */ /* 0x048ff0000000186c */
[----:B------:R-:W-:Y:S01]  /*55a0*/  HMMA.16816.F32 R168, R4, R34, R116 ;  /* 0x0000002204a8723c */ /* 0x000fe20000001874 */
[----:B------:R-:W3:Y:S01]  /*55b0*/  LDSM.16.MT88.4 R32, [R181+0x4800] ;  /* 0x00480000b520783b */ /* 0x000ee20000004200 */
[----:B----4-:R-:W-:-:S06]  /*55c0*/  FFMA.FTZ R3, R54, c[0x0][0x2d0], -R0 ;  /* 0x0000b40036037a23 */ /* 0x010fcc0000010800 */
[C---:B------:R-:W-:Y:S01]  /*55d0*/  HMMA.16816.F32 R160, R4.reuse, R38, R112 ;  /* 0x0000002604a0723c */ /* 0x040fe20000001870 */
[----:B------:R4:W-:Y:S07]  /*55e0*/  MUFU.EX2 R203, R3 ;  /* 0x0000000300cb7308 */ /* 0x0009ee0000000800 */
[C---:B--2---:R-:W-:Y:S08]  /*55f0*/  HMMA.16816.F32 R148, R4.reuse, R24, R100 ;  /* 0x000000180494723c */ /* 0x044ff00000001864 */
[----:B------:R-:W-:Y:S01]  /*5600*/  HMMA.16816.F32 R116, R4, R26, R96 ;  /* 0x0000001a0474723c */ /* 0x000fe20000001860 */
[----:B------:R-:W2:Y:S01]  /*5610*/  LDSM.16.MT88.4 R24, [R182+0x4800] ;  /* 0x00480000b618783b */ /* 0x000ea20000004200 */
[----:B----4-:R-:W-:-:S04]  /*5620*/  FFMA.FTZ R3, R127, c[0x0][0x2d0], -R0 ;  /* 0x0000b4007f037a23 */ /* 0x010fc80000010800 */
[----:B------:R4:W2:Y:S02]  /*5630*/  MUFU.EX2 R127, R3 ;  /* 0x00000003007f7308 */ /* 0x0008a40000000800 */
[C---:B------:R-:W-:Y:S08]  /*5640*/  HMMA.16816.F32 R112, R4.reuse, R20, R84 ;  /* 0x000000140470723c */ /* 0x040ff00000001854 */
[----:B-1----:R-:W-:Y:S01]  /*5650*/  HMMA.16816.F32 R88, R4, R12, R68 ;  /* 0x0000000c0458723c */ /* 0x002fe20000001844 */
[----:B----4-:R-:W-:-:S07]  /*5660*/  FFMA.FTZ R3, R125, c[0x0][0x2d0], -R0 ;  /* 0x0000b4007d037a23 */ /* 0x010fce0000010800 */
[C---:B------:R-:W-:Y:S01]  /*5670*/  HMMA.16816.F32 R84, R4.reuse, R14, R64 ;  /* 0x0000000e0454723c */ /* 0x040fe20000001840 */
[----:B------:R-:W1:Y:S01]  /*5680*/  LDSM.16.MT88.4 R12, [R184+0x4800] ;  /* 0x00480000b80c783b */ /* 0x000e620000004200 */
[----:B------:R4:W-:Y:S06]  /*5690*/  MUFU.EX2 R126, R3 ;  /* 0x00000003007e7308 */ /* 0x0009ec0000000800 */
[C---:B------:R-:W-:Y:S01]  /*56a0*/  HMMA.16816.F32 R176, R4.reuse, R36, R104 ;  /* 0x0000002404b0723c */ /* 0x040fe20000001868 */
[----:B------:R-:W-:Y:S07]  /*56b0*/  LDSM.16.MT88.4 R36, [R182+0x1000] ;  /* 0x00100000b624783b */ /* 0x000fee0000004200 */
[----:B------:R-:W-:Y:S01]  /*56c0*/  HMMA.16816.F32 R104, R4, R16, R80 ;  /* 0x000000100468723c */ /* 0x000fe20000001850 */
[----:B----4-:R-:W-:-:S04]  /*56d0*/  FFMA.FTZ R3, R55, c[0x0][0x2d0], -R0 ;  /* 0x0000b40037037a23 */ /* 0x010fc80000010800 */
[----:B------:R4:W1:Y:S03]  /*56e0*/  MUFU.EX2 R125, R3 ;  /* 0x00000003007d7308 */ /* 0x0008660000000800 */
[C---:B------:R-:W-:Y:S01]  /*56f0*/  HMMA.16816.F32 R96, R4.reuse, R18, R72 ;  /* 0x000000120460723c */ /* 0x040fe20000001848 */
[----:B------:R-:W1:Y:S07]  /*5700*/  LDSM.16.MT88.4 R16, [R185+0x4800] ;  /* 0x00480000b910783b */ /* 0x000e6e0000004200 */
[----:B------:R-:W-:Y:S01]  /*5710*/  HMMA.16816.F32 R108, R4, R22, R92 ;  /* 0x00000016046c723c */ /* 0x000fe2000000185c */
[----:B------:R-:W1:Y:S01]  /*5720*/  LDSM.16.MT88.4 R20, [R181+0x1000] ;  /* 0x00100000b514783b */ /* 0x000e620000004200 */
[----:B----4-:R-:W-:-:S06]  /*5730*/  FFMA.FTZ R3, R216, c[0x0][0x2d0], -R2 ;  /* 0x0000b400d8037a23 */ /* 0x010fcc0000010802 */
[C---:B-----5:R-:W-:Y:S01]  /*5740*/  HMMA.16816.F32 R76, R4.reuse, R28, R56 ;  /* 0x0000001c044c723c */ /* 0x060fe20000001838 */
[----:B------:R4:W-:Y:S07]  /*5750*/  MUFU.EX2 R241, R3 ;  /* 0x0000000300f17308 */ /* 0x0009ee0000000800 */
[C---:B---3--:R-:W-:Y:S08]  /*5760*/  HMMA.16816.F32 R68, R4.reuse, R32, R48 ;  /* 0x000000200444723c */ /* 0x048ff00000001830 */
[----:B------:R-:W-:Y:S01]  /*5770*/  HMMA.16816.F32 R48, R4, R34, R44 ;  /* 0x000000220430723c */ /* 0x000fe2000000182c */
[----:B------:R-:W3:Y:S01]  /*5780*/  LDSM.16.MT88.4 R32, [R185+0x1000] ;  /* 0x00100000b920783b */ /* 0x000ee20000004200 */
[----:B----4-:R-:W-:-:S04]  /*5790*/  FFMA.FTZ R3, R218, c[0x0][0x2d0], -R2 ;  /* 0x0000b400da037a23 */ /* 0x010fc80000010802 */
[----:B------:R4:W5:Y:S02]  /*57a0*/  MUFU.EX2 R218, R3 ;  /* 0x0000000300da7308 */ /* 0x0009640000000800 */
[C---:B--2---:R-:W-:Y:S08]  /*57b0*/  HMMA.16816.F32 R56, R4.reuse, R24, R40 ;  /* 0x000000180438723c */ /* 0x044ff00000001828 */
[----:B-1----:R-:W-:Y:S01]  /*57c0*/  HMMA.16816.F32 R52, R4, R12, R144 ;  /* 0x0000000c0434723c */ /* 0x002fe20000001890 */
[----:B----4-:R-:W-:-:S07]  /*57d0*/  FFMA.FTZ R3, R217, c[0x0][0x2d0], -R2 ;  /* 0x0000b400d9037a23 */ /* 0x010fce0000010802 */
[----:B------:R-:W-:Y:S01]  /*57e0*/  HMMA.16816.F32 R40, R4, R14, R140 ;  /* 0x0000000e0428723c */ /* 0x000fe2000000188c */
[----:B------:R-:W1:Y:S01]  /*57f0*/  LDSM.16.MT88.4 R12, [R184+0x3000] ;  /* 0x00300000b80c783b */ /* 0x000e620000004200 */
[----:B------:R-:W-:Y:S01]  /*5800*/  FFMA.FTZ R2, R219, c[0x0][0x2d0], -R2 ;  /* 0x0000b400db027a23 */ /* 0x000fe20000010802 */
[----:B------:R-:W-:Y:S01]  /*5810*/  MUFU.EX2 R217, R3 ;  /* 0x0000000300d97308 */ /* 0x000fe20000000800 */
[----:B------:R-:W-:-:S04]  /*5820*/  IMAD.MOV.U32 R219, RZ, RZ, R11 ;  /* 0x000000ffffdb7224 */ /* 0x000fc800078e000b */
[C---:B------:R-:W-:Y:S01]  /*5830*/  HMMA.16816.F32 R72, R4.reuse, R30, R60 ;  /* 0x0000001e0448723c */ /* 0x040fe2000000183c */
[----:B------:R-:W2:Y:S02]  /*5840*/  LDSM.16.MT88.4 R28, [R184+0x1000] ;  /* 0x00100000b81c783b */ /* 0x000ea40000004200 */
[----:B------:R4:W1:Y:S05]  /*5850*/  MUFU.EX2 R216, R2 ;  /* 0x0000000200d87308 */ /* 0x00086a0000000800 */
[C---:B------:R-:W-:Y:S01]  /*5860*/  HMMA.16816.F32 R44, R4.reuse, R26, R120 ;  /* 0x0000001a042c723c */ /* 0x040fe20000001878 */
[----:B------:R-:W-:Y:S04]  /*5870*/  LDSM.16.MT88.4 R24, [R181+0x3000] ;  /* 0x00300000b518783b */ /* 0x000fe80000004200 */
[----:B------:R-:W-:Y:S03]  /*5880*/  LDSM.16.MT88.4 R120, [R184+0x1800] ;  /* 0x00180000b878783b */ /* 0x000fe60000004200 */
[----:B------:R-:W-:Y:S01]  /*5890*/  HMMA.16816.F32 R60, R4, R16, R132 ;  /* 0x00000010043c723c */ /* 0x000fe20000001884 */
[----:B------:R-:W-:Y:S01]  /*58a0*/  LDSM.16.MT88.4 R132, [R181+0x1800] ;  /* 0x00180000b584783b */ /* 0x000fe20000004200 */
[----:B----4-:R-:W-:-:S02]  /*58b0*/  FFMA.FTZ R2, R204, c[0x0][0x2d0], -R0 ;  /* 0x0000b400cc027a23 */ /* 0x010fc40000010800 */
[----:B------:R-:W-:Y:S02]  /*58c0*/  IMAD.MOV.U32 R204, RZ, RZ, R10 ;  /* 0x000000ffffcc7224 */ /* 0x000fe400078e000a */
[----:B------:R4:W-:Y:S02]  /*58d0*/  MUFU.EX2 R3, R2 ;  /* 0x0000000200037308 */ /* 0x0009e40000000800 */
[----:B------:R-:W-:Y:S01]  /*58e0*/  HMMA.16816.F32 R64, R4, R18, R136 ;  /* 0x000000120440723c */ /* 0x000fe20000001888 */
[----:B------:R-:W-:Y:S06]  /*58f0*/  LDSM.16.MT88.4 R16, [R185+0x3000] ;  /* 0x00300000b910783b */ /* 0x000fec0000004200 */
[----:B------:R-:W-:-:S02]  /*5900*/  F2FP.PACK_AB R4, R245, R246 ;  /* 0x000000f6f504723e */ /* 0x000fc400000000ff */
[----:B------:R-:W-:Y:S02]  /*5910*/  F2FP.PACK_AB R6, R243, R244 ;  /* 0x000000f4f306723e */ /* 0x000fe400000000ff */
[----:B------:R-:W-:Y:S02]  /*5920*/  F2FP.PACK_AB R5, R127, R203 ;  /* 0x000000cb7f05723e */ /* 0x000fe400000000ff */
[----:B------:R-:W-:Y:S01]  /*5930*/  F2FP.PACK_AB R7, R125, R126 ;  /* 0x0000007e7d07723e */ /* 0x000fe200000000ff */
[----:B----4-:R-:W-:-:S04]  /*5940*/  FFMA.FTZ R2, R214, c[0x0][0x2d0], -R0 ;  /* 0x0000b400d6027a23 */ /* 0x010fc80000010800 */
[----:B------:R4:W1:Y:S02]  /*5950*/  MUFU.EX2 R11, R2 ;  /* 0x00000002000b7308 */ /* 0x0008640000000800 */
[C---:B------:R-:W-:Y:S08]  /*5960*/  HMMA.16816.F32 R128, R4.reuse, R20, R156 ;  /* 0x000000140480723c */ /* 0x040ff0000000189c */
[----:B------:R-:W-:Y:S01]  /*5970*/  HMMA.16816.F32 R80, R4, R22, R152 ;  /* 0x000000160450723c */ /* 0x000fe20000001898 */
[----:B------:R-:W2:Y:S01]  /*5980*/  LDSM.16.MT88.4 R20, [R182+0x3000] ;  /* 0x00300000b614783b */ /* 0x000ea20000004200 */
[----:B----4-:R-:W-:-:S06]  /*5990*/  FFMA.FTZ R2, R213, c[0x0][0x2d0], -R0 ;  /* 0x0000b400d5027a23 */ /* 0x010fcc0000010800 */
[C---:B------:R-:W-:Y:S01]  /*59a0*/  HMMA.16816.F32 R100, R4.reuse, R36, R164 ;  /* 0x000000240464723c */ /* 0x040fe200000018a4 */
[----:B------:R-:W-:Y:S01]  /*59b0*/  FFMA.FTZ R0, R215, c[0x0][0x2d0], -R0 ;  /* 0x0000b400d7007a23 */ /* 0x000fe20000010800 */
[----:B------:R4:W-:Y:S06]  /*59c0*/  MUFU.EX2 R10, R2 ;  /* 0x00000002000a7308 */ /* 0x0009ec0000000800 */
[C---:B------:R-:W-:Y:S01]  /*59d0*/  HMMA.16816.F32 R92, R4.reuse, R38, R168 ;  /* 0x00000026045c723c */ /* 0x040fe200000018a8 */
[----:B------:R-:W5:Y:S01]  /*59e0*/  LDSM.16.MT88.4 R36, [R181+0x5000] ;  /* 0x00500000b524783b */ /* 0x000f620000004200 */
[----:B------:R1:W1:Y:S06]  /*59f0*/  MUFU.EX2 R9, R0 ;  /* 0x0000000000097308 */ /* 0x00026c0000000800 */
[----:B---3--:R-:W-:Y:S01]  /*5a00*/  HMMA.16816.F32 R176, R4, R32, R176 ;  /* 0x0000002004b0723c */ /* 0x008fe200000018b0 */
[----:B----4-:R-:W-:-:S04]  /*5a10*/  FADD.FTZ R2, R204, R251 ;  /* 0x000000fbcc027221 */ /* 0x010fc80000010000 */
[----:B------:R-:W-:-:S03]  /*5a20*/  FADD.FTZ R2, R219, R2 ;  /* 0x00000002db027221 */ /* 0x000fc60000010000 */
[----:B------:R-:W-:Y:S01]  /*5a30*/  HMMA.16816.F32 R168, R4, R34, R160 ;  /* 0x0000002204a8723c */ /* 0x000fe200000018a0 */
[----:B-1----:R-:W-:-:S07]  /*5a40*/  FADD.FTZ R0, R233, R227 ;  /* 0x000000e3e9007221 */ /* 0x002fce0000010000 */
[C---:B------:R-:W-:Y:S01]  /*5a50*/  HMMA.16816.F32 R32, R4.reuse, R14, R72 ;  /* 0x0000000e0420723c */ /* 0x040fe20000001848 */
[----:B------:R-:W1:Y:S07]  /*5a60*/  LDSM.16.MT88.4 R72, [R181+0x5800] ;  /* 0x00580000b548783b */ /* 0x000e6e0000004200 */
[C---:B--2---:R-:W-:Y:S08]  /*5a70*/  HMMA.16816.F32 R172, R4.reuse, R28, R148 ;  /* 0x0000001c04ac723c */ /* 0x044ff00000001894 */
[C---:B------:R-:W-:Y:S01]  /*5a80*/  HMMA.16816.F32 R156, R4.reuse, R20, R104 ;  /* 0x00000014049c723c */ /* 0x040fe20000001868 */
[----:B------:R-:W-:Y:S07]  /*5a90*/  LDSM.16.MT88.4 R104, [R182+0x1800] ;  /* 0x00180000b668783b */ /* 0x000fee0000004200 */
[C---:B------:R-:W-:Y:S07]  /*5aa0*/  HMMA.16816.F32 R148, R4.reuse, R22, R96 ;  /* 0x000000160494723c */ /* 0x040fee0000001860 */
[----:B-----5:R-:W-:Y:S01]  /*5ab0*/  F2FP.PACK_AB R96, R218, R241 ;  /* 0x000000f1da60723e */ /* 0x020fe200000000ff */
[----:B------:R-:W-:Y:S01]  /*5ac0*/  HMMA.16816.F32 R68, R4, R36, R68 ;  /* 0x000000240444723c */ /* 0x000fe20000001844 */
[----:B------:R-:W-:-:S02]  /*5ad0*/  F2FP.PACK_AB R98, R216, R217 ;  /* 0x000000d9d862723e */ /* 0x000fc400000000ff */
[----:B------:R-:W-:Y:S02]  /*5ae0*/  F2FP.PACK_AB R97, R11, R3 ;  /* 0x000000030b61723e */ /* 0x000fe400000000ff */
[----:B------:R-:W-:-:S03]  /*5af0*/  F2FP.PACK_AB R99, R9, R10 ;  /* 0x0000000a0963723e */ /* 0x000fc600000000ff */
[C---:B------:R-:W-:Y:S08]  /*5b00*/  HMMA.16816.F32 R20, R4.reuse, R38, R48 ;  /* 0x000000260414723c */ /* 0x040ff00000001830 */
[C---:B------:R-:W-:Y:S01]  /*5b10*/  HMMA.16816.F32 R164, R4.reuse, R30, R116 ;  /* 0x0000001e04a4723c */ /* 0x040fe20000001874 */
[----:B------:R-:W2:Y:S07]  /*5b20*/  LDSM.16.MT88.4 R28, [R182+0x5000] ;  /* 0x00500000b61c783b */ /* 0x000eae0000004200 */
[C---:B------:R-:W-:Y:S08]  /*5b30*/  HMMA.16816.F32 R144, R4.reuse, R16, R88 ;  /* 0x000000100490723c */ /* 0x040ff00000001858 */
[C---:B------:R-:W-:Y:S01]  /*5b40*/  HMMA.16816.F32 R140, R4.reuse, R18, R84 ;  /* 0x00000012048c723c */ /* 0x040fe20000001854 */
[----:B------:R-:W3:Y:S07]  /*5b50*/  LDSM.16.MT88.4 R16, [R185+0x5000] ;  /* 0x00500000b910783b */ /* 0x000eee0000004200 */
[----:B------:R-:W-:Y:S01]  /*5b60*/  HMMA.16816.F32 R136, R4, R12, R76 ;  /* 0x0000000c0488723c */ /* 0x000fe2000000184c */
[----:B------:R-:W4:Y:S01]  /*5b70*/  LDSM.16.MT88.4 R12, [R184+0x5000] ;  /* 0x00500000b80c783b */ /* 0x000f220000004200 */
[----:B------:R-:W-:-:S06]  /*5b80*/  FADD.FTZ R0, R238, R0 ;  /* 0x00000000ee007221 */ /* 0x000fcc0000010000 */
[----:B------:R-:W-:Y:S08]  /*5b90*/  HMMA.16816.F32 R152, R4, R26, R108 ;  /* 0x0000001a0498723c */ /* 0x000ff0000000186c */
[C---:B-1----:R-:W-:Y:S01]  /*5ba0*/  HMMA.16816.F32 R68, R96.reuse, R72, R68 ;  /* 0x000000486044723c */ /* 0x042fe20000001844 */
[----:B------:R-:W-:Y:S01]  /*5bb0*/  FADD.FTZ R2, R252, R2 ;  /* 0x00000002fc027221 */ /* 0x000fe20000010000 */
[----:B------:R-:W-:Y:S04]  /*5bc0*/  LDSM.16.MT88.4 R48, [R182+0x3800] ;  /* 0x00380000b630783b */ /* 0x000fe80000004200 */
[----:B------:R-:W-:Y:S02]  /*5bd0*/  LDSM.16.MT88.4 R88, [R185+0x5800] ;  /* 0x00580000b958783b */ /* 0x000fe40000004200 */
[----:B------:R-:W-:Y:S02]  /*5be0*/  HMMA.16816.F32 R72, R96, R74, R20 ;  /* 0x0000004a6048723c */ /* 0x000fe40000001814 */
[----:B------:R-:W5:Y:S06]  /*5bf0*/  LDL.LU R20, [R1+0x8] ;  /* 0x0000080001147983 */ /* 0x000f6c0000300800 */
[C---:B------:R-:W-:Y:S08]  /*5c00*/  HMMA.16816.F32 R160, R4.reuse, R24, R112 ;  /* 0x0000001804a0723c */ /* 0x040ff00000001870 */
[C---:B--2---:R-:W-:Y:S08]  /*5c10*/  HMMA.16816.F32 R76, R4.reuse, R28, R56 ;  /* 0x0000001c044c723c */ /* 0x044ff00000001838 */
[----:B---3--:R-:W-:Y:S01]  /*5c20*/  HMMA.16816.F32 R84, R4, R16, R60 ;  /* 0x000000100454723c */ /* 0x008fe2000000183c */
[----:B------:R-:W-:Y:S01]  /*5c30*/  FADD.FTZ R0, R234, R0 ;  /* 0x00000000ea007221 */ /* 0x000fe20000010000 */
[----:B------:R-:W-:Y:S01]  /*5c40*/  LDSM.16.MT88.4 R112, [R185+0x1800] ;  /* 0x00180000b970783b */ /* 0x000fe20000004200 */
[----:B------:R-:W-:-:S03]  /*5c50*/  FADD.FTZ R2, R250, R2 ;  /* 0x00000002fa027221 */ /* 0x000fc60000010000 */
[----:B------:R-:W-:Y:S02]  /*5c60*/  LDSM.16.MT88.4 R56, [R185+0x3800] ;  /* 0x00380000b938783b */ /* 0x000fe40000004200 */
[C---:B----4-:R-:W-:Y:S08]  /*5c70*/  HMMA.16816.F32 R24, R4.reuse, R12, R52 ;  /* 0x0000000c0418723c */ /* 0x050ff00000001834 */
[C---:B------:R-:W-:Y:S08]  /*5c80*/  HMMA.16816.F32 R28, R4.reuse, R30, R44 ;  /* 0x0000001e041c723c */ /* 0x040ff0000000182c */
[C---:B------:R-:W-:Y:S01]  /*5c90*/  HMMA.16816.F32 R16, R4.reuse, R18, R64 ;  /* 0x000000120410723c */ /* 0x040fe20000001840 */
[----:B------:R-:W-:Y:S01]  /*5ca0*/  FADD.FTZ R0, R223, R0 ;  /* 0x00000000df007221 */ /* 0x000fe20000010000 */
[----:B------:R-:W-:Y:S06]  /*5cb0*/  LDSM.16.MT88.4 R64, [R184+0x3800] ;  /* 0x00380000b840783b */ /* 0x000fec0000004200 */
[----:B------:R-:W-:Y:S01]  /*5cc0*/  HMMA.16816.F32 R12, R4, R14, R40 ;  /* 0x0000000e040c723c */ /* 0x000fe20000001828 */
[----:B------:R-:W1:Y:S01]  /*5cd0*/  LDSM.16.MT88.4 R4, [R184+0x5800] ;  /* 0x00580000b804783b */ /* 0x000e620000004200 */
[----:B------:R-:W-:-:S03]  /*5ce0*/  FADD.FTZ R2, R248, R2 ;  /* 0x00000002f8027221 */ /* 0x000fc60000010000 */
[----:B------:R-:W2:Y:S03]  /*5cf0*/  LDSM.16.MT88.4 R40, [R181+0x3800] ;  /* 0x00380000b528783b */ /* 0x000ea60000004200 */
[----:B------:R-:W-:Y:S01]  /*5d00*/  HMMA.16816.F32 R128, R96, R132, R128 ;  /* 0x000000846080723c */ /* 0x000fe20000001880 */
[----:B------:R-:W-:-:S07]  /*5d10*/  FADD.FTZ R0, R221, R0 ;  /* 0x00000000dd007221 */ /* 0x000fce0000010000 */
[C---:B------:R-:W-:Y:S01]  /*5d20*/  HMMA.16816.F32 R132, R96.reuse, R134, R80 ;  /* 0x000000866084723c */ /* 0x040fe20000001850 */
[----:B------:R-:W3:Y:S01]  /*5d30*/  LDSM.16.MT88.4 R80, [R182+0x5800] ;  /* 0x00580000b650783b */ /* 0x000ee20000004200 */
        /* <DEDUP_REMOVED lines=14> */
[----:B-1----:R-:W-:Y:S01]  /*5e20*/  HMMA.16816.F32 R92, R96, R4, R24 ;  /* 0x00000004605c723c */ /* 0x002fe20000001818 */
[----:B------:R-:W-:-:S06]  /*5e30*/  FADD.FTZ R2, R241, R2 ;  /* 0x00000002f1027221 */ /* 0x000fcc0000010000 */
[----:B------:R-:W-:Y:S01]  /*5e40*/  @P2 IMAD.HI.U32 R5, R228, c[0x0][0x2c8], RZ ;  /* 0x0000b200e4052a27 */ /* 0x000fe200078e00ff */
[C---:B------:R-:W-:Y:S03]  /*5e50*/  HMMA.16816.F32 R108, R96.reuse, R112, R176 ;  /* 0x00000070606c723c */ /* 0x040fe600000018b0 */
[----:B------:R-:W-:Y:S02]  /*5e60*/  FADD.FTZ R4, R3, R0 ;  /* 0x0000000003047221 */ /* 0x000fe40000010000 */
[----:B------:R-:W-:Y:S01]  /*5e70*/  IMAD.MOV.U32 R0, RZ, RZ, R228 ;  /* 0x000000ffff007224 */ /* 0x000fe200078e00e4 */
[----:B------:R-:W-:Y:S01]  /*5e80*/  @P2 SHF.R.U32.HI R0, RZ, c[0x0][0x2cc], R5 ;  /* 0x0000b300ff002a19 */ /* 0x000fe20000011605 */
[----:B------:R-:W-:Y:S01]  /*5e90*/  FADD.FTZ R3, R218, R2 ;  /* 0x00000002da037221 */ /* 0x000fe20000010000 */
[----:B------:R-:W-:Y:S01]  /*5ea0*/  HMMA.16816.F32 R116, R96, R120, R172 ;  /* 0x000000786074723c */ /* 0x000fe200000018ac */
[----:B------:R-:W-:-:S02]  /*5eb0*/  FADD.FTZ R2, R11, R4 ;  /* 0x000000040b027221 */ /* 0x000fc40000010000 */
[----:B------:R-:W-:Y:S02]  /*5ec0*/  FADD.FTZ R4, R217, R3 ;  /* 0x00000003d9047221 */ /* 0x000fe40000010000 */
[----:B------:R-:W-:-:S03]  /*5ed0*/  FADD.FTZ R3, R10, R2 ;  /* 0x000000020a037221 */ /* 0x000fc60000010000 */
[----:B--2---:R-:W-:Y:S01]  /*5ee0*/  HMMA.16816.F32 R36, R96, R40, R160 ;  /* 0x000000286024723c */ /* 0x004fe200000018a0 */
[----:B------:R-:W-:Y:S01]  /*5ef0*/  FADD.FTZ R222, R216, R4 ;  /* 0x00000004d8de7221 */ /* 0x000fe20000010000 */
[----:B------:R-:W-:Y:S01]  /*5f00*/  IADD3 R203, R239, -0x2, RZ ;  /* 0xfffffffeefcb7810 */ /* 0x000fe20007ffe0ff */
[----:B------:R-:W-:-:S05]  /*5f10*/  FADD.FTZ R223, R9, R3 ;  /* 0x0000000309df7221 */ /* 0x000fca0000010000 */
        /* <DEDUP_REMOVED lines=13> */
[----:B------:R-:W-:Y:S01]  /*5ff0*/  HMMA.16816.F32 R96, R96, R6, R12 ;  /* 0x000000066060723c */ /* 0x000fe2000000180c */
[----:B-----5:R-:W-:-:S05]  /*6000*/  IMAD.IADD R2, R20, 0x1, R0 ;  /* 0x0000000114027824 */ /* 0x020fca00078e0200 */
[----:B------:R-:W-:Y:S01]  /*6010*/  IADD3 R0, R2, c[0x0][0x328], RZ ;  /* 0x0000ca0002007a10 */ /* 0x000fe20007ffe0ff */
[----:B------:R-:W-:Y:S05]  /*6020*/  @!P1 BRA `(.L_x_442) ;  /* 0x0000011000009947 */ /* 0x000fea0003800000 */
[C---:B------:R-:W-:Y:S01]  /*6030*/  ISETP.GT.AND P0, PT, R2.reuse, RZ, PT ;  /* 0x000000ff0200720c */ /* 0x040fe20003f04270 */
[----:B------:R-:W-:Y:S01]  /*6040*/  BSSY B0, `(.L_x_443) ;  /* 0x000000d000007945 */ /* 0x000fe20003800000 */
[----:B------:R-:W-:Y:S01]  /*6050*/  IADD3 R3, R2, -0x1, RZ ;  /* 0xffffffff02037810 */ /* 0x000fe20007ffe0ff */
[----:B------:R-:W-:-:S10]  /*6060*/  IMAD.MOV.U32 R4, RZ, RZ, c[0x0][0x32c] ;  /* 0x0000cb00ff047624 */ /* 0x000fd400078e00ff */
[----:B------:R-:W-:Y:S05]  /*6070*/  @P0 BRA `(.L_x_444) ;  /* 0x0000006000000947 */ /* 0x000fea0003800000 */
[----:B------:R-:W-:Y:S01]  /*6080*/  ISETP.NE.AND P0, PT, R4, 0x1, PT ;  /* 0x000000010400780c */ /* 0x000fe20003f05270 */
[----:B------:R-:W-:-:S12]  /*6090*/  IMAD.MOV R2, RZ, RZ, -R2 ;  /* 0x000000ffff027224 */ /* 0x000fd800078e0a02 */
[----:B------:R-:W-:-:S05]  /*60a0*/  @P0 IMAD.HI.U32 R3, R2, c[0x0][0x330], RZ ;  /* 0x0000cc0002030a27 */ /* 0x000fca00078e00ff */
[----:B------:R-:W-:-:S04]  /*60b0*/  @P0 SHF.R.U32.HI R2, RZ, c[0x0][0x334], R3 ;  /* 0x0000cd00ff020a19 */ /* 0x000fc80000011603 */
[----:B------:R-:W-:Y:S01]  /*60c0*/  LOP3.LUT R3, RZ, R2, RZ, 0x33, !PT ;  /* 0x00000002ff037212 */ /* 0x000fe200078e33ff */
[----:B------:R-:W-:Y:S05]  /*60d0*/  BRA `(.L_x_445) ;  /* 0x0000003000007947 */ /* 0x000fea0003800000 */
.L_x_444:
[----:B------:R-:W-:-:S13]  /*60e0*/  ISETP.NE.AND P0, PT, R4, 0x1, PT ;  /* 0x000000010400780c */ /* 0x000fda0003f05270 */
[----:B------:R-:W-:-:S05]  /*60f0*/  @P0 IMAD.HI.U32 R2, R3, c[0x0][0x330], RZ ;  /* 0x0000cc0003020a27 */ /* 0x000fca00078e00ff */
[----:B------:R-:W-:Y:S02]  /*6100*/  @P0 SHF.R.U32.HI R3, RZ, c[0x0][0x334], R2 ;  /* 0x0000cd00ff030a19 */ /* 0x000fe40000011602 */
.L_x_445:
[----:B------:R-:W-:Y:S05]  /*6110*/  BSYNC B0 ;  /* 0x0000000000007941 */ /* 0x000fea0003800000 */
.L_x_443:
[----:B------:R-:W-:-:S05]  /*6120*/  IMAD R3, R3, R4, c[0x0][0x32c] ;  /* 0x0000cb0003037624 */ /* 0x000fca00078e0204 */
[----:B------:R-:W-:-:S04]  /*6130*/  IMNMX R0, R0, R3, PT ;  /* 0x0000000300007217 */ /* 0x000fc80003800200 */
.L_x_442:
[----:B------:R-:W-:-:S04]  /*6140*/  SHF.R.S32.HI R2, RZ, 0x1f, R0 ;  /* 0x0000001fff027819 */ /* 0x000fc80000011400 */
[----:B------:R-:W-:-:S04]  /*6150*/  LEA.HI R0, R2, R0, RZ, 0x6 ;  /* 0x0000000002007211 */ /* 0x000fc800078f30ff */
[----:B------:R-:W-:-:S04]  /*6160*/  SHF.R.S32.HI R0, RZ, 0x6, R0 ;  /* 0x00000006ff007819 */ /* 0x000fc80000011400 */
[----:B------:R-:W-:-:S04]  /*6170*/  IMNMX R227, R206, R0, !PT ;  /* 0x00000000cee37217 */ /* 0x000fc80007800200 */
[----:B------:R-:W-:-:S13]  /*6180*/  ISETP.GE.AND P0, PT, R203, R227, PT ;  /* 0x000000e3cb00720c */ /* 0x000fda0003f06270 */
[----:B------:R-:W-:Y:S05]  /*6190*/  @!P0 BRA `(.L_x_446) ;  /* 0x0000349000008947 */ /* 0x000fea0003800000 */
[----:B------:R-:W-:Y:S02]  /*61a0*/  MOV R126, R8 ;  /* 0x00000008007e7202 */ /* 0x000fe40000000f00 */
[----:B------:R-:W-:Y:S02]  /*61b0*/  MOV R125, R124 ;  /* 0x0000007c007d7202 */ /* 0x000fe40000000f00 */
[----:B------:R-:W-:-:S04]  /*61c0*/  MOV R204, R203 ;  /* 0x000000cb00cc7202 */ /* 0x000fc80000000f00 */
.L_x_455:
[----:B------:R-:W-:Y:S01]  /*61d0*/  ISETP.GT.AND P6, PT, R206, R204, PT ;  /* 0x000000ccce00720c */ /* 0x000fe20003fc4270 */
[----:B------:R-:W-:Y:S04]  /*61e0*/  DEPBAR.LE SB0, 0x0 ;  /* 0x000080000000791a */ /* 0x000fe80000000000 */
[----:B------:R-:W-:Y:S01]  /*61f0*/  WARPSYNC 0xffffffff ;  /* 0xffffffff00007948 */ /* 0x000fe20003800000 */
[----:B------:R-:W-:Y:S07]  /*6200*/  BAR.SYNC.DEFER_BLOCKING 0x0 ;  /* 0x0000000000007b1d */ /* 0x000fee0000010000 */
[----:B------:R-:W-:Y:S01]  /*6210*/  @!P6 SHF.R.S32.HI R0, RZ, 0x1f, R204 ;  /* 0x0000001fff00e819 */ /* 0x000fe200000114cc */
[----:B------:R-:W-:Y:S04]  /*6220*/  @!P6 IMAD.WIDE.U32 R4, R204, c[0x0][0x208], RZ ;  /* 0x00008200cc04ea25 */ /* 0x000fe800078e00ff */
[----:B------:R-:W-:Y:S02]  /*6230*/  @!P6 IMAD R0, R0, c[0x0][0x208], RZ ;  /* 0x000082000000ea24 */ /* 0x000fe400078e02ff */
[----:B------:R-:W-:Y:S02]  /*6240*/  @!P6 IMAD.MOV.U32 R3, RZ, RZ, c[0x0][0x208] ;  /* 0x00008200ff03e624 */ /* 0x000fe400078e00ff */
[----:B------:R-:W-:Y:S02]  /*6250*/  @!P6 IMAD R0, R204, c[0x0][0x20c], R0 ;  /* 0x00008300cc00ea24 */ /* 0x000fe400078e0200 */
[C---:B------:R-:W-:Y:S02]  /*6260*/  @!P6 IMAD.SHL.U32 R2, R4.reuse, 0x40, RZ ;  /* 0x000000400402e824 */ /* 0x040fe400078e00ff */
[----:B------:R-:W-:Y:S02]  /*6270*/  @!P6 IMAD.IADD R0, R5, 0x1, R0 ;  /* 0x000000010500e824 */ /* 0x000fe400078e0200 */
[----:B------:R-:W-:Y:S01]  /*6280*/  @!P6 IMAD.MOV.U32 R5, RZ, RZ, c[0x0][0x20c] ;  /* 0x00008300ff05e624 */ /* 0x000fe200078e00ff */
[C---:B------:R-:W-:Y:S01]  /*6290*/  @!P6 LEA R12, P0, R3.reuse, R2, 0x5 ;  /* 0x00000002030ce211 */ /* 0x040fe200078028ff */
[----:B------:R-:W-:Y:S01]  /*62a0*/  LDSM.16.M88.4 R32, [R187] ;  /* 0x00000000bb20783b */ /* 0x000fe20000000200 */
[----:B------:R-:W-:Y:S01]  /*62b0*/  @!P6 SHF.L.U64.HI R0, R4, 0x6, R0 ;  /* 0x000000060400e819 */ /* 0x000fe20000010200 */
[----:B------:R-:W-:Y:S02]  /*62c0*/  ULDC UR4, c[0x0][0x324] ;  /* 0x0000c90000047ab9 */ /* 0x000fe40000000800 */
[----:B------:R-:W-:Y:S01]  /*62d0*/  ULOP3.LUT UR4, URZ, UR4, URZ, 0x33, !UPT ;  /* 0x000000043f047292 */ /* 0x000fe2000f8e333f */
[----:B------:R-:W-:Y:S01]  /*62e0*/  @!P6 LEA.HI.X R3, R3, R0, R5, 0x5, P0 ;  /* 0x000000000303e211 */ /* 0x000fe200000f2c05 */
[----:B------:R-:W1:Y:S01]  /*62f0*/  LDSM.16.M88.4 R8, [R180] ;  /* 0x00000000b408783b */ /* 0x000e620000000200 */
[----:B------:R-:W-:Y:S04]  /*6300*/  @!P6 IADD3 R4, P0, R2, R210, RZ ;  /* 0x000000d20204e210 */ /* 0x000fe80007f1e0ff */
[----:B------:R-:W2:Y:S01]  /*6310*/  LDSM.16.M88.4 R16, [R180+0x800] ;  /* 0x00080000b410783b */ /* 0x000ea20000000200 */
[--C-:B------:R-:W-:Y:S01]  /*6320*/  @!P6 IMAD.X R5, R0, 0x1, R212.reuse, P0 ;  /* 0x000000010005e824 */ /* 0x100fe200000e06d4 */
[C---:B------:R-:W-:Y:S03]  /*6330*/  @!P6 LEA R22, P0, R4.reuse, c[0x0][0x1f8], 0x1 ;  /* 0x00007e000416ea11 */ /* 0x040fe600078008ff */
[----:B------:R-:W3:Y:S01]  /*6340*/  LDSM.16.M88.4 R24, [R180+0x1000] ;  /* 0x00100000b418783b */ /* 0x000ee20000000200 */
[----:B------:R-:W-:Y:S02]  /*6350*/  @!P6 LEA.HI.X R23, R4, c[0x0][0x1fc], R5, 0x1, P0 ;  /* 0x00007f000417ea11 */ /* 0x000fe400000f0c05 */
[----:B------:R-:W-:Y:S02]  /*6360*/  @!P6 IADD3 R6, P0, R210, 0x40, RZ ;  /* 0x00000040d206e810 */ /* 0x000fe40007f1e0ff */
[----:B------:R-:W4:Y:S03]  /*6370*/  LDSM.16.M88.4 R136, [R180+0x1800] ;  /* 0x00180000b488783b */ /* 0x000f260000000200 */
[--C-:B------:R-:W-:Y:S01]  /*6380*/  @!P6 IMAD.X R5, RZ, RZ, R212.reuse, P0 ;  /* 0x000000ffff05e224 */ /* 0x100fe200000e06d4 */
[----:B------:R-:W-:Y:S01]  /*6390*/  @!P6 IADD3 R4, P0, R2, R6, RZ ;  /* 0x000000060204e210 */ /* 0x000fe20007f1e0ff */
[----:B------:R-:W-:Y:S04]  /*63a0*/  LDSM.16.M88.4 R140, [R188] ;  /* 0x00000000bc8c783b */ /* 0x000fe80000000200 */
[----:B------:R-:W-:Y:S01]  /*63b0*/  @!P6 IMAD.X R7, R0, 0x1, R5, P0 ;  /* 0x000000010007e824 */ /* 0x000fe200000e0605 */
[C---:B------:R-:W-:Y:S01]  /*63c0*/  @!P6 LEA R162, P0, R4.reuse, c[0x0][0x1f8], 0x1 ;  /* 0x00007e0004a2ea11 */ /* 0x040fe200078008ff */
[----:B------:R-:W5:Y:S03]  /*63d0*/  LDSM.16.M88.4 R144, [R191] ;  /* 0x00000000bf90783b */ /* 0x000f660000000200 */
[----:B------:R-:W-:Y:S02]  /*63e0*/  @!P6 LEA.HI.X R163, R4, c[0x0][0x1fc], R7, 0x1, P0 ;  /* 0x00007f0004a3ea11 */ /* 0x000fe400000f0c07 */
[----:B------:R-:W-:Y:S01]  /*63f0*/  @!P6 IADD3 R4, P0, R210, 0x80, RZ ;  /* 0x00000080d204e810 */ /* 0x000fe20007f1e0ff */
[----:B------:R-:W2:Y:S04]  /*6400*/  LDSM.16.M88.4 R148, [R202] ;  /* 0x00000000ca94783b */ /* 0x000ea80000000200 */
[----:B------:R-:W-:Y:S01]  /*6410*/  @!P6 IMAD.X R13, RZ, RZ, R212, P0 ;  /* 0x000000ffff0de224 */ /* 0x000fe200000e06d4 */
[----:B------:R-:W-:Y:S01]  /*6420*/  @!P6 IADD3 R2, P0, R2, R4, RZ ;  /* 0x000000040202e210 */ /* 0x000fe20007f1e0ff */
[----:B------:R-:W3:Y:S04]  /*6430*/  LDSM.16.M88.4 R152, [R201] ;  /* 0x00000000c998783b */ /* 0x000ee80000000200 */
[----:B------:R-:W-:Y:S01]  /*6440*/  @!P6 IMAD.X R0, R0, 0x1, R13, P0 ;  /* 0x000000010000e824 */ /* 0x000fe200000e060d */
[C---:B------:R-:W-:Y:S01]  /*6450*/  @!P6 LEA R160, P0, R2.reuse, c[0x0][0x1f8], 0x1 ;  /* 0x00007e0002a0ea11 */ /* 0x040fe200078008ff */
[----:B------:R-:W3:Y:S03]  /*6460*/  LDSM.16.M88.4 R156, [R200] ;  /* 0x00000000c89c783b */ /* 0x000ee60000000200 */
[----:B------:R-:W-:Y:S02]  /*6470*/  @!P6 LEA.HI.X R161, R2, c[0x0][0x1fc], R0, 0x1, P0 ;  /* 0x00007f0002a1ea11 */ /* 0x000fe400000f0c00 */
[C---:B------:R-:W-:Y:S01]  /*6480*/  @!P6 IADD3 R2, P0, R12.reuse, R6, RZ ;  /* 0x000000060c02e210 */ /* 0x040fe20007f1e0ff */
[----:B------:R-:W-:Y:S01]  /*6490*/  @!PT LDS RZ, [RZ] ;  /* 0x00000000fffff984 */ /* 0x000fe20000000800 */
[----:B------:R-:W-:Y:S01]  /*64a0*/  @!PT LDS RZ, [RZ] ;  /* 0x00000000fffff984 */ /* 0x000fe20000000800 */
[----:B------:R-:W-:Y:S01]  /*64b0*/  @!PT LDS RZ, [RZ] ;  /* 0x00000000fffff984 */ /* 0x000fe20000000800 */
[----:B------:R3:W-:Y:S04]  /*64c0*/  @!P6 LDGSTS.E.BYPASS.LTC128B.128 [R205+0x100], [R22.64], !P5 ;  /* 0x0010000016cdefae */ /* 0x0007e8000e901d46 */
[C---:B------:R-:W-:Y:S01]  /*64d0*/  @!P6 IMAD.X R21, R3.reuse, 0x1, R5, P0 ;  /* 0x000000010315e824 */ /* 0x040fe200000e0605 */
[C---:B------:R-:W-:Y:S01]  /*64e0*/  @!P6 IADD3 R20, P0, R12.reuse, R4, RZ ;  /* 0x000000040c14e210 */ /* 0x040fe20007f1e0ff */
[----:B------:R3:W-:Y:S01]  /*64f0*/  @!P6 LDGSTS.E.BYPASS.LTC128B.128 [R205+0x2100], [R162.64], !P4 ;  /* 0x02100000a2cdefae */ /* 0x0007e2000e101d46 */
[C---:B-1----:R-:W-:Y:S03]  /*6500*/  HMMA.16816.F32 R4, R32.reuse, R8, RZ ;  /* 0x000000082004723c */ /* 0x042fe600000018ff */
[C---:B------:R-:W-:Y:S01]  /*6510*/  @!P6 IMAD.X R124, R3.reuse, 0x1, R13, P0 ;  /* 0x00000001037ce824 */ /* 0x040fe200000e060d */
[----:B------:R-:W-:Y:S01]  /*6520*/  @!P6 IADD3 R0, P0, R12, R210, RZ ;  /* 0x000000d20c00e210 */ /* 0x000fe20007f1e0ff */
[----:B------:R1:W-:Y:S03]  /*6530*/  @!P6 LDGSTS.E.BYPASS.LTC128B.128 [R205+0x4100], [R160.64], !P3 ;  /* 0x04100000a0cdefae */ /* 0x0003e6000d901d46 */
[C---:B------:R-:W-:Y:S01]  /*6540*/  HMMA.16816.F32 R8, R32.reuse, R10, RZ ;  /* 0x0000000a2008723c */ /* 0x040fe200000018ff */
[----:B------:R-:W-:Y:S03]  /*6550*/  @!P6 IMAD.X R3, R3, 0x1, R212, P0 ;  /* 0x000000010303e824 */ /* 0x000fe600000e06d4 */
[C---:B------:R-:W-:Y:S04]  /*6560*/  @!P6 LEA R28, P0, R0.reuse, c[0x0][0x1f8], 0x1 ;  /* 0x00007e00001cea11 */ /* 0x040fe800078008ff */
[C---:B--2---:R-:W-:Y:S01]  /*6570*/  HMMA.16816.F32 R12, R32.reuse, R16, RZ ;  /* 0x00000010200c723c */ /* 0x044fe200000018ff */
[----:B------:R-:W-:Y:S03]  /*6580*/  @!P6 LEA.HI.X R29, R0, c[0x0][0x1fc], R3, 0x1, P0 ;  /* 0x00007f00001dea11 */ /* 0x000fe600000f0c03 */
[C---:B------:R-:W-:Y:S02]  /*6590*/  @!P6 LEA R30, P0, R2.reuse, c[0x0][0x1f8], 0x1 ;  /* 0x00007e00021eea11 */ /* 0x040fe400078008ff */
[----:B------:R4:W-:Y:S02]  /*65a0*/  @!P6 LDGSTS.E.BYPASS.LTC128B.128 [R205+0x1100], [R28.64], !P5 ;  /* 0x011000001ccdefae */ /* 0x0009e4000e901d46 */
[C---:B------:R-:W-:Y:S01]  /*65b0*/  HMMA.16816.F32 R16, R32.reuse, R18, RZ ;  /* 0x000000122010723c */ /* 0x040fe200000018ff */
[----:B------:R-:W-:Y:S03]  /*65c0*/  @!P6 LEA.HI.X R31, R2, c[0x0][0x1fc], R21, 0x1, P0 ;  /* 0x00007f00021fea11 */ /* 0x000fe600000f0c15 */
[C---:B------:R-:W-:Y:S02]  /*65d0*/  @!P6 LEA R2, P0, R20.reuse, c[0x0][0x1f8], 0x1 ;  /* 0x00007e001402ea11 */ /* 0x040fe400078008ff */
[----:B------:R4:W-:Y:S02]  /*65e0*/  @!P6 LDGSTS.E.BYPASS.LTC128B.128 [R205+0x3100], [R30.64], !P4 ;  /* 0x031000001ecdefae */ /* 0x0009e4000e101d46 */
[----:B------:R-:W-:Y:S02]  /*65f0*/  @!P6 LEA.HI.X R3, R20, c[0x0][0x1fc], R124, 0x1, P0 ;  /* 0x00007f001403ea11 */ /* 0x000fe400000f0c7c */
[C---:B---3--:R-:W-:Y:S03]  /*6600*/  HMMA.16816.F32 R20, R32.reuse, R24, RZ ;  /* 0x000000182014723c */ /* 0x048fe600000018ff */
[----:B------:R2:W-:Y:S01]  /*6610*/  @!P6 LDGSTS.E.BYPASS.LTC128B.128 [R205+0x5100], [R2.64], !P3 ;  /* 0x0510000002cdefae */ /* 0x0005e2000d901d46 */
[C---:B------:R-:W-:Y:S04]  /*6620*/  ISETP.GT.AND P6, PT, R204.reuse, R206, PT ;  /* 0x000000cecc00720c */ /* 0x040fe80003fc4270 */
[C---:B------:R-:W-:Y:S01]  /*6630*/  HMMA.16816.F32 R24, R32.reuse, R26, RZ ;  /* 0x0000001a2018723c */ /* 0x040fe200000018ff */
[----:B-1----:R-:W-:Y:S05]  /*6640*/  LDSM.16.M88.4 R160, [R190] ;  /* 0x00000000bea0783b */ /* 0x002fea0000000200 */
[----:B------:R-:W0:Y:S03]  /*6650*/  LDGDEPBAR ;  /* 0x00000000000079af */ /* 0x000e260000000000 */
[----:B------:R-:W-:Y:S02]  /*6660*/  @P6 IMAD.MOV.U32 R127, RZ, RZ, c[0x0][0x1e4] ;  /* 0x00007900ff7f6624 */ /* 0x000fe400078e00ff */
[----:B------:R-:W1:Y:S01]  /*6670*/  LDSM.16.M88.4 R164, [R186] ;  /* 0x00000000baa4783b */ /* 0x000e620000000200 */
[----:B------:R-:W-:Y:S01]  /*6680*/  @P6 IMAD.MOV.U32 R124, RZ, RZ, c[0x0][0x1e0] ;  /* 0x00007800ff7c6624 */ /* 0x000fe200078e00ff */
[C---:B----4-:R-:W-:Y:S03]  /*6690*/  HMMA.16816.F32 R28, R32.reuse, R136, RZ ;  /* 0x00000088201c723c */ /* 0x050fe600000018ff */
[----:B------:R-:W-:Y:S05]  /*66a0*/  LDSM.16.M88.4 R168, [R186+0x1800] ;  /* 0x00180000baa8783b */ /* 0x000fea0000000200 */
[----:B------:R-:W-:Y:S01]  /*66b0*/  LDSM.16.M88.4 R172, [R189] ;  /* 0x00000000bdac783b */ /* 0x000fe20000000200 */
[----:B--2---:R-:W-:Y:S01]  /*66c0*/  @P6 IADD3 R2, R204, -0x1, RZ ;  /* 0xffffffffcc026810 */ /* 0x004fe20007ffe0ff */
[----:B------:R-:W-:Y:S03]  /*66d0*/  HMMA.16816.F32 R32, R32, R138, RZ ;  /* 0x0000008a2020723c */ /* 0x000fe600000018ff */
[----:B------:R-:W2:Y:S01]  /*66e0*/  LDSM.16.M88.4 R136, [R186+0x800] ;  /* 0x00080000ba88783b */ /* 0x000ea20000000200 */
[----:B------:R-:W-:Y:S04]  /*66f0*/  @P6 SHF.R.S32.HI R0, RZ, 0x1f, R2 ;  /* 0x0000001fff006819 */ /* 0x000fe80000011402 */
[C---:B-----5:R-:W-:Y:S01]  /*6700*/  HMMA.16816.F32 R4, R140.reuse, R144, R4 ;  /* 0x000000908c04723c */ /* 0x060fe20000001804 */
[----:B------:R-:W-:Y:S04]  /*6710*/  LDSM.16.M88.4 R176, [R183] ;  /* 0x00000000b7b0783b */ /* 0x000fe80000000200 */
[----:B------:R-:W-:Y:S03]  /*6720*/  @P6 IMAD R0, R0, c[0x0][0x1e0], RZ ;  /* 0x0000780000006a24 */ /* 0x000fe600078e02ff */
[C---:B------:R-:W-:Y:S01]  /*6730*/  HMMA.16816.F32 R8, R140.reuse, R146, R8 ;  /* 0x000000928c08723c */ /* 0x040fe20000001808 */
[----:B------:R-:W3:Y:S03]  /*6740*/  LDSM.16.M88.4 R144, [R186+0x1000] ;  /* 0x00100000ba90783b */ /* 0x000ee60000000200 */
[C---:B------:R-:W-:Y:S02]  /*6750*/  @P6 IMAD R0, R2.reuse, c[0x0][0x1e4], R0 ;  /* 0x0000790002006a24 */ /* 0x040fe400078e0200 */
[----:B------:R-:W-:Y:S02]  /*6760*/  @P6 IMAD.WIDE.U32 R2, R2, c[0x0][0x1e0], RZ ;  /* 0x0000780002026a25 */ /* 0x000fe400078e00ff */
[C---:B------:R-:W-:Y:S04]  /*6770*/  HMMA.16816.F32 R12, R140.reuse, R148, R12 ;  /* 0x000000948c0c723c */ /* 0x040fe8000000180c */
[----:B------:R-:W-:Y:S02]  /*6780*/  @P6 IMAD.IADD R3, R3, 0x1, R0 ;  /* 0x0000000103036824 */ /* 0x000fe400078e0200 */
[C---:B------:R-:W-:Y:S02]  /*6790*/  @P6 IMAD.SHL.U32 R0, R2.reuse, 0x40, RZ ;  /* 0x0000004002006824 */ /* 0x040fe400078e00ff */
[C---:B------:R-:W-:Y:S01]  /*67a0*/  HMMA.16816.F32 R16, R140.reuse, R150, R16 ;  /* 0x000000968c10723c */ /* 0x040fe20000001810 */
[----:B------:R-:W-:Y:S03]  /*67b0*/  LDSM.16.M88.4 R148, [R183+0x1000] ;  /* 0x00100000b794783b */ /* 0x000fe60000000200 */
[----:B------:R-:W-:Y:S02]  /*67c0*/  @P6 SHF.L.U64.HI R2, R2, 0x6, R3 ;  /* 0x0000000602026819 */ /* 0x000fe40000010203 */
[C---:B------:R-:W-:Y:S02]  /*67d0*/  @P6 LEA R3, P0, R124.reuse, R0, 0x5 ;  /* 0x000000007c036211 */ /* 0x040fe400078028ff */
[C---:B------:R-:W-:Y:S04]  /*67e0*/  HMMA.16816.F32 R20, R140.reuse, R152, R20 ;  /* 0x000000988c14723c */ /* 0x040fe80000001814 */
[----:B------:R-:W-:Y:S02]  /*67f0*/  @P6 LEA.HI.X R124, R124, R2, R127, 0x5, P0 ;  /* 0x000000027c7c6211 */ /* 0x000fe400000f2c7f */
[----:B------:R-:W-:Y:S02]  /*6800*/  @P6 IADD3 R127, P0, R0, R208, RZ ;  /* 0x000000d0007f6210 */ /* 0x000fe40007f1e0ff */
[C---:B------:R-:W-:Y:S01]  /*6810*/  HMMA.16816.F32 R24, R140.reuse, R154, R24 ;  /* 0x0000009a8c18723c */ /* 0x040fe20000001818 */
[----:B------:R-:W-:Y:S07]  /*6820*/  LDSM.16.M88.4 R152, [R180+0x2000] ;  /* 0x00200000b498783b */ /* 0x000fee0000000200 */
[C---:B------:R-:W-:Y:S08]  /*6830*/  HMMA.16816.F32 R28, R140.reuse, R156, R28 ;  /* 0x0000009c8c1c723c */ /* 0x040ff0000000181c */
[----:B------:R-:W-:Y:S01]  /*6840*/  HMMA.16816.F32 R32, R140, R158, R32 ;  /* 0x0000009e8c20723c */ /* 0x000fe20000001820 */
[----:B------:R-:W4:Y:S05]  /*6850*/  LDSM.16.M88.4 R140, [R183+0x800] ;  /* 0x00080000b78c783b */ /* 0x000f2a0000000200 */
[----:B------:R-:W-:Y:S02]  /*6860*/  LDSM.16.M88.4 R156, [R180+0x2800] ;  /* 0x00280000b49c783b */ /* 0x000fe40000000200 */
[C---:B-1----:R-:W-:Y:S08]  /*6870*/  HMMA.16816.F32 R4, R160.reuse, R164, R4 ;  /* 0x000000a4a004723c */ /* 0x042ff00000001804 */
[C---:B------:R-:W-:Y:S01]  /*6880*/  HMMA.16816.F32 R8, R160.reuse, R166, R8 ;  /* 0x000000a6a008723c */ /* 0x040fe20000001808 */
[----:B------:R-:W-:Y:S07]  /*6890*/  LDSM.16.M88.4 R164, [R199] ;  /* 0x00000000c7a4783b */ /* 0x000fee0000000200 */
[C---:B--2---:R-:W-:Y:S08]  /*68a0*/  HMMA.16816.F32 R12, R160.reuse, R136, R12 ;  /* 0x00000088a00c723c */ /* 0x044ff0000000180c */
[C---:B------:R-:W-:Y:S01]  /*68b0*/  HMMA.16816.F32 R16, R160.reuse, R138, R16 ;  /* 0x0000008aa010723c */ /* 0x040fe20000001810 */
[----:B------:R-:W1:Y:S07]  /*68c0*/  LDSM.16.M88.4 R136, [R183+0x1800] ;  /* 0x00180000b788783b */ /* 0x000e6e0000000200 */
[C---:B---3--:R-:W-:Y:S08]  /*68d0*/  HMMA.16816.F32 R20, R160.reuse, R144, R20 ;  /* 0x00000090a014723c */ /* 0x048ff00000001814 */
[C---:B------:R-:W-:Y:S01]  /*68e0*/  HMMA.16816.F32 R24, R160.reuse, R146, R24 ;  /* 0x00000092a018723c */ /* 0x040fe20000001818 */
[----:B------:R-:W2:Y:S07]  /*68f0*/  LDSM.16.M88.4 R144, [R187+0x4000] ;  /* 0x00400000bb90783b */ /* 0x000eae0000000200 */
[C---:B------:R-:W-:Y:S08]  /*6900*/  HMMA.16816.F32 R28, R160.reuse, R168, R28 ;  /* 0x000000a8a01c723c */ /* 0x040ff0000000181c */
[----:B------:R-:W-:Y:S01]  /*6910*/  HMMA.16816.F32 R32, R160, R170, R32 ;  /* 0x000000aaa020723c */ /* 0x000fe20000001820 */
[----:B------:R-:W3:Y:S05]  /*6920*/  LDSM.16.M88.4 R160, [R180+0x3000] ;  /* 0x00300000b4a0783b */ /* 0x000eea0000000200 */
[----:B------:R-:W-:Y:S02]  /*6930*/  LDSM.16.M88.4 R168, [R180+0x4000] ;  /* 0x00400000b4a8783b */ /* 0x000fe40000000200 */
[C---:B------:R-:W-:Y:S08]  /*6940*/  HMMA.16816.F32 R4, R172.reuse, R176, R4 ;  /* 0x000000b0ac04723c */ /* 0x040ff00000001804 */
[C---:B------:R-:W-:Y:S08]  /*6950*/  HMMA.16816.F32 R8, R172.reuse, R178, R8 ;  /* 0x000000b2ac08723c */ /* 0x040ff00000001808 */
[C---:B----4-:R-:W-:Y:S08]  /*6960*/  HMMA.16816.F32 R12, R172.reuse, R140, R12 ;  /* 0x0000008cac0c723c */ /* 0x050ff0000000180c */
[C---:B------:R-:W-:Y:S01]  /*6970*/  HMMA.16816.F32 R16, R172.reuse, R142, R16 ;  /* 0x0000008eac10723c */ /* 0x040fe20000001810 */
[----:B------:R-:W4:Y:S07]  /*6980*/  LDSM.16.M88.4 R140, [R180+0x3800] ;  /* 0x00380000b48c783b */ /* 0x000f2e0000000200 */
[C---:B------:R-:W-:Y:S08]  /*6990*/  HMMA.16816.F32 R20, R172.reuse, R148, R20 ;  /* 0x00000094ac14723c */ /* 0x040ff00000001814 */
[C---:B------:R-:W-:Y:S01]  /*69a0*/  HMMA.16816.F32 R24, R172.reuse, R150, R24 ;  /* 0x00000096ac18723c */ /* 0x040fe20000001818 */
[----:B------:R-:W5:Y:S07]  /*69b0*/  LDSM.16.M88.4 R148, [R188+0x4000] ;  /* 0x00400000bc94783b */ /* 0x000f6e0000000200 */
[C---:B-1----:R-:W-:Y:S08]  /*69c0*/  HMMA.16816.F32 R28, R172.reuse, R136, R28 ;  /* 0x00000088ac1c723c */ /* 0x042ff0000000181c */
[----:B------:R-:W-:Y:S01]  /*69d0*/  HMMA.16816.F32 R32, R172, R138, R32 ;  /* 0x0000008aac20723c */ /* 0x000fe20000001820 */
[----:B------:R-:W1:Y:S07]  /*69e0*/  LDSM.16.M88.4 R136, [R198] ;  /* 0x00000000c688783b */ /* 0x000e6e0000000200 */
[C---:B--2---:R-:W-:Y:S08]  /*69f0*/  HMMA.16816.F32 R4, R144.reuse, R152, R4 ;  /* 0x000000989004723c */ /* 0x044ff00000001804 */
[C---:B------:R-:W-:Y:S01]  /*6a00*/  HMMA.16816.F32 R8, R144.reuse, R154, R8 ;  /* 0x0000009a9008723c */ /* 0x040fe20000001808 */
[----:B------:R-:W2:Y:S07]  /*6a10*/  LDSM.16.M88.4 R152, [R197] ;  /* 0x00000000c598783b */ /* 0x000eae0000000200 */
[C---:B------:R-:W-:Y:S08]  /*6a20*/  HMMA.16816.F32 R12, R144.reuse, R156, R12 ;  /* 0x0000009c900c723c */ /* 0x040ff0000000180c */
[C---:B------:R-:W-:Y:S01]  /*6a30*/  HMMA.16816.F32 R16, R144.reuse, R158, R16 ;  /* 0x0000009e9010723c */ /* 0x040fe20000001810 */
[----:B------:R-:W-:Y:S07]  /*6a40*/  LDSM.16.M88.4 R156, [R186+0x2000] ;  /* 0x00200000ba9c783b */ /* 0x000fee0000000200 */
[C---:B---3--:R-:W-:Y:S08]  /*6a50*/  HMMA.16816.F32 R20, R144.reuse, R160, R20 ;  /* 0x000000a09014723c */ /* 0x048ff00000001814 */
[C---:B------:R-:W-:Y:S01]  /*6a60*/  HMMA.16816.F32 R24, R144.reuse, R162, R24 ;  /* 0x000000a29018723c */ /* 0x040fe20000001818 */
[----:B------:R-:W-:Y:S07]  /*6a70*/  LDSM.16.M88.4 R160, [R186+0x2800] ;  /* 0x00280000baa0783b */ /* 0x000fee0000000200 */
[C---:B----4-:R-:W-:Y:S08]  /*6a80*/  HMMA.16816.F32 R28, R144.reuse, R140, R28 ;  /* 0x0000008c901c723c */ /* 0x050ff0000000181c */
[----:B------:R-:W-:Y:S01]  /*6a90*/  HMMA.16816.F32 R32, R144, R142, R32 ;  /* 0x0000008e9020723c */ /* 0x000fe20000001820 */
[----:B------:R-:W3:Y:S05]  /*6aa0*/  LDSM.16.M88.4 R140, [R196] ;  /* 0x00000000c48c783b */ /* 0x000eea0000000200 */
[----:B------:R-:W4:Y:S02]  /*6ab0*/  LDSM.16.M88.4 R144, [R190+0x4000] ;  /* 0x00400000be90783b */ /* 0x000f240000000200 */
[C---:B-----5:R-:W-:Y:S08]  /*6ac0*/  HMMA.16816.F32 R4, R148.reuse, R164, R4 ;  /* 0x000000a49404723c */ /* 0x060ff00000001804 */
[C---:B------:R-:W-:Y:S01]  /*6ad0*/  HMMA.16816.F32 R8, R148.reuse, R166, R8 ;  /* 0x000000a69408723c */ /* 0x040fe20000001808 */
[----:B------:R-:W5:Y:S07]  /*6ae0*/  LDSM.16.M88.4 R164, [R186+0x3000] ;  /* 0x00300000baa4783b */ /* 0x000f6e0000000200 */
[C---:B-1----:R-:W-:Y:S08]  /*6af0*/  HMMA.16816.F32 R12, R148.reuse, R136, R12 ;  /* 0x00000088940c723c */ /* 0x042ff0000000180c */
[C---:B------:R-:W-:Y:S01]  /*6b00*/  HMMA.16816.F32 R16, R148.reuse, R138, R16 ;  /* 0x0000008a9410723c */ /* 0x040fe20000001810 */
[----:B------:R-:W1:Y:S07]  /*6b10*/  LDSM.16.M88.4 R136, [R186+0x3800] ;  /* 0x00380000ba88783b */ /* 0x000e6e0000000200 */
[C---:B--2---:R-:W-:Y:S08]  /*6b20*/  HMMA.16816.F32 R20, R148.reuse, R152, R20 ;  /* 0x000000989414723c */ /* 0x044ff00000001814 */
[C---:B------:R-:W-:Y:S01]  /*6b30*/  HMMA.16816.F32 R24, R148.reuse, R154, R24 ;  /* 0x0000009a9418723c */ /* 0x040fe20000001818 */
[----:B------:R-:W-:Y:S07]  /*6b40*/  LDSM.16.M88.4 R152, [R183+0x2800] ;  /* 0x00280000b798783b */ /* 0x000fee0000000200 */
[C---:B---3--:R-:W-:Y:S08]  /*6b50*/  HMMA.16816.F32 R28, R148.reuse, R140, R28 ;  /* 0x0000008c941c723c */ /* 0x048ff0000000181c */
[----:B------:R-:W-:Y:S01]  /*6b60*/  HMMA.16816.F32 R32, R148, R142, R32 ;  /* 0x0000008e9420723c */ /* 0x000fe20000001820 */
[----:B------:R-:W-:Y:S05]  /*6b70*/  LDSM.16.M88.4 R140, [R189+0x4000] ;  /* 0x00400000bd8c783b */ /* 0x000fea0000000200 */
[----:B------:R-:W2:Y:S02]  /*6b80*/  LDSM.16.M88.4 R148, [R183+0x2000] ;  /* 0x00200000b794783b */ /* 0x000ea40000000200 */
[C---:B----4-:R-:W-:Y:S08]  /*6b90*/  HMMA.16816.F32 R4, R144.reuse, R156, R4 ;  /* 0x0000009c9004723c */ /* 0x050ff00000001804 */
[C---:B------:R-:W-:Y:S01]  /*6ba0*/  HMMA.16816.F32 R8, R144.reuse, R158, R8 ;  /* 0x0000009e9008723c */ /* 0x040fe20000001808 */
[----:B------:R-:W3:Y:S07]  /*6bb0*/  LDSM.16.M88.4 R156, [R183+0x3000] ;  /* 0x00300000b79c783b */ /* 0x000eee0000000200 */
[C---:B------:R-:W-:Y:S08]  /*6bc0*/  HMMA.16816.F32 R12, R144.reuse, R160, R12 ;  /* 0x000000a0900c723c */ /* 0x040ff0000000180c */
[C---:B------:R-:W-:Y:S01]  /*6bd0*/  HMMA.16816.F32 R16, R144.reuse, R162, R16 ;  /* 0x000000a29010723c */ /* 0x040fe20000001810 */
[----:B------:R-:W4:Y:S07]  /*6be0*/  LDSM.16.M88.4 R160, [R183+0x3800] ;  /* 0x00380000b7a0783b */ /* 0x000f2e0000000200 */
[C---:B-----5:R-:W-:Y:S08]  /*6bf0*/  HMMA.16816.F32 R20, R144.reuse, R164, R20 ;  /* 0x000000a49014723c */ /* 0x060ff00000001814 */
[C---:B------:R-:W-:Y:S01]  /*6c00*/  HMMA.16816.F32 R24, R144.reuse, R166, R24 ;  /* 0x000000a69018723c */ /* 0x040fe20000001818 */
[----:B------:R-:W5:Y:S07]  /*6c10*/  LDSM.16.M88.4 R164, [R187+0x8000] ;  /* 0x00800000bba4783b */ /* 0x000f6e0000000200 */
[C---:B-1----:R-:W-:Y:S08]  /*6c20*/  HMMA.16816.F32 R28, R144.reuse, R136, R28 ;  /* 0x00000088901c723c */ /* 0x042ff0000000181c */
[----:B------:R-:W-:Y:S01]  /*6c30*/  HMMA.16816.F32 R32, R144, R138, R32 ;  /* 0x0000008a9020723c */ /* 0x000fe20000001820 */
[----:B------:R-:W1:Y:S05]  /*6c40*/  LDSM.16.M88.4 R136, [R180+0x4800] ;  /* 0x00480000b488783b */ /* 0x000e6a0000000200 */
[----:B------:R-:W1:Y:S02]  /*6c50*/  LDSM.16.M88.4 R144, [R180+0x5000] ;  /* 0x00500000b490783b */ /* 0x000e640000000200 */
[C---:B--2---:R-:W-:Y:S08]  /*6c60*/  HMMA.16816.F32 R4, R140.reuse, R148, R4 ;  /* 0x000000948c04723c */ /* 0x044ff00000001804 */
[C---:B------:R-:W-:Y:S01]  /*6c70*/  HMMA.16816.F32 R8, R140.reuse, R150, R8 ;  /* 0x000000968c08723c */ /* 0x040fe20000001808 */
[----:B------:R-:W-:Y:S07]  /*6c80*/  LDSM.16.M88.4 R148, [R188+0x8000] ;  /* 0x00800000bc94783b */ /* 0x000fee0000000200 */
[C---:B------:R-:W-:Y:S08]  /*6c90*/  HMMA.16816.F32 R12, R140.reuse, R152, R12 ;  /* 0x000000988c0c723c */ /* 0x040ff0000000180c */
[C---:B------:R-:W-:Y:S01]  /*6ca0*/  HMMA.16816.F32 R16, R140.reuse, R154, R16 ;  /* 0x0000009a8c10723c */ /* 0x040fe20000001810 */
[----:B------:R-:W-:Y:S07]  /*6cb0*/  LDSM.16.M88.4 R152, [R195] ;  /* 0x00000000c398783b */ /* 0x000fee0000000200 */
[C---:B---3--:R-:W-:Y:S08]  /*6cc0*/  HMMA.16816.F32 R20, R140.reuse, R156, R20 ;  /* 0x0000009c8c14723c */ /* 0x048ff00000001814 */
[C---:B------:R-:W-:Y:S01]  /*6cd0*/  HMMA.16816.F32 R24, R140.reuse, R158, R24 ;  /* 0x0000009e8c18723c */ /* 0x040fe20000001818 */
[----:B------:R-:W-:Y:S07]  /*6ce0*/  LDSM.16.M88.4 R156, [R194] ;  /* 0x00000000c29c783b */ /* 0x000fee0000000200 */
[C---:B----4-:R-:W-:Y:S08]  /*6cf0*/  HMMA.16816.F32 R28, R140.reuse, R160, R28 ;  /* 0x000000a08c1c723c */ /* 0x050ff0000000181c */
[----:B------:R-:W-:Y:S01]  /*6d00*/  HMMA.16816.F32 R32, R140, R162, R32 ;  /* 0x000000a28c20723c */ /* 0x000fe20000001820 */
[----:B------:R-:W2:Y:S05]  /*6d10*/  LDSM.16.M88.4 R140, [R180+0x5800] ;  /* 0x00580000b48c783b */ /* 0x000eaa0000000200 */
[----:B------:R-:W3:Y:S02]  /*6d20*/  LDSM.16.M88.4 R160, [R193] ;  /* 0x00000000c1a0783b */ /* 0x000ee40000000200 */
[C---:B-----5:R-:W-:Y:S08]  /*6d30*/  HMMA.16816.F32 R4, R164.reuse, R168, R4 ;  /* 0x000000a8a404723c */ /* 0x060ff00000001804 */
[C---:B------:R-:W-:Y:S01]  /*6d40*/  HMMA.16816.F32 R8, R164.reuse, R170, R8 ;  /* 0x000000aaa408723c */ /* 0x040fe20000001808 */
[----:B------:R-:W-:Y:S07]  /*6d50*/  LDSM.16.M88.4 R168, [R186+0x4000] ;  /* 0x00400000baa8783b */ /* 0x000fee0000000200 */
[C---:B-1----:R-:W-:Y:S08]  /*6d60*/  HMMA.16816.F32 R12, R164.reuse, R136, R12 ;  /* 0x00000088a40c723c */ /* 0x042ff0000000180c */
[C---:B------:R-:W-:Y:S01]  /*6d70*/  HMMA.16816.F32 R16, R164.reuse, R138, R16 ;  /* 0x0000008aa410723c */ /* 0x040fe20000001810 */
[----:B------:R-:W1:Y:S07]  /*6d80*/  LDSM.16.M88.4 R136, [R192] ;  /* 0x00000000c088783b */ /* 0x000e6e0000000200 */
[C---:B------:R-:W-:Y:S08]  /*6d90*/  HMMA.16816.F32 R20, R164.reuse, R144, R20 ;  /* 0x00000090a414723c */ /* 0x040ff00000001814 */
[C---:B------:R-:W-:Y:S01]  /*6da0*/  HMMA.16816.F32 R24, R164.reuse, R146, R24 ;  /* 0x00000092a418723c */ /* 0x040fe20000001818 */
[----:B------:R-:W4:Y:S07]  /*6db0*/  LDSM.16.M88.4 R144, [R190+0x8000] ;  /* 0x00800000be90783b */ /* 0x000f2e0000000200 */
[C---:B--2---:R-:W-:Y:S08]  /*6dc0*/  HMMA.16816.F32 R28, R164.reuse, R140, R28 ;  /* 0x0000008ca41c723c */ /* 0x044ff0000000181c */
[----:B------:R-:W-:Y:S01]  /*6dd0*/  HMMA.16816.F32 R32, R164, R142, R32 ;  /* 0x0000008ea420723c */ /* 0x000fe20000001820 */
[----:B------:R-:W2:Y:S07]  /*6de0*/  LDSM.16.M88.4 R140, [R186+0x4800] ;  /* 0x00480000ba8c783b */ /* 0x000eae0000000200 */
[C---:B------:R-:W-:Y:S08]  /*6df0*/  HMMA.16816.F32 R4, R148.reuse, R152, R4 ;  /* 0x000000989404723c */ /* 0x040ff00000001804 */
[C---:B------:R-:W-:Y:S01]  /*6e00*/  HMMA.16816.F32 R8, R148.reuse, R154, R8 ;  /* 0x0000009a9408723c */ /* 0x040fe20000001808 */
[----:B------:R-:W-:Y:S07]  /*6e10*/  LDSM.16.M88.4 R152, [R183+0x4000] ;  /* 0x00400000b798783b */ /* 0x000fee0000000200 */
[C---:B------:R-:W-:Y:S08]  /*6e20*/  HMMA.16816.F32 R12, R148.reuse, R156, R12 ;  /* 0x0000009c940c723c */ /* 0x040ff0000000180c */
[C---:B------:R-:W-:Y:S08]  /*6e30*/  HMMA.16816.F32 R16, R148.reuse, R158, R16 ;  /* 0x0000009e9410723c */ /* 0x040ff00000001810 */
[C---:B---3--:R-:W-:Y:S08]  /*6e40*/  HMMA.16816.F32 R20, R148.reuse, R160, R20 ;  /* 0x000000a09414723c */ /* 0x048ff00000001814 */
[C---:B------:R-:W-:Y:S08]  /*6e50*/  HMMA.16816.F32 R24, R148.reuse, R162, R24 ;  /* 0x000000a29418723c */ /* 0x040ff00000001818 */
[C---:B-1----:R-:W-:Y:S08]  /*6e60*/  HMMA.16816.F32 R28, R148.reuse, R136, R28 ;  /* 0x00000088941c723c */ /* 0x042ff0000000181c */
[----:B------:R-:W-:Y:S01]  /*6e70*/  HMMA.16816.F32 R32, R148, R138, R32 ;  /* 0x0000008a9420723c */ /* 0x000fe20000001820 */
[----:B------:R-:W1:Y:S05]  /*6e80*/  LDSM.16.M88.4 R136, [R186+0x5000] ;  /* 0x00500000ba88783b */ /* 0x000e6a0000000200 */
[----:B------:R-:W3:Y:S02]  /*6e90*/  LDSM.16.M88.4 R148, [R186+0x5800] ;  /* 0x00580000ba94783b */ /* 0x000ee40000000200 */
[C---:B----4-:R-:W-:Y:S08]  /*6ea0*/  HMMA.16816.F32 R4, R144.reuse, R168, R4 ;  /* 0x000000a89004723c */ /* 0x050ff00000001804 */
[C---:B------:R-:W-:Y:S08]  /*6eb0*/  HMMA.16816.F32 R8, R144.reuse, R170, R8 ;  /* 0x000000aa9008723c */ /* 0x040ff00000001808 */
[C---:B--2---:R-:W-:Y:S08]  /*6ec0*/  HMMA.16816.F32 R12, R144.reuse, R140, R12 ;  /* 0x0000008c900c723c */ /* 0x044ff0000000180c */
[C---:B------:R-:W-:Y:S01]  /*6ed0*/  HMMA.16816.F32 R16, R144.reuse, R142, R16 ;  /* 0x0000008e9010723c */ /* 0x040fe20000001810 */
[----:B------:R-:W2:Y:S07]  /*6ee0*/  LDSM.16.M88.4 R140, [R189+0x8000] ;  /* 0x00800000bd8c783b */ /* 0x000eae0000000200 */
[C---:B-1----:R-:W-:Y:S07]  /*6ef0*/  HMMA.16816.F32 R20, R144.reuse, R136, R20 ;  /* 0x000000889014723c */ /* 0x042fee0000001814 */
[--C-:B------:R-:W-:Y:S01]  /*6f00*/  @P6 IMAD.X R136, R2, 0x1, R207.reuse, P0 ;  /* 0x0000000102886824 */ /* 0x100fe200000e06cf */
[C---:B------:R-:W-:Y:S04]  /*6f10*/  HMMA.16816.F32 R24, R144.reuse, R138, R24 ;  /* 0x0000008a9018723c */ /* 0x040fe80000001818 */
[C---:B------:R-:W-:Y:S04]  /*6f20*/  @P6 LEA R164, P0, R127.reuse, c[0x0][0x1c8], 0x1 ;  /* 0x000072007fa46a11 */ /* 0x040fe800078008ff */
[C---:B---3--:R-:W-:Y:S04]  /*6f30*/  HMMA.16816.F32 R28, R144.reuse, R148, R28 ;  /* 0x00000094901c723c */ /* 0x048fe8000000181c */
[----:B------:R-:W-:Y:S02]  /*6f40*/  @P6 LEA.HI.X R165, R127, c[0x0][0x1cc], R136, 0x1, P0 ;  /* 0x000073007fa56a11 */ /* 0x000fe400000f0c88 */
[----:B------:R-:W1:Y:S01]  /*6f50*/  LDSM.16.M88.4 R136, [R183+0x4800] ;  /* 0x00480000b788783b */ /* 0x000e620000000200 */
[----:B------:R-:W-:Y:S01]  /*6f60*/  @P6 IADD3 R160, P0, R208, 0x40, RZ ;  /* 0x00000040d0a06810 */ /* 0x000fe20007f1e0ff */
[----:B------:R-:W-:Y:S03]  /*6f70*/  HMMA.16816.F32 R32, R144, R150, R32 ;  /* 0x000000969020723c */ /* 0x000fe60000001820 */
[----:B------:R-:W3:Y:S01]  /*6f80*/  LDSM.16.M88.4 R144, [R183+0x5000] ;  /* 0x00500000b790783b */ /* 0x000ee20000000200 */
[----:B------:R-:W-:Y:S01]  /*6f90*/  @P6 IMAD.X R157, RZ, RZ, R207, P0 ;  /* 0x000000ffff9d6224 */ /* 0x000fe200000e06cf */
[-C--:B------:R-:W-:Y:S03]  /*6fa0*/  @P6 IADD3 R127, P0, R0, R160.reuse, RZ ;  /* 0x000000a0007f6210 */ /* 0x080fe60007f1e0ff */
[C---:B--2---:R-:W-:Y:S05]  /*6fb0*/  HMMA.16816.F32 R4, R140.reuse, R152, R4 ;  /* 0x000000988c04723c */ /* 0x044fea0000001804 */
[----:B------:R-:W-:Y:S01]  /*6fc0*/  @P6 IMAD.X R148, R2, 0x1, R157, P0 ;  /* 0x0000000102946824 */ /* 0x000fe200000e069d */
[C---:B------:R-:W-:Y:S02]  /*6fd0*/  @P6 LEA R162, P0, R127.reuse, c[0x0][0x1c8], 0x1 ;  /* 0x000072007fa26a11 */ /* 0x040fe400078008ff */
[C---:B------:R-:W-:Y:S04]  /*6fe0*/  HMMA.16816.F32 R8, R140.reuse, R154, R8 ;  /* 0x0000009a8c08723c */ /* 0x040fe80000001808 */
[----:B------:R-:W-:Y:S02]  /*6ff0*/  @P6 LEA.HI.X R163, R127, c[0x0][0x1cc], R148, 0x1, P0 ;  /* 0x000073007fa36a11 */ /* 0x000fe400000f0c94 */
[----:B------:R-:W2:Y:S01]  /*7000*/  LDSM.16.M88.4 R148, [R183+0x5800] ;  /* 0x00580000b794783b */ /* 0x000ea20000000200 */
[----:B------:R-:W-:Y:S01]  /*7010*/  @P6 IADD3 R127, P0, R208, 0x80, RZ ;  /* 0x00000080d07f6810 */ /* 0x000fe20007f1e0ff */
[----:B------:R-:W-:Y:S04]  /*7020*/  DEPBAR.LE SB0, 0x0 ;  /* 0x000080000000791a */ /* 0x000fe80000000000 */
[----:B------:R-:W-:Y:S01]  /*7030*/  BAR.SYNC.DEFER_BLOCKING 0x0 ;  /* 0x0000000000007b1d */ /* 0x000fe20000010000 */
[----:B------:R-:W-:Y:S01]  /*7040*/  @P6 IMAD.X R156, RZ, RZ, R207, P0 ;  /* 0x000000ffff9c6224 */ /* 0x000fe200000e06cf */
[-C--:B------:R-:W-:Y:S05]  /*7050*/  @P6 IADD3 R0, P0, R0, R127.reuse, RZ ;  /* 0x0000007f00006210 */ /* 0x080fea0007f1e0ff */
[----:B------:R-:W-:Y:S01]  /*7060*/  @P6 IMAD.X R2, R2, 0x1, R156, P0 ;  /* 0x0000000102026824 */ /* 0x000fe200000e069c */
[C---:B------:R-:W-:Y:S01]  /*7070*/  @P6 LEA R158, P0, R0.reuse, c[0x0][0x1c8], 0x1 ;  /* 0x00007200009e6a11 */ /* 0x040fe200078008ff */
[C---:B-1----:R-:W-:Y:S05]  /*7080*/  HMMA.16816.F32 R12, R140.reuse, R136, R12 ;  /* 0x000000888c0c723c */ /* 0x042fea000000180c */
[----:B------:R-:W-:Y:S02]  /*7090*/  @P6 LEA.HI.X R159, R0, c[0x0][0x1cc], R2, 0x1, P0 ;  /* 0x00007300009f6a11 */ /* 0x000fe400000f0c02 */
[C---:B------:R-:W-:Y:S01]  /*70a0*/  @P6 IADD3 R0, P0, R3.reuse, R160, RZ ;  /* 0x000000a003006210 */ /* 0x040fe20007f1e0ff */
[C---:B------:R-:W-:Y:S04]  /*70b0*/  HMMA.16816.F32 R16, R140.reuse, R138, R16 ;  /* 0x0000008a8c10723c */ /* 0x040fe80000001810 */
[C---:B------:R-:W-:Y:S01]  /*70c0*/  @P6 IMAD.X R154, R124.reuse, 0x1, R157, P0 ;  /* 0x000000017c9a6824 */ /* 0x040fe200000e069d */
[----:B------:R-:W-:Y:S01]  /*70d0*/  @P6 IADD3 R2, P0, R3, R127, RZ ;  /* 0x0000007f03026210 */ /* 0x000fe20007f1e0ff */
[----:B------:R-:W-:Y:S01]  /*70e0*/  @!PT LDS RZ, [RZ] ;  /* 0x00000000fffff984 */ /* 0x000fe20000000800 */
[----:B------:R-:W-:Y:S01]  /*70f0*/  @!PT LDS RZ, [RZ] ;  /* 0x00000000fffff984 */ /* 0x000fe20000000800 */
[----:B------:R-:W-:Y:S01]  /*7100*/  @!PT LDS RZ, [RZ] ;  /* 0x00000000fffff984 */ /* 0x000fe20000000800 */
[----:B------:R1:W-:Y:S01]  /*7110*/  @P6 LDGSTS.E.BYPASS.LTC128B.128 [R205+0x6100], [R164.64], !P5 ;  /* 0x06100000a4cd6fae */ /* 0x0003e2000e901d46 */
[----:B------:R-:W-:Y:S01]  /*7120*/  IMAD.IADD R127, R237, 0x1, R228 ;  /* 0x00000001ed7f7824 */ /* 0x000fe200078e02e4 */
[C---:B---3--:R-:W-:Y:S03]  /*7130*/  HMMA.16816.F32 R20, R140.reuse, R144, R20 ;  /* 0x000000908c14723c */ /* 0x048fe60000001814 */
[----:B------:R1:W-:Y:S01]  /*7140*/  @P6 LDGSTS.E.BYPASS.LTC128B.128 [R205+0x8100], [R162.64], !P4 ;  /* 0x08100000a2cd6fae */ /* 0x0003e2000e101d46 */
[C---:B------:R-:W-:Y:S01]  /*7150*/  @P6 IMAD.X R155, R124.reuse, 0x1, R156, P0 ;  /* 0x000000017c9b6824 */ /* 0x040fe200000e069c */
[----:B------:R-:W-:Y:S03]  /*7160*/  @P6 IADD3 R3, P0, R3, R208, RZ ;  /* 0x000000d003036210 */ /* 0x000fe60007f1e0ff */
[----:B------:R1:W-:Y:S01]  /*7170*/  @P6 LDGSTS.E.BYPASS.LTC128B.128 [R205+0xa100], [R158.64], !P3 ;  /* 0x0a1000009ecd6fae */ /* 0x0003e2000d901d46 */
[C---:B------:R-:W-:Y:S03]  /*7180*/  HMMA.16816.F32 R24, R140.reuse, R146, R24 ;  /* 0x000000928c18723c */ /* 0x040fe60000001818 */
[----:B------:R-:W-:Y:S01]  /*7190*/  @P6 IMAD.X R124, R124, 0x1, R207, P0 ;  /* 0x000000017c7c6824 */ /* 0x000fe200000e06cf */
[C---:B------:R-:W-:Y:S04]  /*71a0*/  @P6 LEA R152, P0, R3.reuse, c[0x0][0x1c8], 0x1 ;  /* 0x0000720003986a11 */ /* 0x040fe800078008ff */
[----:B------:R-:W-:Y:S01]  /*71b0*/  @P6 LEA.HI.X R153, R3, c[0x0][0x1cc], R124, 0x1, P0 ;  /* 0x0000730003996a11 */ /* 0x000fe200000f0c7c */
[C---:B--2---:R-:W-:Y:S03]  /*71c0*/  HMMA.16816.F32 R28, R140.reuse, R148, R28 ;  /* 0x000000948c1c723c */ /* 0x044fe6000000181c */
[----:B------:R-:W-:Y:S01]  /*71d0*/  @P6 LEA R138, P0, R0, c[0x0][0x1c8], 0x1 ;  /* 0x00007200008a6a11 */ /* 0x000fe200078008ff */
[----:B------:R1:W-:Y:S01]  /*71e0*/  @P6 LDGSTS.E.BYPASS.LTC128B.128 [R205+0x7100], [R152.64], !P5 ;  /* 0x0710000098cd6fae */ /* 0x0003e2000e901d46 */
[----:B------:R-:W-:Y:S02]  /*71f0*/  IMAD.SHL.U32 R124, R204, 0x40, RZ ;  /* 0x00000040cc7c7824 */ /* 0x000fe400078e00ff */
[----:B------:R-:W-:Y:S01]  /*7200*/  @P6 LEA.HI.X R139, R0, c[0x0][0x1cc], R154, 0x1, P0 ;  /* 0x00007300008b6a11 */ /* 0x000fe200000f0c9a */
[----:B------:R-:W-:Y:S01]  /*7210*/  @P2 IMAD.HI.U32 R0, R127, c[0x0][0x2c8], RZ ;  /* 0x0000b2007f002a27 */ /* 0x000fe200078e00ff */
[C---:B------:R-:W-:Y:S01]  /*7220*/  @P6 LEA R136, P0, R2.reuse, c[0x0][0x1c8], 0x1 ;  /* 0x0000720002886a11 */ /* 0x040fe200078008ff */
[----:B------:R-:W-:Y:S02]  /*7230*/  HMMA.16816.F32 R32, R140, R150, R32 ;  /* 0x000000968c20723c */ /* 0x000fe40000001820 */
[----:B------:R1:W-:Y:S01]  /*7240*/  @P6 LDGSTS.E.BYPASS.LTC128B.128 [R205+0x9100], [R138.64], !P4 ;  /* 0x091000008acd6fae */ /* 0x0003e2000e101d46 */
[----:B------:R-:W-:Y:S02]  /*7250*/  @P6 LEA.HI.X R137, R2, c[0x0][0x1cc], R155, 0x1, P0 ;  /* 0x0000730002896a11 */ /* 0x000fe400000f0c9b */
[----:B------:R-:W-:Y:S02]  /*7260*/  @P2 SHF.R.U32.HI R127, RZ, c[0x0][0x2cc], R0 ;  /* 0x0000b300ff7f2a19 */ /* 0x000fe40000011600 */
[----:B------:R-:W-:Y:S01]  /*7270*/  IADD3 R0, -R224, 0x1, -R124 ;  /* 0x00000001e0007810 */ /* 0x000fe20007ffe97c */
[----:B------:R2:W-:Y:S04]  /*7280*/  @P6 LDGSTS.E.BYPASS.LTC128B.128 [R205+0xb100], [R136.64], !P3 ;  /* 0x0b10000088cd6fae */ /* 0x0005e8000d901d46 */
[----:B------:R-:W-:Y:S01]  /*7290*/  IADD3 R0, -R226, R0, R225 ;  /* 0x00000000e2007210 */ /* 0x000fe20007ffe1e1 */
[----:B------:R-:W3:Y:S05]  /*72a0*/  SHFL.IDX PT, R3, R127, RZ, 0x1c1f ;  /* 0x001c1fff7f037589 */ /* 0x000eea00000e0000 */
[----:B------:R-:W0:Y:S01]  /*72b0*/  LDGDEPBAR ;  /* 0x00000000000079af */ /* 0x000e220000000000 */
[C---:B--2---:R-:W-:Y:S02]  /*72c0*/  IADD3 R137, R0.reuse, c[0x0][0x328], RZ ;  /* 0x0000ca0000897a10 */ /* 0x044fe40007ffe0ff */
[----:B------:R-:W-:Y:S03]  /*72d0*/  IADD3 R136, R0, UR4, RZ ;  /* 0x0000000400887c10 */ /* 0x000fe6000fffe0ff */
[--C-:B---3--:R-:W-:Y:S02]  /*72e0*/  IMAD.IADD R2, R137, 0x1, R3.reuse ;  /* 0x0000000189027824 */ /* 0x108fe400078e0203 */
[----:B------:R-:W-:Y:S01]  /*72f0*/  IMAD.IADD R0, R136, 0x1, R3 ;  /* 0x0000000188007824 */ /* 0x000fe200078e0203 */
[----:B------:R-:W-:-:S05]  /*7300*/  @!P1 BRA `(.L_x_447) ;  /* 0x0000018000009947 */ /* 0x000fca0003800000 */
[----:B-1----:R-:W-:Y:S01]  /*7310*/  IADD3 R3, -R226, R225, R3 ;  /* 0x000000e1e2037210 */ /* 0x002fe20007ffe103 */
[----:B------:R-:W-:Y:S03]  /*7320*/  BSSY B0, `(.L_x_448) ;  /* 0x0000011000007945 */ /* 0x000fe60003800000 */
        /* <DEDUP_REMOVED lines=11> */
.L_x_449:
[----:B------:R-:W-:Y:S04]  /*73e0*/  MOV R138, c[0x0][0x32c] ;  /* 0x0000cb00008a7a02 */ /* 0x000fe80000000f00 */
[----:B------:R-:W-:Y:S11]  /*73f0*/  ISETP.NE.AND P0, PT, R138, 0x1, PT ;  /* 0x000000018a00780c */ /* 0x000ff60003f05270 */
[----:B------:R-:W-:Y:S02]  /*7400*/  @!UPT UIADD3 URZ, URZ, URZ, URZ ;  /* 0x0000003f3f3ff290 */ /* 0x000fe4000fffe03f */
[----:B------:R-:W-:Y:S05]  /*7410*/  @P0 IMAD.HI.U32 R138, R3, c[0x0][0x330], RZ ;  /* 0x0000cc00038a0a27 */ /* 0x000fea00078e00ff */
[----:B------:R-:W-:Y:S02]  /*7420*/  @P0 SHF.R.U32.HI R3, RZ, c[0x0][0x334], R138 ;  /* 0x0000cd00ff030a19 */ /* 0x000fe4000001168a */
.L_x_450:
[----:B------:R-:W-:Y:S05]  /*7430*/  BSYNC B0 ;  /* 0x0000000000007941 */ /* 0x000fea0003800000 */
.L_x_448:
[----:B------:R-:W-:Y:S04]  /*7440*/  IMAD R3, R3, c[0x0][0x32c], -R124 ;  /* 0x0000cb0003037a24 */ /* 0x000fe800078e0a7c */
[----:B------:R-:W-:Y:S05]  /*7450*/  IMAD.IADD R3, R3, 0x1, -R224 ;  /* 0x0000000103037824 */ /* 0x000fea00078e0ae0 */
[----:B------:R-:W-:Y:S02]  /*7460*/  IADD3 R138, R3, c[0x0][0x32c], RZ ;  /* 0x0000cb00038a7a10 */ /* 0x000fe40007ffe0ff */
[----:B------:R-:W-:Y:S02]  /*7470*/  IMNMX R0, R0, R3, !PT ;  /* 0x0000000300007217 */ /* 0x000fe40007800200 */
[----:B------:R-:W-:Y:S02]  /*7480*/  IMNMX R2, R2, R138, PT ;  /* 0x0000008a02027217 */ /* 0x000fe40003800200 */
.L_x_447:
[----:B-1----:R-:W-:Y:S01]  /*7490*/  ISETP.GT.AND P6, PT, R204, -0x1, PT ;  /* 0xffffffffcc00780c */ /* 0x002fe20003fc4270 */
[----:B------:R-:W1:Y:S03]  /*74a0*/  SHFL.IDX PT, R3, R127, 0x1, 0x1c1f ;  /* 0x003c1f007f037f89 */ /* 0x000e6600000e0000 */
[----:B------:R-:W-:Y:S04]  /*74b0*/  ISETP.GT.AND P0, PT, R0, RZ, P6 ;  /* 0x000000ff0000720c */ /* 0x000fe80003704270 */
[----:B------:R-:W-:Y:S04]  /*74c0*/  ISETP.LT.OR P0, PT, R2, 0x1, P0 ;  /* 0x000000010200780c */ /* 0x000fe80000701670 */
[----:B------:R-:W-:Y:S02]  /*74d0*/  FSEL R138, R4, -INF , !P0 ;  /* 0xff800000048a7808 */ /* 0x000fe40004000000 */
[----:B------:R-:W-:Y:S04]  /*74e0*/  ISETP.GT.AND P0, PT, R0, 0x1, P6 ;  /* 0x000000010000780c */ /* 0x000fe80003704270 */
        /* <DEDUP_REMOVED lines=41> */
[----:B------:R-:W-:Y:S01]  /*7780*/  ISETP.GT.AND P0, PT, R0, 0x39, P6 ;  /* 0x000000390000780c */ /* 0x000fe20003704270 */
[--C-:B-1----:R-:W-:Y:S03]  /*7790*/  IMAD.IADD R0, R136, 0x1, R3.reuse ;  /* 0x0000000188007824 */ /* 0x102fe600078e0203 */
[----:B------:R-:W-:Y:S01]  /*77a0*/  ISETP.LT.OR P0, PT, R2, 0x3a, P0 ;  /* 0x0000003a0200780c */ /* 0x000fe20000701670 */
[----:B------:R-:W-:Y:S03]  /*77b0*/  IMAD.IADD R2, R137, 0x1, R3 ;  /* 0x0000000189027824 */ /* 0x000fe600078e0203 */
[----:B------:R-:W-:Y:S01]  /*77c0*/  FSEL R170, R33, -INF , !P0 ;  /* 0xff80000021aa7808 */ /* 0x000fe20004000000 */
[----:B------:R-:W-:-:S05]  /*77d0*/  @!P1 BRA `(.L_x_451) ;  /* 0x0000018000009947 */ /* 0x000fca0003800000 */
[----:B------:R-:W-:Y:S01]  /*77e0*/  IADD3 R3, -R226, R225, R3 ;  /* 0x000000e1e2037210 */ /* 0x000fe20007ffe103 */
        /* <DEDUP_REMOVED lines=12> */
.L_x_453:
[----:B------:R-:W-:Y:S04]  /*78b0*/  MOV R4, c[0x0][0x32c] ;  /* 0x0000cb0000047a02 */ /* 0x000fe80000000f00 */
[----:B------:R-:W-:Y:S11]  /*78c0*/  ISETP.NE.AND P0, PT, R4, 0x1, PT ;  /* 0x000000010400780c */ /* 0x000ff60003f05270 */
[----:B------:R-:W-:Y:S02]  /*78d0*/  @!UPT UIADD3 URZ, URZ, URZ, URZ ;  /* 0x0000003f3f3ff290 */ /* 0x000fe4000fffe03f */
[----:B------:R-:W-:Y:S05]  /*78e0*/  @P0 IMAD.HI.U32 R4, R3, c[0x0][0x330], RZ ;  /* 0x0000cc0003040a27 */ /* 0x000fea00078e00ff */
[----:B------:R-:W-:Y:S02]  /*78f0*/  @P0 SHF.R.U32.HI R3, RZ, c[0x0][0x334], R4 ;  /* 0x0000cd00ff030a19 */ /* 0x000fe40000011604 */
.L_x_454:
[----:B------:R-:W-:Y:S05]  /*7900*/  BSYNC B0 ;  /* 0x0000000000007941 */ /* 0x000fea0003800000 */
.L_x_452:
[----:B------:R-:W-:Y:S04]  /*7910*/  IMAD R124, R3, c[0x0][0x32c], -R124 ;  /* 0x0000cb00037c7a24 */ /* 0x000fe800078e0a7c */
[----:B------:R-:W-:Y:S05]  /*7920*/  IMAD.IADD R3, R124, 0x1, -R224 ;  /* 0x000000017c037824 */ /* 0x000fea00078e0ae0 */
[----:B------:R-:W-:Y:S02]  /*7930*/  IADD3 R4, R3, c[0x0][0x32c], RZ ;  /* 0x0000cb0003047a10 */ /* 0x000fe40007ffe0ff */
[----:B------:R-:W-:Y:S02]  /*7940*/  IMNMX R0, R0, R3, !PT ;  /* 0x0000000300007217 */ /* 0x000fe40007800200 */
[----:B------:R-:W-:Y:S02]  /*7950*/  IMNMX R2, R2, R4, PT ;  /* 0x0000000402027217 */ /* 0x000fe40003800200 */
.L_x_451:
[----:B------:R-:W-:Y:S02]  /*7960*/  ISETP.GT.AND P0, PT, R0, RZ, P6 ;  /* 0x000000ff0000720c */ /* 0x000fe40003704270 */
[----:B------:R-:W-:Y:S02]  /*7970*/  FMNMX.FTZ R3, R138, R125, !PT ;  /* 0x0000007d8a037209 */ /* 0x000fe40007810000 */
[----:B------:R-:W-:Y:S02]  /*7980*/  ISETP.LT.OR P0, PT, R2, 0x1, P0 ;  /* 0x000000010200780c */ /* 0x000fe40000701670 */
[----:B------:R-:W-:Y:S02]  /*7990*/  FMNMX.FTZ R3, R139, R3, !PT ;  /* 0x000000038b037209 */ /* 0x000fe40007810000 */
[----:B------:R-:W-:Y:S02]  /*79a0*/  FSEL R6, R6, -INF , !P0 ;  /* 0xff80000006067808 */ /* 0x000fe40004000000 */
[----:B------:R-:W-:Y:S02]  /*79b0*/  ISETP.GT.AND P0, PT, R0, 0x1, P6 ;  /* 0x000000010000780c */ /* 0x000fe40003704270 */
        /* <DEDUP_REMOVED lines=24> */
[----:B------:R-:W-:Y:S01]  /*7b40*/  ISETP.GT.AND P0, PT, R0, 0x18, P6 ;  /* 0x000000180000780c */ /* 0x000fe20003704270 */
[----:B------:R-:W-:Y:S01]  /*7b50*/  LDSM.16.MT88.4 R12, [R181] ;  /* 0x00000000b50c783b */ /* 0x000fe20000004200 */
        /* <DEDUP_REMOVED lines=24> */
[----:B------:R-:W-:Y:S01]  /*7ce0*/  FSEL R150, R26, -INF , !P0 ;  /* 0xff8000001a967808 */ /* 0x000fe20004000000 */
[----:B------:R-:W-:Y:S01]  /*7cf0*/  SHFL.BFLY PT, R11, R3, 0x2, 0x1f ;  /* 0x0c401f00030b7f89 */ /* 0x000fe200000e0000 */
        /* <DEDUP_REMOVED lines=15> */
[C---:B------:R-:W-:Y:S01]  /*7df0*/  ISETP.GT.AND P0, PT, R0.reuse, 0x38, P6 ;  /* 0x000000380000780c */ /* 0x040fe20003704270 */
[----:B------:R-:W-:Y:S01]  /*7e00*/  LDSM.16.MT88.4 R28, [R185] ;  /* 0x00000000b91c783b */ /* 0x000fe20000004200 */
[----:B------:R-:W-:Y:S02]  /*7e10*/  ISETP.GT.AND P6, PT, R0, 0x39, P6 ;  /* 0x000000390000780c */ /* 0x000fe400037c4270 */
[----:B------:R-:W-:Y:S02]  /*7e20*/  FMNMX.FTZ R0, R157, R10, !PT ;  /* 0x0000000a9d007209 */ /* 0x000fe40007810000 */
[----:B------:R-:W-:Y:S02]  /*7e30*/  ISETP.LT.OR P0, PT, R2, 0x39, P0 ;  /* 0x000000390200780c */ /* 0x000fe40000701670 */
[----:B------:R-:W-:Y:S02]  /*7e40*/  FMNMX.FTZ R0, R159, R0, !PT ;  /* 0x000000009f007209 */ /* 0x000fe40007810000 */
[----:B------:R-:W-:Y:S02]  /*7e50*/  FSEL R158, R34, -INF , !P0 ;  /* 0xff800000229e7808 */ /* 0x000fe40004000000 */
[----:B------:R-:W-:Y:S02]  /*7e60*/  ISETP.LT.OR P6, PT, R2, 0x3a, P6 ;  /* 0x0000003a0200780c */ /* 0x000fe400037c1670 */
[----:B------:R-:W-:Y:S02]  /*7e70*/  FMNMX.FTZ R0, R158, R0, !PT ;  /* 0x000000009e007209 */ /* 0x000fe40007810000 */
[----:B------:R-:W-:Y:S04]  /*7e80*/  FSEL R127, R35, -INF , !P6 ;  /* 0xff800000237f7808 */ /* 0x000fe80007000000 */
[----:B------:R-:W-:Y:S05]  /*7e90*/  FMNMX.FTZ R0, R127, R0, !PT ;  /* 0x000000007f007209 */ /* 0x000fea0007810000 */
[----:B------:R-:W1:Y:S02]  /*7ea0*/  SHFL.BFLY PT, R2, R0, 0x2, 0x1f ;  /* 0x0c401f0000027f89 */ /* 0x000e6400000e0000 */
[----:B-1----:R-:W-:Y:S02]  /*7eb0*/  FMNMX.FTZ R2, R0, R2, !PT ;  /* 0x0000000200027209 */ /* 0x002fe40007810000 */
[----:B------:R-:W-:Y:S05]  /*7ec0*/  FMNMX.FTZ R3, R3, R11, !PT ;  /* 0x0000000b03037209 */ /* 0x000fea0007810000 */
[----:B------:R-:W1:Y:S02]  /*7ed0*/  SHFL.BFLY PT, R10, R3, 0x1, 0x1f ;  /* 0x0c201f00030a7f89 */ /* 0x000e6400000e0000 */
[----:B-1----:R-:W-:Y:S04]  /*7ee0*/  FMNMX.FTZ R124, R3, R10, !PT ;  /* 0x0000000a037c7209 */ /* 0x002fe80007810000 */
[C---:B------:R-:W-:Y:S01]  /*7ef0*/  FSETP.NEU.FTZ.AND P0, PT, R124.reuse, -INF , PT ;  /* 0xff8000007c00780b */ /* 0x040fe20003f1d000 */
[----:B------:R-:W-:Y:S05]  /*7f00*/  FMUL.FTZ R3, R124, c[0x0][0x2d0] ;  /* 0x0000b4007c037a20 */ /* 0x000fea0000410000 */
[----:B------:R-:W-:Y:S02]  /*7f10*/  FSEL R144, R3, RZ, P0 ;  /* 0x000000ff03907208 */ /* 0x000fe40000000000 */
[----:B------:R-:W1:Y:S03]  /*7f20*/  SHFL.BFLY PT, R3, R2, 0x1, 0x1f ;  /* 0x0c201f0002037f89 */ /* 0x000e6600000e0000 */
[--C-:B------:R-:W-:Y:S02]  /*7f30*/  FFMA.FTZ R0, R138, c[0x0][0x2d0], -R144.reuse ;  /* 0x0000b4008a007a23 */ /* 0x100fe40000010890 */
[--C-:B------:R-:W-:Y:S02]  /*7f40*/  FFMA.FTZ R9, R9, c[0x0][0x2d0], -R144.reuse ;  /* 0x0000b40009097a23 */ /* 0x100fe40000010890 */
[----:B------:R2:W-:Y:S10]  /*7f50*/  MUFU.EX2 R218, R0 ;  /* 0x0000000000da7308 */ /* 0x0005f40000000800 */
[----:B------:R-:W-:Y:S01]  /*7f60*/  MUFU.EX2 R219, R9 ;  /* 0x0000000900db7308 */ /* 0x000fe20000000800 */
[----:B-1----:R-:W-:Y:S01]  /*7f70*/  FMNMX.FTZ R3, R2, R3, !PT ;  /* 0x0000000302037209 */ /* 0x002fe20007810000 */
[--C-:B--2---:R-:W-:Y:S08]  /*7f80*/  FFMA.FTZ R0, R139, c[0x0][0x2d0], -R144.reuse ;  /* 0x0000b4008b007a23 */ /* 0x104ff00000010890 */
[----:B------:R1:W2:Y:S02]  /*7f90*/  MUFU.EX2 R221, R0 ;  /* 0x0000000000dd7308 */ /* 0x0002a40000000800 */
[----:B-1----:R-:W-:Y:S01]  /*7fa0*/  FFMA.FTZ R0, R8, c[0x0][0x2d0], -R144 ;  /* 0x0000b40008007a23 */ /* 0x002fe20000010890 */
[----:B--2---:R-:W-:Y:S01]  /*7fb0*/  F2FP.PACK_AB R136, R221, R218 ;  /* 0x000000dadd88723e */ /* 0x004fe200000000ff */
[C---:B------:R-:W-:Y:S06]  /*7fc0*/  FMUL.FTZ R8, R3.reuse, c[0x0][0x2d0] ;  /* 0x0000b40003087a20 */ /* 0x040fec0000410000 */
[----:B------:R1:W2:Y:S02]  /*7fd0*/  MUFU.EX2 R220, R0 ;  /* 0x0000000000dc7308 */ /* 0x0002a40000000800 */
[----:B-1----:R-:W-:Y:S02]  /*7fe0*/  FSEL R0, R124, RZ, P0 ;  /* 0x000000ff7c007208 */ /* 0x002fe40000000000 */
[----:B------:R-:W-:Y:S02]  /*7ff0*/  FSETP.NEU.FTZ.AND P0, PT, R3, -INF , PT ;  /* 0xff8000000300780b */ /* 0x000fe40003f1d000 */
[----:B--2---:R-:W-:Y:S01]  /*8000*/  F2FP.PACK_AB R138, R219, R220 ;  /* 0x000000dcdb8a723e */ /* 0x004fe200000000ff */
[----:B------:R-:W-:Y:S01]  /*8010*/  FADD.FTZ R0, -R0, R125 ;  /* 0x0000007d00007221 */ /* 0x000fe20000010100 */
[----:B------:R-:W-:Y:S03]  /*8020*/  FSEL R125, R8, RZ, P0 ;  /* 0x000000ff087d7208 */ /* 0x000fe60000000000 */
[----:B------:R-:W-:Y:S02]  /*8030*/  FMUL.FTZ R0, R0, c[0x0][0x2d0] ;  /* 0x0000b40000007a20 */ /* 0x000fe40000410000 */
[--C-:B------:R-:W-:Y:S02]  /*8040*/  FFMA.FTZ R6, R6, c[0x0][0x2d0], -R125.reuse ;  /* 0x0000b40006067a23 */ /* 0x100fe4000001087d */
[----:B------:R1:W2:Y:S01]  /*8050*/  MUFU.EX2 R2, R0 ;  /* 0x0000000000027308 */ /* 0x0002a20000000800 */
[--C-:B------:R-:W-:Y:S09]  /*8060*/  FFMA.FTZ R4, R4, c[0x0][0x2d0], -R125.reuse ;  /* 0x0000b40004047a23 */ /* 0x100ff2000001087d */
[----:B------:R-:W-:Y:S10]  /*8070*/  MUFU.EX2 R175, R6 ;  /* 0x0000000600af7308 */ /* 0x000ff40000000800 */
[----:B------:R3:W-:Y:S01]  /*8080*/  MUFU.EX2 R172, R4 ;  /* 0x0000000400ac7308 */ /* 0x0007e20000000800 */
[--C-:B-1----:R-:W-:Y:S02]  /*8090*/  FFMA.FTZ R0, R7, c[0x0][0x2d0], -R125.reuse ;  /* 0x0000b40007007a23 */ /* 0x102fe4000001087d */
[C---:B--2---:R-:W-:Y:S02]  /*80a0*/  FMUL.FTZ R8, R2.reuse, R132 ;  /* 0x0000008402087220 */ /* 0x044fe40000410000 */
[C---:B------:R-:W-:Y:S05]  /*80b0*/  FMUL.FTZ R9, R2.reuse, R133 ;  /* 0x0000008502097220 */ /* 0x040fea0000410000 */
[----:B------:R-:W1:Y:S01]  /*80c0*/  MUFU.EX2 R174, R0 ;  /* 0x0000000000ae7308 */ /* 0x000e620000000800 */
[C---:B------:R-:W-:Y:S02]  /*80d0*/  FMUL.FTZ R16, R2.reuse, R104 ;  /* 0x0000006802107220 */ /* 0x040fe40000410000 */
[C---:B------:R-:W-:Y:S02]  /*80e0*/  FMUL.FTZ R17, R2.reuse, R105 ;  /* 0x0000006902117220 */ /* 0x040fe40000410000 */
[C---:B------:R-:W-:Y:S02]  /*80f0*/  FMUL.FTZ R24, R2.reuse, R112 ;  /* 0x0000007002187220 */ /* 0x040fe40000410000 */
[C---:B------:R-:W-:Y:S02]  /*8100*/  FMUL.FTZ R25, R2.reuse, R113 ;  /* 0x0000007102197220 */ /* 0x040fe40000410000 */
[C---:B------:R-:W-:Y:S02]  /*8110*/  FMUL.FTZ R32, R2.reuse, R120 ;  /* 0x0000007802207220 */ /* 0x040fe40000410000 */
[C---:B------:R-:W-:Y:S02]  /*8120*/  FMUL.FTZ R33, R2.reuse, R121 ;  /* 0x0000007902217220 */ /* 0x040fe40000410000 */
[C---:B------:R-:W-:Y:S02]  /*8130*/  FMUL.FTZ R36, R2.reuse, R36 ;  /* 0x0000002402247220 */ /* 0x040fe40000410000 */
[C---:B---3--:R-:W-:Y:S02]  /*8140*/  FMUL.FTZ R4, R2.reuse, R128 ;  /* 0x0000008002047220 */ /* 0x048fe40000410000 */
[C---:B------:R-:W-:Y:S02]  /*8150*/  FMUL.FTZ R37, R2.reuse, R37 ;  /* 0x0000002502257220 */ /* 0x040fe40000410000 */
[C---:B------:R-:W-:Y:S02]  /*8160*/  FMUL.FTZ R40, R2.reuse, R40 ;  /* 0x0000002802287220 */ /* 0x040fe40000410000 */
[C---:B------:R-:W-:Y:S02]  /*8170*/  FMUL.FTZ R41, R2.reuse, R41 ;  /* 0x0000002902297220 */ /* 0x040fe40000410000 */
[----:B------:R-:W-:Y:S01]  /*8180*/  FMUL.FTZ R44, R2, R44 ;  /* 0x0000002c022c7220 */ /* 0x000fe20000410000 */
[----:B-1----:R-:W-:Y:S01]  /*8190*/  F2FP.PACK_AB R137, R174, R175 ;  /* 0x000000afae89723e */ /* 0x002fe200000000ff */
[--C-:B------:R-:W-:Y:S02]  /*81a0*/  FFMA.FTZ R0, R5, c[0x0][0x2d0], -R125.reuse ;  /* 0x0000b40005007a23 */ /* 0x100fe4000001087d */
[C---:B------:R-:W-:Y:S02]  /*81b0*/  FMUL.FTZ R5, R2.reuse, R129 ;  /* 0x0000008102057220 */ /* 0x040fe40000410000 */
[----:B------:R1:W2:Y:S01]  /*81c0*/  MUFU.EX2 R173, R0 ;  /* 0x0000000000ad7308 */ /* 0x0002a20000000800 */
[C---:B------:R-:W-:Y:S02]  /*81d0*/  FMUL.FTZ R45, R2.reuse, R45 ;  /* 0x0000002d022d7220 */ /* 0x040fe40000410000 */
        /* <DEDUP_REMOVED lines=10> */
[C---:B------:R-:W-:Y:S01]  /*8280*/  FMUL.FTZ R68, R2.reuse, R68 ;  /* 0x0000004402447220 */ /* 0x040fe20000410000 */
[----:B-1----:R-:W-:Y:S01]  /*8290*/  FSEL R0, R3, RZ, P0 ;  /* 0x000000ff03007208 */ /* 0x002fe20000000000 */
[----:B------:R-:W-:Y:S01]  /*82a0*/  FMUL.FTZ R69, R2, R69 ;  /* 0x0000004502457220 */ /* 0x000fe20000410000 */
[----:B--2---:R-:W-:Y:S01]  /*82b0*/  F2FP.PACK_AB R139, R172, R173 ;  /* 0x000000adac8b723e */ /* 0x004fe200000000ff */
[----:B------:R-:W-:Y:S01]  /*82c0*/  FMUL.FTZ R72, R2, R72 ;  /* 0x0000004802487220 */ /* 0x000fe20000410000 */
[----:B------:R-:W-:Y:S01]  /*82d0*/  ISETP.GT.AND P0, PT, R204, R227, PT ;  /* 0x000000e3cc00720c */ /* 0x000fe20003f04270 */
[----:B------:R-:W-:Y:S02]  /*82e0*/  FADD.FTZ R0, -R0, R126 ;  /* 0x0000007e00007221 */ /* 0x000fe40000010100 */
[----:B------:R-:W-:Y:S02]  /*82f0*/  FMUL.FTZ R73, R2, R73 ;  /* 0x0000004902497220 */ /* 0x000fe40000410000 */
[----:B------:R-:W-:Y:S02]  /*8300*/  FMUL.FTZ R0, R0, c[0x0][0x2d0] ;  /* 0x0000b40000007a20 */ /* 0x000fe40000410000 */
[C---:B------:R-:W-:Y:S02]  /*8310*/  FMUL.FTZ R76, R2.reuse, R76 ;  /* 0x0000004c024c7220 */ /* 0x040fe40000410000 */
[C---:B------:R-:W-:Y:S02]  /*8320*/  FMUL.FTZ R77, R2.reuse, R77 ;  /* 0x0000004d024d7220 */ /* 0x040fe40000410000 */
        /* <DEDUP_REMOVED lines=10> */
[----:B------:R-:W-:Y:S02]  /*83d0*/  FMUL.FTZ R97, R2, R97 ;  /* 0x0000006102617220 */ /* 0x000fe40000410000 */
[C---:B-1----:R-:W-:Y:S02]  /*83e0*/  FMUL.FTZ R6, R0.reuse, R130 ;  /* 0x0000008200067220 */ /* 0x042fe40000410000 */
[C---:B------:R-:W-:Y:S02]  /*83f0*/  FMUL.FTZ R7, R0.reuse, R131 ;  /* 0x0000008300077220 */ /* 0x040fe40000410000 */
[----:B------:R-:W-:Y:S01]  /*8400*/  LDSM.16.MT88.4 R128, [R181+0x2800] ;  /* 0x00280000b580783b */ /* 0x000fe20000004200 */
[C---:B------:R-:W-:Y:S02]  /*8410*/  FMUL.FTZ R10, R0.reuse, R134 ;  /* 0x00000086000a7220 */ /* 0x040fe40000410000 */
[C---:B------:R-:W-:Y:S02]  /*8420*/  FMUL.FTZ R11, R0.reuse, R135 ;  /* 0x00000087000b7220 */ /* 0x040fe40000410000 */
[C---:B------:R-:W-:Y:S03]  /*8430*/  HMMA.16816.F32 R4, R136.reuse, R12, R4 ;  /* 0x0000000c8804723c */ /* 0x040fe60000001804 */
[----:B------:R-:W-:Y:S02]  /*8440*/  LDSM.16.MT88.4 R132, [R182+0x2800] ;  /* 0x00280000b684783b */ /* 0x000fe40000004200 */
[----:B------:R-:W-:Y:S02]  /*8450*/  FMUL.FTZ R18, R0, R106 ;  /* 0x0000006a00127220 */ /* 0x000fe40000410000 */
[C---:B------:R-:W-:Y:S01]  /*8460*/  FMUL.FTZ R12, R2.reuse, R100 ;  /* 0x00000064020c7220 */ /* 0x040fe20000410000 */
[C---:B------:R-:W-:Y:S04]  /*8470*/  HMMA.16816.F32 R8, R136.reuse, R14, R8 ;  /* 0x0000000e8808723c */ /* 0x040fe80000001808 */
[----:B------:R-:W-:Y:S02]  /*8480*/  FMUL.FTZ R13, R2, R101 ;  /* 0x00000065020d7220 */ /* 0x000fe40000410000 */
[C---:B------:R-:W-:Y:S02]  /*8490*/  FMUL.FTZ R19, R0.reuse, R107 ;  /* 0x0000006b00137220 */ /* 0x040fe40000410000 */
[C---:B------:R-:W-:Y:S01]  /*84a0*/  FMUL.FTZ R14, R0.reuse, R102 ;  /* 0x00000066000e7220 */ /* 0x040fe20000410000 */
[----:B------:R-:W-:Y:S03]  /*84b0*/  LDSM.16.MT88.4 R104, [R181+0x2000] ;  /* 0x00200000b568783b */ /* 0x000fe60000004200 */
[C---:B------:R-:W-:Y:S02]  /*84c0*/  FMUL.FTZ R15, R0.reuse, R103 ;  /* 0x00000067000f7220 */ /* 0x040fe40000410000 */
[C---:B------:R-:W-:Y:S02]  /*84d0*/  FMUL.FTZ R26, R0.reuse, R114 ;  /* 0x00000072001a7220 */ /* 0x040fe40000410000 */
[C---:B------:R-:W-:Y:S01]  /*84e0*/  FMUL.FTZ R27, R0.reuse, R115 ;  /* 0x00000073001b7220 */ /* 0x040fe20000410000 */
[----:B------:R-:W1:Y:S01]  /*84f0*/  LDSM.16.MT88.4 R100, [R184] ;  /* 0x00000000b864783b */ /* 0x000e620000004200 */
[C---:B------:R-:W-:Y:S01]  /*8500*/  FMUL.FTZ R34, R0.reuse, R122 ;  /* 0x0000007a00227220 */ /* 0x040fe20000410000 */
[C---:B------:R-:W-:Y:S03]  /*8510*/  HMMA.16816.F32 R12, R136.reuse, R20, R12 ;  /* 0x00000014880c723c */ /* 0x040fe6000000180c */
[C---:B------:R-:W-:Y:S02]  /*8520*/  FMUL.FTZ R35, R0.reuse, R123 ;  /* 0x0000007b00237220 */ /* 0x040fe40000410000 */
[----:B------:R-:W-:Y:S01]  /*8530*/  FMUL.FTZ R38, R0, R38 ;  /* 0x0000002600267220 */ /* 0x000fe20000410000 */
[----:B------:R-:W-:Y:S01]  /*8540*/  LDSM.16.MT88.4 R112, [R181+0x800] ;  /* 0x00080000b570783b */ /* 0x000fe20000004200 */
[C---:B------:R-:W-:Y:S01]  /*8550*/  FMUL.FTZ R20, R2.reuse, R108 ;  /* 0x0000006c02147220 */ /* 0x040fe20000410000 */
[C---:B------:R-:W-:Y:S04]  /*8560*/  HMMA.16816.F32 R16, R136.reuse, R22, R16 ;  /* 0x000000168810723c */ /* 0x040fe80000001810 */
[----:B------:R-:W-:Y:S02]  /*8570*/  FMUL.FTZ R21, R2, R109 ;  /* 0x0000006d02157220 */ /* 0x000fe40000410000 */
[C---:B------:R-:W-:Y:S01]  /*8580*/  FMUL.FTZ R39, R0.reuse, R39 ;  /* 0x0000002700277220 */ /* 0x040fe20000410000 */
[----:B------:R-:W-:Y:S01]  /*8590*/  LDSM.16.MT88.4 R120, [R184+0x800] ;  /* 0x00080000b878783b */ /* 0x000fe20000004200 */
[C---:B------:R-:W-:Y:S04]  /*85a0*/  FMUL.FTZ R22, R0.reuse, R110 ;  /* 0x0000006e00167220 */ /* 0x040fe80000410000 */
[C---:B------:R-:W-:Y:S02]  /*85b0*/  FMUL.FTZ R23, R0.reuse, R111 ;  /* 0x0000006f00177220 */ /* 0x040fe40000410000 */
[C---:B------:R-:W-:Y:S01]  /*85c0*/  FMUL.FTZ R42, R0.reuse, R42 ;  /* 0x0000002a002a7220 */ /* 0x040fe20000410000 */
[----:B------:R-:W2:Y:S01]  /*85d0*/  LDSM.16.MT88.4 R108, [R182+0x2000] ;  /* 0x00200000b66c783b */ /* 0x000ea20000004200 */
[C---:B------:R-:W-:Y:S02]  /*85e0*/  FMUL.FTZ R43, R0.reuse, R43 ;  /* 0x0000002b002b7220 */ /* 0x040fe40000410000 */
[C---:B------:R-:W-:Y:S01]  /*85f0*/  FMUL.FTZ R46, R0.reuse, R46 ;  /* 0x0000002e002e7220 */ /* 0x040fe20000410000 */
[C---:B------:R-:W-:Y:S03]  /*8600*/  HMMA.16816.F32 R20, R136.reuse, R28, R20 ;  /* 0x0000001c8814723c */ /* 0x040fe60000001814 */
[C---:B------:R-:W-:Y:S02]  /*8610*/  FMUL.FTZ R47, R0.reuse, R47 ;  /* 0x0000002f002f7220 */ /* 0x040fe40000410000 */
[----:B------:R-:W-:Y:S02]  /*8620*/  FMUL.FTZ R50, R0, R50 ;  /* 0x0000003200327220 */ /* 0x000fe40000410000 */
[C---:B------:R-:W-:Y:S01]  /*8630*/  FMUL.FTZ R28, R2.reuse, R116 ;  /* 0x00000074021c7220 */ /* 0x040fe20000410000 */
[C---:B------:R-:W-:Y:S04]  /*8640*/  HMMA.16816.F32 R24, R136.reuse, R30, R24 ;  /* 0x0000001e8818723c */ /* 0x040fe80000001818 */
[----:B------:R-:W-:Y:S02]  /*8650*/  FMUL.FTZ R29, R2, R117 ;  /* 0x00000075021d7220 */ /* 0x000fe40000410000 */
[C---:B------:R-:W-:Y:S02]  /*8660*/  FMUL.FTZ R51, R0.reuse, R51 ;  /* 0x0000003300337220 */ /* 0x040fe40000410000 */
[C---:B------:R-:W-:Y:S04]  /*8670*/  FMUL.FTZ R30, R0.reuse, R118 ;  /* 0x00000076001e7220 */ /* 0x040fe80000410000 */
[C---:B------:R-:W-:Y:S02]  /*8680*/  FMUL.FTZ R31, R0.reuse, R119 ;  /* 0x00000077001f7220 */ /* 0x040fe40000410000 */
[----:B------:R-:W-:Y:S01]  /*8690*/  LDSM.16.MT88.4 R116, [R182+0x800] ;  /* 0x00080000b674783b */ /* 0x000fe20000004200 */
[C---:B------:R-:W-:Y:S02]  /*86a0*/  FMUL.FTZ R54, R0.reuse, R54 ;  /* 0x0000003600367220 */ /* 0x040fe40000410000 */
[C---:B------:R-:W-:Y:S02]  /*86b0*/  FMUL.FTZ R55, R0.reuse, R55 ;  /* 0x0000003700377220 */ /* 0x040fe40000410000 */
        /* <DEDUP_REMOVED lines=8> */
[C---:B------:R-:W-:Y:S04]  /*8740*/  HMMA.16816.F32 R36, R136.reuse, R104, R36 ;  /* 0x000000688824723c */ /* 0x040fe80000001824 */
[C---:B------:R-:W-:Y:S02]  /*8750*/  FMUL.FTZ R67, R0.reuse, R67 ;  /* 0x0000004300437220 */ /* 0x040fe40000410000 */
[C---:B------:R-:W-:Y:S02]  /*8760*/  FMUL.FTZ R70, R0.reuse, R70 ;  /* 0x0000004600467220 */ /* 0x040fe40000410000 */
[C---:B------:R-:W-:Y:S01]  /*8770*/  HMMA.16816.F32 R40, R136.reuse, R106, R40 ;  /* 0x0000006a8828723c */ /* 0x040fe20000001828 */
[----:B------:R-:W3:Y:S03]  /*8780*/  LDSM.16.MT88.4 R104, [R184+0x2000] ;  /* 0x00200000b868783b */ /* 0x000ee60000004200 */
        /* <DEDUP_REMOVED lines=12> */
[----:B------:R-:W-:Y:S02]  /*8850*/  FMUL.FTZ R87, R0, R87 ;  /* 0x0000005700577220 */ /* 0x000fe40000410000 */
[--C-:B------:R-:W-:Y:S01]  /*8860*/  FFMA.FTZ R100, R140, c[0x0][0x2d0], -R144.reuse ;  /* 0x0000b4008c647a23 */ /* 0x100fe20000010890 */
[C---:B------:R-:W-:Y:S03]  /*8870*/  HMMA.16816.F32 R56, R136.reuse, R102, R56 ;  /* 0x000000668838723c */ /* 0x040fe60000001838 */
[----:B------:R1:W-:Y:S01]  /*8880*/  MUFU.EX2 R217, R100 ;  /* 0x0000006400d97308 */ /* 0x0003e20000000800 */
[C---:B------:R-:W-:Y:S02]  /*8890*/  FMUL.FTZ R90, R0.reuse, R90 ;  /* 0x0000005a005a7220 */ /* 0x040fe40000410000 */
[C---:B------:R-:W-:Y:S02]  /*88a0*/  FMUL.FTZ R91, R0.reuse, R91 ;  /* 0x0000005b005b7220 */ /* 0x040fe40000410000 */
[C---:B---3--:R-:W-:Y:S04]  /*88b0*/  HMMA.16816.F32 R60, R136.reuse, R104, R60 ;  /* 0x00000068883c723c */ /* 0x048fe8000000183c */
[C---:B------:R-:W-:Y:S02]  /*88c0*/  FMUL.FTZ R94, R0.reuse, R94 ;  /* 0x0000005e005e7220 */ /* 0x040fe40000410000 */
[C---:B------:R-:W-:Y:S02]  /*88d0*/  FMUL.FTZ R95, R0.reuse, R95 ;  /* 0x0000005f005f7220 */ /* 0x040fe40000410000 */
[C---:B------:R-:W-:Y:S04]  /*88e0*/  HMMA.16816.F32 R64, R136.reuse, R106, R64 ;  /* 0x0000006a8840723c */ /* 0x040fe80000001840 */
[--C-:B------:R-:W-:Y:S02]  /*88f0*/  FFMA.FTZ R104, R141, c[0x0][0x2d0], -R144.reuse ;  /* 0x0000b4008d687a23 */ /* 0x100fe40000010890 */
[C---:B------:R-:W-:Y:S02]  /*8900*/  FMUL.FTZ R98, R0.reuse, R98 ;  /* 0x0000006200627220 */ /* 0x040fe40000410000 */
[C---:B--2---:R-:W-:Y:S01]  /*8910*/  HMMA.16816.F32 R68, R136.reuse, R108, R68 ;  /* 0x0000006c8844723c */ /* 0x044fe20000001844 */
[----:B------:R2:W-:Y:S01]  /*8920*/  MUFU.EX2 R216, R104 ;  /* 0x0000006800d87308 */ /* 0x0005e20000000800 */
[----:B-1----:R-:W1:Y:S02]  /*8930*/  LDSM.16.MT88.4 R100, [R182+0x4000] ;  /* 0x00400000b664783b */ /* 0x002e640000004200 */
[----:B------:R-:W-:Y:S03]  /*8940*/  FMUL.FTZ R99, R0, R99 ;  /* 0x0000006300637220 */ /* 0x000fe60000410000 */
[--C-:B------:R-:W-:Y:S01]  /*8950*/  FFMA.FTZ R108, R147, c[0x0][0x2d0], -R144.reuse ;  /* 0x0000b400936c7a23 */ /* 0x100fe20000010890 */
[C---:B------:R-:W-:Y:S03]  /*8960*/  HMMA.16816.F32 R72, R136.reuse, R110, R72 ;  /* 0x0000006e8848723c */ /* 0x040fe60000001848 */
[----:B------:R3:W-:Y:S01]  /*8970*/  MUFU.EX2 R214, R108 ;  /* 0x0000006c00d67308 */ /* 0x0007e20000000800 */
[--C-:B--2---:R-:W-:Y:S09]  /*8980*/  FFMA.FTZ R104, R143, c[0x0][0x2d0], -R144.reuse ;  /* 0x0000b4008f687a23 */ /* 0x104ff20000010890 */
[----:B------:R2:W4:Y:S01]  /*8990*/  MUFU.EX2 R215, R104 ;  /* 0x0000006800d77308 */ /* 0x0005220000000800 */
[--C-:B---3--:R-:W-:Y:S02]  /*89a0*/  FFMA.FTZ R108, R142, c[0x0][0x2d0], -R125.reuse ;  /* 0x0000b4008e6c7a23 */ /* 0x108fe4000001087d */
[----:B------:R-:W-:Y:S07]  /*89b0*/  LDSM.16.MT88.4 R140, [R185+0x2800] ;  /* 0x00280000b98c783b */ /* 0x000fee0000004200 */
[----:B------:R3:W-:Y:S01]  /*89c0*/  MUFU.EX2 R169, R108 ;  /* 0x0000006c00a97308 */ /* 0x0007e20000000800 */
[C---:B-1----:R-:W-:Y:S07]  /*89d0*/  HMMA.16816.F32 R76, R136.reuse, R100, R76 ;  /* 0x00000064884c723c */ /* 0x042fee000000184c */
[--C-:B------:R-:W-:Y:S01]  /*89e0*/  FFMA.FTZ R100, R145, c[0x0][0x2d0], -R125.reuse ;  /* 0x0000b40091647a23 */ /* 0x100fe2000001087d */
[C---:B------:R-:W-:Y:S01]  /*89f0*/  HMMA.16816.F32 R80, R136.reuse, R102, R80 ;  /* 0x000000668850723c */ /* 0x040fe20000001850 */
[----:B--2---:R-:W1:Y:S02]  /*8a00*/  LDSM.16.MT88.4 R104, [R185+0x4000] ;  /* 0x00400000b968783b */ /* 0x004e640000004200 */
[----:B------:R2:W5:Y:S04]  /*8a10*/  MUFU.EX2 R168, R100 ;  /* 0x0000006400a87308 */ /* 0x0005680000000800 */
[----:B----4-:R-:W-:Y:S02]  /*8a20*/  F2FP.PACK_AB R102, R214, R215 ;  /* 0x000000d7d666723e */ /* 0x010fe400000000ff */
[----:B---3--:R-:W3:Y:S03]  /*8a30*/  LDSM.16.MT88.4 R108, [R184+0x4000] ;  /* 0x00400000b86c783b */ /* 0x008ee60000004200 */
[--C-:B--2---:R-:W-:Y:S01]  /*8a40*/  FFMA.FTZ R100, R146, c[0x0][0x2d0], -R125.reuse ;  /* 0x0000b40092647a23 */ /* 0x104fe2000001087d */
[----:B-----5:R-:W-:Y:S03]  /*8a50*/  F2FP.PACK_AB R101, R168, R169 ;  /* 0x000000a9a865723e */ /* 0x020fe600000000ff */
[----:B------:R2:W-:Y:S01]  /*8a60*/  MUFU.EX2 R167, R100 ;  /* 0x0000006400a77308 */ /* 0x0005e20000000800 */
[C---:B-1----:R-:W-:Y:S08]  /*8a70*/  HMMA.16816.F32 R84, R136.reuse, R104, R84 ;  /* 0x000000688854723c */ /* 0x042ff00000001854 */
[C---:B------:R-:W-:Y:S01]  /*8a80*/  HMMA.16816.F32 R88, R136.reuse, R106, R88 ;  /* 0x0000006a8858723c */ /* 0x040fe20000001858 */
[----:B------:R-:W1:Y:S03]  /*8a90*/  LDSM.16.MT88.4 R104, [R185+0x800] ;  /* 0x00080000b968783b */ /* 0x000e660000004200 */
[--C-:B--2---:R-:W-:Y:S04]  /*8aa0*/  FFMA.FTZ R100, R148, c[0x0][0x2d0], -R125.reuse ;  /* 0x0000b40094647a23 */ /* 0x104fe8000001087d */
[C---:B---3--:R-:W-:Y:S01]  /*8ab0*/  HMMA.16816.F32 R92, R136.reuse, R108, R92 ;  /* 0x0000006c885c723c */ /* 0x048fe2000000185c */
[----:B------:R2:W3:Y:S07]  /*8ac0*/  MUFU.EX2 R166, R100 ;  /* 0x0000006400a67308 */ /* 0x0004ee0000000800 */
[----:B------:R-:W-:Y:S01]  /*8ad0*/  HMMA.16816.F32 R96, R136, R110, R96 ;  /* 0x0000006e8860723c */ /* 0x000fe20000001860 */
[----:B------:R-:W4:Y:S08]  /*8ae0*/  LDSM.16.MT88.4 R108, [R184+0x2800] ;  /* 0x00280000b86c783b */ /* 0x000f300000004200 */
[----:B------:R-:W-:Y:S03]  /*8af0*/  LDSM.16.MT88.4 R136, [R185+0x3000] ;  /* 0x00300000b988783b */ /* 0x000fe60000004200 */
[----:B--2---:R-:W-:Y:S02]  /*8b00*/  F2FP.PACK_AB R100, R216, R217 ;  /* 0x000000d9d864723e */ /* 0x004fe400000000ff */
[----:B---3--:R-:W-:Y:S07]  /*8b10*/  F2FP.PACK_AB R103, R166, R167 ;  /* 0x000000a7a667723e */ /* 0x008fee00000000ff */
[C---:B------:R-:W-:Y:S07]  /*8b20*/  HMMA.16816.F32 R4, R100.reuse, R112, R4 ;  /* 0x000000706404723c */ /* 0x040fee0000001804 */
[--C-:B------:R-:W-:Y:S01]  /*8b30*/  FFMA.FTZ R112, R152, c[0x0][0x2d0], -R144.reuse ;  /* 0x0000b40098707a23 */ /* 0x100fe20000010890 */
[C---:B------:R-:W-:Y:S03]  /*8b40*/  HMMA.16816.F32 R8, R100.reuse, R114, R8 ;  /* 0x000000726408723c */ /* 0x040fe60000001808 */
[----:B------:R2:W-:Y:S05]  /*8b50*/  MUFU.EX2 R213, R112 ;  /* 0x0000007000d57308 */ /* 0x0005ea0000000800 */
[C---:B------:R-:W-:Y:S07]  /*8b60*/  HMMA.16816.F32 R12, R100.reuse, R116, R12 ;  /* 0x00000074640c723c */ /* 0x040fee000000180c */
[--C-:B------:R-:W-:Y:S01]  /*8b70*/  FFMA.FTZ R116, R153, c[0x0][0x2d0], -R144.reuse ;  /* 0x0000b40099747a23 */ /* 0x100fe20000010890 */
[C---:B------:R-:W-:Y:S03]  /*8b80*/  HMMA.16816.F32 R16, R100.reuse, R118, R16 ;  /* 0x000000766410723c */ /* 0x040fe60000001810 */
[----:B------:R3:W5:Y:S05]  /*8b90*/  MUFU.EX2 R203, R116 ;  /* 0x0000007400cb7308 */ /* 0x00076a0000000800 */
[C---:B-1----:R-:W-:Y:S01]  /*8ba0*/  HMMA.16816.F32 R20, R100.reuse, R104, R20 ;  /* 0x000000686414723c */ /* 0x042fe20000001814 */
[----:B--2---:R-:W-:Y:S07]  /*8bb0*/  LDSM.16.MT88.4 R112, [R182+0x4800] ;  /* 0x00480000b670783b */ /* 0x004fee0000004200 */
[C---:B------:R-:W-:Y:S01]  /*8bc0*/  HMMA.16816.F32 R24, R100.reuse, R106, R24 ;  /* 0x0000006a6418723c */ /* 0x040fe20000001818 */
[----:B------:R-:W1:Y:S07]  /*8bd0*/  LDSM.16.MT88.4 R104, [R181+0x4800] ;  /* 0x00480000b568783b */ /* 0x000e6e0000004200 */
[C---:B------:R-:W-:Y:S04]  /*8be0*/  HMMA.16816.F32 R28, R100.reuse, R120, R28 ;  /* 0x00000078641c723c */ /* 0x040fe8000000181c */
[--C-:B---3--:R-:W-:Y:S03]  /*8bf0*/  FFMA.FTZ R116, R155, c[0x0][0x2d0], -R144.reuse ;  /* 0x0000b4009b747a23 */ /* 0x108fe60000010890 */
[--C-:B------:R-:W-:Y:S01]  /*8c00*/  FFMA.FTZ R120, R149, c[0x0][0x2d0], -R125.reuse ;  /* 0x0000b40095787a23 */ /* 0x100fe2000001087d */
[C---:B------:R-:W-:Y:S01]  /*8c10*/  HMMA.16816.F32 R32, R100.reuse, R122, R32 ;  /* 0x0000007a6420723c */ /* 0x040fe20000001820 */
[----:B------:R2:W-:Y:S07]  /*8c20*/  MUFU.EX2 R179, R116 ;  /* 0x0000007400b37308 */ /* 0x0005ee0000000800 */
[C---:B------:R-:W-:Y:S03]  /*8c30*/  HMMA.16816.F32 R36, R100.reuse, R128, R36 ;  /* 0x000000806424723c */ /* 0x040fe60000001824 */
[----:B------:R3:W-:Y:S05]  /*8c40*/  MUFU.EX2 R165, R120 ;  /* 0x0000007800a57308 */ /* 0x0007ea0000000800 */
[C---:B------:R-:W-:Y:S01]  /*8c50*/  HMMA.16816.F32 R40, R100.reuse, R130, R40 ;  /* 0x000000826428723c */ /* 0x040fe20000001828 */
[----:B------:R-:W-:Y:S07]  /*8c60*/  LDSM.16.MT88.4 R128, [R184+0x1000] ;  /* 0x00100000b880783b */ /* 0x000fee0000004200 */
[C---:B------:R-:W-:Y:S01]  /*8c70*/  HMMA.16816.F32 R44, R100.reuse, R132, R44 ;  /* 0x00000084642c723c */ /* 0x040fe2000000182c */
[----:B--2---:R-:W2:Y:S07]  /*8c80*/  LDSM.16.MT88.4 R116, [R185+0x4800] ;  /* 0x00480000b974783b */ /* 0x004eae0000004200 */
[C---:B------:R-:W-:Y:S01]  /*8c90*/  HMMA.16816.F32 R48, R100.reuse, R134, R48 ;  /* 0x000000866430723c */ /* 0x040fe20000001830 */
[----:B------:R-:W-:Y:S07]  /*8ca0*/  LDSM.16.MT88.4 R132, [R182+0x3000] ;  /* 0x00300000b684783b */ /* 0x000fee0000004200 */
[C---:B------:R-:W-:Y:S01]  /*8cb0*/  HMMA.16816.F32 R52, R100.reuse, R140, R52 ;  /* 0x0000008c6434723c */ /* 0x040fe20000001834 */
[----:B---3--:R-:W-:Y:S07]  /*8cc0*/  LDSM.16.MT88.4 R120, [R182+0x1000] ;  /* 0x00100000b678783b */ /* 0x008fee0000004200 */
[C---:B------:R-:W-:Y:S01]  /*8cd0*/  HMMA.16816.F32 R56, R100.reuse, R142, R56 ;  /* 0x0000008e6438723c */ /* 0x040fe20000001838 */
[----:B------:R-:W-:Y:S07]  /*8ce0*/  LDSM.16.MT88.4 R140, [R181+0x3800] ;  /* 0x00380000b58c783b */ /* 0x000fee0000004200 */
[C---:B----4-:R-:W-:Y:S07]  /*8cf0*/  HMMA.16816.F32 R60, R100.reuse, R108, R60 ;  /* 0x0000006c643c723c */ /* 0x050fee000000183c */
[--C-:B------:R-:W-:Y:S01]  /*8d00*/  FFMA.FTZ R108, R156, c[0x0][0x2d0], -R144.reuse ;  /* 0x0000b4009c6c7a23 */ /* 0x100fe20000010890 */
[C---:B------:R-:W-:Y:S03]  /*8d10*/  HMMA.16816.F32 R64, R100.reuse, R110, R64 ;  /* 0x0000006e6440723c */ /* 0x040fe60000001840 */
[----:B------:R3:W4:Y:S05]  /*8d20*/  MUFU.EX2 R178, R108 ;  /* 0x0000006c00b27308 */ /* 0x00072a0000000800 */
[C---:B-1----:R-:W-:Y:S07]  /*8d30*/  HMMA.16816.F32 R68, R100.reuse, R104, R68 ;  /* 0x000000686444723c */ /* 0x042fee0000001844 */
[--C-:B------:R-:W-:Y:S01]  /*8d40*/  FFMA.FTZ R104, R151, c[0x0][0x2d0], -R125.reuse ;  /* 0x0000b40097687a23 */ /* 0x100fe2000001087d */
[C---:B------:R-:W-:Y:S03]  /*8d50*/  HMMA.16816.F32 R72, R100.reuse, R106, R72 ;  /* 0x0000006a6448723c */ /* 0x040fe60000001848 */
[----:B------:R1:W1:Y:S05]  /*8d60*/  MUFU.EX2 R164, R104 ;  /* 0x0000006800a47308 */ /* 0x00026a0000000800 */
[C---:B------:R-:W-:Y:S01]  /*8d70*/  HMMA.16816.F32 R76, R100.reuse, R112, R76 ;  /* 0x00000070644c723c */ /* 0x040fe2000000184c */
[----:B---3--:R-:W3:Y:S06]  /*8d80*/  LDSM.16.MT88.4 R108, [R184+0x4800] ;  /* 0x00480000b86c783b */ /* 0x008eec0000004200 */
[--C-:B------:R-:W-:Y:S01]  /*8d90*/  FFMA.FTZ R112, R154, c[0x0][0x2d0], -R125.reuse ;  /* 0x0000b4009a707a23 */ /* 0x100fe2000001087d */
[C---:B------:R-:W-:Y:S01]  /*8da0*/  HMMA.16816.F32 R80, R100.reuse, R114, R80 ;  /* 0x000000726450723c */ /* 0x040fe20000001850 */
[----:B------:R-:W-:Y:S02]  /*8db0*/  LDSM.16.MT88.4 R152, [R184+0x3800] ;  /* 0x00380000b898783b */ /* 0x000fe40000004200 */
[----:B------:R4:W-:Y:S05]  /*8dc0*/  MUFU.EX2 R162, R112 ;  /* 0x0000007000a27308 */ /* 0x0009ea0000000800 */
[C---:B--2---:R-:W-:Y:S04]  /*8dd0*/  HMMA.16816.F32 R84, R100.reuse, R116, R84 ;  /* 0x000000746454723c */ /* 0x044fe80000001854 */
[--C-:B-1----:R-:W-:Y:S02]  /*8de0*/  FFMA.FTZ R104, R150, c[0x0][0x2d0], -R125.reuse ;  /* 0x0000b40096687a23 */ /* 0x102fe4000001087d */
[----:B------:R-:W-:Y:S02]  /*8df0*/  LDSM.16.MT88.4 R148, [R185+0x3800] ;  /* 0x00380000b994783b */ /* 0x000fe40000004200 */
[C---:B------:R-:W-:Y:S01]  /*8e00*/  HMMA.16816.F32 R88, R100.reuse, R118, R88 ;  /* 0x000000766458723c */ /* 0x040fe20000001858 */
[----:B------:R1:W2:Y:S05]  /*8e10*/  MUFU.EX2 R163, R104 ;  /* 0x0000006800a37308 */ /* 0x0002aa0000000800 */
[----:B------:R-:W-:Y:S08]  /*8e20*/  LDSM.16.MT88.4 R116, [R181+0x3000] ;  /* 0x00300000b574783b */ /* 0x000ff00000004200 */
[----:B----4-:R-:W-:Y:S01]  /*8e30*/  LDSM.16.MT88.4 R112, [R185+0x1000] ;  /* 0x00100000b970783b */ /* 0x010fe20000004200 */
[C---:B---3--:R-:W-:Y:S07]  /*8e40*/  HMMA.16816.F32 R92, R100.reuse, R108, R92 ;  /* 0x0000006c645c723c */ /* 0x048fee000000185c */
[----:B-1----:R-:W1:Y:S01]  /*8e50*/  LDSM.16.MT88.4 R104, [R181+0x1000] ;  /* 0x00100000b568783b */ /* 0x002e620000004200 */
[----:B------:R-:W-:Y:S07]  /*8e60*/  HMMA.16816.F32 R96, R100, R110, R96 ;  /* 0x0000006e6460723c */ /* 0x000fee0000001860 */
[----:B------:R-:W-:Y:S01]  /*8e70*/  LDSM.16.MT88.4 R108, [R181+0x5000] ;  /* 0x00500000b56c783b */ /* 0x000fe20000004200 */
[----:B-----5:R-:W-:Y:S04]  /*8e80*/  F2FP.PACK_AB R100, R203, R213 ;  /* 0x000000d5cb64723e */ /* 0x020fe800000000ff */
[----:B------:R-:W-:Y:S02]  /*8e90*/  F2FP.PACK_AB R102, R178, R179 ;  /* 0x000000b3b266723e */ /* 0x000fe400000000ff */
[----:B------:R-:W-:Y:S02]  /*8ea0*/  F2FP.PACK_AB R101, R164, R165 ;  /* 0x000000a5a465723e */ /* 0x000fe400000000ff */
[----:B--2---:R-:W-:Y:S07]  /*8eb0*/  F2FP.PACK_AB R103, R162, R163 ;  /* 0x000000a3a267723e */ /* 0x004fee00000000ff */
[C---:B-1----:R-:W-:Y:S08]  /*8ec0*/  HMMA.16816.F32 R4, R100.reuse, R104, R4 ;  /* 0x000000686404723c */ /* 0x042ff00000001804 */
[C---:B------:R-:W-:Y:S01]  /*8ed0*/  HMMA.16816.F32 R8, R100.reuse, R106, R8 ;  /* 0x0000006a6408723c */ /* 0x040fe20000001808 */
[----:B------:R-:W1:Y:S07]  /*8ee0*/  LDSM.16.MT88.4 R104, [R184+0x3000] ;  /* 0x00300000b868783b */ /* 0x000e6e0000004200 */
[C---:B------:R-:W-:Y:S07]  /*8ef0*/  HMMA.16816.F32 R12, R100.reuse, R120, R12 ;  /* 0x00000078640c723c */ /* 0x040fee000000180c */
[--C-:B------:R-:W-:Y:S01]  /*8f00*/  FFMA.FTZ R120, R160, c[0x0][0x2d0], -R144.reuse ;  /* 0x0000b400a0787a23 */ /* 0x100fe20000010890 */
[C---:B------:R-:W-:Y:S03]  /*8f10*/  HMMA.16816.F32 R16, R100.reuse, R122, R16 ;  /* 0x0000007a6410723c */ /* 0x040fe60000001810 */
[----:B------:R2:W-:Y:S05]  /*8f20*/  MUFU.EX2 R177, R120 ;  /* 0x0000007800b17308 */ /* 0x0005ea0000000800 */
[C---:B------:R-:W-:Y:S08]  /*8f30*/  HMMA.16816.F32 R20, R100.reuse, R112, R20 ;  /* 0x000000706414723c */ /* 0x040ff00000001814 */
[C---:B------:R-:W-:Y:S01]  /*8f40*/  HMMA.16816.F32 R24, R100.reuse, R114, R24 ;  /* 0x000000726418723c */ /* 0x040fe20000001818 */
[----:B------:R-:W3:Y:S07]  /*8f50*/  LDSM.16.MT88.4 R112, [R182+0x5000] ;  /* 0x00500000b670783b */ /* 0x000eee0000004200 */
[C---:B------:R-:W-:Y:S01]  /*8f60*/  HMMA.16816.F32 R28, R100.reuse, R128, R28 ;  /* 0x00000080641c723c */ /* 0x040fe2000000181c */
[----:B--2---:R-:W-:Y:S07]  /*8f70*/  LDSM.16.MT88.4 R120, [R184+0x1800] ;  /* 0x00180000b878783b */ /* 0x004fee0000004200 */
[C---:B------:R-:W-:Y:S08]  /*8f80*/  HMMA.16816.F32 R32, R100.reuse, R130, R32 ;  /* 0x000000826420723c */ /* 0x040ff00000001820 */
[C---:B------:R-:W-:Y:S08]  /*8f90*/  HMMA.16816.F32 R36, R100.reuse, R116, R36 ;  /* 0x000000746424723c */ /* 0x040ff00000001824 */
[C---:B------:R-:W-:Y:S01]  /*8fa0*/  HMMA.16816.F32 R40, R100.reuse, R118, R40 ;  /* 0x000000766428723c */ /* 0x040fe20000001828 */
[----:B------:R-:W2:Y:S07]  /*8fb0*/  LDSM.16.MT88.4 R116, [R185+0x5000] ;  /* 0x00500000b974783b */ /* 0x000eae0000004200 */
[C---:B------:R-:W-:Y:S08]  /*8fc0*/  HMMA.16816.F32 R44, R100.reuse, R132, R44 ;  /* 0x00000084642c723c */ /* 0x040ff0000000182c */
[C---:B------:R-:W-:Y:S01]  /*8fd0*/  HMMA.16816.F32 R48, R100.reuse, R134, R48 ;  /* 0x000000866430723c */ /* 0x040fe20000001830 */
[----:B------:R-:W-:Y:S07]  /*8fe0*/  LDSM.16.MT88.4 R132, [R181+0x1800] ;  /* 0x00180000b584783b */ /* 0x000fee0000004200 */
[C---:B------:R-:W-:Y:S08]  /*8ff0*/  HMMA.16816.F32 R52, R100.reuse, R136, R52 ;  /* 0x000000886434723c */ /* 0x040ff00000001834 */
[C---:B------:R-:W-:Y:S08]  /*9000*/  HMMA.16816.F32 R56, R100.reuse, R138, R56 ;  /* 0x0000008a6438723c */ /* 0x040ff00000001838 */
[C---:B-1----:R-:W-:Y:S07]  /*9010*/  HMMA.16816.F32 R60, R100.reuse, R104, R60 ;  /* 0x00000068643c723c */ /* 0x042fee000000183c */
[--C-:B------:R-:W-:Y:S01]  /*9020*/  FFMA.FTZ R104, R161, c[0x0][0x2d0], -R144.reuse ;  /* 0x0000b400a1687a23 */ /* 0x100fe20000010890 */
[C---:B------:R-:W-:Y:S03]  /*9030*/  HMMA.16816.F32 R64, R100.reuse, R106, R64 ;  /* 0x0000006a6440723c */ /* 0x040fe60000001840 */
[----:B------:R1:W4:Y:S05]  /*9040*/  MUFU.EX2 R176, R104 ;  /* 0x0000006800b07308 */ /* 0x00032a0000000800 */
[C---:B------:R-:W-:Y:S07]  /*9050*/  HMMA.16816.F32 R68, R100.reuse, R108, R68 ;  /* 0x0000006c6444723c */ /* 0x040fee0000001844 */
[--C-:B------:R-:W-:Y:S01]  /*9060*/  FFMA.FTZ R108, R157, c[0x0][0x2d0], -R125.reuse ;  /* 0x0000b4009d6c7a23 */ /* 0x100fe2000001087d */
[C---:B------:R-:W-:Y:S03]  /*9070*/  HMMA.16816.F32 R72, R100.reuse, R110, R72 ;  /* 0x0000006e6448723c */ /* 0x040fe60000001848 */
[----:B------:R5:W-:Y:S05]  /*9080*/  MUFU.EX2 R161, R108 ;  /* 0x0000006c00a17308 */ /* 0x000bea0000000800 */
[C---:B---3--:R-:W-:Y:S04]  /*9090*/  HMMA.16816.F32 R76, R100.reuse, R112, R76 ;  /* 0x00000070644c723c */ /* 0x048fe8000000184c */
[--C-:B-1----:R-:W-:Y:S01]  /*90a0*/  FFMA.FTZ R104, R171, c[0x0][0x2d0], -R144.reuse ;  /* 0x0000b400ab687a23 */ /* 0x102fe20000010890 */
[----:B----4-:R-:W-:Y:S01]  /*90b0*/  F2FP.PACK_AB R136, R176, R177 ;  /* 0x000000b1b088723e */ /* 0x010fe200000000ff */
[----:B------:R-:W-:Y:S02]  /*90c0*/  FFMA.FTZ R144, R170, c[0x0][0x2d0], -R144 ;  /* 0x0000b400aa907a23 */ /* 0x000fe40000010890 */
[C---:B------:R-:W-:Y:S01]  /*90d0*/  HMMA.16816.F32 R80, R100.reuse, R114, R80 ;  /* 0x000000726450723c */ /* 0x040fe20000001850 */
[----:B------:R1:W-:Y:S01]  /*90e0*/  MUFU.EX2 R171, R104 ;  /* 0x0000006800ab7308 */ /* 0x0003e20000000800 */
[----:B------:R-:W-:Y:S06]  /*90f0*/  LDSM.16.MT88.4 R112, [R185+0x1800] ;  /* 0x00180000b970783b */ /* 0x000fec0000004200 */
[C---:B--2---:R-:W-:Y:S03]  /*9100*/  HMMA.16816.F32 R84, R100.reuse, R116, R84 ;  /* 0x000000746454723c */ /* 0x044fe60000001854 */
[----:B------:R2:W3:Y:S01]  /*9110*/  MUFU.EX2 R170, R144 ;  /* 0x0000009000aa7308 */ /* 0x0004e20000000800 */
[--C-:B-----5:R-:W-:Y:S04]  /*9120*/  FFMA.FTZ R108, R159, c[0x0][0x2d0], -R125.reuse ;  /* 0x0000b4009f6c7a23 */ /* 0x120fe8000001087d */
[C---:B------:R-:W-:Y:S05]  /*9130*/  HMMA.16816.F32 R88, R100.reuse, R118, R88 ;  /* 0x000000766458723c */ /* 0x040fea0000001858 */
[----:B------:R4:W5:Y:S01]  /*9140*/  MUFU.EX2 R160, R108 ;  /* 0x0000006c00a07308 */ /* 0x0009620000000800 */
[----:B-1----:R-:W1:Y:S08]  /*9150*/  LDSM.16.MT88.4 R104, [R184+0x5000] ;  /* 0x00500000b868783b */ /* 0x002e700000004200 */
[----:B--2---:R-:W-:Y:S01]  /*9160*/  LDSM.16.MT88.4 R144, [R182+0x3800] ;  /* 0x00380000b690783b */ /* 0x004fe20000004200 */
[----:B---3--:R-:W-:Y:S01]  /*9170*/  F2FP.PACK_AB R138, R170, R171 ;  /* 0x000000abaa8a723e */ /* 0x008fe200000000ff */
[--C-:B----4-:R-:W-:Y:S01]  /*9180*/  FFMA.FTZ R108, R158, c[0x0][0x2d0], -R125.reuse ;  /* 0x0000b4009e6c7a23 */ /* 0x110fe2000001087d */
[----:B-----5:R-:W-:Y:S01]  /*9190*/  F2FP.PACK_AB R137, R160, R161 ;  /* 0x000000a1a089723e */ /* 0x020fe200000000ff */
[----:B------:R-:W-:Y:S04]  /*91a0*/  FFMA.FTZ R125, R127, c[0x0][0x2d0], -R125 ;  /* 0x0000b4007f7d7a23 */ /* 0x000fe8000001087d */
[----:B------:R-:W-:Y:S01]  /*91b0*/  LDSM.16.MT88.4 R156, [R181+0x5800] ;  /* 0x00580000b59c783b */ /* 0x000fe20000004200 */
[----:B------:R2:W-:Y:S10]  /*91c0*/  MUFU.EX2 R126, R108 ;  /* 0x0000006c007e7308 */ /* 0x0005f40000000800 */
[----:B------:R-:W3:Y:S01]  /*91d0*/  MUFU.EX2 R125, R125 ;  /* 0x0000007d007d7308 */ /* 0x000ee20000000800 */
[C---:B-1----:R-:W-:Y:S08]  /*91e0*/  HMMA.16816.F32 R92, R100.reuse, R104, R92 ;  /* 0x00000068645c723c */ /* 0x042ff0000000185c */
[----:B------:R-:W-:Y:S01]  /*91f0*/  HMMA.16816.F32 R96, R100, R106, R96 ;  /* 0x0000006a6460723c */ /* 0x000fe20000001860 */
[----:B--2---:R-:W1:Y:S03]  /*9200*/  LDSM.16.MT88.4 R108, [R182+0x1800] ;  /* 0x00180000b66c783b */ /* 0x004e660000004200 */
[----:B---3--:R-:W-:Y:S07]  /*9210*/  F2FP.PACK_AB R139, R125, R126 ;  /* 0x0000007e7d8b723e */ /* 0x008fee00000000ff */
[C---:B------:R-:W-:Y:S01]  /*9220*/  HMMA.16816.F32 R128, R136.reuse, R132, R4 ;  /* 0x000000848880723c */ /* 0x040fe20000001804 */
[----:B------:R-:W2:Y:S07]  /*9230*/  LDSM.16.MT88.4 R4, [R182+0x5800] ;  /* 0x00580000b604783b */ /* 0x000eae0000004200 */
[C---:B------:R-:W-:Y:S01]  /*9240*/  HMMA.16816.F32 R132, R136.reuse, R134, R8 ;  /* 0x000000868884723c */ /* 0x040fe20000001808 */
[----:B------:R-:W3:Y:S07]  /*9250*/  LDSM.16.MT88.4 R8, [R185+0x5800] ;  /* 0x00580000b908783b */ /* 0x000eee0000004200 */
[C---:B-1----:R-:W-:Y:S01]  /*9260*/  HMMA.16816.F32 R100, R136.reuse, R108, R12 ;  /* 0x0000006c8864723c */ /* 0x042fe2000000180c */
[----:B------:R-:W1:Y:S07]  /*9270*/  LDSM.16.MT88.4 R12, [R184+0x5800] ;  /* 0x00580000b80c783b */ /* 0x000e6e0000004200 */
[C---:B------:R-:W-:Y:S07]  /*9280*/  HMMA.16816.F32 R104, R136.reuse, R110, R16 ;  /* 0x0000006e8868723c */ /* 0x040fee0000001810 */
[----:B------:R-:W-:Y:S01]  /*9290*/  FFMA.FTZ R16, R2, R222, R218 ;  /* 0x000000de02107223 */ /* 0x000fe200000100da */
[C---:B------:R-:W-:Y:S04]  /*92a0*/  HMMA.16816.F32 R108, R136.reuse, R112, R20 ;  /* 0x00000070886c723c */ /* 0x040fe80000001814 */
[----:B------:R-:W-:Y:S02]  /*92b0*/  FFMA.FTZ R2, R0, R223, R175 ;  /* 0x000000df00027223 */ /* 0x000fe400000100af */
[----:B------:R-:W-:Y:S02]  /*92c0*/  FADD.FTZ R0, R221, R16 ;  /* 0x00000010dd007221 */ /* 0x000fe40000010000 */
[C---:B------:R-:W-:Y:S04]  /*92d0*/  HMMA.16816.F32 R112, R136.reuse, R114, R24 ;  /* 0x000000728870723c */ /* 0x040fe80000001818 */
[----:B------:R-:W-:Y:S02]  /*92e0*/  FADD.FTZ R2, R174, R2 ;  /* 0x00000002ae027221 */ /* 0x000fe40000010000 */
        /* <DEDUP_REMOVED lines=21> */
[----:B------:R-:W-:Y:S01]  /*9440*/  FADD.FTZ R0, R203, R0 ;  /* 0x00000000cb007221 */ /* 0x000fe20000010000 */
[----:B------:R-:W-:Y:S01]  /*9450*/  IADD3 R203, R204, -0x1, RZ ;  /* 0xffffffffcccb7810 */ /* 0x000fe20007ffe0ff */
[C---:B------:R-:W-:Y:S04]  /*9460*/  HMMA.16816.F32 R56, R136.reuse, R150, R56 ;  /* 0x000000968838723c */ /* 0x040fe80000001838 */
[----:B------:R-:W-:Y:S01]  /*9470*/  FADD.FTZ R2, R164, R2 ;  /* 0x00000002a4027221 */ /* 0x000fe20000010000 */
[----:B------:R-:W-:Y:S01]  /*9480*/  MOV R204, R203 ;  /* 0x000000cb00cc7202 */ /* 0x000fe20000000f00 */
[----:B------:R-:W-:Y:S02]  /*9490*/  FADD.FTZ R0, R179, R0 ;  /* 0x00000000b3007221 */ /* 0x000fe40000010000 */
[C---:B------:R-:W-:Y:S04]  /*94a0*/  HMMA.16816.F32 R60, R136.reuse, R152, R60 ;  /* 0x00000098883c723c */ /* 0x040fe8000000183c */
[----:B------:R-:W-:Y:S02]  /*94b0*/  FADD.FTZ R2, R163, R2 ;  /* 0x00000002a3027221 */ /* 0x000fe40000010000 */
[----:B------:R-:W-:Y:S02]  /*94c0*/  FADD.FTZ R0, R178, R0 ;  /* 0x00000000b2007221 */ /* 0x000fe40000010000 */
[C---:B------:R-:W-:Y:S08]  /*94d0*/  HMMA.16816.F32 R64, R136.reuse, R154, R64 ;  /* 0x0000009a8840723c */ /* 0x040ff00000001840 */
[C---:B------:R-:W-:Y:S08]  /*94e0*/  HMMA.16816.F32 R68, R136.reuse, R156, R68 ;  /* 0x0000009c8844723c */ /* 0x040ff00000001844 */
[C---:B------:R-:W-:Y:S08]  /*94f0*/  HMMA.16816.F32 R72, R136.reuse, R158, R72 ;  /* 0x0000009e8848723c */ /* 0x040ff00000001848 */
[C---:B--2---:R-:W-:Y:S07]  /*9500*/  HMMA.16816.F32 R76, R136.reuse, R4, R76 ;  /* 0x00000004884c723c */ /* 0x044fee000000184c */
[----:B------:R-:W-:Y:S01]  /*9510*/  FADD.FTZ R4, R162, R2 ;  /* 0x00000002a2047221 */ /* 0x000fe20000010000 */
[C---:B------:R-:W-:Y:S04]  /*9520*/  HMMA.16816.F32 R80, R136.reuse, R6, R80 ;  /* 0x000000068850723c */ /* 0x040fe80000001850 */
[----:B------:R-:W-:Y:S02]  /*9530*/  FADD.FTZ R2, R177, R0 ;  /* 0x00000000b1027221 */ /* 0x000fe40000010000 */
[----:B------:R-:W-:Y:S02]  /*9540*/  FADD.FTZ R0, R161, R4 ;  /* 0x00000004a1007221 */ /* 0x000fe40000010000 */
[C---:B---3--:R-:W-:Y:S04]  /*9550*/  HMMA.16816.F32 R84, R136.reuse, R8, R84 ;  /* 0x000000088854723c */ /* 0x048fe80000001854 */
[----:B------:R-:W-:Y:S02]  /*9560*/  FADD.FTZ R2, R176, R2 ;  /* 0x00000002b0027221 */ /* 0x000fe40000010000 */
[----:B------:R-:W-:Y:S01]  /*9570*/  FADD.FTZ R0, R160, R0 ;  /* 0x00000000a0007221 */ /* 0x000fe20000010000 */
[-C--:B------:R-:W-:Y:S01]  /*9580*/  MOV R8, R3.reuse ;  /* 0x0000000300087202 */ /* 0x080fe20000000f00 */
[C---:B------:R-:W-:Y:S04]  /*9590*/  HMMA.16816.F32 R88, R136.reuse, R10, R88 ;  /* 0x0000000a8858723c */ /* 0x040fe80000001858 */
[----:B------:R-:W-:Y:S02]  /*95a0*/  FADD.FTZ R2, R171, R2 ;  /* 0x00000002ab027221 */ /* 0x000fe40000010000 */
[----:B------:R-:W-:Y:S01]  /*95b0*/  FADD.FTZ R0, R126, R0 ;  /* 0x000000007e007221 */ /* 0x000fe20000010000 */
[----:B------:R-:W-:Y:S01]  /*95c0*/  MOV R126, R3 ;  /* 0x00000003007e7202 */ /* 0x000fe20000000f00 */
[C---:B-1----:R-:W-:Y:S04]  /*95d0*/  HMMA.16816.F32 R92, R136.reuse, R12, R92 ;  /* 0x0000000c885c723c */ /* 0x042fe8000000185c */
[----:B------:R-:W-:Y:S02]  /*95e0*/  FADD.FTZ R222, R170, R2 ;  /* 0x00000002aade7221 */ /* 0x000fe40000010000 */
[----:B------:R-:W-:Y:S01]  /*95f0*/  FADD.FTZ R223, R125, R0 ;  /* 0x000000007ddf7221 */ /* 0x000fe20000010000 */
[----:B------:R-:W-:Y:S01]  /*9600*/  MOV R125, R124 ;  /* 0x0000007c007d7202 */ /* 0x000fe20000000f00 */
[----:B------:R-:W-:Y:S01]  /*9610*/  HMMA.16816.F32 R96, R136, R14, R96 ;  /* 0x0000000e8860723c */ /* 0x000fe20000001860 */
[----:B------:R-:W-:-:S07]  /*9620*/  @P0 BRA `(.L_x_455) ;  /* 0xffffcba000000947 */ /* 0x000fce000383ffff */
.L_x_446:
[----:B------:R-:W-:Y:S02]  /*9630*/  IADD3 R0, R228, 0x7f, RZ ;  /* 0x0000007fe4007810 */ /* 0x000fe40007ffe0ff */
[----:B------:R-:W-:-:S03]  /*9640*/  IADD3 R2, R225, 0x1, -R226 ;  /* 0x00000001e1027810 */ /* 0x000fc60007ffe8e2 */
[----:B------:R-:W-:-:S05]  /*9650*/  @P2 IMAD.HI.U32 R3, R0, c[0x0][0x2c8], RZ ;  /* 0x0000b20000032a27 */ /* 0x000fca00078e00ff */
[----:B------:R-:W-:-:S05]  /*9660*/  @P2 SHF.R.U32.HI R0, RZ, c[0x0][0x2cc], R3 ;  /* 0x0000b300ff002a19 */ /* 0x000fca0000011603 */
[----:B------:R-:W-:-:S05]  /*9670*/  IMAD.IADD R0, R2, 0x1, R0 ;  /* 0x0000000102007824 */ /* 0x000fca00078e0200 */
[----:B------:R-:W-:Y:S01]  /*9680*/  IADD3 R2, R0, -c[0x0][0x324], RZ ;  /* 0x8000c90000027a10 */ /* 0x000fe20007ffe0ff */
[----:B------:R-:W-:Y:S05]  /*9690*/  @!P1 BRA `(.L_x_456) ;  /* 0x0000011000009947 */ /* 0x000fea0003800000 */
[----:B------:R-:W-:Y:S01]  /*96a0*/  ISETP.GT.AND P0, PT, R0, -0x1, PT ;  /* 0xffffffff0000780c */ /* 0x000fe20003f04270 */
[----:B------:R-:W-:-:S12]  /*96b0*/  BSSY B0, `(.L_x_457) ;  /* 0x000000d000007945 */ /* 0x000fd80003800000 */
        /* <DEDUP_REMOVED lines=8> */
.L_x_458:
[----:B------:R-:W-:-:S04]  /*9740*/  MOV R3, c[0x0][0x32c] ;  /* 0x0000cb0000037a02 */ /* 0x000fc80000000f00 */
[----:B------:R-:W-:-:S13]  /*9750*/  ISETP.NE.AND P0, PT, R3, 0x1, PT ;  /* 0x000000010300780c */ /* 0x000fda0003f05270 */
[----:B------:R-:W-:-:S05]  /*9760*/  @P0 IMAD.HI.U32 R3, R0, c[0x0][0x330], RZ ;  /* 0x0000cc0000030a27 */ /* 0x000fca00078e00ff */
[----:B------:R-:W-:Y:S02]  /*9770*/  @P0 SHF.R.U32.HI R0, RZ, c[0x0][0x334], R3 ;  /* 0x0000cd00ff000a19 */ /* 0x000fe40000011603 */
.L_x_459:
[----:B------:R-:W-:Y:S05]  /*9780*/  BSYNC B0 ;  /* 0x0000000000007941 */ /* 0x000fea0003800000 */
.L_x_457:
[----:B------:R-:W-:-:S05]  /*9790*/  IMAD R0, R0, c[0x0][0x32c], RZ ;  /* 0x0000cb0000007a24 */ /* 0x000fca00078e02ff */
[----:B------:R-:W-:-:S04]  /*97a0*/  IMNMX R2, R2, R0, !PT ;  /* 0x0000000002027217 */ /* 0x000fc80007800200 */
.L_x_456:
[----:B------:R-:W-:-:S04]  /*97b0*/  IADD3 R2, R2, 0x3f, RZ ;  /* 0x0000003f02027810 */ /* 0x000fc80007ffe0ff */
        /* <DEDUP_REMOVED lines=8> */
[----:B------:R-:W-:Y:S02]  /*9840*/  MOV R176, R203 ;  /* 0x000000cb00b07202 */ /* 0x000fe40000000f00 */
.L_x_461:
[----:B------:R-:W-:Y:S04]  /*9850*/  DEPBAR.LE SB0, 0x0 ;  /* 0x000080000000791a */ /* 0x000fe80000000000 */
[----:B------:R-:W-:Y:S01]  /*9860*/  WARPSYNC 0xffffffff ;  /* 0xffffffff00007948 */ /* 0x000fe20003800000 */
[----:B------:R-:W-:Y:S01]  /*9870*/  BAR.SYNC.DEFER_BLOCKING 0x0 ;  /* 0x0000000000007b1d */ /* 0x000fe20000010000 */
[----:B------:R-:W-:Y:S02]  /*9880*/  ISETP.GT.AND P6, PT, R206, R176, PT ;  /* 0x000000b0ce00720c */ /* 0x000fe40003fc4270 */
[C---:B------:R-:W-:Y:S11]  /*9890*/  IADD3 R203, R176.reuse, -0x1, RZ ;  /* 0xffffffffb0cb7810 */ /* 0x040ff60007ffe0ff */
[----:B------:R-:W-:Y:S01]  /*98a0*/  @!P6 SHF.R.S32.HI R0, RZ, 0x1f, R176 ;  /* 0x0000001fff00e819 */ /* 0x000fe200000114b0 */
[----:B------:R-:W-:Y:S01]  /*98b0*/  @!P6 IMAD.WIDE.U32 R2, R176, c[0x0][0x208], RZ ;  /* 0x00008200b002ea25 */ /* 0x000fe200078e00ff */
[----:B------:R-:W-:Y:S03]  /*98c0*/  @!P6 MOV R4, c[0x0][0x208] ;  /* 0x000082000004ea02 */ /* 0x000fe60000000f00 */
[----:B------:R-:W-:Y:S04]  /*98d0*/  @!P6 IMAD R0, R0, c[0x0][0x208], RZ ;  /* 0x000082000000ea24 */ /* 0x000fe800078e02ff */
[----:B------:R-:W-:Y:S01]  /*98e0*/  @!P6 IMAD R0, R176, c[0x0][0x20c], R0 ;  /* 0x00008300b000ea24 */ /* 0x000fe200078e0200 */
[----:B------:R-:W-:Y:S04]  /*98f0*/  LDSM.16.M88.4 R32, [R187] ;  /* 0x00000000bb20783b */ /* 0x000fe80000000200 */
[----:B------:R-:W-:Y:S02]  /*9900*/  @!P6 IADD3 R3, R3, R0, RZ ;  /* 0x000000000303e210 */ /* 0x000fe40007ffe0ff */
[C---:B------:R-:W-:Y:S02]  /*9910*/  @!P6 SHF.L.U32 R0, R2.reuse, 0x6, RZ ;  /* 0x000000060200e819 */ /* 0x040fe400000006ff */
[----:B------:R-:W1:Y:S01]  /*9920*/  LDSM.16.M88.4 R8, [R180] ;  /* 0x00000000b408783b */ /* 0x000e620000000200 */
[----:B------:R-:W-:Y:S02]  /*9930*/  @!P6 SHF.L.U64.HI R2, R2, 0x6, R3 ;  /* 0x000000060202e819 */ /* 0x000fe40000010203 */
[----:B------:R-:W-:Y:S02]  /*9940*/  @!P6 MOV R3, c[0x0][0x20c] ;  /* 0x000083000003ea02 */ /* 0x000fe40000000f00 */
[C---:B------:R-:W-:Y:S03]  /*9950*/  @!P6 LEA R28, P0, R4.reuse, R0, 0x5 ;  /* 0x00000000041ce211 */ /* 0x040fe600078028ff */
[----:B------:R-:W2:Y:S01]  /*9960*/  LDSM.16.M88.4 R16, [R180+0x800] ;  /* 0x00080000b410783b */ /* 0x000ea20000000200 */
[----:B------:R-:W-:Y:S02]  /*9970*/  @!P6 LEA.HI.X R3, R4, R2, R3, 0x5, P0 ;  /* 0x000000020403e211 */ /* 0x000fe400000f2c03 */
[----:B------:R-:W-:Y:S04]  /*9980*/  @!P6 IADD3 R4, P0, R0, R210, RZ ;  /* 0x000000d20004e210 */ /* 0x000fe80007f1e0ff */
[-C--:B------:R-:W-:Y:S01]  /*9990*/  @!P6 IADD3.X R5, R2, R212.reuse, RZ, P0, !PT ;  /* 0x000000d40205e210 */ /* 0x080fe200007fe4ff */
[----:B------:R-:W3:Y:S01]  /*99a0*/  LDSM.16.M88.4 R24, [R180+0x1000] ;  /* 0x00100000b418783b */ /* 0x000ee20000000200 */
[C---:B------:R-:W-:Y:S04]  /*99b0*/  @!P6 LEA R164, P0, R4.reuse, c[0x0][0x1f8], 0x1 ;  /* 0x00007e0004a4ea11 */ /* 0x040fe800078008ff */
[----:B------:R-:W-:Y:S02]  /*99c0*/  @!P6 LEA.HI.X R165, R4, c[0x0][0x1fc], R5, 0x1, P0 ;  /* 0x00007f0004a5ea11 */ /* 0x000fe400000f0c05 */
[----:B------:R-:W-:Y:S01]  /*99d0*/  @!P6 IADD3 R20, P0, R210, 0x40, RZ ;  /* 0x00000040d214e810 */ /* 0x000fe20007f1e0ff */
[----:B------:R-:W4:Y:S03]  /*99e0*/  LDSM.16.M88.4 R136, [R180+0x1800] ;  /* 0x00180000b488783b */ /* 0x000f260000000200 */
[----:B------:R-:W-:Y:S02]  /*99f0*/  @!P6 IADD3.X R22, RZ, R212, RZ, P0, !PT ;  /* 0x000000d4ff16e210 */ /* 0x000fe400007fe4ff */
[----:B------:R-:W-:Y:S03]  /*9a00*/  @!P6 IADD3 R4, P0, R0, R20, RZ ;  /* 0x000000140004e210 */ /* 0x000fe60007f1e0ff */
[----:B------:R-:W-:Y:S01]  /*9a10*/  LDSM.16.M88.4 R140, [R188] ;  /* 0x00000000bc8c783b */ /* 0x000fe20000000200 */
[----:B------:R-:W-:Y:S02]  /*9a20*/  @!P6 IADD3.X R5, R2, R22, RZ, P0, !PT ;  /* 0x000000160205e210 */ /* 0x000fe400007fe4ff */
[C---:B------:R-:W-:Y:S04]  /*9a30*/  @!P6 LEA R162, P0, R4.reuse, c[0x0][0x1f8], 0x1 ;  /* 0x00007e0004a2ea11 */ /* 0x040fe800078008ff */
[----:B------:R-:W-:Y:S01]  /*9a40*/  @!P6 LEA.HI.X R163, R4, c[0x0][0x1fc], R5, 0x1, P0 ;  /* 0x00007f0004a3ea11 */ /* 0x000fe200000f0c05 */
[----:B------:R-:W5:Y:S01]  /*9a50*/  LDSM.16.M88.4 R144, [R191] ;  /* 0x00000000bf90783b */ /* 0x000f620000000200 */
[C---:B-1----:R-:W-:Y:S03]  /*9a60*/  HMMA.16816.F32 R4, R32.reuse, R8, RZ ;  /* 0x000000082004723c */ /* 0x042fe600000018ff */
[----:B------:R-:W-:Y:S04]  /*9a70*/  @!P6 IADD3 R21, P0, R210, 0x80, RZ ;  /* 0x00000080d215e810 */ /* 0x000fe80007f1e0ff */
[----:B------:R-:W1:Y:S01]  /*9a80*/  LDSM.16.M88.4 R148, [R202] ;  /* 0x00000000ca94783b */ /* 0x000e620000000200 */
[C---:B------:R-:W-:Y:S01]  /*9a90*/  HMMA.16816.F32 R8, R32.reuse, R10, RZ ;  /* 0x0000000a2008723c */ /* 0x040fe200000018ff */
[----:B------:R-:W-:Y:S03]  /*9aa0*/  @!P6 IADD3.X R29, RZ, R212, RZ, P0, !PT ;  /* 0x000000d4ff1de210 */ /* 0x000fe600007fe4ff */
[----:B------:R-:W-:Y:S03]  /*9ab0*/  @!P6 IADD3 R0, P0, R0, R21, RZ ;  /* 0x000000150000e210 */ /* 0x000fe60007f1e0ff */
[----:B------:R-:W1:Y:S01]  /*9ac0*/  LDSM.16.M88.4 R152, [R201] ;  /* 0x00000000c998783b */ /* 0x000e620000000200 */
[C---:B--2---:R-:W-:Y:S01]  /*9ad0*/  HMMA.16816.F32 R12, R32.reuse, R16, RZ ;  /* 0x00000010200c723c */ /* 0x044fe200000018ff */
[----:B------:R-:W-:Y:S03]  /*9ae0*/  @!P6 IADD3.X R2, R2, R29, RZ, P0, !PT ;  /* 0x0000001d0202e210 */ /* 0x000fe600007fe4ff */
[C---:B------:R-:W-:Y:S04]  /*9af0*/  @!P6 LEA R160, P0, R0.reuse, c[0x0][0x1f8], 0x1 ;  /* 0x00007e0000a0ea11 */ /* 0x040fe800078008ff */
[C---:B------:R-:W-:Y:S01]  /*9b00*/  HMMA.16816.F32 R16, R32.reuse, R18, RZ ;  /* 0x000000122010723c */ /* 0x040fe200000018ff */
[----:B------:R-:W-:Y:S03]  /*9b10*/  @!P6 LEA.HI.X R161, R0, c[0x0][0x1fc], R2, 0x1, P0 ;  /* 0x00007f0000a1ea11 */ /* 0x000fe600000f0c02 */
[C---:B------:R-:W-:Y:S04]  /*9b20*/  @!P6 IADD3 R2, P0, R28.reuse, R20, RZ ;  /* 0x000000141c02e210 */ /* 0x040fe80007f1e0ff */
[C---:B------:R-:W-:Y:S04]  /*9b30*/  @!P6 IADD3.X R127, R3.reuse, R22, RZ, P0, !PT ;  /* 0x00000016037fe210 */ /* 0x040fe800007fe4ff */
[C---:B------:R-:W-:Y:S02]  /*9b40*/  @!P6 IADD3 R124, P0, R28.reuse, R21, RZ ;  /* 0x000000151c7ce210 */ /* 0x040fe40007f1e0ff */
[C---:B---3--:R-:W-:Y:S02]  /*9b50*/  HMMA.16816.F32 R20, R32.reuse, R24, RZ ;  /* 0x000000182014723c */ /* 0x048fe400000018ff */
[C---:B------:R-:W-:Y:S02]  /*9b60*/  @!P6 IADD3.X R166, R3.reuse, R29, RZ, P0, !PT ;  /* 0x0000001d03a6e210 */ /* 0x040fe400007fe4ff */
[----:B------:R-:W-:Y:S04]  /*9b70*/  @!P6 IADD3 R0, P0, R28, R210, RZ ;  /* 0x000000d21c00e210 */ /* 0x000fe80007f1e0ff */
[C---:B------:R-:W-:Y:S01]  /*9b80*/  HMMA.16816.F32 R24, R32.reuse, R26, RZ ;  /* 0x0000001a2018723c */ /* 0x040fe200000018ff */
[----:B------:R-:W-:Y:S03]  /*9b90*/  @!P6 IADD3.X R3, R3, R212, RZ, P0, !PT ;  /* 0x000000d40303e210 */ /* 0x000fe600007fe4ff */
[C---:B------:R-:W-:Y:S04]  /*9ba0*/  @!P6 LEA R158, P0, R0.reuse, c[0x0][0x1f8], 0x1 ;  /* 0x00007e00009eea11 */ /* 0x040fe800078008ff */
[C---:B----4-:R-:W-:Y:S01]  /*9bb0*/  HMMA.16816.F32 R28, R32.reuse, R136, RZ ;  /* 0x00000088201c723c */ /* 0x050fe200000018ff */
[----:B------:R-:W-:Y:S03]  /*9bc0*/  @!P6 LEA.HI.X R159, R0, c[0x0][0x1fc], R3, 0x1, P0 ;  /* 0x00007f00009fea11 */ /* 0x000fe600000f0c03 */
[C---:B------:R-:W-:Y:S04]  /*9bd0*/  @!P6 LEA R156, P0, R2.reuse, c[0x0][0x1f8], 0x1 ;  /* 0x00007e00029cea11 */ /* 0x040fe800078008ff */
[----:B------:R-:W-:Y:S01]  /*9be0*/  HMMA.16816.F32 R32, R32, R138, RZ ;  /* 0x0000008a2020723c */ /* 0x000fe200000018ff */
[----:B------:R-:W2:Y:S03]  /*9bf0*/  LDSM.16.M88.4 R136, [R200] ;  /* 0x00000000c888783b */ /* 0x000ea60000000200 */
[----:B------:R-:W-:Y:S02]  /*9c00*/  @!P6 LEA.HI.X R157, R2, c[0x0][0x1fc], R127, 0x1, P0 ;  /* 0x00007f00029dea11 */ /* 0x000fe400000f0c7f */
[C---:B------:R-:W-:Y:S02]  /*9c10*/  @!P6 LEA R2, P0, R124.reuse, c[0x0][0x1f8], 0x1 ;  /* 0x00007e007c02ea11 */ /* 0x040fe400078008ff */
[C---:B-----5:R-:W-:Y:S01]  /*9c20*/  HMMA.16816.F32 R4, R140.reuse, R144, R4 ;  /* 0x000000908c04723c */ /* 0x060fe20000001804 */
[----:B------:R-:W-:Y:S01]  /*9c30*/  @!PT LDS RZ, [RZ] ;  /* 0x00000000fffff984 */ /* 0x000fe20000000800 */
[----:B------:R-:W-:Y:S01]  /*9c40*/  @!PT LDS RZ, [RZ] ;  /* 0x00000000fffff984 */ /* 0x000fe20000000800 */
[----:B------:R-:W-:Y:S01]  /*9c50*/  @!PT LDS RZ, [RZ] ;  /* 0x00000000fffff984 */ /* 0x000fe20000000800 */
[----:B------:R3:W-:Y:S04]  /*9c60*/  @!P6 LDGSTS.E.BYPASS.LTC128B.128 [R205+0x100], [R164.64], !P5 ;  /* 0x00100000a4cdefae */ /* 0x0007e8000e901d46 */
[----:B------:R-:W-:Y:S03]  /*9c70*/  @!P6 LEA.HI.X R3, R124, c[0x0][0x1fc], R166, 0x1, P0 ;  /* 0x00007f007c03ea11 */ /* 0x000fe600000f0ca6 */
[C---:B------:R-:W-:Y:S01]  /*9c80*/  HMMA.16816.F32 R8, R140.reuse, R146, R8 ;  /* 0x000000928c08723c */ /* 0x040fe20000001808 */
[----:B------:R4:W-:Y:S07]  /*9c90*/  @!P6 LDGSTS.E.BYPASS.LTC128B.128 [R205+0x2100], [R162.64], !P4 ;  /* 0x02100000a2cdefae */ /* 0x0009ee000e101d46 */
[C---:B-1----:R-:W-:Y:S01]  /*9ca0*/  HMMA.16816.F32 R12, R140.reuse, R148, R12 ;  /* 0x000000948c0c723c */ /* 0x042fe2000000180c */
[----:B------:R4:W-:Y:S07]  /*9cb0*/  @!P6 LDGSTS.E.BYPASS.LTC128B.128 [R205+0x4100], [R160.64], !P3 ;  /* 0x04100000a0cdefae */ /* 0x0009ee000d901d46 */
[C---:B------:R-:W-:Y:S01]  /*9cc0*/  HMMA.16816.F32 R16, R140.reuse, R150, R16 ;  /* 0x000000968c10723c */ /* 0x040fe20000001810 */
[----:B------:R1:W-:Y:S07]  /*9cd0*/  @!P6 LDGSTS.E.BYPASS.LTC128B.128 [R205+0x1100], [R158.64], !P5 ;  /* 0x011000009ecdefae */ /* 0x0003ee000e901d46 */
[C---:B------:R-:W-:Y:S01]  /*9ce0*/  HMMA.16816.F32 R20, R140.reuse, R152, R20 ;  /* 0x000000988c14723c */ /* 0x040fe20000001814 */
[----:B------:R1:W-:Y:S07]  /*9cf0*/  @!P6 LDGSTS.E.BYPASS.LTC128B.128 [R205+0x3100], [R156.64], !P4 ;  /* 0x031000009ccdefae */ /* 0x0003ee000e101d46 */
[C---:B------:R-:W-:Y:S01]  /*9d00*/  HMMA.16816.F32 R24, R140.reuse, R154, R24 ;  /* 0x0000009a8c18723c */ /* 0x040fe20000001818 */
[----:B------:R5:W-:Y:S02]  /*9d10*/  @!P6 LDGSTS.E.BYPASS.LTC128B.128 [R205+0x5100], [R2.64], !P3 ;  /* 0x0510000002cdefae */ /* 0x000be4000d901d46 */
[----:B------:R-:W-:Y:S05]  /*9d20*/  ISETP.GT.AND P6, PT, R176, R206, PT ;  /* 0x000000ceb000720c */ /* 0x000fea0003fc4270 */
[C---:B--2---:R-:W-:Y:S01]  /*9d30*/  HMMA.16816.F32 R28, R140.reuse, R136, R28 ;  /* 0x000000888c1c723c */ /* 0x044fe2000000181c */
[----:B----4-:R-:W-:Y:S07]  /*9d40*/  LDSM.16.M88.4 R160, [R186] ;  /* 0x00000000baa0783b */ /* 0x010fee0000000200 */
[----:B------:R-:W-:Y:S01]  /*9d50*/  HMMA.16816.F32 R32, R140, R138, R32 ;  /* 0x0000008a8c20723c */ /* 0x000fe20000001820 */
[----:B------:R-:W-:Y:S03]  /*9d60*/  LDSM.16.M88.4 R144, [R186+0x800] ;  /* 0x00080000ba90783b */ /* 0x000fe60000000200 */
[----:B------:R-:W-:Y:S05]  /*9d70*/  @P6 SHF.R.S32.HI R127, RZ, 0x1f, R203 ;  /* 0x0000001fff7f6819 */ /* 0x000fea00000114cb */
[----:B-1----:R-:W1:Y:S03]  /*9d80*/  LDSM.16.M88.4 R156, [R190] ;  /* 0x00000000be9c783b */ /* 0x002e660000000200 */
[----:B------:R-:W-:Y:S05]  /*9d90*/  @P6 IMAD R127, R127, c[0x0][0x1e0], RZ ;  /* 0x000078007f7f6a24 */ /* 0x000fea00078e02ff */
[----:B---3--:R-:W2:Y:S08]  /*9da0*/  LDSM.16.M88.4 R164, [R186+0x1000] ;  /* 0x00100000baa4783b */ /* 0x008eb00000000200 */
[----:B------:R-:W0:Y:S08]  /*9db0*/  LDGDEPBAR ;  /* 0x00000000000079af */ /* 0x000e300000000000 */
[----:B------:R-:W3:Y:S08]  /*9dc0*/  LDSM.16.M88.4 R148, [R186+0x1800] ;  /* 0x00180000ba94783b */ /* 0x000ef00000000200 */
[----:B------:R-:W-:Y:S01]  /*9dd0*/  LDSM.16.M88.4 R152, [R189] ;  /* 0x00000000bd98783b */ /* 0x000fe20000000200 */
[C---:B-1----:R-:W-:Y:S07]  /*9de0*/  HMMA.16816.F32 R4, R156.reuse, R160, R4 ;  /* 0x000000a09c04723c */ /* 0x042fee0000001804 */
[----:B------:R-:W1:Y:S01]  /*9df0*/  LDSM.16.M88.4 R168, [R183] ;  /* 0x00000000b7a8783b */ /* 0x000e620000000200 */
[C---:B------:R-:W-:Y:S07]  /*9e00*/  HMMA.16816.F32 R8, R156.reuse, R162, R8 ;  /* 0x000000a29c08723c */ /* 0x040fee0000001808 */
[----:B------:R-:W4:Y:S01]  /*9e10*/  LDSM.16.M88.4 R136, [R183+0x800] ;  /* 0x00080000b788783b */ /* 0x000f220000000200 */
[C---:B------:R-:W-:Y:S07]  /*9e20*/  HMMA.16816.F32 R12, R156.reuse, R144, R12 ;  /* 0x000000909c0c723c */ /* 0x040fee000000180c */
[----:B------:R-:W1:Y:S01]  /*9e30*/  LDSM.16.M88.4 R140, [R183+0x1000] ;  /* 0x00100000b78c783b */ /* 0x000e620000000200 */
[C---:B------:R-:W-:Y:S07]  /*9e40*/  HMMA.16816.F32 R16, R156.reuse, R146, R16 ;  /* 0x000000929c10723c */ /* 0x040fee0000001810 */
[----:B------:R-:W4:Y:S01]  /*9e50*/  LDSM.16.M88.4 R144, [R183+0x1800] ;  /* 0x00180000b790783b */ /* 0x000f220000000200 */
[C---:B--2---:R-:W-:Y:S07]  /*9e60*/  HMMA.16816.F32 R20, R156.reuse, R164, R20 ;  /* 0x000000a49c14723c */ /* 0x044fee0000001814 */
[----:B------:R-:W-:Y:S01]  /*9e70*/  LDSM.16.M88.4 R160, [R180+0x2800] ;  /* 0x00280000b4a0783b */ /* 0x000fe20000000200 */
[C---:B------:R-:W-:Y:S07]  /*9e80*/  HMMA.16816.F32 R24, R156.reuse, R166, R24 ;  /* 0x000000a69c18723c */ /* 0x040fee0000001818 */
[----:B------:R-:W-:Y:S01]  /*9e90*/  LDSM.16.M88.4 R164, [R188+0x4000] ;  /* 0x00400000bca4783b */ /* 0x000fe20000000200 */
[C---:B---3--:R-:W-:Y:S07]  /*9ea0*/  HMMA.16816.F32 R28, R156.reuse, R148, R28 ;  /* 0x000000949c1c723c */ /* 0x048fee000000181c */
[----:B------:R-:W-:Y:S01]  /*9eb0*/  LDSM.16.M88.4 R172, [R183+0x4000] ;  /* 0x00400000b7ac783b */ /* 0x000fe20000000200 */
[----:B------:R-:W-:Y:S07]  /*9ec0*/  HMMA.16816.F32 R32, R156, R150, R32 ;  /* 0x000000969c20723c */ /* 0x000fee0000001820 */
[----:B------:R-:W-:Y:S01]  /*9ed0*/  LDSM.16.M88.4 R148, [R187+0x4000] ;  /* 0x00400000bb94783b */ /* 0x000fe20000000200 */
[C---:B-1----:R-:W-:Y:S07]  /*9ee0*/  HMMA.16816.F32 R4, R152.reuse, R168, R4 ;  /* 0x000000a89804723c */ /* 0x042fee0000001804 */
[----:B------:R-:W1:Y:S01]  /*9ef0*/  LDSM.16.M88.4 R156, [R180+0x2000] ;  /* 0x00200000b49c783b */ /* 0x000e620000000200 */
[C---:B------:R-:W-:Y:S07]  /*9f00*/  HMMA.16816.F32 R8, R152.reuse, R170, R8 ;  /* 0x000000aa9808723c */ /* 0x040fee0000001808 */
[----:B------:R-:W-:Y:S01]  /*9f10*/  LDSM.16.M88.4 R168, [R199] ;  /* 0x00000000c7a8783b */ /* 0x000fe20000000200 */
[C---:B----4-:R-:W-:Y:S08]  /*9f20*/  HMMA.16816.F32 R12, R152.reuse, R136, R12 ;  /* 0x00000088980c723c */ /* 0x050ff0000000180c */
[C---:B------:R-:W-:Y:S01]  /*9f30*/  HMMA.16816.F32 R16, R152.reuse, R138, R16 ;  /* 0x0000008a9810723c */ /* 0x040fe20000001810 */
[----:B------:R-:W2:Y:S07]  /*9f40*/  LDSM.16.M88.4 R136, [R180+0x3000] ;  /* 0x00300000b488783b */ /* 0x000eae0000000200 */
[C---:B------:R-:W-:Y:S08]  /*9f50*/  HMMA.16816.F32 R20, R152.reuse, R140, R20 ;  /* 0x0000008c9814723c */ /* 0x040ff00000001814 */
[C---:B------:R-:W-:Y:S01]  /*9f60*/  HMMA.16816.F32 R24, R152.reuse, R142, R24 ;  /* 0x0000008e9818723c */ /* 0x040fe20000001818 */
[----:B------:R-:W3:Y:S07]  /*9f70*/  LDSM.16.M88.4 R140, [R180+0x3800] ;  /* 0x00380000b48c783b */ /* 0x000eee0000000200 */
[C---:B------:R-:W-:Y:S08]  /*9f80*/  HMMA.16816.F32 R28, R152.reuse, R144, R28 ;  /* 0x00000090981c723c */ /* 0x040ff0000000181c */
[----:B------:R-:W-:Y:S01]  /*9f90*/  HMMA.16816.F32 R32, R152, R146, R32 ;  /* 0x000000929820723c */ /* 0x000fe20000001820 */
[----:B------:R-:W4:Y:S07]  /*9fa0*/  LDSM.16.M88.4 R144, [R198] ;  /* 0x00000000c690783b */ /* 0x000f2e0000000200 */
[C---:B-1----:R-:W-:Y:S01]  /*9fb0*/  HMMA.16816.F32 R4, R148.reuse, R156, R4 ;  /* 0x0000009c9404723c */ /* 0x042fe20000001804 */
[----:B------:R-:W1:Y:S07]  /*9fc0*/  LDSM.16.M88.4 R152, [R197] ;  /* 0x00000000c598783b */ /* 0x000e6e0000000200 */
[C---:B------:R-:W-:Y:S01]  /*9fd0*/  HMMA.16816.F32 R8, R148.reuse, R158, R8 ;  /* 0x0000009e9408723c */ /* 0x040fe20000001808 */
[----:B------:R-:W1:Y:S07]  /*9fe0*/  LDSM.16.M88.4 R156, [R196] ;  /* 0x00000000c49c783b */ /* 0x000e6e0000000200 */
        /* <DEDUP_REMOVED lines=19> */
[C---:B------:R-:W-:Y:S08]  /*a120*/  HMMA.16816.F32 R28, R164.reuse, R156, R28 ;  /* 0x0000009ca41c723c */ /* 0x040ff0000000181c */
[----:B------:R-:W-:Y:S01]  /*a130*/  HMMA.16816.F32 R32, R164, R158, R32 ;  /* 0x0000009ea420723c */ /* 0x000fe20000001820 */
[----:B------:R-:W1:Y:S07]  /*a140*/  LDSM.16.M88.4 R156, [R183+0x2800] ;  /* 0x00280000b79c783b */ /* 0x000e6e0000000200 */
[C---:B--2---:R-:W-:Y:S01]  /*a150*/  HMMA.16816.F32 R4, R136.reuse, R160, R4 ;  /* 0x000000a08804723c */ /* 0x044fe20000001804 */
[----:B------:R-:W-:Y:S07]  /*a160*/  LDSM.16.M88.4 R164, [R180+0x5000] ;  /* 0x00500000b4a4783b */ /* 0x000fee0000000200 */
[C---:B------:R-:W-:Y:S01]  /*a170*/  HMMA.16816.F32 R8, R136.reuse, R162, R8 ;  /* 0x000000a28808723c */ /* 0x040fe20000001808 */
[----:B------:R-:W-:Y:S07]  /*a180*/  LDSM.16.M88.4 R160, [R180+0x4800] ;  /* 0x00480000b4a0783b */ /* 0x000fee0000000200 */
[C---:B---3--:R-:W-:Y:S08]  /*a190*/  HMMA.16816.F32 R12, R136.reuse, R140, R12 ;  /* 0x0000008c880c723c */ /* 0x048ff0000000180c */
[C---:B------:R-:W-:Y:S01]  /*a1a0*/  HMMA.16816.F32 R16, R136.reuse, R142, R16 ;  /* 0x0000008e8810723c */ /* 0x040fe20000001810 */
[----:B------:R-:W2:Y:S07]  /*a1b0*/  LDSM.16.M88.4 R140, [R183+0x3000] ;  /* 0x00300000b78c783b */ /* 0x000eae0000000200 */
[C---:B----4-:R-:W-:Y:S08]  /*a1c0*/  HMMA.16816.F32 R20, R136.reuse, R144, R20 ;  /* 0x000000908814723c */ /* 0x050ff00000001814 */
        /* <DEDUP_REMOVED lines=9> */
[C---:B------:R-:W-:Y:S08]  /*a260*/  HMMA.16816.F32 R12, R152.reuse, R156, R12 ;  /* 0x0000009c980c723c */ /* 0x040ff0000000180c */
        /* <DEDUP_REMOVED lines=17> */
[----:B------:R-:W1:Y:S07]  /*a380*/  LDSM.16.M88.4 R164, [R186+0x4000] ;  /* 0x00400000baa4783b */ /* 0x000e6e0000000200 */
        /* <DEDUP_REMOVED lines=15> */
[C---:B------:R-:W-:Y:S08]  /*a480*/  HMMA.16816.F32 R4, R160.reuse, R164, R4 ;  /* 0x000000a4a004723c */ /* 0x040ff00000001804 */
        /* <DEDUP_REMOVED lines=16> */
[----:B-----5:R-:W-:Y:S02]  /*a590*/  FMNMX.FTZ R2, R6, R126, !PT ;  /* 0x0000007e06027209 */ /* 0x020fe40007810000 */
[C---:B----4-:R-:W-:Y:S04]  /*a5a0*/  HMMA.16816.F32 R20, R168.reuse, R136, R20 ;  /* 0x00000088a814723c */ /* 0x050fe80000001814 */
[----:B------:R-:W-:Y:S02]  /*a5b0*/  FMNMX.FTZ R0, R5, R0, !PT ;  /* 0x0000000005007209 */ /* 0x000fe40007810000 */
[----:B------:R-:W-:Y:S02]  /*a5c0*/  FMNMX.FTZ R2, R7, R2, !PT ;  /* 0x0000000207027209 */ /* 0x000fe40007810000 */
[C---:B------:R-:W-:Y:S01]  /*a5d0*/  HMMA.16816.F32 R24, R168.reuse, R138, R24 ;  /* 0x0000008aa818723c */ /* 0x040fe20000001818 */
[----:B------:R-:W-:Y:S03]  /*a5e0*/  @P6 MOV R137, c[0x0][0x1e0] ;  /* 0x0000780000896a02 */ /* 0x000fe60000000f00 */
[----:B------:R-:W-:Y:S02]  /*a5f0*/  FMNMX.FTZ R0, R8, R0, !PT ;  /* 0x0000000008007209 */ /* 0x000fe40007810000 */
[----:B------:R-:W-:Y:S01]  /*a600*/  FMNMX.FTZ R2, R10, R2, !PT ;  /* 0x000000020a027209 */ /* 0x000fe20007810000 */
[----:B------:R-:W-:Y:S01]  /*a610*/  @P6 IMAD.WIDE.U32 R138, R203, c[0x0][0x1e0], RZ ;  /* 0x00007800cb8a6a25 */ /* 0x000fe200078e00ff */
        /* <DEDUP_REMOVED lines=30> */
[----:B------:R-:W2:Y:S01]  /*a800*/  SHFL.BFLY PT, R2, R0, 0x2, 0x1f ;  /* 0x0c401f0000027f89 */ /* 0x000ea200000e0000 */
[----:B-1----:R-:W-:Y:S01]  /*a810*/  FMNMX.FTZ R124, R3, R124, !PT ;  /* 0x0000007c037c7209 */ /* 0x002fe20007810000 */
[----:B------:R-:W-:Y:S06]  /*a820*/  @P6 IMAD R3, R203, c[0x0][0x1e4], R127 ;  /* 0x00007900cb036a24 */ /* 0x000fec00078e027f */
[----:B------:R-:W1:Y:S01]  /*a830*/  SHFL.BFLY PT, R140, R124, 0x1, 0x1f ;  /* 0x0c201f007c8c7f89 */ /* 0x000e6200000e0000 */
[----:B--2---:R-:W-:Y:S02]  /*a840*/  FMNMX.FTZ R0, R0, R2, !PT ;  /* 0x0000000200007209 */ /* 0x004fe40007810000 */
[----:B------:R-:W-:Y:S05]  /*a850*/  @P6 IADD3 R2, R139, R3, RZ ;  /* 0x000000038b026210 */ /* 0x000fea0007ffe0ff */
[----:B------:R-:W2:Y:S01]  /*a860*/  SHFL.BFLY PT, R3, R0, 0x1, 0x1f ;  /* 0x0c201f0000037f89 */ /* 0x000ea200000e0000 */
[----:B------:R-:W-:Y:S02]  /*a870*/  @P6 SHF.L.U64.HI R127, R138, 0x6, R2 ;  /* 0x000000068a7f6819 */ /* 0x000fe40000010202 */
[C---:B------:R-:W-:Y:S02]  /*a880*/  @P6 LEA R138, P0, R137.reuse, R136, 0x5 ;  /* 0x00000088898a6211 */ /* 0x040fe400078028ff */
[----:B------:R-:W-:Y:S04]  /*a890*/  @P6 MOV R2, c[0x0][0x1e4] ;  /* 0x0000790000026a02 */ /* 0x000fe80000000f00 */
[----:B------:R-:W-:Y:S02]  /*a8a0*/  @P6 LEA.HI.X R137, R137, R127, R2, 0x5, P0 ;  /* 0x0000007f89896211 */ /* 0x000fe400000f2c02 */
[----:B------:R-:W-:Y:S04]  /*a8b0*/  @P6 IADD3 R2, P0, R136, R208, RZ ;  /* 0x000000d088026210 */ /* 0x000fe80007f1e0ff */
[----:B------:R-:W-:Y:S02]  /*a8c0*/  @P6 IADD3.X R139, R127, R207, RZ, P0, !PT ;  /* 0x000000cf7f8b6210 */ /* 0x000fe400007fe4ff */
[----:B-1----:R-:W-:Y:S02]  /*a8d0*/  FMNMX.FTZ R124, R124, R140, !PT ;  /* 0x0000008c7c7c7209 */ /* 0x002fe40007810000 */
[----:B------:R-:W-:Y:S03]  /*a8e0*/  @P6 LEA R146, P0, R2, c[0x0][0x1c8], 0x1 ;  /* 0x0000720002926a11 */ /* 0x000fe600078008ff */
[----:B------:R-:W-:Y:S01]  /*a8f0*/  FMUL.FTZ R164, R124, c[0x0][0x2d0] ;  /* 0x0000b4007ca47a20 */ /* 0x000fe20000410000 */
[----:B------:R-:W-:Y:S01]  /*a900*/  @P6 LEA.HI.X R147, R2, c[0x0][0x1cc], R139, 0x1, P0 ;  /* 0x0000730002936a11 */ /* 0x000fe200000f0c8b */
[----:B------:R-:W-:Y:S01]  /*a910*/  FADD.FTZ R2, -R124, R125 ;  /* 0x0000007d7c027221 */ /* 0x000fe20000010100 */
[----:B--2---:R-:W-:Y:S01]  /*a920*/  FMNMX.FTZ R3, R0, R3, !PT ;  /* 0x0000000300037209 */ /* 0x004fe20007810000 */
[--C-:B------:R-:W-:Y:S01]  /*a930*/  FFMA.FTZ R5, R5, c[0x0][0x2d0], -R164.reuse ;  /* 0x0000b40005057a23 */ /* 0x100fe200000108a4 */
[----:B------:R-:W-:Y:S01]  /*a940*/  @P6 IADD3 R143, P0, R208, 0x40, RZ ;  /* 0x00000040d08f6810 */ /* 0x000fe20007f1e0ff */
[----:B------:R-:W-:Y:S01]  /*a950*/  FMUL.FTZ R0, R2, c[0x0][0x2d0] ;  /* 0x0000b40002007a20 */ /* 0x000fe20000410000 */
[----:B------:R1:W-:Y:S01]  /*a960*/  @P6 LDGSTS.E.BYPASS.LTC128B.128 [R205+0x6100], [R146.64], !P5 ;  /* 0x0610000092cd6fae */ /* 0x0003e2000e901d46 */
[--C-:B------:R-:W-:Y:S01]  /*a970*/  FFMA.FTZ R4, R4, c[0x0][0x2d0], -R164.reuse ;  /* 0x0000b40004047a23 */ /* 0x100fe200000108a4 */
[----:B------:R-:W-:Y:S01]  /*a980*/  @P6 IADD3.X R142, RZ, R207, RZ, P0, !PT ;  /* 0x000000cfff8e6210 */ /* 0x000fe200007fe4ff */
[----:B------:R2:W3:Y:S01]  /*a990*/  MUFU.EX2 R2, R0 ;  /* 0x0000000000027308 */ /* 0x0004e20000000800 */
[----:B------:R-:W-:Y:S01]  /*a9a0*/  @P6 IADD3 R125, P0, R136, R143, RZ ;  /* 0x0000008f887d6210 */ /* 0x000fe20007f1e0ff */
[--C-:B------:R-:W-:Y:S02]  /*a9b0*/  FFMA.FTZ R8, R8, c[0x0][0x2d0], -R164.reuse ;  /* 0x0000b40008087a23 */ /* 0x100fe400000108a4 */
[--C-:B------:R-:W-:Y:S01]  /*a9c0*/  FFMA.FTZ R9, R9, c[0x0][0x2d0], -R164.reuse ;  /* 0x0000b40009097a23 */ /* 0x100fe200000108a4 */
[----:B------:R-:W-:Y:S01]  /*a9d0*/  @P6 IADD3.X R139, R127, R142, RZ, P0, !PT ;  /* 0x0000008e7f8b6210 */ /* 0x000fe200007fe4ff */
[--C-:B------:R-:W-:Y:S01]  /*a9e0*/  FFMA.FTZ R12, R12, c[0x0][0x2d0], -R164.reuse ;  /* 0x0000b4000c0c7a23 */ /* 0x100fe200000108a4 */
[----:B------:R-:W-:Y:S01]  /*a9f0*/  @P6 LEA R144, P0, R125, c[0x0][0x1c8], 0x1 ;  /* 0x000072007d906a11 */ /* 0x000fe200078008ff */
[--C-:B------:R-:W-:Y:S02]  /*aa00*/  FFMA.FTZ R21, R21, c[0x0][0x2d0], -R164.reuse ;  /* 0x0000b40015157a23 */ /* 0x100fe400000108a4 */
[----:B------:R4:W-:Y:S01]  /*aa10*/  MUFU.EX2 R178, R5 ;  /* 0x0000000500b27308 */ /* 0x0009e20000000800 */
[----:B------:R-:W-:Y:S01]  /*aa20*/  @P6 LEA.HI.X R145, R125, c[0x0][0x1cc], R139, 0x1, P0 ;  /* 0x000073007d916a11 */ /* 0x000fe200000f0c8b */
[--C-:B------:R-:W-:Y:S01]  /*aa30*/  FFMA.FTZ R28, R28, c[0x0][0x2d0], -R164.reuse ;  /* 0x0000b4001c1c7a23 */ /* 0x100fe200000108a4 */
[----:B------:R-:W-:Y:S01]  /*aa40*/  @P6 IADD3 R139, P0, R208, 0x80, RZ ;  /* 0x00000080d08b6810 */ /* 0x000fe20007f1e0ff */
[--C-:B------:R-:W-:Y:S02]  /*aa50*/  FFMA.FTZ R20, R20, c[0x0][0x2d0], -R164.reuse ;  /* 0x0000b40014147a23 */ /* 0x100fe400000108a4 */
[----:B------:R1:W-:Y:S01]  /*aa60*/  @P6 LDGSTS.E.BYPASS.LTC128B.128 [R205+0x8100], [R144.64], !P4 ;  /* 0x0810000090cd6fae */ /* 0x0003e2000e101d46 */
[----:B------:R-:W-:Y:S03]  /*aa70*/  FFMA.FTZ R13, R13, c[0x0][0x2d0], -R164 ;  /* 0x0000b4000d0d7a23 */ /* 0x000fe600000108a4 */
[----:B------:R5:W-:Y:S01]  /*aa80*/  MUFU.EX2 R179, R4 ;  /* 0x0000000400b37308 */ /* 0x000be20000000800 */
[----:B--2---:R-:W-:Y:S01]  /*aa90*/  FADD.FTZ R0, -R3, R126 ;  /* 0x0000007e03007221 */ /* 0x004fe20000010100 */
[----:B------:R-:W-:Y:S01]  /*aaa0*/  @P6 IADD3.X R126, RZ, R207, RZ, P0, !PT ;  /* 0x000000cfff7e6210 */ /* 0x000fe200007fe4ff */
[----:B---3--:R-:W-:Y:S01]  /*aab0*/  FMUL.FTZ R100, R2, R100 ;  /* 0x0000006402647220 */ /* 0x008fe20000410000 */
[----:B------:R-:W-:Y:S01]  /*aac0*/  @P6 IADD3 R125, P0, R136, R139, RZ ;  /* 0x0000008b887d6210 */ /* 0x000fe20007f1e0ff */
[----:B------:R-:W-:Y:S05]  /*aad0*/  FMUL.FTZ R0, R0, c[0x0][0x2d0] ;  /* 0x0000b40000007a20 */ /* 0x000fea0000410000 */
[----:B------:R2:W-:Y:S01]  /*aae0*/  MUFU.EX2 R177, R8 ;  /* 0x0000000800b17308 */ /* 0x0005e20000000800 */
[----:B------:R-:W-:Y:S01]  /*aaf0*/  @P6 IADD3.X R127, R127, R126, RZ, P0, !PT ;  /* 0x0000007e7f7f6210 */ /* 0x000fe200007fe4ff */
[C---:B------:R-:W-:Y:S01]  /*ab00*/  FMUL.FTZ R101, R2.reuse, R101 ;  /* 0x0000006502657220 */ /* 0x040fe20000410000 */
[C---:B------:R-:W-:Y:S01]  /*ab10*/  @P6 LEA R140, P0, R125.reuse, c[0x0][0x1c8], 0x1 ;  /* 0x000072007d8c6a11 */ /* 0x040fe200078008ff */
[C---:B------:R-:W-:Y:S02]  /*ab20*/  FMUL.FTZ R104, R2.reuse, R104 ;  /* 0x0000006802687220 */ /* 0x040fe40000410000 */
[----:B------:R-:W-:Y:S01]  /*ab30*/  FMUL.FTZ R105, R2, R105 ;  /* 0x0000006902697220 */ /* 0x000fe20000410000 */
[----:B------:R-:W-:Y:S01]  /*ab40*/  @P6 LEA.HI.X R141, R125, c[0x0][0x1cc], R127, 0x1, P0 ;  /* 0x000073007d8d6a11 */ /* 0x000fe200000f0c7f */
[----:B------:R-:W-:Y:S01]  /*ab50*/  FMUL.FTZ R125, R3, c[0x0][0x2d0] ;  /* 0x0000b400037d7a20 */ /* 0x000fe20000410000 */
[----:B------:R-:W-:Y:S01]  /*ab60*/  @P6 IADD3 R136, P0, R138, R143, RZ ;  /* 0x0000008f8a886210 */ /* 0x000fe20007f1e0ff */
[----:B------:R3:W-:Y:S01]  /*ab70*/  MUFU.EX2 R175, R9 ;  /* 0x0000000900af7308 */ /* 0x0007e20000000800 */
[----:B------:R-:W-:Y:S01]  /*ab80*/  FMUL.FTZ R108, R2, R108 ;  /* 0x0000006c026c7220 */ /* 0x000fe20000410000 */
[----:B------:R1:W-:Y:S01]  /*ab90*/  @P6 LDGSTS.E.BYPASS.LTC128B.128 [R205+0xa100], [R140.64], !P3 ;  /* 0x0a1000008ccd6fae */ /* 0x0003e2000d901d46 */
[----:B------:R-:W-:Y:S01]  /*aba0*/  @P6 IADD3.X R142, R137, R142, RZ, P0, !PT ;  /* 0x0000008e898e6210 */ /* 0x000fe200007fe4ff */
[--C-:B------:R-:W-:Y:S01]  /*abb0*/  FFMA.FTZ R6, R6, c[0x0][0x2d0], -R125.reuse ;  /* 0x0000b40006067a23 */ /* 0x100fe2000001087d */
[----:B----4-:R-:W-:Y:S01]  /*abc0*/  @P6 IADD3 R5, P0, R138, R139, RZ ;  /* 0x0000008b8a056210 */ /* 0x010fe20007f1e0ff */
[----:B------:R-:W-:Y:S02]  /*abd0*/  FFMA.FTZ R7, R7, c[0x0][0x2d0], -R125 ;  /* 0x0000b40007077a23 */ /* 0x000fe4000001087d */
[----:B------:R-:W-:Y:S01]  /*abe0*/  FMUL.FTZ R109, R2, R109 ;  /* 0x0000006d026d7220 */ /* 0x000fe20000410000 */
[C---:B------:R-:W-:Y:S01]  /*abf0*/  @P6 IADD3.X R139, R137.reuse, R126, RZ, P0, !PT ;  /* 0x0000007e898b6210 */ /* 0x040fe200007fe4ff */
[----:B------:R4:W-:Y:S01]  /*ac00*/  MUFU.EX2 R167, R6 ;  /* 0x0000000600a77308 */ /* 0x0009e20000000800 */
[----:B-----5:R-:W-:Y:S01]  /*ac10*/  @P6 IADD3 R4, P0, R138, R208, RZ ;  /* 0x000000d08a046210 */ /* 0x020fe20007f1e0ff */
[C---:B------:R-:W-:Y:S02]  /*ac20*/  FMUL.FTZ R112, R2.reuse, R112 ;  /* 0x0000007002707220 */ /* 0x040fe40000410000 */
[C---:B------:R-:W-:Y:S01]  /*ac30*/  FMUL.FTZ R113, R2.reuse, R113 ;  /* 0x0000007102717220 */ /* 0x040fe20000410000 */
[----:B--2---:R-:W-:Y:S01]  /*ac40*/  @P6 IADD3.X R8, R137, R207, RZ, P0, !PT ;  /* 0x000000cf89086210 */ /* 0x004fe200007fe4ff */
[----:B------:R-:W-:Y:S01]  /*ac50*/  FMUL.FTZ R116, R2, R116 ;  /* 0x0000007402747220 */ /* 0x000fe20000410000 */
[----:B------:R-:W-:Y:S01]  /*ac60*/  @P6 LEA R126, P0, R4, c[0x0][0x1c8], 0x1 ;  /* 0x00007200047e6a11 */ /* 0x000fe200078008ff */
[----:B------:R-:W-:Y:S02]  /*ac70*/  FMUL.FTZ R117, R2, R117 ;  /* 0x0000007502757220 */ /* 0x000fe40000410000 */
[----:B------:R-:W2:Y:S01]  /*ac80*/  MUFU.EX2 R0, R0 ;  /* 0x0000000000007308 */ /* 0x000ea20000000800 */
[----:B------:R-:W-:Y:S01]  /*ac90*/  @P6 LEA.HI.X R127, R4, c[0x0][0x1cc], R8, 0x1, P0 ;  /* 0x00007300047f6a11 */ /* 0x000fe200000f0c08 */
[----:B------:R-:W-:Y:S01]  /*aca0*/  FMUL.FTZ R120, R2, R120 ;  /* 0x0000007802787220 */ /* 0x000fe20000410000 */
[----:B------:R-:W-:Y:S01]  /*acb0*/  @P6 LEA R8, P0, R136, c[0x0][0x1c8], 0x1 ;  /* 0x0000720088086a11 */ /* 0x000fe200078008ff */
[----:B------:R-:W-:Y:S02]  /*acc0*/  FMUL.FTZ R121, R2, R121 ;  /* 0x0000007902797220 */ /* 0x000fe40000410000 */
[----:B------:R5:W-:Y:S01]  /*acd0*/  @P6 LDGSTS.E.BYPASS.LTC128B.128 [R205+0x7100], [R126.64], !P5 ;  /* 0x071000007ecd6fae */ /* 0x000be2000e901d46 */
[----:B---3--:R-:W-:Y:S01]  /*ace0*/  @P6 LEA.HI.X R9, R136, c[0x0][0x1cc], R142, 0x1, P0 ;  /* 0x0000730088096a11 */ /* 0x008fe200000f0c8e */
[C---:B------:R-:W-:Y:S01]  /*acf0*/  FMUL.FTZ R36, R2.reuse, R36 ;  /* 0x0000002402247220 */ /* 0x040fe20000410000 */
[C---:B------:R-:W-:Y:S01]  /*ad00*/  @P6 LEA R4, P0, R5.reuse, c[0x0][0x1c8], 0x1 ;  /* 0x0000720005046a11 */ /* 0x040fe200078008ff */
[----:B------:R3:W1:Y:S01]  /*ad10*/  MUFU.EX2 R168, R7 ;  /* 0x0000000700a87308 */ /* 0x0006620000000800 */
[----:B------:R-:W-:Y:S02]  /*ad20*/  FMUL.FTZ R37, R2, R37 ;  /* 0x0000002502257220 */ /* 0x000fe40000410000 */
[----:B------:R-:W-:Y:S01]  /*ad30*/  @P6 LEA.HI.X R5, R5, c[0x0][0x1cc], R139, 0x1, P0 ;  /* 0x0000730005056a11 */ /* 0x000fe200000f0c8b */
[----:B------:R5:W-:Y:S01]  /*ad40*/  @P6 LDGSTS.E.BYPASS.LTC128B.128 [R205+0x9100], [R8.64], !P4 ;  /* 0x0910000008cd6fae */ /* 0x000be2000e101d46 */
[--C-:B----4-:R-:W-:Y:S01]  /*ad50*/  FFMA.FTZ R6, R10, c[0x0][0x2d0], -R125.reuse ;  /* 0x0000b4000a067a23 */ /* 0x110fe2000001087d */
[----:B------:R-:W-:Y:S01]  /*ad60*/  ISETP.GT.AND P0, PT, R176, R204, PT ;  /* 0x000000ccb000720c */ /* 0x000fe20003f04270 */
[C---:B------:R-:W-:Y:S01]  /*ad70*/  FMUL.FTZ R40, R2.reuse, R40 ;  /* 0x0000002802287220 */ /* 0x040fe20000410000 */
[----:B------:R-:W-:Y:S01]  /*ad80*/  MOV R176, R203 ;  /* 0x000000cb00b07202 */ /* 0x000fe20000000f00 */
[C---:B------:R-:W-:Y:S01]  /*ad90*/  FMUL.FTZ R41, R2.reuse, R41 ;  /* 0x0000002902297220 */ /* 0x040fe20000410000 */
[----:B------:R4:W-:Y:S01]  /*ada0*/  MUFU.EX2 R166, R6 ;  /* 0x0000000600a67308 */ /* 0x0009e20000000800 */
[C---:B------:R-:W-:Y:S01]  /*adb0*/  FMUL.FTZ R44, R2.reuse, R44 ;  /* 0x0000002c022c7220 */ /* 0x040fe20000410000 */
[----:B------:R4:W-:Y:S01]  /*adc0*/  @P6 LDGSTS.E.BYPASS.LTC128B.128 [R205+0xb100], [R4.64], !P3 ;  /* 0x0b10000004cd6fae */ /* 0x0009e2000d901d46 */
[----:B------:R-:W-:Y:S02]  /*add0*/  FMUL.FTZ R45, R2, R45 ;  /* 0x0000002d022d7220 */ /* 0x000fe40000410000 */
[C---:B--2---:R-:W-:Y:S02]  /*ade0*/  FMUL.FTZ R10, R0.reuse, R134 ;  /* 0x00000086000a7220 */ /* 0x044fe40000410000 */
[C---:B------:R-:W-:Y:S02]  /*adf0*/  FMUL.FTZ R102, R0.reuse, R102 ;  /* 0x0000006600667220 */ /* 0x040fe40000410000 */
[C---:B------:R-:W-:Y:S01]  /*ae00*/  FMUL.FTZ R103, R0.reuse, R103 ;  /* 0x0000006700677220 */ /* 0x040fe20000410000 */
[----:B------:R-:W2:Y:S01]  /*ae10*/  LDSM.16.MT88.4 R136, [R181] ;  /* 0x00000000b588783b */ /* 0x000ea20000004200 */
[C---:B------:R-:W-:Y:S01]  /*ae20*/  FMUL.FTZ R106, R0.reuse, R106 ;  /* 0x0000006a006a7220 */ /* 0x040fe20000410000 */
[----:B------:R2:W-:Y:S01]  /*ae30*/  MUFU.EX2 R174, R12 ;  /* 0x0000000c00ae7308 */ /* 0x0005e20000000800 */
[C---:B------:R-:W-:Y:S02]  /*ae40*/  FMUL.FTZ R107, R0.reuse, R107 ;  /* 0x0000006b006b7220 */ /* 0x040fe40000410000 */
[C---:B---3--:R-:W-:Y:S02]  /*ae50*/  FMUL.FTZ R7, R0.reuse, R131 ;  /* 0x0000008300077220 */ /* 0x048fe40000410000 */
[C---:B------:R-:W-:Y:S01]  /*ae60*/  FMUL.FTZ R110, R0.reuse, R110 ;  /* 0x0000006e006e7220 */ /* 0x040fe20000410000 */
[----:B-1----:R-:W1:Y:S01]  /*ae70*/  LDSM.16.MT88.4 R140, [R182] ;  /* 0x00000000b68c783b */ /* 0x002e620000004200 */
[----:B------:R-:W-:Y:S02]  /*ae80*/  FMUL.FTZ R111, R0, R111 ;  /* 0x0000006f006f7220 */ /* 0x000fe40000410000 */
[C---:B-----5:R-:W-:Y:S01]  /*ae90*/  FMUL.FTZ R8, R2.reuse, R132 ;  /* 0x0000008402087220 */ /* 0x060fe20000410000 */
[----:B------:R-:W-:Y:S01]  /*aea0*/  MUFU.EX2 R169, R21 ;  /* 0x0000001500a97308 */ /* 0x000fe20000000800 */
[----:B------:R-:W-:Y:S02]  /*aeb0*/  FMUL.FTZ R9, R2, R133 ;  /* 0x0000008502097220 */ /* 0x000fe40000410000 */
[C---:B----4-:R-:W-:Y:S01]  /*aec0*/  FMUL.FTZ R6, R0.reuse, R130 ;  /* 0x0000008200067220 */ /* 0x050fe20000410000 */
[----:B------:R-:W3:Y:S01]  /*aed0*/  LDSM.16.MT88.4 R144, [R185] ;  /* 0x00000000b990783b */ /* 0x000ee20000004200 */
[----:B------:R-:W-:Y:S01]  /*aee0*/  F2FP.PACK_AB R130, R175, R177 ;  /* 0x000000b1af82723e */ /* 0x000fe200000000ff */
[----:B------:R-:W-:Y:S02]  /*aef0*/  FMUL.FTZ R114, R0, R114 ;  /* 0x0000007200727220 */ /* 0x000fe40000410000 */
[--C-:B------:R-:W-:Y:S02]  /*af00*/  FFMA.FTZ R4, R11, c[0x0][0x2d0], -R125.reuse ;  /* 0x0000b4000b047a23 */ /* 0x100fe4000001087d */
[----:B------:R-:W-:Y:S01]  /*af10*/  FMUL.FTZ R5, R2, R129 ;  /* 0x0000008102057220 */ /* 0x000fe20000410000 */
[----:B------:R-:W-:Y:S01]  /*af20*/  F2FP.PACK_AB R129, R168, R167 ;  /* 0x000000a7a881723e */ /* 0x000fe200000000ff */
[----:B------:R-:W4:Y:S01]  /*af30*/  MUFU.EX2 R165, R4 ;  /* 0x0000000400a57308 */ /* 0x000f220000000800 */
[C---:B------:R-:W-:Y:S01]  /*af40*/  FMUL.FTZ R11, R0.reuse, R135 ;  /* 0x00000087000b7220 */ /* 0x040fe20000410000 */
[----:B------:R-:W-:Y:S01]  /*af50*/  LDSM.16.MT88.4 R148, [R181+0x2800] ;  /* 0x00280000b594783b */ /* 0x000fe20000004200 */
[C---:B------:R-:W-:Y:S02]  /*af60*/  FMUL.FTZ R115, R0.reuse, R115 ;  /* 0x0000007300737220 */ /* 0x040fe40000410000 */
[C---:B------:R-:W-:Y:S02]  /*af70*/  FMUL.FTZ R118, R0.reuse, R118 ;  /* 0x0000007600767220 */ /* 0x040fe40000410000 */
[C---:B------:R-:W-:Y:S02]  /*af80*/  FMUL.FTZ R119, R0.reuse, R119 ;  /* 0x0000007700777220 */ /* 0x040fe40000410000 */
[C---:B------:R-:W-:Y:S01]  /*af90*/  FMUL.FTZ R122, R0.reuse, R122 ;  /* 0x0000007a007a7220 */ /* 0x040fe20000410000 */
[----:B------:R-:W5:Y:S01]  /*afa0*/  LDSM.16.MT88.4 R132, [R184] ;  /* 0x00000000b884783b */ /* 0x000f620000004200 */
[C---:B------:R-:W-:Y:S01]  /*afb0*/  FMUL.FTZ R123, R0.reuse, R123 ;  /* 0x0000007b007b7220 */ /* 0x040fe20000410000 */
[----:B------:R1:W-:Y:S01]  /*afc0*/  MUFU.EX2 R170, R20 ;  /* 0x0000001400aa7308 */ /* 0x0003e20000000800 */
[C---:B------:R-:W-:Y:S02]  /*afd0*/  FMUL.FTZ R38, R0.reuse, R38 ;  /* 0x0000002600267220 */ /* 0x040fe40000410000 */
[C---:B------:R-:W-:Y:S02]  /*afe0*/  FMUL.FTZ R39, R0.reuse, R39 ;  /* 0x0000002700277220 */ /* 0x040fe40000410000 */
[C---:B------:R-:W-:Y:S01]  /*aff0*/  FMUL.FTZ R42, R0.reuse, R42 ;  /* 0x0000002a002a7220 */ /* 0x040fe20000410000 */
[----:B------:R-:W-:Y:S01]  /*b000*/  LDSM.16.MT88.4 R152, [R182+0x2800] ;  /* 0x00280000b698783b */ /* 0x000fe20000004200 */
[----:B------:R-:W-:Y:S02]  /*b010*/  FMUL.FTZ R43, R0, R43 ;  /* 0x0000002b002b7220 */ /* 0x000fe40000410000 */
[--C-:B--2---:R-:W-:Y:S01]  /*b020*/  FFMA.FTZ R12, R16, c[0x0][0x2d0], -R164.reuse ;  /* 0x0000b400100c7a23 */ /* 0x104fe200000108a4 */
[----:B------:R-:W2:Y:S01]  /*b030*/  MUFU.EX2 R173, R13 ;  /* 0x0000000d00ad7308 */ /* 0x000ea20000000800 */
[----:B------:R-:W-:Y:S01]  /*b040*/  FMUL.FTZ R46, R0, R46 ;  /* 0x0000002e002e7220 */ /* 0x000fe20000410000 */
[----:B----4-:R-:W-:Y:S01]  /*b050*/  F2FP.PACK_AB R131, R165, R166 ;  /* 0x000000a6a583723e */ /* 0x010fe200000000ff */
[----:B------:R-:W-:Y:S01]  /*b060*/  FMUL.FTZ R4, R2, R128 ;  /* 0x0000008002047220 */ /* 0x000fe20000410000 */
[----:B------:R-:W-:Y:S01]  /*b070*/  F2FP.PACK_AB R128, R178, R179 ;  /* 0x000000b3b280723e */ /* 0x000fe200000000ff */
[----:B------:R-:W-:Y:S01]  /*b080*/  LDSM.16.MT88.4 R156, [R185+0x2800] ;  /* 0x00280000b99c783b */ /* 0x000fe20000004200 */
[--C-:B------:R-:W-:Y:S02]  /*b090*/  FFMA.FTZ R22, R22, c[0x0][0x2d0], -R125.reuse ;  /* 0x0000b40016167a23 */ /* 0x100fe4000001087d */
[--C-:B------:R-:W-:Y:S02]  /*b0a0*/  FFMA.FTZ R27, R27, c[0x0][0x2d0], -R125.reuse ;  /* 0x0000b4001b1b7a23 */ /* 0x100fe4000001087d */
[----:B------:R-:W-:Y:S01]  /*b0b0*/  FMUL.FTZ R47, R0, R47 ;  /* 0x0000002f002f7220 */ /* 0x000fe20000410000 */
[C---:B------:R-:W-:Y:S01]  /*b0c0*/  HMMA.16816.F32 R4, R128.reuse, R136, R4 ;  /* 0x000000888004723c */ /* 0x040fe20000001804 */
[----:B------:R4:W-:Y:S01]  /*b0d0*/  MUFU.EX2 R172, R12 ;  /* 0x0000000c00ac7308 */ /* 0x0009e20000000800 */
[----:B------:R-:W0:Y:S03]  /*b0e0*/  LDGDEPBAR ;  /* 0x00000000000079af */ /* 0x000e260000000000 */
[--C-:B-1----:R-:W-:Y:S02]  /*b0f0*/  FFMA.FTZ R20, R24, c[0x0][0x2d0], -R164.reuse ;  /* 0x0000b40018147a23 */ /* 0x102fe400000108a4 */
[C---:B------:R-:W-:Y:S01]  /*b100*/  FMUL.FTZ R48, R2.reuse, R48 ;  /* 0x0000003002307220 */ /* 0x040fe20000410000 */
[C---:B------:R-:W-:Y:S02]  /*b110*/  HMMA.16816.F32 R8, R128.reuse, R138, R8 ;  /* 0x0000008a8008723c */ /* 0x040fe40000001808 */
[----:B------:R-:W1:Y:S02]  /*b120*/  LDSM.16.MT88.4 R136, [R181+0x2000] ;  /* 0x00200000b588783b */ /* 0x000e640000004200 */
[----:B------:R-:W-:Y:S02]  /*b130*/  FMUL.FTZ R49, R2, R49 ;  /* 0x0000003102317220 */ /* 0x000fe40000410000 */
[C---:B------:R-:W-:Y:S02]  /*b140*/  FMUL.FTZ R50, R0.reuse, R50 ;  /* 0x0000003200327220 */ /* 0x040fe40000410000 */
[C---:B------:R-:W-:Y:S04]  /*b150*/  HMMA.16816.F32 R100, R128.reuse, R140, R100 ;  /* 0x0000008c8064723c */ /* 0x040fe80000001864 */
[----:B------:R-:W-:Y:S02]  /*b160*/  FMUL.FTZ R51, R0, R51 ;  /* 0x0000003300337220 */ /* 0x000fe40000410000 */
[C---:B------:R-:W-:Y:S02]  /*b170*/  FMUL.FTZ R52, R2.reuse, R52 ;  /* 0x0000003402347220 */ /* 0x040fe40000410000 */
[C---:B------:R-:W-:Y:S01]  /*b180*/  HMMA.16816.F32 R104, R128.reuse, R142, R104 ;  /* 0x0000008e8068723c */ /* 0x040fe20000001868 */
[----:B------:R-:W2:Y:S03]  /*b190*/  LDSM.16.MT88.4 R140, [R182+0x2000] ;  /* 0x00200000b68c783b */ /* 0x000ea60000004200 */
[----:B----4-:R-:W-:Y:S02]  /*b1a0*/  FFMA.FTZ R12, R17, c[0x0][0x2d0], -R164 ;  /* 0x0000b400110c7a23 */ /* 0x010fe400000108a4 */
[----:B------:R-:W-:Y:S02]  /*b1b0*/  FMUL.FTZ R53, R2, R53 ;  /* 0x0000003502357220 */ /* 0x000fe40000410000 */
[C---:B---3--:R-:W-:Y:S01]  /*b1c0*/  HMMA.16816.F32 R108, R128.reuse, R144, R108 ;  /* 0x00000090806c723c */ /* 0x048fe2000000186c */
[----:B------:R3:W4:Y:S03]  /*b1d0*/  MUFU.EX2 R171, R12 ;  /* 0x0000000c00ab7308 */ /* 0x0007260000000800 */
[C---:B------:R-:W-:Y:S02]  /*b1e0*/  FMUL.FTZ R54, R0.reuse, R54 ;  /* 0x0000003600367220 */ /* 0x040fe40000410000 */
[----:B------:R-:W-:Y:S02]  /*b1f0*/  FMUL.FTZ R55, R0, R55 ;  /* 0x0000003700377220 */ /* 0x000fe40000410000 */
[C---:B------:R-:W-:Y:S01]  /*b200*/  HMMA.16816.F32 R112, R128.reuse, R146, R112 ;  /* 0x000000928070723c */ /* 0x040fe20000001870 */
[----:B------:R-:W-:Y:S03]  /*b210*/  LDSM.16.MT88.4 R144, [R184+0x800] ;  /* 0x00080000b890783b */ /* 0x000fe60000004200 */
[C---:B------:R-:W-:Y:S02]  /*b220*/  FMUL.FTZ R56, R2.reuse, R56 ;  /* 0x0000003802387220 */ /* 0x040fe40000410000 */
[----:B------:R-:W-:Y:S02]  /*b230*/  FMUL.FTZ R57, R2, R57 ;  /* 0x0000003902397220 */ /* 0x000fe40000410000 */
[C---:B-----5:R-:W-:Y:S04]  /*b240*/  HMMA.16816.F32 R116, R128.reuse, R132, R116 ;  /* 0x000000848074723c */ /* 0x060fe80000001874 */
[C---:B------:R-:W-:Y:S02]  /*b250*/  FMUL.FTZ R58, R0.reuse, R58 ;  /* 0x0000003a003a7220 */ /* 0x040fe40000410000 */
[----:B------:R-:W-:Y:S02]  /*b260*/  FMUL.FTZ R59, R0, R59 ;  /* 0x0000003b003b7220 */ /* 0x000fe40000410000 */
[C---:B------:R-:W-:Y:S01]  /*b270*/  HMMA.16816.F32 R120, R128.reuse, R134, R120 ;  /* 0x000000868078723c */ /* 0x040fe20000001878 */
[----:B------:R-:W5:Y:S03]  /*b280*/  LDSM.16.MT88.4 R132, [R185+0x2000] ;  /* 0x00200000b984783b */ /* 0x000f660000004200 */
[--C-:B---3--:R-:W-:Y:S02]  /*b290*/  FFMA.FTZ R12, R18, c[0x0][0x2d0], -R125.reuse ;  /* 0x0000b400120c7a23 */ /* 0x108fe4000001087d */
[C---:B------:R-:W-:Y:S02]  /*b2a0*/  FMUL.FTZ R60, R2.reuse, R60 ;  /* 0x0000003c023c7220 */ /* 0x040fe40000410000 */
[C---:B-1----:R-:W-:Y:S01]  /*b2b0*/  HMMA.16816.F32 R36, R128.reuse, R136, R36 ;  /* 0x000000888024723c */ /* 0x042fe20000001824 */
[----:B------:R1:W-:Y:S03]  /*b2c0*/  MUFU.EX2 R161, R12 ;  /* 0x0000000c00a17308 */ /* 0x0003e60000000800 */
[----:B------:R-:W-:Y:S02]  /*b2d0*/  FMUL.FTZ R61, R2, R61 ;  /* 0x0000003d023d7220 */ /* 0x000fe40000410000 */
[C---:B------:R-:W-:Y:S02]  /*b2e0*/  FMUL.FTZ R62, R0.reuse, R62 ;  /* 0x0000003e003e7220 */ /* 0x040fe40000410000 */
[C---:B------:R-:W-:Y:S01]  /*b2f0*/  HMMA.16816.F32 R40, R128.reuse, R138, R40 ;  /* 0x0000008a8028723c */ /* 0x040fe20000001828 */
[----:B------:R-:W3:Y:S03]  /*b300*/  LDSM.16.MT88.4 R136, [R184+0x2000] ;  /* 0x00200000b888783b */ /* 0x000ee60000004200 */
[----:B------:R-:W-:Y:S02]  /*b310*/  FMUL.FTZ R63, R0, R63 ;  /* 0x0000003f003f7220 */ /* 0x000fe40000410000 */
[C---:B------:R-:W-:Y:S02]  /*b320*/  FMUL.FTZ R64, R2.reuse, R64 ;  /* 0x0000004002407220 */ /* 0x040fe40000410000 */
[C---:B--2---:R-:W-:Y:S04]  /*b330*/  HMMA.16816.F32 R44, R128.reuse, R140, R44 ;  /* 0x0000008c802c723c */ /* 0x044fe8000000182c */
[----:B------:R-:W-:Y:S02]  /*b340*/  FMUL.FTZ R65, R2, R65 ;  /* 0x0000004102417220 */ /* 0x000fe40000410000 */
[C---:B------:R-:W-:Y:S02]  /*b350*/  FMUL.FTZ R66, R0.reuse, R66 ;  /* 0x0000004200427220 */ /* 0x040fe40000410000 */
[C---:B------:R-:W-:Y:S01]  /*b360*/  HMMA.16816.F32 R48, R128.reuse, R142, R48 ;  /* 0x0000008e8030723c */ /* 0x040fe20000001830 */
[----:B------:R-:W2:Y:S03]  /*b370*/  LDSM.16.MT88.4 R140, [R181+0x4000] ;  /* 0x00400000b58c783b */ /* 0x000ea60000004200 */
[--C-:B-1----:R-:W-:Y:S02]  /*b380*/  FFMA.FTZ R12, R19, c[0x0][0x2d0], -R125.reuse ;  /* 0x0000b400130c7a23 */ /* 0x102fe4000001087d */
[----:B------:R-:W-:Y:S02]  /*b390*/  FMUL.FTZ R67, R0, R67 ;  /* 0x0000004300437220 */ /* 0x000fe40000410000 */
[C---:B------:R-:W-:Y:S01]  /*b3a0*/  FMUL.FTZ R68, R2.reuse, R68 ;  /* 0x0000004402447220 */ /* 0x040fe20000410000 */
[C---:B-----5:R-:W-:Y:S01]  /*b3b0*/  HMMA.16816.F32 R52, R128.reuse, R132, R52 ;  /* 0x000000848034723c */ /* 0x060fe20000001834 */
[----:B------:R-:W-:Y:S01]  /*b3c0*/  LDSM.16.MT88.4 R16, [R182+0x800] ;  /* 0x00080000b610783b */ /* 0x000fe20000004200 */
[----:B------:R1:W-:Y:S01]  /*b3d0*/  MUFU.EX2 R160, R12 ;  /* 0x0000000c00a07308 */ /* 0x0003e20000000800 */
[----:B------:R-:W-:Y:S02]  /*b3e0*/  FMUL.FTZ R69, R2, R69 ;  /* 0x0000004502457220 */ /* 0x000fe40000410000 */
[C---:B------:R-:W-:Y:S02]  /*b3f0*/  FMUL.FTZ R70, R0.reuse, R70 ;  /* 0x0000004600467220 */ /* 0x040fe40000410000 */
[----:B------:R-:W-:Y:S01]  /*b400*/  FMUL.FTZ R71, R0, R71 ;  /* 0x0000004700477220 */ /* 0x000fe20000410000 */
[C---:B------:R-:W-:Y:S01]  /*b410*/  HMMA.16816.F32 R56, R128.reuse, R134, R56 ;  /* 0x000000868038723c */ /* 0x040fe20000001838 */
[----:B------:R-:W5:Y:S03]  /*b420*/  LDSM.16.MT88.4 R132, [R182+0x4000] ;  /* 0x00400000b684783b */ /* 0x000f660000004200 */
[C---:B------:R-:W-:Y:S02]  /*b430*/  FMUL.FTZ R72, R2.reuse, R72 ;  /* 0x0000004802487220 */ /* 0x040fe40000410000 */
[----:B------:R-:W-:Y:S02]  /*b440*/  FMUL.FTZ R73, R2, R73 ;  /* 0x0000004902497220 */ /* 0x000fe40000410000 */
[C---:B---3--:R-:W-:Y:S04]  /*b450*/  HMMA.16816.F32 R60, R128.reuse, R136, R60 ;  /* 0x00000088803c723c */ /* 0x048fe8000000183c */
[C---:B------:R-:W-:Y:S02]  /*b460*/  FMUL.FTZ R74, R0.reuse, R74 ;  /* 0x0000004a004a7220 */ /* 0x040fe40000410000 */
[----:B------:R-:W-:Y:S02]  /*b470*/  FMUL.FTZ R75, R0, R75 ;  /* 0x0000004b004b7220 */ /* 0x000fe40000410000 */
[C---:B------:R-:W-:Y:S01]  /*b480*/  HMMA.16816.F32 R64, R128.reuse, R138, R64 ;  /* 0x0000008a8040723c */ /* 0x040fe20000001840 */
[----:B------:R-:W3:Y:S03]  /*b490*/  LDSM.16.MT88.4 R136, [R185+0x4000] ;  /* 0x00400000b988783b */ /* 0x000ee60000004200 */
[C---:B------:R-:W-:Y:S01]  /*b4a0*/  FMUL.FTZ R76, R2.reuse, R76 ;  /* 0x0000004c024c7220 */ /* 0x040fe20000410000 */
[----:B-1----:R-:W-:Y:S01]  /*b4b0*/  F2FP.PACK_AB R12, R173, R174 ;  /* 0x000000aead0c723e */ /* 0x002fe200000000ff */
[----:B------:R-:W-:Y:S02]  /*b4c0*/  FMUL.FTZ R77, R2, R77 ;  /* 0x0000004d024d7220 */ /* 0x000fe40000410000 */
[C---:B--2---:R-:W-:Y:S04]  /*b4d0*/  HMMA.16816.F32 R68, R128.reuse, R140, R68 ;  /* 0x0000008c8044723c */ /* 0x044fe80000001844 */
[C---:B------:R-:W-:Y:S02]  /*b4e0*/  FMUL.FTZ R78, R0.reuse, R78 ;  /* 0x0000004e004e7220 */ /* 0x040fe40000410000 */
[----:B------:R-:W-:Y:S02]  /*b4f0*/  FMUL.FTZ R79, R0, R79 ;  /* 0x0000004f004f7220 */ /* 0x000fe40000410000 */
[C---:B------:R-:W-:Y:S01]  /*b500*/  HMMA.16816.F32 R72, R128.reuse, R142, R72 ;  /* 0x0000008e8048723c */ /* 0x040fe20000001848 */
[----:B------:R-:W1:Y:S03]  /*b510*/  LDSM.16.MT88.4 R140, [R184+0x4000] ;  /* 0x00400000b88c783b */ /* 0x000e660000004200 */
[C---:B------:R-:W-:Y:S02]  /*b520*/  FMUL.FTZ R80, R2.reuse, R80 ;  /* 0x0000005002507220 */ /* 0x040fe40000410000 */
[----:B------:R-:W-:Y:S02]  /*b530*/  FMUL.FTZ R81, R2, R81 ;  /* 0x0000005102517220 */ /* 0x000fe40000410000 */
[C---:B------:R-:W-:Y:S01]  /*b540*/  FMUL.FTZ R82, R0.reuse, R82 ;  /* 0x0000005200527220 */ /* 0x040fe20000410000 */
[C---:B-----5:R-:W-:Y:S03]  /*b550*/  HMMA.16816.F32 R76, R128.reuse, R132, R76 ;  /* 0x00000084804c723c */ /* 0x060fe6000000184c */
[----:B------:R-:W-:Y:S02]  /*b560*/  FMUL.FTZ R83, R0, R83 ;  /* 0x0000005300537220 */ /* 0x000fe40000410000 */
[C---:B------:R-:W-:Y:S02]  /*b570*/  FMUL.FTZ R84, R2.reuse, R84 ;  /* 0x0000005402547220 */ /* 0x040fe40000410000 */
[----:B------:R-:W-:Y:S02]  /*b580*/  FMUL.FTZ R85, R2, R85 ;  /* 0x0000005502557220 */ /* 0x000fe40000410000 */
[C---:B------:R-:W-:Y:S01]  /*b590*/  FMUL.FTZ R86, R0.reuse, R86 ;  /* 0x0000005600567220 */ /* 0x040fe20000410000 */
[C---:B------:R-:W-:Y:S01]  /*b5a0*/  HMMA.16816.F32 R80, R128.reuse, R134, R80 ;  /* 0x000000868050723c */ /* 0x040fe20000001850 */
[----:B------:R-:W2:Y:S02]  /*b5b0*/  LDSM.16.MT88.4 R132, [R181+0x800] ;  /* 0x00080000b584783b */ /* 0x000ea40000004200 */
[----:B------:R-:W-:Y:S02]  /*b5c0*/  FMUL.FTZ R87, R0, R87 ;  /* 0x0000005700577220 */ /* 0x000fe40000410000 */
[--C-:B------:R-:W-:Y:S02]  /*b5d0*/  FFMA.FTZ R14, R14, c[0x0][0x2d0], -R125.reuse ;  /* 0x0000b4000e0e7a23 */ /* 0x100fe4000001087d */
[----:B------:R-:W-:Y:S02]  /*b5e0*/  FFMA.FTZ R15, R15, c[0x0][0x2d0], -R125 ;  /* 0x0000b4000f0f7a23 */ /* 0x000fe4000001087d */
[C---:B------:R-:W-:Y:S01]  /*b5f0*/  FMUL.FTZ R88, R2.reuse, R88 ;  /* 0x0000005802587220 */ /* 0x040fe20000410000 */
[C---:B---3--:R-:W-:Y:S01]  /*b600*/  HMMA.16816.F32 R84, R128.reuse, R136, R84 ;  /* 0x000000888054723c */ /* 0x048fe20000001854 */
[----:B------:R4:W-:Y:S02]  /*b610*/  MUFU.EX2 R163, R14 ;  /* 0x0000000e00a37308 */ /* 0x0009e40000000800 */
[----:B------:R-:W-:Y:S02]  /*b620*/  FMUL.FTZ R89, R2, R89 ;  /* 0x0000005902597220 */ /* 0x000fe40000410000 */
[C---:B------:R-:W-:Y:S02]  /*b630*/  FMUL.FTZ R90, R0.reuse, R90 ;  /* 0x0000005a005a7220 */ /* 0x040fe40000410000 */
[----:B------:R-:W-:Y:S02]  /*b640*/  FMUL.FTZ R91, R0, R91 ;  /* 0x0000005b005b7220 */ /* 0x000fe40000410000 */
[C---:B------:R-:W-:Y:S02]  /*b650*/  FMUL.FTZ R92, R2.reuse, R92 ;  /* 0x0000005c025c7220 */ /* 0x040fe40000410000 */
[----:B------:R-:W3:Y:S01]  /*b660*/  MUFU.EX2 R162, R15 ;  /* 0x0000000f00a27308 */ /* 0x000ee20000000800 */
[----:B------:R-:W-:Y:S02]  /*b670*/  FMUL.FTZ R93, R2, R93 ;  /* 0x0000005d025d7220 */ /* 0x000fe40000410000 */
[C---:B------:R-:W-:Y:S01]  /*b680*/  HMMA.16816.F32 R88, R128.reuse, R138, R88 ;  /* 0x0000008a8058723c */ /* 0x040fe20000001858 */
[----:B------:R-:W5:Y:S02]  /*b690*/  LDSM.16.MT88.4 R136, [R185+0x800] ;  /* 0x00080000b988783b */ /* 0x000f640000004200 */
[C---:B------:R-:W-:Y:S02]  /*b6a0*/  FMUL.FTZ R94, R0.reuse, R94 ;  /* 0x0000005e005e7220 */ /* 0x040fe40000410000 */
[----:B------:R-:W-:Y:S02]  /*b6b0*/  FMUL.FTZ R95, R0, R95 ;  /* 0x0000005f005f7220 */ /* 0x000fe40000410000 */
[C---:B------:R-:W-:Y:S02]  /*b6c0*/  FMUL.FTZ R96, R2.reuse, R96 ;  /* 0x0000006002607220 */ /* 0x040fe40000410000 */
[----:B------:R-:W-:Y:S03]  /*b6d0*/  FMUL.FTZ R97, R2, R97 ;  /* 0x0000006102617220 */ /* 0x000fe60000410000 */
[C---:B-1----:R-:W-:Y:S03]  /*b6e0*/  HMMA.16816.F32 R92, R128.reuse, R140, R92 ;  /* 0x0000008c805c723c */ /* 0x042fe6000000185c */
[C---:B------:R-:W-:Y:S01]  /*b6f0*/  FMUL.FTZ R98, R0.reuse, R98 ;  /* 0x0000006200627220 */ /* 0x040fe20000410000 */
[----:B----4-:R-:W-:Y:S01]  /*b700*/  F2FP.PACK_AB R14, R171, R172 ;  /* 0x000000acab0e723e */ /* 0x010fe200000000ff */
[----:B------:R-:W-:Y:S02]  /*b710*/  FMUL.FTZ R99, R0, R99 ;  /* 0x0000006300637220 */ /* 0x000fe40000410000 */
[----:B------:R-:W-:Y:S01]  /*b720*/  FFMA.FTZ R2, R2, R222, R179 ;  /* 0x000000de02027223 */ /* 0x000fe200000100b3 */
[----:B---3--:R-:W-:Y:S04]  /*b730*/  F2FP.PACK_AB R13, R162, R163 ;  /* 0x000000a3a20d723e */ /* 0x008fe800000000ff */
[----:B------:R-:W-:Y:S01]  /*b740*/  HMMA.16816.F32 R96, R128, R142, R96 ;  /* 0x0000008e8060723c */ /* 0x000fe20000001860 */
[----:B------:R-:W1:Y:S02]  /*b750*/  LDSM.16.MT88.4 R128, [R184+0x2800] ;  /* 0x00280000b880783b */ /* 0x000e640000004200 */
[----:B------:R-:W-:Y:S01]  /*b760*/  F2FP.PACK_AB R15, R160, R161 ;  /* 0x000000a1a00f723e */ /* 0x000fe200000000ff */
[----:B------:R-:W-:Y:S02]  /*b770*/  FFMA.FTZ R0, R0, R223, R167 ;  /* 0x000000df00007223 */ /* 0x000fe400000100a7 */
[----:B------:R-:W-:Y:S02]  /*b780*/  FADD.FTZ R2, R178, R2 ;  /* 0x00000002b2027221 */ /* 0x000fe40000010000 */
[----:B------:R-:W-:Y:S01]  /*b790*/  FADD.FTZ R0, R168, R0 ;  /* 0x00000000a8007221 */ /* 0x000fe20000010000 */
[----:B------:R-:W-:Y:S01]  /*b7a0*/  LDSM.16.MT88.4 R140, [R182+0x3000] ;  /* 0x00300000b68c783b */ /* 0x000fe20000004200 */
[C---:B--2---:R-:W-:Y:S05]  /*b7b0*/  HMMA.16816.F32 R4, R12.reuse, R132, R4 ;  /* 0x000000840c04723c */ /* 0x044fea0000001804 */
[----:B------:R-:W-:Y:S02]  /*b7c0*/  FADD.FTZ R2, R177, R2 ;  /* 0x00000002b1027221 */ /* 0x000fe40000010000 */
[----:B------:R-:W-:Y:S01]  /*b7d0*/  FADD.FTZ R0, R166, R0 ;  /* 0x00000000a6007221 */ /* 0x000fe20000010000 */
[C---:B------:R-:W-:Y:S01]  /*b7e0*/  HMMA.16816.F32 R8, R12.reuse, R134, R8 ;  /* 0x000000860c08723c */ /* 0x040fe20000001808 */
[----:B------:R-:W-:Y:S03]  /*b7f0*/  LDSM.16.MT88.4 R132, [R182+0x4800] ;  /* 0x00480000b684783b */ /* 0x000fe60000004200 */
[----:B------:R-:W-:Y:S02]  /*b800*/  FADD.FTZ R2, R175, R2 ;  /* 0x00000002af027221 */ /* 0x000fe40000010000 */
[----:B------:R-:W-:Y:S02]  /*b810*/  FADD.FTZ R0, R165, R0 ;  /* 0x00000000a5007221 */ /* 0x000fe40000010000 */
[C---:B------:R-:W-:Y:S04]  /*b820*/  HMMA.16816.F32 R100, R12.reuse, R16, R100 ;  /* 0x000000100c64723c */ /* 0x040fe80000001864 */
[----:B------:R-:W-:Y:S02]  /*b830*/  FADD.FTZ R2, R174, R2 ;  /* 0x00000002ae027221 */ /* 0x000fe40000010000 */
[----:B------:R-:W-:Y:S02]  /*b840*/  FADD.FTZ R0, R163, R0 ;  /* 0x00000000a3007221 */ /* 0x000fe40000010000 */
[C---:B------:R-:W-:Y:S01]  /*b850*/  HMMA.16816.F32 R104, R12.reuse, R18, R104 ;  /* 0x000000120c68723c */ /* 0x040fe20000001868 */
[----:B------:R-:W2:Y:S03]  /*b860*/  LDSM.16.MT88.4 R16, [R181+0x4800] ;  /* 0x00480000b510783b */ /* 0x000ea60000004200 */
[----:B------:R-:W-:Y:S02]  /*b870*/  FADD.FTZ R2, R173, R2 ;  /* 0x00000002ad027221 */ /* 0x000fe40000010000 */
[----:B------:R-:W-:Y:S02]  /*b880*/  FADD.FTZ R0, R162, R0 ;  /* 0x00000000a2007221 */ /* 0x000fe40000010000 */
[C---:B-----5:R-:W-:Y:S04]  /*b890*/  HMMA.16816.F32 R108, R12.reuse, R136, R108 ;  /* 0x000000880c6c723c */ /* 0x060fe8000000186c */
[----:B------:R-:W-:Y:S02]  /*b8a0*/  FADD.FTZ R2, R172, R2 ;  /* 0x00000002ac027221 */ /* 0x000fe40000010000 */
[----:B------:R-:W-:Y:S02]  /*b8b0*/  FADD.FTZ R0, R161, R0 ;  /* 0x00000000a1007221 */ /* 0x000fe40000010000 */
[C---:B------:R-:W-:Y:S01]  /*b8c0*/  HMMA.16816.F32 R112, R12.reuse, R138, R112 ;  /* 0x0000008a0c70723c */ /* 0x040fe20000001870 */
[----:B------:R-:W3:Y:S03]  /*b8d0*/  LDSM.16.MT88.4 R136, [R185+0x4800] ;  /* 0x00480000b988783b */ /* 0x000ee60000004200 */
[----:B------:R-:W-:Y:S02]  /*b8e0*/  FADD.FTZ R2, R171, R2 ;  /* 0x00000002ab027221 */ /* 0x000fe40000010000 */
[----:B------:R-:W-:Y:S02]  /*b8f0*/  FADD.FTZ R0, R160, R0 ;  /* 0x00000000a0007221 */ /* 0x000fe40000010000 */
[C---:B------:R-:W-:Y:S04]  /*b900*/  HMMA.16816.F32 R116, R12.reuse, R144, R116 ;  /* 0x000000900c74723c */ /* 0x040fe80000001874 */
[----:B------:R-:W-:Y:S04]  /*b910*/  FADD.FTZ R2, R170, R2 ;  /* 0x00000002aa027221 */ /* 0x000fe80000010000 */
[C---:B------:R-:W-:Y:S01]  /*b920*/  HMMA.16816.F32 R120, R12.reuse, R146, R120 ;  /* 0x000000920c78723c */ /* 0x040fe20000001878 */
[----:B------:R-:W-:Y:S03]  /*b930*/  LDSM.16.MT88.4 R144, [R185+0x3000] ;  /* 0x00300000b990783b */ /* 0x000fe60000004200 */
[----:B------:R-:W-:Y:S04]  /*b940*/  FADD.FTZ R2, R169, R2 ;  /* 0x00000002a9027221 */ /* 0x000fe80000010000 */
[C---:B------:R-:W-:Y:S01]  /*b950*/  HMMA.16816.F32 R36, R12.reuse, R148, R36 ;  /* 0x000000940c24723c */ /* 0x040fe20000001824 */
[----:B------:R-:W-:Y:S07]  /*b960*/  MUFU.EX2 R149, R27 ;  /* 0x0000001b00957308 */ /* 0x000fee0000000800 */
[C---:B------:R-:W-:Y:S08]  /*b970*/  HMMA.16816.F32 R40, R12.reuse, R150, R40 ;  /* 0x000000960c28723c */ /* 0x040ff00000001828 */
[C---:B------:R-:W-:Y:S01]  /*b980*/  HMMA.16816.F32 R44, R12.reuse, R152, R44 ;  /* 0x000000980c2c723c */ /* 0x040fe2000000182c */
[----:B------:R-:W4:Y:S07]  /*b990*/  MUFU.EX2 R152, R22 ;  /* 0x0000001600987308 */ /* 0x000f2e0000000800 */
[C---:B------:R-:W-:Y:S08]  /*b9a0*/  HMMA.16816.F32 R48, R12.reuse, R154, R48 ;  /* 0x0000009a0c30723c */ /* 0x040ff00000001830 */
[C---:B------:R-:W-:Y:S01]  /*b9b0*/  HMMA.16816.F32 R52, R12.reuse, R156, R52 ;  /* 0x0000009c0c34723c */ /* 0x040fe20000001834 */
[----:B------:R-:W-:Y:S07]  /*b9c0*/  MUFU.EX2 R156, R28 ;  /* 0x0000001c009c7308 */ /* 0x000fee0000000800 */
[C---:B------:R-:W-:Y:S03]  /*b9d0*/  HMMA.16816.F32 R56, R12.reuse, R158, R56 ;  /* 0x0000009e0c38723c */ /* 0x040fe60000001838 */
[----:B------:R5:W3:Y:S01]  /*b9e0*/  MUFU.EX2 R158, R20 ;  /* 0x00000014009e7308 */ /* 0x000ae20000000800 */
[----:B----4-:R-:W-:Y:S04]  /*b9f0*/  FADD.FTZ R0, R152, R0 ;  /* 0x0000000098007221 */ /* 0x010fe80000010000 */
[C---:B-1----:R-:W-:Y:S08]  /*ba00*/  HMMA.16816.F32 R60, R12.reuse, R128, R60 ;  /* 0x000000800c3c723c */ /* 0x042ff0000000183c */
[C---:B------:R-:W-:Y:S01]  /*ba10*/  HMMA.16816.F32 R64, R12.reuse, R130, R64 ;  /* 0x000000820c40723c */ /* 0x040fe20000001840 */
[----:B------:R-:W1:Y:S07]  /*ba20*/  LDSM.16.MT88.4 R128, [R184+0x4800] ;  /* 0x00480000b880783b */ /* 0x000e6e0000004200 */
[C---:B--2---:R-:W-:Y:S04]  /*ba30*/  HMMA.16816.F32 R68, R12.reuse, R16, R68 ;  /* 0x000000100c44723c */ /* 0x044fe80000001844 */
[----:B-----5:R-:W-:Y:S02]  /*ba40*/  FFMA.FTZ R20, R25, c[0x0][0x2d0], -R164 ;  /* 0x0000b40019147a23 */ /* 0x020fe400000108a4 */
[----:B---3--:R-:W-:Y:S02]  /*ba50*/  FADD.FTZ R2, R158, R2 ;  /* 0x000000029e027221 */ /* 0x008fe40000010000 */
[C---:B------:R-:W-:Y:S01]  /*ba60*/  HMMA.16816.F32 R72, R12.reuse, R18, R72 ;  /* 0x000000120c48723c */ /* 0x040fe20000001848 */
[----:B------:R2:W3:Y:S03]  /*ba70*/  MUFU.EX2 R157, R20 ;  /* 0x00000014009d7308 */ /* 0x0004e60000000800 */
[--C-:B------:R-:W-:Y:S04]  /*ba80*/  FFMA.FTZ R16, R23, c[0x0][0x2d0], -R125.reuse ;  /* 0x0000b40017107a23 */ /* 0x100fe8000001087d */
[C---:B------:R-:W-:Y:S03]  /*ba90*/  HMMA.16816.F32 R76, R12.reuse, R132, R76 ;  /* 0x000000840c4c723c */ /* 0x040fe6000000184c */
[----:B------:R4:W5:Y:S05]  /*baa0*/  MUFU.EX2 R151, R16 ;  /* 0x0000001000977308 */ /* 0x00096a0000000800 */
[C---:B------:R-:W-:Y:S01]  /*bab0*/  HMMA.16816.F32 R80, R12.reuse, R134, R80 ;  /* 0x000000860c50723c */ /* 0x040fe20000001850 */
[----:B------:R-:W-:Y:S07]  /*bac0*/  LDSM.16.MT88.4 R132, [R184+0x1000] ;  /* 0x00100000b884783b */ /* 0x000fee0000004200 */
[C---:B------:R-:W-:Y:S01]  /*bad0*/  HMMA.16816.F32 R84, R12.reuse, R136, R84 ;  /* 0x000000880c54723c */ /* 0x040fe20000001854 */
[----:B--2---:R-:W-:Y:S03]  /*bae0*/  LDSM.16.MT88.4 R20, [R182+0x1000] ;  /* 0x00100000b614783b */ /* 0x004fe60000004200 */
[----:B---3--:R-:W-:Y:S04]  /*baf0*/  FADD.FTZ R2, R157, R2 ;  /* 0x000000029d027221 */ /* 0x008fe80000010000 */
[C---:B------:R-:W-:Y:S01]  /*bb00*/  HMMA.16816.F32 R88, R12.reuse, R138, R88 ;  /* 0x0000008a0c58723c */ /* 0x040fe20000001858 */
[----:B------:R-:W-:Y:S03]  /*bb10*/  LDSM.16.MT88.4 R136, [R181+0x3000] ;  /* 0x00300000b588783b */ /* 0x000fe60000004200 */
[--C-:B----4-:R-:W-:Y:S02]  /*bb20*/  FFMA.FTZ R16, R26, c[0x0][0x2d0], -R125.reuse ;  /* 0x0000b4001a107a23 */ /* 0x110fe4000001087d */
[----:B-----5:R-:W-:Y:S02]  /*bb30*/  FADD.FTZ R0, R151, R0 ;  /* 0x0000000097007221 */ /* 0x020fe40000010000 */
[C---:B-1----:R-:W-:Y:S01]  /*bb40*/  HMMA.16816.F32 R92, R12.reuse, R128, R92 ;  /* 0x000000800c5c723c */ /* 0x042fe2000000185c */
[----:B------:R1:W2:Y:S01]  /*bb50*/  MUFU.EX2 R150, R16 ;  /* 0x0000001000967308 */ /* 0x0002a20000000800 */
[----:B------:R-:W-:Y:S06]  /*bb60*/  LDSM.16.MT88.4 R24, [R185+0x1000] ;  /* 0x00100000b918783b */ /* 0x000fec0000004200 */
[----:B------:R-:W-:Y:S02]  /*bb70*/  HMMA.16816.F32 R96, R12, R130, R96 ;  /* 0x000000820c60723c */ /* 0x000fe40000001860 */
[----:B------:R-:W-:Y:S05]  /*bb80*/  LDSM.16.MT88.4 R128, [R185+0x5000] ;  /* 0x00500000b980783b */ /* 0x000fea0000004200 */
[----:B------:R-:W-:Y:S02]  /*bb90*/  F2FP.PACK_AB R12, R169, R170 ;  /* 0x000000aaa90c723e */ /* 0x000fe400000000ff */
[----:B------:R-:W-:Y:S03]  /*bba0*/  F2FP.PACK_AB R14, R157, R158 ;  /* 0x0000009e9d0e723e */ /* 0x000fe600000000ff */
[----:B------:R-:W-:Y:S01]  /*bbb0*/  F2FP.PACK_AB R13, R151, R152 ;  /* 0x00000098970d723e */ /* 0x000fe200000000ff */
[----:B-1----:R-:W1:Y:S01]  /*bbc0*/  LDSM.16.MT88.4 R16, [R181+0x1000] ;  /* 0x00100000b510783b */ /* 0x002e620000004200 */
[C---:B--2---:R-:W-:Y:S01]  /*bbd0*/  F2FP.PACK_AB R15, R149.reuse, R150 ;  /* 0x00000096950f723e */ /* 0x044fe200000000ff */
[----:B------:R-:W-:Y:S04]  /*bbe0*/  FADD.FTZ R0, R150, R0 ;  /* 0x0000000096007221 */ /* 0x000fe80000010000 */
[----:B------:R-:W-:Y:S02]  /*bbf0*/  FADD.FTZ R0, R149, R0 ;  /* 0x0000000095007221 */ /* 0x000fe40000010000 */
[C---:B-1----:R-:W-:Y:S08]  /*bc00*/  HMMA.16816.F32 R4, R12.reuse, R16, R4 ;  /* 0x000000100c04723c */ /* 0x042ff00000001804 */
        /* <DEDUP_REMOVED lines=20> */
[C---:B-1----:R-:W-:Y:S07]  /*bd50*/  HMMA.16816.F32 R60, R12.reuse, R16, R60 ;  /* 0x000000100c3c723c */ /* 0x042fee000000183c */
[--C-:B------:R-:W-:Y:S01]  /*bd60*/  FFMA.FTZ R16, R29, c[0x0][0x2d0], -R164.reuse ;  /* 0x0000b4001d107a23 */ /* 0x100fe200000108a4 */
[C---:B------:R-:W-:Y:S03]  /*bd70*/  HMMA.16816.F32 R64, R12.reuse, R18, R64 ;  /* 0x000000120c40723c */ /* 0x040fe60000001840 */
[----:B------:R1:W4:Y:S05]  /*bd80*/  MUFU.EX2 R155, R16 ;  /* 0x00000010009b7308 */ /* 0x00032a0000000800 */
[C---:B--2---:R-:W-:Y:S07]  /*bd90*/  HMMA.16816.F32 R68, R12.reuse, R20, R68 ;  /* 0x000000140c44723c */ /* 0x044fee0000001844 */
[--C-:B------:R-:W-:Y:S01]  /*bda0*/  FFMA.FTZ R20, R33, c[0x0][0x2d0], -R164.reuse ;  /* 0x0000b40021147a23 */ /* 0x100fe200000108a4 */
[C---:B------:R-:W-:Y:S03]  /*bdb0*/  HMMA.16816.F32 R72, R12.reuse, R22, R72 ;  /* 0x000000160c48723c */ /* 0x040fe60000001848 */
[----:B------:R2:W-:Y:S05]  /*bdc0*/  MUFU.EX2 R153, R20 ;  /* 0x0000001400997308 */ /* 0x0005ea0000000800 */
[C---:B---3--:R-:W-:Y:S04]  /*bdd0*/  HMMA.16816.F32 R76, R12.reuse, R24, R76 ;  /* 0x000000180c4c723c */ /* 0x048fe8000000184c */
[----:B-1----:R-:W-:Y:S04]  /*bde0*/  FFMA.FTZ R16, R32, c[0x0][0x2d0], -R164 ;  /* 0x0000b40020107a23 */ /* 0x002fe800000108a4 */
[C---:B------:R-:W-:Y:S01]  /*bdf0*/  HMMA.16816.F32 R80, R12.reuse, R26, R80 ;  /* 0x0000001a0c50723c */ /* 0x040fe20000001850 */
[----:B------:R1:W3:Y:S01]  /*be00*/  MUFU.EX2 R154, R16 ;  /* 0x00000010009a7308 */ /* 0x0002e20000000800 */
[----:B------:R-:W-:Y:S06]  /*be10*/  LDSM.16.MT88.4 R24, [R185+0x1800] ;  /* 0x00180000b918783b */ /* 0x000fec0000004200 */
[C---:B------:R-:W-:Y:S04]  /*be20*/  HMMA.16816.F32 R84, R12.reuse, R128, R84 ;  /* 0x000000800c54723c */ /* 0x040fe80000001854 */
[--C-:B--2---:R-:W-:Y:S04]  /*be30*/  FFMA.FTZ R20, R30, c[0x0][0x2d0], -R125.reuse ;  /* 0x0000b4001e147a23 */ /* 0x104fe8000001087d */
[C---:B------:R-:W-:Y:S01]  /*be40*/  HMMA.16816.F32 R88, R12.reuse, R130, R88 ;  /* 0x000000820c58723c */ /* 0x040fe20000001858 */
[----:B------:R2:W-:Y:S01]  /*be50*/  MUFU.EX2 R148, R20 ;  /* 0x0000001400947308 */ /* 0x0005e20000000800 */
[----:B-1----:R-:W1:Y:S02]  /*be60*/  LDSM.16.MT88.4 R16, [R184+0x5000] ;  /* 0x00500000b810783b */ /* 0x002e640000004200 */
[--C-:B--2---:R-:W-:Y:S06]  /*be70*/  FFMA.FTZ R20, R31, c[0x0][0x2d0], -R125.reuse ;  /* 0x0000b4001f147a23 */ /* 0x104fec000001087d */
[----:B------:R-:W-:Y:S01]  /*be80*/  LDSM.16.MT88.4 R28, [R184+0x1800] ;  /* 0x00180000b81c783b */ /* 0x000fe20000004200 */
[----:B------:R2:W5:Y:S01]  /*be90*/  MUFU.EX2 R127, R20 ;  /* 0x00000014007f7308 */ /* 0x0005620000000800 */
[C---:B-1----:R-:W-:Y:S03]  /*bea0*/  HMMA.16816.F32 R92, R12.reuse, R16, R92 ;  /* 0x000000100c5c723c */ /* 0x042fe6000000185c */
[--C-:B--2---:R-:W-:Y:S02]  /*beb0*/  FFMA.FTZ R20, R34, c[0x0][0x2d0], -R125.reuse ;  /* 0x0000b40022147a23 */ /* 0x104fe4000001087d */
[----:B------:R-:W-:Y:S03]  /*bec0*/  FFMA.FTZ R125, R35, c[0x0][0x2d0], -R125 ;  /* 0x0000b400237d7a23 */ /* 0x000fe6000001087d */
[----:B------:R-:W-:Y:S01]  /*bed0*/  HMMA.16816.F32 R96, R12, R18, R96 ;  /* 0x000000120c60723c */ /* 0x000fe20000001860 */
[----:B------:R1:W-:Y:S01]  /*bee0*/  MUFU.EX2 R126, R20 ;  /* 0x00000014007e7308 */ /* 0x0003e20000000800 */
[----:B------:R-:W-:Y:S05]  /*bef0*/  LDSM.16.MT88.4 R32, [R181+0x3800] ;  /* 0x00380000b520783b */ /* 0x000fea0000004200 */
[----:B----4-:R-:W-:Y:S02]  /*bf00*/  F2FP.PACK_AB R12, R155, R156 ;  /* 0x0000009c9b0c723e */ /* 0x010fe400000000ff */
[----:B---3--:R-:W-:Y:S01]  /*bf10*/  F2FP.PACK_AB R14, R153, R154 ;  /* 0x0000009a990e723e */ /* 0x008fe200000000ff */
[----:B------:R-:W-:Y:S01]  /*bf20*/  LDSM.16.MT88.4 R16, [R185+0x3800] ;  /* 0x00380000b910783b */ /* 0x000fe20000004200 */
[----:B------:R-:W2:Y:S01]  /*bf30*/  MUFU.EX2 R125, R125 ;  /* 0x0000007d007d7308 */ /* 0x000ea20000000800 */
[----:B-----5:R-:W-:Y:S06]  /*bf40*/  F2FP.PACK_AB R13, R127, R148 ;  /* 0x000000947f0d723e */ /* 0x020fec00000000ff */
[----:B-1----:R-:W1:Y:S01]  /*bf50*/  LDSM.16.MT88.4 R20, [R182+0x1800] ;  /* 0x00180000b614783b */ /* 0x002e620000004200 */
[----:B--2---:R-:W-:Y:S07]  /*bf60*/  F2FP.PACK_AB R15, R125, R126 ;  /* 0x0000007e7d0f723e */ /* 0x004fee00000000ff */
[C---:B------:R-:W-:Y:S01]  /*bf70*/  HMMA.16816.F32 R128, R12.reuse, R132, R4 ;  /* 0x000000840c80723c */ /* 0x040fe20000001804 */
[----:B------:R-:W2:Y:S07]  /*bf80*/  LDSM.16.MT88.4 R4, [R182+0x5800] ;  /* 0x00580000b604783b */ /* 0x000eae0000004200 */
[C---:B------:R-:W-:Y:S01]  /*bf90*/  HMMA.16816.F32 R132, R12.reuse, R134, R8 ;  /* 0x000000860c84723c */ /* 0x040fe20000001808 */
[----:B------:R-:W3:Y:S07]  /*bfa0*/  LDSM.16.MT88.4 R8, [R185+0x5800] ;  /* 0x00580000b908783b */ /* 0x000eee0000004200 */
[C---:B-1----:R-:W-:Y:S08]  /*bfb0*/  HMMA.16816.F32 R100, R12.reuse, R20, R100 ;  /* 0x000000140c64723c */ /* 0x042ff00000001864 */
        /* <DEDUP_REMOVED lines=10> */
[C---:B------:R-:W-:Y:S01]  /*c060*/  HMMA.16816.F32 R56, R12.reuse, R18, R56 ;  /* 0x000000120c38723c */ /* 0x040fe20000001838 */
[----:B------:R-:W1:Y:S07]  /*c070*/  LDSM.16.MT88.4 R16, [R184+0x5800] ;  /* 0x00580000b810783b */ /* 0x000e6e0000004200 */
[C---:B------:R-:W-:Y:S08]  /*c080*/  HMMA.16816.F32 R60, R12.reuse, R140, R60 ;  /* 0x0000008c0c3c723c */ /* 0x040ff0000000183c */
        /* <DEDUP_REMOVED lines=13> */
[----:B------:R-:W-:Y:S01]  /*c160*/  FADD.FTZ R0, R126, R4 ;  /* 0x000000047e007221 */ /* 0x000fe20000010000 */
[----:B------:R-:W-:Y:S01]  /*c170*/  MOV R126, R3 ;  /* 0x00000003007e7202 */ /* 0x000fe20000000f00 */
[----:B------:R-:W-:Y:S02]  /*c180*/  FADD.FTZ R222, R153, R2 ;  /* 0x0000000299de7221 */ /* 0x000fe40000010000 */
[C---:B-1----:R-:W-:Y:S04]  /*c190*/  HMMA.16816.F32 R92, R12.reuse, R16, R92 ;  /* 0x000000100c5c723c */ /* 0x042fe8000000185c */
[----:B------:R-:W-:Y:S01]  /*c1a0*/  FADD.FTZ R223, R125, R0 ;  /* 0x000000007ddf7221 */ /* 0x000fe20000010000 */
[----:B------:R-:W-:Y:S03]  /*c1b0*/  MOV R125, R124 ;  /* 0x0000007c007d7202 */ /* 0x000fe60000000f00 */
[----:B------:R-:W-:Y:S01]  /*c1c0*/  HMMA.16816.F32 R96, R12, R18, R96 ;  /* 0x000000120c60723c */ /* 0x000fe20000001860 */
[----:B------:R-:W-:-:S07]  /*c1d0*/  @P0 BRA `(.L_x_461) ;  /* 0xffffd67000000947 */ /* 0x000fce000383ffff */
.L_x_460:
[----:B------:R-:W-:-:S13]  /*c1e0*/  ISETP.GE.AND P0, PT, R203, R206, PT ;  /* 0x000000cecb00720c */ /* 0x000fda0003f06270 */
[----:B------:R-:W-:Y:S05]  /*c1f0*/  @!P0 BRA `(.L_x_462) ;  /* 0x0000347000008947 */ /* 0x000fea0003800000 */
[----:B------:R-:W-:Y:S02]  /*c200*/  MOV R126, R8 ;  /* 0x00000008007e7202 */ /* 0x000fe40000000f00 */
[----:B------:R-:W-:Y:S02]  /*c210*/  MOV R125, R124 ;  /* 0x0000007c007d7202 */ /* 0x000fe40000000f00 */
.L_x_471:
[----:B------:R-:W-:Y:S04]  /*c220*/  DEPBAR.LE SB0, 0x0 ;  /* 0x000080000000791a */ /* 0x000fe80000000000 */
[----:B------:R-:W-:Y:S01]  /*c230*/  WARPSYNC 0xffffffff ;  /* 0xffffffff00007948 */ /* 0x000fe20003800000 */
[----:B------:R-:W-:Y:S01]  /*c240*/  BAR.SYNC.DEFER_BLOCKING 0x0 ;  /* 0x0000000000007b1d */ /* 0x000fe20000010000 */
[----:B------:R-:W-:Y:S01]  /*c250*/  SHF.R.S32.HI R0, RZ, 0x1f, R203 ;  /* 0x0000001fff007819 */ /* 0x000fe200000114cb */
[C---:B------:R-:W-:Y:S04]  /*c260*/  IMAD.WIDE.U32 R2, R203.reuse, c[0x0][0x208], RZ ;  /* 0x00008200cb027a25 */ /* 0x040fe800078e00ff */
[----:B------:R-:W-:Y:S02]  /*c270*/  IMAD R0, R0, c[0x0][0x208], RZ ;  /* 0x0000820000007a24 */ /* 0x000fe400078e02ff */
[----:B------:R-:W-:Y:S02]  /*c280*/  IMAD.MOV.U32 R6, RZ, RZ, c[0x0][0x208] ;  /* 0x00008200ff067624 */ /* 0x000fe400078e00ff */
[----:B------:R-:W-:Y:S02]  /*c290*/  IMAD R0, R203, c[0x0][0x20c], R0 ;  /* 0x00008300cb007a24 */ /* 0x000fe400078e0200 */
[----:B------:R-:W-:Y:S02]  /*c2a0*/  IMAD.SHL.U32 R4, R2, 0x40, RZ ;  /* 0x0000004002047824 */ /* 0x000fe400078e00ff */
[----:B------:R-:W-:Y:S02]  /*c2b0*/  IMAD.IADD R0, R3, 0x1, R0 ;  /* 0x0000000103007824 */ /* 0x000fe400078e0200 */
[----:B------:R-:W-:Y:S01]  /*c2c0*/  IMAD.MOV.U32 R3, RZ, RZ, c[0x0][0x20c] ;  /* 0x00008300ff037624 */ /* 0x000fe200078e00ff */
[----:B------:R-:W-:Y:S02]  /*c2d0*/  IADD3 R5, P6, R4, R210, RZ ;  /* 0x000000d204057210 */ /* 0x000fe40007fde0ff */
[----:B------:R-:W-:Y:S02]  /*c2e0*/  SHF.L.U64.HI R0, R2, 0x6, R0 ;  /* 0x0000000602007819 */ /* 0x000fe40000010200 */
[C---:B------:R-:W-:Y:S01]  /*c2f0*/  LEA R2, P0, R6.reuse, R4, 0x5 ;  /* 0x0000000406027211 */ /* 0x040fe200078028ff */
[----:B------:R-:W-:Y:S03]  /*c300*/  LDSM.16.M88.4 R32, [R187] ;  /* 0x00000000bb20783b */ /* 0x000fe60000000200 */
[----:B------:R-:W-:Y:S01]  /*c310*/  LEA.HI.X R3, R6, R0, R3, 0x5, P0 ;  /* 0x0000000006037211 */ /* 0x000fe200000f2c03 */
[--C-:B------:R-:W-:Y:S01]  /*c320*/  IMAD.X R6, R0, 0x1, R212.reuse, P6 ;  /* 0x0000000100067824 */ /* 0x100fe200030e06d4 */
[----:B------:R-:W-:Y:S01]  /*c330*/  IADD3 R14, P0, R210, 0x40, RZ ;  /* 0x00000040d20e7810 */ /* 0x000fe20007f1e0ff */
[----:B------:R-:W-:Y:S01]  /*c340*/  ULDC UR4, c[0x0][0x324] ;  /* 0x0000c90000047ab9 */ /* 0x000fe20000000800 */
[----:B------:R-:W1:Y:S01]  /*c350*/  LDSM.16.M88.4 R8, [R180] ;  /* 0x00000000b408783b */ /* 0x000e620000000200 */
[C---:B------:R-:W-:Y:S01]  /*c360*/  LEA R162, P6, R5.reuse, c[0x0][0x1f8], 0x1 ;  /* 0x00007e0005a27a11 */ /* 0x040fe200078c08ff */
[----:B------:R-:W-:Y:S01]  /*c370*/  ULOP3.LUT UR4, URZ, UR4, URZ, 0x33, !UPT ;  /* 0x000000043f047292 */ /* 0x000fe2000f8e333f */
[----:B------:R-:W-:Y:S01]  /*c380*/  IMAD.X R13, RZ, RZ, R212, P0 ;  /* 0x000000ffff0d7224 */ /* 0x000fe200000e06d4 */
[----:B------:R-:W-:Y:S01]  /*c390*/  IADD3 R15, P0, R4, R14, RZ ;  /* 0x0000000e040f7210 */ /* 0x000fe20007f1e0ff */
[----:B------:R-:W2:Y:S01]  /*c3a0*/  LDSM.16.M88.4 R16, [R180+0x800] ;  /* 0x00080000b410783b */ /* 0x000ea20000000200 */
[----:B------:R-:W-:Y:S02]  /*c3b0*/  LEA.HI.X R163, R5, c[0x0][0x1fc], R6, 0x1, P6 ;  /* 0x00007f0005a37a11 */ /* 0x000fe400030f0c06 */
[----:B------:R-:W-:Y:S01]  /*c3c0*/  IADD3 R12, P6, R210, 0x80, RZ ;  /* 0x00000080d20c7810 */ /* 0x000fe20007fde0ff */
[--C-:B------:R-:W-:Y:S01]  /*c3d0*/  IMAD.X R22, R0, 0x1, R13.reuse, P0 ;  /* 0x0000000100167824 */ /* 0x100fe200000e060d */
[----:B------:R-:W3:Y:S01]  /*c3e0*/  LDSM.16.M88.4 R24, [R180+0x1000] ;  /* 0x00100000b418783b */ /* 0x000ee20000000200 */
[C---:B------:R-:W-:Y:S02]  /*c3f0*/  LEA R164, P0, R15.reuse, c[0x0][0x1f8], 0x1 ;  /* 0x00007e000fa47a11 */ /* 0x040fe400078008ff */
[----:B------:R-:W-:Y:S01]  /*c400*/  IMAD.X R20, RZ, RZ, R212, P6 ;  /* 0x000000ffff147224 */ /* 0x000fe200030e06d4 */
[----:B------:R-:W-:Y:S01]  /*c410*/  IADD3 R21, P6, R4, R12, RZ ;  /* 0x0000000c04157210 */ /* 0x000fe20007fde0ff */
[----:B------:R-:W4:Y:S01]  /*c420*/  LDSM.16.M88.4 R136, [R180+0x1800] ;  /* 0x00180000b488783b */ /* 0x000f220000000200 */
[----:B------:R-:W-:Y:S02]  /*c430*/  LEA.HI.X R165, R15, c[0x0][0x1fc], R22, 0x1, P0 ;  /* 0x00007f000fa57a11 */ /* 0x000fe400000f0c16 */
[----:B------:R-:W-:Y:S01]  /*c440*/  IADD3 R22, P0, R2, R14, RZ ;  /* 0x0000000e02167210 */ /* 0x000fe20007f1e0ff */
[--C-:B------:R-:W-:Y:S01]  /*c450*/  IMAD.X R14, R0, 0x1, R20.reuse, P6 ;  /* 0x00000001000e7824 */ /* 0x100fe200030e0614 */
[----:B------:R-:W-:Y:S01]  /*c460*/  LDSM.16.M88.4 R140, [R188] ;  /* 0x00000000bc8c783b */ /* 0x000fe20000000200 */
[C---:B------:R-:W-:Y:S02]  /*c470*/  IADD3 R0, P6, R2.reuse, R12, RZ ;  /* 0x0000000c02007210 */ /* 0x040fe40007fde0ff */
[C---:B------:R-:W-:Y:S01]  /*c480*/  IMAD.X R23, R3.reuse, 0x1, R13, P0 ;  /* 0x0000000103177824 */ /* 0x040fe200000e060d */
[----:B------:R-:W-:Y:S01]  /*c490*/  IADD3 R2, P0, R2, R210, RZ ;  /* 0x000000d202027210 */ /* 0x000fe20007f1e0ff */
[----:B------:R-:W5:Y:S01]  /*c4a0*/  LDSM.16.M88.4 R144, [R191] ;  /* 0x00000000bf90783b */ /* 0x000f620000000200 */
[----:B------:R-:W-:Y:S01]  /*c4b0*/  IMAD.X R20, R3, 0x1, R20, P6 ;  /* 0x0000000103147824 */ /* 0x000fe200030e0614 */
[----:B------:R-:W-:Y:S02]  /*c4c0*/  LEA R160, P6, R21, c[0x0][0x1f8], 0x1 ;  /* 0x00007e0015a07a11 */ /* 0x000fe400078c08ff */
[----:B------:R-:W-:Y:S01]  /*c4d0*/  IMAD.X R3, R3, 0x1, R212, P0 ;  /* 0x0000000103037824 */ /* 0x000fe200000e06d4 */
[----:B------:R-:W3:Y:S01]  /*c4e0*/  LDSM.16.M88.4 R148, [R202] ;  /* 0x00000000ca94783b */ /* 0x000ee20000000200 */
[----:B------:R-:W-:Y:S02]  /*c4f0*/  LEA.HI.X R161, R21, c[0x0][0x1fc], R14, 0x1, P6 ;  /* 0x00007f0015a17a11 */ /* 0x000fe400030f0c0e */
[----:B------:R-:W-:Y:S02]  /*c500*/  LEA R30, P0, R2, c[0x0][0x1f8], 0x1 ;  /* 0x00007e00021e7a11 */ /* 0x000fe400078008ff */
[----:B------:R-:W4:Y:S01]  /*c510*/  LDSM.16.M88.4 R152, [R201] ;  /* 0x00000000c998783b */ /* 0x000f220000000200 */
[----:B------:R-:W-:Y:S02]  /*c520*/  LEA R28, P6, R22, c[0x0][0x1f8], 0x1 ;  /* 0x00007e00161c7a11 */ /* 0x000fe400078c08ff */
[----:B------:R-:W-:Y:S01]  /*c530*/  LEA.HI.X R31, R2, c[0x0][0x1fc], R3, 0x1, P0 ;  /* 0x00007f00021f7a11 */ /* 0x000fe200000f0c03 */
[C---:B-1----:R-:W-:Y:S01]  /*c540*/  HMMA.16816.F32 R4, R32.reuse, R8, RZ ;  /* 0x000000082004723c */ /* 0x042fe200000018ff */
[----:B------:R-:W1:Y:S02]  /*c550*/  LDSM.16.M88.4 R156, [R200] ;  /* 0x00000000c89c783b */ /* 0x000e640000000200 */
[----:B------:R-:W-:Y:S02]  /*c560*/  LEA.HI.X R29, R22, c[0x0][0x1fc], R23, 0x1, P6 ;  /* 0x00007f00161d7a11 */ /* 0x000fe400030f0c17 */
[C---:B------:R-:W-:Y:S01]  /*c570*/  LEA R2, P0, R0.reuse, c[0x0][0x1f8], 0x1 ;  /* 0x00007e0000027a11 */ /* 0x040fe200078008ff */
[----:B------:R-:W-:Y:S01]  /*c580*/  @!PT LDS RZ, [RZ] ;  /* 0x00000000fffff984 */ /* 0x000fe20000000800 */
[----:B------:R-:W-:Y:S01]  /*c590*/  @!PT LDS RZ, [RZ] ;  /* 0x00000000fffff984 */ /* 0x000fe20000000800 */
[----:B------:R-:W-:Y:S01]  /*c5a0*/  @!PT LDS RZ, [RZ] ;  /* 0x00000000fffff984 */ /* 0x000fe20000000800 */
[----:B------:R1:W-:Y:S01]  /*c5b0*/  LDGSTS.E.BYPASS.LTC128B.128 [R205+0x100], [R162.64], !P5 ;  /* 0x00100000a2cd7fae */ /* 0x0003e2000e901d46 */
[C---:B------:R-:W-:Y:S01]  /*c5c0*/  ISETP.GT.AND P6, PT, R203.reuse, R206, PT ;  /* 0x000000cecb00720c */ /* 0x040fe20003fc4270 */
[C---:B------:R-:W-:Y:S01]  /*c5d0*/  HMMA.16816.F32 R8, R32.reuse, R10, RZ ;  /* 0x0000000a2008723c */ /* 0x040fe200000018ff */
[----:B------:R-:W-:Y:S02]  /*c5e0*/  LEA.HI.X R3, R0, c[0x0][0x1fc], R20, 0x1, P0 ;  /* 0x00007f0000037a11 */ /* 0x000fe400000f0c14 */
[----:B------:R4:W-:Y:S05]  /*c5f0*/  LDGSTS.E.BYPASS.LTC128B.128 [R205+0x2100], [R164.64], !P4 ;  /* 0x02100000a4cd7fae */ /* 0x0009ea000e101d46 */
[C---:B--2---:R-:W-:Y:S01]  /*c600*/  HMMA.16816.F32 R12, R32.reuse, R16, RZ ;  /* 0x00000010200c723c */ /* 0x044fe200000018ff */
[----:B------:R1:W-:Y:S03]  /*c610*/  LDGSTS.E.BYPASS.LTC128B.128 [R205+0x4100], [R160.64], !P3 ;  /* 0x04100000a0cd7fae */ /* 0x0003e6000d901d46 */
[----:B------:R-:W-:Y:S02]  /*c620*/  @P6 IMAD.MOV.U32 R127, RZ, RZ, c[0x0][0x1e4] ;  /* 0x00007900ff7f6624 */ /* 0x000fe400078e00ff */
[----:B------:R2:W-:Y:S01]  /*c630*/  LDGSTS.E.BYPASS.LTC128B.128 [R205+0x1100], [R30.64], !P5 ;  /* 0x011000001ecd7fae */ /* 0x0005e2000e901d46 */
[----:B------:R-:W-:Y:S01]  /*c640*/  @P6 IMAD.MOV.U32 R124, RZ, RZ, c[0x0][0x1e0] ;  /* 0x00007800ff7c6624 */ /* 0x000fe200078e00ff */
[C---:B------:R-:W-:Y:S03]  /*c650*/  HMMA.16816.F32 R16, R32.reuse, R18, RZ ;  /* 0x000000122010723c */ /* 0x040fe600000018ff */
[----:B------:R2:W-:Y:S05]  /*c660*/  LDGSTS.E.BYPASS.LTC128B.128 [R205+0x3100], [R28.64], !P4 ;  /* 0x031000001ccd7fae */ /* 0x0005ea000e101d46 */
[C---:B---3--:R-:W-:Y:S01]  /*c670*/  HMMA.16816.F32 R20, R32.reuse, R24, RZ ;  /* 0x000000182014723c */ /* 0x048fe200000018ff */
[----:B------:R3:W-:Y:S05]  /*c680*/  LDGSTS.E.BYPASS.LTC128B.128 [R205+0x5100], [R2.64], !P3 ;  /* 0x0510000002cd7fae */ /* 0x0007ea000d901d46 */
[----:B----4-:R-:W-:Y:S02]  /*c690*/  LDSM.16.M88.4 R164, [R186] ;  /* 0x00000000baa4783b */ /* 0x010fe40000000200 */
[C---:B------:R-:W-:Y:S03]  /*c6a0*/  HMMA.16816.F32 R24, R32.reuse, R26, RZ ;  /* 0x0000001a2018723c */ /* 0x040fe600000018ff */
[----:B------:R-:W0:Y:S05]  /*c6b0*/  LDGDEPBAR ;  /* 0x00000000000079af */ /* 0x000e2a0000000000 */
[----:B-1----:R-:W1:Y:S05]  /*c6c0*/  LDSM.16.M88.4 R160, [R190] ;  /* 0x00000000bea0783b */ /* 0x002e6a0000000200 */
[----:B------:R-:W-:Y:S01]  /*c6d0*/  LDSM.16.M88.4 R168, [R186+0x1800] ;  /* 0x00180000baa8783b */ /* 0x000fe20000000200 */
[C---:B--2---:R-:W-:Y:S04]  /*c6e0*/  HMMA.16816.F32 R28, R32.reuse, R136, RZ ;  /* 0x00000088201c723c */ /* 0x044fe800000018ff */
[----:B------:R-:W-:Y:S01]  /*c6f0*/  LDSM.16.M88.4 R172, [R189] ;  /* 0x00000000bdac783b */ /* 0x000fe20000000200 */
[----:B---3--:R-:W-:Y:S03]  /*c700*/  @P6 IADD3 R2, R203, -0x1, RZ ;  /* 0xffffffffcb026810 */ /* 0x008fe60007ffe0ff */
[----:B------:R-:W-:Y:S01]  /*c710*/  HMMA.16816.F32 R32, R32, R138, RZ ;  /* 0x0000008a2020723c */ /* 0x000fe200000018ff */
[----:B------:R-:W2:Y:S03]  /*c720*/  LDSM.16.M88.4 R136, [R186+0x800] ;  /* 0x00080000ba88783b */ /* 0x000ea60000000200 */
[----:B------:R-:W-:Y:S02]  /*c730*/  @P6 SHF.R.S32.HI R0, RZ, 0x1f, R2 ;  /* 0x0000001fff006819 */ /* 0x000fe40000011402 */
[----:B------:R-:W-:Y:S02]  /*c740*/  LDSM.16.M88.4 R176, [R183] ;  /* 0x00000000b7b0783b */ /* 0x000fe40000000200 */
[C---:B-----5:R-:W-:Y:S05]  /*c750*/  HMMA.16816.F32 R4, R140.reuse, R144, R4 ;  /* 0x000000908c04723c */ /* 0x060fea0000001804 */
        /* <DEDUP_REMOVED lines=171> */
[C---:B------:R-:W-:Y:S01]  /*d210*/  @P6 LEA R138, P0, R0.reuse, c[0x0][0x1c8], 0x1 ;  /* 0x00007200008a6a11 */ /* 0x040fe200078008ff */
        /* <DEDUP_REMOVED lines=16> */
[----:B---3--:R-:W-:Y:S02]  /*d320*/  IMAD.IADD R2, R137, 0x1, R3 ;  /* 0x0000000189027824 */ /* 0x008fe400078e0203 */
        /* <DEDUP_REMOVED lines=15> */
.L_x_465:
[----:B------:R-:W-:Y:S04]  /*d420*/  MOV R138, c[0x0][0x32c] ;  /* 0x0000cb00008a7a02 */ /* 0x000fe80000000f00 */
[----:B------:R-:W-:Y:S11]  /*d430*/  ISETP.NE.AND P0, PT, R138, 0x1, PT ;  /* 0x000000018a00780c */ /* 0x000ff60003f05270 */
[----:B------:R-:W-:Y:S02]  /*d440*/  @!UPT UIADD3 URZ, URZ, URZ, URZ ;  /* 0x0000003f3f3ff290 */ /* 0x000fe4000fffe03f */
[----:B------:R-:W-:Y:S05]  /*d450*/  @P0 IMAD.HI.U32 R138, R3, c[0x0][0x330], RZ ;  /* 0x0000cc00038a0a27 */ /* 0x000fea00078e00ff */
[----:B------:R-:W-:Y:S02]  /*d460*/  @P0 SHF.R.U32.HI R3, RZ, c[0x0][0x334], R138 ;  /* 0x0000cd00ff030a19 */ /* 0x000fe4000001168a */
.L_x_466:
[----:B------:R-:W-:Y:S05]  /*d470*/  BSYNC B0 ;  /* 0x0000000000007941 */ /* 0x000fea0003800000 */
.L_x_464:
[----:B------:R-:W-:Y:S04]  /*d480*/  IMAD R3, R3, c[0x0][0x32c], -R124 ;  /* 0x0000cb0003037a24 */ /* 0x000fe800078e0a7c */
[----:B------:R-:W-:Y:S05]  /*d490*/  IMAD.IADD R3, R3, 0x1, -R224 ;  /* 0x0000000103037824 */ /* 0x000fea00078e0ae0 */
[----:B------:R-:W-:Y:S02]  /*d4a0*/  IADD3 R138, R3, c[0x0][0x32c], RZ ;  /* 0x0000cb00038a7a10 */ /* 0x000fe40007ffe0ff */
[----:B------:R-:W-:Y:S02]  /*d4b0*/  IMNMX R0, R0, R3, !PT ;  /* 0x0000000300007217 */ /* 0x000fe40007800200 */
[----:B------:R-:W-:Y:S02]  /*d4c0*/  IMNMX R2, R2, R138, PT ;  /* 0x0000008a02027217 */ /* 0x000fe40003800200 */
.L_x_463:
        /* <DEDUP_REMOVED lines=66> */
.L_x_469:
[----:B------:R-:W-:Y:S04]  /*d8f0*/  MOV R4, c[0x0][0x32c] ;  /* 0x0000cb0000047a02 */ /* 0x000fe80000000f00 */
[----:B------:R-:W-:Y:S11]  /*d900*/  ISETP.NE.AND P0, PT, R4, 0x1, PT ;  /* 0x000000010400780c */ /* 0x000ff60003f05270 */
[----:B------:R-:W-:Y:S02]  /*d910*/  @!UPT UIADD3 URZ, URZ, URZ, URZ ;  /* 0x0000003f3f3ff290 */ /* 0x000fe4000fffe03f */
[----:B------:R-:W-:Y:S05]  /*d920*/  @P0 IMAD.HI.U32 R4, R3, c[0x0][0x330], RZ ;  /* 0x0000cc0003040a27 */ /* 0x000fea00078e00ff */
[----:B------:R-:W-:Y:S02]  /*d930*/  @P0 SHF.R.U32.HI R3, RZ, c[0x0][0x334], R4 ;  /* 0x0000cd00ff030a19 */ /* 0x000fe40000011604 */
.L_x_470:
[----:B------:R-:W-:Y:S05]  /*d940*/  BSYNC B0 ;  /* 0x0000000000007941 */ /* 0x000fea0003800000 */
.L_x_468:
[----:B------:R-:W-:Y:S04]  /*d950*/  IMAD R124, R3, c[0x0][0x32c], -R124 ;  /* 0x0000cb00037c7a24 */ /* 0x000fe800078e0a7c */
[----:B------:R-:W-:Y:S05]  /*d960*/  IMAD.IADD R3, R124, 0x1, -R224 ;  /* 0x000000017c037824 */ /* 0x000fea00078e0ae0 */
[----:B------:R-:W-:Y:S02]  /*d970*/  IADD3 R4, R3, c[0x0][0x32c], RZ ;  /* 0x0000cb0003047a10 */ /* 0x000fe40007ffe0ff */
[----:B------:R-:W-:Y:S02]  /*d980*/  IMNMX R0, R0, R3, !PT ;  /* 0x0000000300007217 */ /* 0x000fe40007800200 */
[----:B------:R-:W-:Y:S02]  /*d990*/  IMNMX R2, R2, R4, PT ;  /* 0x0000000402027217 */ /* 0x000fe40003800200 */
.L_x_467:
        /* <DEDUP_REMOVED lines=76> */
[----:B------:R-:W-:Y:S02]  /*de60*/  ISETP.LT.OR P0, PT, R2, 0x39, P0 ;  /* 0x000000390200780c */ /* 0x000fe40000701670 */
[----:B------:R-:W-:Y:S02]  /*de70*/  FMNMX.FTZ R0, R157, R10, !PT ;  /* 0x0000000a9d007209 */ /* 0x000fe40007810000 */
[----:B------:R-:W-:Y:S02]  /*de80*/  FSEL R158, R34, -INF , !P0 ;  /* 0xff800000229e7808 */ /* 0x000fe40004000000 */
[----:B------:R-:W-:Y:S02]  /*de90*/  ISETP.LT.OR P6, PT, R2, 0x3a, P6 ;  /* 0x0000003a0200780c */ /* 0x000fe400037c1670 */
[----:B------:R-:W-:Y:S02]  /*dea0*/  FMNMX.FTZ R0, R159, R0, !PT ;  /* 0x000000009f007209 */ /* 0x000fe40007810000 */
[----:B------:R-:W-:Y:S02]  /*deb0*/  FSEL R12, R35, -INF , !P6 ;  /* 0xff800000230c7808 */ /* 0x000fe40007000000 */
[----:B------:R-:W-:Y:S04]  /*dec0*/  FMNMX.FTZ R0, R158, R0, !PT ;  /* 0x000000009e007209 */ /* 0x000fe80007810000 */
        /* <DEDUP_REMOVED lines=12> */
[----:B------:R2:W-:Y:S01]  /*df90*/  MUFU.EX2 R178, R0 ;  /* 0x0000000000b27308 */ /* 0x0005e20000000800 */
[--C-:B------:R-:W-:Y:S09]  /*dfa0*/  FFMA.FTZ R9, R9, c[0x0][0x2d0], -R13.reuse ;  /* 0x0000b40009097a23 */ /* 0x100ff2000001080d */
[----:B------:R3:W-:Y:S01]  /*dfb0*/  MUFU.EX2 R177, R15 ;  /* 0x0000000f00b17308 */ /* 0x0007e20000000800 */
[----:B-1----:R-:W-:Y:S09]  /*dfc0*/  FMNMX.FTZ R3, R2, R3, !PT ;  /* 0x0000000302037209 */ /* 0x002ff20007810000 */
[----:B------:R-:W-:Y:S01]  /*dfd0*/  MUFU.EX2 R179, R9 ;  /* 0x0000000900b37308 */ /* 0x000fe20000000800 */
[--C-:B--2---:R-:W-:Y:S09]  /*dfe0*/  FFMA.FTZ R0, R139, c[0x0][0x2d0], -R13.reuse ;  /* 0x0000b4008b007a23 */ /* 0x104ff2000001080d */
[----:B------:R1:W2:Y:S01]  /*dff0*/  MUFU.EX2 R213, R0 ;  /* 0x0000000000d57308 */ /* 0x0002a20000000800 */
[--C-:B---3--:R-:W-:Y:S09]  /*e000*/  FFMA.FTZ R15, R141, c[0x0][0x2d0], -R13.reuse ;  /* 0x0000b4008d0f7a23 */ /* 0x108ff2000001080d */
[----:B------:R3:W-:Y:S01]  /*e010*/  MUFU.EX2 R176, R15 ;  /* 0x0000000f00b07308 */ /* 0x0007e20000000800 */
[--C-:B-1----:R-:W-:Y:S01]  /*e020*/  FFMA.FTZ R0, R8, c[0x0][0x2d0], -R13.reuse ;  /* 0x0000b40008007a23 */ /* 0x102fe2000001080d */
[----:B--2---:R-:W-:Y:S01]  /*e030*/  F2FP.PACK_AB R16, R213, R178 ;  /* 0x000000b2d510723e */ /* 0x004fe200000000ff */
[C---:B------:R-:W-:Y:S07]  /*e040*/  FMUL.FTZ R8, R3.reuse, c[0x0][0x2d0] ;  /* 0x0000b40003087a20 */ /* 0x040fee0000410000 */
[----:B------:R1:W2:Y:S01]  /*e050*/  MUFU.EX2 R204, R0 ;  /* 0x0000000000cc7308 */ /* 0x0002a20000000800 */
[----:B---3--:R-:W-:Y:S09]  /*e060*/  FFMA.FTZ R15, R142, c[0x0][0x2d0], -R13 ;  /* 0x0000b4008e0f7a23 */ /* 0x008ff2000001080d */
[----:B------:R3:W-:Y:S01]  /*e070*/  MUFU.EX2 R175, R15 ;  /* 0x0000000f00af7308 */ /* 0x0007e20000000800 */
        /* <DEDUP_REMOVED lines=8> */
[--C-:B------:R-:W-:Y:S02]  /*e100*/  FFMA.FTZ R4, R4, c[0x0][0x2d0], -R14.reuse ;  /* 0x0000b40004047a23 */ /* 0x100fe4000001080e */
[--C-:B---3--:R-:W-:Y:S02]  /*e110*/  FFMA.FTZ R15, R143, c[0x0][0x2d0], -R13.reuse ;  /* 0x0000b4008f0f7a23 */ /* 0x108fe4000001080d */
[----:B------:R-:W-:Y:S05]  /*e120*/  LDSM.16.MT88.4 R140, [R185+0x2800] ;  /* 0x00280000b98c783b */ /* 0x000fea0000004200 */
        /* <DEDUP_REMOVED lines=22> */
[----:B------:R1:W3:Y:S01]  /*e290*/  MUFU.EX2 R165, R0 ;  /* 0x0000000000a57308 */ /* 0x0002e20000000800 */
[C---:B------:R-:W-:Y:S02]  /*e2a0*/  FMUL.FTZ R121, R2.reuse, R121 ;  /* 0x0000007902797220 */ /* 0x040fe40000410000 */
[----:B------:R-:W-:Y:S02]  /*e2b0*/  FMUL.FTZ R36, R2, R36 ;  /* 0x0000002402247220 */ /* 0x000fe40000410000 */
[----:B--2---:R-:W-:Y:S02]  /*e2c0*/  FFMA.FTZ R15, R32, c[0x0][0x2d0], -R14 ;  /* 0x0000b400200f7a23 */ /* 0x004fe4000001080e */
[C---:B------:R-:W-:Y:S02]  /*e2d0*/  FMUL.FTZ R37, R2.reuse, R37 ;  /* 0x0000002502257220 */ /* 0x040fe40000410000 */
[C---:B------:R-:W-:Y:S01]  /*e2e0*/  FMUL.FTZ R40, R2.reuse, R40 ;  /* 0x0000002802287220 */ /* 0x040fe20000410000 */
[----:B------:R2:W-:Y:S01]  /*e2f0*/  MUFU.EX2 R156, R15 ;  /* 0x0000000f009c7308 */ /* 0x0005e20000000800 */
        /* <DEDUP_REMOVED lines=9> */
[----:B---3--:R-:W-:Y:S01]  /*e390*/  F2FP.PACK_AB R19, R164, R165 ;  /* 0x000000a5a413723e */ /* 0x008fe200000000ff */
[----:B------:R-:W-:Y:S01]  /*e3a0*/  FMUL.FTZ R57, R2, R57 ;  /* 0x0000003902397220 */ /* 0x000fe20000410000 */
[----:B------:R-:W-:Y:S01]  /*e3b0*/  ISETP.GT.AND P0, PT, R203, R206, PT ;  /* 0x000000cecb00720c */ /* 0x000fe20003f04270 */
[----:B------:R-:W-:Y:S02]  /*e3c0*/  FADD.FTZ R0, -R0, R126 ;  /* 0x0000007e00007221 */ /* 0x000fe40000010100 */
[----:B------:R-:W-:Y:S02]  /*e3d0*/  FMUL.FTZ R60, R2, R60 ;  /* 0x0000003c023c7220 */ /* 0x000fe40000410000 */
[----:B------:R-:W-:Y:S02]  /*e3e0*/  FMUL.FTZ R0, R0, c[0x0][0x2d0] ;  /* 0x0000b40000007a20 */ /* 0x000fe40000410000 */
[--C-:B--2---:R-:W-:Y:S02]  /*e3f0*/  FFMA.FTZ R15, R33, c[0x0][0x2d0], -R14.reuse ;  /* 0x0000b400210f7a23 */ /* 0x104fe4000001080e */
[----:B------:R-:W-:Y:S01]  /*e400*/  LDSM.16.MT88.4 R32, [R182+0x800] ;  /* 0x00080000b620783b */ /* 0x000fe20000004200 */
[C---:B------:R-:W-:Y:S01]  /*e410*/  FMUL.FTZ R61, R2.reuse, R61 ;  /* 0x0000003d023d7220 */ /* 0x040fe20000410000 */
[----:B------:R-:W1:Y:S01]  /*e420*/  MUFU.EX2 R0, R0 ;  /* 0x0000000000007308 */ /* 0x000e620000000800 */
[C---:B------:R-:W-:Y:S02]  /*e430*/  FMUL.FTZ R64, R2.reuse, R64 ;  /* 0x0000004002407220 */ /* 0x040fe40000410000 */
[C---:B------:R-:W-:Y:S02]  /*e440*/  FMUL.FTZ R65, R2.reuse, R65 ;  /* 0x0000004102417220 */ /* 0x040fe40000410000 */
[C---:B------:R-:W-:Y:S02]  /*e450*/  FMUL.FTZ R68, R2.reuse, R68 ;  /* 0x0000004402447220 */ /* 0x040fe40000410000 */
[C---:B------:R-:W-:Y:S02]  /*e460*/  FMUL.FTZ R69, R2.reuse, R69 ;  /* 0x0000004502457220 */ /* 0x040fe40000410000 */
[C---:B------:R-:W-:Y:S01]  /*e470*/  FMUL.FTZ R72, R2.reuse, R72 ;  /* 0x0000004802487220 */ /* 0x040fe20000410000 */
[----:B------:R2:W3:Y:S01]  /*e480*/  MUFU.EX2 R155, R15 ;  /* 0x0000000f009b7308 */ /* 0x0004e20000000800 */
        /* <DEDUP_REMOVED lines=14> */
[C---:B------:R-:W-:Y:S02]  /*e570*/  FMUL.FTZ R102, R0.reuse, R102 ;  /* 0x0000006600667220 */ /* 0x040fe40000410000 */
[C---:B------:R-:W-:Y:S01]  /*e580*/  FMUL.FTZ R103, R0.reuse, R103 ;  /* 0x0000006700677220 */ /* 0x040fe20000410000 */
[C---:B------:R-:W-:Y:S03]  /*e590*/  HMMA.16816.F32 R8, R16.reuse, R22, R8 ;  /* 0x000000161008723c */ /* 0x040fe60000001808 */
[----:B------:R-:W1:Y:S01]  /*e5a0*/  LDSM.16.MT88.4 R20, [R184] ;  /* 0x00000000b814783b */ /* 0x000e620000004200 */
[C---:B------:R-:W-:Y:S02]  /*e5b0*/  FMUL.FTZ R106, R0.reuse, R106 ;  /* 0x0000006a006a7220 */ /* 0x040fe40000410000 */
[C---:B------:R-:W-:Y:S02]  /*e5c0*/  FMUL.FTZ R107, R0.reuse, R107 ;  /* 0x0000006b006b7220 */ /* 0x040fe40000410000 */
[C---:B------:R-:W-:Y:S04]  /*e5d0*/  HMMA.16816.F32 R100, R16.reuse, R24, R100 ;  /* 0x000000181064723c */ /* 0x040fe80000001864 */
[C---:B------:R-:W-:Y:S02]  /*e5e0*/  FMUL.FTZ R110, R0.reuse, R110 ;  /* 0x0000006e006e7220 */ /* 0x040fe40000410000 */
[C---:B------:R-:W-:Y:S02]  /*e5f0*/  FMUL.FTZ R111, R0.reuse, R111 ;  /* 0x0000006f006f7220 */ /* 0x040fe40000410000 */
[C---:B------:R-:W-:Y:S01]  /*e600*/  HMMA.16816.F32 R104, R16.reuse, R26, R104 ;  /* 0x0000001a1068723c */ /* 0x040fe20000001868 */
[----:B------:R-:W4:Y:S03]  /*e610*/  LDSM.16.MT88.4 R24, [R181+0x2000] ;  /* 0x00200000b518783b */ /* 0x000f260000004200 */
[C---:B------:R-:W-:Y:S02]  /*e620*/  FMUL.FTZ R114, R0.reuse, R114 ;  /* 0x0000007200727220 */ /* 0x040fe40000410000 */
[C---:B------:R-:W-:Y:S02]  /*e630*/  FMUL.FTZ R115, R0.reuse, R115 ;  /* 0x0000007300737220 */ /* 0x040fe40000410000 */
[C---:B------:R-:W-:Y:S04]  /*e640*/  HMMA.16816.F32 R108, R16.reuse, R28, R108 ;  /* 0x0000001c106c723c */ /* 0x040fe8000000186c */
[C---:B------:R-:W-:Y:S02]  /*e650*/  FMUL.FTZ R118, R0.reuse, R118 ;  /* 0x0000007600767220 */ /* 0x040fe40000410000 */
[C---:B------:R-:W-:Y:S02]  /*e660*/  FMUL.FTZ R119, R0.reuse, R119 ;  /* 0x0000007700777220 */ /* 0x040fe40000410000 */
[C---:B------:R-:W-:Y:S01]  /*e670*/  HMMA.16816.F32 R112, R16.reuse, R30, R112 ;  /* 0x0000001e1070723c */ /* 0x040fe20000001870 */
[----:B------:R-:W5:Y:S03]  /*e680*/  LDSM.16.MT88.4 R28, [R182+0x2000] ;  /* 0x00200000b61c783b */ /* 0x000f660000004200 */
        /* <DEDUP_REMOVED lines=18> */
[C---:B-----5:R-:W-:Y:S04]  /*e7b0*/  HMMA.16816.F32 R44, R16.reuse, R28, R44 ;  /* 0x0000001c102c723c */ /* 0x060fe8000000182c */
[C---:B------:R-:W-:Y:S02]  /*e7c0*/  FMUL.FTZ R58, R0.reuse, R58 ;  /* 0x0000003a003a7220 */ /* 0x040fe40000410000 */
[C---:B------:R-:W-:Y:S02]  /*e7d0*/  FMUL.FTZ R59, R0.reuse, R59 ;  /* 0x0000003b003b7220 */ /* 0x040fe40000410000 */
[C---:B------:R-:W-:Y:S01]  /*e7e0*/  HMMA.16816.F32 R48, R16.reuse, R30, R48 ;  /* 0x0000001e1030723c */ /* 0x040fe20000001830 */
[----:B------:R-:W5:Y:S03]  /*e7f0*/  LDSM.16.MT88.4 R28, [R181+0x4000] ;  /* 0x00400000b51c783b */ /* 0x000f660000004200 */
[C---:B------:R-:W-:Y:S02]  /*e800*/  FMUL.FTZ R62, R0.reuse, R62 ;  /* 0x0000003e003e7220 */ /* 0x040fe40000410000 */
[C---:B------:R-:W-:Y:S02]  /*e810*/  FMUL.FTZ R63, R0.reuse, R63 ;  /* 0x0000003f003f7220 */ /* 0x040fe40000410000 */
[--C-:B--2---:R-:W-:Y:S01]  /*e820*/  FFMA.FTZ R15, R127, c[0x0][0x2d0], -R14.reuse ;  /* 0x0000b4007f0f7a23 */ /* 0x104fe2000001080e */
[C---:B-1----:R-:W-:Y:S03]  /*e830*/  HMMA.16816.F32 R52, R16.reuse, R20, R52 ;  /* 0x000000141034723c */ /* 0x042fe60000001834 */
[C---:B------:R-:W-:Y:S01]  /*e840*/  FMUL.FTZ R66, R0.reuse, R66 ;  /* 0x0000004200427220 */ /* 0x040fe20000410000 */
[----:B------:R1:W-:Y:S01]  /*e850*/  MUFU.EX2 R154, R15 ;  /* 0x0000000f009a7308 */ /* 0x0003e20000000800 */
[C---:B------:R-:W-:Y:S02]  /*e860*/  FMUL.FTZ R67, R0.reuse, R67 ;  /* 0x0000004300437220 */ /* 0x040fe40000410000 */
[C---:B------:R-:W-:Y:S01]  /*e870*/  FMUL.FTZ R70, R0.reuse, R70 ;  /* 0x0000004600467220 */ /* 0x040fe20000410000 */
[C---:B------:R-:W-:Y:S01]  /*e880*/  HMMA.16816.F32 R56, R16.reuse, R22, R56 ;  /* 0x000000161038723c */ /* 0x040fe20000001838 */
[----:B------:R-:W2:Y:S03]  /*e890*/  LDSM.16.MT88.4 R20, [R182+0x4000] ;  /* 0x00400000b614783b */ /* 0x000ea60000004200 */
[C---:B------:R-:W-:Y:S02]  /*e8a0*/  FMUL.FTZ R71, R0.reuse, R71 ;  /* 0x0000004700477220 */ /* 0x040fe40000410000 */
[C---:B------:R-:W-:Y:S02]  /*e8b0*/  FMUL.FTZ R74, R0.reuse, R74 ;  /* 0x0000004a004a7220 */ /* 0x040fe40000410000 */
[C---:B----4-:R-:W-:Y:S04]  /*e8c0*/  HMMA.16816.F32 R60, R16.reuse, R24, R60 ;  /* 0x00000018103c723c */ /* 0x050fe8000000183c */
[C---:B------:R-:W-:Y:S02]  /*e8d0*/  FMUL.FTZ R75, R0.reuse, R75 ;  /* 0x0000004b004b7220 */ /* 0x040fe40000410000 */
[----:B------:R-:W-:Y:S02]  /*e8e0*/  FMUL.FTZ R78, R0, R78 ;  /* 0x0000004e004e7220 */ /* 0x000fe40000410000 */
[C---:B------:R-:W-:Y:S01]  /*e8f0*/  HMMA.16816.F32 R64, R16.reuse, R26, R64 ;  /* 0x0000001a1040723c */ /* 0x040fe20000001840 */
[----:B------:R-:W4:Y:S03]  /*e900*/  LDSM.16.MT88.4 R24, [R185+0x4000] ;  /* 0x00400000b918783b */ /* 0x000f260000004200 */
[--C-:B-1----:R-:W-:Y:S02]  /*e910*/  FFMA.FTZ R15, R136, c[0x0][0x2d0], -R14.reuse ;  /* 0x0000b400880f7a23 */ /* 0x102fe4000001080e */
[C---:B------:R-:W-:Y:S02]  /*e920*/  FMUL.FTZ R79, R0.reuse, R79 ;  /* 0x0000004f004f7220 */ /* 0x040fe40000410000 */
[C---:B-----5:R-:W-:Y:S01]  /*e930*/  HMMA.16816.F32 R68, R16.reuse, R28, R68 ;  /* 0x0000001c1044723c */ /* 0x060fe20000001844 */
[----:B------:R-:W-:Y:S01]  /*e940*/  LDSM.16.MT88.4 R136, [R182+0x2800] ;  /* 0x00280000b688783b */ /* 0x000fe20000004200 */
[----:B------:R1:W5:Y:S02]  /*e950*/  MUFU.EX2 R153, R15 ;  /* 0x0000000f00997308 */ /* 0x0003640000000800 */
[C---:B------:R-:W-:Y:S02]  /*e960*/  FMUL.FTZ R82, R0.reuse, R82 ;  /* 0x0000005200527220 */ /* 0x040fe40000410000 */
[C---:B------:R-:W-:Y:S02]  /*e970*/  FMUL.FTZ R83, R0.reuse, R83 ;  /* 0x0000005300537220 */ /* 0x040fe40000410000 */
[C---:B------:R-:W-:Y:S01]  /*e980*/  HMMA.16816.F32 R72, R16.reuse, R30, R72 ;  /* 0x0000001e1048723c */ /* 0x040fe20000001848 */
[----:B------:R-:W3:Y:S03]  /*e990*/  LDSM.16.MT88.4 R28, [R184+0x4000] ;  /* 0x00400000b81c783b */ /* 0x000ee60000004200 */
[C---:B------:R-:W-:Y:S02]  /*e9a0*/  FMUL.FTZ R86, R0.reuse, R86 ;  /* 0x0000005600567220 */ /* 0x040fe40000410000 */
[----:B------:R-:W-:Y:S02]  /*e9b0*/  FMUL.FTZ R87, R0, R87 ;  /* 0x0000005700577220 */ /* 0x000fe40000410000 */
[C---:B------:R-:W-:Y:S01]  /*e9c0*/  FMUL.FTZ R88, R2.reuse, R88 ;  /* 0x0000005802587220 */ /* 0x040fe20000410000 */
[C---:B--2---:R-:W-:Y:S03]  /*e9d0*/  HMMA.16816.F32 R76, R16.reuse, R20, R76 ;  /* 0x00000014104c723c */ /* 0x044fe6000000184c */
[----:B------:R-:W-:Y:S02]  /*e9e0*/  FMUL.FTZ R89, R2, R89 ;  /* 0x0000005902597220 */ /* 0x000fe40000410000 */
[C---:B------:R-:W-:Y:S02]  /*e9f0*/  FMUL.FTZ R90, R0.reuse, R90 ;  /* 0x0000005a005a7220 */ /* 0x040fe40000410000 */
[----:B------:R-:W-:Y:S01]  /*ea00*/  FMUL.FTZ R91, R0, R91 ;  /* 0x0000005b005b7220 */ /* 0x000fe20000410000 */
[C---:B------:R-:W-:Y:S01]  /*ea10*/  HMMA.16816.F32 R80, R16.reuse, R22, R80 ;  /* 0x000000161050723c */ /* 0x040fe20000001850 */
[----:B------:R-:W2:Y:S03]  /*ea20*/  LDSM.16.MT88.4 R20, [R181+0x800] ;  /* 0x00080000b514783b */ /* 0x000ea60000004200 */
[--C-:B-1----:R-:W-:Y:S02]  /*ea30*/  FFMA.FTZ R15, R147, c[0x0][0x2d0], -R13.reuse ;  /* 0x0000b400930f7a23 */ /* 0x102fe4000001080d */
[C---:B------:R-:W-:Y:S02]  /*ea40*/  FMUL.FTZ R92, R2.reuse, R92 ;  /* 0x0000005c025c7220 */ /* 0x040fe40000410000 */
[C---:B----4-:R-:W-:Y:S01]  /*ea50*/  HMMA.16816.F32 R84, R16.reuse, R24, R84 ;  /* 0x000000181054723c */ /* 0x050fe20000001854 */
[----:B------:R1:W-:Y:S03]  /*ea60*/  MUFU.EX2 R173, R15 ;  /* 0x0000000f00ad7308 */ /* 0x0003e60000000800 */
[----:B------:R-:W-:Y:S02]  /*ea70*/  FMUL.FTZ R93, R2, R93 ;  /* 0x0000005d025d7220 */ /* 0x000fe40000410000 */
[C---:B------:R-:W-:Y:S02]  /*ea80*/  FMUL.FTZ R94, R0.reuse, R94 ;  /* 0x0000005e005e7220 */ /* 0x040fe40000410000 */
[C---:B------:R-:W-:Y:S01]  /*ea90*/  HMMA.16816.F32 R88, R16.reuse, R26, R88 ;  /* 0x0000001a1058723c */ /* 0x040fe20000001858 */
[----:B------:R-:W4:Y:S03]  /*eaa0*/  LDSM.16.MT88.4 R24, [R185+0x800] ;  /* 0x00080000b918783b */ /* 0x000f260000004200 */
[----:B------:R-:W-:Y:S02]  /*eab0*/  FMUL.FTZ R95, R0, R95 ;  /* 0x0000005f005f7220 */ /* 0x000fe40000410000 */
[C---:B------:R-:W-:Y:S02]  /*eac0*/  FMUL.FTZ R96, R2.reuse, R96 ;  /* 0x0000006002607220 */ /* 0x040fe40000410000 */
[----:B------:R-:W-:Y:S03]  /*ead0*/  FMUL.FTZ R97, R2, R97 ;  /* 0x0000006102617220 */ /* 0x000fe60000410000 */
[C---:B---3--:R-:W-:Y:S03]  /*eae0*/  HMMA.16816.F32 R92, R16.reuse, R28, R92 ;  /* 0x0000001c105c723c */ /* 0x048fe6000000185c */
[C---:B------:R-:W-:Y:S02]  /*eaf0*/  FMUL.FTZ R98, R0.reuse, R98 ;  /* 0x0000006200627220 */ /* 0x040fe40000410000 */
[----:B------:R-:W-:Y:S02]  /*eb00*/  FMUL.FTZ R99, R0, R99 ;  /* 0x0000006300637220 */ /* 0x000fe40000410000 */
[--C-:B-1----:R-:W-:Y:S04]  /*eb10*/  FFMA.FTZ R15, R148, c[0x0][0x2d0], -R13.reuse ;  /* 0x0000b400940f7a23 */ /* 0x102fe8000001080d */
[----:B------:R1:W3:Y:S01]  /*eb20*/  MUFU.EX2 R172, R15 ;  /* 0x0000000f00ac7308 */ /* 0x0002e20000000800 */
[----:B------:R-:W-:Y:S01]  /*eb30*/  HMMA.16816.F32 R96, R16, R30, R96 ;  /* 0x0000001e1060723c */ /* 0x000fe20000001860 */
[----:B------:R-:W-:Y:S06]  /*eb40*/  LDSM.16.MT88.4 R28, [R182+0x4800] ;  /* 0x00480000b61c783b */ /* 0x000fec0000004200 */
[----:B------:R-:W-:Y:S02]  /*eb50*/  F2FP.PACK_AB R16, R176, R177 ;  /* 0x000000b1b010723e */ /* 0x000fe400000000ff */
[----:B------:R-:W-:Y:S03]  /*eb60*/  F2FP.PACK_AB R18, R174, R175 ;  /* 0x000000afae12723e */ /* 0x000fe600000000ff */
[----:B------:R-:W-:Y:S02]  /*eb70*/  F2FP.PACK_AB R17, R155, R156 ;  /* 0x0000009c9b11723e */ /* 0x000fe400000000ff */
[----:B-----5:R-:W-:Y:S07]  /*eb80*/  F2FP.PACK_AB R19, R153, R154 ;  /* 0x0000009a9913723e */ /* 0x020fee00000000ff */
[C---:B--2---:R-:W-:Y:S03]  /*eb90*/  HMMA.16816.F32 R4, R16.reuse, R20, R4 ;  /* 0x000000141004723c */ /* 0x044fe60000001804 */
[--C-:B-1----:R-:W-:Y:S04]  /*eba0*/  FFMA.FTZ R15, R150, c[0x0][0x2d0], -R13.reuse ;  /* 0x0000b400960f7a23 */ /* 0x102fe8000001080d */
[----:B------:R1:W-:Y:S01]  /*ebb0*/  MUFU.EX2 R171, R15 ;  /* 0x0000000f00ab7308 */ /* 0x0003e20000000800 */
[C---:B------:R-:W-:Y:S01]  /*ebc0*/  HMMA.16816.F32 R8, R16.reuse, R22, R8 ;  /* 0x000000161008723c */ /* 0x040fe20000001808 */
[----:B------:R-:W2:Y:S07]  /*ebd0*/  LDSM.16.MT88.4 R20, [R184+0x2800] ;  /* 0x00280000b814783b */ /* 0x000eae0000004200 */
[C---:B------:R-:W-:Y:S08]  /*ebe0*/  HMMA.16816.F32 R100, R16.reuse, R32, R100 ;  /* 0x000000201064723c */ /* 0x040ff00000001864 */
[C---:B------:R-:W-:Y:S01]  /*ebf0*/  HMMA.16816.F32 R104, R16.reuse, R34, R104 ;  /* 0x000000221068723c */ /* 0x040fe20000001868 */
[----:B------:R-:W-:Y:S03]  /*ec00*/  LDSM.16.MT88.4 R32, [R185+0x4800] ;  /* 0x00480000b920783b */ /* 0x000fe60000004200 */
[--C-:B-1----:R-:W-:Y:S04]  /*ec10*/  FFMA.FTZ R15, R151, c[0x0][0x2d0], -R13.reuse ;  /* 0x0000b400970f7a23 */ /* 0x102fe8000001080d */
[C---:B----4-:R-:W-:Y:S01]  /*ec20*/  HMMA.16816.F32 R108, R16.reuse, R24, R108 ;  /* 0x00000018106c723c */ /* 0x050fe2000000186c */
[----:B------:R1:W4:Y:S07]  /*ec30*/  MUFU.EX2 R170, R15 ;  /* 0x0000000f00aa7308 */ /* 0x00032e0000000800 */
[C---:B------:R-:W-:Y:S01]  /*ec40*/  HMMA.16816.F32 R112, R16.reuse, R26, R112 ;  /* 0x0000001a1070723c */ /* 0x040fe20000001870 */
[----:B------:R-:W5:Y:S07]  /*ec50*/  LDSM.16.MT88.4 R24, [R181+0x4800] ;  /* 0x00480000b518783b */ /* 0x000f6e0000004200 */
[C---:B------:R-:W-:Y:S08]  /*ec60*/  HMMA.16816.F32 R116, R16.reuse, R128, R116 ;  /* 0x000000801074723c */ /* 0x040ff00000001874 */
[C---:B------:R-:W-:Y:S01]  /*ec70*/  HMMA.16816.F32 R120, R16.reuse, R130, R120 ;  /* 0x000000821078723c */ /* 0x040fe20000001878 */
[----:B------:R-:W-:Y:S03]  /*ec80*/  LDSM.16.MT88.4 R128, [R182+0x1000] ;  /* 0x00100000b680783b */ /* 0x000fe60000004200 */
[--C-:B-1----:R-:W-:Y:S04]  /*ec90*/  FFMA.FTZ R15, R144, c[0x0][0x2d0], -R14.reuse ;  /* 0x0000b400900f7a23 */ /* 0x102fe8000001080e */
[C---:B------:R-:W-:Y:S01]  /*eca0*/  HMMA.16816.F32 R36, R16.reuse, R132, R36 ;  /* 0x000000841024723c */ /* 0x040fe20000001824 */
[----:B------:R1:W-:Y:S07]  /*ecb0*/  MUFU.EX2 R152, R15 ;  /* 0x0000000f00987308 */ /* 0x0003ee0000000800 */
[C---:B------:R-:W-:Y:S01]  /*ecc0*/  HMMA.16816.F32 R40, R16.reuse, R134, R40 ;  /* 0x000000861028723c */ /* 0x040fe20000001828 */
[----:B------:R-:W-:Y:S07]  /*ecd0*/  LDSM.16.MT88.4 R132, [R184+0x1000] ;  /* 0x00100000b884783b */ /* 0x000fee0000004200 */
[C---:B------:R-:W-:Y:S08]  /*ece0*/  HMMA.16816.F32 R44, R16.reuse, R136, R44 ;  /* 0x00000088102c723c */ /* 0x040ff0000000182c */
[C---:B------:R-:W-:Y:S01]  /*ecf0*/  HMMA.16816.F32 R48, R16.reuse, R138, R48 ;  /* 0x0000008a1030723c */ /* 0x040fe20000001830 */
[----:B------:R-:W-:Y:S03]  /*ed00*/  LDSM.16.MT88.4 R136, [R182+0x3000] ;  /* 0x00300000b688783b */ /* 0x000fe60000004200 */
[--C-:B-1----:R-:W-:Y:S04]  /*ed10*/  FFMA.FTZ R15, R146, c[0x0][0x2d0], -R14.reuse ;  /* 0x0000b400920f7a23 */ /* 0x102fe8000001080e */
[C---:B------:R-:W-:Y:S01]  /*ed20*/  HMMA.16816.F32 R52, R16.reuse, R140, R52 ;  /* 0x0000008c1034723c */ /* 0x040fe20000001834 */
[----:B------:R1:W1:Y:S07]  /*ed30*/  MUFU.EX2 R151, R15 ;  /* 0x0000000f00977308 */ /* 0x00026e0000000800 */
[C---:B------:R-:W-:Y:S01]  /*ed40*/  HMMA.16816.F32 R56, R16.reuse, R142, R56 ;  /* 0x0000008e1038723c */ /* 0x040fe20000001838 */
[----:B------:R-:W-:Y:S07]  /*ed50*/  LDSM.16.MT88.4 R140, [R185+0x3000] ;  /* 0x00300000b98c783b */ /* 0x000fee0000004200 */
[C---:B--2---:R-:W-:Y:S08]  /*ed60*/  HMMA.16816.F32 R60, R16.reuse, R20, R60 ;  /* 0x00000014103c723c */ /* 0x044ff0000000183c */
[C---:B------:R-:W-:Y:S01]  /*ed70*/  HMMA.16816.F32 R64, R16.reuse, R22, R64 ;  /* 0x000000161040723c */ /* 0x040fe20000001840 */
[----:B------:R-:W2:Y:S03]  /*ed80*/  LDSM.16.MT88.4 R20, [R184+0x4800] ;  /* 0x00480000b814783b */ /* 0x000ea60000004200 */
[--C-:B-1----:R-:W-:Y:S04]  /*ed90*/  FFMA.FTZ R15, R145, c[0x0][0x2d0], -R14.reuse ;  /* 0x0000b400910f7a23 */ /* 0x102fe8000001080e */
[C---:B-----5:R-:W-:Y:S01]  /*eda0*/  HMMA.16816.F32 R68, R16.reuse, R24, R68 ;  /* 0x000000181044723c */ /* 0x060fe20000001844 */
[----:B------:R-:W-:Y:S01]  /*edb0*/  LDSM.16.MT88.4 R144, [R181+0x5800] ;  /* 0x00580000b590783b */ /* 0x000fe20000004200 */
[----:B------:R1:W-:Y:S06]  /*edc0*/  MUFU.EX2 R150, R15 ;  /* 0x0000000f00967308 */ /* 0x0003ec0000000800 */
[C---:B------:R-:W-:Y:S01]  /*edd0*/  HMMA.16816.F32 R72, R16.reuse, R26, R72 ;  /* 0x0000001a1048723c */ /* 0x040fe20000001848 */
[----:B------:R-:W5:Y:S07]  /*ede0*/  LDSM.16.MT88.4 R24, [R181+0x1000] ;  /* 0x00100000b518783b */ /* 0x000f6e0000004200 */
[C---:B------:R-:W-:Y:S08]  /*edf0*/  HMMA.16816.F32 R76, R16.reuse, R28, R76 ;  /* 0x0000001c104c723c */ /* 0x040ff0000000184c */
[C---:B------:R-:W-:Y:S01]  /*ee00*/  HMMA.16816.F32 R80, R16.reuse, R30, R80 ;  /* 0x0000001e1050723c */ /* 0x040fe20000001850 */
[----:B------:R-:W4:Y:S03]  /*ee10*/  LDSM.16.MT88.4 R28, [R185+0x1000] ;  /* 0x00100000b91c783b */ /* 0x000f260000004200 */
[--C-:B-1----:R-:W-:Y:S04]  /*ee20*/  FFMA.FTZ R15, R149, c[0x0][0x2d0], -R14.reuse ;  /* 0x0000b400950f7a23 */ /* 0x102fe8000001080e */
[C---:B------:R-:W-:Y:S01]  /*ee30*/  HMMA.16816.F32 R84, R16.reuse, R32, R84 ;  /* 0x000000201054723c */ /* 0x040fe20000001854 */
[----:B------:R1:W1:Y:S07]  /*ee40*/  MUFU.EX2 R149, R15 ;  /* 0x0000000f00957308 */ /* 0x00026e0000000800 */
[C---:B------:R-:W-:Y:S01]  /*ee50*/  HMMA.16816.F32 R88, R16.reuse, R34, R88 ;  /* 0x000000221058723c */ /* 0x040fe20000001858 */
[----:B------:R-:W5:Y:S07]  /*ee60*/  LDSM.16.MT88.4 R32, [R181+0x3000] ;  /* 0x00300000b520783b */ /* 0x000f6e0000004200 */
[C---:B--2---:R-:W-:Y:S08]  /*ee70*/  HMMA.16816.F32 R92, R16.reuse, R20, R92 ;  /* 0x00000014105c723c */ /* 0x044ff0000000185c */
[----:B------:R-:W-:Y:S01]  /*ee80*/  HMMA.16816.F32 R96, R16, R22, R96 ;  /* 0x000000161060723c */ /* 0x000fe20000001860 */
[----:B------:R-:W2:Y:S03]  /*ee90*/  LDSM.16.MT88.4 R20, [R184+0x3000] ;  /* 0x00300000b814783b */ /* 0x000ea60000004200 */
[--C-:B-1----:R-:W-:Y:S03]  /*eea0*/  FFMA.FTZ R15, R160, c[0x0][0x2d0], -R13.reuse ;  /* 0x0000b400a00f7a23 */ /* 0x102fe6000001080d */
[----:B---3--:R-:W-:Y:S01]  /*eeb0*/  F2FP.PACK_AB R16, R172, R173 ;  /* 0x000000adac10723e */ /* 0x008fe200000000ff */
[----:B------:R1:W-:Y:S01]  /*eec0*/  MUFU.EX2 R169, R15 ;  /* 0x0000000f00a97308 */ /* 0x0003e20000000800 */
[----:B----4-:R-:W-:Y:S03]  /*eed0*/  F2FP.PACK_AB R18, R170, R171 ;  /* 0x000000abaa12723e */ /* 0x010fe600000000ff */
[----:B------:R-:W-:Y:S02]  /*eee0*/  F2FP.PACK_AB R17, R151, R152 ;  /* 0x000000989711723e */ /* 0x000fe400000000ff */
[----:B------:R-:W-:Y:S07]  /*eef0*/  F2FP.PACK_AB R19, R149, R150 ;  /* 0x000000969513723e */ /* 0x000fee00000000ff */
[C---:B-----5:R-:W-:Y:S08]  /*ef00*/  HMMA.16816.F32 R4, R16.reuse, R24, R4 ;  /* 0x000000181004723c */ /* 0x060ff00000001804 */
[C---:B------:R-:W-:Y:S01]  /*ef10*/  HMMA.16816.F32 R8, R16.reuse, R26, R8 ;  /* 0x0000001a1008723c */ /* 0x040fe20000001808 */
[----:B------:R-:W3:Y:S03]  /*ef20*/  LDSM.16.MT88.4 R24, [R181+0x5000] ;  /* 0x00500000b518783b */ /* 0x000ee60000004200 */
[--C-:B-1----:R-:W-:Y:S04]  /*ef30*/  FFMA.FTZ R15, R161, c[0x0][0x2d0], -R13.reuse ;  /* 0x0000b400a10f7a23 */ /* 0x102fe8000001080d */
[C---:B------:R-:W-:Y:S01]  /*ef40*/  HMMA.16816.F32 R100, R16.reuse, R128, R100 ;  /* 0x000000801064723c */ /* 0x040fe20000001864 */
[----:B------:R1:W4:Y:S07]  /*ef50*/  MUFU.EX2 R168, R15 ;  /* 0x0000000f00a87308 */ /* 0x00032e0000000800 */
[C---:B------:R-:W-:Y:S08]  /*ef60*/  HMMA.16816.F32 R104, R16.reuse, R130, R104 ;  /* 0x000000821068723c */ /* 0x040ff00000001868 */
[C---:B------:R-:W-:Y:S08]  /*ef70*/  HMMA.16816.F32 R108, R16.reuse, R28, R108 ;  /* 0x0000001c106c723c */ /* 0x040ff0000000186c */
[C---:B------:R-:W-:Y:S01]  /*ef80*/  HMMA.16816.F32 R112, R16.reuse, R30, R112 ;  /* 0x0000001e1070723c */ /* 0x040fe20000001870 */
[----:B------:R-:W5:Y:S03]  /*ef90*/  LDSM.16.MT88.4 R28, [R182+0x5000] ;  /* 0x00500000b61c783b */ /* 0x000f660000004200 */
[--C-:B-1----:R-:W-:Y:S02]  /*efa0*/  FFMA.FTZ R15, R163, c[0x0][0x2d0], -R13.reuse ;  /* 0x0000b400a30f7a23 */ /* 0x102fe4000001080d */
[----:B------:R-:W-:Y:S02]  /*efb0*/  FFMA.FTZ R13, R162, c[0x0][0x2d0], -R13 ;  /* 0x0000b400a20d7a23 */ /* 0x000fe4000001080d */
[C---:B------:R-:W-:Y:S01]  /*efc0*/  HMMA.16816.F32 R116, R16.reuse, R132, R116 ;  /* 0x000000841074723c */ /* 0x040fe20000001874 */
[----:B------:R-:W-:Y:S07]  /*efd0*/  MUFU.EX2 R161, R15 ;  /* 0x0000000f00a17308 */ /* 0x000fee0000000800 */
[C---:B------:R-:W-:Y:S01]  /*efe0*/  HMMA.16816.F32 R120, R16.reuse, R134, R120 ;  /* 0x000000861078723c */ /* 0x040fe20000001878 */
[----:B------:R-:W-:Y:S02]  /*eff0*/  LDSM.16.MT88.4 R132, [R181+0x1800] ;  /* 0x00180000b584783b */ /* 0x000fe40000004200 */
[----:B------:R1:W-:Y:S05]  /*f000*/  MUFU.EX2 R160, R13 ;  /* 0x0000000d00a07308 */ /* 0x0003ea0000000800 */
[C---:B------:R-:W-:Y:S08]  /*f010*/  HMMA.16816.F32 R36, R16.reuse, R32, R36 ;  /* 0x000000201024723c */ /* 0x040ff00000001824 */
[C---:B------:R-:W-:Y:S01]  /*f020*/  HMMA.16816.F32 R40, R16.reuse, R34, R40 ;  /* 0x000000221028723c */ /* 0x040fe20000001828 */
[----:B------:R-:W3:Y:S07]  /*f030*/  LDSM.16.MT88.4 R32, [R185+0x5000] ;  /* 0x00500000b920783b */ /* 0x000eee0000004200 */
[C---:B------:R-:W-:Y:S04]  /*f040*/  HMMA.16816.F32 R44, R16.reuse, R136, R44 ;  /* 0x00000088102c723c */ /* 0x040fe8000000182c */
[--C-:B-1----:R-:W-:Y:S04]  /*f050*/  FFMA.FTZ R13, R157, c[0x0][0x2d0], -R14.reuse ;  /* 0x0000b4009d0d7a23 */ /* 0x102fe8000001080e */
[C---:B------:R-:W-:Y:S01]  /*f060*/  HMMA.16816.F32 R48, R16.reuse, R138, R48 ;  /* 0x0000008a1030723c */ /* 0x040fe20000001830 */
[----:B------:R-:W-:Y:S01]  /*f070*/  LDSM.16.MT88.4 R136, [R181+0x3800] ;  /* 0x00380000b588783b */ /* 0x000fe20000004200 */
[----:B------:R1:W-:Y:S06]  /*f080*/  MUFU.EX2 R148, R13 ;  /* 0x0000000d00947308 */ /* 0x0003ec0000000800 */
[C---:B------:R-:W-:Y:S08]  /*f090*/  HMMA.16816.F32 R52, R16.reuse, R140, R52 ;  /* 0x0000008c1034723c */ /* 0x040ff00000001834 */
[C---:B------:R-:W-:Y:S01]  /*f0a0*/  HMMA.16816.F32 R56, R16.reuse, R142, R56 ;  /* 0x0000008e1038723c */ /* 0x040fe20000001838 */
[----:B------:R-:W-:Y:S07]  /*f0b0*/  LDSM.16.MT88.4 R140, [R182+0x3800] ;  /* 0x00380000b68c783b */ /* 0x000fee0000004200 */
[C---:B--2---:R-:W-:Y:S04]  /*f0c0*/  HMMA.16816.F32 R60, R16.reuse, R20, R60 ;  /* 0x00000014103c723c */ /* 0x044fe8000000183c */
[--C-:B-1----:R-:W-:Y:S04]  /*f0d0*/  FFMA.FTZ R13, R159, c[0x0][0x2d0], -R14.reuse ;  /* 0x0000b4009f0d7a23 */ /* 0x102fe8000001080e */
[C---:B------:R-:W-:Y:S01]  /*f0e0*/  HMMA.16816.F32 R64, R16.reuse, R22, R64 ;  /* 0x000000161040723c */ /* 0x040fe20000001840 */
[----:B------:R-:W1:Y:S01]  /*f0f0*/  LDSM.16.MT88.4 R20, [R184+0x5000] ;  /* 0x00500000b814783b */ /* 0x000e620000004200 */
[----:B------:R2:W1:Y:S06]  /*f100*/  MUFU.EX2 R127, R13 ;  /* 0x0000000d007f7308 */ /* 0x00046c0000000800 */
[C---:B---3--:R-:W-:Y:S08]  /*f110*/  HMMA.16816.F32 R68, R16.reuse, R24, R68 ;  /* 0x000000181044723c */ /* 0x048ff00000001844 */
[C---:B------:R-:W-:Y:S01]  /*f120*/  HMMA.16816.F32 R72, R16.reuse, R26, R72 ;  /* 0x0000001a1048723c */ /* 0x040fe20000001848 */
[----:B------:R-:W3:Y:S07]  /*f130*/  LDSM.16.MT88.4 R24, [R182+0x1800] ;  /* 0x00180000b618783b */ /* 0x000eee0000004200 */
[C---:B-----5:R-:W-:Y:S04]  /*f140*/  HMMA.16816.F32 R76, R16.reuse, R28, R76 ;  /* 0x0000001c104c723c */ /* 0x060fe8000000184c */
[--C-:B--2---:R-:W-:Y:S02]  /*f150*/  FFMA.FTZ R13, R158, c[0x0][0x2d0], -R14.reuse ;  /* 0x0000b4009e0d7a23 */ /* 0x104fe4000001080e */
[----:B------:R-:W-:Y:S01]  /*f160*/  FFMA.FTZ R14, R12, c[0x0][0x2d0], -R14 ;  /* 0x0000b4000c0e7a23 */ /* 0x000fe2000001080e */
[----:B----4-:R-:W-:Y:S01]  /*f170*/  F2FP.PACK_AB R12, R168, R169 ;  /* 0x000000a9a80c723e */ /* 0x010fe200000000ff */
[C---:B------:R-:W-:Y:S01]  /*f180*/  HMMA.16816.F32 R80, R16.reuse, R30, R80 ;  /* 0x0000001e1050723c */ /* 0x040fe20000001850 */
[----:B------:R-:W2:Y:S01]  /*f190*/  LDSM.16.MT88.4 R28, [R185+0x1800] ;  /* 0x00180000b91c783b */ /* 0x000ea20000004200 */
[----:B------:R4:W-:Y:S06]  /*f1a0*/  MUFU.EX2 R126, R13 ;  /* 0x0000000d007e7308 */ /* 0x0009ec0000000800 */
[C---:B------:R-:W-:Y:S04]  /*f1b0*/  HMMA.16816.F32 R84, R16.reuse, R32, R84 ;  /* 0x000000201054723c */ /* 0x040fe80000001854 */
[----:B------:R5:W3:Y:S04]  /*f1c0*/  MUFU.EX2 R125, R14 ;  /* 0x0000000e007d7308 */ /* 0x000ae80000000800 */
[C---:B------:R-:W-:Y:S01]  /*f1d0*/  HMMA.16816.F32 R88, R16.reuse, R34, R88 ;  /* 0x000000221058723c */ /* 0x040fe20000001858 */
[----:B------:R-:W2:Y:S07]  /*f1e0*/  LDSM.16.MT88.4 R32, [R184+0x1800] ;  /* 0x00180000b820783b */ /* 0x000eae0000004200 */
[C---:B-1----:R-:W-:Y:S04]  /*f1f0*/  HMMA.16816.F32 R92, R16.reuse, R20, R92 ;  /* 0x00000014105c723c */ /* 0x042fe8000000185c */
[----:B----4-:R-:W-:Y:S04]  /*f200*/  F2FP.PACK_AB R13, R127, R148 ;  /* 0x000000947f0d723e */ /* 0x010fe800000000ff */
[----:B------:R-:W-:Y:S01]  /*f210*/  HMMA.16816.F32 R96, R16, R22, R96 ;  /* 0x000000161060723c */ /* 0x000fe20000001860 */
[----:B------:R-:W1:Y:S03]  /*f220*/  LDSM.16.MT88.4 R16, [R185+0x3800] ;  /* 0x00380000b910783b */ /* 0x000e660000004200 */
[----:B-----5:R-:W-:Y:S02]  /*f230*/  F2FP.PACK_AB R14, R160, R161 ;  /* 0x000000a1a00e723e */ /* 0x020fe400000000ff */
[----:B---3--:R-:W-:Y:S03]  /*f240*/  F2FP.PACK_AB R15, R125, R126 ;  /* 0x0000007e7d0f723e */ /* 0x008fe600000000ff */
[----:B------:R-:W3:Y:S04]  /*f250*/  LDSM.16.MT88.4 R20, [R184+0x3800] ;  /* 0x00380000b814783b */ /* 0x000ee80000004200 */
[C---:B------:R-:W-:Y:S04]  /*f260*/  HMMA.16816.F32 R128, R12.reuse, R132, R4 ;  /* 0x000000840c80723c */ /* 0x040fe80000001804 */
[----:B------:R-:W4:Y:S04]  /*f270*/  LDSM.16.MT88.4 R4, [R182+0x5800] ;  /* 0x00580000b604783b */ /* 0x000f280000004200 */
[C---:B------:R-:W-:Y:S04]  /*f280*/  HMMA.16816.F32 R132, R12.reuse, R134, R8 ;  /* 0x000000860c84723c */ /* 0x040fe80000001808 */
[----:B------:R-:W5:Y:S04]  /*f290*/  LDSM.16.MT88.4 R8, [R185+0x5800] ;  /* 0x00580000b908783b */ /* 0x000f680000004200 */
[C---:B------:R-:W-:Y:S08]  /*f2a0*/  HMMA.16816.F32 R100, R12.reuse, R24, R100 ;  /* 0x000000180c64723c */ /* 0x040ff00000001864 */
        /* <DEDUP_REMOVED lines=12> */
[C---:B---3--:R-:W-:Y:S07]  /*f370*/  HMMA.16816.F32 R60, R12.reuse, R20, R60 ;  /* 0x000000140c3c723c */ /* 0x048fee000000183c */
        /* <DEDUP_REMOVED lines=10> */
[----:B------:R-:W-:Y:S01]  /*f420*/  FADD.FTZ R2, R164, R2 ;  /* 0x00000002a4027221 */ /* 0x000fe20000010000 */
[C---:B----4-:R-:W-:Y:S03]  /*f430*/  HMMA.16816.F32 R76, R12.reuse, R4, R76 ;  /* 0x000000040c4c723c */ /* 0x050fe6000000184c */
[----:B------:R-:W-:Y:S02]  /*f440*/  FADD.FTZ R0, R177, R0 ;  /* 0x00000000b1007221 */ /* 0x000fe40000010000 */
[----:B------:R-:W-:Y:S02]  /*f450*/  FADD.FTZ R2, R156, R2 ;  /* 0x000000029c027221 */ /* 0x000fe40000010000 */
[----:B------:R-:W-:Y:S01]  /*f460*/  FADD.FTZ R0, R176, R0 ;  /* 0x00000000b0007221 */ /* 0x000fe20000010000 */
[C---:B------:R-:W-:Y:S04]  /*f470*/  HMMA.16816.F32 R80, R12.reuse, R6, R80 ;  /* 0x000000060c50723c */ /* 0x040fe80000001850 */
[----:B------:R-:W-:Y:S02]  /*f480*/  FADD.FTZ R2, R155, R2 ;  /* 0x000000029b027221 */ /* 0x000fe40000010000 */
[----:B------:R-:W-:Y:S02]  /*f490*/  FADD.FTZ R0, R175, R0 ;  /* 0x00000000af007221 */ /* 0x000fe40000010000 */
[----:B------:R-:W-:Y:S01]  /*f4a0*/  FADD.FTZ R2, R154, R2 ;  /* 0x000000029a027221 */ /* 0x000fe20000010000 */
[C---:B-----5:R-:W-:Y:S03]  /*f4b0*/  HMMA.16816.F32 R84, R12.reuse, R8, R84 ;  /* 0x000000080c54723c */ /* 0x060fe60000001854 */
[----:B------:R-:W-:Y:S02]  /*f4c0*/  FADD.FTZ R0, R174, R0 ;  /* 0x00000000ae007221 */ /* 0x000fe40000010000 */
[----:B------:R-:W-:Y:S02]  /*f4d0*/  FADD.FTZ R2, R153, R2 ;  /* 0x0000000299027221 */ /* 0x000fe40000010000 */
[----:B------:R-:W-:Y:S01]  /*f4e0*/  FADD.FTZ R0, R173, R0 ;  /* 0x00000000ad007221 */ /* 0x000fe20000010000 */
[C---:B------:R-:W-:Y:S04]  /*f4f0*/  HMMA.16816.F32 R88, R12.reuse, R10, R88 ;  /* 0x0000000a0c58723c */ /* 0x040fe80000001858 */
[----:B------:R-:W-:Y:S01]  /*f500*/  FADD.FTZ R2, R152, R2 ;  /* 0x0000000298027221 */ /* 0x000fe20000010000 */
[-C--:B------:R-:W-:Y:S01]  /*f510*/  MOV R8, R3.reuse ;  /* 0x0000000300087202 */ /* 0x080fe20000000f00 */
[----:B------:R-:W-:Y:S02]  /*f520*/  FADD.FTZ R0, R172, R0 ;  /* 0x00000000ac007221 */ /* 0x000fe40000010000 */
[----:B------:R-:W-:Y:S01]  /*f530*/  FADD.FTZ R2, R151, R2 ;  /* 0x0000000297027221 */ /* 0x000fe20000010000 */
[C---:B-1----:R-:W-:Y:S03]  /*f540*/  HMMA.16816.F32 R92, R12.reuse, R16, R92 ;  /* 0x000000100c5c723c */ /* 0x042fe6000000185c */
[----:B------:R-:W-:Y:S02]  /*f550*/  FADD.FTZ R0, R171, R0 ;  /* 0x00000000ab007221 */ /* 0x000fe40000010000 */
[----:B------:R-:W-:Y:S02]  /*f560*/  FADD.FTZ R2, R150, R2 ;  /* 0x0000000296027221 */ /* 0x000fe40000010000 */
[----:B------:R-:W-:Y:S01]  /*f570*/  FADD.FTZ R0, R170, R0 ;  /* 0x00000000aa007221 */ /* 0x000fe20000010000 */
[----:B------:R-:W-:Y:S04]  /*f580*/  HMMA.16816.F32 R96, R12, R18, R96 ;  /* 0x000000120c60723c */ /* 0x000fe80000001860 */
[----:B------:R-:W-:Y:S02]  /*f590*/  FADD.FTZ R4, R149, R2 ;  /* 0x0000000295047221 */ /* 0x000fe40000010000 */
[----:B------:R-:W-:Y:S02]  /*f5a0*/  FADD.FTZ R2, R169, R0 ;  /* 0x00000000a9027221 */ /* 0x000fe40000010000 */
[----:B------:R-:W-:Y:S04]  /*f5b0*/  FADD.FTZ R0, R148, R4 ;  /* 0x0000000494007221 */ /* 0x000fe80000010000 */
[----:B------:R-:W-:Y:S02]  /*f5c0*/  FADD.FTZ R2, R168, R2 ;  /* 0x00000002a8027221 */ /* 0x000fe40000010000 */
[----:B------:R-:W-:Y:S02]  /*f5d0*/  FADD.FTZ R0, R127, R0 ;  /* 0x000000007f007221 */ /* 0x000fe40000010000 */
[----:B------:R-:W-:Y:S02]  /*f5e0*/  FADD.FTZ R4, R161, R2 ;  /* 0x00000002a1047221 */ /* 0x000fe40000010000 */
[----:B------:R-:W-:Y:S01]  /*f5f0*/  FADD.FTZ R2, R126, R0 ;  /* 0x000000007e027221 */ /* 0x000fe20000010000 */
[----:B------:R-:W-:Y:S01]  /*f600*/  IADD3 R0, R203, -0x1, RZ ;  /* 0xffffffffcb007810 */ /* 0x000fe20007ffe0ff */
[----:B------:R-:W-:Y:S01]  /*f610*/  FADD.FTZ R222, R160, R4 ;  /* 0x00000004a0de7221 */ /* 0x000fe20000010000 */
[----:B------:R-:W-:Y:S01]  /*f620*/  MOV R126, R3 ;  /* 0x00000003007e7202 */ /* 0x000fe20000000f00 */
[----:B------:R-:W-:Y:S01]  /*f630*/  FADD.FTZ R223, R125, R2 ;  /* 0x000000027ddf7221 */ /* 0x000fe20000010000 */
[----:B------:R-:W-:Y:S02]  /*f640*/  MOV R203, R0 ;  /* 0x0000000000cb7202 */ /* 0x000fe40000000f00 */
[----:B------:R-:W-:Y:S01]  /*f650*/  MOV R125, R124 ;  /* 0x0000007c007d7202 */ /* 0x000fe20000000f00 */
[----:B------:R-:W-:-:S05]  /*f660*/  @P0 BRA `(.L_x_471) ;  /* 0xffffcbb000000947 */ /* 0x000fca000383ffff */
.L_x_462:
[----:B------:R-:W-:Y:S02]  /*f670*/  MOV R7, 0x1f ;  /* 0x0000001f00077802 */ /* 0x000fe40000000f00 */
[----:B------:R-:W-:Y:S01]  /*f680*/  MOV R6, 0xffffffff ;  /* 0xffffffff00067802 */ /* 0x000fe20000000f00 */
[----:B------:R-:W-:Y:S05]  /*f690*/  BRA.DIV ~URZ, `(.L_x_472) ;  /* 0x000053d27f007947 */ /* 0x000fea000b800000 */
[----:B------:R1:W2:Y:S02]  /*f6a0*/  SHFL.BFLY PT, R0, R222, 0x2, 0x1f ;  /* 0x0c401f00de007f89 */ /* 0x0002a400000e0000 */
.L_x_545:
[----:B--2---:R-:W-:Y:S01]  /*f6b0*/  FADD.FTZ R0, R0, R222 ;  /* 0x000000de00007221 */ /* 0x004fe20000010000 */
[----:B------:R-:W-:Y:S05]  /*f6c0*/  BRA.DIV ~URZ, `(.L_x_473) ;  /* 0x000054027f007947 */ /* 0x000fea000b800000 */
[----:B------:R-:W2:Y:S04]  /*f6d0*/  SHFL.BFLY PT, R2, R223, 0x2, 0x1f ;  /* 0x0c401f00df027f89 */ /* 0x000ea800000e0000 */
[----:B------:R-:W3:Y:S01]  /*f6e0*/  SHFL.BFLY PT, R5, R0, 0x1, 0x1f ;  /* 0x0c201f0000057f89 */ /* 0x000ee200000e0000 */
[----:B--2---:R-:W-:-:S02]  /*f6f0*/  FADD.FTZ R4, R2, R223 ;  /* 0x000000df02047221 */ /* 0x004fc40000010000 */
[----:B---3--:R-:W-:-:S03]  /*f700*/  FADD.FTZ R0, R0, R5 ;  /* 0x0000000500007221 */ /* 0x008fc60000010000 */
[----:B------:R2:W3:Y:S04]  /*f710*/  SHFL.BFLY PT, R3, R4, 0x1, 0x1f ;  /* 0x0c201f0004037f89 */ /* 0x0004e800000e0000 */
.L_x_546:
[----:B------:R-:W-:Y:S01]  /*f720*/  FSETP.NE.FTZ.AND P1, PT, R0, RZ, PT ;  /* 0x000000ff0000720b */ /* 0x000fe20003f35000 */
[----:B---3--:R-:W-:Y:S01]  /*f730*/  FADD.FTZ R3, R3, R4 ;  /* 0x0000000403037221 */ /* 0x008fe20000010000 */
[----:B------:R-:W-:Y:S02]  /*f740*/  MOV R2, RZ ;  /* 0x000000ff00027202 */ /* 0x000fe40000000f00 */
[----:B------:R-:W-:Y:S02]  /*f750*/  MOV R21, 0xff800000 ;  /* 0xff80000000157802 */ /* 0x000fe40000000f00 */
[----:B------:R-:W-:Y:S02]  /*f760*/  FSETP.NE.FTZ.AND P0, PT, R3, RZ, PT ;  /* 0x000000ff0300720b */ /* 0x000fe40003f15000 */
[----:B------:R-:W-:-:S05]  /*f770*/  MOV R20, 0xff800000 ;  /* 0xff80000000147802 */ /* 0x000fca0000000f00 */
[----:B------:R-:W3:Y:S01]  /*f780*/  @P1 MUFU.LG2 R5, R0 ;  /* 0x0000000000051308 */ /* 0x000ee20000000c00 */
[----:B--2---:R-:W-:-:S05]  /*f790*/  @P1 MOV R4, 0x3f317218 ;  /* 0x3f31721800041802 */ /* 0x004fca0000000f00 */
[----:B------:R-:W-:Y:S02]  /*f7a0*/  @P1 FMUL.FTZ R4, R4, c[0x0][0x2d0] ;  /* 0x0000b40004041a20 */ /* 0x000fe40000410000 */
[----:B------:R2:W4:Y:S01]  /*f7b0*/  @P1 MUFU.RCP R2, R0 ;  /* 0x0000000000021308 */ /* 0x0005220000001000 */
[----:B---3--:R-:W-:-:S04]  /*f7c0*/  @P1 FMUL.FTZ R5, R5, 0.69314718246459960938 ;  /* 0x3f31721805051820 */ /* 0x008fc80000410000 */
[----:B------:R-:W-:Y:S01]  /*f7d0*/  @P1 FFMA.FTZ R21, R4, R124, R5 ;  /* 0x0000007c04151223 */ /* 0x000fe20000010005 */
[----:B------:R-:W-:Y:S02]  /*f7e0*/  MOV R4, 0x1 ;  /* 0x0000000100047802 */ /* 0x000fe40000000f00 */
[----:B--2---:R-:W-:Y:S01]  /*f7f0*/  MOV R0, RZ ;  /* 0x000000ff00007202 */ /* 0x004fe20000000f00 */
[C---:B----4-:R-:W-:Y:S02]  /*f800*/  FMUL.FTZ R148, R2.reuse, R68 ;  /* 0x0000004402947220 */ /* 0x050fe40000410000 */
[C---:B------:R-:W-:Y:S02]  /*f810*/  FMUL.FTZ R149, R2.reuse, R69 ;  /* 0x0000004502957220 */ /* 0x040fe40000410000 */
[C---:B------:R-:W-:Y:S01]  /*f820*/  FMUL.FTZ R68, R2.reuse, R72 ;  /* 0x0000004802447220 */ /* 0x040fe20000410000 */
[----:B------:R-:W2:Y:S01]  /*f830*/  @P0 MUFU.RCP R0, R3 ;  /* 0x0000000300000308 */ /* 0x000ea20000001000 */
        /* <DEDUP_REMOVED lines=45> */
[----:B------:R3:W4:Y:S01]  /*fb10*/  @P0 MUFU.LG2 R2, R3 ;  /* 0x0000000300020308 */ /* 0x0007220000000c00 */
[C---:B--2---:R-:W-:Y:S02]  /*fb20*/  FMUL.FTZ R152, R0.reuse, R134 ;  /* 0x0000008600987220 */ /* 0x044fe40000410000 */
[C---:B------:R-:W-:Y:S02]  /*fb30*/  FMUL.FTZ R153, R0.reuse, R135 ;  /* 0x0000008700997220 */ /* 0x040fe40000410000 */
[C---:B------:R-:W-:Y:S02]  /*fb40*/  FMUL.FTZ R84, R0.reuse, R110 ;  /* 0x0000006e00547220 */ /* 0x040fe40000410000 */
[----:B------:R-:W-:-:S02]  /*fb50*/  FMUL.FTZ R85, R0, R111 ;  /* 0x0000006f00557220 */ /* 0x000fc40000410000 */
[C---:B------:R-:W-:Y:S02]  /*fb60*/  FMUL.FTZ R64, R0.reuse, R114 ;  /* 0x0000007200407220 */ /* 0x040fe40000410000 */
[C---:B------:R-:W-:Y:S02]  /*fb70*/  FMUL.FTZ R65, R0.reuse, R115 ;  /* 0x0000007300417220 */ /* 0x040fe40000410000 */
[C---:B------:R-:W-:Y:S02]  /*fb80*/  FMUL.FTZ R158, R0.reuse, R130 ;  /* 0x00000082009e7220 */ /* 0x040fe40000410000 */
[----:B------:R-:W-:Y:S01]  /*fb90*/  FMUL.FTZ R159, R0, R131 ;  /* 0x00000083009f7220 */ /* 0x000fe20000410000 */
[----:B---3--:R-:W-:Y:S01]  /*fba0*/  @P0 MOV R3, 0x3f317218 ;  /* 0x3f31721800030802 */ /* 0x008fe20000000f00 */
[----:B----4-:R-:W-:Y:S02]  /*fbb0*/  @P0 FMUL.FTZ R2, R2, 0.69314718246459960938 ;  /* 0x3f31721802020820 */ /* 0x010fe40000410000 */
[----:B------:R-:W-:-:S02]  /*fbc0*/  FMUL.FTZ R92, R0, R106 ;  /* 0x0000006a005c7220 */ /* 0x000fc40000410000 */
        /* <DEDUP_REMOVED lines=40> */
[----:B------:R-:W-:Y:S01]  /*fe50*/  PRMT R0, R4, 0x7610, R0 ;  /* 0x0000761004007816 */ /* 0x000fe20000000000 */
[----:B------:R-:W-:Y:S02]  /*fe60*/  @P0 FFMA.FTZ R20, R3, R8, R2 ;  /* 0x0000000803140223 */ /* 0x000fe40000010002 */
.L_x_419:
[----:B------:R-:W2:Y:S01]  /*fe70*/  S2R R2, SR_TID.X ;  /* 0x0000000000027919 */ /* 0x000ea20000002100 */
[----:B------:R-:W-:Y:S01]  /*fe80*/  BSSY B0, `(.L_x_474) ;  /* 0x0000010000007945 */ /* 0x000fe20003800000 */
[----:B--2---:R-:W-:-:S13]  /*fe90*/  LOP3.LUT P0, RZ, R2, 0xff, RZ, 0xc0, !PT ;  /* 0x000000ff02ff7812 */ /* 0x004fda000780c0ff */
[----:B------:R-:W-:Y:S05]  /*fea0*/  @P0 BRA `(.L_x_475) ;  /* 0x000000d000000947 */ /* 0x000fea0003800000 */
[----:B------:R-:W2:Y:S01]  /*feb0*/  S2R R4, SR_LANEID ;  /* 0x0000000000047919 */ /* 0x000ea20000000000 */
[----:B------:R-:W-:Y:S01]  /*fec0*/  VOTEU.ANY UR4, UPT, PT ;  /* 0x0000000000047886 */ /* 0x000fe200038e0100 */
[----:B-1----:R-:W-:Y:S01]  /*fed0*/  IMAD.MOV.U32 R5, RZ, RZ, c[0x0][0x564] ;  /* 0x00015900ff057624 */ /* 0x002fe200078e00ff */
[----:B------:R-:W2:Y:S08]  /*fee0*/  FLO.U32 R3, UR4 ;  /* 0x0000000400037d00 */ /* 0x000eb000080e0000 */
[----:B------:R-:W1:Y:S01]  /*fef0*/  POPC R2, UR4 ;  /* 0x0000000400027d09 */ /* 0x000e620008000000 */
[----:B--2---:R-:W-:Y:S01]  /*ff00*/  ISETP.EQ.U32.AND P0, PT, R3, R4, PT ;  /* 0x000000040300720c */ /* 0x004fe20003f02070 */
[----:B------:R-:W-:-:S12]  /*ff10*/  IMAD.MOV.U32 R4, RZ, RZ, c[0x0][0x560] ;  /* 0x00015800ff047624 */ /* 0x000fd800078e00ff */
[----:B-1----:R1:W2:Y:S04]  /*ff20*/  @P0 ATOMG.E.ADD.STRONG.GPU PT, R2, [R4.64], R2 ;  /* 0x00000002040209a8 */ /* 0x0022a800081ee1c6 */
[----:B-1----:R-:W1:Y:S04]  /*ff30*/  S2R R4, SR_LTMASK ;  /* 0x0000000000047919 */ /* 0x002e680000003900 */
[----:B--2---:R1:W2:Y:S02]  /*ff40*/  SHFL.IDX PT, R3, R2, R3, 0x1f ;  /* 0x00001f0302037589 */ /* 0x0042a400000e0000 */
[----:B-1----:R-:W-:-:S06]  /*ff50*/  LOP3.LUT R2, R4, UR4, RZ, 0xc0, !PT ;  /* 0x0000000404027c12 */ /* 0x002fcc000f8ec0ff */
[----:B------:R-:W2:Y:S02]  /*ff60*/  POPC R2, R2 ;  /* 0x0000000200027309 */ /* 0x000ea40000000000 */
[----:B--2---:R-:W-:-:S06]  /*ff70*/  IADD3 R232, R3, c[0x0][0xc], R2 ;  /* 0x0000030003e87a10 */ /* 0x004fcc0007ffe002 */
.L_x_475:
[----:B------:R-:W-:Y:S05]  /*ff80*/  BSYNC B0 ;  /* 0x0000000000007941 */ /* 0x000fea0003800000 */
.L_x_474:
[----:B------:R-:W-:Y:S01]  /*ff90*/  PRMT R0, R0, 0x9910, RZ ;  /* 0x0000991000007816 */ /* 0x000fe200000000ff */
[----:B------:R-:W-:Y:S01]  /*ffa0*/  BSSY B1, `(.L_x_476) ;  /* 0x000033f000017945 */ /* 0x000fe20003800000 */
[----:B------:R-:W-:Y:S02]  /*ffb0*/  IMAD.MOV.U32 R86, RZ, RZ, R232 ;  /* 0x000000ffff567224 */ /* 0x000fe400078e00e8 */
[----:B------:R-:W-:-:S13]  /*ffc0*/  ISETP.NE.AND P0, PT, R0, RZ, PT ;  /* 0x000000ff0000720c */ /* 0x000fda0003f05270 */
[----:B------:R-:W-:Y:S05]  /*ffd0*/  @!P0 BRA `(.L_x_477) ;  /* 0x0000271000008947 */ /* 0x000fea0003800000 */
[----:B------:R-:W2:Y:S04]  /*ffe0*/  LDL R12, [R1+0x14] ;  /* 0x00001400010c7983 */ /* 0x000ea80000100800 */
[----:B------:R-:W3:Y:S04]  /*fff0*/  LDL R11, [R1+0x18] ;  /* 0x00001800010b7983 */ /* 0x000ee80000100800 */
[----:B------:R-:W4:Y:S04]  /*10000*/  LDL R8, [R1+0x20] ;  /* 0x0000200001087983 */ /* 0x000f280000100800 */
[----:B------:R-:W4:Y:S04]  /*10010*/  LDL R10, [R1+0x1c] ;  /* 0x00001c00010a7983 */ /* 0x000f280000100800 */
[----:B------:R-:W4:Y:S04]  /*10020*/  LDL R7, [R1+0x30] ;  /* 0x0000300001077983 */ /* 0x000f280000100800 */
[----:B------:R-:W4:Y:S04]  /*10030*/  LDL R6, [R1+0x28] ;  /* 0x0000280001067983 */ /* 0x000f280000100800 */
[----:B-1----:R-:W4:Y:S04]  /*10040*/  LDL R5, [R1+0x2c] ;  /* 0x00002c0001057983 */ /* 0x002f280000100800 */
[----:B------:R-:W4:Y:S01]  /*10050*/  LDL R9, [R1+0x24] ;  /* 0x0000240001097983 */ /* 0x000f220000100800 */
[----:B------:R-:W-:Y:S01]  /*10060*/  WARPSYNC 0xffffffff ;  /* 0xffffffff00007948 */ /* 0x000fe20003800000 */
[----:B------:R-:W-:-:S02]  /*10070*/  F2FP.PACK_AB R0, R147, R146 ;  /* 0x000000929300723e */ /* 0x000fc400000000ff */
[----:B------:R-:W-:Y:S01]  /*10080*/  BAR.SYNC.DEFER_BLOCKING 0x1, 0x100 ;  /* 0x0044000000007b1d */ /* 0x000fe20000010000 */
[----:B------:R-:W-:Y:S02]  /*10090*/  F2FP.PACK_AB R2, R159, R158 ;  /* 0x0000009e9f02723e */ /* 0x000fe400000000ff */
[----:B------:R-:W-:Y:S02]  /*100a0*/  F2FP.PACK_AB R3, R125, R124 ;  /* 0x0000007c7d03723e */ /* 0x000fe400000000ff */
[----:B------:R-:W-:Y:S02]  /*100b0*/  F2FP.PACK_AB R4, R149, R148 ;  /* 0x000000949504723e */ /* 0x000fe400000000ff */
[----:B------:R-:W-:Y:S02]  /*100c0*/  ISETP.NE.U32.AND P2, PT, RZ, c[0x0][0x508], PT ;  /* 0x00014200ff007a0c */ /* 0x000fe40003f45070 */
[----:B------:R-:W-:Y:S02]  /*100d0*/  ISETP.NE.U32.AND P1, PT, RZ, c[0x0][0x500], PT ;  /* 0x00014000ff007a0c */ /* 0x000fe40003f25070 */
[----:B------:R-:W-:-:S02]  /*100e0*/  ISETP.NE.AND.EX P2, PT, RZ, c[0x0][0x50c], PT, P2 ;  /* 0x00014300ff007a0c */ /* 0x000fc40003f45320 */
[----:B------:R-:W-:Y:S01]  /*100f0*/  ISETP.NE.AND.EX P1, PT, RZ, c[0x0][0x504], PT, P1 ;  /* 0x00014100ff007a0c */ /* 0x000fe20003f25310 */
[----:B--2---:R1:W-:Y:S04]  /*10100*/  STS [R12], R0 ;  /* 0x000000000c007388 */ /* 0x0043e80000000800 */
[----:B------:R2:W-:Y:S04]  /*10110*/  STS [R12+0x400], R2 ;  /* 0x000400020c007388 */ /* 0x0005e80000000800 */
[----:B---3--:R3:W-:Y:S01]  /*10120*/  STS [R11], R3 ;  /* 0x000000030b007388 */ /* 0x0087e20000000800 */
[----:B-1----:R-:W-:-:S02]  /*10130*/  F2FP.PACK_AB R0, R153, R152 ;  /* 0x000000989900723e */ /* 0x002fc400000000ff */
[----:B--2---:R-:W-:-:S03]  /*10140*/  F2FP.PACK_AB R2, R101, R100 ;  /* 0x000000646502723e */ /* 0x004fc600000000ff */
[----:B------:R1:W-:Y:S01]  /*10150*/  STS [R11+0x400], R0 ;  /* 0x000400000b007388 */ /* 0x0003e20000000800 */
[----:B---3--:R-:W-:-:S03]  /*10160*/  F2FP.PACK_AB R3, R131, R130 ;  /* 0x000000828303723e */ /* 0x008fc600000000ff */
[----:B----4-:R2:W-:Y:S04]  /*10170*/  STS [R8], R2 ;  /* 0x0000000208007388 */ /* 0x0105e80000000800 */
[----:B------:R3:W-:Y:S01]  /*10180*/  STS [R8+0x400], R3 ;  /* 0x0004000308007388 */ /* 0x0007e20000000800 */
[----:B-1----:R-:W-:Y:S02]  /*10190*/  F2FP.PACK_AB R0, R105, R104 ;  /* 0x000000686900723e */ /* 0x002fe400000000ff */
[----:B--2---:R-:W-:-:S03]  /*101a0*/  F2FP.PACK_AB R2, R93, R92 ;  /* 0x0000005c5d02723e */ /* 0x004fc600000000ff */
[----:B------:R1:W-:Y:S01]  /*101b0*/  STS [R10], R0 ;  /* 0x000000000a007388 */ /* 0x0003e20000000800 */
[----:B---3--:R-:W-:-:S03]  /*101c0*/  F2FP.PACK_AB R3, R109, R108 ;  /* 0x0000006c6d03723e */ /* 0x008fc600000000ff */
[----:B------:R2:W-:Y:S04]  /*101d0*/  STS [R10+0x400], R2 ;  /* 0x000400020a007388 */ /* 0x0005e80000000800 */
[----:B------:R3:W-:Y:S01]  /*101e0*/  STS [R7], R3 ;  /* 0x0000000307007388 */ /* 0x0007e20000000800 */
[----:B-1----:R-:W-:Y:S02]  /*101f0*/  F2FP.PACK_AB R0, R85, R84 ;  /* 0x000000545500723e */ /* 0x002fe400000000ff */
[----:B--2---:R-:W-:-:S03]  /*10200*/  F2FP.PACK_AB R2, R113, R112 ;  /* 0x000000707102723e */ /* 0x004fc600000000ff */
[----:B------:R1:W-:Y:S01]  /*10210*/  STS [R7+0x400], R0 ;  /* 0x0004000007007388 */ /* 0x0003e20000000800 */
[----:B---3--:R-:W-:-:S03]  /*10220*/  F2FP.PACK_AB R3, R65, R64 ;  /* 0x000000404103723e */ /* 0x008fc600000000ff */
[----:B------:R2:W-:Y:S04]  /*10230*/  STS [R6], R2 ;  /* 0x0000000206007388 */ /* 0x0005e80000000800 */
        /* <DEDUP_REMOVED lines=11> */
[----:B------:R2:W-:Y:S04]  /*102f0*/  STS [R12+0x4000], R2 ;  /* 0x004000020c007388 */ /* 0x0005e80000000800 */
[----:B------:R3:W-:Y:S01]  /*10300*/  STS [R12+0x4400], R3 ;  /* 0x004400030c007388 */ /* 0x0007e20000000800 */
        /* <DEDUP_REMOVED lines=35> */
[----:B------:R3:W-:Y:S04]  /*10540*/  STS [R11+0x8400], R4 ;  /* 0x008400040b007388 */ /* 0x0007e80000000800 */
[----:B------:R4:W-:Y:S01]  /*10550*/  STS [R8+0x8000], R2 ;  /* 0x0080000208007388 */ /* 0x0009e20000000800 */
[----:B-1----:R-:W-:Y:S02]  /*10560*/  F2FP.PACK_AB R0, R67, R66 ;  /* 0x000000424300723e */ /* 0x002fe400000000ff */
[----:B--2---:R-:W-:-:S03]  /*10570*/  F2FP.PACK_AB R3, R83, R82 ;  /* 0x000000525303723e */ /* 0x004fc600000000ff */
[----:B------:R1:W-:Y:S01]  /*10580*/  STS [R8+0x8400], R0 ;  /* 0x0084000008007388 */ /* 0x0003e20000000800 */
[----:B---3--:R-:W-:Y:S02]  /*10590*/  F2FP.PACK_AB R4, R77, R76 ;  /* 0x0000004c4d04723e */ /* 0x008fe400000000ff */
[----:B----4-:R-:W-:-:S03]  /*105a0*/  F2FP.PACK_AB R2, R151, R150 ;  /* 0x000000969702723e */ /* 0x010fc600000000ff */
[----:B------:R2:W-:Y:S04]  /*105b0*/  STS [R10+0x8000], R4 ;  /* 0x008000040a007388 */ /* 0x0005e80000000800 */
[----:B------:R3:W-:Y:S04]  /*105c0*/  STS [R10+0x8400], R3 ;  /* 0x008400030a007388 */ /* 0x0007e80000000800 */
[----:B------:R3:W-:Y:S01]  /*105d0*/  STS [R7+0x8000], R2 ;  /* 0x0080000207007388 */ /* 0x0007e20000000800 */
[----:B-1----:R-:W-:-:S03]  /*105e0*/  F2FP.PACK_AB R0, R79, R78 ;  /* 0x0000004e4f00723e */ /* 0x002fc600000000ff */
[----:B------:R-:W4:Y:S01]  /*105f0*/  LDL.LU R8, [R1+0xc] ;  /* 0x00000c0001087983 */ /* 0x000f220000300800 */
[----:B------:R-:W-:-:S03]  /*10600*/  IMAD.MOV.U32 R12, RZ, RZ, c[0x0][0x388] ;  /* 0x0000e200ff0c7624 */ /* 0x000fc600078e00ff */
[----:B------:R1:W-:Y:S01]  /*10610*/  STS [R7+0x8400], R0 ;  /* 0x0084000007007388 */ /* 0x0003e20000000800 */
[----:B--2---:R-:W-:Y:S02]  /*10620*/  F2FP.PACK_AB R4, R89, R88 ;  /* 0x000000585904723e */ /* 0x004fe400000000ff */
[----:B---3--:R-:W-:-:S03]  /*10630*/  F2FP.PACK_AB R3, R71, R70 ;  /* 0x000000464703723e */ /* 0x008fc600000000ff */
[----:B------:R2:W-:Y:S01]  /*10640*/  STS [R6+0x8000], R4 ;  /* 0x0080000406007388 */ /* 0x0005e20000000800 */
[----:B------:R-:W-:-:S03]  /*10650*/  F2FP.PACK_AB R2, R81, R80 ;  /* 0x000000505102723e */ /* 0x000fc600000000ff */
[----:B------:R3:W-:Y:S04]  /*10660*/  STS [R6+0x8400], R3 ;  /* 0x0084000306007388 */ /* 0x0007e80000000800 */
[----:B------:R3:W-:Y:S01]  /*10670*/  STS [R5+0x8000], R2 ;  /* 0x0080000205007388 */ /* 0x0007e20000000800 */
[----:B-1----:R-:W-:-:S05]  /*10680*/  F2FP.PACK_AB R0, R59, R58 ;  /* 0x0000003a3b00723e */ /* 0x002fca00000000ff */
[----:B------:R1:W-:Y:S01]  /*10690*/  STS [R5+0x8400], R0 ;  /* 0x0084000005007388 */ /* 0x0003e20000000800 */
[----:B--2---:R-:W-:Y:S01]  /*106a0*/  IMAD.MOV.U32 R4, RZ, RZ, 0x4 ;  /* 0x00000004ff047424 */ /* 0x004fe200078e00ff */
[----:B---3--:R-:W-:-:S03]  /*106b0*/  F2FP.PACK_AB R3, R61, R60 ;  /* 0x0000003c3d03723e */ /* 0x008fc600000000ff */
[----:B------:R-:W-:Y:S02]  /*106c0*/  @P2 IMAD.WIDE R6, R235, R4, c[0x0][0x508] ;  /* 0x00014200eb062625 */ /* 0x000fe400078e0204 */
[----:B------:R-:W-:Y:S02]  /*106d0*/  STS [R9+0x8000], R3 ;  /* 0x0080000309007388 */ /* 0x000fe40000000800 */
[----:B------:R-:W-:Y:S01]  /*106e0*/  IMAD.MOV.U32 R2, RZ, RZ, RZ ;  /* 0x000000ffff027224 */ /* 0x000fe200078e00ff */
[----:B-1----:R-:W-:Y:S01]  /*106f0*/  F2FP.PACK_AB R0, R57, R56 ;  /* 0x000000383900723e */ /* 0x002fe200000000ff */
[----:B------:R-:W-:-:S04]  /*10700*/  IMAD.WIDE R4, R235, R4, c[0x0][0x500] ;  /* 0x00014000eb047625 */ /* 0x000fc800078e0204 */
[----:B------:R1:W-:Y:S04]  /*10710*/  STS [R9+0x8400], R0 ;  /* 0x0084000009007388 */ /* 0x0003e80000000800 */
[----:B------:R-:W-:Y:S06]  /*10720*/  BAR.SYNC.DEFER_BLOCKING 0x1, 0x100 ;  /* 0x0044000000007b1d */ /* 0x000fec0000010000 */
[----:B------:R2:W5:Y:S04]  /*10730*/  @P2 LDG.E R12, [R6.64] ;  /* 0x00000006060c2981 */ /* 0x000568000c1e1900 */
[----:B------:R2:W5:Y:S01]  /*10740*/  @P1 LDG.E R2, [R4.64] ;  /* 0x0000000604021981 */ /* 0x000562000c1e1900 */
[----:B----4-:R-:W-:-:S04]  /*10750*/  ISETP.NE.AND P0, PT, R8, RZ, PT ;  /* 0x000000ff0800720c */ /* 0x010fc80003f05270 */
[----:B-1----:R-:W-:Y:S01]  /*10760*/  SEL R0, R8, c[0x0][0x3d4], P0 ;  /* 0x0000f50008007a07 */ /* 0x002fe20000000000 */
[----:B------:R-:W-:Y:S05]  /*10770*/  @P2 BRA `(.L_x_478) ;  /* 0x0000004000002947 */ /* 0x000fea0003800000 */
[----:B--2---:R-:W-:Y:S05]  /*10780*/  @!P1 BRA `(.L_x_478) ;  /* 0x0000003000009947 */ /* 0x004fea0003800000 */
[----:B-----5:R1:W2:Y:S04]  /*10790*/  LDG.E R12, [R4.64] ;  /* 0x00000006040c7981 */ /* 0x0202a8000c1e1900 */
[----:B-1----:R-:W2:Y:S02]  /*107a0*/  LDG.E R4, [R4.64+0x4] ;  /* 0x0000040604047981 */ /* 0x002ea4000c1e1900 */
[----:B--2---:R-:W-:Y:S02]  /*107b0*/  IADD3 R12, -R12, R4, RZ ;  /* 0x000000040c0c7210 */ /* 0x004fe40007ffe1ff */
.L_x_478:
[----:B--2---:R-:W2:Y:S01]  /*107c0*/  LDL R13, [R1+0x10] ;  /* 0x00001000010d7983 */ /* 0x004ea20000100800 */
[----:B------:R-:W-:Y:S01]  /*107d0*/  IMAD.MOV.U32 R10, RZ, RZ, 0x368 ;  /* 0x00000368ff0a7424 */ /* 0x000fe200078e00ff */
[----:B------:R-:W-:Y:S01]  /*107e0*/  ISETP.GT.AND P3, PT, R0, 0x1, PT ;  /* 0x000000010000780c */ /* 0x000fe20003f64270 */
[----:B------:R-:W-:Y:S01]  /*107f0*/  IMAD.MOV.U32 R0, RZ, RZ, c[0x0][0x4e8] ;  /* 0x00013a00ff007624 */ /* 0x000fe200078e00ff */
[----:B------:R-:W3:Y:S01]  /*10800*/  LDL R22, [R1+0x3c] ;  /* 0x00003c0001167983 */ /* 0x000ee20000100800 */
[----:B------:R-:W-:Y:S01]  /*10810*/  ISETP.NE.U32.AND P0, PT, RZ, c[0x0][0x500], PT ;  /* 0x00014000ff007a0c */ /* 0x000fe20003f05070 */
[----:B------:R-:W-:Y:S01]  /*10820*/  IMAD.IADD R3, R237, 0x1, R228 ;  /* 0x00000001ed037824 */ /* 0x000fe200078e02e4 */
[----:B------:R-:W-:-:S02]  /*10830*/  SEL R10, R10, 0x328, P3 ;  /* 0x000003280a0a7807 */ /* 0x000fc40001800000 */
[----:B------:R-:W-:Y:S02]  /*10840*/  ISETP.NE.AND.EX P0, PT, RZ, c[0x0][0x504], PT, P0 ;  /* 0x00014100ff007a0c */ /* 0x000fe40003f05300 */
[----:B------:R-:W1:Y:S01]  /*10850*/  LDC.64 R6, c[0x0][R10+0x170] ;  /* 0x00005c000a067b82 */ /* 0x000e620000000a00 */
[----:B------:R-:W-:Y:S02]  /*10860*/  ISETP.NE.AND P2, PT, R0, 0x1, PT ;  /* 0x000000010000780c */ /* 0x000fe40003f45270 */
[----:B------:R-:W-:Y:S02]  /*10870*/  SHF.R.S32.HI R4, RZ, 0x1f, R235 ;  /* 0x0000001fff047819 */ /* 0x000fe400000114eb */
[----:B------:R-:W-:Y:S02]  /*10880*/  SEL R0, R235, RZ, !P0 ;  /* 0x000000ffeb007207 */ /* 0x000fe40004000000 */
[----:B------:R-:W-:Y:S01]  /*10890*/  SEL R5, R4, RZ, !P0 ;  /* 0x000000ff04057207 */ /* 0x000fe20004000000 */
[----:B------:R4:W4:Y:S08]  /*108a0*/  LDC.64 R14, c[0x0][R10+0x168] ;  /* 0x00005a000a0e7b82 */ /* 0x0009300000000a00 */
[----:B------:R4:W2:Y:S08]  /*108b0*/  LDC.64 R18, c[0x0][R10+0x178] ;  /* 0x00005e000a127b82 */ /* 0x0008b00000000a00 */
[----:B------:R4:W2:Y:S01]  /*108c0*/  LDC.64 R16, c[0x0][R10+0x160] ;  /* 0x000058000a107b82 */ /* 0x0008a20000000a00 */
[----:B------:R-:W4:Y:S01]  /*108d0*/  S2R R23, SR_TID.X ;  /* 0x0000000000177919 */ /* 0x000f220000002100 */
[----:B-1----:R-:W-:-:S04]  /*108e0*/  IMAD R4, R7, R0, RZ ;  /* 0x0000000007047224 */ /* 0x002fc800078e02ff */
[----:B----4-:R-:W-:Y:S02]  /*108f0*/  IMAD R10, R6, R5, R4 ;  /* 0x00000005060a7224 */ /* 0x010fe400078e0204 */
[----:B------:R-:W-:-:S04]  /*10900*/  @P2 IMAD.HI.U32 R5, R3, c[0x0][0x4ec], RZ ;  /* 0x00013b0003052a27 */ /* 0x000fc800078e00ff */
[----:B------:R-:W-:Y:S01]  /*10910*/  IMAD.MOV.U32 R4, RZ, RZ, R3 ;  /* 0x000000ffff047224 */ /* 0x000fe200078e0003 */
[----:B------:R-:W-:Y:S01]  /*10920*/  @P2 SHF.R.U32.HI R4, RZ, c[0x0][0x4f0], R5 ;  /* 0x00013c00ff042a19 */ /* 0x000fe20000011605 */
[----:B------:R-:W-:-:S04]  /*10930*/  IMAD.WIDE.U32 R6, R6, R0, RZ ;  /* 0x0000000006067225 */ /* 0x000fc800078e00ff */
[----:B------:R-:W-:-:S04]  /*10940*/  IMAD.WIDE.U32 R8, R14, R242, RZ ;  /* 0x000000f20e087225 */ /* 0x000fc800078e00ff */
[----:B------:R-:W-:Y:S01]  /*10950*/  IMAD R11, R15, R242, RZ ;  /* 0x000000f20f0b7224 */ /* 0x000fe200078e02ff */
[--C-:B-----5:R-:W-:Y:S02]  /*10960*/  IADD3 R14, P1, P0, R6, R8, R2.reuse ;  /* 0x00000008060e7210 */ /* 0x120fe4000783e002 */
[----:B------:R-:W-:Y:S02]  /*10970*/  SHF.R.S32.HI R6, RZ, 0x1f, R2 ;  /* 0x0000001fff067819 */ /* 0x000fe40000011402 */
[----:B------:R-:W-:-:S04]  /*10980*/  SHF.R.S32.HI R15, RZ, 0x1f, R23 ;  /* 0x0000001fff0f7819 */ /* 0x000fc80000011417 */
[----:B------:R-:W-:-:S04]  /*10990*/  LEA.HI R15, R15, R23, RZ, 0x5 ;  /* 0x000000170f0f7211 */ /* 0x000fc800078f28ff */
[----:B------:R-:W-:-:S05]  /*109a0*/  LOP3.LUT R15, R15, 0xffffffe0, RZ, 0xc0, !PT ;  /* 0xffffffe00f0f7812 */ /* 0x000fca00078ec0ff */
[----:B------:R-:W-:Y:S01]  /*109b0*/  IMAD.IADD R15, R23, 0x1, -R15 ;  /* 0x00000001170f7824 */ /* 0x000fe200078e0a0f */
[----:B--2---:R-:W-:Y:S01]  /*109c0*/  SEL R5, R13, RZ, P3 ;  /* 0x000000ff0d057207 */ /* 0x004fe20001800000 */
[----:B------:R-:W-:Y:S02]  /*109d0*/  IMAD.IADD R13, R7, 0x1, R10 ;  /* 0x00000001070d7824 */ /* 0x000fe400078e020a */
[----:B------:R-:W-:Y:S02]  /*109e0*/  IMAD.IADD R7, R9, 0x1, R11 ;  /* 0x0000000109077824 */ /* 0x000fe400078e020b */
[----:B------:R-:W-:Y:S02]  /*109f0*/  IMAD.MOV R10, RZ, RZ, -R4 ;  /* 0x000000ffff0a7224 */ /* 0x000fe400078e0a04 */
[-C--:B------:R-:W-:Y:S02]  /*10a00*/  IMAD R11, R19, R5.reuse, RZ ;  /* 0x00000005130b7224 */ /* 0x080fe400078e02ff */
[----:B------:R-:W-:Y:S01]  /*10a10*/  IMAD.WIDE.U32 R8, R18, R5, RZ ;  /* 0x0000000512087225 */ /* 0x000fe200078e00ff */
[----:B------:R-:W-:-:S03]  /*10a20*/  IADD3.X R13, R13, R7, R6, P1, P0 ;  /* 0x000000070d0d7210 */ /* 0x000fc60000fe0406 */
[----:B------:R-:W-:Y:S01]  /*10a30*/  IMAD R5, R10, c[0x0][0x4e8], R3 ;  /* 0x00013a000a057a24 */ /* 0x000fe200078e0203 */
[----:B------:R-:W-:Y:S01]  /*10a40*/  IADD3 R8, P1, P0, R4, R14, R8 ;  /* 0x0000000e04087210 */ /* 0x000fe2000783e008 */
[----:B------:R-:W-:Y:S01]  /*10a50*/  IMAD.IADD R11, R9, 0x1, R11 ;  /* 0x00000001090b7824 */ /* 0x000fe200078e020b */
[----:B------:R-:W-:Y:S01]  /*10a60*/  SHF.R.S32.HI R7, RZ, 0x1f, R4 ;  /* 0x0000001fff077819 */ /* 0x000fe20000011404 */
[----:B------:R-:W-:Y:S01]  /*10a70*/  IMAD R4, R17, R5, RZ ;  /* 0x0000000511047224 */ /* 0x000fe200078e02ff */
[----:B------:R-:W-:Y:S02]  /*10a80*/  SHF.R.S32.HI R10, RZ, 0x1f, R5 ;  /* 0x0000001fff0a7819 */ /* 0x000fe40000011405 */
[----:B------:R-:W-:Y:S01]  /*10a90*/  IADD3.X R9, R7, R13, R11, P1, P0 ;  /* 0x0000000d07097210 */ /* 0x000fe20000fe040b */
[----:B------:R-:W-:Y:S02]  /*10aa0*/  IMAD.MOV.U32 R11, RZ, RZ, c[0x0][0x4a8] ;  /* 0x00012a00ff0b7624 */ /* 0x000fe400078e00ff */
[----:B------:R-:W-:-:S02]  /*10ab0*/  IMAD R7, R16, R10, R4 ;  /* 0x0000000a10077224 */ /* 0x000fc400078e0204 */
[----:B------:R-:W-:Y:S01]  /*10ac0*/  IMAD.WIDE.U32 R4, R16, R5, R8 ;  /* 0x0000000510047225 */ /* 0x000fe200078e0008 */
[----:B------:R-:W-:-:S03]  /*10ad0*/  SEL R8, R11, c[0x0][0x450], P3 ;  /* 0x000114000b087a07 */ /* 0x000fc60001800000 */
[----:B------:R-:W-:Y:S01]  /*10ae0*/  IMAD.MOV.U32 R9, RZ, RZ, c[0x0][0x4ac] ;  /* 0x00012b00ff097624 */ /* 0x000fe200078e00ff */
[----:B------:R-:W-:Y:S01]  /*10af0*/  LEA R8, P0, R4, R8, 0x2 ;  /* 0x0000000804087211 */ /* 0x000fe200078010ff */
[----:B------:R-:W-:-:S03]  /*10b00*/  IMAD.IADD R5, R5, 0x1, R7 ;  /* 0x0000000105057824 */ /* 0x000fc600078e0207 */
[----:B------:R-:W-:-:S04]  /*10b10*/  SEL R9, R9, c[0x0][0x454], P3 ;  /* 0x0001150009097a07 */ /* 0x000fc80001800000 */
[----:B------:R-:W-:Y:S01]  /*10b20*/  LEA.HI.X R4, R4, R9, R5, 0x2, P0 ;  /* 0x0000000904047211 */ /* 0x000fe200000f1405 */
[----:B------:R-:W-:Y:S01]  /*10b30*/  SHFL.IDX PT, R10, R8, RZ, 0x1c1f ;  /* 0x001c1fff080a7589 */ /* 0x000fe200000e0000 */
[----:B---3--:R-:W-:-:S03]  /*10b40*/  IMAD.IADD R5, R22, 0x1, R228 ;  /* 0x0000000116057824 */ /* 0x008fc600078e02e4 */
[----:B------:R-:W1:Y:S04]  /*10b50*/  SHFL.IDX PT, R11, R4, RZ, 0x1c1f ;  /* 0x001c1fff040b7589 */ /* 0x000e6800000e0000 */
[----:B------:R-:W-:Y:S04]  /*10b60*/  SHFL.IDX PT, R8, R8, 0x1, 0x1c1f ;  /* 0x003c1f0008087f89 */ /* 0x000fe800000e0000 */
[----:B------:R2:W3:Y:S01]  /*10b70*/  SHFL.IDX PT, R9, R4, 0x1, 0x1c1f ;  /* 0x003c1f0004097f89 */ /* 0x0004e200000e0000 */
[----:B------:R-:W-:Y:S02]  /*10b80*/  LOP3.LUT P0, RZ, R15, 0x3, RZ, 0xc0, !PT ;  /* 0x000000030fff7812 */ /* 0x000fe4000780c0ff */
[----:B------:R-:W-:Y:S01]  /*10b90*/  IADD3 R7, R5, 0x8, RZ ;  /* 0x0000000805077810 */ /* 0x000fe20007ffe0ff */
[----:B--2---:R-:W-:-:S05]  /*10ba0*/  IMAD R4, R12, c[0x0][0x4e8], RZ ;  /* 0x00013a000c047a24 */ /* 0x004fca00078e02ff */
[-C--:B------:R-:W-:Y:S02]  /*10bb0*/  ISETP.GE.OR P1, PT, R5, R4.reuse, P0 ;  /* 0x000000040500720c */ /* 0x080fe40000726670 */
[----:B------:R-:W-:-:S11]  /*10bc0*/  ISETP.GE.OR P0, PT, R7, R4, P0 ;  /* 0x000000040700720c */ /* 0x000fd60000706670 */
[----:B-1----:R1:W-:Y:S01]  /*10bd0*/  @!P1 ST.E [R10.64], R21 ;  /* 0x000000150a009985 */ /* 0x0023e2000c101906 */
[----:B------:R-:W-:-:S03]  /*10be0*/  ISETP.GE.AND P1, PT, R5, R4, PT ;  /* 0x000000040500720c */ /* 0x000fc60003f26270 */
[----:B---3--:R1:W-:Y:S01]  /*10bf0*/  @!P0 ST.E [R8.64], R20 ;  /* 0x0000001408008985 */ /* 0x0083e2000c101906 */
[----:B------:R-:W-:Y:S01]  /*10c00*/  ISETP.GE.AND P0, PT, R7, R4, PT ;  /* 0x000000040700720c */ /* 0x000fe20003f06270 */
[----:B------:R-:W-:Y:S05]  /*10c10*/  @P3 BRA `(.L_x_479) ;  /* 0x0000089000003947 */ /* 0x000fea0003800000 */
[----:B------:R-:W2:Y:S01]  /*10c20*/  LDL R15, [R1+0x34] ;  /* 0x00003400010f7983 */ /* 0x000ea20000100800 */
[----:B------:R-:W-:Y:S01]  /*10c30*/  IMAD R3, R6, c[0x0][0x3a0], RZ ;  /* 0x0000e80006037a24 */ /* 0x000fe200078e02ff */
[----:B-1----:R-:W-:Y:S01]  /*10c40*/  SHF.R.S32.HI R8, RZ, 0x1f, R0 ;  /* 0x0000001fff087819 */ /* 0x002fe20000011400 */
[C---:B------:R-:W-:Y:S01]  /*10c50*/  IMAD.WIDE.U32 R6, R2.reuse, c[0x0][0x3a0], RZ ;  /* 0x0000e80002067a25 */ /* 0x040fe200078e00ff */
[----:B------:R1:W3:Y:S03]  /*10c60*/  LDS.128 R24, [R205+0x80] ;  /* 0x00008000cd187984 */ /* 0x0002e60000000c00 */
[----:B------:R-:W-:Y:S01]  /*10c70*/  IMAD R2, R2, c[0x0][0x3a4], R3 ;  /* 0x0000e90002027a24 */ /* 0x000fe200078e0203 */
[----:B------:R1:W4:Y:S04]  /*10c80*/  LDS.128 R36, [R205+0x1080] ;  /* 0x00108000cd247984 */ /* 0x0003280000000c00 */
[----:B------:R-:W-:Y:S01]  /*10c90*/  IADD3 R3, R7, R2, RZ ;  /* 0x0000000207037210 */ /* 0x000fe20007ffe0ff */
[----:B------:R1:W1:Y:S01]  /*10ca0*/  LDS.128 R48, [R205+0x2080] ;  /* 0x00208000cd307984 */ /* 0x0002620000000c00 */
[----:B------:R-:W-:-:S03]  /*10cb0*/  MOV R2, R6 ;  /* 0x0000000600027202 */ /* 0x000fc60000000f00 */
[----:B------:R1:W1:Y:S02]  /*10cc0*/  LDS.128 R56, [R205+0x3080] ;  /* 0x00308000cd387984 */ /* 0x0002640000000c00 */
[----:B------:R-:W-:Y:S02]  /*10cd0*/  IMAD.WIDE.U32 R6, R242, c[0x0][0x3e8], R2 ;  /* 0x0000fa00f2067a25 */ /* 0x000fe400078e0002 */
[----:B------:R1:W1:Y:S02]  /*10ce0*/  LDS.128 R20, [R205+0x4080] ;  /* 0x00408000cd147984 */ /* 0x0002640000000c00 */
[----:B------:R-:W-:Y:S02]  /*10cf0*/  IMAD R3, R8, c[0x0][0x3f0], RZ ;  /* 0x0000fc0008037a24 */ /* 0x000fe400078e02ff */
[----:B------:R1:W1:Y:S01]  /*10d00*/  LDS.128 R32, [R205+0x5080] ;  /* 0x00508000cd207984 */ /* 0x0002620000000c00 */
[----:B------:R-:W-:-:S03]  /*10d10*/  IMAD R7, R242, c[0x0][0x3ec], R7 ;  /* 0x0000fb00f2077a24 */ /* 0x000fc600078e0207 */
[----:B------:R1:W1:Y:S01]  /*10d20*/  LDS.128 R44, [R205+0x6080] ;  /* 0x00608000cd2c7984 */ /* 0x0002620000000c00 */
[----:B------:R-:W-:-:S03]  /*10d30*/  IMAD.WIDE.U32 R6, R0, c[0x0][0x3f0], R6 ;  /* 0x0000fc0000067a25 */ /* 0x000fc600078e0006 */
[----:B------:R1:W1:Y:S04]  /*10d40*/  LDS.128 R52, [R205+0x7080] ;  /* 0x00708000cd347984 */ /* 0x0002680000000c00 */
[----:B------:R1:W1:Y:S04]  /*10d50*/  LDS.128 R16, [R205+0x8080] ;  /* 0x00808000cd107984 */ /* 0x0002680000000c00 */
[----:B------:R1:W1:Y:S04]  /*10d60*/  LDS.128 R28, [R205+0x9080] ;  /* 0x00908000cd1c7984 */ /* 0x0002680000000c00 */
[----:B------:R1:W1:Y:S04]  /*10d70*/  LDS.128 R40, [R205+0xa080] ;  /* 0x00a08000cd287984 */ /* 0x0002680000000c00 */
[----:B------:R1:W1:Y:S04]  /*10d80*/  LDS.128 R60, [R205+0xb080] ;  /* 0x00b08000cd3c7984 */ /* 0x0002680000000c00 */
[----:B------:R-:W5:Y:S02]  /*10d90*/  S2R R10, SR_TID.X ;  /* 0x00000000000a7919 */ /* 0x000f640000002100 */
[----:B-----5:R-:W-:-:S04]  /*10da0*/  SHF.R.S32.HI R9, RZ, 0x1f, R10 ;  /* 0x0000001fff097819 */ /* 0x020fc8000001140a */
[----:B------:R-:W-:-:S04]  /*10db0*/  LEA.HI R9, R9, R10, RZ, 0x3 ;  /* 0x0000000a09097211 */ /* 0x000fc800078f18ff */
[----:B------:R-:W-:-:S04]  /*10dc0*/  SHF.R.S32.HI R9, RZ, 0x3, R9 ;  /* 0x00000003ff097819 */ /* 0x000fc80000011409 */
[-C--:B------:R-:W-:Y:S02]  /*10dd0*/  IADD3 R11, R9, R228.reuse, RZ ;  /* 0x000000e4090b7210 */ /* 0x080fe40007ffe0ff */
[----:B--2---:R-:W-:-:S04]  /*10de0*/  IADD3 R5, R15, R228, RZ ;  /* 0x000000e40f057210 */ /* 0x004fc80007ffe0ff */
[----:B------:R-:W-:Y:S01]  /*10df0*/  MOV R2, R5 ;  /* 0x0000000500027202 */ /* 0x000fe20000000f00 */
[----:B------:R-:W-:-:S05]  /*10e00*/  @P2 IMAD.HI.U32 R8, R5, c[0x0][0x4ec], RZ ;  /* 0x00013b0005082a27 */ /* 0x000fca00078e00ff */
[----:B------:R-:W-:Y:S01]  /*10e10*/  @P2 SHF.R.U32.HI R2, RZ, c[0x0][0x4f0], R8 ;  /* 0x00013c00ff022a19 */ /* 0x000fe20000011608 */
[----:B------:R-:W-:-:S03]  /*10e20*/  IMAD R8, R0, c[0x0][0x3f4], R3 ;  /* 0x0000fd0000087a24 */ /* 0x000fc600078e0203 */
[----:B------:R-:W-:Y:S02]  /*10e30*/  SHF.R.S32.HI R3, RZ, 0x1f, R2 ;  /* 0x0000001fff037819 */ /* 0x000fe40000011402 */
[----:B------:R-:W-:Y:S02]  /*10e40*/  IADD3 R0, -R2, RZ, RZ ;  /* 0x000000ff02007210 */ /* 0x000fe40007ffe1ff */
[----:B------:R-:W-:Y:S01]  /*10e50*/  IADD3 R7, R7, R8, RZ ;  /* 0x0000000807077210 */ /* 0x000fe20007ffe0ff */
[----:B------:R-:W-:Y:S02]  /*10e60*/  IMAD R3, R3, c[0x0][0x3e0], RZ ;  /* 0x0000f80003037a24 */ /* 0x000fe400078e02ff */
        /* <DEDUP_REMOVED lines=12> */
[----:B-1-34-:R1:W2:Y:S02]  /*10f30*/  SHFL.IDX PT, R10, R12, RZ, 0x181f ;  /* 0x00181fff0c0a7589 */ /* 0x01a2a400000e0000 */
.L_x_547:
[----:B------:R-:W-:Y:S05]  /*10f40*/  BRA.DIV ~URZ, `(.L_x_481) ;  /* 0x00003cf27f007947 */ /* 0x000fea000b800000 */
[----:B------:R3:W4:Y:S02]  /*10f50*/  SHFL.IDX PT, R0, R13, RZ, 0x181f ;  /* 0x00181fff0d007589 */ /* 0x00072400000e0000 */
.L_x_548:
[----:B------:R-:W-:Y:S01]  /*10f60*/  ISETP.GE.AND P0, PT, R11, R4, PT ;  /* 0x000000040b00720c */ /* 0x000fe20003f06270 */
[----:B------:R-:W-:-:S12]  /*10f70*/  BSSY B0, `(.L_x_482) ;  /* 0x0000010000007945 */ /* 0x000fd80003800000 */
[----:B------:R-:W-:Y:S05]  /*10f80*/  @P0 BRA `(.L_x_483) ;  /* 0x000000e000000947 */ /* 0x000fea0003800000 */
[----:B------:R-:W5:Y:S04]  /*10f90*/  LDL R14, [R1+0x4] ;  /* 0x00000400010e7983 */ /* 0x000f680000100800 */
[----:B---3--:R-:W3:Y:S01]  /*10fa0*/  LDL R5, [R1] ;  /* 0x0000000001057983 */ /* 0x008ee20000100800 */
[----:B------:R-:W-:Y:S02]  /*10fb0*/  ISETP.GE.AND P5, PT, R230, c[0x0][0x3c8], PT ;  /* 0x0000f200e6007a0c */ /* 0x000fe40003fa6270 */
[----:B------:R-:W-:Y:S02]  /*10fc0*/  ISETP.GE.AND P4, PT, R229, c[0x0][0x3c8], PT ;  /* 0x0000f200e5007a0c */ /* 0x000fe40003f86270 */
[----:B------:R-:W-:-:S09]  /*10fd0*/  ISETP.GE.AND P3, PT, R236, c[0x0][0x3c8], PT ;  /* 0x0000f200ec007a0c */ /* 0x000fd20003f66270 */
[-C--:B----4-:R-:W-:Y:S02]  /*10fe0*/  @!P5 LEA R8, P2, R230, R0.reuse, 0x1 ;  /* 0x00000000e608d211 */ /* 0x090fe400078408ff */
[-C--:B------:R-:W-:Y:S02]  /*10ff0*/  @!P4 LEA R6, P1, R229, R0.reuse, 0x1 ;  /* 0x00000000e506c211 */ /* 0x080fe400078208ff */
[----:B------:R-:W-:Y:S02]  /*11000*/  @!P3 LEA R2, P0, R236, R0, 0x1 ;  /* 0x00000000ec02b211 */ /* 0x000fe400078008ff */
[----:B--2---:R-:W-:-:S05]  /*11010*/  @!P5 LEA.HI.X R9, R230, R10, R231, 0x1, P2 ;  /* 0x0000000ae609d211 */ /* 0x004fca00010f0ce7 */
[----:B------:R2:W-:Y:S01]  /*11020*/  @!P5 ST.E.128 [R8.64], R24 ;  /* 0x000000180800d985 */ /* 0x0005e2000c101d06 */
[-C--:B-----5:R-:W-:Y:S02]  /*11030*/  @!P4 LEA.HI.X R7, R229, R10.reuse, R14, 0x1, P1 ;  /* 0x0000000ae507c211 */ /* 0x0a0fe400008f0c0e */
[----:B---3--:R-:W-:-:S03]  /*11040*/  @!P3 LEA.HI.X R3, R236, R10, R5, 0x1, P0 ;  /* 0x0000000aec03b211 */ /* 0x008fc600000f0c05 */
[----:B------:R2:W-:Y:S04]  /*11050*/  @!P4 ST.E.128 [R6.64], R20 ;  /* 0x000000140600c985 */ /* 0x0005e8000c101d06 */
[----:B------:R2:W-:Y:S02]  /*11060*/  @!P3 ST.E.128 [R2.64], R16 ;  /* 0x000000100200b985 */ /* 0x0005e4000c101d06 */
.L_x_483:
[----:B------:R-:W-:Y:S05]  /*11070*/  BSYNC B0 ;  /* 0x0000000000007941 */ /* 0x000fea0003800000 */
.L_x_482:
[----:B------:R-:W-:Y:S05]  /*11080*/  BRA.DIV ~URZ, `(.L_x_484) ;  /* 0x00003c127f007947 */ /* 0x000fea000b800000 */
[----:B--2---:R2:W1:Y:S04]  /*11090*/  SHFL.IDX PT, R10, R12, 0x1, 0x181f ;  /* 0x00381f000c0a7f89 */ /* 0x00446800000e0000 */
[----:B----4-:R2:W4:Y:S02]  /*110a0*/  SHFL.IDX PT, R0, R13, 0x1, 0x181f ;  /* 0x00381f000d007f89 */ /* 0x01052400000e0000 */
.L_x_549:
[----:B------:R-:W-:Y:S01]  /*110b0*/  IADD3 R2, R11, 0x20, RZ ;  /* 0x000000200b027810 */ /* 0x000fe20007ffe0ff */
[----:B------:R-:W-:Y:S03]  /*110c0*/  BSSY B0, `(.L_x_485) ;  /* 0x0000011000007945 */ /* 0x000fe60003800000 */
[----:B------:R-:W-:-:S13]  /*110d0*/  ISETP.GE.AND P0, PT, R2, R4, PT ;  /* 0x000000040200720c */ /* 0x000fda0003f06270 */
[----:B------:R-:W-:Y:S05]  /*110e0*/  @P0 BRA `(.L_x_486) ;  /* 0x000000e000000947 */ /* 0x000fea0003800000 */
[----:B------:R-:W5:Y:S04]  /*110f0*/  LDL R14, [R1+0x4] ;  /* 0x00000400010e7983 */ /* 0x000f680000100800 */
[----:B--2---:R-:W2:Y:S01]  /*11100*/  LDL R5, [R1] ;  /* 0x0000000001057983 */ /* 0x004ea20000100800 */
[----:B------:R-:W-:Y:S02]  /*11110*/  ISETP.GE.AND P2, PT, R230, c[0x0][0x3c8], PT ;  /* 0x0000f200e6007a0c */ /* 0x000fe40003f46270 */
[----:B------:R-:W-:Y:S02]  /*11120*/  ISETP.GE.AND P1, PT, R229, c[0x0][0x3c8], PT ;  /* 0x0000f200e5007a0c */ /* 0x000fe40003f26270 */
[----:B------:R-:W-:-:S09]  /*11130*/  ISETP.GE.AND P0, PT, R236, c[0x0][0x3c8], PT ;  /* 0x0000f200ec007a0c */ /* 0x000fd20003f06270 */
[-C--:B----4-:R-:W-:Y:S02]  /*11140*/  @!P2 LEA R8, P5, R230, R0.reuse, 0x1 ;  /* 0x00000000e608a211 */ /* 0x090fe400078a08ff */
[-C--:B------:R-:W-:Y:S02]  /*11150*/  @!P1 LEA R6, P4, R229, R0.reuse, 0x1 ;  /* 0x00000000e5069211 */ /* 0x080fe400078808ff */
[----:B------:R-:W-:Y:S02]  /*11160*/  @!P0 LEA R2, P3, R236, R0, 0x1 ;  /* 0x00000000ec028211 */ /* 0x000fe400078608ff */
[----:B-1----:R-:W-:-:S05]  /*11170*/  @!P2 LEA.HI.X R9, R230, R10, R231, 0x1, P5 ;  /* 0x0000000ae609a211 */ /* 0x002fca00028f0ce7 */
[----:B------:R1:W-:Y:S01]  /*11180*/  @!P2 ST.E.128 [R8.64], R36 ;  /* 0x000000240800a985 */ /* 0x0003e2000c101d06 */
[-C--:B-----5:R-:W-:Y:S02]  /*11190*/  @!P1 LEA.HI.X R7, R229, R10.reuse, R14, 0x1, P4 ;  /* 0x0000000ae5079211 */ /* 0x0a0fe400020f0c0e */
[----:B--2---:R-:W-:-:S03]  /*111a0*/  @!P0 LEA.HI.X R3, R236, R10, R5, 0x1, P3 ;  /* 0x0000000aec038211 */ /* 0x004fc600018f0c05 */
[----:B------:R1:W-:Y:S04]  /*111b0*/  @!P1 ST.E.128 [R6.64], R32 ;  /* 0x0000002006009985 */ /* 0x0003e8000c101d06 */
[----:B------:R1:W-:Y:S02]  /*111c0*/  @!P0 ST.E.128 [R2.64], R28 ;  /* 0x0000001c02008985 */ /* 0x0003e4000c101d06 */
.L_x_486:
[----:B------:R-:W-:Y:S05]  /*111d0*/  BSYNC B0 ;  /* 0x0000000000007941 */ /* 0x000fea0003800000 */
.L_x_485:
[----:B------:R-:W-:Y:S05]  /*111e0*/  BRA.DIV ~URZ, `(.L_x_487) ;  /* 0x00003b727f007947 */ /* 0x000fea000b800000 */
[----:B-1----:R1:W2:Y:S02]  /*111f0*/  SHFL.IDX PT, R10, R12, 0x2, 0x181f ;  /* 0x00581f000c0a7f89 */ /* 0x0022a400000e0000 */
.L_x_550:
[----:B------:R-:W-:Y:S05]  /*11200*/  BRA.DIV ~URZ, `(.L_x_488) ;  /* 0x00003bc27f007947 */ /* 0x000fea000b800000 */
[----:B----4-:R4:W1:Y:S02]  /*11210*/  SHFL.IDX PT, R0, R13, 0x2, 0x181f ;  /* 0x00581f000d007f89 */ /* 0x01086400000e0000 */
.L_x_551:
[----:B------:R-:W-:Y:S01]  /*11220*/  IADD3 R2, R11, 0x40, RZ ;  /* 0x000000400b027810 */ /* 0x000fe20007ffe0ff */
[----:B------:R-:W-:Y:S03]  /*11230*/  BSSY B0, `(.L_x_489) ;  /* 0x0000011000007945 */ /* 0x000fe60003800000 */
[----:B------:R-:W-:-:S13]  /*11240*/  ISETP.GE.AND P0, PT, R2, R4, PT ;  /* 0x000000040200720c */ /* 0x000fda0003f06270 */
[----:B------:R-:W-:Y:S05]  /*11250*/  @P0 BRA `(.L_x_490) ;  /* 0x000000e000000947 */ /* 0x000fea0003800000 */
[----:B------:R-:W5:Y:S04]  /*11260*/  LDL R14, [R1+0x4] ;  /* 0x00000400010e7983 */ /* 0x000f680000100800 */
[----:B---3--:R-:W3:Y:S01]  /*11270*/  LDL R5, [R1] ;  /* 0x0000000001057983 */ /* 0x008ee20000100800 */
[----:B------:R-:W-:Y:S02]  /*11280*/  ISETP.GE.AND P2, PT, R230, c[0x0][0x3c8], PT ;  /* 0x0000f200e6007a0c */ /* 0x000fe40003f46270 */
[----:B------:R-:W-:Y:S02]  /*11290*/  ISETP.GE.AND P1, PT, R229, c[0x0][0x3c8], PT ;  /* 0x0000f200e5007a0c */ /* 0x000fe40003f26270 */
[----:B------:R-:W-:-:S09]  /*112a0*/  ISETP.GE.AND P0, PT, R236, c[0x0][0x3c8], PT ;  /* 0x0000f200ec007a0c */ /* 0x000fd20003f06270 */
[-C--:B-1----:R-:W-:Y:S02]  /*112b0*/  @!P2 LEA R8, P5, R230, R0.reuse, 0x1 ;  /* 0x00000000e608a211 */ /* 0x082fe400078a08ff */
        /* <DEDUP_REMOVED lines=8> */
.L_x_490:
[----:B------:R-:W-:Y:S05]  /*11340*/  BSYNC B0 ;  /* 0x0000000000007941 */ /* 0x000fea0003800000 */
.L_x_489:
[----:B------:R-:W-:Y:S05]  /*11350*/  BRA.DIV ~URZ, `(.L_x_491) ;  /* 0x00003ad27f007947 */ /* 0x000fea000b800000 */
[----:B-1----:R1:W3:Y:S04]  /*11360*/  SHFL.IDX PT, R6, R12, 0x3, 0x181f ;  /* 0x00781f000c067f89 */ /* 0x0022e800000e0000 */
[----:B------:R1:W4:Y:S02]  /*11370*/  SHFL.IDX PT, R0, R13, 0x3, 0x181f ;  /* 0x00781f000d007f89 */ /* 0x00032400000e0000 */
.L_x_552:
[----:B------:R-:W-:-:S04]  /*11380*/  IADD3 R2, R11, 0x60, RZ ;  /* 0x000000600b027810 */ /* 0x000fc80007ffe0ff */
[----:B------:R-:W-:-:S13]  /*11390*/  ISETP.GE.AND P0, PT, R2, R4, PT ;  /* 0x000000040200720c */ /* 0x000fda0003f06270 */
[----:B------:R-:W-:Y:S05]  /*113a0*/  @P0 BRA `(.L_x_492) ;  /* 0x00001fe000000947 */ /* 0x000fea0003800000 */
[----:B------:R-:W5:Y:S01]  /*113b0*/  LDL R7, [R1+0x4] ;  /* 0x0000040001077983 */ /* 0x000f620000100800 */
[----:B------:R-:W-:Y:S02]  /*113c0*/  ISETP.GE.AND P1, PT, R230, c[0x0][0x3c8], PT ;  /* 0x0000f200e6007a0c */ /* 0x000fe40003f26270 */
[----:B------:R-:W-:-:S11]  /*113d0*/  ISETP.GE.AND P0, PT, R229, c[0x0][0x3c8], PT ;  /* 0x0000f200e5007a0c */ /* 0x000fd60003f06270 */
[CC--:B----4-:R-:W-:Y:S02]  /*113e0*/  @!P1 LEA R4, P3, R230.reuse, R0.reuse, 0x1 ;  /* 0x00000000e6049211 */ /* 0x0d0fe400078608ff */
[----:B------:R-:W-:Y:S02]  /*113f0*/  @!P0 LEA R2, P2, R229, R0, 0x1 ;  /* 0x00000000e5028211 */ /* 0x000fe400078408ff */
[----:B---3--:R-:W-:-:S05]  /*11400*/  @!P1 LEA.HI.X R5, R230, R6, R231, 0x1, P3 ;  /* 0x00000006e6059211 */ /* 0x008fca00018f0ce7 */
[----:B------:R3:W-:Y:S01]  /*11410*/  @!P1 ST.E.128 [R4.64], R56 ;  /* 0x0000003804009985 */ /* 0x0007e2000c101d06 */
[----:B-----5:R-:W-:-:S05]  /*11420*/  @!P0 LEA.HI.X R3, R229, R6, R7, 0x1, P2 ;  /* 0x00000006e5038211 */ /* 0x020fca00010f0c07 */
[----:B------:R3:W-:Y:S01]  /*11430*/  @!P0 ST.E.128 [R2.64], R52 ;  /* 0x0000003402008985 */ /* 0x0007e2000c101d06 */
[----:B------:R-:W-:-:S13]  /*11440*/  ISETP.GE.AND P0, PT, R236, c[0x0][0x3c8], PT ;  /* 0x0000f200ec007a0c */ /* 0x000fda0003f06270 */
[----:B------:R-:W-:Y:S05]  /*11450*/  @P0 BRA `(.L_x_492) ;  /* 0x00001f3000000947 */ /* 0x000fea0003800000 */
[----:B------:R-:W4:Y:S01]  /*11460*/  LDL R7, [R1] ;  /* 0x0000000001077983 */ /* 0x000f220000100800 */
[----:B---3--:R-:W-:-:S04]  /*11470*/  LEA R2, P0, R236, R0, 0x1 ;  /* 0x00000000ec027211 */ /* 0x008fc800078008ff */
[----:B----4-:R-:W-:-:S05]  /*11480*/  LEA.HI.X R3, R236, R6, R7, 0x1, P0 ;  /* 0x00000006ec037211 */ /* 0x010fca00000f0c07 */
[----:B------:R3:W-:Y:S01]  /*11490*/  ST.E.128 [R2.64], R60 ;  /* 0x0000003c02007985 */ /* 0x0007e2000c101d06 */
[----:B------:R-:W-:Y:S05]  /*114a0*/  BRA `(.L_x_492) ;  /* 0x00001ee000007947 */ /* 0x000fea0003800000 */
.L_x_479:
[----:B------:R-:W2:Y:S01]  /*114b0*/  LDL.LU R7, [R1+0x10] ;  /* 0x0000100001077983 */ /* 0x000ea20000300800 */
[----:B------:R-:W-:Y:S02]  /*114c0*/  IMAD R6, R6, c[0x0][0x408], RZ ;  /* 0x0001020006067a24 */ /* 0x000fe400078e02ff */
[----:B------:R-:W-:-:S04]  /*114d0*/  IMAD.WIDE.U32 R4, R2, c[0x0][0x408], RZ ;  /* 0x0001020002047a25 */ /* 0x000fc800078e00ff */
[----:B------:R-:W-:Y:S02]  /*114e0*/  IMAD R2, R2, c[0x0][0x40c], R6 ;  /* 0x0001030002027a24 */ /* 0x000fe400078e0206 */
[----:B------:R-:W-:-:S03]  /*114f0*/  @P2 IMAD.HI.U32 R6, R3, c[0x0][0x4ec], RZ ;  /* 0x00013b0003062a27 */ /* 0x000fc600078e00ff */
[----:B------:R-:W-:Y:S02]  /*11500*/  IADD3 R5, R5, R2, RZ ;  /* 0x0000000205057210 */ /* 0x000fe40007ffe0ff */
[----:B------:R-:W-:-:S03]  /*11510*/  SHF.R.S32.HI R2, RZ, 0x1f, R0 ;  /* 0x0000001fff027819 */ /* 0x000fc60000011400 */
[----:B------:R-:W-:-:S04]  /*11520*/  IMAD.WIDE.U32 R4, R242, c[0x0][0x438], R4 ;  /* 0x00010e00f2047a25 */ /* 0x000fc800078e0004 */
[----:B------:R-:W-:Y:S02]  /*11530*/  IMAD R2, R2, c[0x0][0x440], RZ ;  /* 0x0001100002027a24 */ /* 0x000fe400078e02ff */
[----:B------:R-:W-:Y:S02]  /*11540*/  IMAD R5, R242, c[0x0][0x43c], R5 ;  /* 0x00010f00f2057a24 */ /* 0x000fe400078e0205 */
[C---:B------:R-:W-:Y:S02]  /*11550*/  IMAD R2, R0.reuse, c[0x0][0x444], R2 ;  /* 0x0001110000027a24 */ /* 0x040fe400078e0202 */
[----:B------:R-:W-:Y:S01]  /*11560*/  IMAD.WIDE.U32 R4, R0, c[0x0][0x440], R4 ;  /* 0x0001100000047a25 */ /* 0x000fe200078e0004 */
[----:B------:R-:W-:Y:S02]  /*11570*/  MOV R0, R3 ;  /* 0x0000000300007202 */ /* 0x000fe40000000f00 */
[----:B------:R-:W-:Y:S02]  /*11580*/  @P2 SHF.R.U32.HI R0, RZ, c[0x0][0x4f0], R6 ;  /* 0x00013c00ff002a19 */ /* 0x000fe40000011606 */
[----:B------:R-:W-:-:S02]  /*11590*/  IADD3 R5, R5, R2, RZ ;  /* 0x0000000205057210 */ /* 0x000fc40007ffe0ff */
[----:B------:R-:W-:Y:S02]  /*115a0*/  SHF.R.S32.HI R2, RZ, 0x1f, R0 ;  /* 0x0000001fff027819 */ /* 0x000fe40000011400 */
[----:B------:R-:W-:-:S03]  /*115b0*/  IADD3 R6, -R0, RZ, RZ ;  /* 0x000000ff00067210 */ /* 0x000fc60007ffe1ff */
[----:B------:R-:W-:Y:S02]  /*115c0*/  IMAD R2, R2, c[0x0][0x430], RZ ;  /* 0x00010c0002027a24 */ /* 0x000fe400078e02ff */
[----:B------:R-:W-:Y:S02]  /*115d0*/  IMAD R6, R6, c[0x0][0x4e8], R3 ;  /* 0x00013a0006067a24 */ /* 0x000fe400078e0203 */
[----:B--2---:R-:W-:-:S04]  /*115e0*/  IMAD.WIDE.U32 R4, R7, c[0x0][0x448], R4 ;  /* 0x0001120007047a25 */ /* 0x004fc800078e0004 */
        /* <DEDUP_REMOVED lines=12> */
[----:B------:R2:W3:Y:S02]  /*116b0*/  SHFL.IDX PT, R4, R12, RZ, 0x1c1f ;  /* 0x001c1fff0c047589 */ /* 0x0004e400000e0000 */
.L_x_553:
[----:B------:R-:W-:Y:S05]  /*116c0*/  BRA.DIV ~URZ, `(.L_x_494) ;  /* 0x000038927f007947 */ /* 0x000fea000b800000 */
[----:B------:R4:W1:Y:S02]  /*116d0*/  SHFL.IDX PT, R0, R14, RZ, 0x1c1f ;  /* 0x001c1fff0e007589 */ /* 0x00086400000e0000 */
.L_x_554:
[C---:B------:R-:W-:Y:S01]  /*116e0*/  IADD3 R13, R224.reuse, 0x8, RZ ;  /* 0x00000008e00d7810 */ /* 0x040fe20007ffe0ff */
[----:B------:R-:W-:Y:S01]  /*116f0*/  BSSY B0, `(.L_x_495) ;  /* 0x0000092000007945 */ /* 0x000fe20003800000 */
[C---:B------:R-:W-:Y:S02]  /*11700*/  IADD3 R16, R224.reuse, 0x10, RZ ;  /* 0x00000010e0107810 */ /* 0x040fe40007ffe0ff */
[C---:B------:R-:W-:Y:S02]  /*11710*/  IADD3 R17, R224.reuse, 0x18, RZ ;  /* 0x00000018e0117810 */ /* 0x040fe40007ffe0ff */
[C---:B------:R-:W-:Y:S02]  /*11720*/  IADD3 R18, R224.reuse, 0x20, RZ ;  /* 0x00000020e0127810 */ /* 0x040fe40007ffe0ff */
[C---:B------:R-:W-:Y:S02]  /*11730*/  IADD3 R19, R224.reuse, 0x28, RZ ;  /* 0x00000028e0137810 */ /* 0x040fe40007ffe0ff */
[----:B-1----:R-:W-:-:S02]  /*11740*/  IADD3 R20, R224, 0x30, RZ ;  /* 0x00000030e0147810 */ /* 0x002fc40007ffe0ff */
        /* <DEDUP_REMOVED lines=42> */
[C---:B------:R-:W-:Y:S02]  /*119f0*/  IADD3 R90, R224.reuse, 0xb0, RZ ;  /* 0x000000b0e05a7810 */ /* 0x040fe40007ffe0ff */
[----:B------:R-:W-:-:S02]  /*11a00*/  IADD3 R5, R224, 0xb8, RZ ;  /* 0x000000b8e0057810 */ /* 0x000fc40007ffe0ff */
[C---:B------:R-:W-:Y:S02]  /*11a10*/  IADD3 R91, R224.reuse, 0xb0, RZ ;  /* 0x000000b0e05b7810 */ /* 0x040fe40007ffe0ff */
[CC--:B------:R-:W-:Y:S02]  /*11a20*/  @!P6 LEA R2, P4, R224.reuse, R0.reuse, 0x2 ;  /* 0x00000000e002e211 */ /* 0x0c0fe400078810ff */
[C---:B------:R-:W-:Y:S02]  /*11a30*/  @!P2 LEA R6, P3, R13.reuse, R0, 0x2 ;  /* 0x000000000d06a211 */ /* 0x040fe400078610ff */
[CC--:B---3--:R-:W-:Y:S02]  /*11a40*/  @!P6 LEA.HI.X R3, R224.reuse, R4.reuse, R15, 0x2, P4 ;  /* 0x00000004e003e211 */ /* 0x0c8fe400020f140f */
[----:B------:R-:W-:Y:S02]  /*11a50*/  @!P2 LEA.HI.X R7, R13, R4, R36, 0x2, P3 ;  /* 0x000000040d07a211 */ /* 0x000fe400018f1424 */
[----:B------:R-:W-:Y:S01]  /*11a60*/  IADD3 R87, R224, 0xb8, RZ ;  /* 0x000000b8e0577810 */ /* 0x000fe20007ffe0ff */
[----:B------:R1:W-:Y:S01]  /*11a70*/  @!P6 ST.E.64 [R2.64], R146 ;  /* 0x000000920200e985 */ /* 0x0003e2000c101b06 */
[----:B------:R-:W-:-:S02]  /*11a80*/  ISETP.GE.AND P6, PT, R18, c[0x0][0x3c8], PT ;  /* 0x0000f20012007a0c */ /* 0x000fc40003fc6270 */
[----:B------:R-:W-:Y:S01]  /*11a90*/  SHF.R.S32.HI R91, RZ, 0x1f, R91 ;  /* 0x0000001fff5b7819 */ /* 0x000fe2000001145b */
[----:B------:R3:W-:Y:S01]  /*11aa0*/  @!P2 ST.E.64 [R6.64], R124 ;  /* 0x0000007c0600a985 */ /* 0x0007e2000c101b06 */
[----:B------:R-:W-:Y:S02]  /*11ab0*/  ISETP.GE.AND P2, PT, R19, c[0x0][0x3c8], PT ;  /* 0x0000f20013007a0c */ /* 0x000fe40003f46270 */
[----:B------:R-:W-:Y:S02]  /*11ac0*/  SHF.R.S32.HI R87, RZ, 0x1f, R87 ;  /* 0x0000001fff577819 */ /* 0x000fe40000011457 */
[CC--:B-1----:R-:W-:Y:S02]  /*11ad0*/  @!P5 LEA R2, P4, R16.reuse, R0.reuse, 0x2 ;  /* 0x000000001002d211 */ /* 0x0c2fe400078810ff */
[----:B---3--:R-:W-:Y:S02]  /*11ae0*/  @!P1 LEA R6, P3, R17, R0, 0x2 ;  /* 0x0000000011069211 */ /* 0x008fe400078610ff */
[----:B------:R-:W-:-:S02]  /*11af0*/  @!P5 LEA.HI.X R3, R16, R4, R35, 0x2, P4 ;  /* 0x000000041003d211 */ /* 0x000fc400020f1423 */
[----:B------:R-:W-:-:S03]  /*11b00*/  @!P1 LEA.HI.X R7, R17, R4, R37, 0x2, P3 ;  /* 0x0000000411079211 */ /* 0x000fc600018f1425 */
[----:B------:R1:W-:Y:S01]  /*11b10*/  @!P5 ST.E.64 [R2.64], R100 ;  /* 0x000000640200d985 */ /* 0x0003e2000c101b06 */
[----:B------:R-:W-:-:S03]  /*11b20*/  ISETP.GE.AND P5, PT, R20, c[0x0][0x3c8], PT ;  /* 0x0000f20014007a0c */ /* 0x000fc60003fa6270 */
[----:B------:R3:W-:Y:S01]  /*11b30*/  @!P1 ST.E.64 [R6.64], R104 ;  /* 0x0000006806009985 */ /* 0x0007e2000c101b06 */
[----:B------:R-:W-:Y:S02]  /*11b40*/  ISETP.GE.AND P1, PT, R21, c[0x0][0x3c8], PT ;  /* 0x0000f20015007a0c */ /* 0x000fe40003f26270 */
[CC--:B-1----:R-:W-:Y:S02]  /*11b50*/  @!P6 LEA R2, P4, R18.reuse, R0.reuse, 0x2 ;  /* 0x000000001202e211 */ /* 0x0c2fe400078810ff */
[C---:B---3--:R-:W-:Y:S02]  /*11b60*/  @!P2 LEA R6, P3, R19.reuse, R0, 0x2 ;  /* 0x000000001306a211 */ /* 0x048fe400078610ff */
[-C--:B------:R-:W-:Y:S02]  /*11b70*/  @!P6 LEA.HI.X R3, R18, R4.reuse, R38, 0x2, P4 ;  /* 0x000000041203e211 */ /* 0x080fe400020f1426 */
        /* <DEDUP_REMOVED lines=24> */
[----:B------:R-:W-:-:S05]  /*11d00*/  @!P1 LEA.HI.X R7, R25, R4, R45, 0x2, P3 ;  /* 0x0000000419079211 */ /* 0x000fca00018f142d */
[C---:B------:R-:W-:Y:S01]  /*11d10*/  @!P2 LEA R8, P3, R27.reuse, R0, 0x2 ;  /* 0x000000001b08a211 */ /* 0x040fe200078610ff */
[----:B------:R1:W-:Y:S01]  /*11d20*/  @!P5 ST.E.64 [R2.64], R132 ;  /* 0x000000840200d985 */ /* 0x0003e2000c101b06 */
[----:B------:R-:W-:Y:S02]  /*11d30*/  ISETP.GE.AND P5, PT, R28, c[0x0][0x3c8], PT ;  /* 0x0000f2001c007a0c */ /* 0x000fe40003fa6270 */
[----:B------:R-:W-:Y:S01]  /*11d40*/  @!P2 LEA.HI.X R9, R27, R4, R47, 0x2, P3 ;  /* 0x000000041b09a211 */ /* 0x000fe200018f142f */
[----:B------:R3:W-:Y:S01]  /*11d50*/  @!P1 ST.E.64 [R6.64], R136 ;  /* 0x0000008806009985 */ /* 0x0007e2000c101b06 */
[----:B------:R-:W-:Y:S02]  /*11d60*/  ISETP.GE.AND P1, PT, R29, c[0x0][0x3c8], PT ;  /* 0x0000f2001d007a0c */ /* 0x000fe40003f26270 */
[----:B-1----:R-:W-:-:S04]  /*11d70*/  @!P6 LEA R2, P4, R26, R0, 0x2 ;  /* 0x000000001a02e211 */ /* 0x002fc800078810ff */
[----:B------:R-:W-:-:S03]  /*11d80*/  @!P6 LEA.HI.X R3, R26, R4, R46, 0x2, P4 ;  /* 0x000000041a03e211 */ /* 0x000fc600020f142e */
[----:B---3--:R-:W-:Y:S02]  /*11d90*/  @!P5 LEA R6, P3, R28, R0, 0x2 ;  /* 0x000000001c06d211 */ /* 0x008fe400078610ff */
[----:B------:R-:W-:Y:S01]  /*11da0*/  ISETP.GE.AND P4, PT, R30, c[0x0][0x3c8], PT ;  /* 0x0000f2001e007a0c */ /* 0x000fe20003f86270 */
[----:B------:R1:W-:Y:S01]  /*11db0*/  @!P6 ST.E.64 [R2.64], R138 ;  /* 0x0000008a0200e985 */ /* 0x0003e2000c101b06 */
[----:B------:R-:W-:Y:S02]  /*11dc0*/  ISETP.GE.AND P6, PT, R31, c[0x0][0x3c8], PT ;  /* 0x0000f2001f007a0c */ /* 0x000fe40003fc6270 */
[----:B------:R-:W-:Y:S01]  /*11dd0*/  @!P5 LEA.HI.X R7, R28, R4, R48, 0x2, P3 ;  /* 0x000000041c07d211 */ /* 0x000fe200018f1430 */
[----:B------:R3:W-:Y:S01]  /*11de0*/  @!P2 ST.E.64 [R8.64], R140 ;  /* 0x0000008c0800a985 */ /* 0x0007e2000c101b06 */
[----:B------:R-:W-:-:S03]  /*11df0*/  ISETP.GE.AND P3, PT, R32, c[0x0][0x3c8], PT ;  /* 0x0000f20020007a0c */ /* 0x000fc60003f66270 */
[----:B------:R5:W-:Y:S01]  /*11e00*/  @!P5 ST.E.64 [R6.64], R142 ;  /* 0x0000008e0600d985 */ /* 0x000be2000c101b06 */
[----:B-1----:R-:W-:-:S04]  /*11e10*/  @!P1 LEA R2, P2, R29, R0, 0x2 ;  /* 0x000000001d029211 */ /* 0x002fc800078410ff */
[----:B------:R-:W-:Y:S02]  /*11e20*/  @!P1 LEA.HI.X R3, R29, R4, R49, 0x2, P2 ;  /* 0x000000041d039211 */ /* 0x000fe400010f1431 */
[----:B---3--:R-:W-:-:S03]  /*11e30*/  @!P6 LEA R8, P2, R31, R0, 0x2 ;  /* 0x000000001f08e211 */ /* 0x008fc600078410ff */
[----:B------:R1:W-:Y:S01]  /*11e40*/  @!P1 ST.E.64 [R2.64], R144 ;  /* 0x0000009002009985 */ /* 0x0003e2000c101b06 */
[----:B------:R-:W-:Y:S02]  /*11e50*/  ISETP.GE.AND P1, PT, R33, c[0x0][0x3c8], PT ;  /* 0x0000f20021007a0c */ /* 0x000fe40003f26270 */
[----:B------:R-:W-:Y:S02]  /*11e60*/  @!P6 LEA.HI.X R9, R31, R4, R51, 0x2, P2 ;  /* 0x000000041f09e211 */ /* 0x000fe400010f1433 */
[----:B-----5:R-:W-:-:S03]  /*11e70*/  @!P3 LEA R6, P2, R32, R0, 0x2 ;  /* 0x000000002006b211 */ /* 0x020fc600078410ff */
[----:B------:R-:W-:Y:S01]  /*11e80*/  @!P6 ST.E.64 [R8.64], R148 ;  /* 0x000000940800e985 */ /* 0x000fe2000c101b06 */
[----:B------:R-:W-:Y:S02]  /*11e90*/  ISETP.GE.AND P6, PT, R34, c[0x0][0x3c8], PT ;  /* 0x0000f20022007a0c */ /* 0x000fe40003fc6270 */
[----:B------:R-:W-:Y:S02]  /*11ea0*/  @!P3 LEA.HI.X R7, R32, R4, R52, 0x2, P2 ;  /* 0x000000042007b211 */ /* 0x000fe400010f1434 */
[----:B-1----:R-:W-:-:S04]  /*11eb0*/  @!P4 LEA R2, P5, R30, R0, 0x2 ;  /* 0x000000001e02c211 */ /* 0x002fc800078a10ff */
[----:B------:R-:W-:Y:S02]  /*11ec0*/  @!P4 LEA.HI.X R3, R30, R4, R50, 0x2, P5 ;  /* 0x000000041e03c211 */ /* 0x000fe400028f1432 */
[----:B------:R-:W-:-:S03]  /*11ed0*/  ISETP.GE.AND P5, PT, R94, c[0x0][0x3c8], PT ;  /* 0x0000f2005e007a0c */ /* 0x000fc60003fa6270 */
[----:B------:R1:W-:Y:S01]  /*11ee0*/  @!P4 ST.E.64 [R2.64], R68 ;  /* 0x000000440200c985 */ /* 0x0003e2000c101b06 */
[----:B------:R-:W-:-:S03]  /*11ef0*/  ISETP.GE.AND P4, PT, R90, c[0x0][0x3c8], PT ;  /* 0x0000f2005a007a0c */ /* 0x000fc60003f86270 */
[----:B------:R3:W-:Y:S01]  /*11f00*/  @!P3 ST.E.64 [R6.64], R72 ;  /* 0x000000480600b985 */ /* 0x0007e2000c101b06 */
[----:B------:R-:W-:Y:S02]  /*11f10*/  ISETP.GE.AND P3, PT, R5, c[0x0][0x3c8], PT ;  /* 0x0000f20005007a0c */ /* 0x000fe40003f66270 */
[----:B-1----:R-:W-:-:S04]  /*11f20*/  @!P1 LEA R2, P2, R33, R0, 0x2 ;  /* 0x0000000021029211 */ /* 0x002fc800078410ff */
[----:B------:R-:W-:Y:S02]  /*11f30*/  @!P1 LEA.HI.X R3, R33, R4, R53, 0x2, P2 ;  /* 0x0000000421039211 */ /* 0x000fe400010f1435 */
[----:B------:R-:W-:-:S03]  /*11f40*/  @!P6 LEA R10, P2, R34, R0, 0x2 ;  /* 0x00000000220ae211 */ /* 0x000fc600078410ff */
[----:B------:R1:W-:Y:S01]  /*11f50*/  @!P1 ST.E.64 [R2.64], R76 ;  /* 0x0000004c02009985 */ /* 0x0003e2000c101b06 */
[----:B------:R-:W-:Y:S02]  /*11f60*/  @!P5 LEA R8, P1, R94, R0, 0x2 ;  /* 0x000000005e08d211 */ /* 0x000fe400078210ff */
[----:B------:R-:W-:Y:S02]  /*11f70*/  @!P6 LEA.HI.X R11, R34, R4, R55, 0x2, P2 ;  /* 0x00000004220be211 */ /* 0x000fe400010f1437 */
[----:B---3--:R-:W-:Y:S02]  /*11f80*/  @!P4 LEA R6, P2, R90, R0, 0x2 ;  /* 0x000000005a06c211 */ /* 0x008fe400078410ff */
[-C--:B------:R-:W-:Y:S01]  /*11f90*/  @!P5 LEA.HI.X R9, R94, R4.reuse, R54, 0x2, P1 ;  /* 0x000000045e09d211 */ /* 0x080fe200008f1436 */
[----:B------:R3:W-:Y:S01]  /*11fa0*/  @!P6 ST.E.64 [R10.64], R150 ;  /* 0x000000960a00e985 */ /* 0x0007e2000c101b06 */
[----:B------:R-:W-:-:S03]  /*11fb0*/  @!P4 LEA.HI.X R7, R90, R4, R91, 0x2, P2 ;  /* 0x000000045a07c211 */ /* 0x000fc600010f145b */
[----:B------:R3:W-:Y:S04]  /*11fc0*/  @!P5 ST.E.64 [R8.64], R88 ;  /* 0x000000580800d985 */ /* 0x0007e8000c101b06 */
[----:B------:R3:W-:Y:S01]  /*11fd0*/  @!P4 ST.E.64 [R6.64], R80 ;  /* 0x000000500600c985 */ /* 0x0007e2000c101b06 */
[----:B-1----:R-:W-:-:S04]  /*11fe0*/  @!P3 LEA R2, P1, R5, R0, 0x2 ;  /* 0x000000000502b211 */ /* 0x002fc800078210ff */
[----:B------:R-:W-:-:S05]  /*11ff0*/  @!P3 LEA.HI.X R3, R5, R4, R87, 0x2, P1 ;  /* 0x000000040503b211 */ /* 0x000fca00008f1457 */
[----:B------:R3:W-:Y:S04]  /*12000*/  @!P3 ST.E.64 [R2.64], R60 ;  /* 0x0000003c0200b985 */ /* 0x0007e8000c101b06 */
.L_x_496:
[----:B------:R-:W-:Y:S05]  /*12010*/  BSYNC B0 ;  /* 0x0000000000007941 */ /* 0x000fea0003800000 */
.L_x_495:
[----:B------:R-:W-:Y:S05]  /*12020*/  BRA.DIV ~URZ, `(.L_x_497) ;  /* 0x00002f927f007947 */ /* 0x000fea000b800000 */
[----:B---3--:R1:W3:Y:S04]  /*12030*/  SHFL.IDX PT, R4, R12, 0x1, 0x1c1f ;  /* 0x003c1f000c047f89 */ /* 0x0082e800000e0000 */
[----:B------:R1:W2:Y:S02]  /*12040*/  SHFL.IDX PT, R0, R14, 0x1, 0x1c1f ;  /* 0x003c1f000e007f89 */ /* 0x0002a400000e0000 */
.L_x_555:
[----:B------:R-:W-:Y:S05]  /*12050*/  @P0 BRA `(.L_x_492) ;  /* 0x0000133000000947 */ /* 0x000fea0003800000 */
[----:B------:R-:W-:Y:S02]  /*12060*/  ISETP.GE.AND P4, PT, R224, c[0x0][0x3c8], PT ;  /* 0x0000f200e0007a0c */ /* 0x000fe40003f86270 */
[----:B------:R-:W-:Y:S02]  /*12070*/  ISETP.GE.AND P3, PT, R13, c[0x0][0x3c8], PT ;  /* 0x0000f2000d007a0c */ /* 0x000fe40003f66270 */
[----:B------:R-:W-:Y:S02]  /*12080*/  ISETP.GE.AND P2, PT, R16, c[0x0][0x3c8], PT ;  /* 0x0000f20010007a0c */ /* 0x000fe40003f46270 */
[----:B------:R-:W-:-:S02]  /*12090*/  ISETP.GE.AND P1, PT, R17, c[0x0][0x3c8], PT ;  /* 0x0000f20011007a0c */ /* 0x000fc40003f26270 */
[----:B------:R-:W-:Y:S02]  /*120a0*/  ISETP.GE.AND P5, PT, R18, c[0x0][0x3c8], PT ;  /* 0x0000f20012007a0c */ /* 0x000fe40003fa6270 */
[C---:B------:R-:W-:Y:S02]  /*120b0*/  IADD3 R61, R224.reuse, 0xa8, RZ ;  /* 0x000000a8e03d7810 */ /* 0x040fe40007ffe0ff */
[C---:B------:R-:W-:Y:S02]  /*120c0*/  IADD3 R5, R224.reuse, 0xb0, RZ ;  /* 0x000000b0e0057810 */ /* 0x040fe40007ffe0ff */
[CC--:B-12-4-:R-:W-:Y:S02]  /*120d0*/  @!P4 LEA R14, P6, R224.reuse, R0.reuse, 0x2 ;  /* 0x00000000e00ec211 */ /* 0x0d6fe400078c10ff */
[----:B------:R-:W-:Y:S02]  /*120e0*/  @!P3 LEA R12, P0, R13, R0, 0x2 ;  /* 0x000000000d0cb211 */ /* 0x000fe400078010ff */
[----:B---3--:R-:W-:-:S02]  /*120f0*/  @!P4 LEA.HI.X R15, R224, R4, R15, 0x2, P6 ;  /* 0x00000004e00fc211 */ /* 0x008fc400030f140f */
[C---:B------:R-:W-:Y:S02]  /*12100*/  @!P2 LEA R10, P6, R16.reuse, R0, 0x2 ;  /* 0x00000000100aa211 */ /* 0x040fe400078c10ff */
[-C--:B------:R-:W-:Y:S01]  /*12110*/  @!P3 LEA.HI.X R13, R13, R4.reuse, R36, 0x2, P0 ;  /* 0x000000040d0db211 */ /* 0x080fe200000f1424 */
[----:B------:R-:W-:Y:S01]  /*12120*/  @!P4 ST.E.64 [R14.64], R158 ;  /* 0x0000009e0e00c985 */ /* 0x000fe2000c101b06 */
[----:B------:R-:W-:Y:S02]  /*12130*/  ISETP.GE.AND P0, PT, R19, c[0x0][0x3c8], PT ;  /* 0x0000f20013007a0c */ /* 0x000fe40003f06270 */
[----:B------:R-:W-:Y:S01]  /*12140*/  @!P2 LEA.HI.X R11, R16, R4, R35, 0x2, P6 ;  /* 0x00000004100ba211 */ /* 0x000fe200030f1423 */
[----:B------:R-:W-:Y:S01]  /*12150*/  @!P3 ST.E.64 [R12.64], R152 ;  /* 0x000000980c00b985 */ /* 0x000fe2000c101b06 */
[C---:B------:R-:W-:Y:S02]  /*12160*/  @!P1 LEA R8, P6, R17.reuse, R0, 0x2 ;  /* 0x0000000011089211 */ /* 0x040fe400078c10ff */
[----:B------:R-:W-:Y:S01]  /*12170*/  ISETP.GE.AND P4, PT, R20, c[0x0][0x3c8], PT ;  /* 0x0000f20014007a0c */ /* 0x000fe20003f86270 */
[----:B------:R-:W-:Y:S01]  /*12180*/  @!P2 ST.E.64 [R10.64], R130 ;  /* 0x000000820a00a985 */ /* 0x000fe2000c101b06 */
[----:B------:R-:W-:-:S02]  /*12190*/  @!P1 LEA.HI.X R9, R17, R4, R37, 0x2, P6 ;  /* 0x0000000411099211 */ /* 0x000fc400030f1425 */
[C---:B------:R-:W-:Y:S02]  /*121a0*/  @!P5 LEA R6, P6, R18.reuse, R0, 0x2 ;  /* 0x000000001206d211 */ /* 0x040fe400078c10ff */
[----:B------:R-:W-:Y:S01]  /*121b0*/  ISETP.GE.AND P2, PT, R23, c[0x0][0x3c8], PT ;  /* 0x0000f20017007a0c */ /* 0x000fe20003f46270 */
[----:B------:R-:W-:Y:S01]  /*121c0*/  @!P1 ST.E.64 [R8.64], R92 ;  /* 0x0000005c08009985 */ /* 0x000fe2000c101b06 */
[----:B------:R-:W-:Y:S02]  /*121d0*/  @!P5 LEA.HI.X R7, R18, R4, R38, 0x2, P6 ;  /* 0x000000041207d211 */ /* 0x000fe400030f1426 */
[----:B------:R-:W-:Y:S02]  /*121e0*/  @!P0 LEA R2, P6, R19, R0, 0x2 ;  /* 0x0000000013028211 */ /* 0x000fe400078c10ff */
[----:B------:R-:W-:Y:S01]  /*121f0*/  ISETP.GE.AND P3, PT, R21, c[0x0][0x3c8], PT ;  /* 0x0000f20015007a0c */ /* 0x000fe20003f66270 */
[----:B------:R1:W-:Y:S01]  /*12200*/  @!P5 ST.E.64 [R6.64], R84 ;  /* 0x000000540600d985 */ /* 0x0003e2000c101b06 */
[----:B------:R-:W-:-:S02]  /*12210*/  @!P0 LEA.HI.X R3, R19, R4, R39, 0x2, P6 ;  /* 0x0000000413038211 */ /* 0x000fc400030f1427 */
[----:B------:R-:W-:Y:S02]  /*12220*/  ISETP.GE.AND P1, PT, R22, c[0x0][0x3c8], PT ;  /* 0x0000f20016007a0c */ /* 0x000fe40003f26270 */
[----:B------:R-:W-:Y:S01]  /*12230*/  ISETP.GE.AND P5, PT, R24, c[0x0][0x3c8], PT ;  /* 0x0000f20018007a0c */ /* 0x000fe20003fa6270 */
[----:B------:R2:W-:Y:S01]  /*12240*/  @!P0 ST.E.64 [R2.64], R64 ;  /* 0x0000004002008985 */ /* 0x0005e2000c101b06 */
[----:B------:R-:W-:-:S04]  /*12250*/  IADD3 R60, R224, 0xb0, RZ ;  /* 0x000000b0e03c7810 */ /* 0x000fc80007ffe0ff */
[----:B------:R-:W-:Y:S02]  /*12260*/  SHF.R.S32.HI R60, RZ, 0x1f, R60 ;  /* 0x0000001fff3c7819 */ /* 0x000fe4000001143c */
[----:B-1----:R-:W-:-:S04]  /*12270*/  @!P4 LEA R6, P0, R20, R0, 0x2 ;  /* 0x000000001406c211 */ /* 0x002fc800078010ff */
[----:B------:R-:W-:Y:S02]  /*12280*/  @!P4 LEA.HI.X R7, R20, R4, R40, 0x2, P0 ;  /* 0x000000041407c211 */ /* 0x000fe400000f1428 */
[-C--:B------:R-:W-:Y:S02]  /*12290*/  @!P2 LEA R10, P0, R23, R0.reuse, 0x2 ;  /* 0x00000000170aa211 */ /* 0x080fe400078010ff */
[----:B--2---:R-:W-:Y:S01]  /*122a0*/  @!P3 LEA R2, P6, R21, R0, 0x2 ;  /* 0x000000001502b211 */ /* 0x004fe200078c10ff */
[----:B------:R1:W-:Y:S01]  /*122b0*/  @!P4 ST.E.64 [R6.64], R114 ;  /* 0x000000720600c985 */ /* 0x0003e2000c101b06 */
[-C--:B------:R-:W-:Y:S02]  /*122c0*/  @!P2 LEA.HI.X R11, R23, R4.reuse, R43, 0x2, P0 ;  /* 0x00000004170ba211 */ /* 0x080fe400000f142b */
[----:B------:R-:W-:Y:S02]  /*122d0*/  ISETP.GE.AND P0, PT, R25, c[0x0][0x3c8], PT ;  /* 0x0000f20019007a0c */ /* 0x000fe40003f06270 */
[----:B------:R-:W-:-:S02]  /*122e0*/  @!P3 LEA.HI.X R3, R21, R4, R41, 0x2, P6 ;  /* 0x000000041503b211 */ /* 0x000fc400030f1429 */
[----:B------:R-:W-:Y:S02]  /*122f0*/  @!P1 LEA R12, P6, R22, R0, 0x2 ;  /* 0x00000000160c9211 */ /* 0x000fe400078c10ff */
[----:B------:R-:W-:Y:S01]  /*12300*/  ISETP.GE.AND P4, PT, R26, c[0x0][0x3c8], PT ;  /* 0x0000f2001a007a0c */ /* 0x000fe20003f86270 */
[----:B------:R2:W-:Y:S01]  /*12310*/  @!P3 ST.E.64 [R2.64], R118 ;  /* 0x000000760200b985 */ /* 0x0005e2000c101b06 */
[----:B------:R-:W-:Y:S02]  /*12320*/  @!P1 LEA.HI.X R13, R22, R4, R42, 0x2, P6 ;  /* 0x00000004160d9211 */ /* 0x000fe400030f142a */
[C---:B------:R-:W-:Y:S01]  /*12330*/  @!P5 LEA R8, P6, R24.reuse, R0, 0x2 ;  /* 0x000000001808d211 */ /* 0x040fe200078c10ff */
[----:B------:R3:W-:Y:S01]  /*12340*/  @!P2 ST.E.64 [R10.64], R154 ;  /* 0x0000009a0a00a985 */ /* 0x0007e2000c101b06 */
[----:B------:R-:W-:Y:S02]  /*12350*/  ISETP.GE.AND P3, PT, R27, c[0x0][0x3c8], PT ;  /* 0x0000f2001b007a0c */ /* 0x000fe40003f66270 */
[----:B------:R-:W-:Y:S01]  /*12360*/  @!P5 LEA.HI.X R9, R24, R4, R44, 0x2, P6 ;  /* 0x000000041809d211 */ /* 0x000fe200030f142c */
[----:B------:R-:W-:Y:S01]  /*12370*/  @!P1 ST.E.64 [R12.64], R156 ;  /* 0x0000009c0c009985 */ /* 0x000fe2000c101b06 */
[----:B------:R-:W-:-:S02]  /*12380*/  ISETP.GE.AND P2, PT, R28, c[0x0][0x3c8], PT ;  /* 0x0000f2001c007a0c */ /* 0x000fc40003f46270 */
[----:B------:R-:W-:Y:S01]  /*12390*/  ISETP.GE.AND P1, PT, R29, c[0x0][0x3c8], PT ;  /* 0x0000f2001d007a0c */ /* 0x000fe20003f26270 */
[----:B------:R4:W-:Y:S01]  /*123a0*/  @!P5 ST.E.64 [R8.64], R122 ;  /* 0x0000007a0800d985 */ /* 0x0009e2000c101b06 */
[----:B------:R-:W-:Y:S02]  /*123b0*/  ISETP.GE.AND P5, PT, R30, c[0x0][0x3c8], PT ;  /* 0x0000f2001e007a0c */ /* 0x000fe40003fa6270 */
[----:B-1----:R-:W-:-:S04]  /*123c0*/  @!P0 LEA R6, P6, R25, R0, 0x2 ;  /* 0x0000000019068211 */ /* 0x002fc800078c10ff */
[----:B------:R-:W-:-:S05]  /*123d0*/  @!P0 LEA.HI.X R7, R25, R4, R45, 0x2, P6 ;  /* 0x0000000419078211 */ /* 0x000fca00030f142d */
[----:B------:R1:W-:Y:S01]  /*123e0*/  @!P0 ST.E.64 [R6.64], R96 ;  /* 0x0000006006008985 */ /* 0x0003e2000c101b06 */
[C---:B--2---:R-:W-:Y:S02]  /*123f0*/  @!P4 LEA R2, P6, R26.reuse, R0, 0x2 ;  /* 0x000000001a02c211 */ /* 0x044fe400078c10ff */
[----:B------:R-:W-:Y:S02]  /*12400*/  ISETP.GE.AND P0, PT, R31, c[0x0][0x3c8], PT ;  /* 0x0000f2001f007a0c */ /* 0x000fe40003f06270 */
[----:B------:R-:W-:Y:S02]  /*12410*/  @!P4 LEA.HI.X R3, R26, R4, R46, 0x2, P6 ;  /* 0x000000041a03c211 */ /* 0x000fe400030f142e */
[----:B---3--:R-:W-:-:S03]  /*12420*/  @!P3 LEA R10, P6, R27, R0, 0x2 ;  /* 0x000000001b0ab211 */ /* 0x008fc600078c10ff */
[----:B------:R2:W-:Y:S01]  /*12430*/  @!P4 ST.E.64 [R2.64], R102 ;  /* 0x000000660200c985 */ /* 0x0005e2000c101b06 */
[----:B------:R-:W-:Y:S02]  /*12440*/  @!P3 LEA.HI.X R11, R27, R4, R47, 0x2, P6 ;  /* 0x000000041b0bb211 */ /* 0x000fe400030f142f */
[----:B----4-:R-:W-:Y:S02]  /*12450*/  @!P2 LEA R8, P6, R28, R0, 0x2 ;  /* 0x000000001c08a211 */ /* 0x010fe400078c10ff */
[----:B------:R-:W-:Y:S01]  /*12460*/  ISETP.GE.AND P4, PT, R32, c[0x0][0x3c8], PT ;  /* 0x0000f20020007a0c */ /* 0x000fe20003f86270 */
[----:B------:R-:W-:Y:S01]  /*12470*/  @!P3 ST.E.64 [R10.64], R106 ;  /* 0x0000006a0a00b985 */ /* 0x000fe2000c101b06 */
[----:B------:R-:W-:-:S05]  /*12480*/  @!P2 LEA.HI.X R9, R28, R4, R48, 0x2, P6 ;  /* 0x000000041c09a211 */ /* 0x000fca00030f1430 */
[----:B------:R-:W-:Y:S01]  /*12490*/  @!P2 ST.E.64 [R8.64], R134 ;  /* 0x000000860800a985 */ /* 0x000fe2000c101b06 */
[----:B------:R-:W-:Y:S02]  /*124a0*/  ISETP.GE.AND P2, PT, R34, c[0x0][0x3c8], PT ;  /* 0x0000f20022007a0c */ /* 0x000fe40003f46270 */
[----:B-1----:R-:W-:-:S04]  /*124b0*/  @!P1 LEA R6, P6, R29, R0, 0x2 ;  /* 0x000000001d069211 */ /* 0x002fc800078c10ff */
[----:B------:R-:W-:Y:S02]  /*124c0*/  @!P1 LEA.HI.X R7, R29, R4, R49, 0x2, P6 ;  /* 0x000000041d079211 */ /* 0x000fe400030f1431 */
[----:B------:R-:W-:-:S03]  /*124d0*/  @!P5 LEA R12, P6, R30, R0, 0x2 ;  /* 0x000000001e0cd211 */ /* 0x000fc600078c10ff */
[----:B------:R1:W-:Y:S01]  /*124e0*/  @!P1 ST.E.64 [R6.64], R110 ;  /* 0x0000006e06009985 */ /* 0x0003e2000c101b06 */
[----:B--2---:R-:W-:Y:S02]  /*124f0*/  @!P0 LEA R2, P3, R31, R0, 0x2 ;  /* 0x000000001f028211 */ /* 0x004fe400078610ff */
[----:B------:R-:W-:Y:S02]  /*12500*/  ISETP.GE.AND P1, PT, R61, c[0x0][0x3c8], PT ;  /* 0x0000f2003d007a0c */ /* 0x000fe40003f26270 */
[-C--:B------:R-:W-:Y:S02]  /*12510*/  @!P0 LEA.HI.X R3, R31, R4.reuse, R51, 0x2, P3 ;  /* 0x000000041f038211 */ /* 0x080fe400018f1433 */
[----:B------:R-:W-:Y:S02]  /*12520*/  ISETP.GE.AND P3, PT, R33, c[0x0][0x3c8], PT ;  /* 0x0000f20021007a0c */ /* 0x000fe40003f66270 */
[----:B------:R-:W-:Y:S01]  /*12530*/  @!P5 LEA.HI.X R13, R30, R4, R50, 0x2, P6 ;  /* 0x000000041e0dd211 */ /* 0x000fe200030f1432 */
[----:B------:R2:W-:Y:S01]  /*12540*/  @!P0 ST.E.64 [R2.64], R62 ;  /* 0x0000003e02008985 */ /* 0x0005e2000c101b06 */
[----:B------:R-:W-:-:S03]  /*12550*/  ISETP.GE.AND P0, PT, R5, c[0x0][0x3c8], PT ;  /* 0x0000f20005007a0c */ /* 0x000fc60003f06270 */
[----:B------:R-:W-:Y:S02]  /*12560*/  @!P5 ST.E.64 [R12.64], R74 ;  /* 0x0000004a0c00d985 */ /* 0x000fe4000c101b06 */
[----:B-1----:R-:W-:-:S04]  /*12570*/  @!P1 LEA R6, P5, R61, R0, 0x2 ;  /* 0x000000003d069211 */ /* 0x002fc800078a10ff */
[----:B------:R-:W-:Y:S02]  /*12580*/  @!P1 LEA.HI.X R7, R61, R4, R54, 0x2, P5 ;  /* 0x000000043d079211 */ /* 0x000fe400028f1436 */
[----:B--2---:R-:W-:-:S04]  /*12590*/  @!P4 LEA R2, P6, R32, R0, 0x2 ;  /* 0x000000002002c211 */ /* 0x004fc800078c10ff */
[----:B------:R-:W-:Y:S02]  /*125a0*/  @!P4 LEA.HI.X R3, R32, R4, R52, 0x2, P6 ;  /* 0x000000042003c211 */ /* 0x000fe400030f1434 */
[----:B------:R-:W-:-:S03]  /*125b0*/  @!P3 LEA R10, P6, R33, R0, 0x2 ;  /* 0x00000000210ab211 */ /* 0x000fc600078c10ff */
[----:B------:R1:W-:Y:S01]  /*125c0*/  @!P4 ST.E.64 [R2.64], R66 ;  /* 0x000000420200c985 */ /* 0x0003e2000c101b06 */
[----:B------:R-:W-:Y:S02]  /*125d0*/  @!P3 LEA.HI.X R11, R33, R4, R53, 0x2, P6 ;  /* 0x00000004210bb211 */ /* 0x000fe400030f1435 */
[----:B------:R-:W-:-:S03]  /*125e0*/  @!P2 LEA R8, P6, R34, R0, 0x2 ;  /* 0x000000002208a211 */ /* 0x000fc600078c10ff */
[----:B------:R2:W-:Y:S01]  /*125f0*/  @!P3 ST.E.64 [R10.64], R82 ;  /* 0x000000520a00b985 */ /* 0x0005e2000c101b06 */
[----:B------:R-:W-:-:S05]  /*12600*/  @!P2 LEA.HI.X R9, R34, R4, R55, 0x2, P6 ;  /* 0x000000042209a211 */ /* 0x000fca00030f1437 */
[----:B------:R2:W-:Y:S04]  /*12610*/  @!P2 ST.E.64 [R8.64], R78 ;  /* 0x0000004e0800a985 */ /* 0x0005e8000c101b06 */
[----:B------:R2:W-:Y:S01]  /*12620*/  @!P1 ST.E.64 [R6.64], R70 ;  /* 0x0000004606009985 */ /* 0x0005e2000c101b06 */
[----:B-1----:R-:W-:-:S04]  /*12630*/  @!P0 LEA R2, P4, R5, R0, 0x2 ;  /* 0x0000000005028211 */ /* 0x002fc800078810ff */
[----:B------:R-:W-:Y:S02]  /*12640*/  @!P0 LEA.HI.X R3, R5, R4, R60, 0x2, P4 ;  /* 0x0000000405038211 */ /* 0x000fe400020f143c */
[----:B------:R-:W-:-:S03]  /*12650*/  IADD3 R5, R224, 0xb8, RZ ;  /* 0x000000b8e0057810 */ /* 0x000fc60007ffe0ff */
[----:B------:R2:W-:Y:S01]  /*12660*/  @!P0 ST.E.64 [R2.64], R58 ;  /* 0x0000003a02008985 */ /* 0x0005e2000c101b06 */
[----:B------:R-:W-:-:S13]  /*12670*/  ISETP.GE.AND P0, PT, R5, c[0x0][0x3c8], PT ;  /* 0x0000f20005007a0c */ /* 0x000fda0003f06270 */
[----:B------:R-:W-:Y:S05]  /*12680*/  @P0 BRA `(.L_x_492) ;  /* 0x00000d0000000947 */ /* 0x000fea0003800000 */
[----:B------:R-:W-:Y:S02]  /*12690*/  IADD3 R60, R224, 0xb8, RZ ;  /* 0x000000b8e03c7810 */ /* 0x000fe40007ffe0ff */
[----:B--2---:R-:W-:Y:S02]  /*126a0*/  LEA R2, P0, R5, R0, 0x2 ;  /* 0x0000000005027211 */ /* 0x004fe400078010ff */
[----:B------:R-:W-:-:S04]  /*126b0*/  SHF.R.S32.HI R60, RZ, 0x1f, R60 ;  /* 0x0000001fff3c7819 */ /* 0x000fc8000001143c */
[----:B------:R-:W-:-:S05]  /*126c0*/  LEA.HI.X R3, R5, R4, R60, 0x2, P0 ;  /* 0x0000000405037211 */ /* 0x000fca00000f143c */
[----:B------:R1:W-:Y:S01]  /*126d0*/  ST.E.64 [R2.64], R56 ;  /* 0x0000003802007985 */ /* 0x0003e2000c101b06 */
[----:B------:R-:W-:Y:S05]  /*126e0*/  BRA `(.L_x_492) ;  /* 0x00000ca000007947 */ /* 0x000fea0003800000 */
.L_x_477:
[----:B------:R-:W-:Y:S01]  /*126f0*/  ISETP.NE.U32.AND P0, PT, RZ, c[0x0][0x508], PT ;  /* 0x00014200ff007a0c */ /* 0x000fe20003f05070 */
[----:B------:R-:W2:Y:S01]  /*12700*/  LDL.LU R6, [R1+0xc] ;  /* 0x00000c0001067983 */ /* 0x000ea20000300800 */
[----:B------:R-:W-:Y:S01]  /*12710*/  ISETP.NE.U32.AND P1, PT, RZ, c[0x0][0x500], PT ;  /* 0x00014000ff007a0c */ /* 0x000fe20003f25070 */
[----:B------:R-:W-:Y:S01]  /*12720*/  IMAD.MOV.U32 R4, RZ, RZ, 0x4 ;  /* 0x00000004ff047424 */ /* 0x000fe200078e00ff */
[----:B------:R-:W-:Y:S01]  /*12730*/  ISETP.NE.AND.EX P0, PT, RZ, c[0x0][0x50c], PT, P0 ;  /* 0x00014300ff007a0c */ /* 0x000fe20003f05300 */
[----:B------:R-:W-:Y:S01]  /*12740*/  IMAD.MOV.U32 R19, RZ, RZ, c[0x0][0x388] ;  /* 0x0000e200ff137624 */ /* 0x000fe200078e00ff */
[----:B------:R-:W-:Y:S01]  /*12750*/  ISETP.NE.AND.EX P1, PT, RZ, c[0x0][0x504], PT, P1 ;  /* 0x00014100ff007a0c */ /* 0x000fe20003f25310 */
[----:B------:R-:W-:Y:S02]  /*12760*/  IMAD.MOV.U32 R0, RZ, RZ, RZ ;  /* 0x000000ffff007224 */ /* 0x000fe400078e00ff */
[----:B------:R-:W-:-:S08]  /*12770*/  IMAD.WIDE R2, R235, R4, c[0x0][0x500] ;  /* 0x00014000eb027625 */ /* 0x000fd000078e0204 */
[----:B-1----:R-:W-:Y:S02]  /*12780*/  @P0 IMAD.WIDE R4, R235, R4, c[0x0][0x508] ;  /* 0x00014200eb040625 */ /* 0x002fe400078e0204 */
[----:B------:R1:W5:Y:S04]  /*12790*/  @P1 LDG.E R0, [R2.64] ;  /* 0x0000000602001981 */ /* 0x000368000c1e1900 */
[----:B------:R1:W5:Y:S01]  /*127a0*/  @P0 LDG.E R19, [R4.64] ;  /* 0x0000000604130981 */ /* 0x000362000c1e1900 */
[----:B--2---:R-:W-:-:S04]  /*127b0*/  ISETP.NE.AND P2, PT, R6, RZ, PT ;  /* 0x000000ff0600720c */ /* 0x004fc80003f45270 */
[----:B------:R-:W-:Y:S01]  /*127c0*/  SEL R17, R6, c[0x0][0x3d4], P2 ;  /* 0x0000f50006117a07 */ /* 0x000fe20001000000 */
[----:B------:R-:W-:Y:S05]  /*127d0*/  @P0 BRA `(.L_x_498) ;  /* 0x0000004000000947 */ /* 0x000fea0003800000 */
[----:B-1----:R-:W-:Y:S05]  /*127e0*/  @!P1 BRA `(.L_x_498) ;  /* 0x0000003000009947 */ /* 0x002fea0003800000 */
[----:B------:R1:W2:Y:S04]  /*127f0*/  LDG.E R4, [R2.64] ;  /* 0x0000000602047981 */ /* 0x0002a8000c1e1900 */
[----:B-1----:R-:W2:Y:S02]  /*12800*/  LDG.E R2, [R2.64+0x4] ;  /* 0x0000040602027981 */ /* 0x002ea4000c1e1900 */
[----:B--2--5:R-:W-:Y:S02]  /*12810*/  IADD3 R19, -R4, R2, RZ ;  /* 0x0000000204137210 */ /* 0x024fe40007ffe1ff */
.L_x_498:
[----:B-1----:R-:W1:Y:S01]  /*12820*/  S2R R3, SR_TID.X ;  /* 0x0000000000037919 */ /* 0x002e620000002100 */
[----:B------:R-:W-:Y:S01]  /*12830*/  SHF.R.S32.HI R2, RZ, 0x1f, R235 ;  /* 0x0000001fff027819 */ /* 0x000fe200000114eb */
[----:B------:R-:W-:Y:S01]  /*12840*/  BSSY B0, `(.L_x_499) ;  /* 0x0000036000007945 */ /* 0x000fe20003800000 */
[----:B-----5:R-:W-:-:S02]  /*12850*/  SHF.R.S32.HI R16, RZ, 0x1f, R0 ;  /* 0x0000001fff107819 */ /* 0x020fc40000011400 */
[----:B------:R-:W-:Y:S02]  /*12860*/  SEL R8, R235, RZ, !P1 ;  /* 0x000000ffeb087207 */ /* 0x000fe40004800000 */
[----:B------:R-:W-:Y:S02]  /*12870*/  SEL R20, R2, RZ, !P1 ;  /* 0x000000ff02147207 */ /* 0x000fe40004800000 */
[----:B-1----:R-:W-:-:S13]  /*12880*/  ISETP.GT.AND P0, PT, R3, 0x7f, PT ;  /* 0x0000007f0300780c */ /* 0x002fda0003f04270 */
[----:B------:R-:W-:Y:S05]  /*12890*/  @P0 BRA `(.L_x_500) ;  /* 0x0000030000000947 */ /* 0x000fea0003800000 */
[----:B------:R-:W-:Y:S01]  /*128a0*/  IMAD R2, R19, c[0x0][0x4e8], RZ ;  /* 0x00013a0013027a24 */ /* 0x000fe200078e02ff */
[----:B------:R-:W-:-:S04]  /*128b0*/  IADD3 R9, R228, R3, RZ ;  /* 0x00000003e4097210 */ /* 0x000fc80007ffe0ff */
[----:B------:R-:W-:-:S13]  /*128c0*/  ISETP.GE.AND P0, PT, R9, R2, PT ;  /* 0x000000020900720c */ /* 0x000fda0003f06270 */
[----:B------:R-:W-:Y:S05]  /*128d0*/  @P0 BRA `(.L_x_500) ;  /* 0x000002c000000947 */ /* 0x000fea0003800000 */
[----:B------:R-:W2:Y:S01]  /*128e0*/  LDL.LU R21, [R1+0x10] ;  /* 0x0000100001157983 */ /* 0x000ea20000300800 */
[----:B------:R-:W-:Y:S01]  /*128f0*/  IMAD.MOV.U32 R2, RZ, RZ, 0x368 ;  /* 0x00000368ff027424 */ /* 0x000fe200078e00ff */
[----:B------:R-:W-:-:S04]  /*12900*/  ISETP.GT.AND P2, PT, R17, 0x1, PT ;  /* 0x000000011100780c */ /* 0x000fc80003f44270 */
[----:B------:R-:W-:-:S04]  /*12910*/  SEL R2, R2, 0x328, P2 ;  /* 0x0000032802027807 */ /* 0x000fc80001000000 */
[----:B------:R1:W3:Y:S08]  /*12920*/  LDC.64 R10, c[0x0][R2+0x170] ;  /* 0x00005c00020a7b82 */ /* 0x0002f00000000a00 */
[----:B------:R1:W4:Y:S08]  /*12930*/  LDC.64 R6, c[0x0][R2+0x168] ;  /* 0x00005a0002067b82 */ /* 0x0003300000000a00 */
[----:B------:R1:W5:Y:S08]  /*12940*/  LDC.64 R14, c[0x0][R2+0x178] ;  /* 0x00005e00020e7b82 */ /* 0x0003700000000a00 */
[----:B------:R1:W2:Y:S02]  /*12950*/  LDC.64 R12, c[0x0][R2+0x160] ;  /* 0x00005800020c7b82 */ /* 0x0002a40000000a00 */
[----:B-1----:R-:W-:-:S02]  /*12960*/  IMAD.MOV.U32 R2, RZ, RZ, c[0x0][0x4e8] ;  /* 0x00013a00ff027624 */ /* 0x002fc400078e00ff */
[-C--:B---3--:R-:W-:Y:S02]  /*12970*/  IMAD R3, R11, R8.reuse, RZ ;  /* 0x000000080b037224 */ /* 0x088fe400078e02ff */
[----:B------:R-:W-:Y:S01]  /*12980*/  IMAD.WIDE.U32 R4, R10, R8, RZ ;  /* 0x000000080a047225 */ /* 0x000fe200078e00ff */
[----:B------:R-:W-:Y:S02]  /*12990*/  ISETP.NE.AND P0, PT, R2, 0x1, PT ;  /* 0x000000010200780c */ /* 0x000fe40003f05270 */
[----:B------:R-:W-:Y:S01]  /*129a0*/  MOV R2, R9 ;  /* 0x0000000900027202 */ /* 0x000fe20000000f00 */
[----:B------:R-:W-:Y:S02]  /*129b0*/  IMAD R10, R10, R20, R3 ;  /* 0x000000140a0a7224 */ /* 0x000fe400078e0203 */
[-C--:B----4-:R-:W-:Y:S02]  /*129c0*/  IMAD R11, R7, R242.reuse, RZ ;  /* 0x000000f2070b7224 */ /* 0x090fe400078e02ff */
[----:B------:R-:W-:-:S04]  /*129d0*/  IMAD.WIDE.U32 R6, R6, R242, RZ ;  /* 0x000000f206067225 */ /* 0x000fc800078e00ff */
[----:B------:R-:W-:Y:S01]  /*129e0*/  IMAD.IADD R11, R7, 0x1, R11 ;  /* 0x00000001070b7824 */ /* 0x000fe200078e020b */
[----:B------:R-:W-:Y:S01]  /*129f0*/  IADD3 R7, R5, R10, RZ ;  /* 0x0000000a05077210 */ /* 0x000fe20007ffe0ff */
[----:B------:R-:W-:-:S05]  /*12a00*/  @P0 IMAD.HI.U32 R18, R9, c[0x0][0x4ec], RZ ;  /* 0x00013b0009120a27 */ /* 0x000fca00078e00ff */
[----:B------:R-:W-:Y:S02]  /*12a10*/  @P0 SHF.R.U32.HI R2, RZ, c[0x0][0x4f0], R18 ;  /* 0x00013c00ff020a19 */ /* 0x000fe40000011612 */
[----:B------:R-:W-:-:S03]  /*12a20*/  IADD3 R18, P1, P0, R4, R6, R0 ;  /* 0x0000000604127210 */ /* 0x000fc6000783e000 */
[----:B------:R-:W-:Y:S01]  /*12a30*/  IMAD.MOV R6, RZ, RZ, -R2 ;  /* 0x000000ffff067224 */ /* 0x000fe200078e0a02 */
[----:B--2---:R-:W-:-:S05]  /*12a40*/  SEL R3, R21, RZ, P2 ;  /* 0x000000ff15037207 */ /* 0x004fca0001000000 */
[-C--:B-----5:R-:W-:Y:S02]  /*12a50*/  IMAD R10, R15, R3.reuse, RZ ;  /* 0x000000030f0a7224 */ /* 0x0a0fe400078e02ff */
[----:B------:R-:W-:-:S04]  /*12a60*/  IMAD.WIDE.U32 R4, R14, R3, RZ ;  /* 0x000000030e047225 */ /* 0x000fc800078e00ff */
[----:B------:R-:W-:Y:S01]  /*12a70*/  IMAD R3, R6, c[0x0][0x4e8], R9 ;  /* 0x00013a0006037a24 */ /* 0x000fe200078e0209 */
[----:B------:R-:W-:Y:S02]  /*12a80*/  IADD3.X R9, R7, R11, R16, P1, P0 ;  /* 0x0000000b07097210 */ /* 0x000fe40000fe0410 */
[----:B------:R-:W-:Y:S02]  /*12a90*/  IADD3 R7, R5, R10, RZ ;  /* 0x0000000a05077210 */ /* 0x000fe40007ffe0ff */
[----:B------:R-:W-:Y:S02]  /*12aa0*/  IADD3 R4, P1, P0, R2, R18, R4 ;  /* 0x0000001202047210 */ /* 0x000fe4000783e004 */
[----:B------:R-:W-:Y:S01]  /*12ab0*/  SHF.R.S32.HI R5, RZ, 0x1f, R2 ;  /* 0x0000001fff057819 */ /* 0x000fe20000011402 */
[----:B------:R-:W-:Y:S01]  /*12ac0*/  IMAD R2, R13, R3, RZ ;  /* 0x000000030d027224 */ /* 0x000fe200078e02ff */
[----:B------:R-:W-:Y:S02]  /*12ad0*/  SHF.R.S32.HI R6, RZ, 0x1f, R3 ;  /* 0x0000001fff067819 */ /* 0x000fe40000011403 */
[----:B------:R-:W-:Y:S01]  /*12ae0*/  IADD3.X R5, R5, R9, R7, P1, P0 ;  /* 0x0000000905057210 */ /* 0x000fe20000fe0407 */
[----:B------:R-:W-:-:S02]  /*12af0*/  IMAD.MOV.U32 R7, RZ, RZ, c[0x0][0x4a8] ;  /* 0x00012a00ff077624 */ /* 0x000fc400078e00ff */
[C---:B------:R-:W-:Y:S02]  /*12b00*/  IMAD R6, R12.reuse, R6, R2 ;  /* 0x000000060c067224 */ /* 0x040fe400078e0202 */
[----:B------:R-:W-:Y:S01]  /*12b10*/  IMAD.WIDE.U32 R2, R12, R3, R4 ;  /* 0x000000030c027225 */ /* 0x000fe200078e0004 */
[----:B------:R-:W-:Y:S02]  /*12b20*/  MOV R5, c[0x0][0x4ac] ;  /* 0x00012b0000057a02 */ /* 0x000fe40000000f00 */
[----:B------:R-:W-:Y:S01]  /*12b30*/  SEL R4, R7, c[0x0][0x450], P2 ;  /* 0x0001140007047a07 */ /* 0x000fe20001000000 */
[----:B------:R-:W-:Y:S01]  /*12b40*/  IMAD.IADD R3, R3, 0x1, R6 ;  /* 0x0000000103037824 */ /* 0x000fe200078e0206 */
[----:B------:R-:W-:Y:S02]  /*12b50*/  SEL R5, R5, c[0x0][0x454], P2 ;  /* 0x0001150005057a07 */ /* 0x000fe40001000000 */
[----:B------:R-:W-:-:S04]  /*12b60*/  LEA R4, P0, R2, R4, 0x2 ;  /* 0x0000000402047211 */ /* 0x000fc800078010ff */
[----:B------:R-:W-:Y:S02]  /*12b70*/  LEA.HI.X R5, R2, R5, R3, 0x2, P0 ;  /* 0x0000000502057211 */ /* 0x000fe400000f1403 */
[----:B------:R-:W-:-:S05]  /*12b80*/  MOV R2, 0xff800000 ;  /* 0xff80000000027802 */ /* 0x000fca0000000f00 */
[----:B------:R1:W-:Y:S02]  /*12b90*/  STG.E [R4.64], R2 ;  /* 0x0000000204007986 */ /* 0x0003e4000c101906 */
.L_x_500:
[----:B------:R-:W-:Y:S05]  /*12ba0*/  BSYNC B0 ;  /* 0x0000000000007941 */ /* 0x000fea0003800000 */
.L_x_499:
[----:B------:R-:W-:-:S13]  /*12bb0*/  ISETP.GT.AND P0, PT, R17, 0x1, PT ;  /* 0x000000011100780c */ /* 0x000fda0003f04270 */
[----:B------:R-:W-:Y:S05]  /*12bc0*/  @P0 BRA `(.L_x_492) ;  /* 0x000007c000000947 */ /* 0x000fea0003800000 */
[----:B-1----:R-:W2:Y:S01]  /*12bd0*/  LDL R5, [R1+0x34] ;  /* 0x0000340001057983 */ /* 0x002ea20000100800 */
[----:B------:R-:W-:Y:S01]  /*12be0*/  MOV R2, c[0x0][0x4e8] ;  /* 0x00013a0000027a02 */ /* 0x000fe20000000f00 */
[----:B------:R-:W-:Y:S02]  /*12bf0*/  IMAD R4, R16, c[0x0][0x3a0], RZ ;  /* 0x0000e80010047a24 */ /* 0x000fe400078e02ff */
[----:B------:R-:W1:Y:S01]  /*12c00*/  S2R R10, SR_TID.X ;  /* 0x00000000000a7919 */ /* 0x000e620000002100 */
[----:B------:R-:W-:Y:S01]  /*12c10*/  ISETP.NE.AND P0, PT, R2, 0x1, PT ;  /* 0x000000010200780c */ /* 0x000fe20003f05270 */
[----:B------:R-:W-:-:S04]  /*12c20*/  IMAD.WIDE.U32 R2, R0, c[0x0][0x3a0], RZ ;  /* 0x0000e80000027a25 */ /* 0x000fc800078e00ff */
[----:B------:R-:W-:-:S05]  /*12c30*/  IMAD R0, R0, c[0x0][0x3a4], R4 ;  /* 0x0000e90000007a24 */ /* 0x000fca00078e0204 */
[----:B------:R-:W-:-:S05]  /*12c40*/  IADD3 R3, R3, R0, RZ ;  /* 0x0000000003037210 */ /* 0x000fca0007ffe0ff */
[----:B------:R-:W-:-:S04]  /*12c50*/  IMAD.WIDE.U32 R2, R242, c[0x0][0x3e8], R2 ;  /* 0x0000fa00f2027a25 */ /* 0x000fc800078e0002 */
[----:B------:R-:W-:-:S04]  /*12c60*/  IMAD R3, R242, c[0x0][0x3ec], R3 ;  /* 0x0000fb00f2037a24 */ /* 0x000fc800078e0203 */
[----:B------:R-:W-:Y:S01]  /*12c70*/  IMAD.WIDE.U32 R2, R8, c[0x0][0x3f0], R2 ;  /* 0x0000fc0008027a25 */ /* 0x000fe200078e0002 */
[----:B-1----:R-:W-:-:S04]  /*12c80*/  SHF.R.S32.HI R9, RZ, 0x1f, R10 ;  /* 0x0000001fff097819 */ /* 0x002fc8000001140a */
[----:B------:R-:W-:-:S04]  /*12c90*/  LEA.HI R9, R9, R10, RZ, 0x3 ;  /* 0x0000000a09097211 */ /* 0x000fc800078f18ff */
[----:B------:R-:W-:-:S04]  /*12ca0*/  SHF.R.S32.HI R9, RZ, 0x3, R9 ;  /* 0x00000003ff097819 */ /* 0x000fc80000011409 */
[-C--:B------:R-:W-:Y:S02]  /*12cb0*/  IADD3 R11, R9, R228.reuse, RZ ;  /* 0x000000e4090b7210 */ /* 0x080fe40007ffe0ff */
[----:B--2---:R-:W-:Y:S01]  /*12cc0*/  IADD3 R4, R5, R228, RZ ;  /* 0x000000e405047210 */ /* 0x004fe20007ffe0ff */
[----:B------:R-:W-:-:S03]  /*12cd0*/  IMAD R5, R20, c[0x0][0x3f0], RZ ;  /* 0x0000fc0014057a24 */ /* 0x000fc600078e02ff */
[----:B------:R-:W-:Y:S01]  /*12ce0*/  MOV R0, R4 ;  /* 0x0000000400007202 */ /* 0x000fe20000000f00 */
[----:B------:R-:W-:-:S04]  /*12cf0*/  @P0 IMAD.HI.U32 R6, R4, c[0x0][0x4ec], RZ ;  /* 0x00013b0004060a27 */ /* 0x000fc800078e00ff */
[----:B------:R-:W-:Y:S01]  /*12d00*/  IMAD R7, R8, c[0x0][0x3f4], R5 ;  /* 0x0000fd0008077a24 */ /* 0x000fe200078e0205 */
[----:B------:R-:W-:-:S04]  /*12d10*/  @P0 SHF.R.U32.HI R0, RZ, c[0x0][0x4f0], R6 ;  /* 0x00013c00ff000a19 */ /* 0x000fc80000011606 */
        /* <DEDUP_REMOVED lines=17> */
.L_x_556:
[----:B------:R-:W-:Y:S05]  /*12e30*/  BRA.DIV ~URZ, `(.L_x_502) ;  /* 0x000022b27f007947 */ /* 0x000fea000b800000 */
[----:B------:R3:W4:Y:S02]  /*12e40*/  SHFL.IDX PT, R0, R12, RZ, 0x181f ;  /* 0x00181fff0c007589 */ /* 0x00072400000e0000 */
.L_x_557:
[----:B------:R-:W-:Y:S01]  /*12e50*/  IMAD R10, R19, c[0x0][0x4e8], RZ ;  /* 0x00013a00130a7a24 */ /* 0x000fe200078e02ff */
[----:B------:R-:W-:Y:S04]  /*12e60*/  BSSY B0, `(.L_x_503) ;  /* 0x0000011000007945 */ /* 0x000fe80003800000 */
[----:B------:R-:W-:-:S13]  /*12e70*/  ISETP.GE.AND P0, PT, R11, R10, PT ;  /* 0x0000000a0b00720c */ /* 0x000fda0003f06270 */
        /* <DEDUP_REMOVED lines=10> */
[----:B------:R2:W-:Y:S01]  /*12f20*/  @!P2 ST.E.128 [R6.64], RZ ;  /* 0x000000ff0600a985 */ /* 0x0005e2000c101d06 */
[-C--:B-----5:R-:W-:Y:S02]  /*12f30*/  @!P1 LEA.HI.X R5, R229, R8.reuse, R14, 0x1, P4 ;  /* 0x00000008e5059211 */ /* 0x0a0fe400020f0c0e */
[----:B---3--:R-:W-:-:S03]  /*12f40*/  @!P0 LEA.HI.X R3, R236, R8, R13, 0x1, P3 ;  /* 0x00000008ec038211 */ /* 0x008fc600018f0c0d */
[----:B------:R2:W-:Y:S04]  /*12f50*/  @!P1 ST.E.128 [R4.64], RZ ;  /* 0x000000ff04009985 */ /* 0x0005e8000c101d06 */
[----:B------:R2:W-:Y:S02]  /*12f60*/  @!P0 ST.E.128 [R2.64], RZ ;  /* 0x000000ff02008985 */ /* 0x0005e4000c101d06 */
.L_x_504:
[----:B------:R-:W-:Y:S05]  /*12f70*/  BSYNC B0 ;  /* 0x0000000000007941 */ /* 0x000fea0003800000 */
.L_x_503:
[----:B------:R-:W-:Y:S05]  /*12f80*/  BRA.DIV ~URZ, `(.L_x_505) ;  /* 0x000021c27f007947 */ /* 0x000fea000b800000 */
[----:B--2---:R2:W1:Y:S04]  /*12f90*/  SHFL.IDX PT, R8, R9, 0x1, 0x181f ;  /* 0x00381f0009087f89 */ /* 0x00446800000e0000 */
[----:B----4-:R2:W4:Y:S02]  /*12fa0*/  SHFL.IDX PT, R0, R12, 0x1, 0x181f ;  /* 0x00381f000c007f89 */ /* 0x01052400000e0000 */
.L_x_558:
        /* <DEDUP_REMOVED lines=13> */
[----:B------:R1:W-:Y:S01]  /*13080*/  @!P2 ST.E.128 [R6.64], RZ ;  /* 0x000000ff0600a985 */ /* 0x0003e2000c101d06 */
[-C--:B-----5:R-:W-:Y:S02]  /*13090*/  @!P1 LEA.HI.X R5, R229, R8.reuse, R14, 0x1, P4 ;  /* 0x00000008e5059211 */ /* 0x0a0fe400020f0c0e */
[----:B--2---:R-:W-:-:S03]  /*130a0*/  @!P0 LEA.HI.X R3, R236, R8, R13, 0x1, P3 ;  /* 0x00000008ec038211 */ /* 0x004fc600018f0c0d */
[----:B------:R1:W-:Y:S04]  /*130b0*/  @!P1 ST.E.128 [R4.64], RZ ;  /* 0x000000ff04009985 */ /* 0x0003e8000c101d06 */
[----:B------:R1:W-:Y:S02]  /*130c0*/  @!P0 ST.E.128 [R2.64], RZ ;  /* 0x000000ff02008985 */ /* 0x0003e4000c101d06 */
.L_x_507:
[----:B------:R-:W-:Y:S05]  /*130d0*/  BSYNC B0 ;  /* 0x0000000000007941 */ /* 0x000fea0003800000 */
.L_x_506:
[----:B------:R-:W-:Y:S05]  /*130e0*/  BRA.DIV ~URZ, `(.L_x_508) ;  /* 0x000021227f007947 */ /* 0x000fea000b800000 */
[----:B-1----:R1:W2:Y:S02]  /*130f0*/  SHFL.IDX PT, R8, R9, 0x2, 0x181f ;  /* 0x00581f0009087f89 */ /* 0x0022a400000e0000 */
.L_x_559:
[----:B------:R-:W-:Y:S05]  /*13100*/  BRA.DIV ~URZ, `(.L_x_509) ;  /* 0x000021727f007947 */ /* 0x000fea000b800000 */
[----:B----4-:R4:W1:Y:S02]  /*13110*/  SHFL.IDX PT, R0, R12, 0x2, 0x181f ;  /* 0x00581f000c007f89 */ /* 0x01086400000e0000 */
.L_x_560:
        /* <DEDUP_REMOVED lines=18> */
.L_x_511:
[----:B------:R-:W-:Y:S05]  /*13240*/  BSYNC B0 ;  /* 0x0000000000007941 */ /* 0x000fea0003800000 */
.L_x_510:
[----:B------:R-:W-:Y:S05]  /*13250*/  BRA.DIV ~URZ, `(.L_x_512) ;  /* 0x000020827f007947 */ /* 0x000fea000b800000 */
[----:B--2---:R2:W3:Y:S04]  /*13260*/  SHFL.IDX PT, R8, R9, 0x3, 0x181f ;  /* 0x00781f0009087f89 */ /* 0x0044e800000e0000 */
[----:B-1----:R2:W1:Y:S02]  /*13270*/  SHFL.IDX PT, R0, R12, 0x3, 0x181f ;  /* 0x00781f000c007f89 */ /* 0x00246400000e0000 */
.L_x_561:
[----:B------:R-:W-:-:S04]  /*13280*/  IADD3 R11, R11, 0x60, RZ ;  /* 0x000000600b0b7810 */ /* 0x000fc80007ffe0ff */
[----:B------:R-:W-:-:S13]  /*13290*/  ISETP.GE.AND P0, PT, R11, R10, PT ;  /* 0x0000000a0b00720c */ /* 0x000fda0003f06270 */
[----:B------:R-:W-:Y:S05]  /*132a0*/  @P0 BRA `(.L_x_492) ;  /* 0x000000e000000947 */ /* 0x000fea0003800000 */
[----:B--234-:R-:W2:Y:S04]  /*132b0*/  LDL R12, [R1+0x4] ;  /* 0x00000400010c7983 */ /* 0x01cea80000100800 */
[----:B------:R-:W3:Y:S01]  /*132c0*/  LDL R9, [R1] ;  /* 0x0000000001097983 */ /* 0x000ee20000100800 */
[----:B------:R-:W-:Y:S02]  /*132d0*/  ISETP.GE.AND P2, PT, R230, c[0x0][0x3c8], PT ;  /* 0x0000f200e6007a0c */ /* 0x000fe40003f46270 */
[----:B------:R-:W-:Y:S02]  /*132e0*/  ISETP.GE.AND P1, PT, R229, c[0x0][0x3c8], PT ;  /* 0x0000f200e5007a0c */ /* 0x000fe40003f26270 */
[----:B------:R-:W-:-:S09]  /*132f0*/  ISETP.GE.AND P0, PT, R236, c[0x0][0x3c8], PT ;  /* 0x0000f200ec007a0c */ /* 0x000fd20003f06270 */
[-C--:B-1----:R-:W-:Y:S02]  /*13300*/  @!P2 LEA R6, P5, R230, R0.reuse, 0x1 ;  /* 0x00000000e606a211 */ /* 0x082fe400078a08ff */
[-C--:B------:R-:W-:Y:S02]  /*13310*/  @!P1 LEA R4, P4, R229, R0.reuse, 0x1 ;  /* 0x00000000e5049211 */ /* 0x080fe400078808ff */
[----:B------:R-:W-:Y:S02]  /*13320*/  @!P0 LEA R2, P3, R236, R0, 0x1 ;  /* 0x00000000ec028211 */ /* 0x000fe400078608ff */
[----:B------:R-:W-:-:S05]  /*13330*/  @!P2 LEA.HI.X R7, R230, R8, R231, 0x1, P5 ;  /* 0x00000008e607a211 */ /* 0x000fca00028f0ce7 */
[----:B------:R1:W-:Y:S01]  /*13340*/  @!P2 ST.E.128 [R6.64], RZ ;  /* 0x000000ff0600a985 */ /* 0x0003e2000c101d06 */
[-C--:B--2---:R-:W-:Y:S02]  /*13350*/  @!P1 LEA.HI.X R5, R229, R8.reuse, R12, 0x1, P4 ;  /* 0x00000008e5059211 */ /* 0x084fe400020f0c0c */
[----:B---3--:R-:W-:-:S03]  /*13360*/  @!P0 LEA.HI.X R3, R236, R8, R9, 0x1, P3 ;  /* 0x00000008ec038211 */ /* 0x008fc600018f0c09 */
[----:B------:R1:W-:Y:S04]  /*13370*/  @!P1 ST.E.128 [R4.64], RZ ;  /* 0x000000ff04009985 */ /* 0x0003e8000c101d06 */
[----:B------:R1:W-:Y:S02]  /*13380*/  @!P0 ST.E.128 [R2.64], RZ ;  /* 0x000000ff02008985 */ /* 0x0003e4000c101d06 */
.L_x_492:
[----:B------:R-:W-:Y:S05]  /*13390*/  BSYNC B1 ;  /* 0x0000000000017941 */ /* 0x000fea0003800000 */
.L_x_476:
[----:B-12-4-:R-:W2:Y:S02]  /*133a0*/  LDL R0, [R1+0x38] ;  /* 0x0000380001007983 */ /* 0x016ea40000100800 */
[----:B--2---:R-:W-:-:S13]  /*133b0*/  ISETP.NE.AND P0, PT, R0, RZ, PT ;  /* 0x000000ff0000720c */ /* 0x004fda0003f05270 */
[----:B------:R-:W-:Y:S01]  /*133c0*/  @P0 WARPSYNC 0xffffffff ;  /* 0xffffffff00000948 */ /* 0x000fe20003800000 */
[----:B------:R-:W-:Y:S06]  /*133d0*/  @P0 BAR.SYNC.DEFER_BLOCKING 0x5, 0x100 ;  /* 0x0144000000000b1d */ /* 0x000fec0000010000 */
[----:B------:R-:W1:Y:S04]  /*133e0*/  @P0 LDS.128 R232, [0x18100] ;  /* 0x01810000ffe80984 */ /* 0x000e680000000c00 */
[----:B------:R-:W-:Y:S06]  /*133f0*/  @P0 BAR.ARV 0x4, 0x100 ;  /* 0x0104000000000b1d */ /* 0x000fec0000002000 */
[----:B------:R-:W-:Y:S05]  /*13400*/  @P0 BRA `(.L_x_513) ;  /* 0x00000f6000000947 */ /* 0x000fea0003800000 */
[----:B------:R-:W2:Y:S01]  /*13410*/  S2R R0, SR_TID.X ;  /* 0x0000000000007919 */ /* 0x000ea20000002100 */
[----:B------:R-:W-:Y:S01]  /*13420*/  IMAD.MOV.U32 R7, RZ, RZ, RZ ;  /* 0x000000ffff077224 */ /* 0x000fe200078e00ff */
[----:B--2---:R-:W-:-:S04]  /*13430*/  LOP3.LUT R14, R0, 0x1f, RZ, 0xc0, !PT ;  /* 0x0000001f000e7812 */ /* 0x004fc800078ec0ff */
[----:B------:R-:W-:Y:S01]  /*13440*/  ISETP.NE.AND P5, PT, R14, 0x1f, PT ;  /* 0x0000001f0e00780c */ /* 0x000fe20003fa5270 */
[----:B------:R-:W-:Y:S10]  /*13450*/  BRA.DIV ~URZ, `(.L_x_514) ;  /* 0x00001f427f007947 */ /* 0x000ff4000b800000 */
[----:B------:R2:W4:Y:S02]  /*13460*/  SHFL.IDX PT, R9, R86, RZ, 0x1f ;  /* 0x00001fff56097589 */ /* 0x00052400000e0000 */
.L_x_562:
[----:B------:R-:W-:Y:S05]  /*13470*/  BRA.DIV ~URZ, `(.L_x_515) ;  /* 0x00001f927f007947 */ /* 0x000fea000b800000 */
[----:B---3--:R3:W2:Y:S02]  /*13480*/  SHFL.IDX PT, R8, R86, 0x1, 0x1f ;  /* 0x00201f0056087f89 */ /* 0x0086a400000e0000 */
.L_x_563:
[----:B-1----:R-:W-:Y:S02]  /*13490*/  IMAD.IADD R0, R235, 0x1, R14 ;  /* 0x00000001eb007824 */ /* 0x002fe400078e020e */
[----:B------:R-:W-:-:S03]  /*134a0*/  IMAD.MOV.U32 R6, RZ, RZ, RZ ;  /* 0x000000ffff067224 */ /* 0x000fc600078e00ff */
[----:B------:R-:W-:-:S13]  /*134b0*/  ISETP.GE.OR P0, PT, R0, c[0x0][0x53c], !P5 ;  /* 0x00014f0000007a0c */ /* 0x000fda0006f06670 */
[----:B------:R-:W-:Y:S01]  /*134c0*/  @!P0 IMAD.MOV.U32 R2, RZ, RZ, 0x4 ;  /* 0x00000004ff028424 */ /* 0x000fe200078e00ff */
[----:B------:R-:W-:-:S03]  /*134d0*/  @!P0 MOV R3, 0x4 ;  /* 0x0000000400038802 */ /* 0x000fc60000000f00 */
[----:B------:R-:W-:-:S04]  /*134e0*/  @!P0 IMAD.WIDE R4, R0, R2, c[0x0][0x580] ;  /* 0x0001600000048625 */ /* 0x000fc800078e0202 */
[----:B------:R-:W-:Y:S01]  /*134f0*/  @!P0 IMAD.WIDE R2, R0, R3, c[0x0][0x578] ;  /* 0x00015e0000028625 */ /* 0x000fe200078e0203 */
[----:B------:R-:W5:Y:S04]  /*13500*/  @!P0 LDG.E R6, [R4.64] ;  /* 0x0000000604068981 */ /* 0x000f68000c1e1900 */
[----:B------:R-:W5:Y:S01]  /*13510*/  @!P0 LDG.E R7, [R2.64] ;  /* 0x0000000602078981 */ /* 0x000f62000c1e1900 */
[C---:B------:R-:W-:Y:S02]  /*13520*/  ISETP.GE.U32.AND P4, PT, R14.reuse, 0x10, PT ;  /* 0x000000100e00780c */ /* 0x040fe40003f86070 */
[C---:B------:R-:W-:Y:S02]  /*13530*/  ISETP.GE.U32.AND P3, PT, R14.reuse, 0x8, PT ;  /* 0x000000080e00780c */ /* 0x040fe40003f66070 */
[----:B------:R-:W-:-:S02]  /*13540*/  ISETP.GE.U32.AND P2, PT, R14, 0x4, PT ;  /* 0x000000040e00780c */ /* 0x000fc40003f46070 */
[C---:B------:R-:W-:Y:S02]  /*13550*/  ISETP.GE.U32.AND P1, PT, R14.reuse, 0x2, PT ;  /* 0x000000020e00780c */ /* 0x040fe40003f26070 */
[----:B------:R-:W-:Y:S02]  /*13560*/  ISETP.NE.AND P0, PT, R14, RZ, PT ;  /* 0x000000ff0e00720c */ /* 0x000fe40003f05270 */
[----:B------:R-:W-:Y:S01]  /*13570*/  MOV R13, RZ ;  /* 0x000000ff000d7202 */ /* 0x000fe20000000f00 */
[----:B-----5:R-:W-:Y:S01]  /*13580*/  IMAD R0, R7, R6, RZ ;  /* 0x0000000607007224 */ /* 0x020fe200078e02ff */
[----:B------:R-:W-:Y:S07]  /*13590*/  BRA.DIV ~URZ, `(.L_x_516) ;  /* 0x00001ee27f007947 */ /* 0x000fee000b800000 */
[----:B------:R1:W3:Y:S02]  /*135a0*/  SHFL.UP PT, R4, R0, 0x1, RZ ;  /* 0x0420000000047989 */ /* 0x0002e400000e00ff */
.L_x_564:
        /* <DEDUP_REMOVED lines=16> */
.L_x_565:
[----:B---3--:R-:W-:Y:S01]  /*136b0*/  IMAD R0, R0, c[0x0][0x538], RZ ;  /* 0x00014e0000007a24 */ /* 0x008fe200078e02ff */
[----:B------:R-:W-:Y:S04]  /*136c0*/  BSSY B1, `(.L_x_518) ;  /* 0x00000c5000017945 */ /* 0x000fe80003800000 */
[----:B--2---:R-:W-:-:S04]  /*136d0*/  IADD3 R8, R0, R8, RZ ;  /* 0x0000000800087210 */ /* 0x004fc80007ffe0ff */
[----:B----4-:R-:W-:-:S13]  /*136e0*/  ISETP.GT.AND P6, PT, R8, R9, PT ;  /* 0x000000090800720c */ /* 0x010fda0003fc4270 */
[----:B------:R-:W-:Y:S05]  /*136f0*/  @P6 BRA `(.L_x_519) ;  /* 0x0000024000006947 */ /* 0x000fea0003800000 */
.L_x_523:
        /* <DEDUP_REMOVED lines=9> */
[----:B-1----:R-:W-:-:S04]  /*13790*/  @!P6 IMAD.WIDE R4, R0, R2, c[0x0][0x580] ;  /* 0x000160000004e625 */ /* 0x002fc800078e0202 */
[----:B------:R-:W-:Y:S01]  /*137a0*/  @!P6 IMAD.WIDE R2, R0, R3, c[0x0][0x578] ;  /* 0x00015e000002e625 */ /* 0x000fe200078e0203 */
[----:B------:R-:W2:Y:S04]  /*137b0*/  @!P6 LDG.E R6, [R4.64] ;  /* 0x000000060406e981 */ /* 0x000ea8000c1e1900 */
[----:B------:R-:W2:Y:S02]  /*137c0*/  @!P6 LDG.E R7, [R2.64] ;  /* 0x000000060207e981 */ /* 0x000ea4000c1e1900 */
[----:B--2---:R-:W-:Y:S01]  /*137d0*/  IMAD R0, R7, R6, RZ ;  /* 0x0000000607007224 */ /* 0x004fe200078e02ff */
[----:B------:R-:W-:Y:S05]  /*137e0*/  BRA.DIV ~URZ, `(.L_x_521) ;  /* 0x00001e727f007947 */ /* 0x000fea000b800000 */
[----:B------:R1:W2:Y:S02]  /*137f0*/  SHFL.UP PT, R2, R0, 0x1, RZ ;  /* 0x0420000000027989 */ /* 0x0002a400000e00ff */
.L_x_566:
        /* <DEDUP_REMOVED lines=16> */
.L_x_567:
[----:B--2---:R-:W-:-:S05]  /*13900*/  IMAD R0, R0, c[0x0][0x538], RZ ;  /* 0x00014e0000007a24 */ /* 0x004fca00078e02ff */
[----:B------:R-:W-:-:S04]  /*13910*/  IADD3 R8, R0, R8, RZ ;  /* 0x0000000800087210 */ /* 0x000fc80007ffe0ff */
[----:B------:R-:W-:-:S13]  /*13920*/  ISETP.GT.AND P6, PT, R8, R9, PT ;  /* 0x000000090800720c */ /* 0x000fda0003fc4270 */
[----:B-1----:R-:W-:Y:S05]  /*13930*/  @!P6 BRA `(.L_x_523) ;  /* 0xfffffdc00000e947 */ /* 0x002fea000383ffff */
.L_x_519:
[----:B------:R-:W-:-:S05]  /*13940*/  IADD3 R11, -R0, R8, RZ ;  /* 0x00000008000b7210 */ /* 0x000fca0007ffe1ff */
[----:B------:R-:W-:-:S05]  /*13950*/  IMAD R0, R4, c[0x0][0x538], R11 ;  /* 0x00014e0004007a24 */ /* 0x000fca00078e020b */
[----:B------:R-:W-:Y:S01]  /*13960*/  ISETP.GT.AND P0, PT, R0, R9, PT ;  /* 0x000000090000720c */ /* 0x000fe20003f04270 */
[----:B------:R-:W-:-:S12]  /*13970*/  BRA.DIV ~URZ, `(.L_x_524) ;  /* 0x00001ed27f007947 */ /* 0x000fd8000b800000 */
[----:B------:R-:W-:-:S04]  /*13980*/  VOTE.ANY R12, PT, !P0 ;  /* 0x00000000000c7806 */ /* 0x000fc800040e0100 */
.L_x_568:
[----:B------:R-:W2:Y:S02]  /*13990*/  POPC R8, R12 ;  /* 0x0000000c00087309 */ /* 0x000ea40000000000 */
[----:B--2---:R-:W-:Y:S01]  /*139a0*/  IADD3 R235, R8, R235, RZ ;  /* 0x000000eb08eb7210 */ /* 0x004fe20007ffe0ff */
[----:B------:R-:W-:Y:S05]  /*139b0*/  BRA.DIV ~URZ, `(.L_x_525) ;  /* 0x00001ee27f007947 */ /* 0x000fea000b800000 */
[----:B------:R2:W3:Y:S04]  /*139c0*/  SHFL.IDX PT, R10, R6, R8, 0x1f ;  /* 0x00001f08060a7589 */ /* 0x0004e800000e0000 */
[----:B------:R2:W4:Y:S02]  /*139d0*/  SHFL.IDX PT, R7, R7, R8, 0x1f ;  /* 0x00001f0807077589 */ /* 0x00052400000e0000 */
.L_x_569:
[----:B------:R-:W-:Y:S01]  /*139e0*/  ISETP.NE.AND P0, PT, R12, RZ, PT ;  /* 0x000000ff0c00720c */ /* 0x000fe20003f05270 */
[----:B------:R-:W-:-:S12]  /*139f0*/  BSSY B0, `(.L_x_526) ;  /* 0x0000005000007945 */ /* 0x000fd80003800000 */
[----:B------:R-:W-:Y:S05]  /*13a00*/  @!P0 BRA `(.L_x_527) ;  /* 0x0000003000008947 */ /* 0x000fea0003800000 */
[----:B------:R-:W-:Y:S01]  /*13a10*/  IADD3 R3, R8, -0x1, RZ ;  /* 0xffffffff08037810 */ /* 0x000fe20007ffe0ff */
[----:B------:R-:W-:Y:S05]  /*13a20*/  BRA.DIV ~URZ, `(.L_x_528) ;  /* 0x00001f427f007947 */ /* 0x000fea000b800000 */
[----:B------:R1:W2:Y:S02]  /*13a30*/  SHFL.IDX PT, R13, R4, R3, 0x1f ;  /* 0x00001f03040d7589 */ /* 0x0002a400000e0000 */
.L_x_527:
[----:B------:R-:W-:Y:S05]  /*13a40*/  BSYNC B0 ;  /* 0x0000000000007941 */ /* 0x000fea0003800000 */
.L_x_526:
[----:B----4-:R-:W-:Y:S01]  /*13a50*/  ISETP.NE.AND P0, PT, R7, 0x1, PT ;  /* 0x000000010700780c */ /* 0x010fe20003f05270 */
[----:B--2---:R-:W-:Y:S01]  /*13a60*/  IMAD R232, R13, c[0x0][0x538], R11 ;  /* 0x00014e000de87a24 */ /* 0x004fe200078e020b */
[----:B------:R-:W-:Y:S04]  /*13a70*/  BSSY B0, `(.L_x_529) ;  /* 0x0000082000007945 */ /* 0x000fe80003800000 */
[----:B------:R-:W-:-:S07]  /*13a80*/  IADD3 R8, -R232, R9, RZ ;  /* 0x00000009e8087210 */ /* 0x000fce0007ffe1ff */
[----:B------:R-:W-:Y:S05]  /*13a90*/  @!P0 BRA `(.L_x_530) ;  /* 0x000003d000008947 */ /* 0x000fea0003800000 */
[-C--:B---3--:R-:W-:Y:S02]  /*13aa0*/  IABS R2, R10.reuse ;  /* 0x0000000a00027213 */ /* 0x088fe40000000000 */
[----:B------:R-:W-:Y:S02]  /*13ab0*/  IABS R9, R10 ;  /* 0x0000000a00097213 */ /* 0x000fe40000000000 */
[----:B------:R-:W2:Y:S08]  /*13ac0*/  I2F.RP R0, R2 ;  /* 0x0000000200007306 */ /* 0x000eb00000209400 */
[----:B--2---:R-:W2:Y:S02]  /*13ad0*/  MUFU.RCP R0, R0 ;  /* 0x0000000000007308 */ /* 0x004ea40000001000 */
[----:B--2---:R-:W-:-:S06]  /*13ae0*/  IADD3 R0, R0, 0xffffffe, RZ ;  /* 0x0ffffffe00007810 */ /* 0x004fcc0007ffe0ff */
[----:B------:R-:W2:Y:S02]  /*13af0*/  F2I.FTZ.U32.TRUNC.NTZ R5, R0 ;  /* 0x0000000000057305 */ /* 0x000ea4000021f000 */
[----:B-12---:R-:W-:Y:S01]  /*13b00*/  IMAD.MOV R3, RZ, RZ, -R5 ;  /* 0x000000ffff037224 */ /* 0x006fe200078e0a05 */
[----:B------:R-:W-:-:S03]  /*13b10*/  IABS R0, R7 ;  /* 0x0000000700007213 */ /* 0x000fc60000000000 */
[----:B------:R-:W-:Y:S01]  /*13b20*/  IMAD.MOV.U32 R4, RZ, RZ, R3 ;  /* 0x000000ffff047224 */ /* 0x000fe200078e0003 */
[----:B------:R-:W-:Y:S01]  /*13b30*/  IABS R3, R8 ;  /* 0x0000000800037213 */ /* 0x000fe20000000000 */
[----:B------:R-:W-:Y:S02]  /*13b40*/  IMAD.MOV.U32 R6, RZ, RZ, R0 ;  /* 0x000000ffff067224 */ /* 0x000fe400078e0000 */
[----:B------:R-:W-:Y:S02]  /*13b50*/  IMAD R0, R4, R2, RZ ;  /* 0x0000000204007224 */ /* 0x000fe400078e02ff */
[----:B------:R-:W-:Y:S01]  /*13b60*/  IMAD.MOV.U32 R4, RZ, RZ, RZ ;  /* 0x000000ffff047224 */ /* 0x000fe200078e00ff */
[----:B------:R-:W1:Y:S03]  /*13b70*/  I2F.RP R11, R6 ;  /* 0x00000006000b7306 */ /* 0x000e660000209400 */
[----:B------:R-:W-:-:S04]  /*13b80*/  IMAD.HI.U32 R5, R5, R0, R4 ;  /* 0x0000000005057227 */ /* 0x000fc800078e0004 */
[----:B------:R-:W-:-:S05]  /*13b90*/  IMAD.MOV R0, RZ, RZ, -R9 ;  /* 0x000000ffff007224 */ /* 0x000fca00078e0a09 */
[----:B------:R-:W-:Y:S01]  /*13ba0*/  MOV R4, R0 ;  /* 0x0000000000047202 */ /* 0x000fe20000000f00 */
[----:B------:R-:W-:-:S04]  /*13bb0*/  IMAD.HI.U32 R0, R5, R3, RZ ;  /* 0x0000000305007227 */ /* 0x000fc800078e00ff */
[----:B------:R-:W-:Y:S02]  /*13bc0*/  IMAD R3, R0, R4, R3 ;  /* 0x0000000400037224 */ /* 0x000fe400078e0203 */
[----:B-1----:R-:W1:Y:S03]  /*13bd0*/  MUFU.RCP R4, R11 ;  /* 0x0000000b00047308 */ /* 0x002e660000001000 */
[----:B------:R-:W-:-:S13]  /*13be0*/  ISETP.GT.U32.AND P1, PT, R2, R3, PT ;  /* 0x000000030200720c */ /* 0x000fda0003f24070 */
[----:B------:R-:W-:Y:S01]  /*13bf0*/  @!P1 IMAD.IADD R3, R3, 0x1, -R2 ;  /* 0x0000000103039824 */ /* 0x000fe200078e0a02 */
[----:B-1----:R-:W-:Y:S02]  /*13c00*/  IADD3 R4, R4, 0xffffffe, RZ ;  /* 0x0ffffffe04047810 */ /* 0x002fe40007ffe0ff */
[----:B------:R-:W-:Y:S02]  /*13c10*/  @!P1 IADD3 R0, R0, 0x1, RZ ;  /* 0x0000000100009810 */ /* 0x000fe40007ffe0ff */
[----:B------:R-:W-:Y:S02]  /*13c20*/  ISETP.GE.U32.AND P2, PT, R3, R2, PT ;  /* 0x000000020300720c */ /* 0x000fe40003f46070 */
[----:B------:R-:W1:Y:S01]  /*13c30*/  F2I.FTZ.U32.TRUNC.NTZ R3, R4 ;  /* 0x0000000400037305 */ /* 0x000e62000021f000 */
[----:B------:R-:W-:Y:S02]  /*13c40*/  LOP3.LUT R2, R8, R10, RZ, 0x3c, !PT ;  /* 0x0000000a08027212 */ /* 0x000fe400078e3cff */
[----:B------:R-:W-:-:S02]  /*13c50*/  ISETP.NE.AND P1, PT, R10, RZ, PT ;  /* 0x000000ff0a00720c */ /* 0x000fc40003f25270 */
[----:B------:R-:W-:-:S06]  /*13c60*/  ISETP.GE.AND P0, PT, R2, RZ, PT ;  /* 0x000000ff0200720c */ /* 0x000fcc0003f06270 */
[----:B------:R-:W-:Y:S01]  /*13c70*/  @P2 IADD3 R0, R0, 0x1, RZ ;  /* 0x0000000100002810 */ /* 0x000fe20007ffe0ff */
[----:B-1----:R-:W-:-:S06]  /*13c80*/  IMAD.MOV R2, RZ, RZ, -R3 ;  /* 0x000000ffff027224 */ /* 0x002fcc00078e0a03 */
[----:B------:R-:W-:Y:S01]  /*13c90*/  @!P0 IMAD.MOV R0, RZ, RZ, -R0 ;  /* 0x000000ffff008224 */ /* 0x000fe200078e0a00 */
[----:B------:R-:W-:Y:S02]  /*13ca0*/  @!P1 LOP3.LUT R0, RZ, R10, RZ, 0x33, !PT ;  /* 0x0000000aff009212 */ /* 0x000fe400078e33ff */
[----:B------:R-:W-:Y:S02]  /*13cb0*/  MOV R4, R2 ;  /* 0x0000000200047202 */ /* 0x000fe40000000f00 */
[----:B------:R-:W-:Y:S02]  /*13cc0*/  IABS R2, R7 ;  /* 0x0000000700027213 */ /* 0x000fe40000000000 */
[----:B------:R-:W-:Y:S01]  /*13cd0*/  IABS R9, R0 ;  /* 0x0000000000097213 */ /* 0x000fe20000000000 */
[----:B------:R-:W-:Y:S02]  /*13ce0*/  IMAD R4, R4, R6, RZ ;  /* 0x0000000604047224 */ /* 0x000fe400078e02ff */
[----:B------:R-:W-:-:S02]  /*13cf0*/  IMAD.MOV R5, RZ, RZ, -R2 ;  /* 0x000000ffff057224 */ /* 0x000fc400078e0a02 */
[----:B------:R-:W-:-:S04]  /*13d00*/  IMAD.MOV.U32 R2, RZ, RZ, RZ ;  /* 0x000000ffff027224 */ /* 0x000fc800078e00ff */
[----:B------:R-:W-:Y:S01]  /*13d10*/  IMAD.HI.U32 R2, R3, R4, R2 ;  /* 0x0000000403027227 */ /* 0x000fe200078e0002 */
[----:B------:R-:W-:-:S03]  /*13d20*/  MOV R4, R5 ;  /* 0x0000000500047202 */ /* 0x000fc60000000f00 */
[----:B------:R-:W-:-:S04]  /*13d30*/  IMAD.MOV.U32 R3, RZ, RZ, R9 ;  /* 0x000000ffff037224 */ /* 0x000fc800078e0009 */
[----:B------:R-:W-:-:S04]  /*13d40*/  IMAD.HI.U32 R2, R2, R3, RZ ;  /* 0x0000000302027227 */ /* 0x000fc800078e00ff */
[----:B------:R-:W-:Y:S01]  /*13d50*/  IMAD R3, R2, R4, R3 ;  /* 0x0000000402037224 */ /* 0x000fe200078e0203 */
[----:B------:R-:W-:-:S04]  /*13d60*/  IADD3 R4, -R0, RZ, RZ ;  /* 0x000000ff00047210 */ /* 0x000fc80007ffe1ff */
        /* <DEDUP_REMOVED lines=12> */
[----:B------:R-:W-:Y:S02]  /*13e30*/  IMAD R0, R7, 0x1000000, R2 ;  /* 0x0100000007007824 */ /* 0x000fe400078e0202 */
[----:B------:R-:W-:Y:S02]  /*13e40*/  IMAD R2, R10, R4, R8 ;  /* 0x000000040a027224 */ /* 0x000fe400078e0208 */
[----:B------:R-:W-:Y:S01]  /*13e50*/  IMAD R234, R3, 0x10000, R0 ;  /* 0x0001000003ea7824 */ /* 0x000fe200078e0200 */
[----:B------:R-:W-:Y:S05]  /*13e60*/  BRA `(.L_x_531) ;  /* 0x0000042000007947 */ /* 0x000fea0003800000 */
.L_x_530:
[----:B------:R-:W-:-:S04]  /*13e70*/  IMAD.MOV.U32 R2, RZ, RZ, 0x4 ;  /* 0x00000004ff027424 */ /* 0x000fc800078e00ff */
[----:B-1----:R-:W-:-:S05]  /*13e80*/  IMAD.WIDE R2, R235, R2, c[0x0][0x590] ;  /* 0x00016400eb027625 */ /* 0x002fca00078e0202 */
[----:B------:R-:W2:Y:S02]  /*13e90*/  LDG.E R4, [R2.64] ;  /* 0x0000000602047981 */ /* 0x000ea4000c1e1900 */
        /* <DEDUP_REMOVED lines=29> */
[----:B------:R-:W-:Y:S02]  /*14070*/  IMAD R9, R4, R2, RZ ;  /* 0x0000000204097224 */ /* 0x000fe400078e02ff */
[----:B------:R-:W-:-:S03]  /*14080*/  IMAD.MOV R2, RZ, RZ, -R2 ;  /* 0x000000ffff027224 */ /* 0x000fc600078e0a02 */
[----:B------:R-:W-:Y:S01]  /*14090*/  IADD3 R0, -R9, c[0x0][0x538], RZ ;  /* 0x00014e0009007a10 */ /* 0x000fe20007ffe1ff */
[----:B------:R-:W-:-:S03]  /*140a0*/  IMAD R6, R7, R2, R8 ;  /* 0x0000000207067224 */ /* 0x000fc600078e0208 */
[----:B------:R-:W-:Y:S02]  /*140b0*/  IMNMX R0, R4, R0, PT ;  /* 0x0000000004007217 */ /* 0x000fe40003800200 */
[----:B------:R-:W-:Y:S02]  /*140c0*/  IABS R2, R6 ;  /* 0x0000000600027213 */ /* 0x000fe40000000000 */
[-C--:B------:R-:W-:Y:S02]  /*140d0*/  IABS R3, R0.reuse ;  /* 0x0000000000037213 */ /* 0x080fe40000000000 */
[----:B------:R-:W-:Y:S02]  /*140e0*/  IABS R11, R0 ;  /* 0x00000000000b7213 */ /* 0x000fe40000000000 */
[----:B------:R-:W1:Y:S01]  /*140f0*/  I2F.RP R4, R3 ;  /* 0x0000000300047306 */ /* 0x000e620000209400 */
[----:B------:R-:W-:Y:S02]  /*14100*/  MOV R7, R2 ;  /* 0x0000000200077202 */ /* 0x000fe40000000f00 */
[----:B------:R-:W-:-:S05]  /*14110*/  IMAD.MOV R2, RZ, RZ, -R11 ;  /* 0x000000ffff027224 */ /* 0x000fca00078e0a0b */
[----:B-1----:R-:W1:Y:S02]  /*14120*/  MUFU.RCP R4, R4 ;  /* 0x0000000400047308 */ /* 0x002e640000001000 */
[----:B-1----:R-:W-:-:S06]  /*14130*/  IADD3 R4, R4, 0xffffffe, RZ ;  /* 0x0ffffffe04047810 */ /* 0x002fcc0007ffe0ff */
[----:B------:R-:W1:Y:S02]  /*14140*/  F2I.FTZ.U32.TRUNC.NTZ R5, R4 ;  /* 0x0000000400057305 */ /* 0x000e64000021f000 */
[----:B-1----:R-:W-:-:S04]  /*14150*/  IMAD.MOV R4, RZ, RZ, -R5 ;  /* 0x000000ffff047224 */ /* 0x002fc800078e0a05 */
[----:B------:R-:W-:Y:S02]  /*14160*/  IMAD R8, R4, R3, RZ ;  /* 0x0000000304087224 */ /* 0x000fe400078e02ff */
[----:B------:R-:W-:-:S04]  /*14170*/  IMAD.MOV.U32 R4, RZ, RZ, RZ ;  /* 0x000000ffff047224 */ /* 0x000fc800078e00ff */
[----:B------:R-:W-:-:S04]  /*14180*/  IMAD.HI.U32 R5, R5, R8, R4 ;  /* 0x0000000805057227 */ /* 0x000fc800078e0004 */
[----:B------:R-:W-:Y:S02]  /*14190*/  IMAD.MOV.U32 R4, RZ, RZ, R2 ;  /* 0x000000ffff047224 */ /* 0x000fe400078e0002 */
[----:B------:R-:W-:-:S04]  /*141a0*/  IMAD.HI.U32 R2, R5, R7, RZ ;  /* 0x0000000705027227 */ /* 0x000fc800078e00ff */
[----:B------:R-:W-:-:S05]  /*141b0*/  IMAD R4, R2, R4, R7 ;  /* 0x0000000402047224 */ /* 0x000fca00078e0207 */
[----:B------:R-:W-:-:S13]  /*141c0*/  ISETP.GT.U32.AND P1, PT, R3, R4, PT ;  /* 0x000000040300720c */ /* 0x000fda0003f24070 */
[-C--:B------:R-:W-:Y:S02]  /*141d0*/  @!P1 IADD3 R4, R4, -R3.reuse, RZ ;  /* 0x8000000304049210 */ /* 0x080fe40007ffe0ff */
[----:B------:R-:W-:Y:S02]  /*141e0*/  @!P1 IADD3 R2, R2, 0x1, RZ ;  /* 0x0000000102029810 */ /* 0x000fe40007ffe0ff */
[----:B------:R-:W-:Y:S02]  /*141f0*/  ISETP.GE.U32.AND P2, PT, R4, R3, PT ;  /* 0x000000030400720c */ /* 0x000fe40003f46070 */
[----:B------:R-:W-:Y:S02]  /*14200*/  LOP3.LUT R3, R6, R0, RZ, 0x3c, !PT ;  /* 0x0000000006037212 */ /* 0x000fe400078e3cff */
[----:B------:R-:W-:Y:S02]  /*14210*/  ISETP.NE.AND P1, PT, R0, RZ, PT ;  /* 0x000000ff0000720c */ /* 0x000fe40003f25270 */
[----:B------:R-:W-:Y:S01]  /*14220*/  ISETP.GE.AND P0, PT, R3, RZ, PT ;  /* 0x000000ff0300720c */ /* 0x000fe20003f06270 */
[----:B------:R-:W-:Y:S01]  /*14230*/  IMAD.MOV R3, RZ, RZ, -R0 ;  /* 0x000000ffff037224 */ /* 0x000fe200078e0a00 */
[----:B------:R-:W-:-:S05]  /*14240*/  IADD3 R6, R9, 0x1000000, R6 ;  /* 0x0100000009067810 */ /* 0x000fca0007ffe006 */
[----:B------:R-:W-:-:S06]  /*14250*/  @P2 IADD3 R2, R2, 0x1, RZ ;  /* 0x0000000102022810 */ /* 0x000fcc0007ffe0ff */
[----:B------:R-:W-:Y:S01]  /*14260*/  @!P0 IMAD.MOV R2, RZ, RZ, -R2 ;  /* 0x000000ffff028224 */ /* 0x000fe200078e0a02 */
[----:B------:R-:W-:-:S05]  /*14270*/  @!P1 LOP3.LUT R2, RZ, R0, RZ, 0x33, !PT ;  /* 0x00000000ff029212 */ /* 0x000fca00078e33ff */
[----:B------:R-:W-:Y:S02]  /*14280*/  IMAD R234, R2, R3, R6 ;  /* 0x0000000302ea7224 */ /* 0x000fe400078e0206 */
.L_x_531:
[----:B------:R-:W-:Y:S05]  /*14290*/  BSYNC B0 ;  /* 0x0000000000007941 */ /* 0x000fea0003800000 */
.L_x_529:
[----:B------:R-:W-:-:S04]  /*142a0*/  LOP3.LUT R2, RZ, R2, RZ, 0x33, !PT ;  /* 0x00000002ff027212 */ /* 0x000fc800078e33ff */
[----:B------:R-:W-:Y:S01]  /*142b0*/  IADD3 R233, R2, R10, RZ ;  /* 0x0000000a02e97210 */ /* 0x000fe20007ffe0ff */
[----:B------:R-:W-:Y:S05]  /*142c0*/  BRA `(.L_x_532) ;  /* 0x0000004000007947 */ /* 0x000fea0003800000 */
.L_x_520:
[----:B------:R-:W-:Y:S01]  /*142d0*/  IMAD.MOV.U32 R232, RZ, RZ, R9 ;  /* 0x000000ffffe87224 */ /* 0x000fe200078e0009 */
[----:B------:R-:W-:Y:S01]  /*142e0*/  MOV R234, RZ ;  /* 0x000000ff00ea7202 */ /* 0x000fe20000000f00 */
[----:B------:R-:W-:Y:S01]  /*142f0*/  IMAD.MOV.U32 R233, RZ, RZ, RZ ;  /* 0x000000ffffe97224 */ /* 0x000fe200078e00ff */
[----:B------:R-:W-:Y:S02]  /*14300*/  MOV R235, c[0x0][0x53c] ;  /* 0x00014f0000eb7a02 */ /* 0x000fe40000000f00 */
.L_x_532:
[----:B------:R-:W-:Y:S05]  /*14310*/  BSYNC B1 ;  /* 0x0000000000017941 */ /* 0x000fea0003800000 */
.L_x_518:
[----:B------:R-:W-:Y:S01]  /*14320*/  WARPSYNC 0xffffffff ;  /* 0xffffffff00007948 */ /* 0x000fe20003800000 */
[----:B------:R-:W-:Y:S01]  /*14330*/  BAR.SYNC.DEFER_BLOCKING 0x4, 0x100 ;  /* 0x0104000000007b1d */ /* 0x000fe20000010000 */
[----:B------:R-:W-:-:S13]  /*14340*/  ISETP.NE.AND P0, PT, R14, RZ, PT ;  /* 0x000000ff0e00720c */ /* 0x000fda0003f05270 */
[----:B------:R2:W-:Y:S04]  /*14350*/  @!P0 STS.128 [0x18100], R232 ;  /* 0x018100e8ff008388 */ /* 0x0005e80000000c00 */
[----:B------:R-:W-:Y:S06]  /*14360*/  BAR.ARV 0x5, 0x100 ;  /* 0x0144000000007b1d */ /* 0x000fec0000002000 */
.L_x_513:
[----:B-1----:R-:W-:-:S13]  /*14370*/  ISETP.GE.AND P0, PT, R235, c[0x0][0x53c], PT ;  /* 0x00014f00eb007a0c */ /* 0x002fda0003f06270 */
[----:B--23--:R-:W-:Y:S01]  /*14380*/  @P0 CALL.REL.NOINC `(.L_x_533) ;  /* 0x0000001000000944 */ /* 0x00cfe20003c00000 */
[----:B------:R-:W-:Y:S05]  /*14390*/  BRA `(.L_x_534) ;  /* 0xfffed57000007947 */ /* 0x000fea000383ffff */
.L_x_533:
[----:B------:R-:W-:Y:S05]  /*143a0*/  EXIT ;  /* 0x000000000000794d */ /* 0x000fea0003800000 */
.L_x_394:
[----:B------:R-:W-:Y:S01]  /*143b0*/  IMAD.MOV.U32 R0, RZ, RZ, R5 ;  /* 0x000000ffff007224 */ /* 0x000fe200078e0005 */
[----:B------:R-:W-:Y:S02]  /*143c0*/  MOV R2, 0x1 ;  /* 0x0000000100027802 */ /* 0x000fe40000000f00 */
[----:B------:R-:W-:Y:S02]  /*143d0*/  MOV R3, 0x143f0 ;  /* 0x000143f000037802 */ /* 0x000fe40000000f00 */
[----:B--2---:R-:W-:Y:S05]  /*143e0*/  CALL.REL.NOINC `($__internal_10_$__cuda_sm70_shflsync_up_p) ;  /* 0x0000168000007944 */ /* 0x004fea0003c00000 */
[----:B------:R-:W-:Y:S01]  /*143f0*/  MOV R0, R4 ;  /* 0x0000000400007202 */ /* 0x000fe20000000f00 */
[----:B------:R-:W-:Y:S05]  /*14400*/  BRA `(.L_x_535) ;  /* 0xfffec03000007947 */ /* 0x000fea000383ffff */
.L_x_395:
[----:B------:R-:W-:Y:S01]  /*14410*/  IMAD.MOV.U32 R0, RZ, RZ, R5 ;  /* 0x000000ffff007224 */ /* 0x000fe200078e0005 */
[----:B------:R-:W-:Y:S02]  /*14420*/  MOV R2, 0x2 ;  /* 0x0000000200027802 */ /* 0x000fe40000000f00 */
[----:B------:R-:W-:Y:S02]  /*14430*/  MOV R3, 0x14450 ;  /* 0x0001445000037802 */ /* 0x000fe40000000f00 */
[----:B--2---:R-:W-:Y:S05]  /*14440*/  CALL.REL.NOINC `($__internal_10_$__cuda_sm70_shflsync_up_p) ;  /* 0x0000162000007944 */ /* 0x004fea0003c00000 */
[----:B------:R-:W-:Y:S01]  /*14450*/  SEL R0, R4, RZ, P4 ;  /* 0x000000ff04007207 */ /* 0x000fe20002000000 */
[----:B------:R-:W-:Y:S01]  /*14460*/  IMAD.MOV.U32 R2, RZ, RZ, 0x4 ;  /* 0x00000004ff027424 */ /* 0x000fe200078e00ff */
[----:B------:R-:W-:-:S03]  /*14470*/  MOV R3, 0x144a0 ;  /* 0x000144a000037802 */ /* 0x000fc60000000f00 */
[----:B------:R-:W-:Y:S02]  /*14480*/  IMAD.IADD R0, R5, 0x1, R0 ;  /* 0x0000000105007824 */ /* 0x000fe400078e0200 */
[----:B------:R-:W-:Y:S05]  /*14490*/  CALL.REL.NOINC `($__internal_10_$__cuda_sm70_shflsync_up_p) ;  /* 0x000015d000007944 */ /* 0x000fea0003c00000 */
        /* <DEDUP_REMOVED lines=13> */
[----:B------:R-:W-:Y:S01]  /*14570*/  IMAD.IADD R4, R0, 0x1, R4 ;  /* 0x0000000100047824 */ /* 0x000fe200078e0204 */
[----:B------:R-:W-:-:S03]  /*14580*/  MOV R0, 0x1f ;  /* 0x0000001f00007802 */ /* 0x000fc60000000f00 */
[----:B------:R-:W-:Y:S02]  /*14590*/  IMAD.MOV.U32 R5, RZ, RZ, R4 ;  /* 0x000000ffff057224 */ /* 0x000fe400078e0004 */
[----:B------:R-:W-:Y:S05]  /*145a0*/  CALL.REL.NOINC `($__internal_9_$__cuda_sm70_shflsync_idx_p) ;  /* 0x0000147000007944 */ /* 0x000fea0003c00000 */
[----:B------:R-:W-:Y:S05]  /*145b0*/  BRA `(.L_x_536) ;  /* 0xfffebf8000007947 */ /* 0x000fea000383ffff */
.L_x_397:
[----:B------:R-:W-:Y:S02]  /*145c0*/  SEL R0, RZ, 0x1, P0 ;  /* 0x00000001ff007807 */ /* 0x000fe40000000000 */
[----:B------:R-:W-:Y:S02]  /*145d0*/  MOV R2, 0x145f0 ;  /* 0x000145f000027802 */ /* 0x000fe40000000f00 */
[----:B--2---:R-:W-:Y:S05]  /*145e0*/  CALL.REL.NOINC `($__internal_11_$__cuda_sm70_votesync_ballot) ;  /* 0x000014f000007944 */ /* 0x004fea0003c00000 */
[----:B------:R-:W-:Y:S01]  /*145f0*/  MOV R10, R0 ;  /* 0x00000000000a7202 */ /* 0x000fe20000000f00 */
[----:B------:R-:W-:Y:S05]  /*14600*/  BRA `(.L_x_537) ;  /* 0xfffebfc000007947 */ /* 0x000fea000383ffff */
.L_x_398:
[----:B------:R-:W-:Y:S01]  /*14610*/  IMAD.MOV.U32 R5, RZ, RZ, R9 ;  /* 0x000000ffff057224 */ /* 0x000fe200078e0009 */
[----:B------:R-:W-:Y:S01]  /*14620*/  MOV R3, R7 ;  /* 0x0000000700037202 */ /* 0x000fe20000000f00 */
[----:B------:R-:W-:Y:S01]  /*14630*/  IMAD.MOV.U32 R0, RZ, RZ, 0x1f ;  /* 0x0000001fff007424 */ /* 0x000fe200078e00ff */
[----:B------:R-:W-:Y:S02]  /*14640*/  MOV R2, 0x14660 ;  /* 0x0001466000027802 */ /* 0x000fe40000000f00 */
[----:B------:R-:W-:Y:S05]  /*14650*/  CALL.REL.NOINC `($__internal_9_$__cuda_sm70_shflsync_idx_p) ;  /* 0x000013c000007944 */ /* 0x000fea0003c00000 */
[----:B------:R-:W-:Y:S01]  /*14660*/  IMAD.MOV.U32 R233, RZ, RZ, R0 ;  /* 0x000000ffffe97224 */ /* 0x000fe200078e0000 */
[----:B------:R-:W-:Y:S01]  /*14670*/  MOV R5, R8 ;  /* 0x0000000800057202 */ /* 0x000fe20000000f00 */
[----:B------:R-:W-:Y:S01]  /*14680*/  IMAD.MOV.U32 R6, RZ, RZ, RZ ;  /* 0x000000ffff067224 */ /* 0x000fe200078e00ff */
[----:B------:R-:W-:Y:S01]  /*14690*/  MOV R3, R7 ;  /* 0x0000000700037202 */ /* 0x000fe20000000f00 */
[----:B------:R-:W-:Y:S01]  /*146a0*/  IMAD.MOV.U32 R0, RZ, RZ, 0x1f ;  /* 0x0000001fff007424 */ /* 0x000fe200078e00ff */
[----:B------:R-:W-:-:S02]  /*146b0*/  MOV R2, 0x146d0 ;  /* 0x000146d000027802 */ /* 0x000fc40000000f00 */
[----:B------:R-:W-:Y:S05]  /*146c0*/  CALL.REL.NOINC `($__internal_9_$__cuda_sm70_shflsync_idx_p) ;  /* 0x0000135000007944 */ /* 0x000fea0003c00000 */
[----:B------:R-:W-:Y:S01]  /*146d0*/  MOV R9, R0 ;  /* 0x0000000000097202 */ /* 0x000fe20000000f00 */
[----:B------:R-:W-:Y:S05]  /*146e0*/  BRA `(.L_x_538) ;  /* 0xfffebf4000007947 */ /* 0x000fea000383ffff */
.L_x_401:
[----:B------:R-:W-:Y:S01]  /*146f0*/  IMAD.MOV.U32 R5, RZ, RZ, R4 ;  /* 0x000000ffff057224 */ /* 0x000fe200078e0004 */
[----:B------:R-:W-:-:S02]  /*14700*/  MOV R0, 0x1f ;  /* 0x0000001f00007802 */ /* 0x000fc40000000f00 */
[----:B------:R-:W-:Y:S02]  /*14710*/  MOV R2, 0x14730 ;  /* 0x0001473000027802 */ /* 0x000fe40000000f00 */
[----:B-123--:R-:W-:Y:S05]  /*14720*/  CALL.REL.NOINC `($__internal_9_$__cuda_sm70_shflsync_idx_p) ;  /* 0x000012f000007944 */ /* 0x00efea0003c00000 */
[----:B------:R-:W-:Y:S01]  /*14730*/  MOV R6, R0 ;  /* 0x0000000000067202 */ /* 0x000fe20000000f00 */
[----:B------:R-:W-:Y:S05]  /*14740*/  BRA `(.L_x_400) ;  /* 0xfffebf4000007947 */ /* 0x000fea000383ffff */
.L_x_420:
[----:B------:R-:W-:Y:S01]  /*14750*/  IMAD.MOV.U32 R5, RZ, RZ, R11 ;  /* 0x000000ffff057224 */ /* 0x000fe200078e000b */
[----:B------:R-:W-:Y:S01]  /*14760*/  MOV R3, RZ ;  /* 0x000000ff00037202 */ /* 0x000fe20000000f00 */
[----:B------:R-:W-:Y:S01]  /*14770*/  IMAD.MOV.U32 R0, RZ, RZ, 0x181f ;  /* 0x0000181fff007424 */ /* 0x000fe200078e00ff */
[----:B------:R-:W-:Y:S02]  /*14780*/  MOV R2, 0x147a0 ;  /* 0x000147a000027802 */ /* 0x000fe40000000f00 */
[----:B------:R-:W-:Y:S05]  /*14790*/  CALL.REL.NOINC `($__internal_9_$__cuda_sm70_shflsync_idx_p) ;  /* 0x0000128000007944 */ /* 0x000fea0003c00000 */
[----:B------:R-:W-:Y:S01]  /*147a0*/  MOV R8, R0 ;  /* 0x0000000000087202 */ /* 0x000fe20000000f00 */
[----:B------:R-:W-:Y:S05]  /*147b0*/  BRA `(.L_x_539) ;  /* 0xfffee42000007947 */ /* 0x000fea000383ffff */
.L_x_421:
[----:B------:R-:W-:Y:S01]  /*147c0*/  IMAD.MOV.U32 R5, RZ, RZ, R12 ;  /* 0x000000ffff057224 */ /* 0x000fe200078e000c */
[----:B------:R-:W-:Y:S01]  /*147d0*/  MOV R3, RZ ;  /* 0x000000ff00037202 */ /* 0x000fe20000000f00 */
[----:B------:R-:W-:Y:S01]  /*147e0*/  IMAD.MOV.U32 R0, RZ, RZ, 0x181f ;  /* 0x0000181fff007424 */ /* 0x000fe200078e00ff */
[----:B------:R-:W-:Y:S02]  /*147f0*/  MOV R2, 0x14810 ;  /* 0x0001481000027802 */ /* 0x000fe40000000f00 */
[----:B-12---:R-:W-:Y:S05]  /*14800*/  CALL.REL.NOINC `($__internal_9_$__cuda_sm70_shflsync_idx_p) ;  /* 0x0000121000007944 */ /* 0x006fea0003c00000 */
[----:B------:R-:W-:Y:S05]  /*14810*/  BRA `(.L_x_540) ;  /* 0xfffee3e000007947 */ /* 0x000fea000383ffff */
.L_x_424:
[----:B--2---:R-:W-:Y:S01]  /*14820*/  IMAD.MOV.U32 R5, RZ, RZ, R11 ;  /* 0x000000ffff057224 */ /* 0x004fe200078e000b */
[----:B------:R-:W-:Y:S01]  /*14830*/  MOV R3, 0x1 ;  /* 0x0000000100037802 */ /* 0x000fe20000000f00 */
[----:B----4-:R-:W-:Y:S01]  /*14840*/  IMAD.MOV.U32 R0, RZ, RZ, 0x181f ;  /* 0x0000181fff007424 */ /* 0x010fe200078e00ff */
[----:B------:R-:W-:-:S02]  /*14850*/  MOV R2, 0x14870 ;  /* 0x0001487000027802 */ /* 0x000fc40000000f00 */
[----:B-1-3--:R-:W-:Y:S05]  /*14860*/  CALL.REL.NOINC `($__internal_9_$__cuda_sm70_shflsync_idx_p) ;  /* 0x000011b000007944 */ /* 0x00afea0003c00000 */
[----:B------:R-:W-:Y:S01]  /*14870*/  IMAD.MOV.U32 R8, RZ, RZ, R0 ;  /* 0x000000ffff087224 */ /* 0x000fe200078e0000 */
[----:B------:R-:W-:Y:S01]  /*14880*/  MOV R3, 0x1 ;  /* 0x0000000100037802 */ /* 0x000fe20000000f00 */
[----:B------:R-:W-:Y:S01]  /*14890*/  IMAD.MOV.U32 R5, RZ, RZ, R12 ;  /* 0x000000ffff057224 */ /* 0x000fe200078e000c */
[----:B------:R-:W-:-:S02]  /*148a0*/  MOV R0, 0x181f ;  /* 0x0000181f00007802 */ /* 0x000fc40000000f00 */
[----:B------:R-:W-:Y:S02]  /*148b0*/  MOV R2, 0x148d0 ;  /* 0x000148d000027802 */ /* 0x000fe40000000f00 */
[----:B------:R-:W-:Y:S05]  /*148c0*/  CALL.REL.NOINC `($__internal_9_$__cuda_sm70_shflsync_idx_p) ;  /* 0x0000115000007944 */ /* 0x000fea0003c00000 */
[----:B------:R-:W-:Y:S05]  /*148d0*/  BRA `(.L_x_541) ;  /* 0xfffee4d000007947 */ /* 0x000fea000383ffff */
.L_x_427:
[----:B-1----:R-:W-:Y:S01]  /*148e0*/  IMAD.MOV.U32 R5, RZ, RZ, R11 ;  /* 0x000000ffff057224 */ /* 0x002fe200078e000b */
[----:B------:R-:W-:Y:S01]  /*148f0*/  MOV R3, 0x2 ;  /* 0x0000000200037802 */ /* 0x000fe20000000f00 */
[----:B----4-:R-:W-:Y:S01]  /*14900*/  IMAD.MOV.U32 R0, RZ, RZ, 0x181f ;  /* 0x0000181fff007424 */ /* 0x010fe200078e00ff */
[----:B------:R-:W-:Y:S02]  /*14910*/  MOV R2, 0x14930 ;  /* 0x0001493000027802 */ /* 0x000fe40000000f00 */
[----:B--23--:R-:W-:Y:S05]  /*14920*/  CALL.REL.NOINC `($__internal_9_$__cuda_sm70_shflsync_idx_p) ;  /* 0x000010f000007944 */ /* 0x00cfea0003c00000 */
[----:B------:R-:W-:Y:S01]  /*14930*/  MOV R8, R0 ;  /* 0x0000000000087202 */ /* 0x000fe20000000f00 */
[----:B------:R-:W-:Y:S05]  /*14940*/  BRA `(.L_x_542) ;  /* 0xfffee60000007947 */ /* 0x000fea000383ffff */
.L_x_428:
[----:B------:R-:W-:Y:S01]  /*14950*/  IMAD.MOV.U32 R5, RZ, RZ, R12 ;  /* 0x000000ffff057224 */ /* 0x000fe200078e000c */
[----:B------:R-:W-:Y:S01]  /*14960*/  MOV R3, 0x2 ;  /* 0x0000000200037802 */ /* 0x000fe20000000f00 */
[----:B----4-:R-:W-:Y:S01]  /*14970*/  IMAD.MOV.U32 R0, RZ, RZ, 0x181f ;  /* 0x0000181fff007424 */ /* 0x010fe200078e00ff */
[----:B------:R-:W-:Y:S02]  /*14980*/  MOV R2, 0x149a0 ;  /* 0x000149a000027802 */ /* 0x000fe40000000f00 */
[----:B-123--:R-:W-:Y:S05]  /*14990*/  CALL.REL.NOINC `($__internal_9_$__cuda_sm70_shflsync_idx_p) ;  /* 0x0000108000007944 */ /* 0x00efea0003c00000 */
[----:B------:R-:W-:Y:S05]  /*149a0*/  BRA `(.L_x_543) ;  /* 0xfffee5c000007947 */ /* 0x000fea000383ffff */
.L_x_431:
[----:B-1----:R-:W-:Y:S01]  /*149b0*/  IMAD.MOV.U32 R5, RZ, RZ, R11 ;  /* 0x000000ffff057224 */ /* 0x002fe200078e000b */
[----:B------:R-:W-:Y:S01]  /*149c0*/  MOV R3, 0x3 ;  /* 0x0000000300037802 */ /* 0x000fe20000000f00 */
[----:B------:R-:W-:Y:S01]  /*149d0*/  IMAD.MOV.U32 R0, RZ, RZ, 0x181f ;  /* 0x0000181fff007424 */ /* 0x000fe200078e00ff */
[----:B------:R-:W-:-:S02]  /*149e0*/  MOV R2, 0x14a00 ;  /* 0x00014a0000027802 */ /* 0x000fc40000000f00 */
[----:B--234-:R-:W-:Y:S05]  /*149f0*/  CALL.REL.NOINC `($__internal_9_$__cuda_sm70_shflsync_idx_p) ;  /* 0x0000102000007944 */ /* 0x01cfea0003c00000 */
[----:B------:R-:W-:Y:S01]  /*14a00*/  IMAD.MOV.U32 R8, RZ, RZ, R0 ;  /* 0x000000ffff087224 */ /* 0x000fe200078e0000 */
[----:B------:R-:W-:Y:S01]  /*14a10*/  MOV R3, 0x3 ;  /* 0x0000000300037802 */ /* 0x000fe20000000f00 */
[----:B------:R-:W-:Y:S01]  /*14a20*/  IMAD.MOV.U32 R5, RZ, RZ, R12 ;  /* 0x000000ffff057224 */ /* 0x000fe200078e000c */
[----:B------:R-:W-:-:S02]  /*14a30*/  MOV R0, 0x181f ;  /* 0x0000181f00007802 */ /* 0x000fc40000000f00 */
[----:B------:R-:W-:Y:S02]  /*14a40*/  MOV R2, 0x14a60 ;  /* 0x00014a6000027802 */ /* 0x000fe40000000f00 */
[----:B------:R-:W-:Y:S05]  /*14a50*/  CALL.REL.NOINC `($__internal_9_$__cuda_sm70_shflsync_idx_p) ;  /* 0x00000fc000007944 */ /* 0x000fea0003c00000 */
[----:B------:R-:W-:Y:S05]  /*14a60*/  BRA `(.L_x_544) ;  /* 0xfffee6b000007947 */ /* 0x000fea000383ffff */
.L_x_472:
[----:B------:R-:W-:Y:S01]  /*14a70*/  IMAD.MOV.U32 R2, RZ, RZ, R222 ;  /* 0x000000ffff027224 */ /* 0x000fe200078e00de */
[----:B------:R-:W-:Y:S02]  /*14a80*/  MOV R5, 0x2 ;  /* 0x0000000200057802 */ /* 0x000fe40000000f00 */
[----:B------:R-:W-:Y:S02]  /*14a90*/  MOV R3, 0x14ab0 ;  /* 0x00014ab000037802 */ /* 0x000fe40000000f00 */
[----:B------:R-:W-:Y:S05]  /*14aa0*/  CALL.REL.NOINC `($__internal_8_$__cuda_sm70_shflsync_bfly_p) ;  /* 0x00000f2000007944 */ /* 0x000fea0003c00000 */
[----:B------:R-:W-:Y:S01]  /*14ab0*/  MOV R0, R5 ;  /* 0x0000000500007202 */ /* 0x000fe20000000f00 */
[----:B------:R-:W-:Y:S05]  /*14ac0*/  BRA `(.L_x_545) ;  /* 0xffffabe000007947 */ /* 0x000fea000383ffff */
.L_x_473:
[----:B------:R-:W-:Y:S01]  /*14ad0*/  IMAD.MOV.U32 R2, RZ, RZ, R0 ;  /* 0x000000ffff027224 */ /* 0x000fe200078e0000 */
[----:B------:R-:W-:Y:S02]  /*14ae0*/  MOV R5, 0x1 ;  /* 0x0000000100057802 */ /* 0x000fe40000000f00 */
[----:B------:R-:W-:Y:S02]  /*14af0*/  MOV R3, 0x14b10 ;  /* 0x00014b1000037802 */ /* 0x000fe40000000f00 */
[----:B-1----:R-:W-:Y:S05]  /*14b00*/  CALL.REL.NOINC `($__internal_8_$__cuda_sm70_shflsync_bfly_p) ;  /* 0x00000ec000007944 */ /* 0x002fea0003c00000 */
[----:B------:R-:W-:Y:S01]  /*14b10*/  FADD.FTZ R0, R0, R5 ;  /* 0x0000000500007221 */ /* 0x000fe20000010000 */
[----:B------:R-:W-:Y:S02]  /*14b20*/  MOV R2, R223 ;  /* 0x000000df00027202 */ /* 0x000fe40000000f00 */
[----:B------:R-:W-:-:S02]  /*14b30*/  MOV R5, 0x2 ;  /* 0x0000000200057802 */ /* 0x000fc40000000f00 */
[----:B------:R-:W-:Y:S02]  /*14b40*/  MOV R3, 0x14b60 ;  /* 0x00014b6000037802 */ /* 0x000fe40000000f00 */
[----:B------:R-:W-:Y:S05]  /*14b50*/  CALL.REL.NOINC `($__internal_8_$__cuda_sm70_shflsync_bfly_p) ;  /* 0x00000e7000007944 */ /* 0x000fea0003c00000 */
[----:B------:R-:W-:Y:S01]  /*14b60*/  FADD.FTZ R4, R223, R5 ;  /* 0x00000005df047221 */ /* 0x000fe20000010000 */
[----:B------:R-:W-:Y:S02]  /*14b70*/  MOV R5, 0x1 ;  /* 0x0000000100057802 */ /* 0x000fe40000000f00 */
[----:B------:R-:W-:Y:S02]  /*14b80*/  MOV R3, 0x14bb0 ;  /* 0x00014bb000037802 */ /* 0x000fe40000000f00 */
[----:B------:R-:W-:Y:S02]  /*14b90*/  MOV R2, R4 ;  /* 0x0000000400027202 */ /* 0x000fe40000000f00 */
[----:B------:R-:W-:Y:S05]  /*14ba0*/  CALL.REL.NOINC `($__internal_8_$__cuda_sm70_shflsync_bfly_p) ;  /* 0x00000e2000007944 */ /* 0x000fea0003c00000 */
[----:B------:R-:W-:Y:S01]  /*14bb0*/  MOV R3, R5 ;  /* 0x0000000500037202 */ /* 0x000fe20000000f00 */
[----:B------:R-:W-:Y:S05]  /*14bc0*/  BRA `(.L_x_546) ;  /* 0xffffab5000007947 */ /* 0x000fea000383ffff */
.L_x_480:
[----:B-1-34-:R-:W-:Y:S01]  /*14bd0*/  IMAD.MOV.U32 R5, RZ, RZ, R12 ;  /* 0x000000ffff057224 */ /* 0x01afe200078e000c */
[----:B------:R-:W-:Y:S01]  /*14be0*/  MOV R3, RZ ;  /* 0x000000ff00037202 */ /* 0x000fe20000000f00 */
[----:B------:R-:W-:Y:S01]  /*14bf0*/  IMAD.MOV.U32 R0, RZ, RZ, 0x181f ;  /* 0x0000181fff007424 */ /* 0x000fe200078e00ff */
[----:B------:R-:W-:Y:S02]  /*14c00*/  MOV R2, 0x14c20 ;  /* 0x00014c2000027802 */ /* 0x000fe40000000f00 */
[----:B------:R-:W-:Y:S05]  /*14c10*/  CALL.REL.NOINC `($__internal_9_$__cuda_sm70_shflsync_idx_p) ;  /* 0x00000e0000007944 */ /* 0x000fea0003c00000 */
[----:B------:R-:W-:Y:S01]  /*14c20*/  MOV R10, R0 ;  /* 0x00000000000a7202 */ /* 0x000fe20000000f00 */
[----:B------:R-:W-:Y:S05]  /*14c30*/  BRA `(.L_x_547) ;  /* 0xffffc30000007947 */ /* 0x000fea000383ffff */
.L_x_481:
[----:B------:R-:W-:Y:S01]  /*14c40*/  IMAD.MOV.U32 R5, RZ, RZ, R13 ;  /* 0x000000ffff057224 */ /* 0x000fe200078e000d */
[----:B------:R-:W-:Y:S01]  /*14c50*/  MOV R3, RZ ;  /* 0x000000ff00037202 */ /* 0x000fe20000000f00 */
[----:B------:R-:W-:Y:S01]  /*14c60*/  IMAD.MOV.U32 R0, RZ, RZ, 0x181f ;  /* 0x0000181fff007424 */ /* 0x000fe200078e00ff */
[----:B------:R-:W-:-:S02]  /*14c70*/  MOV R2, 0x14c90 ;  /* 0x00014c9000027802 */ /* 0x000fc40000000f00 */
[----:B-12---:R-:W-:Y:S05]  /*14c80*/  CALL.REL.NOINC `($__internal_9_$__cuda_sm70_shflsync_idx_p) ;  /* 0x00000d9000007944 */ /* 0x006fea0003c00000 */
[----:B------:R-:W-:Y:S05]  /*14c90*/  BRA `(.L_x_548) ;  /* 0xffffc2c000007947 */ /* 0x000fea000383ffff */
.L_x_484:
[----:B------:R-:W-:Y:S01]  /*14ca0*/  IMAD.MOV.U32 R5, RZ, RZ, R12 ;  /* 0x000000ffff057224 */ /* 0x000fe200078e000c */
[----:B--2---:R-:W-:Y:S01]  /*14cb0*/  MOV R3, 0x1 ;  /* 0x0000000100037802 */ /* 0x004fe20000000f00 */
        /* <DEDUP_REMOVED lines=10> */
.L_x_487:
[----:B------:R-:W-:Y:S01]  /*14d60*/  IMAD.MOV.U32 R5, RZ, RZ, R12 ;  /* 0x000000ffff057224 */ /* 0x000fe200078e000c */
[----:B-1----:R-:W-:Y:S01]  /*14d70*/  MOV R3, 0x2 ;  /* 0x0000000200037802 */ /* 0x002fe20000000f00 */
[----:B----4-:R-:W-:Y:S01]  /*14d80*/  IMAD.MOV.U32 R0, RZ, RZ, 0x181f ;  /* 0x0000181fff007424 */ /* 0x010fe200078e00ff */
[----:B------:R-:W-:Y:S02]  /*14d90*/  MOV R2, 0x14db0 ;  /* 0x00014db000027802 */ /* 0x000fe40000000f00 */
[----:B--23--:R-:W-:Y:S05]  /*14da0*/  CALL.REL.NOINC `($__internal_9_$__cuda_sm70_shflsync_idx_p) ;  /* 0x00000c7000007944 */ /* 0x00cfea0003c00000 */
[----:B------:R-:W-:Y:S01]  /*14db0*/  MOV R10, R0 ;  /* 0x00000000000a7202 */ /* 0x000fe20000000f00 */
[----:B------:R-:W-:Y:S05]  /*14dc0*/  BRA `(.L_x_550) ;  /* 0xffffc43000007947 */ /* 0x000fea000383ffff */
.L_x_488:
[----:B------:R-:W-:Y:S01]  /*14dd0*/  IMAD.MOV.U32 R5, RZ, RZ, R13 ;  /* 0x000000ffff057224 */ /* 0x000fe200078e000d */
[----:B------:R-:W-:Y:S01]  /*14de0*/  MOV R3, 0x2 ;  /* 0x0000000200037802 */ /* 0x000fe20000000f00 */
[----:B----4-:R-:W-:Y:S01]  /*14df0*/  IMAD.MOV.U32 R0, RZ, RZ, 0x181f ;  /* 0x0000181fff007424 */ /* 0x010fe200078e00ff */
[----:B------:R-:W-:Y:S02]  /*14e00*/  MOV R2, 0x14e20 ;  /* 0x00014e2000027802 */ /* 0x000fe40000000f00 */
[----:B-123--:R-:W-:Y:S05]  /*14e10*/  CALL.REL.NOINC `($__internal_9_$__cuda_sm70_shflsync_idx_p) ;  /* 0x00000c0000007944 */ /* 0x00efea0003c00000 */
[----:B------:R-:W-:Y:S05]  /*14e20*/  BRA `(.L_x_551) ;  /* 0xffffc3f000007947 */ /* 0x000fea000383ffff */
.L_x_491:
[----:B------:R-:W-:Y:S01]  /*14e30*/  IMAD.MOV.U32 R5, RZ, RZ, R12 ;  /* 0x000000ffff057224 */ /* 0x000fe200078e000c */
[----:B-1----:R-:W-:Y:S01]  /*14e40*/  MOV R3, 0x3 ;  /* 0x0000000300037802 */ /* 0x002fe20000000f00 */
        /* <DEDUP_REMOVED lines=10> */
.L_x_493:
[----:B------:R-:W-:Y:S01]  /*14ef0*/  IMAD.MOV.U32 R5, RZ, RZ, R12 ;  /* 0x000000ffff057224 */ /* 0x000fe200078e000c */
[----:B------:R-:W-:Y:S01]  /*14f00*/  MOV R3, RZ ;  /* 0x000000ff00037202 */ /* 0x000fe20000000f00 */
[----:B------:R-:W-:Y:S01]  /*14f10*/  IMAD.MOV.U32 R0, RZ, RZ, 0x1c1f ;  /* 0x00001c1fff007424 */ /* 0x000fe200078e00ff */
[----:B------:R-:W-:Y:S02]  /*14f20*/  MOV R2, 0x14f40 ;  /* 0x00014f4000027802 */ /* 0x000fe40000000f00 */
[----:B-1----:R-:W-:Y:S05]  /*14f30*/  CALL.REL.NOINC `($__internal_9_$__cuda_sm70_shflsync_idx_p) ;  /* 0x00000ae000007944 */ /* 0x002fea0003c00000 */
[----:B------:R-:W-:Y:S01]  /*14f40*/  MOV R4, R0 ;  /* 0x0000000000047202 */ /* 0x000fe20000000f00 */
[----:B------:R-:W-:Y:S05]  /*14f50*/  BRA `(.L_x_553) ;  /* 0xffffc76000007947 */ /* 0x000fea000383ffff */
.L_x_494:
[----:B------:R-:W-:Y:S01]  /*14f60*/  IMAD.MOV.U32 R5, RZ, RZ, R14 ;  /* 0x000000ffff057224 */ /* 0x000fe200078e000e */
[----:B------:R-:W-:Y:S01]  /*14f70*/  MOV R3, RZ ;  /* 0x000000ff00037202 */ /* 0x000fe20000000f00 */
[----:B------:R-:W-:Y:S01]  /*14f80*/  IMAD.MOV.U32 R0, RZ, RZ, 0x1c1f ;  /* 0x00001c1fff007424 */ /* 0x000fe200078e00ff */
[----:B------:R-:W-:Y:S02]  /*14f90*/  MOV R2, 0x14fb0 ;  /* 0x00014fb000027802 */ /* 0x000fe40000000f00 */
[----:B-123--:R-:W-:Y:S05]  /*14fa0*/  CALL.REL.NOINC `($__internal_9_$__cuda_sm70_shflsync_idx_p) ;  /* 0x00000a7000007944 */ /* 0x00efea0003c00000 */
[----:B------:R-:W-:Y:S05]  /*14fb0*/  BRA `(.L_x_554) ;  /* 0xffffc72000007947 */ /* 0x000fea000383ffff */
.L_x_497:
[----:B------:R-:W-:Y:S01]  /*14fc0*/  IMAD.MOV.U32 R5, RZ, RZ, R12 ;  /* 0x000000ffff057224 */ /* 0x000fe200078e000c */
[----:B---3--:R-:W-:Y:S01]  /*14fd0*/  MOV R3, 0x1 ;  /* 0x0000000100037802 */ /* 0x008fe20000000f00 */
[----:B------:R-:W-:Y:S01]  /*14fe0*/  IMAD.MOV.U32 R0, RZ, RZ, 0x1c1f ;  /* 0x00001c1fff007424 */ /* 0x000fe200078e00ff */
[----:B------:R-:W-:-:S02]  /*14ff0*/  MOV R2, 0x15010 ;  /* 0x0001501000027802 */ /* 0x000fc40000000f00 */
[----:B--2-4-:R-:W-:Y:S05]  /*15000*/  CALL.REL.NOINC `($__internal_9_$__cuda_sm70_shflsync_idx_p) ;  /* 0x00000a1000007944 */ /* 0x014fea0003c00000 */
[----:B------:R-:W-:Y:S01]  /*15010*/  IMAD.MOV.U32 R4, RZ, RZ, R0 ;  /* 0x000000ffff047224 */ /* 0x000fe200078e0000 */
[----:B------:R-:W-:Y:S01]  /*15020*/  MOV R3, 0x1 ;  /* 0x0000000100037802 */ /* 0x000fe20000000f00 */
[----:B------:R-:W-:Y:S01]  /*15030*/  IMAD.MOV.U32 R5, RZ, RZ, R14 ;  /* 0x000000ffff057224 */ /* 0x000fe200078e000e */
[----:B------:R-:W-:-:S02]  /*15040*/  MOV R0, 0x1c1f ;  /* 0x00001c1f00007802 */ /* 0x000fc40000000f00 */
[----:B------:R-:W-:Y:S02]  /*15050*/  MOV R2, 0x15070 ;  /* 0x0001507000027802 */ /* 0x000fe40000000f00 */
[----:B------:R-:W-:Y:S05]  /*15060*/  CALL.REL.NOINC `($__internal_9_$__cuda_sm70_shflsync_idx_p) ;  /* 0x000009b000007944 */ /* 0x000fea0003c00000 */
[----:B------:R-:W-:Y:S05]  /*15070*/  BRA `(.L_x_555) ;  /* 0xffffcfd000007947 */ /* 0x000fea000383ffff */
.L_x_501:
[----:B------:R-:W-:Y:S01]  /*15080*/  IMAD.MOV.U32 R5, RZ, RZ, R9 ;  /* 0x000000ffff057224 */ /* 0x000fe200078e0009 */
[----:B------:R-:W-:Y:S01]  /*15090*/  MOV R3, RZ ;  /* 0x000000ff00037202 */ /* 0x000fe20000000f00 */
[----:B------:R-:W-:Y:S01]  /*150a0*/  IMAD.MOV.U32 R0, RZ, RZ, 0x181f ;  /* 0x0000181fff007424 */ /* 0x000fe200078e00ff */
[----:B------:R-:W-:Y:S02]  /*150b0*/  MOV R2, 0x150d0 ;  /* 0x000150d000027802 */ /* 0x000fe40000000f00 */
[----:B------:R-:W-:Y:S05]  /*150c0*/  CALL.REL.NOINC `($__internal_9_$__cuda_sm70_shflsync_idx_p) ;  /* 0x0000095000007944 */ /* 0x000fea0003c00000 */
[----:B------:R-:W-:Y:S01]  /*150d0*/  MOV R8, R0 ;  /* 0x0000000000087202 */ /* 0x000fe20000000f00 */
[----:B------:R-:W-:Y:S05]  /*150e0*/  BRA `(.L_x_556) ;  /* 0xffffdd4000007947 */ /* 0x000fea000383ffff */
.L_x_502:
[----:B------:R-:W-:Y:S01]  /*150f0*/  IMAD.MOV.U32 R5, RZ, RZ, R12 ;  /* 0x000000ffff057224 */ /* 0x000fe200078e000c */
[----:B------:R-:W-:Y:S01]  /*15100*/  MOV R3, RZ ;  /* 0x000000ff00037202 */ /* 0x000fe20000000f00 */
[----:B------:R-:W-:Y:S01]  /*15110*/  IMAD.MOV.U32 R0, RZ, RZ, 0x181f ;  /* 0x0000181fff007424 */ /* 0x000fe200078e00ff */
[----:B------:R-:W-:Y:S02]  /*15120*/  MOV R2, 0x15140 ;  /* 0x0001514000027802 */ /* 0x000fe40000000f00 */
[----:B-12---:R-:W-:Y:S05]  /*15130*/  CALL.REL.NOINC `($__internal_9_$__cuda_sm70_shflsync_idx_p) ;  /* 0x000008e000007944 */ /* 0x006fea0003c00000 */
[----:B------:R-:W-:Y:S05]  /*15140*/  BRA `(.L_x_557) ;  /* 0xffffdd0000007947 */ /* 0x000fea000383ffff */
.L_x_505:
        /* <DEDUP_REMOVED lines=12> */
.L_x_508:
[----:B-1----:R-:W-:Y:S01]  /*15210*/  IMAD.MOV.U32 R5, RZ, RZ, R9 ;  /* 0x000000ffff057224 */ /* 0x002fe200078e0009 */
[----:B------:R-:W-:Y:S01]  /*15220*/  MOV R3, 0x2 ;  /* 0x0000000200037802 */ /* 0x000fe20000000f00 */
[----:B----4-:R-:W-:Y:S01]  /*15230*/  IMAD.MOV.U32 R0, RZ, RZ, 0x181f ;  /* 0x0000181fff007424 */ /* 0x010fe200078e00ff */
[----:B------:R-:W-:Y:S02]  /*15240*/  MOV R2, 0x15260 ;  /* 0x0001526000027802 */ /* 0x000fe40000000f00 */
[----:B--23--:R-:W-:Y:S05]  /*15250*/  CALL.REL.NOINC `($__internal_9_$__cuda_sm70_shflsync_idx_p) ;  /* 0x000007c000007944 */ /* 0x00cfea0003c00000 */
[----:B------:R-:W-:Y:S01]  /*15260*/  MOV R8, R0 ;  /* 0x0000000000087202 */ /* 0x000fe20000000f00 */
[----:B------:R-:W-:Y:S05]  /*15270*/  BRA `(.L_x_559) ;  /* 0xffffde8000007947 */ /* 0x000fea000383ffff */
.L_x_509:
[----:B------:R-:W-:Y:S01]  /*15280*/  IMAD.MOV.U32 R5, RZ, RZ, R12 ;  /* 0x000000ffff057224 */ /* 0x000fe200078e000c */
[----:B------:R-:W-:Y:S01]  /*15290*/  MOV R3, 0x2 ;  /* 0x0000000200037802 */ /* 0x000fe20000000f00 */
[----:B----4-:R-:W-:Y:S01]  /*152a0*/  IMAD.MOV.U32 R0, RZ, RZ, 0x181f ;  /* 0x0000181fff007424 */ /* 0x010fe200078e00ff */
[----:B------:R-:W-:Y:S02]  /*152b0*/  MOV R2, 0x152d0 ;  /* 0x000152d000027802 */ /* 0x000fe40000000f00 */
[----:B-123--:R-:W-:Y:S05]  /*152c0*/  CALL.REL.NOINC `($__internal_9_$__cuda_sm70_shflsync_idx_p) ;  /* 0x0000075000007944 */ /* 0x00efea0003c00000 */
[----:B------:R-:W-:Y:S05]  /*152d0*/  BRA `(.L_x_560) ;  /* 0xffffde4000007947 */ /* 0x000fea000383ffff */
.L_x_512:
        /* <DEDUP_REMOVED lines=12> */
.L_x_514:
[----:B---3--:R-:W-:Y:S01]  /*153a0*/  IMAD.MOV.U32 R5, RZ, RZ, R86 ;  /* 0x000000ffff057224 */ /* 0x008fe200078e0056 */
[----:B------:R-:W-:Y:S01]  /*153b0*/  MOV R3, RZ ;  /* 0x000000ff00037202 */ /* 0x000fe20000000f00 */
[----:B------:R-:W-:Y:S01]  /*153c0*/  IMAD.MOV.U32 R0, RZ, RZ, 0x1f ;  /* 0x0000001fff007424 */ /* 0x000fe200078e00ff */
[----:B------:R-:W-:Y:S02]  /*153d0*/  MOV R2, 0x153f0 ;  /* 0x000153f000027802 */ /* 0x000fe40000000f00 */
[----:B-1----:R-:W-:Y:S05]  /*153e0*/  CALL.REL.NOINC `($__internal_9_$__cuda_sm70_shflsync_idx_p) ;  /* 0x0000063000007944 */ /* 0x002fea0003c00000 */
[----:B------:R-:W-:Y:S01]  /*153f0*/  MOV R9, R0 ;  /* 0x0000000000097202 */ /* 0x000fe20000000f00 */
[----:B------:R-:W-:Y:S05]  /*15400*/  BRA `(.L_x_562) ;  /* 0xffffe06000007947 */ /* 0x000fea000383ffff */
.L_x_515:
[----:B---3--:R-:W-:Y:S01]  /*15410*/  IMAD.MOV.U32 R5, RZ, RZ, R86 ;  /* 0x000000ffff057224 */ /* 0x008fe200078e0056 */
[----:B------:R-:W-:Y:S01]  /*15420*/  MOV R3, 0x1 ;  /* 0x0000000100037802 */ /* 0x000fe20000000f00 */
[----:B------:R-:W-:Y:S01]  /*15430*/  IMAD.MOV.U32 R0, RZ, RZ, 0x1f ;  /* 0x0000001fff007424 */ /* 0x000fe200078e00ff */
[----:B------:R-:W-:Y:S02]  /*15440*/  MOV R2, 0x15460 ;  /* 0x0001546000027802 */ /* 0x000fe40000000f00 */
[----:B-12-4-:R-:W-:Y:S05]  /*15450*/  CALL.REL.NOINC `($__internal_9_$__cuda_sm70_shflsync_idx_p) ;  /* 0x000005c000007944 */ /* 0x016fea0003c00000 */
[----:B------:R-:W-:Y:S01]  /*15460*/  MOV R8, R0 ;  /* 0x0000000000087202 */ /* 0x000fe20000000f00 */
[----:B------:R-:W-:Y:S05]  /*15470*/  BRA `(.L_x_563) ;  /* 0xffffe01000007947 */ /* 0x000fea000383ffff */
.L_x_516:
[----:B------:R-:W-:Y:S02]  /*15480*/  MOV R2, 0x1 ;  /* 0x0000000100027802 */ /* 0x000fe40000000f00 */
[----:B------:R-:W-:-:S02]  /*15490*/  MOV R3, 0x154b0 ;  /* 0x000154b000037802 */ /* 0x000fc40000000f00 */
[----:B--234-:R-:W-:Y:S05]  /*154a0*/  CALL.REL.NOINC `($__internal_10_$__cuda_sm70_shflsync_up_p) ;  /* 0x000005c000007944 */ /* 0x01cfea0003c00000 */
[----:B------:R-:W-:Y:S05]  /*154b0*/  BRA `(.L_x_564) ;  /* 0xffffe0f000007947 */ /* 0x000fea000383ffff */
.L_x_517:
[----:B------:R-:W-:Y:S02]  /*154c0*/  MOV R2, 0x2 ;  /* 0x0000000200027802 */ /* 0x000fe40000000f00 */
[----:B------:R-:W-:-:S02]  /*154d0*/  MOV R3, 0x154f0 ;  /* 0x000154f000037802 */ /* 0x000fc40000000f00 */
[----:B--2-4-:R-:W-:Y:S05]  /*154e0*/  CALL.REL.NOINC `($__internal_10_$__cuda_sm70_shflsync_up_p) ;  /* 0x0000058000007944 */ /* 0x014fea0003c00000 */
[----:B------:R-:W-:Y:S01]  /*154f0*/  SEL R3, R4, RZ, P1 ;  /* 0x000000ff04037207 */ /* 0x000fe20000800000 */
[----:B------:R-:W-:-:S04]  /*15500*/  IMAD.MOV.U32 R2, RZ, RZ, 0x4 ;  /* 0x00000004ff027424 */ /* 0x000fc800078e00ff */
[----:B------:R-:W-:Y:S01]  /*15510*/  IMAD.IADD R0, R0, 0x1, R3 ;  /* 0x0000000100007824 */ /* 0x000fe200078e0203 */
[----:B------:R-:W-:Y:S02]  /*15520*/  MOV R3, 0x15540 ;  /* 0x0001554000037802 */ /* 0x000fe40000000f00 */
        /* <DEDUP_REMOVED lines=19> */
.L_x_521:
[----:B------:R-:W-:Y:S02]  /*15660*/  MOV R2, 0x1 ;  /* 0x0000000100027802 */ /* 0x000fe40000000f00 */
[----:B------:R-:W-:Y:S02]  /*15670*/  MOV R3, 0x15690 ;  /* 0x0001569000037802 */ /* 0x000fe40000000f00 */
[----:B------:R-:W-:Y:S05]  /*15680*/  CALL.REL.NOINC `($__internal_10_$__cuda_sm70_shflsync_up_p) ;  /* 0x000003e000007944 */ /* 0x000fea0003c00000 */
[----:B------:R-:W-:Y:S01]  /*15690*/  MOV R2, R4 ;  /* 0x0000000400027202 */ /* 0x000fe20000000f00 */
[----:B------:R-:W-:Y:S05]  /*156a0*/  BRA `(.L_x_566) ;  /* 0xffffe15000007947 */ /* 0x000fea000383ffff */
.L_x_522:
[----:B------:R-:W-:Y:S02]  /*156b0*/  MOV R2, 0x2 ;  /* 0x0000000200027802 */ /* 0x000fe40000000f00 */
        /* <DEDUP_REMOVED lines=25> */
.L_x_524:
[----:B------:R-:W-:Y:S02]  /*15850*/  SEL R0, RZ, 0x1, P0 ;  /* 0x00000001ff007807 */ /* 0x000fe40000000000 */
[----:B------:R-:W-:Y:S02]  /*15860*/  MOV R2, 0x15880 ;  /* 0x0001588000027802 */ /* 0x000fe40000000f00 */
[----:B-1----:R-:W-:Y:S05]  /*15870*/  CALL.REL.NOINC `($__internal_11_$__cuda_sm70_votesync_ballot) ;  /* 0x0000026000007944 */ /* 0x002fea0003c00000 */
[----:B------:R-:W-:Y:S01]  /*15880*/  MOV R12, R0 ;  /* 0x00000000000c7202 */ /* 0x000fe20000000f00 */
[----:B------:R-:W-:Y:S05]  /*15890*/  BRA `(.L_x_568) ;  /* 0xffffe0f000007947 */ /* 0x000fea000383ffff */
.L_x_525:
[----:B------:R-:W-:Y:S01]  /*158a0*/  IMAD.MOV.U32 R5, RZ, RZ, R6 ;  /* 0x000000ffff057224 */ /* 0x000fe200078e0006 */
[----:B------:R-:W-:Y:S01]  /*158b0*/  MOV R3, R8 ;  /* 0x0000000800037202 */ /* 0x000fe20000000f00 */
[----:B------:R-:W-:Y:S01]  /*158c0*/  IMAD.MOV.U32 R0, RZ, RZ, 0x1f ;  /* 0x0000001fff007424 */ /* 0x000fe200078e00ff */
[----:B------:R-:W-:Y:S02]  /*158d0*/  MOV R2, 0x158f0 ;  /* 0x000158f000027802 */ /* 0x000fe40000000f00 */
[----:B-1----:R-:W-:Y:S05]  /*158e0*/  CALL.REL.NOINC `($__internal_9_$__cuda_sm70_shflsync_idx_p) ;  /* 0x0000013000007944 */ /* 0x002fea0003c00000 */
[----:B------:R-:W-:Y:S01]  /*158f0*/  IMAD.MOV.U32 R10, RZ, RZ, R0 ;  /* 0x000000ffff0a7224 */ /* 0x000fe200078e0000 */
[----:B------:R-:W-:Y:S01]  /*15900*/  MOV R3, R8 ;  /* 0x0000000800037202 */ /* 0x000fe20000000f00 */
[----:B------:R-:W-:Y:S01]  /*15910*/  IMAD.MOV.U32 R5, RZ, RZ, R7 ;  /* 0x000000ffff057224 */ /* 0x000fe200078e0007 */
[----:B------:R-:W-:Y:S02]  /*15920*/  MOV R0, 0x1f ;  /* 0x0000001f00007802 */ /* 0x000fe40000000f00 */
[----:B------:R-:W-:-:S02]  /*15930*/  MOV R2, 0x15950 ;  /* 0x0001595000027802 */ /* 0x000fc40000000f00 */
[----:B------:R-:W-:Y:S05]  /*15940*/  CALL.REL.NOINC `($__internal_9_$__cuda_sm70_shflsync_idx_p) ;  /* 0x000000d000007944 */ /* 0x000fea0003c00000 */
[----:B------:R-:W-:Y:S01]  /*15950*/  MOV R7, R0 ;  /* 0x0000000000077202 */ /* 0x000fe20000000f00 */
[----:B------:R-:W-:Y:S05]  /*15960*/  BRA `(.L_x_569) ;  /* 0xffffe07000007947 */ /* 0x000fea000383ffff */
.L_x_528:
[----:B------:R-:W-:Y:S01]  /*15970*/  IMAD.MOV.U32 R5, RZ, RZ, R4 ;  /* 0x000000ffff057224 */ /* 0x000fe200078e0004 */
[----:B------:R-:W-:-:S02]  /*15980*/  MOV R0, 0x1f ;  /* 0x0000001f00007802 */ /* 0x000fc40000000f00 */
[----:B------:R-:W-:Y:S02]  /*15990*/  MOV R2, 0x159b0 ;  /* 0x000159b000027802 */ /* 0x000fe40000000f00 */
[----:B-1234-:R-:W-:Y:S05]  /*159a0*/  CALL.REL.NOINC `($__internal_9_$__cuda_sm70_shflsync_idx_p) ;  /* 0x0000007000007944 */ /* 0x01efea0003c00000 */
[----:B------:R-:W-:Y:S01]  /*159b0*/  MOV R13, R0 ;  /* 0x00000000000d7202 */ /* 0x000fe20000000f00 */
[----:B------:R-:W-:Y:S05]  /*159c0*/  BRA `(.L_x_527) ;  /* 0xffffe07000007947 */ /* 0x000fea000383ffff */
        .weak           $__internal_8_$__cuda_sm70_shflsync_bfly_p
        .type           $__internal_8_$__cuda_sm70_shflsync_bfly_p,@function
        .size           $__internal_8_$__cuda_sm70_shflsync_bfly_p,($__internal_9_$__cuda_sm70_shflsync_idx_p - $__internal_8_$__cuda_sm70_shflsync_bfly_p)
$__internal_8_$__cuda_sm70_shflsync_bfly_p:
[----:B------:R-:W-:Y:S04]  /*159d0*/  WARPSYNC R6 ;  /* 0x0000000600007348 */ /* 0x000fe80003800000 */
[----:B------:R1:W2:Y:S02]  /*159e0*/  SHFL.BFLY PT, R5, R2, R5, R7 ;  /* 0x0c00000502057389 */ /* 0x0002a400000e0007 */
[----:B-1----:R-:W-:Y:S02]  /*159f0*/  MOV R2, R3 ;  /* 0x0000000300027202 */ /* 0x002fe40000000f00 */
[----:B------:R-:W-:-:S04]  /*15a00*/  MOV R3, 0x0 ;  /* 0x0000000000037802 */ /* 0x000fc80000000f00 */
[----:B--2---:R-:W-:Y:S05]  /*15a10*/  RET.REL.NODEC R2 `(_ZN7cutlass13device_kernelIN5flash19enable_sm80_to_sm89INS1_16FlashAttnFwdSm80INS1_25CollectiveMainloopFwdSm80ILi8ELi1ELb0EN4cute5tupleIJNS5_1CILi128EEENS7_ILi64EEENS7_ILi192EEEEEELi192ENS_6half_tEfNS_4arch4Sm80ELb0ELb1ELb0ELb1ELb0ELb0ELb1ELb1EEENS1_21CollectiveEpilogueFwdINS6_IJS8_SA_S9_EEENS6_IJNS7_ILi1EEESI_SI_EEESC_SE_Li256ELb1ELb1ELb1ELb0EEENS1_36VarlenDynamicPersistentTileSchedulerILi128ELi64ELi256ELi256ELb1ELb1ELb0ELb1ELb0ELb1EEEEEEEEEvNT_6ParamsE) ;  /* 0xfffea5e002007950 */ /* 0x004fea0003c3ffff */
        .weak           $__internal_9_$__cuda_sm70_shflsync_idx_p
        .type           $__internal_9_$__cuda_sm70_shflsync_idx_p,@function
        .size           $__internal_9_$__cuda_sm70_shflsync_idx_p,($__internal_10_$__cuda_sm70_shflsync_up_p - $__internal_9_$__cuda_sm70_shflsync_idx_p)
$__internal_9_$__cuda_sm70_shflsync_idx_p:
[----:B------:R-:W-:-:S04]  /*15a20*/  MOV R87, 0xffffffff ;  /* 0xffffffff00577802 */ /* 0x000fc80000000f00 */
[----:B------:R-:W-:Y:S04]  /*15a30*/  WARPSYNC R87 ;  /* 0x0000005700007348 */ /* 0x000fe80003800000 */
[----:B------:R1:W2:Y:S02]  /*15a40*/  SHFL.IDX PT, R0, R5, R3, R0 ;  /* 0x0000000305007389 */ /* 0x0002a400000e0000 */
[----:B-1----:R-:W-:-:S04]  /*15a50*/  MOV R3, 0x0 ;  /* 0x0000000000037802 */ /* 0x002fc80000000f00 */
[----:B--2---:R-:W-:Y:S05]  /*15a60*/  RET.REL.NODEC R2 `(_ZN7cutlass13device_kernelIN5flash19enable_sm80_to_sm89INS1_16FlashAttnFwdSm80INS1_25CollectiveMainloopFwdSm80ILi8ELi1ELb0EN4cute5tupleIJNS5_1CILi128EEENS7_ILi64EEENS7_ILi192EEEEEELi192ENS_6half_tEfNS_4arch4Sm80ELb0ELb1ELb0ELb1ELb0ELb0ELb1ELb1EEENS1_21CollectiveEpilogueFwdINS6_IJS8_SA_S9_EEENS6_IJNS7_ILi1EEESI_SI_EEESC_SE_Li256ELb1ELb1ELb1ELb0EEENS1_36VarlenDynamicPersistentTileSchedulerILi128ELi64ELi256ELi256ELb1ELb1ELb0ELb1ELb0ELb1EEEEEEEEEvNT_6ParamsE) ;  /* 0xfffea59002007950 */ /* 0x004fea0003c3ffff */
        .weak           $__internal_10_$__cuda_sm70_shflsync_up_p
        .type           $__internal_10_$__cuda_sm70_shflsync_up_p,@function
        .size           $__internal_10_$__cuda_sm70_shflsync_up_p,($__internal_11_$__cuda_sm70_votesync_ballot - $__internal_10_$__cuda_sm70_shflsync_up_p)
$__internal_10_$__cuda_sm70_shflsync_up_p:
[----:B------:R-:W-:Y:S02]  /*15a70*/  IMAD.MOV.U32 R4, RZ, RZ, RZ ;  /* 0x000000ffff047224 */ /* 0x000fe400078e00ff */
[----:B------:R-:W-:-:S04]  /*15a80*/  IMAD.MOV.U32 R10, RZ, RZ, -0x1 ;  /* 0xffffffffff0a7424 */ /* 0x000fc800078e00ff */
[----:B------:R-:W-:Y:S04]  /*15a90*/  WARPSYNC R10 ;  /* 0x0000000a00007348 */ /* 0x000fe80003800000 */
[----:B------:R1:W2:Y:S02]  /*15aa0*/  SHFL.UP PT, R4, R0, R2, R4 ;  /* 0x0400000200047389 */ /* 0x0002a400000e0004 */
[----:B-1----:R-:W-:Y:S02]  /*15ab0*/  MOV R2, R3 ;  /* 0x0000000300027202 */ /* 0x002fe40000000f00 */
[----:B------:R-:W-:-:S04]  /*15ac0*/  MOV R3, 0x0 ;  /* 0x0000000000037802 */ /* 0x000fc80000000f00 */
[----:B--2---:R-:W-:Y:S05]  /*15ad0*/  RET.REL.NODEC R2 `(_ZN7cutlass13device_kernelIN5flash19enable_sm80_to_sm89INS1_16FlashAttnFwdSm80INS1_25CollectiveMainloopFwdSm80ILi8ELi1ELb0EN4cute5tupleIJNS5_1CILi128EEENS7_ILi64EEENS7_ILi192EEEEEELi192ENS_6half_tEfNS_4arch4Sm80ELb0ELb1ELb0ELb1ELb0ELb0ELb1ELb1EEENS1_21CollectiveEpilogueFwdINS6_IJS8_SA_S9_EEENS6_IJNS7_ILi1EEESI_SI_EEESC_SE_Li256ELb1ELb1ELb1ELb0EEENS1_36VarlenDynamicPersistentTileSchedulerILi128ELi64ELi256ELi256ELb1ELb1ELb0ELb1ELb0ELb1EEEEEEEEEvNT_6ParamsE) ;  /* 0xfffea52002007950 */ /* 0x004fea0003c3ffff */
        .weak           $__internal_11_$__cuda_sm70_votesync_ballot
        .type           $__internal_11_$__cuda_sm70_votesync_ballot,@function
        .size           $__internal_11_$__cuda_sm70_votesync_ballot,(.L_x_2464 - $__internal_11_$__cuda_sm70_votesync_ballot)
$__internal_11_$__cuda_sm70_votesync_ballot:
[----:B------:R-:W-:Y:S01]  /*15ae0*/  ISETP.NE.U32.AND P0, PT, R0, 0x1, PT ;  /* 0x000000010000780c */ /* 0x000fe20003f05070 */
[----:B------:R-:W-:-:S04]  /*15af0*/  IMAD.MOV.U32 R3, RZ, RZ, -0x1 ;  /* 0xffffffffff037424 */ /* 0x000fc800078e00ff */
[----:B------:R-:W-:Y:S08]  /*15b00*/  WARPSYNC R3 ;  /* 0x0000000300007348 */ /* 0x000ff00003800000 */
[----:B------:R-:W-:-:S04]  /*15b10*/  VOTE.ANY R0, PT, !P0 ;  /* 0x0000000000007806 */ /* 0x000fc800040e0100 */
[----:B------:R-:W-:Y:S01]  /*15b20*/  LOP3.LUT R0, R0, R3, RZ, 0xc0, !PT ;  /* 0x0000000300007212 */ /* 0x000fe200078ec0ff */
[----:B------:R-:W-:-:S04]  /*15b30*/  IMAD.MOV.U32 R3, RZ, RZ, 0x0 ;  /* 0x00000000ff037424 */ /* 0x000fc800078e00ff */
[----:B------:R-:W-:Y:S05]  /*15b40*/  RET.REL.NODEC R2 `(_ZN7cutlass13device_kernelIN5flash19enable_sm80_to_sm89INS1_16FlashAttnFwdSm80INS1_25CollectiveMainloopFwdSm80ILi8ELi1ELb0EN4cute5tupleIJNS5_1CILi128EEENS7_ILi64EEENS7_ILi192EEEEEELi192ENS_6half_tEfNS_4arch4Sm80ELb0ELb1ELb0ELb1ELb0ELb0ELb1ELb1EEENS1_21CollectiveEpilogueFwdINS6_IJS8_SA_S9_EEENS6_IJNS7_ILi1EEESI_SI_EEESC_SE_Li256ELb1ELb1ELb1ELb0EEENS1_36VarlenDynamicPersistentTileSchedulerILi128ELi64ELi256ELi256ELb1ELb1ELb0ELb1ELb0ELb1EEEEEEEEEvNT_6ParamsE) ;  /* 0xfffea4b002007950 */ /* 0x000fea0003c3ffff */
.L_x_570:
        /* <DEDUP_REMOVED lines=11> */
.L_x_2464:


//--------------------- .text._ZN7cutlass13device_kernelIN5flash19enable_sm80_to_sm89INS1_16FlashAttnFwdSm80INS1_25CollectiveMainloopFwdSm80ILi8ELi1ELb0EN4cute5tupleIJNS5_1CILi128EEENS7_ILi64EEENS7_ILi192EEEEEELi192ENS_6half_tEfNS_4arch4Sm80ELb0ELb1ELb0ELb1ELb0ELb1ELb1ELb1EEENS1_21CollectiveEpilogueFwdINS6_IJS8_SA_S9_EEENS6_IJNS7_ILi1EEESI_SI_EEESC_SE_Li256ELb1ELb1ELb1ELb0EEENS1_36VarlenDynamicPersistentTileSchedulerILi128ELi64ELi256ELi256ELb1ELb1ELb0ELb1ELb0ELb1EEEEEEEEEvNT_6ParamsE --------------------------
	.section	.text._ZN7cutlass13device_kernelIN5flash19enable_sm80_to_sm89INS1_16FlashAttnFwdSm80INS1_25CollectiveMainloopFwdSm80ILi8ELi1ELb0EN4cute5tupleIJNS5_1CILi128EEENS7_ILi64EEENS7_ILi192EEEEEELi192ENS_6half_tEfNS_4arch4Sm80ELb0ELb1ELb0ELb1ELb0ELb1ELb1ELb1EEENS1_21CollectiveEpilogueFwdINS6_IJS8_SA_S9_EEENS6_IJNS7_ILi1EEESI_SI_EEESC_SE_Li256ELb1ELb1ELb1ELb0EEENS1_36VarlenDynamicPersistentTileSchedulerILi128ELi64ELi256ELi256ELb1ELb1ELb0ELb1ELb0ELb1EEEEEEEEEvNT_6ParamsE,"ax",@progbits
	.sectioninfo	@"SHI_REGISTERS=255"
	.align	128
.text._ZN7cutlass13device_kernelIN5flash19enable_sm80_to_sm89INS1_16FlashAttnFwdSm80INS1_25CollectiveMainloopFwdSm80ILi8ELi1ELb0EN4cute5tupleIJNS5_1CILi128EEENS7_ILi64EEENS7_ILi192EEEEEELi192ENS_6half_tEfNS_4arch4Sm80ELb0ELb1ELb0ELb1ELb0ELb1ELb1ELb1EEENS1_21CollectiveEpilogueFwdINS6_IJS8_SA_S9_EEENS6_IJNS7_ILi1EEESI_SI_EEESC_SE_Li256ELb1ELb1ELb1ELb0EEENS1_36VarlenDynamicPersistentTileSchedulerILi128ELi64ELi256ELi256ELb1ELb1ELb0ELb1ELb0ELb1EEEEEEEEEvNT_6ParamsE:
        .type           _ZN7cutlass13device_kernelIN5flash19enable_sm80_to_sm89INS1_16FlashAttnFwdSm80INS1_25CollectiveMainloopFwdSm80ILi8ELi1ELb0EN4cute5tupleIJNS5_1CILi128EEENS7_ILi64EEENS7_ILi192EEEEEELi192ENS_6half_tEfNS_4arch4Sm80ELb0ELb1ELb0ELb1ELb0ELb1ELb1ELb1EEENS1_21CollectiveEpilogueFwdINS6_IJS8_SA_S9_EEENS6_IJNS7_ILi1EEESI_SI_EEESC_SE_Li256ELb1ELb1ELb1ELb0EEENS1_36VarlenDynamicPersistentTileSchedulerILi128ELi64ELi256ELi256ELb1ELb1ELb0ELb1ELb0ELb1EEEEEEEEEvNT_6ParamsE,@function
        .size           _ZN7cutlass13device_kernelIN5flash19enable_sm80_to_sm89INS1_16FlashAttnFwdSm80INS1_25CollectiveMainloopFwdSm80ILi8ELi1ELb0EN4cute5tupleIJNS5_1CILi128EEENS7_ILi64EEENS7_ILi192EEEEEELi192ENS_6half_tEfNS_4arch4Sm80ELb0ELb1ELb0ELb1ELb0ELb1ELb1ELb1EEENS1_21CollectiveEpilogueFwdINS6_IJS8_SA_S9_EEENS6_IJNS7_ILi1EEESI_SI_EEESC_SE_Li256ELb1ELb1ELb1ELb0EEENS1_36VarlenDynamicPersistentTileSchedulerILi128ELi64ELi256ELi256ELb1ELb1ELb0ELb1ELb0ELb1EEEEEEEEEvNT_6ParamsE,(.L_x_2469 - _ZN7cutlass13device_kernelIN5flash19enable_sm80_to_sm89INS1_16FlashAttnFwdSm80INS1_25CollectiveMainloopFwdSm80ILi8ELi1ELb0EN4cute5tupleIJNS5_1CILi128EEENS7_ILi64EEENS7_ILi192EEEEEELi192ENS_6half_tEfNS_4arch4Sm80ELb0ELb1ELb0ELb1ELb0ELb1ELb1ELb1EEENS1_21CollectiveEpilogueFwdINS6_IJS8_SA_S9_EEENS6_IJNS7_ILi1EEESI_SI_EEESC_SE_Li256ELb1ELb1ELb1ELb0EEENS1_36VarlenDynamicPersistentTileSchedulerILi128ELi64ELi256ELi256ELb1ELb1ELb0ELb1ELb0ELb1EEEEEEEEEvNT_6ParamsE)
        .other          _ZN7cutlass13device_kernelIN5flash19enable_sm80_to_sm89INS1_16FlashAttnFwdSm80INS1_25CollectiveMainloopFwdSm80ILi8ELi1ELb0EN4cute5tupleIJNS5_1CILi128EEENS7_ILi64EEENS7_ILi192EEEEEELi192ENS_6half_tEfNS_4arch4Sm80ELb0ELb1ELb0ELb1ELb0ELb1ELb1ELb1EEENS1_21CollectiveEpilogueFwdINS6_IJS8_SA_S9_EEENS6_IJNS7_ILi1EEESI_SI_EEESC_SE_Li256ELb1ELb1ELb1ELb0EEENS1_36VarlenDynamicPersistentTileSchedulerILi128ELi64ELi256ELi256ELb1ELb1ELb0ELb1ELb0ELb1EEEEEEEEEvNT_6ParamsE,@"STO_CUDA_ENTRY STV_DEFAULT"
_ZN7cutlass13device_kernelIN5flash19enable_sm80_to_sm89INS1_16FlashAttnFwdSm80INS1_25CollectiveMainloopFwdSm80ILi8ELi1ELb0EN4cute5tupleIJNS5_1CILi128EEENS7_ILi64EEENS7_ILi192EEEEEELi192ENS_6half_tEfNS_4arch4Sm80ELb0ELb1ELb0ELb1ELb0ELb1ELb1ELb1EEENS1_21CollectiveEpilogueFwdINS6_IJS8_SA_S9_EEENS6_IJNS7_ILi1EEESI_SI_EEESC_SE_Li256ELb1ELb1ELb1ELb0EEENS1_36VarlenDynamicPersistentTileSchedulerILi128ELi64ELi256ELi256ELb1ELb1ELb0ELb1ELb0ELb1EEEEEEEEEvNT_6ParamsE:
        /* <DEDUP_REMOVED lines=25> */
[C---:B------:R-:W-:Y:S02]  /*0190*/  ISETP.GE.U32.AND P4, PT, R12.reuse, 0x2, PT ;  /* 0x000000020c00780c */ /* 0x040fe40003f86070 */
[----:B------:R-:W-:-:S02]  /*01a0*/  ISETP.GE.U32.AND P3, PT, R12, 0x4, PT ;  /* 0x000000040c00780c */ /* 0x000fc40003f66070 */
[C---:B------:R-:W-:Y:S02]  /*01b0*/  ISETP.GE.U32.AND P2, PT, R12.reuse, 0x8, PT ;  /* 0x000000080c00780c */ /* 0x040fe40003f46070 */
[----:B------:R-:W-:Y:S02]  /*01c0*/  ISETP.GE.U32.AND P1, PT, R12, 0x10, PT ;  /* 0x000000100c00780c */ /* 0x000fe40003f26070 */
[----:B------:R-:W-:Y:S01]  /*01d0*/  MOV R6, RZ ;  /* 0x000000ff00067202 */ /* 0x000fe20000000f00 */
[----:B---3--:R-:W-:-:S05]  /*01e0*/  IMAD R4, R10, R8, RZ ;  /* 0x000000080a047224 */ /* 0x008fca00078e02ff */
[----:B------:R-:W3:Y:S02]  /*01f0*/  SHFL.UP PT, R0, R4, 0x1, RZ ;  /* 0x0420000004007989 */ /* 0x000ee400000e00ff */
[----:B---3--:R-:W-:-:S05]  /*0200*/  SEL R0, R0, RZ, P5 ;  /* 0x000000ff00007207 */ /* 0x008fca0002800000 */
[----:B------:R-:W-:-:S05]  /*0210*/  IMAD.IADD R4, R4, 0x1, R0 ;  /* 0x0000000104047824 */ /* 0x000fca00078e0200 */
[----:B------:R-:W3:Y:S02]  /*0220*/  SHFL.UP PT, R0, R4, 0x2, RZ ;  /* 0x0440000004007989 */ /* 0x000ee400000e00ff */
[----:B---3--:R-:W-:-:S04]  /*0230*/  SEL R0, R0, RZ, P4 ;  /* 0x000000ff00007207 */ /* 0x008fc80002000000 */
[----:B------:R-:W-:-:S05]  /*0240*/  IADD3 R4, R4, R0, RZ ;  /* 0x0000000004047210 */ /* 0x000fca0007ffe0ff */
        /* <DEDUP_REMOVED lines=16> */
.L_x_576:
[----:B------:R-:W-:-:S04]  /*0350*/  IADD3 R0, R6, 0x1f, RZ ;  /* 0x0000001f06007810 */ /* 0x000fc80007ffe0ff */
[----:B------:R-:W-:-:S13]  /*0360*/  ISETP.GE.AND P0, PT, R0, c[0x0][0x53c], PT ;  /* 0x00014f0000007a0c */ /* 0x000fda0003f06270 */
[----:B------:R-:W-:Y:S05]  /*0370*/  @P0 BRA `(.L_x_573) ;  /* 0x00000bf000000947 */ /* 0x000fea0003800000 */
[----:B------:R-:W-:Y:S01]  /*0380*/  MOV R6, R0 ;  /* 0x0000000000067202 */ /* 0x000fe20000000f00 */
[----:B------:R-:W-:Y:S01]  /*0390*/  IMAD.MOV.U32 R8, RZ, RZ, RZ ;  /* 0x000000ffff087224 */ /* 0x000fe200078e00ff */
[----:B------:R-:W-:Y:S02]  /*03a0*/  MOV R10, RZ ;  /* 0x000000ff000a7202 */ /* 0x000fe40000000f00 */
[----:B------:R-:W-:-:S04]  /*03b0*/  IADD3 R0, R12, R6, RZ ;  /* 0x000000060c007210 */ /* 0x000fc80007ffe0ff */
[----:B------:R-:W-:-:S13]  /*03c0*/  ISETP.GE.OR P0, PT, R0, c[0x0][0x53c], !P6 ;  /* 0x00014f0000007a0c */ /* 0x000fda0007706670 */
[----:B------:R-:W-:Y:S01]  /*03d0*/  @!P0 MOV R2, 0x4 ;  /* 0x0000000400028802 */ /* 0x000fe20000000f00 */
[----:B------:R-:W-:-:S04]  /*03e0*/  @!P0 IMAD.MOV.U32 R3, RZ, RZ, 0x4 ;  /* 0x00000004ff038424 */ /* 0x000fc800078e00ff */
[----:B------:R-:W-:-:S04]  /*03f0*/  @!P0 IMAD.WIDE R4, R0, R2, c[0x0][0x580] ;  /* 0x0001600000048625 */ /* 0x000fc800078e0202 */
[----:B------:R-:W-:Y:S01]  /*0400*/  @!P0 IMAD.WIDE R2, R0, R3, c[0x0][0x578] ;  /* 0x00015e0000028625 */ /* 0x000fe200078e0203 */
[----:B------:R-:W3:Y:S04]  /*0410*/  @!P0 LDG.E R10, [R4.64] ;  /* 0x00000006040a8981 */ /* 0x000ee8000c1e1900 */
[----:B------:R-:W3:Y:S02]  /*0420*/  @!P0 LDG.E R8, [R2.64] ;  /* 0x0000000602088981 */ /* 0x000ee4000c1e1900 */
[----:B---3--:R-:W-:Y:S01]  /*0430*/  IMAD R4, R10, R8, RZ ;  /* 0x000000080a047224 */ /* 0x008fe200078e02ff */
[----:B------:R-:W-:Y:S05]  /*0440*/  BRA.DIV ~URZ, `(.L_x_574) ;  /* 0x000204827f007947 */ /* 0x000fea000b800000 */
[----:B------:R1:W3:Y:S02]  /*0450*/  SHFL.UP PT, R0, R4, 0x1, RZ ;  /* 0x0420000004007989 */ /* 0x0002e400000e00ff */
.L_x_795:
        /* <DEDUP_REMOVED lines=16> */
.L_x_796:
[----:B---3--:R-:W-:-:S05]  /*0560*/  IMAD R0, R0, c[0x0][0x538], RZ ;  /* 0x00014e0000007a24 */ /* 0x008fca00078e02ff */
[----:B------:R-:W-:-:S04]  /*0570*/  IADD3 R7, R0, R7, RZ ;  /* 0x0000000700077210 */ /* 0x000fc80007ffe0ff */
[----:B------:R-:W-:-:S13]  /*0580*/  ISETP.GT.AND P0, PT, R7, UR4, PT ;  /* 0x0000000407007c0c */ /* 0x000fda000bf04270 */
[----:B-12---:R-:W-:Y:S05]  /*0590*/  @!P0 BRA `(.L_x_576) ;  /* 0xfffffdb000008947 */ /* 0x006fea000383ffff */
.L_x_572:
[----:B------:R-:W-:-:S05]  /*05a0*/  IADD3 R11, -R0, R7, RZ ;  /* 0x00000007000b7210 */ /* 0x000fca0007ffe1ff */
[----:B------:R-:W-:-:S05]  /*05b0*/  IMAD R0, R4, c[0x0][0x538], R11 ;  /* 0x00014e0004007a24 */ /* 0x000fca00078e020b */
[----:B------:R-:W-:Y:S01]  /*05c0*/  ISETP.GT.AND P0, PT, R0, UR4, PT ;  /* 0x0000000400007c0c */ /* 0x000fe2000bf04270 */
[----:B------:R-:W-:-:S12]  /*05d0*/  BRA.DIV ~URZ, `(.L_x_577) ;  /* 0x000205427f007947 */ /* 0x000fd8000b800000 */
[----:B------:R-:W-:-:S04]  /*05e0*/  VOTE.ANY R7, PT, !P0 ;  /* 0x0000000000077806 */ /* 0x000fc800040e0100 */
.L_x_797:
[----:B------:R-:W1:Y:S02]  /*05f0*/  POPC R0, R7 ;  /* 0x0000000700007309 */ /* 0x000e640000000000 */
[----:B-12---:R-:W-:Y:S01]  /*0600*/  IADD3 R247, R0, R6, RZ ;  /* 0x0000000600f77210 */ /* 0x006fe20007ffe0ff */
[----:B------:R-:W-:Y:S05]  /*0610*/  BRA.DIV ~URZ, `(.L_x_578) ;  /* 0x000205527f007947 */ /* 0x000fea000b800000 */
[----:B------:R1:W2:Y:S01]  /*0620*/  SHFL.IDX PT, R245, R10, R0, 0x1f ;  /* 0x00001f000af57589 */ /* 0x0002a200000e0000 */
[----:B------:R-:W-:-:S03]  /*0630*/  MOV R6, RZ ;  /* 0x000000ff00067202 */ /* 0x000fc60000000f00 */
[----:B------:R1:W3:Y:S04]  /*0640*/  SHFL.IDX PT, R10, R8, R0, 0x1f ;  /* 0x00001f00080a7589 */ /* 0x0002e800000e0000 */
.L_x_798:
[----:B------:R-:W-:Y:S01]  /*0650*/  ISETP.NE.AND P0, PT, R7, RZ, PT ;  /* 0x000000ff0700720c */ /* 0x000fe20003f05270 */
[----:B------:R-:W-:-:S12]  /*0660*/  BSSY B0, `(.L_x_579) ;  /* 0x0000005000007945 */ /* 0x000fd80003800000 */
[----:B------:R-:W-:Y:S05]  /*0670*/  @!P0 BRA `(.L_x_580) ;  /* 0x0000003000008947 */ /* 0x000fea0003800000 */
[----:B------:R-:W-:Y:S01]  /*0680*/  IADD3 R5, R0, -0x1, RZ ;  /* 0xffffffff00057810 */ /* 0x000fe20007ffe0ff */
[----:B------:R-:W-:Y:S05]  /*0690*/  BRA.DIV ~URZ, `(.L_x_581) ;  /* 0x000205b27f007947 */ /* 0x000fea000b800000 */
[----:B------:R4:W1:Y:S02]  /*06a0*/  SHFL.IDX PT, R6, R4, R5, 0x1f ;  /* 0x00001f0504067589 */ /* 0x00086400000e0000 */
.L_x_580:
[----:B------:R-:W-:Y:S05]  /*06b0*/  BSYNC B0 ;  /* 0x0000000000007941 */ /* 0x000fea0003800000 */
.L_x_579:
[----:B---3--:R-:W-:Y:S01]  /*06c0*/  ISETP.NE.AND P0, PT, R10, 0x1, PT ;  /* 0x000000010a00780c */ /* 0x008fe20003f05270 */
[----:B-1----:R-:W-:Y:S01]  /*06d0*/  IMAD R244, R6, c[0x0][0x538], R11 ;  /* 0x00014e0006f47a24 */ /* 0x002fe200078e020b */
[----:B------:R-:W-:Y:S04]  /*06e0*/  BSSY B0, `(.L_x_582) ;  /* 0x0000085000007945 */ /* 0x000fe80003800000 */
[----:B------:R-:W-:-:S07]  /*06f0*/  IADD3 R9, -R244, UR4, RZ ;  /* 0x00000004f4097c10 */ /* 0x000fce000fffe1ff */
[----:B------:R-:W-:Y:S05]  /*0700*/  @!P0 BRA `(.L_x_583) ;  /* 0x000003e000008947 */ /* 0x000fea0003800000 */
[-C--:B--2---:R-:W-:Y:S02]  /*0710*/  IABS R0, R245.reuse ;  /* 0x000000f500007213 */ /* 0x084fe40000000000 */
[----:B------:R-:W-:-:S03]  /*0720*/  IABS R6, R245 ;  /* 0x000000f500067213 */ /* 0x000fc60000000000 */
[----:B----4-:R-:W-:Y:S01]  /*0730*/  IMAD.MOV.U32 R5, RZ, RZ, R0 ;  /* 0x000000ffff057224 */ /* 0x010fe200078e0000 */
[----:B------:R-:W-:-:S03]  /*0740*/  IABS R0, R10 ;  /* 0x0000000a00007213 */ /* 0x000fc60000000000 */
[----:B------:R-:W1:Y:S02]  /*0750*/  I2F.RP R2, R5 ;  /* 0x0000000500027306 */ /* 0x000e640000209400 */
[----:B------:R-:W-:Y:S01]  /*0760*/  IMAD.MOV.U32 R8, RZ, RZ, R0 ;  /* 0x000000ffff087224 */ /* 0x000fe200078e0000 */
[----:B------:R-:W-:-:S05]  /*0770*/  IABS R0, R9 ;  /* 0x0000000900007213 */ /* 0x000fca0000000000 */
[----:B------:R-:W-:Y:S08]  /*0780*/  I2F.RP R7, R8 ;  /* 0x0000000800077306 */ /* 0x000ff00000209400 */
[----:B-1----:R-:W1:Y:S02]  /*0790*/  MUFU.RCP R2, R2 ;  /* 0x0000000200027308 */ /* 0x002e640000001000 */
[----:B-1----:R-:W-:-:S06]  /*07a0*/  IADD3 R2, R2, 0xffffffe, RZ ;  /* 0x0ffffffe02027810 */ /* 0x002fcc0007ffe0ff */
[----:B------:R-:W1:Y:S02]  /*07b0*/  F2I.FTZ.U32.TRUNC.NTZ R3, R2 ;  /* 0x0000000200037305 */ /* 0x000e64000021f000 */
        /* <DEDUP_REMOVED lines=51> */
.L_x_583:
[----:B------:R-:W-:-:S04]  /*0af0*/  IMAD.MOV.U32 R2, RZ, RZ, 0x4 ;  /* 0x00000004ff027424 */ /* 0x000fc800078e00ff */
[----:B------:R-:W-:-:S05]  /*0b00*/  IMAD.WIDE R2, R247, R2, c[0x0][0x590] ;  /* 0x00016400f7027625 */ /* 0x000fca00078e0202 */
        /* <DEDUP_REMOVED lines=12> */
[----:B----4-:R-:W-:Y:S01]  /*0bd0*/  IMAD R4, R2, R6, RZ ;  /* 0x0000000602047224 */ /* 0x010fe200078e02ff */
        /* <DEDUP_REMOVED lines=53> */
.L_x_584:
[----:B------:R-:W-:Y:S05]  /*0f30*/  BSYNC B0 ;  /* 0x0000000000007941 */ /* 0x000fea0003800000 */
.L_x_582:
[----:B------:R-:W-:-:S04]  /*0f40*/  LOP3.LUT R0, RZ, R0, RZ, 0x33, !PT ;  /* 0x00000000ff007212 */ /* 0x000fc800078e33ff */
[----:B------:R-:W-:Y:S01]  /*0f50*/  IADD3 R245, R0, R245, RZ ;  /* 0x000000f500f57210 */ /* 0x000fe20007ffe0ff */
[----:B------:R-:W-:Y:S05]  /*0f60*/  BRA `(.L_x_585) ;  /* 0x0000004000007947 */ /* 0x000fea0003800000 */
.L_x_573:
[----:B--2---:R-:W-:Y:S01]  /*0f70*/  IMAD.MOV.U32 R245, RZ, RZ, RZ ;  /* 0x000000fffff57224 */ /* 0x004fe200078e00ff */
[----:B------:R-:W-:Y:S01]  /*0f80*/  MOV R246, RZ ;  /* 0x000000ff00f67202 */ /* 0x000fe20000000f00 */
[----:B------:R-:W-:Y:S01]  /*0f90*/  IMAD.U32 R244, RZ, RZ, UR4 ;  /* 0x00000004fff47e24 */ /* 0x000fe2000f8e00ff */
[----:B------:R-:W-:Y:S02]  /*0fa0*/  MOV R247, c[0x0][0x53c] ;  /* 0x00014f0000f77a02 */ /* 0x000fe40000000f00 */
.L_x_585:
[----:B------:R-:W-:Y:S01]  /*0fb0*/  ISETP.NE.AND P0, PT, R12, RZ, PT ;  /* 0x000000ff0c00720c */ /* 0x000fe20003f05270 */
[----:B------:R-:W-:-:S12]  /*0fc0*/  WARPSYNC 0xffffffff ;  /* 0xffffffff00007948 */ /* 0x000fd80003800000 */
[----:B------:R1:W-:Y:S04]  /*0fd0*/  @!P0 STS.128 [0x18100], R244 ;  /* 0x018100f4ff008388 */ /* 0x0003e80000000c00 */
[----:B------:R-:W-:Y:S06]  /*0fe0*/  BAR.ARV 0x5, 0x100 ;  /* 0x0144000000007b1d */ /* 0x000fec0000002000 */
.L_x_571:
[----:B-12---:R-:W-:-:S13]  /*0ff0*/  ISETP.GE.AND P0, PT, R247, c[0x0][0x53c], PT ;  /* 0x00014f00f7007a0c */ /* 0x006fda0003f06270 */
[----:B------:R-:W-:Y:S05]  /*1000*/  @P0 EXIT ;  /* 0x000000000000094d */ /* 0x000fea0003800000 */
[----:B------:R-:W1:Y:S02]  /*1010*/  S2R R18, SR_TID.X ;  /* 0x0000000000127919 */ /* 0x000e640000002100 */
[----:B-1----:R-:W-:-:S04]  /*1020*/  SHF.R.S32.HI R13, RZ, 0x1f, R18 ;  /* 0x0000001fff0d7819 */ /* 0x002fc80000011412 */
[CC--:B------:R-:W-:Y:S02]  /*1030*/  LEA.HI R14, R13.reuse, R18.reuse, RZ, 0x3 ;  /* 0x000000120d0e7211 */ /* 0x0c0fe400078f18ff */
[-C--:B------:R-:W-:Y:S02]  /*1040*/  LEA.HI R3, R13, R18.reuse, RZ, 0x4 ;  /* 0x000000120d037211 */ /* 0x080fe400078f20ff */
[----:B------:R-:W-:Y:S02]  /*1050*/  SHF.R.S32.HI R19, RZ, 0x3, R14 ;  /* 0x00000003ff137819 */ /* 0x000fe4000001140e */
[----:B------:R-:W-:Y:S02]  /*1060*/  LOP3.LUT R2, R14, 0xfffffff8, RZ, 0xc0, !PT ;  /* 0xfffffff80e027812 */ /* 0x000fe400078ec0ff */
[----:B------:R-:W-:Y:S01]  /*1070*/  LOP3.LUT R0, R3, 0xfffffff0, RZ, 0xc0, !PT ;  /* 0xfffffff003007812 */ /* 0x000fe200078ec0ff */
[----:B------:R-:W-:Y:S01]  /*1080*/  IMAD.SHL.U32 R5, R19, 0x40, RZ ;  /* 0x0000004013057824 */ /* 0x000fe200078e00ff */
[----:B------:R-:W-:Y:S01]  /*1090*/  SHF.R.S32.HI R4, RZ, 0x4, R3 ;  /* 0x00000004ff047819 */ /* 0x000fe20000011403 */
[C---:B------:R-:W-:Y:S01]  /*10a0*/  IMAD.IADD R8, R18.reuse, 0x1, -R2 ;  /* 0x0000000112087824 */ /* 0x040fe200078e0a02 */
[----:B------:R-:W-:Y:S01]  /*10b0*/  LEA.HI R11, R13, R18, RZ, 0x5 ;  /* 0x000000120d0b7211 */ /* 0x000fe200078f28ff */
[----:B------:R-:W-:Y:S01]  /*10c0*/  IMAD.IADD R0, R18, 0x1, -R0 ;  /* 0x0000000112007824 */ /* 0x000fe200078e0a00 */
[----:B------:R-:W-:Y:S01]  /*10d0*/  LOP3.LUT R2, R5, 0x1c0, RZ, 0xc0, !PT ;  /* 0x000001c005027812 */ /* 0x000fe200078ec0ff */
[----:B------:R-:W-:Y:S01]  /*10e0*/  IMAD.SHL.U32 R248, R8, 0x8, RZ ;  /* 0x0000000808f87824 */ /* 0x000fe200078e00ff */
[----:B------:R-:W-:-:S02]  /*10f0*/  LEA.HI R3, R3, R4, RZ, 0x1 ;  /* 0x0000000403037211 */ /* 0x000fc400078f08ff */
[----:B------:R-:W-:Y:S02]  /*1100*/  SHF.R.S32.HI R6, RZ, 0x1f, R0 ;  /* 0x0000001fff067819 */ /* 0x000fe40000011400 */
[----:B------:R-:W-:Y:S02]  /*1110*/  SHF.R.U32.HI R5, RZ, 0x3, R2 ;  /* 0x00000003ff057819 */ /* 0x000fe40000011602 */
[----:B------:R-:W-:Y:S02]  /*1120*/  LOP3.LUT R3, R3, 0xfffffffe, RZ, 0xc0, !PT ;  /* 0xfffffffe03037812 */ /* 0x000fe400078ec0ff */
[----:B------:R-:W-:Y:S02]  /*1130*/  LOP3.LUT R2, R2, 0x38, R248, 0xf8, !PT ;  /* 0x0000003802027812 */ /* 0x000fe400078ef8f8 */
[----:B------:R-:W-:Y:S01]  /*1140*/  LEA.HI R10, R6, R0, RZ, 0x3 ;  /* 0x00000000060a7211 */ /* 0x000fe200078f18ff */
[----:B------:R-:W-:Y:S01]  /*1150*/  IMAD.IADD R12, R4, 0x1, -R3 ;  /* 0x00000001040c7824 */ /* 0x000fe200078e0a03 */
[----:B------:R-:W-:Y:S01]  /*1160*/  LOP3.LUT R9, R2, R5, RZ, 0x3c, !PT ;  /* 0x0000000502097212 */ /* 0x000fe200078e3cff */
[----:B------:R-:W-:Y:S01]  /*1170*/  IMAD.SHL.U32 R3, R8, 0x40, RZ ;  /* 0x0000004008037824 */ /* 0x000fe200078e00ff */
[----:B------:R-:W-:-:S02]  /*1180*/  LOP3.LUT R2, R10, 0xfffffff8, RZ, 0xc0, !PT ;  /* 0xfffffff80a027812 */ /* 0x000fc400078ec0ff */
[----:B------:R-:W-:Y:S02]  /*1190*/  LEA.HI R15, R13, R18, RZ, 0x2 ;  /* 0x000000120d0f7211 */ /* 0x000fe400078f10ff */
[----:B------:R-:W-:Y:S01]  /*11a0*/  SHF.R.S32.HI R6, RZ, 0x5, R11 ;  /* 0x00000005ff067819 */ /* 0x000fe2000001140b */
[----:B------:R-:W-:Y:S01]  /*11b0*/  IMAD.IADD R7, R0, 0x1, -R2 ;  /* 0x0000000100077824 */ /* 0x000fe200078e0a02 */
[----:B------:R-:W-:Y:S02]  /*11c0*/  LOP3.LUT R0, R3, 0x1c0, RZ, 0xc0, !PT ;  /* 0x000001c003007812 */ /* 0x000fe400078ec0ff */
[----:B------:R-:W-:Y:S02]  /*11d0*/  LOP3.LUT R3, R11, 0xffffffe0, RZ, 0xc0, !PT ;  /* 0xffffffe00b037812 */ /* 0x000fe400078ec0ff */
[--C-:B------:R-:W-:Y:S02]  /*11e0*/  SHF.R.S32.HI R241, RZ, 0x2, R15.reuse ;  /* 0x00000002fff17819 */ /* 0x100fe4000001140f */
[----:B------:R-:W-:Y:S01]  /*11f0*/  SHF.R.S32.HI R4, RZ, 0x1f, R15 ;  /* 0x0000001fff047819 */ /* 0x000fe2000001140f */
[----:B------:R-:W-:Y:S01]  /*1200*/  IMAD.IADD R17, R18, 0x1, -R3 ;  /* 0x0000000112117824 */ /* 0x000fe200078e0a03 */
[----:B------:R-:W-:-:S02]  /*1210*/  LOP3.LUT R5, R0, 0x8, R14, 0xf8, !PT ;  /* 0x0000000800057812 */ /* 0x000fc400078ef80e */
[----:B------:R-:W-:Y:S02]  /*1220*/  SHF.R.U32.HI R2, RZ, 0x3, R0 ;  /* 0x00000003ff027819 */ /* 0x000fe40000011600 */
[----:B------:R-:W-:Y:S02]  /*1230*/  SHF.R.S32.HI R0, RZ, 0x1f, R11 ;  /* 0x0000001fff007819 */ /* 0x000fe4000001140b */
[----:B------:R-:W-:Y:S02]  /*1240*/  LEA.HI R4, R4, R241, RZ, 0x3 ;  /* 0x000000f104047211 */ /* 0x000fe400078f18ff */
[----:B------:R-:W-:Y:S02]  /*1250*/  LOP3.LUT R14, R5, R2, RZ, 0x3c, !PT ;  /* 0x00000002050e7212 */ /* 0x000fe400078e3cff */
[----:B------:R-:W-:Y:S02]  /*1260*/  LEA.HI R0, R0, R6, RZ, 0x3 ;  /* 0x0000000600007211 */ /* 0x000fe400078f18ff */
[----:B------:R-:W-:-:S02]  /*1270*/  LEA.HI R5, R13, R18, RZ, 0x6 ;  /* 0x000000120d057211 */ /* 0x000fc400078f30ff */
[----:B------:R-:W-:Y:S02]  /*1280*/  LOP3.LUT R3, R4, 0xfffffff8, RZ, 0xc0, !PT ;  /* 0xfffffff804037812 */ /* 0x000fe400078ec0ff */
[----:B------:R-:W-:Y:S01]  /*1290*/  SHF.R.S32.HI R11, RZ, 0x1f, R17 ;  /* 0x0000001fff0b7819 */ /* 0x000fe20000011411 */
[----:B------:R-:W-:Y:S01]  /*12a0*/  IMAD.SHL.U32 R5, R5, 0x8, RZ ;  /* 0x0000000805057824 */ /* 0x000fe200078e00ff */
[----:B------:R-:W-:Y:S01]  /*12b0*/  LOP3.LUT R2, R0, 0xffffff8, RZ, 0xc0, !PT ;  /* 0x0ffffff800027812 */ /* 0x000fe200078ec0ff */
[----:B------:R-:W-:Y:S01]  /*12c0*/  IMAD.IADD R0, R241, 0x1, -R3 ;  /* 0x00000001f1007824 */ /* 0x000fe200078e0a03 */
[----:B------:R-:W-:Y:S02]  /*12d0*/  LEA.HI R11, R11, R17, RZ, 0x2 ;  /* 0x000000110b0b7211 */ /* 0x000fe400078f10ff */
[----:B------:R-:W-:Y:S01]  /*12e0*/  LOP3.LUT R215, R9, 0x7ffffe00, R5, 0xf8, !PT ;  /* 0x7ffffe0009d77812 */ /* 0x000fe200078ef805 */
[----:B------:R-:W-:Y:S01]  /*12f0*/  IMAD.IADD R3, R6, 0x1, -R2 ;  /* 0x0000000106037824 */ /* 0x000fe200078e0a02 */
[----:B------:R-:W-:Y:S01]  /*1300*/  SHF.R.S32.HI R2, RZ, 0x2, R11 ;  /* 0x00000002ff027819 */ /* 0x000fe2000001140b */
[----:B------:R-:W-:Y:S01]  /*1310*/  IMAD.SHL.U32 R5, R7, 0x40, RZ ;  /* 0x0000004007057824 */ /* 0x000fe200078e00ff */
[C---:B------:R-:W-:Y:S01]  /*1320*/  LOP3.LUT R4, R0.reuse, 0x1, RZ, 0xc0, !PT ;  /* 0x0000000100047812 */ /* 0x040fe200078ec0ff */
[----:B------:R-:W-:Y:S01]  /*1330*/  IMAD.SHL.U32 R215, R215, 0x2, RZ ;  /* 0x00000002d7d77824 */ /* 0x000fe200078e00ff */
[----:B------:R-:W-:Y:S01]  /*1340*/  LOP3.LUT P2, RZ, R0, 0x4, RZ, 0xc0, !PT ;  /* 0x0000000400ff7812 */ /* 0x000fe2000784c0ff */
[----:B------:R-:W-:Y:S01]  /*1350*/  IMAD R16, R3, 0x10, R2 ;  /* 0x0000001003107824 */ /* 0x000fe200078e0202 */
[----:B------:R-:W-:Y:S01]  /*1360*/  ISETP.NE.U32.AND P1, PT, R4, 0x1, PT ;  /* 0x000000010400780c */ /* 0x000fe20003f25070 */
[----:B------:R-:W-:Y:S01]  /*1370*/  IMAD.SHL.U32 R3, R12, 0x8, RZ ;  /* 0x000000080c037824 */ /* 0x000fe200078e00ff */
[----:B------:R-:W-:-:S02]  /*1380*/  LOP3.LUT R2, R5, 0x1c0, RZ, 0xc0, !PT ;  /* 0x000001c005027812 */ /* 0x000fc400078ec0ff */
[----:B------:R-:W-:Y:S01]  /*1390*/  LOP3.LUT R4, R15, 0xfffffffc, RZ, 0xc0, !PT ;  /* 0xfffffffc0f047812 */ /* 0x000fe200078ec0ff */
[----:B------:R-:W-:Y:S01]  /*13a0*/  STL [R1+0x3c], R16 ;  /* 0x00003c1001007387 */ /* 0x000fe20000100800 */
[C---:B------:R-:W-:Y:S01]  /*13b0*/  LOP3.LUT P0, RZ, R0.reuse, 0x2, RZ, 0xc0, !PT ;  /* 0x0000000200ff7812 */ /* 0x040fe2000780c0ff */
[----:B------:R-:W-:Y:S01]  /*13c0*/  IMAD.SHL.U32 R0, R0, 0x40, RZ ;  /* 0x0000004000007824 */ /* 0x000fe200078e00ff */
[----:B------:R-:W-:Y:S01]  /*13d0*/  LOP3.LUT R3, R2, 0x8, R3, 0xf8, !PT ;  /* 0x0000000802037812 */ /* 0x000fe200078ef803 */
[----:B------:R-:W-:Y:S01]  /*13e0*/  IMAD.IADD R18, R18, 0x1, -R4 ;  /* 0x0000000112127824 */ /* 0x000fe200078e0a04 */
[----:B------:R-:W-:Y:S02]  /*13f0*/  SHF.R.U32.HI R2, RZ, 0x3, R2 ;  /* 0x00000003ff027819 */ /* 0x000fe40000011602 */
[----:B------:R-:W-:Y:S01]  /*1400*/  LOP3.LUT P6, RZ, R7, 0x2, RZ, 0xc0, !PT ;  /* 0x0000000207ff7812 */ /* 0x000fe200078cc0ff */
[----:B------:R-:W-:Y:S01]  /*1410*/  IMAD.SHL.U32 R128, R18, 0x8, RZ ;  /* 0x0000000812807824 */ /* 0x000fe200078e00ff */
[----:B------:R-:W-:Y:S01]  /*1420*/  LOP3.LUT R5, R3, R2, RZ, 0x3c, !PT ;  /* 0x0000000203057212 */ /* 0x000fe200078e3cff */
[----:B------:R-:W-:Y:S01]  /*1430*/  IMAD.SHL.U32 R3, R10, 0x40, RZ ;  /* 0x000000400a037824 */ /* 0x000fe200078e00ff */
[----:B------:R-:W-:Y:S01]  /*1440*/  LOP3.LUT R2, R0, 0x1c0, RZ, 0xc0, !PT ;  /* 0x000001c000027812 */ /* 0x000fe200078ec0ff */
[C---:B------:R-:W-:Y:S01]  /*1450*/  IMAD.SHL.U32 R0, R6.reuse, 0x400, RZ ;  /* 0x0000040006007824 */ /* 0x040fe200078e00ff */
[----:B------:R-:W-:Y:S01]  /*1460*/  LOP3.LUT P5, RZ, R7, 0x4, RZ, 0xc0, !PT ;  /* 0x0000000407ff7812 */ /* 0x000fe200078ac0ff */
[----:B------:R-:W-:Y:S01]  /*1470*/  IMAD.SHL.U32 R6, R6, 0x200, RZ ;  /* 0x0000020006067824 */ /* 0x000fe200078e00ff */
[----:B------:R-:W-:Y:S01]  /*1480*/  SHF.R.U32.HI R13, RZ, 0x3, R2 ;  /* 0x00000003ff0d7819 */ /* 0x000fe20000011602 */
[----:B------:R-:W-:Y:S01]  /*1490*/  IMAD R9, R18, 0x2, R0 ;  /* 0x0000000212097824 */ /* 0x000fe200078e0200 */
[----:B------:R-:W-:Y:S01]  /*14a0*/  LOP3.LUT R7, R2, 0x18, R128, 0xf8, !PT ;  /* 0x0000001802077812 */ /* 0x000fe200078ef880 */
[----:B------:R1:W-:Y:S01]  /*14b0*/  STL [R1+0x10], R2 ;  /* 0x0000100201007387 */ /* 0x0003e20000100800 */
[----:B------:R-:W-:Y:S01]  /*14c0*/  LOP3.LUT R4, R13, R2, RZ, 0xfc, !PT ;  /* 0x000000020d047212 */ /* 0x000fe200078efcff */
[----:B------:R-:W-:Y:S01]  /*14d0*/  IMAD.MOV.U32 R10, RZ, RZ, 0x40 ;  /* 0x00000040ff0a7424 */ /* 0x000fe200078e00ff */
[----:B------:R-:W-:Y:S01]  /*14e0*/  LOP3.LUT R235, R6, R7, R13, 0xf6, !PT ;  /* 0x0000000706eb7212 */ /* 0x000fe200078ef60d */
[C---:B------:R-:W-:Y:S01]  /*14f0*/  IMAD R6, R8.reuse, 0x20, R19 ;  /* 0x0000002008067824 */ /* 0x040fe200078e0213 */
[----:B------:R-:W-:Y:S01]  /*1500*/  LOP3.LUT R3, R3, 0xfffffe00, RZ, 0xc0, !PT ;  /* 0xfffffe0003037812 */ /* 0x000fe200078ec0ff */
[----:B------:R-:W-:Y:S01]  /*1510*/  STL [R1+0x14], R13 ;  /* 0x0000140d01007387 */ /* 0x000fe20000100800 */
[----:B------:R-:W-:Y:S01]  /*1520*/  LOP3.LUT P4, RZ, R8, 0x2, RZ, 0xc0, !PT ;  /* 0x0000000208ff7812 */ /* 0x000fe2000788c0ff */
[----:B------:R-:W-:Y:S01]  /*1530*/  IMAD.IADD R9, R9, 0x1, R4 ;  /* 0x0000000109097824 */ /* 0x000fe200078e0204 */
[CC--:B------:R-:W-:Y:S01]  /*1540*/  IADD3 R4, R5.reuse, R3.reuse, R0 ;  /* 0x0000000305047210 */ /* 0x0c0fe20007ffe000 */
[----:B------:R2:W-:Y:S01]  /*1550*/  STL [R1+0x34], R6 ;  /* 0x0000340601007387 */ /* 0x0005e20000100800 */
[C---:B------:R-:W-:Y:S01]  /*1560*/  LEA.HI R0, R18.reuse, R18, RZ, 0x1 ;  /* 0x0000001212007211 */ /* 0x040fe200078f08ff */
[----:B------:R-:W-:Y:S01]  /*1570*/  IMAD.SHL.U32 R140, R18, 0x4, RZ ;  /* 0x00000004128c7824 */ /* 0x000fe200078e00ff */
[----:B------:R-:W-:-:S02]  /*1580*/  LOP3.LUT R5, R5, R3, RZ, 0xfc, !PT ;  /* 0x0000000305057212 */ /* 0x000fc400078efcff */
[----:B------:R-:W-:Y:S02]  /*1590*/  LOP3.LUT R3, R0, 0x1ffffffe, RZ, 0xc0, !PT ;  /* 0x1ffffffe00037812 */ /* 0x000fe400078ec0ff */
[----:B------:R-:W-:Y:S02]  /*15a0*/  LOP3.LUT P3, RZ, R8, 0x4, RZ, 0xc0, !PT ;  /* 0x0000000408ff7812 */ /* 0x000fe4000786c0ff */
[----:B------:R-:W-:Y:S01]  /*15b0*/  LEA R9, R9, 0x80, 0x1 ;  /* 0x0000008009097811 */ /* 0x000fe200078e08ff */
[----:B------:R-:W-:Y:S01]  /*15c0*/  IMAD.IADD R3, R18, 0x1, -R3 ;  /* 0x0000000112037824 */ /* 0x000fe200078e0a03 */
[----:B------:R-:W-:Y:S02]  /*15d0*/  SEL R0, R10, 0xffffffc0, !P3 ;  /* 0xffffffc00a007807 */ /* 0x000fe40005800000 */
[----:B------:R-:W-:Y:S01]  /*15e0*/  LEA R198, R4, 0xc100, 0x1 ;  /* 0x0000c10004c67811 */ /* 0x000fe200078e08ff */
[----:B-1----:R-:W-:Y:S01]  /*15f0*/  IMAD R2, R12, 0x200, R14 ;  /* 0x000002000c027824 */ /* 0x002fe200078e020e */
[----:B------:R-:W-:Y:S01]  /*1600*/  LEA R192, R5, 0x100, 0x1 ;  /* 0x0000010005c07811 */ /* 0x000fe200078e08ff */
[----:B------:R-:W-:Y:S01]  /*1610*/  IMAD.MOV.U32 R12, RZ, RZ, 0x20 ;  /* 0x00000020ff0c7424 */ /* 0x000fe200078e00ff */
[----:B------:R-:W-:-:S02]  /*1620*/  SEL R7, R10, 0xffffffc0, !P2 ;  /* 0xffffffc00a077807 */ /* 0x000fc40005000000 */
[----:B------:R-:W-:Y:S01]  /*1630*/  LEA R147, R2, 0x6100, 0x1 ;  /* 0x0000610002937811 */ /* 0x000fe200078e08ff */
[----:B------:R-:W-:Y:S01]  /*1640*/  IMAD R2, R3, 0x8, R16 ;  /* 0x0000000803027824 */ /* 0x000fe200078e0210 */
[C---:B------:R-:W-:Y:S02]  /*1650*/  SEL R8, R12.reuse, 0xffffffe0, !P0 ;  /* 0xffffffe00c087807 */ /* 0x040fe40004000000 */
[C---:B------:R-:W-:Y:S01]  /*1660*/  IADD3 R202, R147.reuse, 0x20, RZ ;  /* 0x0000002093ca7810 */ /* 0x040fe20007ffe0ff */
[----:B------:R-:W-:Y:S01]  /*1670*/  IMAD.IADD R197, R147, 0x1, R0 ;  /* 0x0000000193c57824 */ /* 0x000fe200078e0200 */
[----:B--2---:R-:W-:Y:S01]  /*1680*/  LOP3.LUT R6, R11, 0x7ffffffc, RZ, 0xc0, !PT ;  /* 0x7ffffffc0b067812 */ /* 0x004fe200078ec0ff */
[----:B------:R1:W-:Y:S01]  /*1690*/  STL [R1], R2 ;  /* 0x0000000201007387 */ /* 0x0003e20000100800 */
[----:B------:R-:W-:Y:S02]  /*16a0*/  @P4 IADD3 R202, R147, -0x20, RZ ;  /* 0xffffffe093ca4810 */ /* 0x000fe40007ffe0ff */
[----:B------:R-:W-:Y:S01]  /*16b0*/  SEL R3, R12, 0xffffffe0, !P6 ;  /* 0xffffffe00c037807 */ /* 0x000fe20007000000 */
[----:B------:R-:W-:Y:S01]  /*16c0*/  IMAD.IADD R6, R17, 0x1, -R6 ;  /* 0x0000000111067824 */ /* 0x000fe200078e0a06 */
[----:B------:R-:W-:Y:S01]  /*16d0*/  STL [R1+0x18], R9 ;  /* 0x0000180901007387 */ /* 0x000fe20000100800 */
[----:B------:R-:W-:Y:S01]  /*16e0*/  IMAD.IADD R194, R0, 0x1, R202 ;  /* 0x0000000100c27824 */ /* 0x000fe200078e02ca */
[----:B------:R-:W-:Y:S01]  /*16f0*/  IADD3 R143, R140, 0x20, RZ ;  /* 0x000000208c8f7810 */ /* 0x000fe20007ffe0ff */
[----:B------:R-:W-:Y:S01]  /*1700*/  IMAD.SHL.U32 R237, R6, 0x2, RZ ;  /* 0x0000000206ed7824 */ /* 0x000fe200078e00ff */
[C---:B------:R-:W-:Y:S01]  /*1710*/  IADD3 R6, R9.reuse, -0x10, RZ ;  /* 0xfffffff009067810 */ /* 0x040fe20007ffe0ff */
[----:B------:R-:W-:Y:S01]  /*1720*/  IMAD.IADD R199, R198, 0x1, R3 ;  /* 0x00000001c6c77824 */ /* 0x000fe200078e0203 */
[----:B------:R-:W-:Y:S01]  /*1730*/  @P1 IADD3 R6, R9, 0x10, RZ ;  /* 0x0000001009061810 */ /* 0x000fe20007ffe0ff */
[----:B------:R-:W-:Y:S01]  /*1740*/  IMAD.IADD R193, R3, 0x1, R192 ;  /* 0x0000000103c17824 */ /* 0x000fe200078e02c0 */
[C---:B------:R-:W-:Y:S01]  /*1750*/  IADD3 R142, R140.reuse, 0x40, RZ ;  /* 0x000000408c8e7810 */ /* 0x040fe20007ffe0ff */
[----:B------:R-:W-:Y:S01]  /*1760*/  IMAD.IADD R131, R140, 0x1, R143 ;  /* 0x000000018c837824 */ /* 0x000fe200078e028f */
[----:B------:R-:W-:Y:S01]  /*1770*/  LEA R235, R235, 0x100, 0x1 ;  /* 0x00000100ebeb7811 */ /* 0x000fe200078e08ff */
[--C-:B------:R-:W-:Y:S01]  /*1780*/  IMAD.IADD R0, R8, 0x1, R6.reuse ;  /* 0x0000000108007824 */ /* 0x100fe200078e0206 */
[----:B------:R-:W-:Y:S01]  /*1790*/  STL [R1+0x24], R6 ;  /* 0x0000240601007387 */ /* 0x000fe20000100800 */
[----:B------:R-:W-:Y:S01]  /*17a0*/  IMAD.IADD R3, R7, 0x1, R6 ;  /* 0x0000000107037824 */ /* 0x000fe200078e0206 */
[C---:B------:R-:W-:Y:S01]  /*17b0*/  IADD3 R146, R140.reuse, 0x10, RZ ;  /* 0x000000108c927810 */ /* 0x040fe20007ffe0ff */
[C---:B------:R-:W-:Y:S01]  /*17c0*/  IMAD.IADD R130, R140.reuse, 0x1, R142 ;  /* 0x000000018c827824 */ /* 0x040fe200078e028e */
[----:B------:R2:W-:Y:S01]  /*17d0*/  STL [R1+0x28], R0 ;  /* 0x0000280001007387 */ /* 0x0005e20000100800 */
[C---:B------:R-:W-:Y:S01]  /*17e0*/  IADD3 R145, R140.reuse, 0x30, RZ ;  /* 0x000000308c917810 */ /* 0x040fe20007ffe0ff */
[----:B------:R-:W-:Y:S01]  /*17f0*/  IMAD.IADD R236, R235, 0x1, R7 ;  /* 0x00000001ebec7824 */ /* 0x000fe200078e0207 */
[----:B------:R-:W-:Y:S01]  /*1800*/  IADD3 R144, R140, 0x50, RZ ;  /* 0x000000508c907810 */ /* 0x000fe20007ffe0ff */
[----:B------:R3:W-:Y:S01]  /*1810*/  STL [R1+0x30], R3 ;  /* 0x0000300301007387 */ /* 0x0007e20000100800 */
[----:B-1----:R-:W-:-:S02]  /*1820*/  SEL R2, R10, 0xffffffc0, !P5 ;  /* 0xffffffc00a027807 */ /* 0x002fc40006800000 */
[C---:B------:R-:W-:Y:S02]  /*1830*/  IADD3 R213, R202.reuse, 0x800, RZ ;  /* 0x00000800cad57810 */ /* 0x040fe40007ffe0ff */
[----:B------:R-:W-:Y:S01]  /*1840*/  IADD3 R212, R202, 0x1000, RZ ;  /* 0x00001000cad47810 */ /* 0x000fe20007ffe0ff */
[----:B------:R-:W-:Y:S01]  /*1850*/  IMAD.IADD R201, R198, 0x1, R2 ;  /* 0x00000001c6c97824 */ /* 0x000fe200078e0202 */
[----:B------:R-:W-:Y:S01]  /*1860*/  IADD3 R211, R202, 0x1800, RZ ;  /* 0x00001800cad37810 */ /* 0x000fe20007ffe0ff */
[----:B------:R-:W-:Y:S01]  /*1870*/  IMAD.IADD R196, R2, 0x1, R192 ;  /* 0x0000000102c47824 */ /* 0x000fe200078e02c0 */
[C---:B------:R-:W-:Y:S01]  /*1880*/  IADD3 R210, R202.reuse, 0x2000, RZ ;  /* 0x00002000cad27810 */ /* 0x040fe20007ffe0ff */
[----:B------:R-:W-:Y:S01]  /*1890*/  IMAD.IADD R200, R199, 0x1, R2 ;  /* 0x00000001c7c87824 */ /* 0x000fe200078e0202 */
[----:B------:R-:W-:Y:S01]  /*18a0*/  IADD3 R209, R202, 0x2800, RZ ;  /* 0x00002800cad17810 */ /* 0x000fe20007ffe0ff */
[----:B------:R-:W-:Y:S01]  /*18b0*/  IMAD.IADD R195, R2, 0x1, R193 ;  /* 0x0000000102c37824 */ /* 0x000fe200078e02c1 */
[----:B------:R-:W-:-:S02]  /*18c0*/  IADD3 R208, R202, 0x3000, RZ ;  /* 0x00003000cad07810 */ /* 0x000fc40007ffe0ff */
[C---:B------:R-:W-:Y:S02]  /*18d0*/  IADD3 R207, R202.reuse, 0x3800, RZ ;  /* 0x00003800cacf7810 */ /* 0x040fe40007ffe0ff */
[C---:B------:R-:W-:Y:S02]  /*18e0*/  IADD3 R206, R202.reuse, 0x4000, RZ ;  /* 0x00004000cace7810 */ /* 0x040fe40007ffe0ff */
[C---:B------:R-:W-:Y:S01]  /*18f0*/  IADD3 R205, R202.reuse, 0x4800, RZ ;  /* 0x00004800cacd7810 */ /* 0x040fe20007ffe0ff */
[----:B--2---:R-:W-:Y:S01]  /*1900*/  IMAD.IADD R0, R7, 0x1, R0 ;  /* 0x0000000107007824 */ /* 0x004fe200078e0200 */
[C---:B------:R-:W-:Y:S02]  /*1910*/  IADD3 R204, R202.reuse, 0x5000, RZ ;  /* 0x00005000cacc7810 */ /* 0x040fe40007ffe0ff */
[----:B------:R-:W-:Y:S02]  /*1920*/  IADD3 R203, R202, 0x5800, RZ ;  /* 0x00005800cacb7810 */ /* 0x000fe40007ffe0ff */
[----:B------:R3:W-:Y:S04]  /*1930*/  STL [R1+0x2c], R0 ;  /* 0x00002c0001007387 */ /* 0x0007e80000100800 */
.L_x_794:
[----:B------:R-:W-:Y:S01]  /*1940*/  ISETP.NE.U32.AND P0, PT, RZ, c[0x0][0x370], PT ;  /* 0x0000dc00ff007a0c */ /* 0x000fe20003f05070 */
[----:B------:R-:W-:Y:S01]  /*1950*/  IMAD.MOV.U32 R14, RZ, RZ, 0x4 ;  /* 0x00000004ff0e7424 */ /* 0x000fe200078e00ff */
[----:B------:R-:W-:Y:S01]  /*1960*/  ISETP.NE.U32.AND P1, PT, RZ, c[0x0][0x360], PT ;  /* 0x0000d800ff007a0c */ /* 0x000fe20003f25070 */
[----:B------:R-:W-:Y:S01]  /*1970*/  IMAD.MOV.U32 R136, RZ, RZ, RZ ;  /* 0x000000ffff887224 */ /* 0x000fe200078e00ff */
[----:B------:R-:W-:Y:S01]  /*1980*/  ISETP.NE.AND.EX P2, PT, RZ, c[0x0][0x374], PT, P0 ;  /* 0x0000dd00ff007a0c */ /* 0x000fe20003f45300 */
[----:B------:R-:W-:Y:S01]  /*1990*/  IMAD.MOV.U32 R180, RZ, RZ, RZ ;  /* 0x000000ffffb47224 */ /* 0x000fe200078e00ff */
[----:B------:R-:W-:Y:S01]  /*19a0*/  ISETP.NE.AND.EX P0, PT, RZ, c[0x0][0x364], PT, P1 ;  /* 0x0000d900ff007a0c */ /* 0x000fe20003f05310 */
[----:B------:R-:W-:Y:S01]  /*19b0*/  IMAD.MOV.U32 R133, RZ, RZ, RZ ;  /* 0x000000ffff857224 */ /* 0x000fe200078e00ff */
[----:B------:R-:W-:Y:S01]  /*19c0*/  ISETP.NE.U32.AND P1, PT, RZ, c[0x0][0x348], PT ;  /* 0x0000d200ff007a0c */ /* 0x000fe20003f25070 */
[----:B------:R-:W-:Y:S01]  /*19d0*/  IMAD.MOV.U32 R13, RZ, RZ, RZ ;  /* 0x000000ffff0d7224 */ /* 0x000fe200078e00ff */
[----:B------:R-:W-:Y:S01]  /*19e0*/  ISETP.NE.U32.AND P6, PT, RZ, c[0x0][0x350], PT ;  /* 0x0000d400ff007a0c */ /* 0x000fe20003fc5070 */
[----:B------:R-:W-:Y:S01]  /*19f0*/  IMAD.WIDE R6, R247, R14, c[0x0][0x348] ;  /* 0x0000d200f7067625 */ /* 0x000fe200078e020e */
[----:B------:R-:W-:-:S02]  /*1a00*/  ISETP.NE.U32.AND P3, PT, RZ, c[0x0][0x358], PT ;  /* 0x0000d600ff007a0c */ /* 0x000fc40003f65070 */
[----:B------:R-:W-:Y:S01]  /*1a10*/  ISETP.NE.AND.EX P1, PT, RZ, c[0x0][0x34c], PT, P1 ;  /* 0x0000d300ff007a0c */ /* 0x000fe20003f25310 */
[CC--:B------:R-:W-:Y:S01]  /*1a20*/  IMAD.WIDE R4, R247.reuse, R14.reuse, c[0x0][0x350] ;  /* 0x0000d400f7047625 */ /* 0x0c0fe200078e020e */
[----:B------:R-:W-:Y:S02]  /*1a30*/  ISETP.NE.AND.EX P6, PT, RZ, c[0x0][0x354], PT, P6 ;  /* 0x0000d500ff007a0c */ /* 0x000fe40003fc5360 */
[----:B------:R-:W-:Y:S01]  /*1a40*/  ISETP.NE.AND.EX P3, PT, RZ, c[0x0][0x35c], PT, P3 ;  /* 0x0000d700ff007a0c */ /* 0x000fe20003f65330 */
[----:B------:R-:W-:-:S04]  /*1a50*/  @P2 IMAD.WIDE R10, R247, R14, c[0x0][0x370] ;  /* 0x0000dc00f70a2625 */ /* 0x000fc800078e020e */
[CC--:B------:R-:W-:Y:S01]  /*1a60*/  @P0 IMAD.WIDE R8, R247.reuse, R14.reuse, c[0x0][0x360] ;  /* 0x0000d800f7080625 */ /* 0x0c0fe200078e020e */
[----:B------:R1:W5:Y:S03]  /*1a70*/  @P2 LDG.E R136, [R10.64] ;  /* 0x000000060a882981 */ /* 0x000366000c1e1900 */
[----:B---3--:R-:W-:Y:S01]  /*1a80*/  IMAD.WIDE R2, R247, R14, c[0x0][0x358] ;  /* 0x0000d600f7027625 */ /* 0x008fe200078e020e */
[----:B------:R1:W5:Y:S04]  /*1a90*/  @P0 LDG.E R239, [R8.64] ;  /* 0x0000000608ef0981 */ /* 0x000368000c1e1900 */
[----:B------:R1:W5:Y:S04]  /*1aa0*/  @P1 LDG.E R180, [R6.64] ;  /* 0x0000000606b41981 */ /* 0x000368000c1e1900 */
[----:B------:R1:W5:Y:S04]  /*1ab0*/  @P6 LDG.E R133, [R4.64] ;  /* 0x0000000604856981 */ /* 0x000368000c1e1900 */
[----:B------:R1:W5:Y:S01]  /*1ac0*/  @P3 LDG.E R13, [R2.64] ;  /* 0x00000006020d3981 */ /* 0x000362000c1e1900 */
[----:B------:R-:W-:-:S05]  /*1ad0*/  LOP3.LUT R20, R246, 0xffff, RZ, 0xc0, !PT ;  /* 0x0000fffff6147812 */ /* 0x000fca00078ec0ff */
[----:B------:R1:W-:Y:S01]  /*1ae0*/  STL [R1+0x4], R20 ;  /* 0x0000041401007387 */ /* 0x0003e20000100800 */
[----:B------:R-:W-:Y:S01]  /*1af0*/  YIELD ;  /* 0x0000000000007946 */ /* 0x000fe20003800000 */
[----:B------:R-:W-:Y:S05]  /*1b00*/  @P0 BRA `(.L_x_586) ;  /* 0x0000005000000947 */ /* 0x000fea0003800000 */
[----:B-----5:R-:W-:Y:S01]  /*1b10*/  MOV R239, c[0x0][0x168] ;  /* 0x00005a0000ef7a02 */ /* 0x020fe20000000f00 */
[----:B------:R-:W-:Y:S05]  /*1b20*/  @!P1 BRA `(.L_x_586) ;  /* 0x0000003000009947 */ /* 0x000fea0003800000 */
[----:B-1----:R-:W2:Y:S04]  /*1b30*/  LDG.E R8, [R6.64] ;  /* 0x0000000606087981 */ /* 0x002ea8000c1e1900 */
[----:B------:R-:W2:Y:S02]  /*1b40*/  LDG.E R0, [R6.64+0x4] ;  /* 0x0000040606007981 */ /* 0x000ea4000c1e1900 */
[----:B--2---:R-:W-:Y:S02]  /*1b50*/  IADD3 R239, -R8, R0, RZ ;  /* 0x0000000008ef7210 */ /* 0x004fe40007ffe1ff */
.L_x_586:
[----:B------:R-:W-:-:S04]  /*1b60*/  ISETP.NE.U32.AND P0, PT, RZ, c[0x0][0x368], PT ;  /* 0x0000da00ff007a0c */ /* 0x000fc80003f05070 */
[----:B------:R-:W-:-:S13]  /*1b70*/  ISETP.NE.AND.EX P0, PT, RZ, c[0x0][0x36c], PT, P0 ;  /* 0x0000db00ff007a0c */ /* 0x000fda0003f05300 */
[----:B------:R-:W-:Y:S05]  /*1b80*/  @!P0 BRA `(.L_x_587) ;  /* 0x0000003000008947 */ /* 0x000fea0003800000 */
[----:B-1----:R-:W-:-:S05]  /*1b90*/  IMAD.WIDE R4, R247, R14, c[0x0][0x368] ;  /* 0x0000da00f7047625 */ /* 0x002fca00078e020e */
[----:B------:R1:W5:Y:S01]  /*1ba0*/  LDG.E R11, [R4.64] ;  /* 0x00000006040b7981 */ /* 0x000362000c1e1900 */
[----:B------:R-:W-:Y:S05]  /*1bb0*/  BRA `(.L_x_588) ;  /* 0x0000005000007947 */ /* 0x000fea0003800000 */
.L_x_587:
[----:B-1----:R-:W-:Y:S01]  /*1bc0*/  MOV R11, c[0x0][0x1d0] ;  /* 0x00007400000b7a02 */ /* 0x002fe20000000f00 */
[----:B------:R-:W-:Y:S05]  /*1bd0*/  @!P6 BRA `(.L_x_588) ;  /* 0x000000300000e947 */ /* 0x000fea0003800000 */
[----:B------:R-:W2:Y:S04]  /*1be0*/  LDG.E R6, [R4.64] ;  /* 0x0000000604067981 */ /* 0x000ea8000c1e1900 */
[----:B------:R-:W2:Y:S02]  /*1bf0*/  LDG.E R0, [R4.64+0x4] ;  /* 0x0000040604007981 */ /* 0x000ea4000c1e1900 */
[----:B--2---:R-:W-:Y:S02]  /*1c00*/  IADD3 R11, -R6, R0, RZ ;  /* 0x00000000060b7210 */ /* 0x004fe40007ffe1ff */
.L_x_588:
[----:B------:R-:W2:Y:S04]  /*1c10*/  LDL.LU R7, [R1+0xc] ;  /* 0x00000c0001077983 */ /* 0x000ea80000300800 */
[----:B-1----:R1:W3:Y:S04]  /*1c20*/  @P3 LDG.E R5, [R2.64] ;  /* 0x0000000602053981 */ /* 0x0022e8000c1e1900 */
[----:B------:R1:W3:Y:S01]  /*1c30*/  @P3 LDG.E R4, [R2.64+0x4] ;  /* 0x0000040602043981 */ /* 0x0002e2000c1e1900 */
[----:B------:R-:W-:Y:S01]  /*1c40*/  IMAD.MOV.U32 R0, RZ, RZ, c[0x0][0x2c4] ;  /* 0x0000b100ff007624 */ /* 0x000fe200078e00ff */
[----:B------:R-:W-:Y:S01]  /*1c50*/  ISETP.NE.U32.AND P0, PT, RZ, c[0x0][0x378], PT ;  /* 0x0000de00ff007a0c */ /* 0x000fe20003f05070 */
[----:B------:R-:W-:-:S02]  /*1c60*/  IMAD.MOV.U32 R6, RZ, RZ, c[0x0][0x32c] ;  /* 0x0000cb00ff067624 */ /* 0x000fc400078e00ff */
[----:B-----5:R-:W-:Y:S01]  /*1c70*/  IMAD.MOV.U32 R134, RZ, RZ, R11 ;  /* 0x000000ffff867224 */ /* 0x020fe200078e000b */
[----:B------:R-:W-:Y:S02]  /*1c80*/  ISETP.NE.AND P2, PT, R0, 0x1, PT ;  /* 0x000000010000780c */ /* 0x000fe40003f45270 */
[----:B------:R-:W-:Y:S02]  /*1c90*/  ISETP.GE.AND P1, PT, R6, 0x1, PT ;  /* 0x000000010600780c */ /* 0x000fe40003f26270 */
[----:B------:R-:W-:Y:S01]  /*1ca0*/  ISETP.NE.AND.EX P0, PT, RZ, c[0x0][0x37c], PT, P0 ;  /* 0x0000df00ff007a0c */ /* 0x000fe20003f05300 */
[----:B------:R-:W-:Y:S02]  /*1cb0*/  IMAD.SHL.U32 R242, R245, 0x80, RZ ;  /* 0x00000080f5f27824 */ /* 0x000fe400078e00ff */
[----:B------:R-:W-:Y:S02]  /*1cc0*/  IMAD.MOV.U32 R78, RZ, RZ, c[0x0][0x228] ;  /* 0x00008a00ff4e7624 */ /* 0x000fe400078e00ff */
[----:B------:R-:W-:Y:S01]  /*1cd0*/  IMAD.IADD R10, R11, 0x1, -R136 ;  /* 0x000000010b0a7824 */ /* 0x000fe200078e0a88 */
[----:B------:R-:W-:-:S07]  /*1ce0*/  IADD3 R0, R242, 0x7f, RZ ;  /* 0x0000007ff2007810 */ /* 0x000fce0007ffe0ff */
[----:B-1----:R-:W-:-:S05]  /*1cf0*/  @P0 IMAD.WIDE R2, R247, R14, c[0x0][0x378] ;  /* 0x0000de00f7020625 */ /* 0x002fca00078e020e */
[----:B------:R1:W5:Y:S02]  /*1d00*/  @P0 LDG.E R134, [R2.64] ;  /* 0x0000000602860981 */ /* 0x000364000c1e1900 */
[----:B-1----:R-:W-:-:S05]  /*1d10*/  @P2 IMAD.HI.U32 R3, R0, c[0x0][0x2c8], RZ ;  /* 0x0000b20000032a27 */ /* 0x002fca00078e00ff */
[----:B------:R-:W-:Y:S02]  /*1d20*/  @P2 SHF.R.U32.HI R0, RZ, c[0x0][0x2cc], R3 ;  /* 0x0000b300ff002a19 */ /* 0x000fe40000011603 */
[----:B--2---:R-:W-:-:S04]  /*1d30*/  LOP3.LUT R7, R7, 0xfffffffd, RZ, 0xc0, !PT ;  /* 0xfffffffd07077812 */ /* 0x004fc800078ec0ff */
[----:B------:R-:W-:-:S04]  /*1d40*/  @P2 LOP3.LUT R7, R7, 0x2, RZ, 0xfc, !PT ;  /* 0x0000000207072812 */ /* 0x000fc800078efcff */
[----:B------:R-:W-:Y:S01]  /*1d50*/  LOP3.LUT R7, R7, 0xfffffffb, RZ, 0xc0, !PT ;  /* 0xfffffffb07077812 */ /* 0x000fe200078ec0ff */
[----:B---3--:R-:W-:-:S03]  /*1d60*/  @P3 IMAD.IADD R78, R4, 0x1, -R5 ;  /* 0x00000001044e3824 */ /* 0x008fc600078e0a05 */
[----:B------:R-:W-:Y:S01]  /*1d70*/  @P1 LOP3.LUT R7, R7, 0x4, RZ, 0xfc, !PT ;  /* 0x0000000407071812 */ /* 0x000fe200078efcff */
[----:B------:R-:W-:-:S04]  /*1d80*/  IMAD.IADD R238, R10, 0x1, R78 ;  /* 0x000000010aee7824 */ /* 0x000fc800078e024e */
[----:B------:R1:W-:Y:S01]  /*1d90*/  STL [R1+0xc], R7 ;  /* 0x00000c0701007387 */ /* 0x0003e20000100800 */
[C---:B------:R-:W-:Y:S02]  /*1da0*/  IADD3 R2, R238.reuse, 0x3f, RZ ;  /* 0x0000003fee027810 */ /* 0x040fe40007ffe0ff */
[----:B------:R-:W-:Y:S02]  /*1db0*/  IADD3 R150, R238, 0x1, -R239 ;  /* 0x00000001ee967810 */ /* 0x000fe40007ffe8ef */
[----:B------:R-:W-:-:S03]  /*1dc0*/  SHF.R.S32.HI R3, RZ, 0x1f, R2 ;  /* 0x0000001fff037819 */ /* 0x000fc60000011402 */
[----:B------:R-:W-:Y:S01]  /*1dd0*/  IMAD.IADD R0, R150, 0x1, R0 ;  /* 0x0000000196007824 */ /* 0x000fe200078e0200 */
[----:B------:R-:W-:-:S04]  /*1de0*/  LEA.HI R2, R3, R2, RZ, 0x6 ;  /* 0x0000000203027211 */ /* 0x000fc800078f30ff */
[----:B------:R-:W-:Y:S02]  /*1df0*/  IADD3 R3, R0, c[0x0][0x328], RZ ;  /* 0x0000ca0000037a10 */ /* 0x000fe40007ffe0ff */
[----:B------:R-:W-:Y:S01]  /*1e00*/  SHF.R.S32.HI R152, RZ, 0x6, R2 ;  /* 0x00000006ff987819 */ /* 0x000fe20000011402 */
        /* <DEDUP_REMOVED lines=11> */
.L_x_591:
[----:B------:R-:W-:-:S13]  /*1ec0*/  ISETP.NE.AND P0, PT, R6, 0x1, PT ;  /* 0x000000010600780c */ /* 0x000fda0003f05270 */
[----:B------:R-:W-:-:S05]  /*1ed0*/  @P0 IMAD.HI.U32 R0, R2, c[0x0][0x330], RZ ;  /* 0x0000cc0002000a27 */ /* 0x000fca00078e00ff */
[----:B------:R-:W-:Y:S02]  /*1ee0*/  @P0 SHF.R.U32.HI R2, RZ, c[0x0][0x334], R0 ;  /* 0x0000cd00ff020a19 */ /* 0x000fe40000011600 */
.L_x_592:
[----:B------:R-:W-:Y:S05]  /*1ef0*/  BSYNC B0 ;  /* 0x0000000000007941 */ /* 0x000fea0003800000 */
.L_x_590:
[----:B------:R-:W-:-:S05]  /*1f00*/  IMAD R2, R2, R6, c[0x0][0x32c] ;  /* 0x0000cb0002027624 */ /* 0x000fca00078e0206 */
[----:B------:R-:W-:-:S04]  /*1f10*/  IMNMX R3, R3, R2, PT ;  /* 0x0000000203037217 */ /* 0x000fc80003800200 */
.L_x_589:
[----:B------:R-:W-:Y:S01]  /*1f20*/  IADD3 R3, R3, 0x3f, RZ ;  /* 0x0000003f03037810 */ /* 0x000fe20007ffe0ff */
[----:B------:R-:W-:-:S03]  /*1f30*/  @P2 IMAD.HI.U32 R2, R242, c[0x0][0x2c8], RZ ;  /* 0x0000b200f2022a27 */ /* 0x000fc600078e00ff */
[----:B------:R-:W-:Y:S01]  /*1f40*/  SHF.R.S32.HI R4, RZ, 0x1f, R3 ;  /* 0x0000001fff047819 */ /* 0x000fe20000011403 */
[----:B------:R-:W-:Y:S01]  /*1f50*/  IMAD.MOV.U32 R0, RZ, RZ, R242 ;  /* 0x000000ffff007224 */ /* 0x000fe200078e00f2 */
[----:B------:R-:W-:Y:S01]  /*1f60*/  @P2 SHF.R.U32.HI R0, RZ, c[0x0][0x2cc], R2 ;  /* 0x0000b300ff002a19 */ /* 0x000fe20000011602 */
[----:B------:R-:W-:Y:S01]  /*1f70*/  IMAD.IADD R151, R238, 0x1, -R239 ;  /* 0x00000001ee977824 */ /* 0x000fe200078e0aef */
[----:B------:R-:W-:-:S03]  /*1f80*/  LEA.HI R3, R4, R3, RZ, 0x6 ;  /* 0x0000000304037211 */ /* 0x000fc600078f30ff */
[----:B------:R-:W-:Y:S01]  /*1f90*/  IMAD.IADD R0, R151, 0x1, R0 ;  /* 0x0000000197007824 */ /* 0x000fe200078e0200 */
[----:B------:R-:W-:-:S04]  /*1fa0*/  SHF.R.S32.HI R3, RZ, 0x6, R3 ;  /* 0x00000006ff037819 */ /* 0x000fc80000011403 */
[----:B------:R-:W-:Y:S02]  /*1fb0*/  IADD3 R2, R0, -c[0x0][0x324], RZ ;  /* 0x8000c90000027a10 */ /* 0x000fe40007ffe0ff */
[----:B-1----:R-:W-:Y:S01]  /*1fc0*/  IMNMX R7, R152, R3, PT ;  /* 0x0000000398077217 */ /* 0x002fe20003800200 */
        /* <DEDUP_REMOVED lines=10> */
.L_x_595:
[----:B------:R-:W-:-:S13]  /*2070*/  ISETP.NE.AND P0, PT, R6, 0x1, PT ;  /* 0x000000010600780c */ /* 0x000fda0003f05270 */
[----:B------:R-:W-:-:S05]  /*2080*/  @P0 IMAD.HI.U32 R3, R0, c[0x0][0x330], RZ ;  /* 0x0000cc0000030a27 */ /* 0x000fca00078e00ff */
[----:B------:R-:W-:Y:S02]  /*2090*/  @P0 SHF.R.U32.HI R0, RZ, c[0x0][0x334], R3 ;  /* 0x0000cd00ff000a19 */ /* 0x000fe40000011603 */
.L_x_596:
[----:B------:R-:W-:Y:S05]  /*20a0*/  BSYNC B0 ;  /* 0x0000000000007941 */ /* 0x000fea0003800000 */
.L_x_594:
[----:B------:R-:W-:-:S05]  /*20b0*/  IMAD R0, R0, c[0x0][0x32c], RZ ;  /* 0x0000cb0000007a24 */ /* 0x000fca00078e02ff */
[----:B------:R-:W-:-:S04]  /*20c0*/  IMNMX R2, R2, R0, !PT ;  /* 0x0000000002027217 */ /* 0x000fc80007800200 */
.L_x_593:
[----:B------:R-:W-:Y:S01]  /*20d0*/  SHF.R.S32.HI R0, RZ, 0x1f, R2 ;  /* 0x0000001fff007819 */ /* 0x000fe20000011402 */
[----:B------:R-:W-:Y:S01]  /*20e0*/  BSSY B0, `(.L_x_597) ;  /* 0x000002e000007945 */ /* 0x000fe20003800000 */
[----:B------:R-:W-:Y:S02]  /*20f0*/  LOP3.LUT R3, R246, 0xff000000, RZ, 0xc0, !PT ;  /* 0xff000000f6037812 */ /* 0x000fe400078ec0ff */
[----:B------:R-:W-:Y:S02]  /*2100*/  LEA.HI R0, R0, R2, RZ, 0x6 ;  /* 0x0000000200007211 */ /* 0x000fe400078f30ff */
[----:B------:R-:W-:Y:S02]  /*2110*/  LOP3.LUT R4, R246, 0xff0000, RZ, 0xc0, !PT ;  /* 0x00ff0000f6047812 */ /* 0x000fe400078ec0ff */
[----:B------:R-:W-:Y:S02]  /*2120*/  SHF.R.U32.HI R2, RZ, 0x8, R3 ;  /* 0x00000008ff027819 */ /* 0x000fe40000011603 */
[----:B------:R-:W-:-:S02]  /*2130*/  SHF.R.S32.HI R0, RZ, 0x6, R0 ;  /* 0x00000006ff007819 */ /* 0x000fc40000011400 */
[----:B------:R-:W-:Y:S02]  /*2140*/  LEA.HI R2, R4, R2, RZ, 0x10 ;  /* 0x0000000204027211 */ /* 0x000fe400078f80ff */
[----:B------:R-:W-:Y:S01]  /*2150*/  IMNMX R6, RZ, R0, !PT ;  /* 0x00000000ff067217 */ /* 0x000fe20007800200 */
[----:B------:R-:W-:Y:S01]  /*2160*/  IMAD.MOV.U32 R0, RZ, RZ, RZ ;  /* 0x000000ffff007224 */ /* 0x000fe200078e00ff */
[----:B------:R-:W-:Y:S02]  /*2170*/  SHF.R.U32.HI R5, RZ, 0x10, R2 ;  /* 0x00000010ff057819 */ /* 0x000fe40000011602 */
[----:B------:R-:W-:Y:S02]  /*2180*/  LOP3.LUT R15, R2, 0xff, RZ, 0xc0, !PT ;  /* 0x000000ff020f7812 */ /* 0x000fe400078ec0ff */
[----:B------:R-:W-:Y:S01]  /*2190*/  ISETP.GT.AND P0, PT, R7, R6, PT ;  /* 0x000000060700720c */ /* 0x000fe20003f04270 */
[----:B------:R1:W-:Y:S01]  /*21a0*/  STL [R1+0x1c], R5 ;  /* 0x00001c0501007387 */ /* 0x0003e20000100800 */
[----:B------:R-:W-:-:S03]  /*21b0*/  ISETP.NE.AND P1, PT, R5, RZ, PT ;  /* 0x000000ff0500720c */ /* 0x000fc60003f25270 */
[----:B------:R1:W-:Y:S01]  /*21c0*/  STL [R1+0x20], R15 ;  /* 0x0000200f01007387 */ /* 0x0003e20000100800 */
[----:B------:R-:W-:-:S07]  /*21d0*/  SEL R132, R5, c[0x0][0x338], P1 ;  /* 0x0000ce0005847a07 */ /* 0x000fce0000800000 */
[----:B------:R-:W-:Y:S05]  /*21e0*/  @!P0 BRA `(.L_x_598) ;  /* 0x000001d000008947 */ /* 0x000fea0003800000 */
[----:B------:R-:W-:Y:S02]  /*21f0*/  IABS R2, R132 ;  /* 0x0000008400027213 */ /* 0x000fe40000000000 */
[----:B------:R-:W-:Y:S02]  /*2200*/  IADD3 R3, R132, -0x1, R7 ;  /* 0xffffffff84037810 */ /* 0x000fe40007ffe007 */
[----:B------:R-:W2:Y:S03]  /*2210*/  I2F.RP R0, R2 ;  /* 0x0000000200007306 */ /* 0x000ea60000209400 */
[----:B------:R-:W-:-:S05]  /*2220*/  IMAD.IADD R8, R3, 0x1, -R6 ;  /* 0x0000000103087824 */ /* 0x000fca00078e0a06 */
        /* <DEDUP_REMOVED lines=8> */
[----:B------:R-:W-:Y:S02]  /*22b0*/  IMAD.MOV.U32 R4, RZ, RZ, RZ ;  /* 0x000000ffff047224 */ /* 0x000fe400078e00ff */
        /* <DEDUP_REMOVED lines=16> */
.L_x_598:
[----:B------:R-:W-:Y:S05]  /*23c0*/  BSYNC B0 ;  /* 0x0000000000007941 */ /* 0x000fea0003800000 */
.L_x_597:
[----:B------:R-:W-:Y:S01]  /*23d0*/  IMAD R2, R15, R0, R6 ;  /* 0x000000000f027224 */ /* 0x000fe200078e0206 */
[----:B------:R-:W2:Y:S01]  /*23e0*/  S2R R4, SR_TID.X ;  /* 0x0000000000047919 */ /* 0x000ea20000002100 */
[----:B------:R-:W-:Y:S02]  /*23f0*/  IADD3 R135, R248, 0x40, RZ ;  /* 0x00000040f8877810 */ /* 0x000fe40007ffe0ff */
[----:B------:R-:W-:Y:S01]  /*2400*/  IMAD.IADD R0, R2, 0x1, R0 ;  /* 0x0000000102007824 */ /* 0x000fe200078e0200 */
[----:B------:R-:W-:Y:S01]  /*2410*/  IADD3 R138, R248, 0x80, RZ ;  /* 0x00000080f88a7810 */ /* 0x000fe20007ffe0ff */
[----:B------:R-:W-:-:S03]  /*2420*/  IMAD R3, R2, 0x40, -R10 ;  /* 0x0000004002037824 */ /* 0x000fc600078e0a0a */
[----:B------:R-:W-:Y:S02]  /*2430*/  IMNMX R0, R7, R0, PT ;  /* 0x0000000007007217 */ /* 0x000fe40003800200 */
[----:B------:R-:W-:-:S03]  /*2440*/  IMNMX R3, RZ, R3, !PT ;  /* 0x00000003ff037217 */ /* 0x000fc60007800200 */
[----:B------:R-:W-:Y:S01]  /*2450*/  IMAD R0, R0, 0x40, -R10 ;  /* 0x0000004000007824 */ /* 0x000fe200078e0a0a */
[----:B------:R-:W-:-:S04]  /*2460*/  SHF.R.U32.HI R121, RZ, 0x6, R3 ;  /* 0x00000006ff797819 */ /* 0x000fc80000011603 */
[----:B------:R-:W-:-:S04]  /*2470*/  IMNMX R0, R0, R78, PT ;  /* 0x0000004e00007217 */ /* 0x000fc80003800200 */
[----:B------:R-:W-:-:S13]  /*2480*/  ISETP.GT.AND P0, PT, R0, R3, PT ;  /* 0x000000030000720c */ /* 0x000fda0003f04270 */
[----:B------:R-:W-:Y:S01]  /*2490*/  @P0 IADD3 R2, R0, 0x3f, RZ ;  /* 0x0000003f00020810 */ /* 0x000fe20007ffe0ff */
[----:B------:R-:W-:-:S03]  /*24a0*/  IMAD.MOV.U32 R0, RZ, RZ, R121 ;  /* 0x000000ffff007224 */ /* 0x000fc600078e0079 */
[----:B------:R-:W-:-:S04]  /*24b0*/  @P0 SHF.R.S32.HI R3, RZ, 0x1f, R2 ;  /* 0x0000001fff030819 */ /* 0x000fc80000011402 */
[----:B------:R-:W-:Y:S02]  /*24c0*/  @P0 LEA.HI R2, R3, R2, RZ, 0x6 ;  /* 0x0000000203020211 */ /* 0x000fe400078f30ff */
[----:B--2---:R-:W-:Y:S02]  /*24d0*/  SHF.R.S32.HI R3, RZ, 0x1f, R4 ;  /* 0x0000001fff037819 */ /* 0x004fe40000011404 */
[----:B------:R-:W-:Y:S02]  /*24e0*/  @P0 SHF.R.S32.HI R0, RZ, 0x6, R2 ;  /* 0x00000006ff000819 */ /* 0x000fe40000011402 */
[----:B------:R-:W-:Y:S02]  /*24f0*/  LEA.HI R2, R3, R4, RZ, 0x5 ;  /* 0x0000000403027211 */ /* 0x000fe400078f28ff */
[----:B------:R-:W-:Y:S02]  /*2500*/  ISETP.GT.AND P0, PT, R0, R121, PT ;  /* 0x000000790000720c */ /* 0x000fe40003f04270 */
[----:B------:R-:W-:-:S05]  /*2510*/  SHF.R.S32.HI R2, RZ, 0x5, R2 ;  /* 0x00000005ff027819 */ /* 0x000fca0000011402 */
[----:B------:R-:W-:-:S06]  /*2520*/  IMAD.SHL.U32 R139, R2, 0x200, RZ ;  /* 0x00000200028b7824 */ /* 0x000fcc00078e00ff */
[----:B------:R-:W-:Y:S05]  /*2530*/  @!P0 BRA `(.L_x_599) ;  /* 0x00004f1000008947 */ /* 0x000fea0003800000 */
[----:B------:R-:W-:Y:S02]  /*2540*/  ISETP.NE.U32.AND P0, PT, RZ, c[0x0][0x340], PT ;  /* 0x0000d000ff007a0c */ /* 0x000fe40003f05070 */
[----:B-1----:R-:W-:Y:S02]  /*2550*/  SHF.R.S32.HI R5, RZ, 0x1f, R4 ;  /* 0x0000001fff057819 */ /* 0x002fe40000011404 */
[----:B------:R-:W-:Y:S02]  /*2560*/  ISETP.NE.AND.EX P2, PT, RZ, c[0x0][0x344], PT, P0 ;  /* 0x0000d100ff007a0c */ /* 0x000fe40003f45300 */
[----:B------:R-:W-:-:S04]  /*2570*/  LEA.HI R5, R5, R4, RZ, 0x3 ;  /* 0x0000000405057211 */ /* 0x000fc800078f18ff */
[----:B------:R-:W-:-:S07]  /*2580*/  SHF.R.S32.HI R5, RZ, 0x3, R5 ;  /* 0x00000003ff057819 */ /* 0x000fce0000011405 */
[----:B------:R-:W-:-:S05]  /*2590*/  @P2 IMAD.WIDE R2, R247, R14, c[0x0][0x340] ;  /* 0x0000d000f7022625 */ /* 0x000fca00078e020e */
[----:B------:R1:W2:Y:S01]  /*25a0*/  @P2 LDG.E R7, [R2.64] ;  /* 0x0000000602072981 */ /* 0x0002a2000c1e1900 */
[----:B------:R-:W-:Y:S01]  /*25b0*/  IADD3 R120, P0, R5, R13, RZ ;  /* 0x0000000d05787210 */ /* 0x000fe20007f1e0ff */
[----:B------:R-:W-:Y:S01]  /*25c0*/  IMAD.MOV.U32 R8, RZ, RZ, c[0x0][0x238] ;  /* 0x00008e00ff087624 */ /* 0x000fe200078e00ff */
[----:B------:R-:W-:Y:S01]  /*25d0*/  SHF.R.S32.HI R249, RZ, 0x1f, R248 ;  /* 0x0000001ffff97819 */ /* 0x000fe200000114f8 */
[----:B------:R-:W-:Y:S01]  /*25e0*/  IMAD.MOV.U32 R149, RZ, RZ, 0x6 ;  /* 0x00000006ff957424 */ /* 0x000fe200078e00ff */
[----:B------:R-:W-:Y:S01]  /*25f0*/  SHF.R.S32.HI R6, RZ, 0x1f, R247 ;  /* 0x0000001fff067819 */ /* 0x000fe200000114f7 */
[----:B------:R-:W-:Y:S01]  /*2600*/  IMAD.SHL.U32 R158, R8, 0x40, RZ ;  /* 0x00000040089e7824 */ /* 0x000fe200078e00ff */
[----:B------:R-:W-:Y:S01]  /*2610*/  IADD3 R60, R0, -0x1, RZ ;  /* 0xffffffff003c7810 */ /* 0x000fe20007ffe0ff */
[----:B------:R-:W-:Y:S01]  /*2620*/  IMAD.SHL.U32 R159, R8, 0x20, RZ ;  /* 0x00000020089f7824 */ /* 0x000fe200078e00ff */
[----:B------:R-:W-:Y:S01]  /*2630*/  SEL R10, R6, RZ, !P3 ;  /* 0x000000ff060a7207 */ /* 0x000fe20005800000 */
[----:B------:R-:W-:Y:S01]  /*2640*/  IMAD.WIDE.U32 R160, R241, c[0x0][0x1e0], RZ ;  /* 0x00007800f1a07a25 */ /* 0x000fe200078e00ff */
[----:B------:R-:W-:-:S02]  /*2650*/  IADD3 R102, -R5, R78, RZ ;  /* 0x0000004e05667210 */ /* 0x000fc40007ffe1ff */
[----:B------:R-:W-:Y:S01]  /*2660*/  SEL R12, R247, RZ, !P3 ;  /* 0x000000fff70c7207 */ /* 0x000fe20005800000 */
[----:B------:R-:W-:Y:S01]  /*2670*/  IMAD.MOV.U32 R162, RZ, RZ, c[0x0][0x27c] ;  /* 0x00009f00ffa27624 */ /* 0x000fe200078e00ff */
[----:B------:R-:W-:Y:S01]  /*2680*/  SHF.L.U64.HI R154, R8, R149, c[0x0][0x23c] ;  /* 0x00008f00089a7619 */ /* 0x000fe20000010295 */
[----:B------:R-:W-:Y:S01]  /*2690*/  IMAD R0, R60, -0x40, R102 ;  /* 0xffffffc03c007824 */ /* 0x000fe200078e0266 */
[----:B------:R-:W-:Y:S02]  /*26a0*/  MOV R153, 0x5 ;  /* 0x0000000500997802 */ /* 0x000fe40000000f00 */
[----:B------:R-:W-:Y:S02]  /*26b0*/  ISETP.GE.AND P5, PT, R248, c[0x0][0x1d4], PT ;  /* 0x00007500f8007a0c */ /* 0x000fe40003fa6270 */
[----:B------:R-:W-:Y:S02]  /*26c0*/  ISETP.GE.AND P1, PT, R0, 0x1, PT ;  /* 0x000000010000780c */ /* 0x000fe40003f26270 */
[----:B------:R-:W-:-:S02]  /*26d0*/  SHF.L.U64.HI R153, R8, R153, c[0x0][0x23c] ;  /* 0x00008f0008997619 */ /* 0x000fc40000010299 */
[----:B-1----:R-:W-:Y:S02]  /*26e0*/  SHF.R.S32.HI R2, RZ, 0x1f, R5 ;  /* 0x0000001fff027819 */ /* 0x002fe40000011405 */
[----:B------:R-:W-:Y:S02]  /*26f0*/  ISETP.GE.AND P4, PT, R135, c[0x0][0x1d4], PT ;  /* 0x0000750087007a0c */ /* 0x000fe40003f86270 */
[----:B------:R-:W-:Y:S01]  /*2700*/  LEA.HI.X.SX32 R123, R13, R2, 0x1, P0 ;  /* 0x000000020d7b7211 */ /* 0x000fe200000f0eff */
[----:B------:R-:W-:Y:S01]  /*2710*/  IMAD.WIDE.U32 R2, R120, c[0x0][0x238], R248 ;  /* 0x00008e0078027a25 */ /* 0x000fe200078e00f8 */
[----:B------:R-:W-:Y:S02]  /*2720*/  ISETP.GT.AND P0, PT, R0, 0x20, PT ;  /* 0x000000200000780c */ /* 0x000fe40003f04270 */
[----:B------:R-:W-:Y:S01]  /*2730*/  SHF.R.S32.HI R129, RZ, 0x1f, R128 ;  /* 0x0000001fff817819 */ /* 0x000fe20000011480 */
[----:B------:R-:W-:Y:S01]  /*2740*/  IMAD R4, R123, c[0x0][0x238], RZ ;  /* 0x00008e007b047a24 */ /* 0x000fe200078e02ff */
[----:B------:R-:W-:-:S02]  /*2750*/  SHF.R.S32.HI R141, RZ, 0x1f, R140 ;  /* 0x0000001fff8d7819 */ /* 0x000fc4000001148c */
[----:B-----5:R-:W-:Y:S01]  /*2760*/  SHF.R.S32.HI R25, RZ, 0x1f, R134 ;  /* 0x0000001fff197819 */ /* 0x020fe20000011486 */
[----:B------:R-:W-:-:S04]  /*2770*/  IMAD R4, R120, c[0x0][0x23c], R4 ;  /* 0x00008f0078047a24 */ /* 0x000fc800078e0204 */
[----:B------:R-:W-:Y:S02]  /*2780*/  IMAD.IADD R3, R3, 0x1, R4 ;  /* 0x0000000103037824 */ /* 0x000fe400078e0204 */
[----:B------:R-:W-:Y:S02]  /*2790*/  IMAD R4, R10, c[0x0][0x248], RZ ;  /* 0x000092000a047a24 */ /* 0x000fe400078e02ff */
[----:B------:R-:W-:-:S04]  /*27a0*/  IMAD.WIDE.U32 R2, R20, c[0x0][0x240], R2 ;  /* 0x0000900014027a25 */ /* 0x000fc800078e0002 */
[----:B------:R-:W-:Y:S02]  /*27b0*/  IMAD R3, R20, c[0x0][0x244], R3 ;  /* 0x0000910014037a24 */ /* 0x000fe400078e0203 */
[C---:B------:R-:W-:Y:S02]  /*27c0*/  IMAD R4, R12.reuse, c[0x0][0x24c], R4 ;  /* 0x000093000c047a24 */ /* 0x040fe400078e0204 */
[----:B------:R-:W-:Y:S01]  /*27d0*/  IMAD.WIDE.U32 R96, R12, c[0x0][0x248], R2 ;  /* 0x000092000c607a25 */ /* 0x000fe200078e0002 */
[----:B------:R-:W-:-:S03]  /*27e0*/  SHF.R.S32.HI R3, RZ, 0x1f, R60 ;  /* 0x0000001fff037819 */ /* 0x000fc6000001143c */
[----:B------:R-:W-:Y:S02]  /*27f0*/  IMAD R2, R154, R60, RZ ;  /* 0x0000003c9a027224 */ /* 0x000fe400078e02ff */
[----:B------:R-:W-:Y:S02]  /*2800*/  IMAD.IADD R87, R97, 0x1, R4 ;  /* 0x0000000161577824 */ /* 0x000fe400078e0204 */
[----:B------:R-:W-:Y:S02]  /*2810*/  IMAD.MOV.U32 R86, RZ, RZ, R96 ;  /* 0x000000ffff567224 */ /* 0x000fe400078e0060 */
[-C--:B------:R-:W-:Y:S02]  /*2820*/  IMAD R0, R3, R158.reuse, R2 ;  /* 0x0000009e03007224 */ /* 0x080fe400078e0202 */
[----:B------:R-:W-:-:S05]  /*2830*/  IMAD.WIDE.U32 R4, R60, R158, R86 ;  /* 0x0000009e3c047225 */ /* 0x000fca00078e0056 */
[----:B------:R-:W-:Y:S02]  /*2840*/  IADD3 R0, R5, R0, RZ ;  /* 0x0000000005007210 */ /* 0x000fe40007ffe0ff */
[----:B--2---:R-:W-:Y:S01]  /*2850*/  @P2 SHF.R.S32.HI R3, RZ, 0x1f, R7 ;  /* 0x0000001fff032819 */ /* 0x004fe20000011407 */
[----:B------:R-:W-:Y:S01]  /*2860*/  @!P2 IMAD.MOV.U32 R3, RZ, RZ, R6 ;  /* 0x000000ffff03a224 */ /* 0x000fe200078e0006 */
[----:B------:R-:W-:Y:S01]  /*2870*/  @P2 MOV R2, R7 ;  /* 0x0000000700022202 */ /* 0x000fe20000000f00 */
[----:B------:R-:W-:Y:S01]  /*2880*/  @!P2 IMAD.MOV.U32 R2, RZ, RZ, R247 ;  /* 0x000000ffff02a224 */ /* 0x000fe200078e00f7 */
[C---:B------:R-:W-:Y:S02]  /*2890*/  @P1 LEA R6, P3, R4.reuse, c[0x0][0x220], 0x1 ;  /* 0x0000880004061a11 */ /* 0x040fe400078608ff */
[----:B------:R-:W-:Y:S02]  /*28a0*/  @P0 IADD3 R5, P2, R159, R4, RZ ;  /* 0x000000049f050210 */ /* 0x000fe40007f5e0ff */
[----:B------:R-:W-:-:S02]  /*28b0*/  @P1 LEA.HI.X R7, R4, c[0x0][0x224], R0, 0x1, P3 ;  /* 0x0000890004071a11 */ /* 0x000fc400018f0c00 */
[----:B------:R-:W-:Y:S01]  /*28c0*/  ISETP.GE.AND P3, PT, R138, c[0x0][0x1d4], PT ;  /* 0x000075008a007a0c */ /* 0x000fe20003f66270 */
[----:B------:R-:W-:Y:S01]  /*28d0*/  @P0 IMAD.X R0, R0, 0x1, R153, P2 ;  /* 0x0000000100000824 */ /* 0x000fe200010e0699 */
[----:B------:R-:W-:Y:S01]  /*28e0*/  @P0 LEA R4, P2, R5, c[0x0][0x220], 0x1 ;  /* 0x0000880005040a11 */ /* 0x000fe200078408ff */
[----:B------:R-:W-:Y:S01]  /*28f0*/  @!PT LDS RZ, [RZ] ;  /* 0x00000000fffff984 */ /* 0x000fe20000000800 */
[----:B------:R-:W-:Y:S01]  /*2900*/  @!PT LDS RZ, [RZ] ;  /* 0x00000000fffff984 */ /* 0x000fe20000000800 */
[----:B------:R-:W-:Y:S01]  /*2910*/  @!PT LDS RZ, [RZ] ;  /* 0x00000000fffff984 */ /* 0x000fe20000000800 */
[----:B------:R1:W-:Y:S01]  /*2920*/  @P1 LDGSTS.E.BYPASS.LTC128B.128 [R215+0x6100], [R6.64], !P5 ;  /* 0x0610000006d71fae */ /* 0x0003e2000e901d46 */
[----:B------:R-:W-:Y:S02]  /*2930*/  SEL R18, R3, RZ, !P6 ;  /* 0x000000ff03127207 */ /* 0x000fe40007000000 */
[----:B------:R-:W-:Y:S01]  /*2940*/  @P0 LEA.HI.X R5, R5, c[0x0][0x224], R0, 0x1, P2 ;  /* 0x0000890005050a11 */ /* 0x000fe200010f0c00 */
[----:B------:R-:W-:Y:S01]  /*2950*/  IMAD.IADD R0, R11, 0x1, R133 ;  /* 0x000000010b007824 */ /* 0x000fe200078e0285 */
[----:B------:R1:W-:Y:S01]  /*2960*/  @P1 LDGSTS.E.BYPASS.LTC128B.128 [R215+0x8100], [R6.64+0x80], !P4 ;  /* 0x0810008006d71fae */ /* 0x0003e2000e101d46 */
[----:B------:R-:W-:Y:S02]  /*2970*/  SEL R19, R2, RZ, !P6 ;  /* 0x000000ff02137207 */ /* 0x000fe40007000000 */
[----:B------:R-:W-:-:S02]  /*2980*/  ISETP.GE.AND P2, PT, R128, c[0x0][0x27c], PT ;  /* 0x00009f0080007a0c */ /* 0x000fc40003f46270 */
[----:B------:R-:W-:Y:S01]  /*2990*/  SHF.R.S32.HI R9, RZ, 0x1f, R0 ;  /* 0x0000001fff097819 */ /* 0x000fe20000011400 */
[----:B------:R1:W-:Y:S04]  /*29a0*/  @P1 LDGSTS.E.BYPASS.LTC128B.128 [R215+0xa100], [R6.64+0x100], !P3 ;  /* 0x0a10010006d71fae */ /* 0x0003e8000d901d46 */
[----:B------:R-:W-:Y:S01]  /*29b0*/  IMAD R8, R9, c[0x0][0x1e0], RZ ;  /* 0x0000780009087a24 */ /* 0x000fe200078e02ff */
[----:B------:R2:W-:Y:S03]  /*29c0*/  @P0 LDGSTS.E.BYPASS.LTC128B.128 [R215+0x7100], [R4.64], !P5 ;  /* 0x0710000004d70fae */ /* 0x0005e6000e901d46 */
[C---:B------:R-:W-:Y:S01]  /*29d0*/  IMAD R8, R0.reuse, c[0x0][0x1e4], R8 ;  /* 0x0000790000087a24 */ /* 0x040fe200078e0208 */
[----:B------:R2:W-:Y:S04]  /*29e0*/  @P0 LDGSTS.E.BYPASS.LTC128B.128 [R215+0x9100], [R4.64+0x80], !P4 ;  /* 0x0910008004d70fae */ /* 0x0005e8000e101d46 */
[----:B------:R2:W-:Y:S04]  /*29f0*/  @P0 LDGSTS.E.BYPASS.LTC128B.128 [R215+0xb100], [R4.64+0x100], !P3 ;  /* 0x0b10010004d70fae */ /* 0x0005e8000d901d46 */
[----:B------:R-:W0:Y:S01]  /*2a00*/  LDGDEPBAR ;  /* 0x00000000000079af */ /* 0x000e220000000000 */
[----:B------:R-:W-:Y:S01]  /*2a10*/  WARPSYNC 0xffffffff ;  /* 0xffffffff00007948 */ /* 0x000fe20003800000 */
[----:B-1----:R-:W-:-:S05]  /*2a20*/  IMAD.WIDE.U32 R6, R0, c[0x0][0x1e0], RZ ;  /* 0x0000780000067a25 */ /* 0x002fca00078e00ff */
[----:B------:R-:W-:-:S05]  /*2a30*/  IADD3 R7, R7, R8, RZ ;  /* 0x0000000807077210 */ /* 0x000fca0007ffe0ff */
[----:B------:R-:W-:Y:S01]  /*2a40*/  IMAD.WIDE.U32 R6, R20, c[0x0][0x1e8], R6 ;  /* 0x00007a0014067a25 */ /* 0x000fe200078e0006 */
[----:B--2---:R-:W-:-:S03]  /*2a50*/  SHF.R.S32.HI R5, RZ, 0x1f, R241 ;  /* 0x0000001fff057819 */ /* 0x004fc600000114f1 */
[----:B------:R-:W-:Y:S02]  /*2a60*/  IMAD R7, R20, c[0x0][0x1ec], R7 ;  /* 0x00007b0014077a24 */ /* 0x000fe400078e0207 */
[----:B------:R-:W-:Y:S02]  /*2a70*/  IMAD R4, R18, c[0x0][0x1f0], RZ ;  /* 0x00007c0012047a24 */ /* 0x000fe400078e02ff */
[----:B------:R-:W-:Y:S02]  /*2a80*/  IMAD R2, R5, c[0x0][0x1e0], RZ ;  /* 0x0000780005027a24 */ /* 0x000fe400078e02ff */
[----:B------:R-:W-:-:S04]  /*2a90*/  IMAD.WIDE.U32 R74, R19, c[0x0][0x1f0], R6 ;  /* 0x00007c00134a7a25 */ /* 0x000fc800078e0006 */
[----:B------:R-:W-:Y:S02]  /*2aa0*/  IMAD R3, R241, c[0x0][0x1e4], R2 ;  /* 0x00007900f1037a24 */ /* 0x000fe400078e0202 */
[----:B------:R-:W-:Y:S02]  /*2ab0*/  IMAD R2, R19, c[0x0][0x1f4], R4 ;  /* 0x00007d0013027a24 */ /* 0x000fe400078e0204 */
[----:B------:R-:W-:Y:S01]  /*2ac0*/  IMAD.SHL.U32 R4, R162, 0x2, RZ ;  /* 0x00000002a2047824 */ /* 0x000fe200078e00ff */
[----:B------:R-:W-:Y:S01]  /*2ad0*/  IADD3 R122, R161, R3, RZ ;  /* 0x00000003a17a7210 */ /* 0x000fe20007ffe0ff */
[----:B------:R-:W-:Y:S02]  /*2ae0*/  IMAD.IADD R76, R75, 0x1, R2 ;  /* 0x000000014b4c7824 */ /* 0x000fe400078e0202 */
[----:B------:R-:W2:Y:S01]  /*2af0*/  LDL R29, [R1+0x10] ;  /* 0x00001000011d7983 */ /* 0x000ea20000100800 */
[----:B------:R-:W-:Y:S01]  /*2b00*/  IADD3 R127, P1, P0, R74, R160, R128 ;  /* 0x000000a04a7f7210 */ /* 0x000fe2000783e080 */
[----:B------:R-:W-:Y:S01]  /*2b10*/  IMAD.WIDE.U32 R2, R20, c[0x0][0x260], R248 ;  /* 0x0000980014027a25 */ /* 0x000fe200078e00f8 */
[----:B------:R-:W-:Y:S01]  /*2b20*/  IADD3 R17, -R4, c[0x0][0x1d4], RZ ;  /* 0x0000750004117a10 */ /* 0x000fe20007ffe1ff */
[----:B------:R-:W3:Y:S01]  /*2b30*/  LDL R28, [R1+0x14] ;  /* 0x00001400011c7983 */ /* 0x000ee20000100800 */
[----:B------:R-:W-:Y:S01]  /*2b40*/  IADD3.X R126, R76, R122, R129, P1, P0 ;  /* 0x0000007a4c7e7210 */ /* 0x000fe20000fe0481 */
[----:B------:R-:W-:Y:S01]  /*2b50*/  IMAD R3, R20, c[0x0][0x264], R3 ;  /* 0x0000990014037a24 */ /* 0x000fe200078e0203 */
[----:B------:R-:W-:Y:S01]  /*2b60*/  IADD3 R125, P0, R241, R0, RZ ;  /* 0x00000000f17d7210 */ /* 0x000fe20007f1e0ff */
[----:B------:R-:W-:Y:S01]  /*2b70*/  IMAD R0, R10, c[0x0][0x268], RZ ;  /* 0x00009a000a007a24 */ /* 0x000fe200078e02ff */
[----:B------:R-:W-:Y:S01]  /*2b80*/  ISETP.GE.AND P1, PT, R131, c[0x0][0x27c], PT ;  /* 0x00009f0083007a0c */ /* 0x000fe20003f26270 */
[----:B------:R-:W-:Y:S01]  /*2b90*/  IMAD.WIDE.U32 R80, R12, c[0x0][0x268], R2 ;  /* 0x00009a000c507a25 */ /* 0x000fe200078e0002 */
[----:B------:R-:W-:-:S02]  /*2ba0*/  SEL R16, R4, R17, !P2 ;  /* 0x0000001104107207 */ /* 0x000fc40005000000 */
[-C--:B------:R-:W-:Y:S01]  /*2bb0*/  SEL R14, R4, R17.reuse, !P1 ;  /* 0x00000011040e7207 */ /* 0x080fe20004800000 */
[----:B------:R-:W-:Y:S01]  /*2bc0*/  IMAD.X R124, R9, 0x1, R5, P0 ;  /* 0x00000001097c7824 */ /* 0x000fe200000e0605 */
[----:B------:R-:W-:Y:S01]  /*2bd0*/  ISETP.GE.AND P0, PT, R130, c[0x0][0x27c], PT ;  /* 0x00009f0082007a0c */ /* 0x000fe20003f06270 */
[----:B------:R-:W-:Y:S01]  /*2be0*/  IMAD R27, R12, c[0x0][0x26c], R0 ;  /* 0x00009b000c1b7a24 */ /* 0x000fe200078e0200 */
[----:B------:R-:W-:Y:S01]  /*2bf0*/  SEL R15, RZ, c[0x0][0x27c], !P2 ;  /* 0x00009f00ff0f7a07 */ /* 0x000fe20005000000 */
[----:B------:R-:W-:Y:S01]  /*2c00*/  IMAD R0, R5, c[0x0][0x280], RZ ;  /* 0x0000a00005007a24 */ /* 0x000fe200078e02ff */
[----:B------:R-:W-:Y:S01]  /*2c10*/  SEL R17, R4, R17, !P0 ;  /* 0x0000001104117207 */ /* 0x000fe20004000000 */
[----:B------:R-:W-:Y:S01]  /*2c20*/  IMAD.WIDE.U32 R2, R20, c[0x0][0x210], R128 ;  /* 0x0000840014027a25 */ /* 0x000fe200078e0080 */
[----:B------:R-:W-:-:S03]  /*2c30*/  SEL R24, RZ, c[0x0][0x27c], !P1 ;  /* 0x00009f00ff187a07 */ /* 0x000fc60004800000 */
[----:B------:R-:W-:Y:S02]  /*2c40*/  IMAD R8, R5, c[0x0][0x290], RZ ;  /* 0x0000a40005087a24 */ /* 0x000fe400078e02ff */
[C-C-:B------:R-:W-:Y:S01]  /*2c50*/  IMAD.WIDE.U32 R6, R241.reuse, c[0x0][0x290], R140.reuse ;  /* 0x0000a400f1067a25 */ /* 0x140fe200078e008c */
[----:B------:R-:W-:Y:S01]  /*2c60*/  ULDC.U8 UR4, c[0x0][0x298] ;  /* 0x0000a60000047ab9 */ /* 0x000fe20000000000 */
[----:B------:R-:W-:Y:S02]  /*2c70*/  ISETP.GE.AND P1, PT, R162, 0x1, PT ;  /* 0x00000001a200780c */ /* 0x000fe40003f26270 */
[----:B------:R-:W-:-:S04]  /*2c80*/  IMAD.WIDE.U32 R4, R241, c[0x0][0x280], R140 ;  /* 0x0000a000f1047a25 */ /* 0x000fc800078e008c */
[C---:B------:R-:W-:Y:S02]  /*2c90*/  IMAD R0, R241.reuse, c[0x0][0x284], R0 ;  /* 0x0000a100f1007a24 */ /* 0x040fe400078e0200 */
[----:B------:R-:W-:-:S04]  /*2ca0*/  IMAD.WIDE.U32 R12, R241, c[0x0][0x280], R128 ;  /* 0x0000a000f10c7a25 */ /* 0x000fc800078e0080 */
[----:B------:R-:W-:Y:S02]  /*2cb0*/  IMAD R11, R20, c[0x0][0x214], R3 ;  /* 0x00008500140b7a24 */ /* 0x000fe400078e0203 */
[----:B------:R-:W-:Y:S02]  /*2cc0*/  IMAD.MOV.U32 R10, RZ, RZ, R2 ;  /* 0x000000ffff0a7224 */ /* 0x000fe400078e0002 */
[C---:B------:R-:W-:Y:S02]  /*2cd0*/  IMAD R8, R241.reuse, c[0x0][0x294], R8 ;  /* 0x0000a500f1087a24 */ /* 0x040fe400078e0208 */
[----:B------:R-:W-:-:S04]  /*2ce0*/  IMAD.WIDE.U32 R2, R241, c[0x0][0x290], R128 ;  /* 0x0000a400f1027a25 */ /* 0x000fc800078e0080 */
[----:B------:R-:W-:Y:S02]  /*2cf0*/  IMAD.IADD R9, R5, 0x1, R0 ;  /* 0x0000000105097824 */ /* 0x000fe400078e0200 */
[----:B------:R-:W-:Y:S02]  /*2d00*/  IMAD.IADD R5, R0, 0x1, R13 ;  /* 0x0000000100057824 */ /* 0x000fe400078e020d */
[----:B------:R-:W-:Y:S02]  /*2d10*/  IMAD.IADD R0, R128, 0x1, R15 ;  /* 0x0000000180007824 */ /* 0x000fe400078e020f */
[----:B------:R-:W-:Y:S02]  /*2d20*/  IMAD.IADD R7, R7, 0x1, R8 ;  /* 0x0000000107077824 */ /* 0x000fe400078e0208 */
[----:B------:R-:W-:Y:S02]  /*2d30*/  IMAD.IADD R3, R8, 0x1, R3 ;  /* 0x0000000108037824 */ /* 0x000fe400078e0203 */
[----:B------:R-:W-:-:S02]  /*2d40*/  IMAD.MOV.U32 R8, RZ, RZ, R4 ;  /* 0x000000ffff087224 */ /* 0x000fc400078e0004 */
[----:B------:R-:W-:Y:S01]  /*2d50*/  IMAD.MOV.U32 R4, RZ, RZ, R12 ;  /* 0x000000ffff047224 */ /* 0x000fe200078e000c */
[----:B------:R-:W-:Y:S02]  /*2d60*/  SHF.R.S32.HI R12, RZ, 0x1f, R0 ;  /* 0x0000001fff0c7819 */ /* 0x000fe40000011400 */
[----:B------:R-:W-:Y:S02]  /*2d70*/  SHF.R.S32.HI R13, RZ, 0x1f, R14 ;  /* 0x0000001fff0d7819 */ /* 0x000fe4000001140e */
[CC--:B------:R-:W-:Y:S02]  /*2d80*/  LEA.HI R15, R12.reuse, R0.reuse, RZ, 0x3 ;  /* 0x000000000c0f7211 */ /* 0x0c0fe400078f18ff */
[----:B------:R-:W-:Y:S01]  /*2d90*/  LEA.HI R21, R12, R0, RZ, 0x6 ;  /* 0x000000000c157211 */ /* 0x000fe200078f30ff */
[----:B------:R-:W-:Y:S02]  /*2da0*/  IMAD R12, R18, c[0x0][0x218], RZ ;  /* 0x00008600120c7a24 */ /* 0x000fe400078e02ff */
[----:B------:R-:W-:Y:S01]  /*2db0*/  IMAD.IADD R0, R131, 0x1, R24 ;  /* 0x0000000183007824 */ /* 0x000fe200078e0218 */
[----:B------:R-:W-:-:S02]  /*2dc0*/  SHF.R.S32.HI R20, RZ, 0x1f, R16 ;  /* 0x0000001fff147819 */ /* 0x000fc40000011410 */
[----:B------:R-:W-:Y:S01]  /*2dd0*/  LEA.HI R22, R13, R14, RZ, 0x4 ;  /* 0x0000000e0d167211 */ /* 0x000fe200078f20ff */
[----:B------:R-:W-:Y:S01]  /*2de0*/  IMAD R26, R19, c[0x0][0x21c], R12 ;  /* 0x00008700131a7a24 */ /* 0x000fe200078e020c */
[----:B------:R-:W-:Y:S02]  /*2df0*/  SHF.R.S32.HI R13, RZ, 0x1f, R17 ;  /* 0x0000001fff0d7819 */ /* 0x000fe40000011411 */
[----:B------:R-:W-:Y:S02]  /*2e00*/  SEL R14, RZ, c[0x0][0x27c], !P0 ;  /* 0x00009f00ff0e7a07 */ /* 0x000fe40004000000 */
[----:B------:R-:W-:Y:S02]  /*2e10*/  SHF.R.S32.HI R12, RZ, 0x1f, R0 ;  /* 0x0000001fff0c7819 */ /* 0x000fe40000011400 */
[----:B------:R-:W-:Y:S02]  /*2e20*/  LEA.HI R23, R20, R16, RZ, 0x4 ;  /* 0x0000001014177211 */ /* 0x000fe400078f20ff */
[----:B------:R-:W-:Y:S01]  /*2e30*/  LEA.HI R20, R13, R17, RZ, 0x4 ;  /* 0x000000110d147211 */ /* 0x000fe200078f20ff */
[----:B------:R-:W-:Y:S01]  /*2e40*/  IMAD.IADD R13, R130, 0x1, R14 ;  /* 0x00000001820d7824 */ /* 0x000fe200078e020e */
[CC--:B------:R-:W-:Y:S01]  /*2e50*/  LEA.HI R14, R12.reuse, R0.reuse, RZ, 0x3 ;  /* 0x000000000c0e7211 */ /* 0x0c0fe200078f18ff */
[----:B------:R-:W-:Y:S01]  /*2e60*/  IMAD.WIDE.U32 R98, R19, c[0x0][0x218], R10 ;  /* 0x0000860013627a25 */ /* 0x000fe200078e000a */
[----:B------:R-:W-:-:S03]  /*2e70*/  LEA.HI R0, R12, R0, RZ, 0x6 ;  /* 0x000000000c007211 */ /* 0x000fc600078f30ff */
[----:B------:R-:W-:Y:S01]  /*2e80*/  IMAD.SHL.U32 R11, R21, 0x40, RZ ;  /* 0x00000040150b7824 */ /* 0x000fe200078e00ff */
[----:B------:R-:W-:Y:S01]  /*2e90*/  SHF.R.S32.HI R10, RZ, 0x1f, R13 ;  /* 0x0000001fff0a7819 */ /* 0x000fe2000001140d */
[----:B------:R-:W-:-:S03]  /*2ea0*/  IMAD.SHL.U32 R0, R0, 0x40, RZ ;  /* 0x0000004000007824 */ /* 0x000fc600078e00ff */
[----:B------:R-:W-:Y:S02]  /*2eb0*/  LOP3.LUT R17, R11, 0x7ffff000, RZ, 0xc0, !PT ;  /* 0x7ffff0000b117812 */ /* 0x000fe400078ec0ff */
[CC--:B------:R-:W-:Y:S02]  /*2ec0*/  LEA.HI R12, R10.reuse, R13.reuse, RZ, 0x3 ;  /* 0x0000000d0a0c7211 */ /* 0x0c0fe400078f18ff */
[----:B------:R-:W-:Y:S02]  /*2ed0*/  LEA.HI R18, R10, R13, RZ, 0x6 ;  /* 0x0000000d0a127211 */ /* 0x000fe400078f30ff */
[----:B------:R-:W-:Y:S02]  /*2ee0*/  LOP3.LUT R10, R0, 0x7ffff000, RZ, 0xc0, !PT ;  /* 0x7ffff000000a7812 */ /* 0x000fe400078ec0ff */
[----:B------:R-:W-:Y:S01]  /*2ef0*/  SHF.R.S32.HI R13, RZ, 0x4, R22 ;  /* 0x00000004ff0d7819 */ /* 0x000fe20000011416 */
[----:B------:R-:W-:Y:S02]  /*2f00*/  IMAD.MOV.U32 R155, RZ, RZ, c[0x0][0x1e0] ;  /* 0x00007800ff9b7624 */ /* 0x000fe400078e00ff */
[----:B------:R-:W-:-:S02]  /*2f10*/  IMAD.MOV.U32 R156, RZ, RZ, c[0x0][0x280] ;  /* 0x0000a000ff9c7624 */ /* 0x000fc400078e00ff */
[----:B------:R-:W-:Y:S01]  /*2f20*/  IMAD.MOV.U32 R157, RZ, RZ, c[0x0][0x290] ;  /* 0x0000a400ff9d7624 */ /* 0x000fe200078e00ff */
[----:B------:R-:W-:Y:S01]  /*2f30*/  LOP3.LUT R101, R15, 0xfffffff8, RZ, 0xc0, !PT ;  /* 0xfffffff80f657812 */ /* 0x000fe200078ec0ff */
[----:B------:R-:W-:Y:S01]  /*2f40*/  IMAD.WIDE.U32 R94, R134, c[0x0][0x280], R8 ;  /* 0x0000a000865e7a25 */ /* 0x000fe200078e0008 */
[----:B------:R-:W-:Y:S02]  /*2f50*/  LOP3.LUT R100, R14, 0xfffffff8, RZ, 0xc0, !PT ;  /* 0xfffffff80e647812 */ /* 0x000fe400078ec0ff */
[----:B------:R-:W-:Y:S01]  /*2f60*/  LOP3.LUT R85, R12, 0xfffffff8, RZ, 0xc0, !PT ;  /* 0xfffffff80c557812 */ /* 0x000fe200078ec0ff */
[----:B------:R-:W-:Y:S01]  /*2f70*/  IMAD.WIDE.U32 R92, R134, c[0x0][0x290], R6 ;  /* 0x0000a400865c7a25 */ /* 0x000fe200078e0006 */
[----:B------:R-:W-:-:S03]  /*2f80*/  SHF.L.U64.HI R137, R155, R149, c[0x0][0x1e4] ;  /* 0x000079009b897619 */ /* 0x000fc60000010295 */
[----:B------:R-:W-:Y:S01]  /*2f90*/  IMAD.WIDE.U32 R90, R134, c[0x0][0x280], R4 ;  /* 0x0000a000865a7a25 */ /* 0x000fe200078e0004 */
[----:B------:R-:W-:-:S03]  /*2fa0*/  SHF.L.U64.HI R148, R156, R149, c[0x0][0x284] ;  /* 0x0000a1009c947619 */ /* 0x000fc60000010295 */
[----:B------:R-:W-:Y:S01]  /*2fb0*/  IMAD.WIDE.U32 R88, R134, c[0x0][0x290], R2 ;  /* 0x0000a40086587a25 */ /* 0x000fe200078e0002 */
[----:B------:R-:W-:Y:S02]  /*2fc0*/  SHF.L.U64.HI R149, R157, R149, c[0x0][0x294] ;  /* 0x0000a5009d957619 */ /* 0x000fe40000010295 */
[----:B------:R-:W-:Y:S01]  /*2fd0*/  ISETP.NE.AND P6, PT, RZ, UR4, PT ;  /* 0x00000004ff007c0c */ /* 0x000fe2000bfc5270 */
[----:B------:R-:W-:Y:S01]  /*2fe0*/  IMAD.SHL.U32 R155, R155, 0x40, RZ ;  /* 0x000000409b9b7824 */ /* 0x000fe200078e00ff */
[----:B------:R-:W-:Y:S01]  /*2ff0*/  SHF.R.S32.HI R113, RZ, 0x1f, R101 ;  /* 0x0000001fff717819 */ /* 0x000fe20000011465 */
[----:B------:R-:W-:Y:S01]  /*3000*/  IMAD.SHL.U32 R156, R156, 0x40, RZ ;  /* 0x000000409c9c7824 */ /* 0x000fe200078e00ff */
[----:B------:R-:W-:Y:S01]  /*3010*/  SHF.R.S32.HI R112, RZ, 0x1f, R100 ;  /* 0x0000001fff707819 */ /* 0x000fe20000011464 */
[----:B------:R-:W-:Y:S01]  /*3020*/  IMAD.SHL.U32 R157, R157, 0x40, RZ ;  /* 0x000000409d9d7824 */ /* 0x000fe200078e00ff */
[----:B------:R-:W-:Y:S01]  /*3030*/  SHF.R.S32.HI R111, RZ, 0x1f, R85 ;  /* 0x0000001fff6f7819 */ /* 0x000fe20000011455 */
[----:B------:R-:W-:-:S02]  /*3040*/  IMAD.IADD R84, R81, 0x1, R27 ;  /* 0x0000000151547824 */ /* 0x000fc400078e021b */
[----:B------:R-:W-:Y:S01]  /*3050*/  IMAD.IADD R119, R99, 0x1, R26 ;  /* 0x0000000163777824 */ /* 0x000fe200078e021a */
[C---:B--2---:R-:W-:Y:S02]  /*3060*/  LOP3.LUT R11, R29.reuse, 0x38, R14, 0xf8, !PT ;  /* 0x000000381d0b7812 */ /* 0x044fe400078ef80e */
[----:B------:R-:W-:Y:S02]  /*3070*/  LOP3.LUT R16, R29, 0x38, R15, 0xf8, !PT ;  /* 0x000000381d107812 */ /* 0x000fe400078ef80f */
[-C--:B---3--:R-:W-:Y:S02]  /*3080*/  LOP3.LUT R0, R11, R28.reuse, RZ, 0x3c, !PT ;  /* 0x0000001c0b007212 */ /* 0x088fe400078e3cff */
[----:B------:R-:W-:Y:S02]  /*3090*/  LOP3.LUT R16, R16, R28, RZ, 0x3c, !PT ;  /* 0x0000001c10107212 */ /* 0x000fe400078e3cff */
[----:B------:R-:W-:Y:S02]  /*30a0*/  SHF.R.S32.HI R11, RZ, 0x4, R23 ;  /* 0x00000004ff0b7819 */ /* 0x000fe40000011417 */
[----:B------:R-:W-:-:S02]  /*30b0*/  IADD3 R22, R0, R10, R139 ;  /* 0x0000000a00167210 */ /* 0x000fc40007ffe08b */
[----:B------:R-:W-:Y:S02]  /*30c0*/  SHF.R.S32.HI R0, RZ, 0x4, R20 ;  /* 0x00000004ff007819 */ /* 0x000fe40000011414 */
[----:B------:R-:W-:Y:S01]  /*30d0*/  IADD3 R24, R16, R17, R139 ;  /* 0x0000001110187210 */ /* 0x000fe20007ffe08b */
[----:B------:R-:W-:Y:S01]  /*30e0*/  IMAD.SHL.U32 R16, R18, 0x40, RZ ;  /* 0x0000004012107824 */ /* 0x000fe200078e00ff */
[----:B------:R-:W-:Y:S02]  /*30f0*/  LEA.HI.SX32 R11, R15, R11, 0x1d ;  /* 0x0000000b0f0b7211 */ /* 0x000fe400078feaff */
[----:B------:R-:W-:Y:S02]  /*3100*/  LEA.HI.SX32 R10, R14, R13, 0x1d ;  /* 0x0000000d0e0a7211 */ /* 0x000fe400078feaff */
[----:B------:R-:W-:Y:S02]  /*3110*/  LEA.HI.SX32 R0, R12, R0, 0x1d ;  /* 0x000000000c007211 */ /* 0x000fe400078feaff */
[----:B------:R-:W-:Y:S01]  /*3120*/  SHF.R.S32.HI R13, RZ, 0x1f, R11 ;  /* 0x0000001fff0d7819 */ /* 0x000fe2000001140b */
[----:B------:R-:W-:Y:S01]  /*3130*/  IMAD.SHL.U32 R79, R10, 0x8, RZ ;  /* 0x000000080a4f7824 */ /* 0x000fe200078e00ff */
[----:B------:R-:W-:-:S02]  /*3140*/  SHF.R.S32.HI R17, RZ, 0x1f, R0 ;  /* 0x0000001fff117819 */ /* 0x000fc40000011400 */
[----:B------:R-:W-:Y:S01]  /*3150*/  LOP3.LUT R21, R16, 0x7ffff000, RZ, 0xc0, !PT ;  /* 0x7ffff00010157812 */ /* 0x000fe200078ec0ff */
[----:B------:R-:W-:Y:S01]  /*3160*/  IMAD.SHL.U32 R82, R11, 0x8, RZ ;  /* 0x000000080b527824 */ /* 0x000fe200078e00ff */
[----:B------:R-:W-:Y:S01]  /*3170*/  SHF.R.S32.HI R16, RZ, 0x1f, R10 ;  /* 0x0000001fff107819 */ /* 0x000fe2000001140a */
[----:B------:R-:W-:Y:S01]  /*3180*/  IMAD.SHL.U32 R83, R0, 0x8, RZ ;  /* 0x0000000800537824 */ /* 0x000fe200078e00ff */
[----:B------:R-:W-:Y:S02]  /*3190*/  LEA.HI R19, R13, R11, RZ, 0x3 ;  /* 0x0000000b0d137211 */ /* 0x000fe400078f18ff */
[----:B------:R-:W-:Y:S02]  /*31a0*/  LOP3.LUT R18, R29, 0x38, R12, 0xf8, !PT ;  /* 0x000000381d127812 */ /* 0x000fe400078ef80c */
[----:B------:R-:W-:Y:S02]  /*31b0*/  LEA.HI R11, R17, R0, RZ, 0x3 ;  /* 0x00000000110b7211 */ /* 0x000fe400078f18ff */
[----:B------:R-:W-:-:S02]  /*31c0*/  LOP3.LUT R0, R29, 0x38, R79, 0xf8, !PT ;  /* 0x000000381d007812 */ /* 0x000fc400078ef84f */
[----:B------:R-:W-:Y:S02]  /*31d0*/  LEA.HI R16, R16, R10, RZ, 0x3 ;  /* 0x0000000a10107211 */ /* 0x000fe400078f18ff */
[-C--:B------:R-:W-:Y:S01]  /*31e0*/  LOP3.LUT R20, R18, R28.reuse, RZ, 0x3c, !PT ;  /* 0x0000001c12147212 */ /* 0x080fe200078e3cff */
[----:B------:R-:W-:Y:S01]  /*31f0*/  IMAD.SHL.U32 R18, R19, 0x200, RZ ;  /* 0x0000020013127824 */ /* 0x000fe200078e00ff */
[C---:B------:R-:W-:Y:S02]  /*3200*/  LOP3.LUT R10, R29.reuse, 0x38, R82, 0xf8, !PT ;  /* 0x000000381d0a7812 */ /* 0x040fe400078ef852 */
[----:B------:R-:W-:Y:S02]  /*3210*/  LOP3.LUT R13, R29, 0x38, R83, 0xf8, !PT ;  /* 0x000000381d0d7812 */ /* 0x000fe400078ef853 */
[-C--:B------:R-:W-:Y:S01]  /*3220*/  LOP3.LUT R17, R0, R28.reuse, RZ, 0x3c, !PT ;  /* 0x0000001c00117212 */ /* 0x080fe200078e3cff */
[----:B------:R-:W-:Y:S01]  /*3230*/  IMAD.SHL.U32 R0, R11, 0x200, RZ ;  /* 0x000002000b007824 */ /* 0x000fe200078e00ff */
[-C--:B------:R-:W-:Y:S01]  /*3240*/  LOP3.LUT R19, R10, R28.reuse, RZ, 0x3c, !PT ;  /* 0x0000001c0a137212 */ /* 0x080fe200078e3cff */
[----:B------:R-:W-:Y:S01]  /*3250*/  IMAD.SHL.U32 R16, R16, 0x200, RZ ;  /* 0x0000020010107824 */ /* 0x000fe200078e00ff */
[----:B------:R-:W-:-:S02]  /*3260*/  LOP3.LUT R10, R13, R28, RZ, 0x3c, !PT ;  /* 0x0000001c0d0a7212 */ /* 0x000fc400078e3cff */
[----:B------:R-:W-:Y:S02]  /*3270*/  LOP3.LUT R13, R18, 0x7ffff000, RZ, 0xc0, !PT ;  /* 0x7ffff000120d7812 */ /* 0x000fe400078ec0ff */
[----:B------:R-:W-:Y:S02]  /*3280*/  LOP3.LUT R0, R0, 0x7ffff000, RZ, 0xc0, !PT ;  /* 0x7ffff00000007812 */ /* 0x000fe400078ec0ff */
[----:B------:R-:W-:Y:S02]  /*3290*/  LOP3.LUT R11, R16, 0x7ffff000, RZ, 0xc0, !PT ;  /* 0x7ffff000100b7812 */ /* 0x000fe400078ec0ff */
[--C-:B------:R-:W-:Y:S02]  /*32a0*/  IADD3 R18, R19, R13, R139.reuse ;  /* 0x0000000d13127210 */ /* 0x100fe40007ffe08b */
[--C-:B------:R-:W-:Y:S01]  /*32b0*/  IADD3 R13, R10, R0, R139.reuse ;  /* 0x000000000a0d7210 */ /* 0x100fe20007ffe08b */
[----:B------:R-:W-:Y:S01]  /*32c0*/  IMAD R0, R25, c[0x0][0x280], RZ ;  /* 0x0000a00019007a24 */ /* 0x000fe200078e02ff */
[--C-:B------:R-:W-:Y:S01]  /*32d0*/  IADD3 R16, R17, R11, R139.reuse ;  /* 0x0000000b11107210 */ /* 0x100fe20007ffe08b */
[----:B------:R-:W-:Y:S01]  /*32e0*/  IMAD R11, R25, c[0x0][0x290], RZ ;  /* 0x0000a400190b7a24 */ /* 0x000fe200078e02ff */
[----:B------:R-:W-:Y:S01]  /*32f0*/  IADD3 R20, R20, R21, R139 ;  /* 0x0000001514147210 */ /* 0x000fe20007ffe08b */
[----:B------:R-:W-:-:S02]  /*3300*/  IMAD R10, R134, c[0x0][0x284], R0 ;  /* 0x0000a100860a7a24 */ /* 0x000fc400078e0200 */
[----:B------:R-:W-:Y:S01]  /*3310*/  IMAD R0, R134, c[0x0][0x294], R11 ;  /* 0x0000a50086007a24 */ /* 0x000fe200078e020b */
[----:B------:R-:W-:Y:S01]  /*3320*/  SHF.R.S32.HI R110, RZ, 0x1f, R82 ;  /* 0x0000001fff6e7819 */ /* 0x000fe20000011452 */
[----:B------:R-:W-:Y:S01]  /*3330*/  IMAD.IADD R118, R95, 0x1, R10 ;  /* 0x000000015f767824 */ /* 0x000fe200078e020a */
[----:B------:R-:W-:Y:S01]  /*3340*/  SHF.R.S32.HI R109, RZ, 0x1f, R79 ;  /* 0x0000001fff6d7819 */ /* 0x000fe2000001144f */
[----:B------:R-:W-:Y:S01]  /*3350*/  IMAD.IADD R116, R10, 0x1, R91 ;  /* 0x000000010a747824 */ /* 0x000fe200078e025b */
[----:B------:R-:W-:Y:S01]  /*3360*/  SHF.R.S32.HI R108, RZ, 0x1f, R83 ;  /* 0x0000001fff6c7819 */ /* 0x000fe20000011453 */
[----:B------:R-:W-:Y:S02]  /*3370*/  IMAD.IADD R117, R93, 0x1, R0 ;  /* 0x000000015d757824 */ /* 0x000fe400078e0200 */
[----:B------:R-:W-:Y:S02]  /*3380*/  IMAD.IADD R107, R0, 0x1, R89 ;  /* 0x00000001006b7824 */ /* 0x000fe400078e0259 */
[----:B------:R-:W-:-:S02]  /*3390*/  IMAD.SHL.U32 R115, R24, 0x2, RZ ;  /* 0x0000000218737824 */ /* 0x000fc400078e00ff */
[----:B------:R-:W-:Y:S02]  /*33a0*/  IMAD.SHL.U32 R114, R22, 0x2, RZ ;  /* 0x0000000216727824 */ /* 0x000fe400078e00ff */
[----:B------:R-:W-:Y:S02]  /*33b0*/  IMAD.SHL.U32 R106, R20, 0x2, RZ ;  /* 0x00000002146a7824 */ /* 0x000fe400078e00ff */
[----:B------:R-:W-:Y:S02]  /*33c0*/  IMAD.SHL.U32 R105, R18, 0x2, RZ ;  /* 0x0000000212697824 */ /* 0x000fe400078e00ff */
[----:B------:R-:W-:Y:S02]  /*33d0*/  IMAD.SHL.U32 R104, R16, 0x2, RZ ;  /* 0x0000000210687824 */ /* 0x000fe400078e00ff */
[----:B------:R-:W-:Y:S01]  /*33e0*/  IMAD.SHL.U32 R103, R13, 0x2, RZ ;  /* 0x000000020d677824 */ /* 0x000fe200078e00ff */
[----:B------:R-:W-:Y:S06]  /*33f0*/  BAR.SYNC.DEFER_BLOCKING 0x0 ;  /* 0x0000000000007b1d */ /* 0x000fec0000010000 */
.L_x_624:
[-C--:B------:R-:W-:Y:S01]  /*3400*/  IMAD R0, R137, R60.reuse, RZ ;  /* 0x0000003c89007224 */ /* 0x080fe200078e02ff */
[----:B------:R-:W-:Y:S01]  /*3410*/  SHF.R.S32.HI R77, RZ, 0x1f, R60 ;  /* 0x0000001fff4d7819 */ /* 0x000fe2000001143c */
[----:B------:R-:W-:Y:S01]  /*3420*/  IMAD.WIDE.U32 R10, R155, R60, RZ ;  /* 0x0000003c9b0a7225 */ /* 0x000fe200078e00ff */
[----:B------:R-:W-:Y:S04]  /*3430*/  DEPBAR.LE SB0, 0x0 ;  /* 0x000080000000791a */ /* 0x000fe80000000000 */
[----:B------:R-:W-:Y:S01]  /*3440*/  WARPSYNC 0xffffffff ;  /* 0xffffffff00007948 */ /* 0x000fe20003800000 */
[----:B------:R-:W-:Y:S01]  /*3450*/  BAR.SYNC.DEFER_BLOCKING 0x0 ;  /* 0x0000000000007b1d */ /* 0x000fe20000010000 */
[----:B------:R-:W-:Y:S01]  /*3460*/  ISETP.GE.AND P1, PT, R162, 0x1, PT ;  /* 0x00000001a200780c */ /* 0x000fe20003f26270 */
[----:B------:R-:W-:Y:S04]  /*3470*/  IMAD R0, R77, R155, R0 ;  /* 0x0000009b4d007224 */ /* 0x000fe800078e0200 */
[----:B------:R-:W-:Y:S01]  /*3480*/  IMAD.IADD R16, R11, 0x1, R0 ;  /* 0x000000010b107824 */ /* 0x000fe200078e0200 */
[----:B------:R-:W-:Y:S05]  /*3490*/  IADD3 R0, P0, R127, R10, RZ ;  /* 0x0000000a7f007210 */ /* 0x000fea0007f1e0ff */
[----:B-1----:R-:W-:Y:S01]  /*34a0*/  IMAD.X R2, R16, 0x1, R126, P0 ;  /* 0x0000000110027824 */ /* 0x002fe200000e067e */
[C---:B------:R-:W-:Y:S04]  /*34b0*/  LEA R50, P0, R0.reuse, c[0x0][0x1c8], 0x1 ;  /* 0x0000720000327a11 */ /* 0x040fe800078008ff */
        /* <DEDUP_REMOVED lines=45> */
[----:B------:R-:W-:Y:S02]  /*3790*/  LEA.HI.X R7, R0, c[0x0][0x274], R3, 0x1, P0 ;  /* 0x00009d0000077a11 */ /* 0x000fe400000f0c03 */
[C---:B------:R-:W-:Y:S04]  /*37a0*/  LEA R4, P0, R2.reuse, c[0x0][0x288], 0x1 ;  /* 0x0000a20002047a11 */ /* 0x040fe800078008ff */
[----:B------:R-:W-:Y:S02]  /*37b0*/  LEA.HI.X R5, R2, c[0x0][0x28c], R5, 0x1, P0 ;  /* 0x0000a30002057a11 */ /* 0x000fe400000f0c05 */
[----:B------:R-:W-:Y:S01]  /*37c0*/  ISETP.GE.AND P0, PT, R140, c[0x0][0x27c], PT ;  /* 0x00009f008c007a0c */ /* 0x000fe20003f06270 */
[----:B------:R-:W-:Y:S11]  /*37d0*/  CS2R R2, SRZ ;  /* 0x0000000000027805 */ /* 0x000ff6000001ff00 */
[----:B------:R-:W-:Y:S01]  /*37e0*/  @!UPT UIADD3 URZ, URZ, URZ, URZ ;  /* 0x0000003f3f3ff290 */ /* 0x000fe2000fffe03f */
        /* <DEDUP_REMOVED lines=22> */
.L_x_604:
[----:B------:R-:W-:Y:S05]  /*3950*/  BSYNC B0 ;  /* 0x0000000000007941 */ /* 0x000fea0003800000 */
.L_x_603:
        /* <DEDUP_REMOVED lines=48> */
[----:B------:R-:W-:Y:S01]  /*3c60*/  @!P0 HADD2.F32 R7, -RZ, R7.H0_H0 ;  /* 0x20000007ff078230 */ /* 0x000fe20000004100 */
[----:B-1----:R-:W-:Y:S01]  /*3c70*/  @!P0 IMAD.MOV.U32 R3, RZ, RZ, R9 ;  /* 0x000000ffff038224 */ /* 0x002fe200078e0009 */
[----:B------:R-:W-:Y:S04]  /*3c80*/  @!P0 MOV R0, R8 ;  /* 0x0000000800008202 */ /* 0x000fe80000000f00 */
[--C-:B------:R-:W-:Y:S02]  /*3c90*/  @!P0 HADD2.F32 R29, -RZ, R3.reuse.H1_H1 ;  /* 0x30000003ff1d8230 */ /* 0x100fe40000004100 */
[--C-:B------:R-:W-:Y:S02]  /*3ca0*/  @!P0 HADD2.F32 R27, -RZ, R0.reuse.H1_H1 ;  /* 0x30000000ff1b8230 */ /* 0x100fe40000004100 */
[----:B------:R-:W-:Y:S02]  /*3cb0*/  @!P0 HADD2.F32 R2, -RZ, R0.H0_H0 ;  /* 0x20000000ff028230 */ /* 0x000fe40000004100 */
[----:B------:R-:W-:Y:S01]  /*3cc0*/  @!P0 HADD2.F32 R3, -RZ, R3.H0_H0 ;  /* 0x20000003ff038230 */ /* 0x000fe20000004100 */
[-C--:B------:R-:W-:Y:S02]  /*3cd0*/  @!P0 FMUL.FTZ R30, R27, R4.reuse ;  /* 0x000000041b1e8220 */ /* 0x080fe40000410000 */
[C---:B------:R-:W-:Y:S01]  /*3ce0*/  @!P0 FMUL.FTZ R0, R2.reuse, R4 ;  /* 0x0000000402008220 */ /* 0x040fe20000410000 */
[----:B------:R-:W-:Y:S01]  /*3cf0*/  @!P0 MOV R4, R10 ;  /* 0x0000000a00048202 */ /* 0x000fe20000000f00 */
[----:B------:R-:W-:Y:S01]  /*3d00*/  @!P0 FFMA.FTZ R53, R2, R28, -R30 ;  /* 0x0000001c02358223 */ /* 0x000fe2000001081e */
[----:B------:R-:W-:Y:S01]  /*3d10*/  @!P0 HADD2.F32 R30, -RZ, R31.H0_H0 ;  /* 0x2000001fff1e8230 */ /* 0x000fe20000004100 */
[-C--:B------:R-:W-:Y:S02]  /*3d20*/  @!P0 FMUL.FTZ R31, R29, R5.reuse ;  /* 0x000000051d1f8220 */ /* 0x080fe40000410000 */
[C---:B------:R-:W-:Y:S02]  /*3d30*/  @!P0 FMUL.FTZ R2, R3.reuse, R5 ;  /* 0x0000000503028220 */ /* 0x040fe40000410000 */
[----:B------:R-:W-:Y:S01]  /*3d40*/  @!P0 FFMA.FTZ R52, R3, R30, -R31 ;  /* 0x0000001e03348223 */ /* 0x000fe2000001081f */
[----:B------:R-:W-:Y:S01]  /*3d50*/  @!P0 MOV R3, R11 ;  /* 0x0000000b00038202 */ /* 0x000fe20000000f00 */
[----:B------:R-:W-:Y:S01]  /*3d60*/  @!P0 FFMA.FTZ R0, R27, R28, R0 ;  /* 0x0000001c1b008223 */ /* 0x000fe20000010000 */
[--C-:B------:R-:W-:Y:S01]  /*3d70*/  @!P0 HADD2.F32 R27, -RZ, R4.reuse.H1_H1 ;  /* 0x30000004ff1b8230 */ /* 0x100fe20000004100 */
[----:B------:R-:W-:Y:S01]  /*3d80*/  @!P0 FFMA.FTZ R2, R29, R30, R2 ;  /* 0x0000001e1d028223 */ /* 0x000fe20000010002 */
[----:B------:R-:W-:Y:S02]  /*3d90*/  @!P0 HADD2.F32 R4, -RZ, R4.H0_H0 ;  /* 0x20000004ff048230 */ /* 0x000fe40000004100 */
[--C-:B------:R-:W-:Y:S01]  /*3da0*/  @!P0 HADD2.F32 R5, -RZ, R3.reuse.H0_H0 ;  /* 0x20000003ff058230 */ /* 0x100fe20000004100 */
[----:B------:R-:W-:Y:S01]  /*3db0*/  @!P0 FMUL.FTZ R49, R27, R6 ;  /* 0x000000061b318220 */ /* 0x000fe20000410000 */
[----:B------:R-:W-:Y:S01]  /*3dc0*/  @!P0 HADD2.F32 R28, -RZ, R32.H0_H0 ;  /* 0x20000020ff1c8230 */ /* 0x000fe20000004100 */
[----:B------:R-:W-:Y:S01]  /*3dd0*/  @!P0 F2FP.PACK_AB R2, R2, R52 ;  /* 0x000000340202823e */ /* 0x000fe200000000ff */
[----:B------:R-:W-:Y:S01]  /*3de0*/  @!P0 HADD2.F32 R31, -RZ, R3.H1_H1 ;  /* 0x30000003ff1f8230 */ /* 0x000fe20000004100 */
[C---:B------:R-:W-:Y:S01]  /*3df0*/  @!P0 FMUL.FTZ R3, R4.reuse, R6 ;  /* 0x0000000604038220 */ /* 0x040fe20000410000 */
[----:B------:R-:W-:Y:S01]  /*3e00*/  @!P0 HADD2.F32 R32, -RZ, R33.H0_H0 ;  /* 0x20000021ff208230 */ /* 0x000fe20000004100 */
[----:B------:R-:W-:Y:S01]  /*3e10*/  @!P0 FFMA.FTZ R49, R4, R28, -R49 ;  /* 0x0000001c04318223 */ /* 0x000fe20000010831 */
[----:B------:R-:W-:Y:S01]  /*3e20*/  @!P0 MOV R9, R2 ;  /* 0x0000000200098202 */ /* 0x000fe20000000f00 */
[-C--:B------:R-:W-:Y:S02]  /*3e30*/  @!P0 FMUL.FTZ R33, R31, R7.reuse ;  /* 0x000000071f218220 */ /* 0x080fe40000410000 */
[----:B------:R-:W-:Y:S02]  /*3e40*/  @!P0 FMUL.FTZ R4, R5, R7 ;  /* 0x0000000705048220 */ /* 0x000fe40000410000 */
[----:B------:R-:W-:Y:S02]  /*3e50*/  @!P0 FFMA.FTZ R3, R27, R28, R3 ;  /* 0x0000001c1b038223 */ /* 0x000fe40000010003 */
[-C--:B------:R-:W-:Y:S01]  /*3e60*/  @!P0 FFMA.FTZ R33, R5, R32.reuse, -R33 ;  /* 0x0000002005218223 */ /* 0x080fe20000010821 */
[----:B------:R-:W-:Y:S01]  /*3e70*/  @!P0 F2FP.PACK_AB R5, R0, R53 ;  /* 0x000000350005823e */ /* 0x000fe200000000ff */
[----:B------:R-:W-:Y:S01]  /*3e80*/  @!P0 FFMA.FTZ R4, R31, R32, R4 ;  /* 0x000000201f048223 */ /* 0x000fe20000010004 */
[----:B------:R-:W-:Y:S03]  /*3e90*/  @!P0 F2FP.PACK_AB R3, R3, R49 ;  /* 0x000000310303823e */ /* 0x000fe600000000ff */
[----:B------:R-:W-:Y:S01]  /*3ea0*/  @!P0 IMAD.MOV.U32 R8, RZ, RZ, R5 ;  /* 0x000000ffff088224 */ /* 0x000fe200078e0005 */
[----:B------:R-:W-:Y:S02]  /*3eb0*/  @!P0 F2FP.PACK_AB R0, R4, R33 ;  /* 0x000000210400823e */ /* 0x000fe400000000ff */
[----:B------:R-:W-:Y:S02]  /*3ec0*/  @!P0 MOV R10, R3 ;  /* 0x00000003000a8202 */ /* 0x000fe40000000f00 */
[----:B------:R-:W-:Y:S05]  /*3ed0*/  @!P0 MOV R11, R0 ;  /* 0x00000000000b8202 */ /* 0x000fea0000000f00 */
[----:B------:R1:W-:Y:S02]  /*3ee0*/  STG.E.128 [R50.64], R8 ;  /* 0x0000000832007986 */ /* 0x0003e4000c101d06 */
.L_x_607:
[----:B------:R-:W-:Y:S05]  /*3ef0*/  BSYNC B0 ;  /* 0x0000000000007941 */ /* 0x000fea0003800000 */
.L_x_606:
[----:B------:R-:W-:Y:S01]  /*3f00*/  ISETP.GE.AND P0, PT, R131, c[0x0][0x1d4], PT ;  /* 0x0000750083007a0c */ /* 0x000fe20003f06270 */
[----:B------:R-:W-:Y:S01]  /*3f10*/  @!UPT UIADD3 URZ, URZ, URZ, URZ ;  /* 0x0000003f3f3ff290 */ /* 0x000fe2000fffe03f */
[----:B------:R-:W-:Y:S11]  /*3f20*/  BSSY B0, `(.L_x_608) ;  /* 0x0000036000007945 */ /* 0x000ff60003800000 */
[----:B------:R-:W-:-:S05]  /*3f30*/  @P0 BRA `(.L_x_609) ;  /* 0x0000034000000947 */ /* 0x000fca0003800000 */
[----:B------:R-:W-:Y:S01]  /*3f40*/  ISETP.GE.AND P0, PT, R146, c[0x0][0x27c], PT ;  /* 0x00009f0092007a0c */ /* 0x000fe20003f06270 */
[----:B-1----:R-:W1:Y:S11]  /*3f50*/  LDS.128 R8, [R236+0x6000] ;  /* 0x00600000ec087984 */ /* 0x002e760000000c00 */
[----:B------:R-:W-:Y:S01]  /*3f60*/  @!UPT UIADD3 URZ, URZ, URZ, URZ ;  /* 0x0000003f3f3ff290 */ /* 0x000fe2000fffe03f */
[----:B------:R-:W-:Y:S01]  /*3f70*/  @!P0 HADD2.F32 R0, -RZ, R22.H0_H0 ;  /* 0x20000016ff008230 */ /* 0x000fe20000004100 */
[--C-:B------:R-:W-:Y:S01]  /*3f80*/  @!P0 SHF.R.U64 R4, R12, 0x10, R13.reuse ;  /* 0x000000100c048819 */ /* 0x100fe2000000120d */
[----:B------:R-:W-:Y:S01]  /*3f90*/  @!P0 HADD2.F32 R6, -RZ, R44.H0_H0 ;  /* 0x2000002cff068230 */ /* 0x000fe20000004100 */
[----:B------:R-:W-:Y:S02]  /*3fa0*/  @!P0 SHF.R.U32.HI R7, RZ, 0x10, R13 ;  /* 0x00000010ff078819 */ /* 0x000fe4000001160d */
[--C-:B------:R-:W-:Y:S01]  /*3fb0*/  @!P0 SHF.R.U64 R13, R34, 0x10, R35.reuse ;  /* 0x00000010220d8819 */ /* 0x100fe20000001223 */
[----:B------:R-:W-:Y:S01]  /*3fc0*/  @!P0 HADD2.F32 R4, -RZ, R4.H0_H0 ;  /* 0x20000004ff048230 */ /* 0x000fe20000004100 */
[----:B------:R-:W-:Y:S01]  /*3fd0*/  @!P0 SHF.R.U32.HI R29, RZ, 0x10, R35 ;  /* 0x00000010ff1d8819 */ /* 0x000fe20000011623 */
[----:B------:R-:W-:Y:S02]  /*3fe0*/  @!P0 HADD2.F32 R7, -RZ, R7.H0_H0 ;  /* 0x20000007ff078230 */ /* 0x000fe40000004100 */
[----:B------:R-:W-:Y:S02]  /*3ff0*/  @!P0 HADD2.F32 R13, -RZ, R13.H0_H0 ;  /* 0x2000000dff0d8230 */ /* 0x000fe40000004100 */
[----:B------:R-:W-:Y:S01]  /*4000*/  @!P0 HADD2.F32 R29, -RZ, R29.H0_H0 ;  /* 0x2000001dff1d8230 */ /* 0x000fe20000004100 */
[----:B-1----:R-:W-:Y:S02]  /*4010*/  @!P0 MOV R2, R8 ;  /* 0x0000000800028202 */ /* 0x002fe40000000f00 */
[----:B------:R-:W-:Y:S03]  /*4020*/  @!P0 MOV R3, R9 ;  /* 0x0000000900038202 */ /* 0x000fe60000000f00 */
[--C-:B------:R-:W-:Y:S02]  /*4030*/  @!P0 HADD2.F32 R5, -RZ, R2.reuse.H1_H1 ;  /* 0x30000002ff058230 */ /* 0x100fe40000004100 */
[----:B------:R-:W-:Y:S02]  /*4040*/  @!P0 HADD2.F32 R2, -RZ, R2.H0_H0 ;  /* 0x20000002ff028230 */ /* 0x000fe40000004100 */
[--C-:B------:R-:W-:Y:S01]  /*4050*/  @!P0 HADD2.F32 R12, -RZ, R3.reuse.H1_H1 ;  /* 0x30000003ff0c8230 */ /* 0x100fe20000004100 */
[CC--:B------:R-:W-:Y:S01]  /*4060*/  @!P0 FMUL.FTZ R27, R5.reuse, R0.reuse ;  /* 0x00000000051b8220 */ /* 0x0c0fe20000410000 */
[----:B------:R-:W-:Y:S01]  /*4070*/  @!P0 HADD2.F32 R3, -RZ, R3.H0_H0 ;  /* 0x20000003ff038230 */ /* 0x000fe20000004100 */
[C---:B------:R-:W-:Y:S02]  /*4080*/  @!P0 FMUL.FTZ R0, R2.reuse, R0 ;  /* 0x0000000002008220 */ /* 0x040fe40000410000 */
[-C--:B------:R-:W-:Y:S02]  /*4090*/  @!P0 FFMA.FTZ R32, R2, R6.reuse, -R27 ;  /* 0x0000000602208223 */ /* 0x080fe4000001081b */
[----:B------:R-:W-:Y:S01]  /*40a0*/  @!P0 FFMA.FTZ R0, R5, R6, R0 ;  /* 0x0000000605008223 */ /* 0x000fe20000010000 */
[----:B------:R-:W-:Y:S01]  /*40b0*/  @!P0 MOV R5, R10 ;  /* 0x0000000a00058202 */ /* 0x000fe20000000f00 */
[CC--:B------:R-:W-:Y:S02]  /*40c0*/  @!P0 FMUL.FTZ R27, R12.reuse, R4.reuse ;  /* 0x000000040c1b8220 */ /* 0x0c0fe40000410000 */
[C---:B------:R-:W-:Y:S01]  /*40d0*/  @!P0 FMUL.FTZ R2, R3.reuse, R4 ;  /* 0x0000000403028220 */ /* 0x040fe20000410000 */
[----:B------:R-:W-:Y:S01]  /*40e0*/  @!P0 MOV R4, R11 ;  /* 0x0000000b00048202 */ /* 0x000fe20000000f00 */
[-C--:B------:R-:W-:Y:S01]  /*40f0*/  @!P0 FFMA.FTZ R31, R3, R13.reuse, -R27 ;  /* 0x0000000d031f8223 */ /* 0x080fe2000001081b */
[----:B------:R-:W-:Y:S01]  /*4100*/  @!P0 HADD2.F32 R3, -RZ, R22.H1_H1 ;  /* 0x30000016ff038230 */ /* 0x000fe20000004100 */
[----:B------:R-:W-:Y:S01]  /*4110*/  @!P0 FFMA.FTZ R2, R12, R13, R2 ;  /* 0x0000000d0c028223 */ /* 0x000fe20000010002 */
[--C-:B------:R-:W-:Y:S02]  /*4120*/  @!P0 HADD2.F32 R22, -RZ, R5.reuse.H1_H1 ;  /* 0x30000005ff168230 */ /* 0x100fe40000004100 */
[----:B------:R-:W-:Y:S02]  /*4130*/  @!P0 HADD2.F32 R6, -RZ, R5.H0_H0 ;  /* 0x20000005ff068230 */ /* 0x000fe40000004100 */
[----:B------:R-:W-:Y:S01]  /*4140*/  @!P0 F2FP.PACK_AB R2, R2, R31 ;  /* 0x0000001f0202823e */ /* 0x000fe200000000ff */
[----:B------:R-:W-:Y:S02]  /*4150*/  @!P0 HADD2.F32 R5, -RZ, R4.H0_H0 ;  /* 0x20000004ff058230 */ /* 0x000fe40000004100 */
[----:B------:R-:W-:Y:S01]  /*4160*/  @!P0 HADD2.F32 R27, -RZ, R44.H1_H1 ;  /* 0x3000002cff1b8230 */ /* 0x000fe20000004100 */
[----:B------:R-:W-:Y:S01]  /*4170*/  @!P0 MOV R9, R2 ;  /* 0x0000000200098202 */ /* 0x000fe20000000f00 */
[----:B------:R-:W-:Y:S01]  /*4180*/  @!P0 HADD2.F32 R28, -RZ, R4.H1_H1 ;  /* 0x30000004ff1c8230 */ /* 0x000fe20000004100 */
[-C--:B------:R-:W-:Y:S02]  /*4190*/  @!P0 FMUL.FTZ R4, R22, R3.reuse ;  /* 0x0000000316048220 */ /* 0x080fe40000410000 */
[C---:B------:R-:W-:Y:S02]  /*41a0*/  @!P0 FMUL.FTZ R3, R6.reuse, R3 ;  /* 0x0000000306038220 */ /* 0x040fe40000410000 */
[----:B------:R-:W-:Y:S02]  /*41b0*/  @!P0 FFMA.FTZ R6, R6, R27, -R4 ;  /* 0x0000001b06068223 */ /* 0x000fe40000010804 */
[CC--:B------:R-:W-:Y:S02]  /*41c0*/  @!P0 FMUL.FTZ R4, R5.reuse, R7.reuse ;  /* 0x0000000705048220 */ /* 0x0c0fe40000410000 */
[----:B------:R-:W-:Y:S02]  /*41d0*/  @!P0 FMUL.FTZ R30, R28, R7 ;  /* 0x000000071c1e8220 */ /* 0x000fe40000410000 */
[----:B------:R-:W-:Y:S02]  /*41e0*/  @!P0 FFMA.FTZ R3, R22, R27, R3 ;  /* 0x0000001b16038223 */ /* 0x000fe40000010003 */
[-C--:B------:R-:W-:Y:S01]  /*41f0*/  @!P0 FFMA.FTZ R30, R5, R29.reuse, -R30 ;  /* 0x0000001d051e8223 */ /* 0x080fe2000001081e */
[----:B------:R-:W-:Y:S01]  /*4200*/  @!P0 F2FP.PACK_AB R5, R0, R32 ;  /* 0x000000200005823e */ /* 0x000fe200000000ff */
[----:B------:R-:W-:Y:S01]  /*4210*/  @!P0 FFMA.FTZ R4, R28, R29, R4 ;  /* 0x0000001d1c048223 */ /* 0x000fe20000010004 */
[----:B------:R-:W-:Y:S02]  /*4220*/  @!P0 F2FP.PACK_AB R3, R3, R6 ;  /* 0x000000060303823e */ /* 0x000fe400000000ff */
[----:B------:R-:W-:Y:S02]  /*4230*/  @!P0 MOV R8, R5 ;  /* 0x0000000500088202 */ /* 0x000fe40000000f00 */
[----:B------:R-:W-:Y:S02]  /*4240*/  @!P0 F2FP.PACK_AB R0, R4, R30 ;  /* 0x0000001e0400823e */ /* 0x000fe400000000ff */
[----:B------:R-:W-:Y:S02]  /*4250*/  @!P0 MOV R10, R3 ;  /* 0x00000003000a8202 */ /* 0x000fe40000000f00 */
[----:B------:R-:W-:Y:S05]  /*4260*/  @!P0 MOV R11, R0 ;  /* 0x00000000000b8202 */ /* 0x000fea0000000f00 */
[----:B------:R1:W-:Y:S02]  /*4270*/  STG.E.128 [R50.64+0x40], R8 ;  /* 0x0000400832007986 */ /* 0x0003e4000c101d06 */
.L_x_609:
[----:B------:R-:W-:Y:S05]  /*4280*/  BSYNC B0 ;  /* 0x0000000000007941 */ /* 0x000fea0003800000 */
.L_x_608:
        /* <DEDUP_REMOVED lines=8> */
[----:B------:R-:W-:Y:S01]  /*4310*/  @!P0 SHF.R.U64 R4, R14, 0x10, R15 ;  /* 0x000000100e048819 */ /* 0x000fe2000000120f */
[----:B------:R-:W-:Y:S01]  /*4320*/  @!P0 HADD2.F32 R6, -RZ, R45.H0_H0 ;  /* 0x2000002dff068230 */ /* 0x000fe20000004100 */
[----:B------:R-:W-:Y:S02]  /*4330*/  @!P0 SHF.R.U64 R13, R36, 0x10, R37 ;  /* 0x00000010240d8819 */ /* 0x000fe40000001225 */
[----:B------:R-:W-:Y:S01]  /*4340*/  @!P0 SHF.R.U32.HI R7, RZ, 0x10, R15 ;  /* 0x00000010ff078819 */ /* 0x000fe2000001160f */
[----:B------:R-:W-:Y:S01]  /*4350*/  @!P0 HADD2.F32 R4, -RZ, R4.H0_H0 ;  /* 0x20000004ff048230 */ /* 0x000fe20000004100 */
[----:B------:R-:W-:Y:S01]  /*4360*/  @!P0 SHF.R.U32.HI R27, RZ, 0x10, R37 ;  /* 0x00000010ff1b8819 */ /* 0x000fe20000011625 */
[----:B------:R-:W-:Y:S02]  /*4370*/  @!P0 HADD2.F32 R13, -RZ, R13.H0_H0 ;  /* 0x2000000dff0d8230 */ /* 0x000fe40000004100 */
[----:B------:R-:W-:Y:S02]  /*4380*/  @!P0 HADD2.F32 R15, -RZ, R45.H1_H1 ;  /* 0x3000002dff0f8230 */ /* 0x000fe40000004100 */
        /* <DEDUP_REMOVED lines=18> */
[----:B------:R-:W-:Y:S02]  /*44b0*/  @!P0 HADD2.F32 R3, -RZ, R23.H1_H1 ;  /* 0x30000017ff038230 */ /* 0x000fe40000004100 */
[----:B------:R-:W-:Y:S02]  /*44c0*/  @!P0 HADD2.F32 R6, -RZ, R5.H0_H0 ;  /* 0x20000005ff068230 */ /* 0x000fe40000004100 */
[----:B------:R-:W-:Y:S01]  /*44d0*/  @!P0 F2FP.PACK_AB R2, R2, R28 ;  /* 0x0000001c0202823e */ /* 0x000fe200000000ff */
[--C-:B------:R-:W-:Y:S02]  /*44e0*/  @!P0 HADD2.F32 R5, -RZ, R4.reuse.H0_H0 ;  /* 0x20000004ff058230 */ /* 0x100fe40000004100 */
[----:B------:R-:W-:Y:S01]  /*44f0*/  @!P0 HADD2.F32 R22, -RZ, R4.H1_H1 ;  /* 0x30000004ff168230 */ /* 0x000fe20000004100 */
[-C--:B------:R-:W-:Y:S01]  /*4500*/  @!P0 FMUL.FTZ R4, R14, R3.reuse ;  /* 0x000000030e048220 */ /* 0x080fe20000410000 */
[----:B------:R-:W-:Y:S01]  /*4510*/  @!P0 MOV R9, R2 ;  /* 0x0000000200098202 */ /* 0x000fe20000000f00 */
[C---:B------:R-:W-:Y:S01]  /*4520*/  @!P0 FMUL.FTZ R3, R6.reuse, R3 ;  /* 0x0000000306038220 */ /* 0x040fe20000410000 */
[----:B------:R-:W-:Y:S01]  /*4530*/  @!P0 HADD2.F32 R23, -RZ, R27.H0_H0 ;  /* 0x2000001bff178230 */ /* 0x000fe20000004100 */
[----:B------:R-:W-:Y:S02]  /*4540*/  @!P0 FFMA.FTZ R6, R6, R15, -R4 ;  /* 0x0000000f06068223 */ /* 0x000fe40000010804 */
[CC--:B------:R-:W-:Y:S02]  /*4550*/  @!P0 FMUL.FTZ R4, R5.reuse, R7.reuse ;  /* 0x0000000705048220 */ /* 0x0c0fe40000410000 */
[----:B------:R-:W-:Y:S02]  /*4560*/  @!P0 FMUL.FTZ R27, R22, R7 ;  /* 0x00000007161b8220 */ /* 0x000fe40000410000 */
[----:B------:R-:W-:Y:S02]  /*4570*/  @!P0 FFMA.FTZ R3, R14, R15, R3 ;  /* 0x0000000f0e038223 */ /* 0x000fe40000010003 */
[----:B------:R-:W-:Y:S01]  /*4580*/  @!P0 FFMA.FTZ R27, R5, R23, -R27 ;  /* 0x00000017051b8223 */ /* 0x000fe2000001081b */
        /* <DEDUP_REMOVED lines=8> */
.L_x_611:
[----:B------:R-:W-:Y:S05]  /*4610*/  BSYNC B0 ;  /* 0x0000000000007941 */ /* 0x000fea0003800000 */
.L_x_610:
        /* <DEDUP_REMOVED lines=8> */
[----:B------:R-:W-:Y:S01]  /*46a0*/  @!P0 HADD2.F32 R0, -RZ, R24.H0_H0 ;  /* 0x20000018ff008230 */ /* 0x000fe20000004100 */
[----:B------:R-:W-:Y:S01]  /*46b0*/  @!P0 SHF.R.U64 R4, R16, 0x10, R17 ;  /* 0x0000001010048819 */ /* 0x000fe20000001211 */
[--C-:B------:R-:W-:Y:S01]  /*46c0*/  @!P0 HADD2.F32 R6, -RZ, R46.reuse.H0_H0 ;  /* 0x2000002eff068230 */ /* 0x100fe20000004100 */
[----:B------:R-:W-:Y:S01]  /*46d0*/  @!P0 SHF.R.U64 R13, R38, 0x10, R39 ;  /* 0x00000010260d8819 */ /* 0x000fe20000001227 */
[----:B------:R-:W-:Y:S01]  /*46e0*/  @!P0 HADD2.F32 R15, -RZ, R46.H1_H1 ;  /* 0x3000002eff0f8230 */ /* 0x000fe20000004100 */
[----:B------:R-:W-:Y:S01]  /*46f0*/  @!P0 SHF.R.U32.HI R7, RZ, 0x10, R17 ;  /* 0x00000010ff078819 */ /* 0x000fe20000011611 */
        /* <DEDUP_REMOVED lines=20> */
[--C-:B------:R-:W-:Y:S01]  /*4840*/  @!P0 HADD2.F32 R14, -RZ, R5.reuse.H1_H1 ;  /* 0x30000005ff0e8230 */ /* 0x100fe20000004100 */
        /* <DEDUP_REMOVED lines=8> */
[C---:B------:R-:W-:Y:S02]  /*48d0*/  @!P0 FMUL.FTZ R3, R6.reuse, R3 ;  /* 0x0000000306038220 */ /* 0x040fe40000410000 */
        /* <DEDUP_REMOVED lines=13> */
.L_x_613:
[----:B------:R-:W-:Y:S05]  /*49b0*/  BSYNC B0 ;  /* 0x0000000000007941 */ /* 0x000fea0003800000 */
.L_x_612:
        /* <DEDUP_REMOVED lines=57> */
.L_x_615:
[----:B------:R-:W-:Y:S05]  /*4d50*/  BSYNC B0 ;  /* 0x0000000000007941 */ /* 0x000fea0003800000 */
.L_x_614:
[----:B------:R-:W-:Y:S04]  /*4d60*/  IADD3 R0, R128, 0xa0, RZ ;  /* 0x000000a080007810 */ /* 0x000fe80007ffe0ff */
        /* <DEDUP_REMOVED lines=54> */
[----:B------:R1:W-:Y:S01]  /*50d0*/  STG.E.128 [R50.64+0x140], R8 ;  /* 0x0001400832007986 */ /* 0x0003e2000c101d06 */
[----:B------:R-:W-:-:S05]  /*50e0*/  BRA `(.L_x_605) ;  /* 0x00001cc000007947 */ /* 0x000fca0003800000 */
.L_x_602:
        /* <DEDUP_REMOVED lines=47> */
.L_x_617:
[----:B------:R-:W-:Y:S05]  /*53e0*/  BSYNC B0 ;  /* 0x0000000000007941 */ /* 0x000fea0003800000 */
.L_x_616:
[----:B------:R-:W-:Y:S04]  /*53f0*/  IADD3 R67, P0, R160, R10, RZ ;  /* 0x0000000aa0437210 */ /* 0x000fe80007f1e0ff */
[----:B------:R-:W-:Y:S01]  /*5400*/  IADD3.X R66, R16, R122, RZ, P0, !PT ;  /* 0x0000007a10427210 */ /* 0x000fe200007fe4ff */
        /* <DEDUP_REMOVED lines=30> */
[----:B------:R-:W-:Y:S01]  /*55f0*/  LDS.128 R48, [R105+0x6100] ;  /* 0x0061000069307984 */ /* 0x000fe20000000c00 */
[-C--:B------:R-:W-:Y:S01]  /*5600*/  IADD3 R0, P1, P0, R74, R67.reuse, R101 ;  /* 0x000000434a007210 */ /* 0x080fe2000783e065 */
[----:B------:R-:W-:Y:S01]  /*5610*/  IMAD.MOV.U32 R24, RZ, RZ, R7 ;  /* 0x000000ffff187224 */ /* 0x000fe200078e0007 */
[----:B------:R-:W-:Y:S01]  /*5620*/  MOV R10, R6 ;  /* 0x00000006000a7202 */ /* 0x000fe20000000f00 */
[----:B------:R-:W-:Y:S01]  /*5630*/  IMAD.MOV.U32 R42, RZ, RZ, R35 ;  /* 0x000000ffff2a7224 */ /* 0x000fe200078e0023 */
[----:B------:R-:W-:Y:S02]  /*5640*/  IADD3.X R3, R76, R66, R113, P1, P0 ;  /* 0x000000424c037210 */ /* 0x000fe40000fe0471 */
[----:B------:R-:W-:Y:S01]  /*5650*/  MOV R40, R34 ;  /* 0x0000002200287202 */ /* 0x000fe20000000f00 */
[----:B------:R-:W1:Y:S04]  /*5660*/  LDS.128 R16, [R115+0x6100] ;  /* 0x0061000073107984 */ /* 0x000e680000000c00 */
[----:B------:R-:W-:Y:S04]  /*5670*/  @!P2 IADD3 R2, P1, P0, R74, R67, R82 ;  /* 0x000000434a02a210 */ /* 0x000fe8000783e052 */
[----:B------:R-:W-:Y:S02]  /*5680*/  @!P2 IADD3.X R8, R76, R66, R110, P1, P0 ;  /* 0x000000424c08a210 */ /* 0x000fe40000fe046e */
[C---:B------:R-:W-:Y:S04]  /*5690*/  LEA R64, P0, R0.reuse, c[0x0][0x1c8], 0x1 ;  /* 0x0000720000407a11 */ /* 0x040fe800078008ff */
[----:B------:R-:W-:Y:S02]  /*56a0*/  LEA.HI.X R65, R0, c[0x0][0x1cc], R3, 0x1, P0 ;  /* 0x0000730000417a11 */ /* 0x000fe400000f0c03 */
[C---:B------:R-:W-:Y:S02]  /*56b0*/  @!P2 LEA R62, P0, R2.reuse, c[0x0][0x1c8], 0x1 ;  /* 0x00007200023eaa11 */ /* 0x040fe400078008ff */
[----:B------:R-:W-:Y:S02]  /*56c0*/  MOV R0, R4 ;  /* 0x0000000400007202 */ /* 0x000fe40000000f00 */
[----:B------:R-:W-:Y:S01]  /*56d0*/  @!P2 LEA.HI.X R63, R2, c[0x0][0x1cc], R8, 0x1, P0 ;  /* 0x00007300023faa11 */ /* 0x000fe200000f0c08 */
[--C-:B------:R-:W-:Y:S01]  /*56e0*/  IMAD.MOV.U32 R2, RZ, RZ, R5.reuse ;  /* 0x000000ffff027224 */ /* 0x100fe200078e0005 */
[----:B------:R-:W-:Y:S11]  /*56f0*/  ISETP.GE.AND P0, PT, R128, c[0x0][0x27c], PT ;  /* 0x00009f0080007a0c */ /* 0x000ff60003f06270 */
[----:B------:R-:W-:Y:S02]  /*5700*/  @!UPT UIADD3 URZ, URZ, URZ, URZ ;  /* 0x0000003f3f3ff290 */ /* 0x000fe4000fffe03f */
[--C-:B------:R-:W-:Y:S01]  /*5710*/  @!P0 SHF.R.U32.HI R9, RZ, 0x10, R5.reuse ;  /* 0x00000010ff098819 */ /* 0x100fe20000011605 */
[----:B------:R-:W-:Y:S01]  /*5720*/  @!P0 HADD2.F32 R3, -RZ, R2.H0_H0 ;  /* 0x20000002ff038230 */ /* 0x000fe20000004100 */
[----:B------:R-:W-:Y:S01]  /*5730*/  @!P0 SHF.R.U64 R8, R4, 0x10, R5 ;  /* 0x0000001004088819 */ /* 0x000fe20000001205 */
[----:B------:R-:W-:Y:S01]  /*5740*/  @!P0 HADD2.F32 R0, -RZ, R0.H0_H0 ;  /* 0x20000000ff008230 */ /* 0x000fe20000004100 */
[----:B------:R-:W-:Y:S01]  /*5750*/  @!P0 SHF.R.U64 R11, R6, 0x10, R7 ;  /* 0x00000010060b8819 */ /* 0x000fe20000001207 */
[----:B-1----:R-:W-:Y:S01]  /*5760*/  @!P0 IMAD.MOV.U32 R6, RZ, RZ, R16 ;  /* 0x000000ffff068224 */ /* 0x002fe200078e0010 */
[----:B------:R-:W-:Y:S02]  /*5770*/  @!P0 MOV R31, R49 ;  /* 0x00000031001f8202 */ /* 0x000fe40000000f00 */
[----:B------:R-:W-:Y:S02]  /*5780*/  @!P0 MOV R36, R48 ;  /* 0x0000003000248202 */ /* 0x000fe40000000f00 */
[----:B------:R-:W-:Y:S01]  /*5790*/  @!P0 MOV R5, R17 ;  /* 0x0000001100058202 */ /* 0x000fe20000000f00 */
[----:B------:R-:W-:Y:S01]  /*57a0*/  @!P0 HADD2.F32 R2, -RZ, R6.H0_H0 ;  /* 0x20000006ff028230 */ /* 0x000fe20000004100 */
[----:B------:R-:W-:Y:S02]  /*57b0*/  MOV R4, R32 ;  /* 0x0000002000047202 */ /* 0x000fe40000000f00 */
[----:B------:R-:W-:Y:S01]  /*57c0*/  @!P0 SHF.R.U64 R39, R32, 0x10, R33 ;  /* 0x0000001020278819 */ /* 0x000fe20000001221 */
[----:B------:R-:W-:Y:S01]  /*57d0*/  @!P0 HADD2.F32 R32, -RZ, R31.H0_H0 ;  /* 0x2000001fff208230 */ /* 0x000fe20000004100 */
[----:B------:R-:W-:Y:S01]  /*57e0*/  @!P0 SHF.R.U32.HI R25, RZ, 0x10, R7 ;  /* 0x00000010ff198819 */ /* 0x000fe20000011607 */
[----:B------:R-:W-:Y:S01]  /*57f0*/  @!P0 HADD2.F32 R7, -RZ, R36.H0_H0 ;  /* 0x20000024ff078230 */ /* 0x000fe20000004100 */
[----:B------:R-:W-:Y:S01]  /*5800*/  @!P0 SHF.R.U32.HI R38, RZ, 0x10, R33 ;  /* 0x00000010ff268819 */ /* 0x000fe20000011621 */
[----:B------:R-:W-:Y:S01]  /*5810*/  @!P0 HADD2.F32 R30, -RZ, R4.H0_H0 ;  /* 0x20000004ff1e8230 */ /* 0x000fe20000004100 */
[--C-:B------:R-:W-:Y:S01]  /*5820*/  @!P0 SHF.R.U64 R41, R34, 0x10, R35.reuse ;  /* 0x0000001022298819 */ /* 0x100fe20000001223 */
[-C--:B------:R-:W-:Y:S01]  /*5830*/  @!P0 FMUL.FTZ R34, R32, R3.reuse ;  /* 0x0000000320228220 */ /* 0x080fe20000410000 */
[----:B------:R-:W-:Y:S01]  /*5840*/  @!P0 HADD2.F32 R4, -RZ, R5.H0_H0 ;  /* 0x20000005ff048230 */ /* 0x000fe20000004100 */
[----:B------:R-:W-:Y:S01]  /*5850*/  @!P0 SHF.R.U32.HI R43, RZ, 0x10, R35 ;  /* 0x00000010ff2b8819 */ /* 0x000fe20000011623 */
[CC--:B------:R-:W-:Y:S01]  /*5860*/  @!P0 FMUL.FTZ R35, R7.reuse, R0.reuse ;  /* 0x0000000007238220 */ /* 0x0c0fe20000410000 */
[----:B------:R-:W-:Y:S01]  /*5870*/  @!P0 HADD2.F32 R33, -RZ, R37.H0_H0 ;  /* 0x20000025ff218230 */ /* 0x000fe20000004100 */
[----:B------:R-:W-:Y:S01]  /*5880*/  @!P0 FMUL.FTZ R0, R2, R0 ;  /* 0x0000000002008220 */ /* 0x000fe20000410000 */
[----:B------:R-:W-:Y:S01]  /*5890*/  @!P0 HADD2.F32 R37, -RZ, R40.H0_H0 ;  /* 0x20000028ff258230 */ /* 0x000fe20000004100 */
[C---:B------:R-:W-:Y:S01]  /*58a0*/  @!P0 FMUL.FTZ R3, R4.reuse, R3 ;  /* 0x0000000304038220 */ /* 0x040fe20000410000 */
[----:B------:R-:W-:Y:S01]  /*58b0*/  @!P0 HADD2.F32 R40, -RZ, R42.H0_H0 ;  /* 0x2000002aff288230 */ /* 0x000fe20000004100 */
[----:B------:R-:W-:Y:S01]  /*58c0*/  @!P0 FFMA.FTZ R72, R4, R33, -R34 ;  /* 0x0000002104488223 */ /* 0x000fe20000010822 */
[----:B------:R-:W-:Y:S01]  /*58d0*/  @!P0 HADD2.F32 R4, -RZ, R9.H0_H0 ;  /* 0x20000009ff048230 */ /* 0x000fe20000004100 */
[-C--:B------:R-:W-:Y:S01]  /*58e0*/  @!P0 FFMA.FTZ R73, R2, R30.reuse, -R35 ;  /* 0x0000001e02498223 */ /* 0x080fe20000010823 */
[----:B------:R-:W-:Y:S01]  /*58f0*/  @!P0 HADD2.F32 R34, -RZ, R31.H1_H1 ;  /* 0x3000001fff228230 */ /* 0x000fe20000004100 */
[----:B------:R-:W-:Y:S01]  /*5900*/  @!P0 FFMA.FTZ R0, R7, R30, R0 ;  /* 0x0000001e07008223 */ /* 0x000fe20000010000 */
[----:B------:R-:W-:Y:S02]  /*5910*/  @!P0 HADD2.F32 R30, -RZ, R36.H1_H1 ;  /* 0x30000024ff1e8230 */ /* 0x000fe40000004100 */
[----:B------:R-:W-:Y:S01]  /*5920*/  @!P0 HADD2.F32 R7, -RZ, R8.H0_H0 ;  /* 0x20000008ff078230 */ /* 0x000fe20000004100 */
[-C--:B------:R-:W-:Y:S01]  /*5930*/  @!P0 FMUL.FTZ R8, R34, R4.reuse ;  /* 0x0000000422088220 */ /* 0x080fe20000410000 */
[----:B------:R-:W-:Y:S02]  /*5940*/  @!P0 HADD2.F32 R35, -RZ, R38.H0_H0 ;  /* 0x20000026ff238230 */ /* 0x000fe40000004100 */
[----:B------:R-:W-:Y:S02]  /*5950*/  @!P0 HADD2.F32 R2, -RZ, R5.H1_H1 ;  /* 0x30000005ff028230 */ /* 0x000fe40000004100 */
[----:B------:R-:W-:Y:S02]  /*5960*/  @!P0 HADD2.F32 R31, -RZ, R39.H0_H0 ;  /* 0x20000027ff1f8230 */ /* 0x000fe40000004100 */
[----:B------:R-:W-:Y:S01]  /*5970*/  @!P0 HADD2.F32 R5, -RZ, R6.H1_H1 ;  /* 0x30000006ff058230 */ /* 0x000fe20000004100 */
[----:B------:R-:W-:Y:S01]  /*5980*/  @!P0 FMUL.FTZ R6, R30, R7 ;  /* 0x000000071e068220 */ /* 0x000fe20000410000 */
[----:B------:R-:W-:Y:S01]  /*5990*/  @!P0 HADD2.F32 R39, -RZ, R41.H0_H0 ;  /* 0x20000029ff278230 */ /* 0x000fe20000004100 */
[C---:B------:R-:W-:Y:S01]  /*59a0*/  @!P0 FFMA.FTZ R71, R2.reuse, R35, -R8 ;  /* 0x0000002302478223 */ /* 0x040fe20000010808 */
[----:B------:R-:W-:Y:S01]  /*59b0*/  @!P0 MOV R41, R51 ;  /* 0x0000003300298202 */ /* 0x000fe20000000f00 */
[----:B------:R-:W-:Y:S01]  /*59c0*/  @!P0 IMAD.MOV.U32 R8, RZ, RZ, R50 ;  /* 0x000000ffff088224 */ /* 0x000fe200078e0032 */
[----:B------:R-:W-:Y:S01]  /*59d0*/  @!P0 HADD2.F32 R9, -RZ, R10.H0_H0 ;  /* 0x2000000aff098230 */ /* 0x000fe20000004100 */
[----:B------:R-:W-:Y:S02]  /*59e0*/  @!P0 FMUL.FTZ R4, R2, R4 ;  /* 0x0000000402048220 */ /* 0x000fe40000410000 */
[C---:B------:R-:W-:Y:S01]  /*59f0*/  @!P0 FMUL.FTZ R2, R5.reuse, R7 ;  /* 0x0000000705028220 */ /* 0x040fe20000410000 */
[--C-:B------:R-:W-:Y:S01]  /*5a00*/  @!P0 HADD2.F32 R38, -RZ, R8.reuse.H1_H1 ;  /* 0x30000008ff268230 */ /* 0x100fe20000004100 */
[-C--:B------:R-:W-:Y:S01]  /*5a10*/  @!P0 FFMA.FTZ R70, R5, R31.reuse, -R6 ;  /* 0x0000001f05468223 */ /* 0x080fe20000010806 */
[----:B------:R-:W-:Y:S01]  /*5a20*/  @!P0 MOV R5, R18 ;  /* 0x0000001200058202 */ /* 0x000fe20000000f00 */
[----:B------:R-:W-:Y:S01]  /*5a30*/  @!P0 FFMA.FTZ R2, R30, R31, R2 ;  /* 0x0000001f1e028223 */ /* 0x000fe20000010002 */
[----:B------:R-:W-:Y:S01]  /*5a40*/  @!P0 HADD2.F32 R6, -RZ, R11.H0_H0 ;  /* 0x2000000bff068230 */ /* 0x000fe20000004100 */
[----:B------:R-:W-:Y:S01]  /*5a50*/  @!P0 FFMA.FTZ R3, R32, R33, R3 ;  /* 0x0000002120038223 */ /* 0x000fe20000010003 */
[----:B------:R-:W-:Y:S01]  /*5a60*/  @!P0 HADD2.F32 R36, -RZ, R8.H0_H0 ;  /* 0x20000008ff248230 */ /* 0x000fe20000004100 */
[----:B------:R-:W-:Y:S01]  /*5a70*/  @!P0 FFMA.FTZ R4, R34, R35, R4 ;  /* 0x0000002322048223 */ /* 0x000fe20000010004 */
[--C-:B------:R-:W-:Y:S01]  /*5a80*/  @!P0 HADD2.F32 R7, -RZ, R5.reuse.H1_H1 ;  /* 0x30000005ff078230 */ /* 0x100fe20000004100 */
[----:B------:R-:W-:Y:S01]  /*5a90*/  @!P0 FMUL.FTZ R10, R38, R6 ;  /* 0x00000006260a8220 */ /* 0x000fe20000410000 */
[----:B------:R-:W-:Y:S01]  /*5aa0*/  @!P0 HADD2.F32 R8, -RZ, R5.H0_H0 ;  /* 0x20000005ff088230 */ /* 0x000fe20000004100 */
[----:B------:R-:W-:Y:S01]  /*5ab0*/  @!P0 FMUL.FTZ R11, R36, R9 ;  /* 0x00000009240b8220 */ /* 0x000fe20000410000 */
[----:B------:R-:W-:Y:S01]  /*5ac0*/  @!P0 F2FP.PACK_AB R31, R71, R72 ;  /* 0x00000048471f823e */ /* 0x000fe200000000ff */
[C---:B------:R-:W-:Y:S01]  /*5ad0*/  @!P0 FMUL.FTZ R6, R7.reuse, R6 ;  /* 0x0000000607068220 */ /* 0x040fe20000410000 */
[----:B------:R-:W-:Y:S01]  /*5ae0*/  @!P0 F2FP.PACK_AB R30, R70, R73 ;  /* 0x00000049461e823e */ /* 0x000fe200000000ff */
[----:B------:R-:W-:Y:S01]  /*5af0*/  @!P0 FFMA.FTZ R69, R7, R39, -R10 ;  /* 0x0000002707458223 */ /* 0x000fe2000001080a */
[----:B------:R-:W-:Y:S01]  /*5b00*/  @!P0 MOV R17, R31 ;  /* 0x0000001f00118202 */ /* 0x000fe20000000f00 */
[----:B------:R-:W-:Y:S01]  /*5b10*/  @!P0 IMAD.MOV.U32 R7, RZ, RZ, R19 ;  /* 0x000000ffff078224 */ /* 0x000fe200078e0013 */
[----:B------:R-:W-:Y:S01]  /*5b20*/  @!P0 MOV R16, R30 ;  /* 0x0000001e00108202 */ /* 0x000fe20000000f00 */
[C---:B------:R-:W-:Y:S01]  /*5b30*/  @!P0 FFMA.FTZ R68, R8.reuse, R37, -R11 ;  /* 0x0000002508448223 */ /* 0x040fe2000001080b */
[----:B------:R-:W-:Y:S01]  /*5b40*/  @!P0 HADD2.F32 R10, -RZ, R24.H0_H0 ;  /* 0x20000018ff0a8230 */ /* 0x000fe20000004100 */
[----:B------:R-:W-:Y:S01]  /*5b50*/  @!P0 FMUL.FTZ R5, R8, R9 ;  /* 0x0000000908058220 */ /* 0x000fe20000410000 */
[----:B------:R-:W-:Y:S01]  /*5b60*/  @!P0 HADD2.F32 R11, -RZ, R25.H0_H0 ;  /* 0x20000019ff0b8230 */ /* 0x000fe20000004100 */
[----:B------:R-:W-:Y:S01]  /*5b70*/  @!P0 F2FP.PACK_AB R3, R4, R3 ;  /* 0x000000030403823e */ /* 0x000fe200000000ff */
[--C-:B------:R-:W-:Y:S01]  /*5b80*/  @!P0 HADD2.F32 R24, -RZ, R41.reuse.H0_H0 ;  /* 0x20000029ff188230 */ /* 0x100fe20000004100 */
[----:B------:R-:W-:Y:S01]  /*5b90*/  @!P0 FFMA.FTZ R5, R36, R37, R5 ;  /* 0x0000002524058223 */ /* 0x000fe20000010005 */
[----:B------:R-:W-:Y:S01]  /*5ba0*/  @!P0 HADD2.F32 R25, -RZ, R41.H1_H1 ;  /* 0x30000029ff198230 */ /* 0x000fe20000004100 */
[----:B------:R-:W-:Y:S01]  /*5bb0*/  @!P0 FFMA.FTZ R6, R38, R39, R6 ;  /* 0x0000002726068223 */ /* 0x000fe20000010006 */
[--C-:B------:R-:W-:Y:S01]  /*5bc0*/  @!P0 HADD2.F32 R9, -RZ, R7.reuse.H1_H1 ;  /* 0x30000007ff098230 */ /* 0x100fe20000004100 */
[----:B------:R-:W-:Y:S01]  /*5bd0*/  @!P0 FMUL.FTZ R61, R24, R10 ;  /* 0x0000000a183d8220 */ /* 0x000fe20000410000 */
[----:B------:R-:W-:Y:S01]  /*5be0*/  @!P0 HADD2.F32 R8, -RZ, R7.H0_H0 ;  /* 0x20000007ff088230 */ /* 0x000fe20000004100 */
[----:B------:R-:W-:Y:S01]  /*5bf0*/  @!P0 FMUL.FTZ R42, R25, R11 ;  /* 0x0000000b192a8220 */ /* 0x000fe20000410000 */
[----:B------:R-:W-:Y:S01]  /*5c00*/  @!P0 HADD2.F32 R41, -RZ, R43.H0_H0 ;  /* 0x2000002bff298230 */ /* 0x000fe20000004100 */
[----:B------:R-:W-:Y:S02]  /*5c10*/  @!P0 IMAD.MOV.U32 R49, RZ, RZ, R3 ;  /* 0x000000ffff318224 */ /* 0x000fe400078e0003 */
[C---:B------:R-:W-:Y:S02]  /*5c20*/  @!P0 FFMA.FTZ R61, R8.reuse, R40, -R61 ;  /* 0x00000028083d8223 */ /* 0x040fe4000001083d */
[C---:B------:R-:W-:Y:S02]  /*5c30*/  @!P0 FFMA.FTZ R42, R9.reuse, R41, -R42 ;  /* 0x00000029092a8223 */ /* 0x040fe4000001082a */
[----:B------:R-:W-:Y:S02]  /*5c40*/  @!P0 FMUL.FTZ R7, R8, R10 ;  /* 0x0000000a08078220 */ /* 0x000fe40000410000 */
[----:B------:R-:W-:Y:S01]  /*5c50*/  @!P0 FMUL.FTZ R8, R9, R11 ;  /* 0x0000000b09088220 */ /* 0x000fe20000410000 */
[----:B------:R-:W-:Y:S01]  /*5c60*/  @!P0 F2FP.PACK_AB R11, R69, R68 ;  /* 0x00000044450b823e */ /* 0x000fe200000000ff */
[----:B------:R-:W-:Y:S01]  /*5c70*/  @!P0 FFMA.FTZ R7, R24, R40, R7 ;  /* 0x0000002818078223 */ /* 0x000fe20000010007 */
[----:B------:R-:W-:Y:S01]  /*5c80*/  @!P0 F2FP.PACK_AB R10, R42, R61 ;  /* 0x0000003d2a0a823e */ /* 0x000fe200000000ff */
[----:B------:R-:W-:Y:S01]  /*5c90*/  @!P0 FFMA.FTZ R8, R25, R41, R8 ;  /* 0x0000002919088223 */ /* 0x000fe20000010008 */
[----:B------:R-:W-:Y:S01]  /*5ca0*/  @!P0 F2FP.PACK_AB R9, R2, R0 ;  /* 0x000000000209823e */ /* 0x000fe200000000ff */
[----:B------:R-:W-:Y:S01]  /*5cb0*/  @!P0 IMAD.MOV.U32 R18, RZ, RZ, R11 ;  /* 0x000000ffff128224 */ /* 0x000fe200078e000b */
[----:B------:R-:W-:Y:S02]  /*5cc0*/  @!P0 MOV R19, R10 ;  /* 0x0000000a00138202 */ /* 0x000fe40000000f00 */
[----:B------:R-:W-:Y:S02]  /*5cd0*/  @!P0 F2FP.PACK_AB R2, R6, R5 ;  /* 0x000000050602823e */ /* 0x000fe400000000ff */
[----:B------:R-:W-:Y:S01]  /*5ce0*/  @!P0 F2FP.PACK_AB R0, R8, R7 ;  /* 0x000000070800823e */ /* 0x000fe200000000ff */
[----:B------:R1:W-:Y:S01]  /*5cf0*/  STG.E.128 [R64.64], R16 ;  /* 0x0000001040007986 */ /* 0x0003e2000c101d06 */
[----:B------:R-:W-:Y:S02]  /*5d00*/  @!P0 MOV R48, R9 ;  /* 0x0000000900308202 */ /* 0x000fe40000000f00 */
[----:B------:R-:W-:Y:S02]  /*5d10*/  @!P0 MOV R50, R2 ;  /* 0x0000000200328202 */ /* 0x000fe40000000f00 */
[----:B------:R-:W-:Y:S05]  /*5d20*/  @!P0 MOV R51, R0 ;  /* 0x0000000000338202 */ /* 0x000fea0000000f00 */
[----:B------:R1:W-:Y:S02]  /*5d30*/  @!P2 STG.E.128 [R62.64], R48 ;  /* 0x000000303e00a986 */ /* 0x0003e4000c101d06 */
.L_x_619:
[----:B------:R-:W-:Y:S05]  /*5d40*/  BSYNC B0 ;  /* 0x0000000000007941 */ /* 0x000fea0003800000 */
.L_x_618:
[----:B------:R-:W-:Y:S01]  /*5d50*/  ISETP.GE.AND P0, PT, R131, c[0x0][0x1d4], PT ;  /* 0x0000750083007a0c */ /* 0x000fe20003f06270 */
[----:B------:R-:W-:Y:S01]  /*5d60*/  @!UPT UIADD3 URZ, URZ, URZ, URZ ;  /* 0x0000003f3f3ff290 */ /* 0x000fe2000fffe03f */
[----:B------:R-:W-:Y:S11]  /*5d70*/  BSSY B0, `(.L_x_620) ;  /* 0x0000071000007945 */ /* 0x000ff60003800000 */
[----:B------:R-:W-:-:S05]  /*5d80*/  @P0 BRA `(.L_x_621) ;  /* 0x000006f000000947 */ /* 0x000fca0003800000 */
[----:B------:R-:W2:Y:S01]  /*5d90*/  LDS.128 R36, [R104+0x6100] ;  /* 0x0061000068247984 */ /* 0x000ea20000000c00 */
[----:B------:R-:W-:Y:S02]  /*5da0*/  ISETP.GE.AND P2, PT, R79, c[0x0][0x1d4], PT ;  /* 0x000075004f007a0c */ /* 0x000fe40003f46270 */
[-C--:B------:R-:W-:Y:S04]  /*5db0*/  IADD3 R0, P1, P0, R74, R67.reuse, R100 ;  /* 0x000000434a007210 */ /* 0x080fe8000783e064 */
[-C--:B------:R-:W-:Y:S01]  /*5dc0*/  IADD3.X R3, R76, R66.reuse, R112, P1, P0 ;  /* 0x000000424c037210 */ /* 0x080fe20000fe0470 */
        /* <DEDUP_REMOVED lines=9> */
[----:B------:R-:W-:Y:S01]  /*5e60*/  @!P0 SHF.R.U64 R4, R12, 0x10, R13 ;  /* 0x000000100c048819 */ /* 0x000fe2000000120d */
[----:B------:R-:W-:Y:S01]  /*5e70*/  @!P0 HADD2.F32 R0, -RZ, R26.H0_H0 ;  /* 0x2000001aff008230 */ /* 0x000fe20000004100 */
[----:B------:R-:W-:Y:S01]  /*5e80*/  @!P0 SHF.R.U64 R10, R44, 0x10, R45 ;  /* 0x000000102c0a8819 */ /* 0x000fe2000000122d */
[----:B------:R-:W-:Y:S01]  /*5e90*/  @!P0 HADD2.F32 R6, -RZ, R56.H0_H0 ;  /* 0x20000038ff068230 */ /* 0x000fe20000004100 */
[----:B--2---:R-:W-:Y:S01]  /*5ea0*/  @!P0 MOV R9, R36 ;  /* 0x0000002400098202 */ /* 0x004fe20000000f00 */
[----:B------:R-:W-:Y:S01]  /*5eb0*/  @!P0 HADD2.F32 R4, -RZ, R4.H0_H0 ;  /* 0x20000004ff048230 */ /* 0x000fe20000004100 */
[----:B-1----:R-:W-:Y:S01]  /*5ec0*/  @!P0 MOV R3, R16 ;  /* 0x0000001000038202 */ /* 0x002fe20000000f00 */
[----:B------:R-:W-:Y:S01]  /*5ed0*/  @!P0 HADD2.F32 R33, -RZ, R57.H0_H0 ;  /* 0x20000039ff218230 */ /* 0x000fe20000004100 */
[----:B------:R-:W-:Y:S01]  /*5ee0*/  @!P0 SHF.R.U32.HI R7, RZ, 0x10, R13 ;  /* 0x00000010ff078819 */ /* 0x000fe2000001160d */
[----:B------:R-:W-:Y:S01]  /*5ef0*/  @!P0 HADD2.F32 R5, -RZ, R9.H0_H0 ;  /* 0x20000009ff058230 */ /* 0x000fe20000004100 */
[----:B------:R-:W-:Y:S01]  /*5f00*/  @!P0 SHF.R.U64 R11, R14, 0x10, R15 ;  /* 0x000000100e0b8819 */ /* 0x000fe2000000120f */
[----:B------:R-:W-:Y:S01]  /*5f10*/  @!P0 HADD2.F32 R2, -RZ, R3.H0_H0 ;  /* 0x20000003ff028230 */ /* 0x000fe20000004100 */
[----:B------:R-:W-:Y:S01]  /*5f20*/  @!P0 SHF.R.U32.HI R30, RZ, 0x10, R47 ;  /* 0x00000010ff1e8819 */ /* 0x000fe2000001162f */
[----:B------:R-:W-:Y:S01]  /*5f30*/  @!P0 HADD2.F32 R12, -RZ, R9.H1_H1 ;  /* 0x30000009ff0c8230 */ /* 0x000fe20000004100 */
[CC--:B------:R-:W-:Y:S01]  /*5f40*/  @!P0 FMUL.FTZ R13, R5.reuse, R0.reuse ;  /* 0x00000000050d8220 */ /* 0x0c0fe20000410000 */
[----:B------:R-:W-:Y:S01]  /*5f50*/  @!P0 HADD2.F32 R11, -RZ, R11.H0_H0 ;  /* 0x2000000bff0b8230 */ /* 0x000fe20000004100 */
[C---:B------:R-:W-:Y:S01]  /*5f60*/  @!P0 FMUL.FTZ R0, R2.reuse, R0 ;  /* 0x0000000002008220 */ /* 0x040fe20000410000 */
[----:B------:R-:W-:Y:S01]  /*5f70*/  @!P0 HADD2.F32 R3, -RZ, R3.H1_H1 ;  /* 0x30000003ff038230 */ /* 0x000fe20000004100 */
[-C--:B------:R-:W-:Y:S01]  /*5f80*/  @!P0 FFMA.FTZ R50, R2, R6.reuse, -R13 ;  /* 0x0000000602328223 */ /* 0x080fe2000001080d */
[----:B------:R-:W-:Y:S01]  /*5f90*/  @!P0 HADD2.F32 R13, -RZ, R10.H0_H0 ;  /* 0x2000000aff0d8230 */ /* 0x000fe20000004100 */
[----:B------:R-:W-:Y:S01]  /*5fa0*/  @!P0 FFMA.FTZ R0, R5, R6, R0 ;  /* 0x0000000605008223 */ /* 0x000fe20000010000 */
[----:B------:R-:W-:Y:S01]  /*5fb0*/  @!P0 SHF.R.U64 R31, R46, 0x10, R47 ;  /* 0x000000102e1f8819 */ /* 0x000fe2000000122f */
[----:B------:R-:W-:Y:S01]  /*5fc0*/  @!P0 IMAD.MOV.U32 R5, RZ, RZ, R37 ;  /* 0x000000ffff058224 */ /* 0x000fe200078e0025 */
[----:B------:R-:W-:Y:S01]  /*5fd0*/  @!P0 SHF.R.U32.HI R25, RZ, 0x10, R45 ;  /* 0x00000010ff198819 */ /* 0x000fe2000001162d */
[CC--:B------:R-:W-:Y:S01]  /*5fe0*/  @!P0 FMUL.FTZ R9, R12.reuse, R4.reuse ;  /* 0x000000040c098220 */ /* 0x0c0fe20000410000 */
[----:B------:R-:W-:Y:S01]  /*5ff0*/  @!P0 HADD2.F32 R7, -RZ, R7.H0_H0 ;  /* 0x20000007ff078230 */ /* 0x000fe20000004100 */
[C---:B------:R-:W-:Y:S01]  /*6000*/  @!P0 FMUL.FTZ R2, R3.reuse, R4 ;  /* 0x0000000403028220 */ /* 0x040fe20000410000 */
[----:B------:R-:W-:Y:S01]  /*6010*/  @!P0 MOV R4, R17 ;  /* 0x0000001100048202 */ /* 0x000fe20000000f00 */
[-C--:B------:R-:W-:Y:S01]  /*6020*/  @!P0 FFMA.FTZ R47, R3, R13.reuse, -R9 ;  /* 0x0000000d032f8223 */ /* 0x080fe20000010809 */
[----:B------:R-:W-:Y:S01]  /*6030*/  @!P0 HADD2.F32 R3, -RZ, R26.H1_H1 ;  /* 0x3000001aff038230 */ /* 0x000fe20000004100 */
[----:B------:R-:W-:Y:S01]  /*6040*/  @!P0 FFMA.FTZ R2, R12, R13, R2 ;  /* 0x0000000d0c028223 */ /* 0x000fe20000010002 */
[--C-:B------:R-:W-:Y:S01]  /*6050*/  @!P0 HADD2.F32 R14, -RZ, R5.reuse.H0_H0 ;  /* 0x20000005ff0e8230 */ /* 0x100fe20000004100 */
[----:B------:R-:W-:Y:S01]  /*6060*/  @!P0 SHF.R.U32.HI R8, RZ, 0x10, R15 ;  /* 0x00000010ff088819 */ /* 0x000fe2000001160f */
[----:B------:R-:W-:Y:S01]  /*6070*/  @!P0 HADD2.F32 R15, -RZ, R56.H1_H1 ;  /* 0x30000038ff0f8230 */ /* 0x000fe20000004100 */
[----:B------:R-:W-:Y:S01]  /*6080*/  @!P0 F2FP.PACK_AB R12, R47, R50 ;  /* 0x000000322f0c823e */ /* 0x000fe200000000ff */
[--C-:B------:R-:W-:Y:S01]  /*6090*/  @!P0 HADD2.F32 R6, -RZ, R4.reuse.H0_H0 ;  /* 0x20000004ff068230 */ /* 0x100fe20000004100 */
[----:B------:R-:W-:Y:S01]  /*60a0*/  @!P0 FMUL.FTZ R9, R14, R3 ;  /* 0x000000030e098220 */ /* 0x000fe20000410000 */
[----:B------:R-:W-:Y:S01]  /*60b0*/  @!P0 HADD2.F32 R24, -RZ, R5.H1_H1 ;  /* 0x30000005ff188230 */ /* 0x000fe20000004100 */
[----:B------:R-:W-:Y:S01]  /*60c0*/  @!P0 MOV R16, R12 ;  /* 0x0000000c00108202 */ /* 0x000fe20000000f00 */
[----:B------:R-:W-:Y:S01]  /*60d0*/  @!P0 HADD2.F32 R5, -RZ, R4.H1_H1 ;  /* 0x30000004ff058230 */ /* 0x000fe20000004100 */
[----:B------:R-:W-:Y:S01]  /*60e0*/  @!P0 FFMA.FTZ R46, R6, R15, -R9 ;  /* 0x0000000f062e8223 */ /* 0x000fe20000010809 */
[----:B------:R-:W-:Y:S01]  /*60f0*/  @!P0 HADD2.F32 R25, -RZ, R25.H0_H0 ;  /* 0x20000019ff198230 */ /* 0x000fe20000004100 */
[-C--:B------:R-:W-:Y:S01]  /*6100*/  @!P0 FMUL.FTZ R10, R24, R7.reuse ;  /* 0x00000007180a8220 */ /* 0x080fe20000410000 */
[----:B------:R-:W-:Y:S01]  /*6110*/  @!P0 HADD2.F32 R35, -RZ, R30.H0_H0 ;  /* 0x2000001eff238230 */ /* 0x000fe20000004100 */
[----:B------:R-:W-:Y:S01]  /*6120*/  @!P0 IMAD.MOV.U32 R9, RZ, RZ, R39 ;  /* 0x000000ffff098224 */ /* 0x000fe200078e0027 */
[----:B------:R-:W-:Y:S01]  /*6130*/  @!P0 HADD2.F32 R31, -RZ, R31.H0_H0 ;  /* 0x2000001fff1f8230 */ /* 0x000fe20000004100 */
[C---:B------:R-:W-:Y:S01]  /*6140*/  @!P0 FMUL.FTZ R4, R5.reuse, R7 ;  /* 0x0000000705048220 */ /* 0x040fe20000410000 */
[----:B------:R-:W-:Y:S01]  /*6150*/  @!P0 HADD2.F32 R7, -RZ, R27.H0_H0 ;  /* 0x2000001bff078230 */ /* 0x000fe20000004100 */
[----:B------:R-:W-:Y:S01]  /*6160*/  @!P0 FFMA.FTZ R45, R5, R25, -R10 ;  /* 0x00000019052d8223 */ /* 0x000fe2000001080a */
[----:B------:R-:W-:Y:S01]  /*6170*/  @!P0 MOV R5, R19 ;  /* 0x0000001300058202 */ /* 0x000fe20000000f00 */
[----:B------:R-:W-:Y:S01]  /*6180*/  @!P0 FMUL.FTZ R3, R6, R3 ;  /* 0x0000000306038220 */ /* 0x000fe20000410000 */
[--C-:B------:R-:W-:Y:S02]  /*6190*/  @!P0 HADD2.F32 R32, -RZ, R9.reuse.H0_H0 ;  /* 0x20000009ff208230 */ /* 0x100fe40000004100 */
[----:B------:R-:W-:Y:S01]  /*61a0*/  @!P0 HADD2.F32 R34, -RZ, R9.H1_H1 ;  /* 0x30000009ff228230 */ /* 0x000fe20000004100 */
[----:B------:R-:W-:Y:S01]  /*61b0*/  @!P0 FFMA.FTZ R3, R14, R15, R3 ;  /* 0x0000000f0e038223 */ /* 0x000fe20000010003 */
[--C-:B------:R-:W-:Y:S01]  /*61c0*/  @!P0 HADD2.F32 R6, -RZ, R5.reuse.H0_H0 ;  /* 0x20000005ff068230 */ /* 0x100fe20000004100 */
[----:B------:R-:W-:Y:S01]  /*61d0*/  @!P0 FMUL.FTZ R9, R32, R7 ;  /* 0x0000000720098220 */ /* 0x000fe20000410000 */
[----:B------:R-:W-:Y:S01]  /*61e0*/  @!P0 HADD2.F32 R8, -RZ, R8.H0_H0 ;  /* 0x20000008ff088230 */ /* 0x000fe20000004100 */
[----:B------:R-:W-:Y:S01]  /*61f0*/  @!P0 FFMA.FTZ R4, R24, R25, R4 ;  /* 0x0000001918048223 */ /* 0x000fe20000010004 */
[----:B------:R-:W-:Y:S01]  /*6200*/  @!P0 F2FP.PACK_AB R13, R45, R46 ;  /* 0x0000002e2d0d823e */ /* 0x000fe200000000ff */
[----:B------:R-:W-:Y:S01]  /*6210*/  @!P0 FFMA.FTZ R44, R6, R33, -R9 ;  /* 0x00000021062c8223 */ /* 0x000fe20000010809 */
[----:B------:R-:W-:Y:S01]  /*6220*/  @!P0 MOV R9, R38 ;  /* 0x0000002600098202 */ /* 0x000fe20000000f00 */
[-C--:B------:R-:W-:Y:S01]  /*6230*/  @!P0 FMUL.FTZ R10, R34, R8.reuse ;  /* 0x00000008220a8220 */ /* 0x080fe20000410000 */
[----:B------:R-:W-:Y:S01]  /*6240*/  @!P0 HADD2.F32 R5, -RZ, R5.H1_H1 ;  /* 0x30000005ff058230 */ /* 0x000fe20000004100 */
[----:B------:R-:W-:Y:S01]  /*6250*/  @!P0 FMUL.FTZ R7, R6, R7 ;  /* 0x0000000706078220 */ /* 0x000fe20000410000 */
[----:B------:R-:W-:Y:S01]  /*6260*/  @!P0 MOV R17, R13 ;  /* 0x0000000d00118202 */ /* 0x000fe20000000f00 */
[----:B------:R-:W-:Y:S01]  /*6270*/  @!P0 IMAD.MOV.U32 R6, RZ, RZ, R18 ;  /* 0x000000ffff068224 */ /* 0x000fe200078e0012 */
[----:B------:R-:W-:Y:S01]  /*6280*/  @!P0 F2FP.PACK_AB R3, R4, R3 ;  /* 0x000000030403823e */ /* 0x000fe200000000ff */
[C---:B------:R-:W-:Y:S01]  /*6290*/  @!P0 FMUL.FTZ R8, R5.reuse, R8 ;  /* 0x0000000805088220 */ /* 0x040fe20000410000 */
[--C-:B------:R-:W-:Y:S01]  /*62a0*/  @!P0 HADD2.F32 R26, -RZ, R9.reuse.H0_H0 ;  /* 0x20000009ff1a8230 */ /* 0x100fe20000004100 */
[----:B------:R-:W-:Y:S01]  /*62b0*/  @!P0 FFMA.FTZ R41, R5, R35, -R10 ;  /* 0x0000002305298223 */ /* 0x000fe2000001080a */
[----:B------:R-:W-:Y:S01]  /*62c0*/  @!P0 HADD2.F32 R30, -RZ, R9.H1_H1 ;  /* 0x30000009ff1e8230 */ /* 0x000fe20000004100 */
[----:B------:R-:W-:Y:S01]  /*62d0*/  @!P0 IMAD.MOV.U32 R37, RZ, RZ, R3 ;  /* 0x000000ffff258224 */ /* 0x000fe200078e0003 */
[----:B------:R-:W-:Y:S02]  /*62e0*/  @!P0 HADD2.F32 R5, -RZ, R27.H1_H1 ;  /* 0x3000001bff058230 */ /* 0x000fe40000004100 */
[--C-:B------:R-:W-:Y:S01]  /*62f0*/  @!P0 HADD2.F32 R10, -RZ, R6.reuse.H0_H0 ;  /* 0x20000006ff0a8230 */ /* 0x100fe20000004100 */
[----:B------:R-:W-:Y:S01]  /*6300*/  @!P0 FMUL.FTZ R40, R30, R11 ;  /* 0x0000000b1e288220 */ /* 0x000fe20000410000 */
[----:B------:R-:W-:Y:S01]  /*6310*/  @!P0 HADD2.F32 R9, -RZ, R6.H1_H1 ;  /* 0x30000006ff098230 */ /* 0x000fe20000004100 */
[-C--:B------:R-:W-:Y:S01]  /*6320*/  @!P0 FMUL.FTZ R6, R26, R5.reuse ;  /* 0x000000051a068220 */ /* 0x080fe20000410000 */
[----:B------:R-:W-:Y:S01]  /*6330*/  @!P0 HADD2.F32 R27, -RZ, R57.H1_H1 ;  /* 0x30000039ff1b8230 */ /* 0x000fe20000004100 */
[C---:B------:R-:W-:Y:S02]  /*6340*/  @!P0 FMUL.FTZ R5, R10.reuse, R5 ;  /* 0x000000050a058220 */ /* 0x040fe40000410000 */
[C---:B------:R-:W-:Y:S02]  /*6350*/  @!P0 FFMA.FTZ R40, R9.reuse, R31, -R40 ;  /* 0x0000001f09288223 */ /* 0x040fe40000010828 */
[----:B------:R-:W-:Y:S02]  /*6360*/  @!P0 FFMA.FTZ R10, R10, R27, -R6 ;  /* 0x0000001b0a0a8223 */ /* 0x000fe40000010806 */
[----:B------:R-:W-:Y:S01]  /*6370*/  @!P0 FMUL.FTZ R6, R9, R11 ;  /* 0x0000000b09068220 */ /* 0x000fe20000410000 */
[----:B------:R-:W-:Y:S01]  /*6380*/  @!P0 F2FP.PACK_AB R11, R41, R44 ;  /* 0x0000002c290b823e */ /* 0x000fe200000000ff */
[----:B------:R-:W-:Y:S01]  /*6390*/  @!P0 FFMA.FTZ R5, R26, R27, R5 ;  /* 0x0000001b1a058223 */ /* 0x000fe20000010005 */
[----:B------:R-:W-:Y:S01]  /*63a0*/  @!P0 F2FP.PACK_AB R10, R40, R10 ;  /* 0x0000000a280a823e */ /* 0x000fe200000000ff */
[----:B------:R-:W-:Y:S01]  /*63b0*/  @!P0 FFMA.FTZ R6, R30, R31, R6 ;  /* 0x0000001f1e068223 */ /* 0x000fe20000010006 */
[----:B------:R-:W-:Y:S01]  /*63c0*/  @!P0 MOV R19, R11 ;  /* 0x0000000b00138202 */ /* 0x000fe20000000f00 */
[----:B------:R-:W-:Y:S01]  /*63d0*/  @!P0 FFMA.FTZ R7, R32, R33, R7 ;  /* 0x0000002120078223 */ /* 0x000fe20000010007 */
[----:B------:R-:W-:Y:S01]  /*63e0*/  @!P0 F2FP.PACK_AB R9, R2, R0 ;  /* 0x000000000209823e */ /* 0x000fe200000000ff */
[----:B------:R-:W-:Y:S01]  /*63f0*/  @!P0 FFMA.FTZ R8, R34, R35, R8 ;  /* 0x0000002322088223 */ /* 0x000fe20000010008 */
[----:B------:R-:W-:Y:S01]  /*6400*/  @!P0 F2FP.PACK_AB R2, R6, R5 ;  /* 0x000000050602823e */ /* 0x000fe200000000ff */
[----:B------:R-:W-:Y:S01]  /*6410*/  @!P0 IMAD.MOV.U32 R18, RZ, RZ, R10 ;  /* 0x000000ffff128224 */ /* 0x000fe200078e000a */
[----:B------:R-:W-:Y:S02]  /*6420*/  @!P0 MOV R36, R9 ;  /* 0x0000000900248202 */ /* 0x000fe40000000f00 */
[----:B------:R-:W-:Y:S02]  /*6430*/  @!P0 F2FP.PACK_AB R0, R8, R7 ;  /* 0x000000070800823e */ /* 0x000fe400000000ff */
[----:B------:R1:W-:Y:S01]  /*6440*/  STG.E.128 [R48.64], R16 ;  /* 0x0000001030007986 */ /* 0x0003e2000c101d06 */
[----:B------:R-:W-:Y:S02]  /*6450*/  @!P0 MOV R38, R2 ;  /* 0x0000000200268202 */ /* 0x000fe40000000f00 */
[----:B------:R-:W-:Y:S05]  /*6460*/  @!P0 MOV R39, R0 ;  /* 0x0000000000278202 */ /* 0x000fea0000000f00 */
[----:B------:R1:W-:Y:S02]  /*6470*/  @!P2 STG.E.128 [R42.64], R36 ;  /* 0x000000242a00a986 */ /* 0x0003e4000c101d06 */
.L_x_621:
[----:B------:R-:W-:Y:S05]  /*6480*/  BSYNC B0 ;  /* 0x0000000000007941 */ /* 0x000fea0003800000 */
.L_x_620:
[----:B------:R-:W-:Y:S11]  /*6490*/  ISETP.GE.AND P0, PT, R130, c[0x0][0x1d4], PT ;  /* 0x0000750082007a0c */ /* 0x000ff60003f06270 */
[----:B------:R-:W-:Y:S02]  /*64a0*/  @!UPT UIADD3 URZ, URZ, URZ, URZ ;  /* 0x0000003f3f3ff290 */ /* 0x000fe4000fffe03f */
[----:B------:R-:W-:-:S05]  /*64b0*/  @P0 BRA `(.L_x_605) ;  /* 0x000008f000000947 */ /* 0x000fca0003800000 */
[----:B------:R-:W2:Y:S01]  /*64c0*/  LDS.128 R32, [R103+0x6100] ;  /* 0x0061000067207984 */ /* 0x000ea20000000c00 */
[----:B------:R-:W-:Y:S04]  /*64d0*/  IADD3 R0, P1, P0, R74, R67, R85 ;  /* 0x000000434a007210 */ /* 0x000fe8000783e055 */
[----:B------:R-:W-:Y:S02]  /*64e0*/  IADD3.X R2, R76, R66, R111, P1, P0 ;  /* 0x000000424c027210 */ /* 0x000fe40000fe046f */
[C---:B-1----:R-:W-:Y:S01]  /*64f0*/  LEA R38, P0, R0.reuse, c[0x0][0x1c8], 0x1 ;  /* 0x0000720000267a11 */ /* 0x042fe200078008ff */
[----:B------:R-:W1:Y:S03]  /*6500*/  LDS.128 R12, [R106+0x6100] ;  /* 0x006100006a0c7984 */ /* 0x000e660000000c00 */
[----:B------:R-:W-:Y:S02]  /*6510*/  LEA.HI.X R39, R0, c[0x0][0x1cc], R2, 0x1, P0 ;  /* 0x0000730000277a11 */ /* 0x000fe400000f0c02 */
[----:B------:R-:W-:Y:S11]  /*6520*/  ISETP.GE.AND P0, PT, R130, c[0x0][0x27c], PT ;  /* 0x00009f0082007a0c */ /* 0x000ff60003f06270 */
[----:B------:R-:W-:Y:S02]  /*6530*/  @!UPT UIADD3 URZ, URZ, URZ, URZ ;  /* 0x0000003f3f3ff290 */ /* 0x000fe4000fffe03f */
[----:B------:R-:W-:Y:S01]  /*6540*/  @!P0 SHF.R.U64 R11, R22, 0x10, R23 ;  /* 0x00000010160b8819 */ /* 0x000fe20000001217 */
[----:B------:R-:W-:Y:S01]  /*6550*/  @!P0 HADD2.F32 R3, -RZ, R28.H1_H1 ;  /* 0x3000001cff038230 */ /* 0x000fe20000004100 */
[--C-:B------:R-:W-:Y:S01]  /*6560*/  @!P0 SHF.R.U32.HI R7, RZ, 0x10, R21.reuse ;  /* 0x00000010ff078819 */ /* 0x100fe20000011615 */
[----:B------:R-:W-:Y:S01]  /*6570*/  @!P0 HADD2.F32 R19, -RZ, R58.H1_H1 ;  /* 0x3000003aff138230 */ /* 0x000fe20000004100 */
[----:B------:R-:W-:Y:S01]  /*6580*/  @!P0 SHF.R.U64 R8, R20, 0x10, R21 ;  /* 0x0000001014088819 */ /* 0x000fe20000001215 */
[----:B------:R-:W-:Y:S01]  /*6590*/  @!P0 HADD2.F32 R0, -RZ, R28.H0_H0 ;  /* 0x2000001cff008230 */ /* 0x000fe20000004100 */
[--C-:B------:R-:W-:Y:S01]  /*65a0*/  @!P0 SHF.R.U32.HI R21, RZ, 0x10, R53.reuse ;  /* 0x00000010ff158819 */ /* 0x100fe20000011635 */
[----:B------:R-:W-:Y:S01]  /*65b0*/  @!P0 HADD2.F32 R16, -RZ, R58.H0_H0 ;  /* 0x2000003aff108230 */ /* 0x000fe20000004100 */
[----:B------:R-:W-:Y:S01]  /*65c0*/  @!P0 SHF.R.U64 R24, R52, 0x10, R53 ;  /* 0x0000001034188819 */ /* 0x000fe20000001235 */
[----:B------:R-:W-:Y:S01]  /*65d0*/  @!P0 HADD2.F32 R7, -RZ, R7.H0_H0 ;  /* 0x20000007ff078230 */ /* 0x000fe20000004100 */
[----:B------:R-:W-:Y:S01]  /*65e0*/  @!P0 SHF.R.U32.HI R9, RZ, 0x10, R23 ;  /* 0x00000010ff098819 */ /* 0x000fe20000011617 */
[----:B------:R-:W-:Y:S01]  /*65f0*/  @!P0 HADD2.F32 R8, -RZ, R8.H0_H0 ;  /* 0x20000008ff088230 */ /* 0x000fe20000004100 */
[--C-:B------:R-:W-:Y:S01]  /*6600*/  @!P0 SHF.R.U32.HI R23, RZ, 0x10, R55.reuse ;  /* 0x00000010ff178819 */ /* 0x100fe20000011637 */
[----:B------:R-:W-:Y:S01]  /*6610*/  @!P0 HADD2.F32 R21, -RZ, R21.H0_H0 ;  /* 0x20000015ff158230 */ /* 0x000fe20000004100 */
[----:B------:R-:W-:Y:S01]  /*6620*/  @!P0 SHF.R.U64 R25, R54, 0x10, R55 ;  /* 0x0000001036198819 */ /* 0x000fe20000001237 */
[----:B------:R-:W-:Y:S02]  /*6630*/  @!P0 HADD2.F32 R11, -RZ, R11.H0_H0 ;  /* 0x2000000bff0b8230 */ /* 0x000fe40000004100 */
[----:B------:R-:W-:Y:S02]  /*6640*/  @!P0 HADD2.F32 R27, -RZ, R59.H0_H0 ;  /* 0x2000003bff1b8230 */ /* 0x000fe40000004100 */
[----:B------:R-:W-:Y:S02]  /*6650*/  @!P0 HADD2.F32 R30, -RZ, R23.H0_H0 ;  /* 0x20000017ff1e8230 */ /* 0x000fe40000004100 */
[----:B------:R-:W-:Y:S01]  /*6660*/  @!P0 HADD2.F32 R23, -RZ, R59.H1_H1 ;  /* 0x3000003bff178230 */ /* 0x000fe20000004100 */
[----:B--2---:R-:W-:Y:S01]  /*6670*/  @!P0 MOV R17, R33 ;  /* 0x0000002100118202 */ /* 0x004fe20000000f00 */
[----:B------:R-:W-:Y:S01]  /*6680*/  @!P0 HADD2.F32 R25, -RZ, R25.H0_H0 ;  /* 0x20000019ff198230 */ /* 0x000fe20000004100 */
[----:B-1----:R-:W-:Y:S02]  /*6690*/  @!P0 MOV R6, R12 ;  /* 0x0000000c00068202 */ /* 0x002fe40000000f00 */
[----:B------:R-:W-:Y:S01]  /*66a0*/  @!P0 MOV R5, R13 ;  /* 0x0000000d00058202 */ /* 0x000fe20000000f00 */
[----:B------:R-:W-:Y:S01]  /*66b0*/  @!P0 HADD2.F32 R18, -RZ, R17.H0_H0 ;  /* 0x20000011ff128230 */ /* 0x000fe20000004100 */
[----:B------:R-:W-:Y:S01]  /*66c0*/  @!P0 MOV R22, R32 ;  /* 0x0000002000168202 */ /* 0x000fe20000000f00 */
[----:B------:R-:W-:Y:S02]  /*66d0*/  @!P0 HADD2.F32 R2, -RZ, R6.H0_H0 ;  /* 0x20000006ff028230 */ /* 0x000fe40000004100 */
[----:B------:R-:W-:Y:S01]  /*66e0*/  @!P0 HADD2.F32 R4, -RZ, R5.H0_H0 ;  /* 0x20000005ff048230 */ /* 0x000fe20000004100 */
[----:B------:R-:W-:Y:S01]  /*66f0*/  @!P0 FMUL.FTZ R20, R18, R3 ;  /* 0x0000000312148220 */ /* 0x000fe20000410000 */
[----:B------:R-:W-:Y:S03]  /*6700*/  @!P0 HADD2.F32 R10, -RZ, R22.H0_H0 ;  /* 0x20000016ff0a8230 */ /* 0x000fe60000004100 */
[----:B------:R-:W-:Y:S01]  /*6710*/  @!P0 FFMA.FTZ R41, R4, R19, -R20 ;  /* 0x0000001304298223 */ /* 0x000fe20000010814 */
[----:B------:R-:W-:Y:S01]  /*6720*/  @!P0 HADD2.F32 R20, -RZ, R17.H1_H1 ;  /* 0x30000011ff148230 */ /* 0x000fe20000004100 */
[-C--:B------:R-:W-:Y:S01]  /*6730*/  @!P0 FMUL.FTZ R26, R10, R0.reuse ;  /* 0x000000000a1a8220 */ /* 0x080fe20000410000 */
[----:B------:R-:W-:Y:S01]  /*6740*/  @!P0 HADD2.F32 R17, -RZ, R24.H0_H0 ;  /* 0x20000018ff118230 */ /* 0x000fe20000004100 */
[C---:B------:R-:W-:Y:S02]  /*6750*/  @!P0 FMUL.FTZ R0, R2.reuse, R0 ;  /* 0x0000000002008220 */ /* 0x040fe40000410000 */
[-C--:B------:R-:W-:Y:S01]  /*6760*/  @!P0 FFMA.FTZ R42, R2, R16.reuse, -R26 ;  /* 0x00000010022a8223 */ /* 0x080fe2000001081a */
[----:B------:R-:W-:Y:S01]  /*6770*/  @!P0 HADD2.F32 R2, -RZ, R5.H1_H1 ;  /* 0x30000005ff028230 */ /* 0x000fe20000004100 */
[----:B------:R-:W-:Y:S01]  /*6780*/  @!P0 FFMA.FTZ R0, R10, R16, R0 ;  /* 0x000000100a008223 */ /* 0x000fe20000010000 */
[----:B------:R-:W-:Y:S01]  /*6790*/  @!P0 HADD2.F32 R16, -RZ, R22.H1_H1 ;  /* 0x30000016ff108230 */ /* 0x000fe20000004100 */
[----:B------:R-:W-:Y:S01]  /*67a0*/  @!P0 FMUL.FTZ R10, R20, R7 ;  /* 0x00000007140a8220 */ /* 0x000fe20000410000 */
[----:B------:R-:W-:Y:S01]  /*67b0*/  @!P0 HADD2.F32 R5, -RZ, R6.H1_H1 ;  /* 0x30000006ff058230 */ /* 0x000fe20000004100 */
[----:B------:R-:W-:Y:S02]  /*67c0*/  @!P0 FMUL.FTZ R3, R4, R3 ;  /* 0x0000000304038220 */ /* 0x000fe40000410000 */
[-C--:B------:R-:W-:Y:S02]  /*67d0*/  @!P0 FMUL.FTZ R6, R16, R8.reuse ;  /* 0x0000000810068220 */ /* 0x080fe40000410000 */
[C---:B------:R-:W-:Y:S02]  /*67e0*/  @!P0 FFMA.FTZ R40, R2.reuse, R21, -R10 ;  /* 0x0000001502288223 */ /* 0x040fe4000001080a */
[----:B------:R-:W-:Y:S02]  /*67f0*/  @!P0 IMAD.MOV.U32 R10, RZ, RZ, R35 ;  /* 0x000000ffff0a8224 */ /* 0x000fe400078e0023 */
[----:B------:R-:W-:Y:S01]  /*6800*/  @!P0 FMUL.FTZ R4, R2, R7 ;  /* 0x0000000702048220 */ /* 0x000fe20000410000 */
[----:B------:R-:W-:Y:S01]  /*6810*/  @!P0 HADD2.F32 R7, -RZ, R29.H0_H0 ;  /* 0x2000001dff078230 */ /* 0x000fe20000004100 */
[C---:B------:R-:W-:Y:S01]  /*6820*/  @!P0 FMUL.FTZ R2, R5.reuse, R8 ;  /* 0x0000000805028220 */ /* 0x040fe20000410000 */
[--C-:B------:R-:W-:Y:S01]  /*6830*/  @!P0 HADD2.F32 R26, -RZ, R10.reuse.H0_H0 ;  /* 0x2000000aff1a8230 */ /* 0x100fe20000004100 */
[----:B------:R-:W-:Y:S01]  /*6840*/  @!P0 FFMA.FTZ R37, R5, R17, -R6 ;  /* 0x0000001105258223 */ /* 0x000fe20000010806 */
[----:B------:R-:W-:Y:S01]  /*6850*/  @!P0 MOV R5, R15 ;  /* 0x0000000f00058202 */ /* 0x000fe20000000f00 */
[----:B------:R-:W-:Y:S01]  /*6860*/  @!P0 FFMA.FTZ R2, R16, R17, R2 ;  /* 0x0000001110028223 */ /* 0x000fe20000010002 */
[----:B------:R-:W-:Y:S01]  /*6870*/  @!P0 HADD2.F32 R8, -RZ, R9.H0_H0 ;  /* 0x20000009ff088230 */ /* 0x000fe20000004100 */
[----:B------:R-:W-:Y:S01]  /*6880*/  @!P0 FMUL.FTZ R9, R26, R7 ;  /* 0x000000071a098220 */ /* 0x000fe20000410000 */
[----:B------:R-:W-:Y:S01]  /*6890*/  @!P0 HADD2.F32 R28, -RZ, R10.H1_H1 ;  /* 0x3000000aff1c8230 */ /* 0x000fe20000004100 */
[----:B------:R-:W-:Y:S01]  /*68a0*/  @!P0 FFMA.FTZ R3, R18, R19, R3 ;  /* 0x0000001312038223 */ /* 0x000fe20000010003 */
[--C-:B------:R-:W-:Y:S01]  /*68b0*/  @!P0 HADD2.F32 R6, -RZ, R5.reuse.H0_H0 ;  /* 0x20000005ff068230 */ /* 0x100fe20000004100 */
[----:B------:R-:W-:Y:S01]  /*68c0*/  @!P0 FFMA.FTZ R4, R20, R21, R4 ;  /* 0x0000001514048223 */ /* 0x000fe20000010004 */
[----:B------:R-:W-:Y:S01]  /*68d0*/  @!P0 F2FP.PACK_AB R16, R37, R42 ;  /* 0x0000002a2510823e */ /* 0x000fe200000000ff */
[----:B------:R-:W-:Y:S01]  /*68e0*/  @!P0 FMUL.FTZ R10, R28, R8 ;  /* 0x000000081c0a8220 */ /* 0x000fe20000410000 */
[----:B------:R-:W-:Y:S01]  /*68f0*/  @!P0 F2FP.PACK_AB R17, R40, R41 ;  /* 0x000000292811823e */ /* 0x000fe200000000ff */
[C---:B------:R-:W-:Y:S01]  /*6900*/  @!P0 FFMA.FTZ R36, R6.reuse, R27, -R9 ;  /* 0x0000001b06248223 */ /* 0x040fe20000010809 */
[----:B------:R-:W-:Y:S01]  /*6910*/  @!P0 MOV R9, R34 ;  /* 0x0000002200098202 */ /* 0x000fe20000000f00 */
[----:B------:R-:W-:Y:S01]  /*6920*/  @!P0 FMUL.FTZ R7, R6, R7 ;  /* 0x0000000706078220 */ /* 0x000fe20000410000 */
[----:B------:R-:W-:Y:S01]  /*6930*/  @!P0 MOV R6, R14 ;  /* 0x0000000e00068202 */ /* 0x000fe20000000f00 */
[----:B------:R-:W-:Y:S01]  /*6940*/  @!P0 IMAD.MOV.U32 R12, RZ, RZ, R16 ;  /* 0x000000ffff0c8224 */ /* 0x000fe200078e0010 */
[----:B------:R-:W-:Y:S01]  /*6950*/  @!P0 MOV R13, R17 ;  /* 0x00000011000d8202 */ /* 0x000fe20000000f00 */
[----:B------:R-:W-:Y:S01]  /*6960*/  @!P0 HADD2.F32 R5, -RZ, R5.H1_H1 ;  /* 0x30000005ff058230 */ /* 0x000fe20000004100 */
[----:B------:R-:W-:Y:S01]  /*6970*/  @!P0 F2FP.PACK_AB R3, R4, R3 ;  /* 0x000000030403823e */ /* 0x000fe200000000ff */
[--C-:B------:R-:W-:Y:S02]  /*6980*/  @!P0 HADD2.F32 R24, -RZ, R9.reuse.H1_H1 ;  /* 0x30000009ff188230 */ /* 0x100fe40000004100 */
[----:B------:R-:W-:Y:S01]  /*6990*/  @!P0 HADD2.F32 R22, -RZ, R9.H0_H0 ;  /* 0x20000009ff168230 */ /* 0x000fe20000004100 */
[C---:B------:R-:W-:Y:S01]  /*69a0*/  @!P0 FMUL.FTZ R8, R5.reuse, R8 ;  /* 0x0000000805088220 */ /* 0x040fe20000410000 */
[--C-:B------:R-:W-:Y:S01]  /*69b0*/  @!P0 HADD2.F32 R9, -RZ, R6.reuse.H1_H1 ;  /* 0x30000006ff098230 */ /* 0x100fe20000004100 */
[----:B------:R-:W-:Y:S01]  /*69c0*/  @!P0 FFMA.FTZ R31, R5, R30, -R10 ;  /* 0x0000001e051f8223 */ /* 0x000fe2000001080a */
[----:B------:R-:W-:Y:S01]  /*69d0*/  @!P0 MOV R33, R3 ;  /* 0x0000000300218202 */ /* 0x000fe20000000f00 */
[----:B------:R-:W-:Y:S01]  /*69e0*/  @!P0 HADD2.F32 R5, -RZ, R29.H1_H1 ;  /* 0x3000001dff058230 */ /* 0x000fe20000004100 */
[----:B------:R-:W-:Y:S01]  /*69f0*/  @!P0 FMUL.FTZ R29, R24, R11 ;  /* 0x0000000b181d8220 */ /* 0x000fe20000410000 */
[----:B------:R-:W-:Y:S03]  /*6a00*/  @!P0 HADD2.F32 R10, -RZ, R6.H0_H0 ;  /* 0x20000006ff0a8230 */ /* 0x000fe60000004100 */
[----:B------:R-:W-:Y:S02]  /*6a10*/  @!P0 FMUL.FTZ R6, R22, R5 ;  /* 0x0000000516068220 */ /* 0x000fe40000410000 */
[C---:B------:R-:W-:Y:S02]  /*6a20*/  @!P0 FFMA.FTZ R29, R9.reuse, R25, -R29 ;  /* 0x00000019091d8223 */ /* 0x040fe4000001081d */
[C---:B------:R-:W-:Y:S02]  /*6a30*/  @!P0 FMUL.FTZ R5, R10.reuse, R5 ;  /* 0x000000050a058220 */ /* 0x040fe40000410000 */
        /* <DEDUP_REMOVED lines=8> */
[----:B------:R-:W-:Y:S01]  /*6ac0*/  @!P0 MOV R14, R10 ;  /* 0x0000000a000e8202 */ /* 0x000fe20000000f00 */
[----:B------:R-:W-:Y:S01]  /*6ad0*/  @!P0 FFMA.FTZ R8, R28, R30, R8 ;  /* 0x0000001e1c088223 */ /* 0x000fe20000010008 */
[----:B------:R-:W-:Y:S02]  /*6ae0*/  @!P0 F2FP.PACK_AB R9, R2, R0 ;  /* 0x000000000209823e */ /* 0x000fe400000000ff */
[----:B------:R-:W-:Y:S01]  /*6af0*/  @!P0 F2FP.PACK_AB R2, R6, R5 ;  /* 0x000000050602823e */ /* 0x000fe200000000ff */
[----:B------:R1:W-:Y:S01]  /*6b00*/  STG.E.128 [R38.64], R12 ;  /* 0x0000000c26007986 */ /* 0x0003e2000c101d06 */
[----:B------:R-:W-:Y:S01]  /*6b10*/  @!P0 F2FP.PACK_AB R0, R8, R7 ;  /* 0x000000070800823e */ /* 0x000fe200000000ff */
[----:B------:R-:W-:Y:S01]  /*6b20*/  @!P0 IMAD.MOV.U32 R32, RZ, RZ, R9 ;  /* 0x000000ffff208224 */ /* 0x000fe200078e0009 */
[----:B------:R-:W-:Y:S02]  /*6b30*/  @!P0 MOV R34, R2 ;  /* 0x0000000200228202 */ /* 0x000fe40000000f00 */
[----:B------:R-:W-:Y:S02]  /*6b40*/  @!P0 MOV R35, R0 ;  /* 0x0000000000238202 */ /* 0x000fe40000000f00 */
[----:B------:R-:W-:Y:S11]  /*6b50*/  ISETP.GE.AND P0, PT, R83, c[0x0][0x1d4], PT ;  /* 0x0000750053007a0c */ /* 0x000ff60003f06270 */
[----:B------:R-:W-:Y:S02]  /*6b60*/  @!UPT UIADD3 URZ, URZ, URZ, URZ ;  /* 0x0000003f3f3ff290 */ /* 0x000fe4000fffe03f */
[----:B------:R-:W-:-:S05]  /*6b70*/  @P0 BRA `(.L_x_605) ;  /* 0x0000023000000947 */ /* 0x000fca0003800000 */
[----:B------:R-:W-:Y:S04]  /*6b80*/  IADD3 R0, P1, P0, R74, R67, R83 ;  /* 0x000000434a007210 */ /* 0x000fe8000783e053 */
[----:B------:R-:W-:Y:S02]  /*6b90*/  IADD3.X R3, R76, R66, R108, P1, P0 ;  /* 0x000000424c037210 */ /* 0x000fe40000fe046c */
[C---:B------:R-:W-:Y:S04]  /*6ba0*/  LEA R2, P0, R0.reuse, c[0x0][0x1c8], 0x1 ;  /* 0x0000720000027a11 */ /* 0x040fe800078008ff */
[----:B------:R-:W-:Y:S05]  /*6bb0*/  LEA.HI.X R3, R0, c[0x0][0x1cc], R3, 0x1, P0 ;  /* 0x0000730000037a11 */ /* 0x000fea00000f0c03 */
[----:B------:R2:W-:Y:S01]  /*6bc0*/  STG.E.128 [R2.64], R32 ;  /* 0x0000002002007986 */ /* 0x0005e2000c101d06 */
[----:B------:R-:W-:-:S05]  /*6bd0*/  BRA `(.L_x_605) ;  /* 0x000001d000007947 */ /* 0x000fca0003800000 */
.L_x_601:
[----:B------:R-:W-:Y:S05]  /*6be0*/  IMAD R0, R60, -0x40, R78 ;  /* 0xffffffc03c007824 */ /* 0x000fea00078e024e */
[----:B------:R-:W-:Y:S04]  /*6bf0*/  IMNMX R0, R0, 0x40, PT ;  /* 0x0000004000007817 */ /* 0x000fe80003800200 */
[----:B------:R-:W-:Y:S11]  /*6c00*/  ISETP.GE.AND P0, PT, R241, R0, PT ;  /* 0x00000000f100720c */ /* 0x000ff60003f06270 */
[----:B------:R-:W-:Y:S02]  /*6c10*/  @!UPT UIADD3 URZ, URZ, URZ, URZ ;  /* 0x0000003f3f3ff290 */ /* 0x000fe4000fffe03f */
[----:B------:R-:W-:-:S05]  /*6c20*/  @P0 BRA `(.L_x_605) ;  /* 0x0000018000000947 */ /* 0x000fca0003800000 */
[C---:B------:R-:W-:Y:S02]  /*6c30*/  ISETP.GE.AND P0, PT, R128.reuse, c[0x0][0x1d4], PT ;  /* 0x0000750080007a0c */ /* 0x040fe40003f06270 */
[----:B------:R-:W-:Y:S11]  /*6c40*/  IADD3 R0, R128, 0x60, RZ ;  /* 0x0000006080007810 */ /* 0x000ff60007ffe0ff */
[----:B------:R-:W1:Y:S04]  /*6c50*/  @!P0 LDS.128 R4, [R235+0x6000] ;  /* 0x00600000eb048984 */ /* 0x000e680000000c00 */
[----:B-1----:R-:W-:Y:S01]  /*6c60*/  @!P0 STG.E.128 [R50.64], R4 ;  /* 0x0000000432008986 */ /* 0x002fe2000c101d06 */
[----:B------:R-:W-:Y:S11]  /*6c70*/  ISETP.GE.AND P0, PT, R131, c[0x0][0x1d4], PT ;  /* 0x0000750083007a0c */ /* 0x000ff60003f06270 */
[----:B------:R-:W-:Y:S02]  /*6c80*/  @!UPT UIADD3 URZ, URZ, URZ, URZ ;  /* 0x0000003f3f3ff290 */ /* 0x000fe4000fffe03f */
[----:B------:R-:W1:Y:S04]  /*6c90*/  @!P0 LDS.128 R8, [R236+0x6000] ;  /* 0x00600000ec088984 */ /* 0x000e680000000c00 */
[----:B-1----:R-:W-:Y:S01]  /*6ca0*/  @!P0 STG.E.128 [R50.64+0x40], R8 ;  /* 0x0000400832008986 */ /* 0x002fe2000c101d06 */
[----:B------:R-:W-:Y:S11]  /*6cb0*/  ISETP.GE.AND P0, PT, R130, c[0x0][0x1d4], PT ;  /* 0x0000750082007a0c */ /* 0x000ff60003f06270 */
[----:B------:R-:W-:Y:S02]  /*6cc0*/  @!UPT UIADD3 URZ, URZ, URZ, URZ ;  /* 0x0000003f3f3ff290 */ /* 0x000fe4000fffe03f */
[----:B------:R-:W1:Y:S04]  /*6cd0*/  @!P0 LDS.128 R4, [R235+0x8000] ;  /* 0x00800000eb048984 */ /* 0x000e680000000c00 */
[----:B-1----:R-:W-:Y:S01]  /*6ce0*/  @!P0 STG.E.128 [R50.64+0x80], R4 ;  /* 0x0000800432008986 */ /* 0x002fe2000c101d06 */
[----:B------:R-:W-:Y:S02]  /*6cf0*/  ISETP.GE.AND P0, PT, R0, c[0x0][0x1d4], PT ;  /* 0x0000750000007a0c */ /* 0x000fe40003f06270 */
[----:B------:R-:W-:Y:S11]  /*6d00*/  IADD3 R0, R128, 0x80, RZ ;  /* 0x0000008080007810 */ /* 0x000ff60007ffe0ff */
[----:B------:R-:W1:Y:S04]  /*6d10*/  @!P0 LDS.128 R4, [R236+0x8000] ;  /* 0x00800000ec048984 */ /* 0x000e680000000c00 */
[----:B-1----:R-:W-:Y:S01]  /*6d20*/  @!P0 STG.E.128 [R50.64+0xc0], R4 ;  /* 0x0000c00432008986 */ /* 0x002fe2000c101d06 */
[----:B------:R-:W-:Y:S02]  /*6d30*/  ISETP.GE.AND P0, PT, R0, c[0x0][0x1d4], PT ;  /* 0x0000750000007a0c */ /* 0x000fe40003f06270 */
[----:B------:R-:W-:Y:S11]  /*6d40*/  IADD3 R0, R128, 0xa0, RZ ;  /* 0x000000a080007810 */ /* 0x000ff60007ffe0ff */
[----:B------:R-:W1:Y:S04]  /*6d50*/  @!P0 LDS.128 R4, [R235+0xa000] ;  /* 0x00a00000eb048984 */ /* 0x000e680000000c00 */
[----:B-1----:R-:W-:Y:S01]  /*6d60*/  @!P0 STG.E.128 [R50.64+0x100], R4 ;  /* 0x0001000432008986 */ /* 0x002fe2000c101d06 */
[----:B------:R-:W-:Y:S11]  /*6d70*/  ISETP.GE.AND P0, PT, R0, c[0x0][0x1d4], PT ;  /* 0x0000750000007a0c */ /* 0x000ff60003f06270 */
[----:B------:R-:W-:Y:S02]  /*6d80*/  @!UPT UIADD3 URZ, URZ, URZ, URZ ;  /* 0x0000003f3f3ff290 */ /* 0x000fe4000fffe03f */
[----:B------:R-:W1:Y:S04]  /*6d90*/  @!P0 LDS.128 R4, [R236+0xa000] ;  /* 0x00a00000ec048984 */ /* 0x000e680000000c00 */
[----:B-1----:R1:W-:Y:S02]  /*6da0*/  @!P0 STG.E.128 [R50.64+0x140], R4 ;  /* 0x0001400432008986 */ /* 0x0023e4000c101d06 */
.L_x_605:
[----:B------:R-:W-:Y:S05]  /*6db0*/  BSYNC B1 ;  /* 0x0000000000017941 */ /* 0x000fea0003800000 */
.L_x_600:
[C---:B-1----:R-:W-:Y:S01]  /*6dc0*/  IMAD.SHL.U32 R10, R60.reuse, 0x40, RZ ;  /* 0x000000403c0a7824 */ /* 0x042fe200078e00ff */
[----:B------:R-:W-:Y:S01]  /*6dd0*/  SHF.L.U64.HI R9, R60, 0x6, R77 ;  /* 0x000000063c097819 */ /* 0x000fe2000001024d */
[----:B------:R-:W-:Y:S03]  /*6de0*/  BSSY B0, `(.L_x_622) ;  /* 0x000004c000007945 */ /* 0x000fe60003800000 */
[----:B------:R-:W-:Y:S02]  /*6df0*/  IADD3 R0, P0, R10, R120, RZ ;  /* 0x000000780a007210 */ /* 0x000fe40007f1e0ff */
[----:B--2--5:R-:W-:Y:S03]  /*6e00*/  IADD3 R3, R102, -R10, RZ ;  /* 0x8000000a66037210 */ /* 0x024fe60007ffe0ff */
[----:B------:R-:W-:Y:S01]  /*6e10*/  IMAD.X R2, R9, 0x1, R123, P0 ;  /* 0x0000000109027824 */ /* 0x000fe200000e067b */
[C---:B------:R-:W-:Y:S11]  /*6e20*/  ISETP.GE.AND P0, PT, R3.reuse, 0x21, PT ;  /* 0x000000210300780c */ /* 0x040ff60003f06270 */
[----:B------:R-:W-:Y:S02]  /*6e30*/  @!UPT UIADD3 URZ, URZ, URZ, URZ ;  /* 0x0000003f3f3ff290 */ /* 0x000fe4000fffe03f */
[----:B------:R-:W-:Y:S02]  /*6e40*/  @P0 IADD3 R8, P1, R0, 0x20, RZ ;  /* 0x0000002000080810 */ /* 0x000fe40007f3e0ff */
[-C--:B------:R-:W-:Y:S03]  /*6e50*/  @P0 MOV R7, R84.reuse ;  /* 0x0000005400070202 */ /* 0x080fe60000000f00 */
[----:B------:R-:W-:Y:S01]  /*6e60*/  @P0 IMAD.X R6, RZ, RZ, R2, P1 ;  /* 0x000000ffff060224 */ /* 0x000fe200008e0602 */
[----:B------:R-:W-:Y:S11]  /*6e70*/  ISETP.GE.AND P1, PT, R3, 0x1, PT ;  /* 0x000000010300780c */ /* 0x000ff60003f26270 */
[----:B------:R-:W-:Y:S02]  /*6e80*/  @!UPT UIADD3 URZ, URZ, URZ, URZ ;  /* 0x0000003f3f3ff290 */ /* 0x000fe4000fffe03f */
[----:B------:R-:W-:Y:S01]  /*6e90*/  @P1 MOV R3, R84 ;  /* 0x0000005400031202 */ /* 0x000fe20000000f00 */
[----:B------:R-:W-:Y:S02]  /*6ea0*/  @P1 IMAD R4, R2, c[0x0][0x258], RZ ;  /* 0x0000960002041a24 */ /* 0x000fe400078e02ff */
[----:B------:R-:W-:Y:S04]  /*6eb0*/  @P1 IMAD.MOV.U32 R2, RZ, RZ, R80 ;  /* 0x000000ffff021224 */ /* 0x000fe800078e0050 */
[C---:B------:R-:W-:Y:S04]  /*6ec0*/  @P1 IMAD.WIDE.U32 R2, R0.reuse, c[0x0][0x258], R2 ;  /* 0x0000960000021a25 */ /* 0x040fe800078e0002 */
[----:B------:R-:W-:Y:S01]  /*6ed0*/  @P1 IMAD R0, R0, c[0x0][0x25c], R4 ;  /* 0x0000970000001a24 */ /* 0x000fe200078e0204 */
[C---:B------:R-:W-:Y:S03]  /*6ee0*/  @P1 LEA R4, P2, R2.reuse, c[0x0][0x250], 0x1 ;  /* 0x0000940002041a11 */ /* 0x040fe600078408ff */
[----:B------:R-:W-:Y:S05]  /*6ef0*/  @P1 IMAD.IADD R0, R3, 0x1, R0 ;  /* 0x0000000103001824 */ /* 0x000fea00078e0200 */
[----:B------:R-:W-:Y:S01]  /*6f00*/  @P1 LEA.HI.X R5, R2, c[0x0][0x254], R0, 0x1, P2 ;  /* 0x0000950002051a11 */ /* 0x000fe200010f0c00 */
[----:B------:R-:W-:Y:S02]  /*6f10*/  @P0 IMAD R0, R6, c[0x0][0x258], RZ ;  /* 0x0000960006000a24 */ /* 0x000fe400078e02ff */
[----:B------:R-:W-:Y:S02]  /*6f20*/  @P0 IMAD.MOV.U32 R6, RZ, RZ, R80 ;  /* 0x000000ffff060224 */ /* 0x000fe400078e0050 */
[----:B------:R-:W-:Y:S01]  /*6f30*/  @!PT LDS RZ, [RZ] ;  /* 0x00000000fffff984 */ /* 0x000fe20000000800 */
[----:B------:R-:W-:Y:S01]  /*6f40*/  @!PT LDS RZ, [RZ] ;  /* 0x00000000fffff984 */ /* 0x000fe20000000800 */
[----:B------:R-:W-:Y:S01]  /*6f50*/  @!PT LDS RZ, [RZ] ;  /* 0x00000000fffff984 */ /* 0x000fe20000000800 */
[----:B------:R1:W-:Y:S01]  /*6f60*/  @P1 LDGSTS.E.BYPASS.LTC128B.128 [R215+0x100], [R4.64], !P5 ;  /* 0x0010000004d71fae */ /* 0x0003e2000e901d46 */
[C---:B------:R-:W-:Y:S02]  /*6f70*/  @P0 IMAD R0, R8.reuse, c[0x0][0x25c], R0 ;  /* 0x0000970008000a24 */ /* 0x040fe400078e0200 */
[----:B------:R-:W-:Y:S01]  /*6f80*/  @P0 IMAD.WIDE.U32 R6, R8, c[0x0][0x258], R6 ;  /* 0x0000960008060a25 */ /* 0x000fe200078e0006 */
[----:B------:R1:W-:Y:S03]  /*6f90*/  @P1 LDGSTS.E.BYPASS.LTC128B.128 [R215+0x2100], [R4.64+0x80], !P4 ;  /* 0x0210008004d71fae */ /* 0x0003e6000e101d46 */
[----:B------:R-:W-:Y:S01]  /*6fa0*/  @P0 IMAD.IADD R0, R7, 0x1, R0 ;  /* 0x0000000107000824 */ /* 0x000fe200078e0200 */
[----:B------:R1:W-:Y:S01]  /*6fb0*/  @P1 LDGSTS.E.BYPASS.LTC128B.128 [R215+0x4100], [R4.64+0x100], !P3 ;  /* 0x0410010004d71fae */ /* 0x0003e2000d901d46 */
[C---:B------:R-:W-:Y:S04]  /*6fc0*/  @P0 LEA R2, P2, R6.reuse, c[0x0][0x250], 0x1 ;  /* 0x0000940006020a11 */ /* 0x040fe800078408ff */
[----:B------:R-:W-:Y:S02]  /*6fd0*/  @P0 LEA.HI.X R3, R6, c[0x0][0x254], R0, 0x1, P2 ;  /* 0x0000950006030a11 */ /* 0x000fe400010f0c00 */
[----:B------:R-:W-:Y:S03]  /*6fe0*/  IADD3 R0, -R10, R78, RZ ;  /* 0x0000004e0a007210 */ /* 0x000fe60007ffe1ff */
[----:B------:R1:W-:Y:S01]  /*6ff0*/  @P0 LDGSTS.E.BYPASS.LTC128B.128 [R215+0x1100], [R2.64], !P5 ;  /* 0x0110000002d70fae */ /* 0x0003e2000e901d46 */
[----:B------:R-:W-:Y:S03]  /*7000*/  IMNMX R0, R0, 0x40, PT ;  /* 0x0000004000007817 */ /* 0x000fe60003800200 */
        /* <DEDUP_REMOVED lines=8> */
[----:B------:R-:W-:Y:S02]  /*7090*/  IMAD.MOV.U32 R4, RZ, RZ, R98 ;  /* 0x000000ffff047224 */ /* 0x000fe400078e0062 */
[----:B------:R-:W-:Y:S02]  /*70a0*/  IMAD.MOV.U32 R5, RZ, RZ, R119 ;  /* 0x000000ffff057224 */ /* 0x000fe400078e0077 */
[----:B------:R-:W-:Y:S02]  /*70b0*/  IMAD.X R2, R9, 0x1, R124, P0 ;  /* 0x0000000109027824 */ /* 0x000fe400000e067c */
[----:B------:R-:W-:Y:S04]  /*70c0*/  IMAD.WIDE.U32 R4, R0, c[0x0][0x208], R4 ;  /* 0x0000820000047a25 */ /* 0x000fe800078e0004 */
[----:B------:R-:W-:Y:S04]  /*70d0*/  IMAD R2, R2, c[0x0][0x208], RZ ;  /* 0x0000820002027a24 */ /* 0x000fe800078e02ff */
[----:B------:R-:W-:Y:S01]  /*70e0*/  IMAD R0, R0, c[0x0][0x20c], R2 ;  /* 0x0000830000007a24 */ /* 0x000fe200078e0202 */
[C---:B------:R-:W-:Y:S03]  /*70f0*/  LEA R2, P0, R4.reuse, c[0x0][0x1f8], 0x1 ;  /* 0x00007e0004027a11 */ /* 0x040fe600078008ff */
[----:B------:R-:W-:Y:S05]  /*7100*/  IMAD.IADD R0, R5, 0x1, R0 ;  /* 0x0000000105007824 */ /* 0x000fea00078e0200 */
[----:B------:R-:W-:Y:S02]  /*7110*/  LEA.HI.X R3, R4, c[0x0][0x1fc], R0, 0x1, P0 ;  /* 0x00007f0004037a11 */ /* 0x000fe400000f0c00 */
[C---:B------:R-:W-:Y:S02]  /*7120*/  ISETP.GE.AND P0, PT, R128.reuse, c[0x0][0x1d4], PT ;  /* 0x0000750080007a0c */ /* 0x040fe40003f06270 */
[----:B------:R-:W-:Y:S11]  /*7130*/  IADD3 R0, R128, 0x60, RZ ;  /* 0x0000006080007810 */ /* 0x000ff60007ffe0ff */
[----:B------:R-:W1:Y:S04]  /*7140*/  @!P0 LDS.128 R12, [R235] ;  /* 0x00000000eb0c8984 */ /* 0x000e680000000c00 */
[----:B-1----:R-:W-:Y:S01]  /*7150*/  @!P0 STG.E.128 [R2.64], R12 ;  /* 0x0000000c02008986 */ /* 0x002fe2000c101d06 */
[----:B------:R-:W-:Y:S11]  /*7160*/  ISETP.GE.AND P0, PT, R131, c[0x0][0x1d4], PT ;  /* 0x0000750083007a0c */ /* 0x000ff60003f06270 */
[----:B------:R-:W-:Y:S02]  /*7170*/  @!UPT UIADD3 URZ, URZ, URZ, URZ ;  /* 0x0000003f3f3ff290 */ /* 0x000fe4000fffe03f */
[----:B------:R-:W1:Y:S04]  /*7180*/  @!P0 LDS.128 R4, [R236] ;  /* 0x00000000ec048984 */ /* 0x000e680000000c00 */
        /* <DEDUP_REMOVED lines=17> */
.L_x_623:
[----:B-1----:R-:W-:Y:S05]  /*72a0*/  BSYNC B0 ;  /* 0x0000000000007941 */ /* 0x002fea0003800000 */
.L_x_622:
        /* <DEDUP_REMOVED lines=26> */
.L_x_599:
[----:B------:R-:W-:Y:S02]  /*7450*/  IMAD.MOV.U32 R0, RZ, RZ, c[0x0][0x2c4] ;  /* 0x0000b100ff007624 */ /* 0x000fe400078e00ff */
[----:B-1----:R-:W-:-:S02]  /*7460*/  IMAD.MOV.U32 R3, RZ, RZ, c[0x0][0x32c] ;  /* 0x0000cb00ff037624 */ /* 0x002fc400078e00ff */
[----:B------:R-:W-:Y:S01]  /*7470*/  IMAD.IADD R11, R133, 0x1, R136 ;  /* 0x00000001850b7824 */ /* 0x000fe200078e0288 */
[----:B------:R-:W-:Y:S02]  /*7480*/  ISETP.NE.AND P3, PT, R0, 0x1, PT ;  /* 0x000000010000780c */ /* 0x000fe40003f65270 */
[----:B------:R-:W-:Y:S02]  /*7490*/  IADD3 R0, R242, 0x7f, RZ ;  /* 0x0000007ff2007810 */ /* 0x000fe40007ffe0ff */
[----:B------:R-:W-:-:S09]  /*74a0*/  ISETP.GE.AND P1, PT, R3, 0x1, PT ;  /* 0x000000010300780c */ /* 0x000fd20003f26270 */
[----:B------:R-:W-:-:S05]  /*74b0*/  @P3 IMAD.HI.U32 R2, R0, c[0x0][0x2c8], RZ ;  /* 0x0000b20000023a27 */ /* 0x000fca00078e00ff */
[----:B------:R-:W-:-:S05]  /*74c0*/  @P3 SHF.R.U32.HI R0, RZ, c[0x0][0x2cc], R2 ;  /* 0x0000b300ff003a19 */ /* 0x000fca0000011602 */
[----:B------:R-:W-:-:S05]  /*74d0*/  IMAD.IADD R0, R150, 0x1, R0 ;  /* 0x0000000196007824 */ /* 0x000fca00078e0200 */
        /* <DEDUP_REMOVED lines=13> */
.L_x_627:
[----:B------:R-:W-:-:S13]  /*75b0*/  ISETP.NE.AND P0, PT, R4, 0x1, PT ;  /* 0x000000010400780c */ /* 0x000fda0003f05270 */
[----:B------:R-:W-:-:S05]  /*75c0*/  @P0 IMAD.HI.U32 R0, R2, c[0x0][0x330], RZ ;  /* 0x0000cc0002000a27 */ /* 0x000fca00078e00ff */
[----:B------:R-:W-:Y:S02]  /*75d0*/  @P0 SHF.R.U32.HI R2, RZ, c[0x0][0x334], R0 ;  /* 0x0000cd00ff020a19 */ /* 0x000fe40000011600 */
.L_x_628:
[----:B------:R-:W-:Y:S05]  /*75e0*/  BSYNC B0 ;  /* 0x0000000000007941 */ /* 0x000fea0003800000 */
.L_x_626:
[----:B------:R-:W-:-:S05]  /*75f0*/  IMAD R2, R2, R4, c[0x0][0x32c] ;  /* 0x0000cb0002027624 */ /* 0x000fca00078e0204 */
[----:B------:R-:W-:-:S04]  /*7600*/  IMNMX R3, R3, R2, PT ;  /* 0x0000000203037217 */ /* 0x000fc80003800200 */
.L_x_625:
[----:B------:R-:W-:Y:S01]  /*7610*/  IADD3 R3, R3, 0x3f, RZ ;  /* 0x0000003f03037810 */ /* 0x000fe20007ffe0ff */
[----:B------:R-:W-:-:S03]  /*7620*/  @P3 IMAD.HI.U32 R2, R242, c[0x0][0x2c8], RZ ;  /* 0x0000b200f2023a27 */ /* 0x000fc600078e00ff */
[----:B------:R-:W-:Y:S01]  /*7630*/  SHF.R.S32.HI R4, RZ, 0x1f, R3 ;  /* 0x0000001fff047819 */ /* 0x000fe20000011403 */
[----:B------:R-:W-:Y:S01]  /*7640*/  IMAD.MOV.U32 R0, RZ, RZ, R242 ;  /* 0x000000ffff007224 */ /* 0x000fe200078e00f2 */
[----:B------:R-:W-:Y:S02]  /*7650*/  @P3 SHF.R.U32.HI R0, RZ, c[0x0][0x2cc], R2 ;  /* 0x0000b300ff003a19 */ /* 0x000fe40000011602 */
[----:B------:R-:W-:-:S03]  /*7660*/  LEA.HI R3, R4, R3, RZ, 0x6 ;  /* 0x0000000304037211 */ /* 0x000fc600078f30ff */
[----:B------:R-:W-:Y:S01]  /*7670*/  IMAD.IADD R0, R151, 0x1, R0 ;  /* 0x0000000197007824 */ /* 0x000fe200078e0200 */
[----:B------:R-:W-:-:S04]  /*7680*/  SHF.R.S32.HI R3, RZ, 0x6, R3 ;  /* 0x00000006ff037819 */ /* 0x000fc80000011403 */
[----:B------:R-:W-:Y:S02]  /*7690*/  IADD3 R2, R0, -c[0x0][0x324], RZ ;  /* 0x8000c90000027a10 */ /* 0x000fe40007ffe0ff */
[----:B------:R-:W-:Y:S01]  /*76a0*/  IMNMX R7, R152, R3, PT ;  /* 0x0000000398077217 */ /* 0x000fe20003800200 */
        /* <DEDUP_REMOVED lines=11> */
.L_x_631:
[----:B------:R-:W-:-:S04]  /*7760*/  MOV R3, c[0x0][0x32c] ;  /* 0x0000cb0000037a02 */ /* 0x000fc80000000f00 */
[----:B------:R-:W-:-:S13]  /*7770*/  ISETP.NE.AND P0, PT, R3, 0x1, PT ;  /* 0x000000010300780c */ /* 0x000fda0003f05270 */
[----:B------:R-:W-:-:S05]  /*7780*/  @P0 IMAD.HI.U32 R3, R0, c[0x0][0x330], RZ ;  /* 0x0000cc0000030a27 */ /* 0x000fca00078e00ff */
[----:B------:R-:W-:Y:S02]  /*7790*/  @P0 SHF.R.U32.HI R0, RZ, c[0x0][0x334], R3 ;  /* 0x0000cd00ff000a19 */ /* 0x000fe40000011603 */
.L_x_632:
[----:B------:R-:W-:Y:S05]  /*77a0*/  BSYNC B0 ;  /* 0x0000000000007941 */ /* 0x000fea0003800000 */
.L_x_630:
[----:B------:R-:W-:-:S05]  /*77b0*/  IMAD R0, R0, c[0x0][0x32c], RZ ;  /* 0x0000cb0000007a24 */ /* 0x000fca00078e02ff */
[----:B------:R-:W-:-:S04]  /*77c0*/  IMNMX R2, R2, R0, !PT ;  /* 0x0000000002027217 */ /* 0x000fc80007800200 */
.L_x_629:
[----:B------:R-:W-:Y:S01]  /*77d0*/  SHF.R.S32.HI R0, RZ, 0x1f, R2 ;  /* 0x0000001fff007819 */ /* 0x000fe20000011402 */
[----:B------:R-:W-:Y:S03]  /*77e0*/  BSSY B0, `(.L_x_633) ;  /* 0x0000024000007945 */ /* 0x000fe60003800000 */
[----:B------:R-:W-:-:S04]  /*77f0*/  LEA.HI R0, R0, R2, RZ, 0x6 ;  /* 0x0000000200007211 */ /* 0x000fc800078f30ff */
[----:B------:R-:W-:-:S04]  /*7800*/  SHF.R.S32.HI R0, RZ, 0x6, R0 ;  /* 0x00000006ff007819 */ /* 0x000fc80000011400 */
[----:B------:R-:W-:Y:S01]  /*7810*/  IMNMX R6, RZ, R0, !PT ;  /* 0x00000000ff067217 */ /* 0x000fe20007800200 */
[----:B------:R-:W-:-:S03]  /*7820*/  IMAD.MOV.U32 R0, RZ, RZ, RZ ;  /* 0x000000ffff007224 */ /* 0x000fc600078e00ff */
[----:B------:R-:W-:-:S13]  /*7830*/  ISETP.GT.AND P0, PT, R7, R6, PT ;  /* 0x000000060700720c */ /* 0x000fda0003f04270 */
[----:B------:R-:W-:Y:S05]  /*7840*/  @!P0 BRA `(.L_x_634) ;  /* 0x000001d000008947 */ /* 0x000fea0003800000 */
[----:B------:R-:W-:Y:S02]  /*7850*/  IABS R2, R132 ;  /* 0x0000008400027213 */ /* 0x000fe40000000000 */
[----:B------:R-:W-:Y:S02]  /*7860*/  IADD3 R3, R132, -0x1, R7 ;  /* 0xffffffff84037810 */ /* 0x000fe40007ffe007 */
[----:B------:R-:W1:Y:S03]  /*7870*/  I2F.RP R0, R2 ;  /* 0x0000000200007306 */ /* 0x000e660000209400 */
[----:B------:R-:W-:-:S05]  /*7880*/  IMAD.IADD R8, R3, 0x1, -R6 ;  /* 0x0000000103087824 */ /* 0x000fca00078e0a06 */
[----:B------:R-:W-:Y:S01]  /*7890*/  IABS R10, R8 ;  /* 0x00000008000a7213 */ /* 0x000fe20000000000 */
[----:B-1----:R-:W1:Y:S02]  /*78a0*/  MUFU.RCP R0, R0 ;  /* 0x0000000000007308 */ /* 0x002e640000001000 */
[----:B-1----:R-:W-:-:S06]  /*78b0*/  IADD3 R0, R0, 0xffffffe, RZ ;  /* 0x0ffffffe00007810 */ /* 0x002fcc0007ffe0ff */
[----:B------:R-:W1:Y:S02]  /*78c0*/  F2I.FTZ.U32.TRUNC.NTZ R5, R0 ;  /* 0x0000000000057305 */ /* 0x000e64000021f000 */
        /* <DEDUP_REMOVED lines=21> */
.L_x_634:
[----:B------:R-:W-:Y:S05]  /*7a20*/  BSYNC B0 ;  /* 0x0000000000007941 */ /* 0x000fea0003800000 */
.L_x_633:
[----:B------:R-:W2:Y:S01]  /*7a30*/  LDL R2, [R1+0x20] ;  /* 0x0000200001027983 */ /* 0x000ea20000100800 */
        /* <DEDUP_REMOVED lines=49> */
[----:B--2---:R-:W-:-:S04]  /*7d50*/  IMAD R217, R2, R0, R6 ;  /* 0x0000000002d97224 */ /* 0x004fc800078e0206 */
[--C-:B------:R-:W-:Y:S01]  /*7d60*/  IMAD.IADD R2, R217, 0x1, R0.reuse ;  /* 0x00000001d9027824 */ /* 0x100fe200078e0200 */
[----:B------:R-:W-:-:S04]  /*7d70*/  PRMT R0, RZ, 0x7610, R0 ;  /* 0x00007610ff007816 */ /* 0x000fc80000000000 */
[----:B------:R-:W-:-:S04]  /*7d80*/  IMNMX R24, R7, R2, PT ;  /* 0x0000000207187217 */ /* 0x000fc80003800200 */
[----:B------:R-:W-:Y:S01]  /*7d90*/  ISETP.GT.AND P0, PT, R24, R217, PT ;  /* 0x000000d91800720c */ /* 0x000fe20003f04270 */
[----:B------:R1:W-:-:S12]  /*7da0*/  STL [R1+0x8], R24 ;  /* 0x0000081801007387 */ /* 0x0003d80000100800 */
[----:B------:R-:W-:Y:S05]  /*7db0*/  @!P0 BRA `(.L_x_635) ;  /* 0x000145c000008947 */ /* 0x000fea0003800000 */
[----:B------:R-:W2:Y:S04]  /*7dc0*/  LDL R8, [R1+0x34] ;  /* 0x0000340001087983 */ /* 0x000ea80000100800 */
[----:B------:R-:W3:Y:S01]  /*7dd0*/  LDL R25, [R1+0x4] ;  /* 0x0000040001197983 */ /* 0x000ee20000100800 */
[----:B------:R-:W-:-:S03]  /*7de0*/  ISETP.NE.U32.AND P0, PT, RZ, c[0x0][0x340], PT ;  /* 0x0000d000ff007a0c */ /* 0x000fc60003f05070 */
[----:B------:R-:W4:Y:S01]  /*7df0*/  LDL.LU R21, [R1+0xc] ;  /* 0x00000c0001157983 */ /* 0x000f220000300800 */
[----:B------:R-:W-:-:S03]  /*7e00*/  ISETP.NE.AND.EX P1, PT, RZ, c[0x0][0x344], PT, P0 ;  /* 0x0000d100ff007a0c */ /* 0x000fc60003f25300 */
[----:B------:R-:W1:Y:S10]  /*7e10*/  S2R R4, SR_TID.X ;  /* 0x0000000000047919 */ /* 0x000e740000002100 */
[----:B------:R-:W-:-:S04]  /*7e20*/  @P1 IMAD.MOV.U32 R2, RZ, RZ, 0x4 ;  /* 0x00000004ff021424 */ /* 0x000fc800078e00ff */
[----:B------:R-:W-:-:S05]  /*7e30*/  @P1 IMAD.WIDE R2, R247, R2, c[0x0][0x340] ;  /* 0x0000d000f7021625 */ /* 0x000fca00078e0202 */
[----:B------:R1:W4:Y:S01]  /*7e40*/  @P1 LDG.E R18, [R2.64] ;  /* 0x0000000602121981 */ /* 0x000322000c1e1900 */
[----:B------:R-:W-:Y:S02]  /*7e50*/  SHF.R.S32.HI R0, RZ, 0x1f, R180 ;  /* 0x0000001fff007819 */ /* 0x000fe400000114b4 */
[----:B------:R-:W-:Y:S02]  /*7e60*/  ISETP.NE.U32.AND P2, PT, RZ, c[0x0][0x348], PT ;  /* 0x0000d200ff007a0c */ /* 0x000fe40003f45070 */
[----:B-1----:R-:W-:Y:S01]  /*7e70*/  SHF.R.S32.HI R20, RZ, 0x1f, R4 ;  /* 0x0000001fff147819 */ /* 0x002fe20000011404 */
[----:B------:R-:W-:Y:S01]  /*7e80*/  IMAD R0, R0, c[0x0][0x178], RZ ;  /* 0x00005e0000007a24 */ /* 0x000fe200078e02ff */
[----:B------:R-:W-:Y:S02]  /*7e90*/  SHF.R.S32.HI R17, RZ, 0x1f, R247 ;  /* 0x0000001fff117819 */ /* 0x000fe400000114f7 */
[----:B------:R-:W-:Y:S01]  /*7ea0*/  LEA.HI R20, R20, R4, RZ, 0x3 ;  /* 0x0000000414147211 */ /* 0x000fe200078f18ff */
[----:B------:R-:W-:-:S03]  /*7eb0*/  IMAD.WIDE.U32 R4, R180, c[0x0][0x178], RZ ;  /* 0x00005e00b4047a25 */ /* 0x000fc600078e00ff */
[----:B------:R-:W-:Y:S01]  /*7ec0*/  SHF.R.S32.HI R20, RZ, 0x3, R20 ;  /* 0x00000003ff147819 */ /* 0x000fe20000011414 */
[----:B------:R-:W-:-:S04]  /*7ed0*/  IMAD R0, R180, c[0x0][0x17c], R0 ;  /* 0x00005f00b4007a24 */ /* 0x000fc800078e0200 */
[----:B------:R-:W-:Y:S01]  /*7ee0*/  IMAD.IADD R5, R5, 0x1, R0 ;  /* 0x0000000105057824 */ /* 0x000fe200078e0200 */
[----:B------:R-:W-:Y:S02]  /*7ef0*/  SHF.R.S32.HI R3, RZ, 0x1f, R20 ;  /* 0x0000001fff037819 */ /* 0x000fe40000011414 */
[----:B------:R-:W-:-:S04]  /*7f00*/  IADD3 R2, P0, R20, R11, RZ ;  /* 0x0000000b14027210 */ /* 0x000fc80007f1e0ff */
[----:B------:R-:W-:Y:S02]  /*7f10*/  LEA.HI.X.SX32 R9, R11, R3, 0x1, P0 ;  /* 0x000000030b097211 */ /* 0x000fe400000f0eff */
[----:B------:R-:W-:-:S04]  /*7f20*/  ISETP.NE.AND.EX P0, PT, RZ, c[0x0][0x34c], PT, P2 ;  /* 0x0000d300ff007a0c */ /* 0x000fc80003f05320 */
[----:B------:R-:W-:Y:S02]  /*7f30*/  SEL R6, R17, RZ, !P0 ;  /* 0x000000ff11067207 */ /* 0x000fe40004000000 */
[----:B------:R-:W-:-:S03]  /*7f40*/  SEL R3, R247, RZ, !P0 ;  /* 0x000000fff7037207 */ /* 0x000fc60004000000 */
[----:B------:R-:W-:Y:S01]  /*7f50*/  IMAD R6, R6, c[0x0][0x1c0], RZ ;  /* 0x0000700006067a24 */ /* 0x000fe200078e02ff */
[----:B------:R-:W-:-:S03]  /*7f60*/  SHF.R.S32.HI R7, RZ, 0x1f, R248 ;  /* 0x0000001fff077819 */ /* 0x000fc600000114f8 */
[----:B------:R-:W-:Y:S02]  /*7f70*/  IMAD R16, R3, c[0x0][0x1c4], R6 ;  /* 0x0000710003107a24 */ /* 0x000fe400078e0206 */
[----:B------:R-:W-:Y:S02]  /*7f80*/  IMAD.MOV.U32 R6, RZ, RZ, R248 ;  /* 0x000000ffff067224 */ /* 0x000fe400078e00f8 */
[----:B------:R-:W-:Y:S01]  /*7f90*/  IMAD R12, R9, c[0x0][0x208], RZ ;  /* 0x00008200090c7a24 */ /* 0x000fe200078e02ff */
[----:B------:R-:W-:Y:S01]  /*7fa0*/  ISETP.GE.AND P4, PT, R135, c[0x0][0x1d4], PT ;  /* 0x0000750087007a0c */ /* 0x000fe20003f86270 */
[----:B------:R-:W-:Y:S01]  /*7fb0*/  IMAD.WIDE.U32 R14, R2, c[0x0][0x208], R6 ;  /* 0x00008200020e7a25 */ /* 0x000fe200078e0006 */
[----:B------:R-:W-:Y:S02]  /*7fc0*/  ISETP.GE.AND P5, PT, R248, c[0x0][0x1d4], PT ;  /* 0x00007500f8007a0c */ /* 0x000fe40003fa6270 */
[----:B------:R-:W-:-:S04]  /*7fd0*/  ISETP.NE.U32.AND P0, PT, RZ, c[0x0][0x350], PT ;  /* 0x0000d400ff007a0c */ /* 0x000fc80003f05070 */
[----:B------:R-:W-:Y:S02]  /*7fe0*/  ISETP.NE.AND.EX P0, PT, RZ, c[0x0][0x354], PT, P0 ;  /* 0x0000d500ff007a0c */ /* 0x000fe40003f05300 */
[----:B------:R-:W-:Y:S02]  /*7ff0*/  ISETP.GE.AND P6, PT, R135, c[0x0][0x198], PT ;  /* 0x0000660087007a0c */ /* 0x000fe40003fc6270 */
[----:B------:R-:W-:Y:S02]  /*8000*/  IADD3 R102, R24, -0x1, RZ ;  /* 0xffffffff18667810 */ /* 0x000fe40007ffe0ff */
[----:B------:R-:W-:Y:S02]  /*8010*/  ISETP.GE.AND P2, PT, R138, c[0x0][0x198], PT ;  /* 0x000066008a007a0c */ /* 0x000fe40003f46270 */
[----:B--2---:R-:W-:Y:S01]  /*8020*/  IADD3 R8, R8, R242, RZ ;  /* 0x000000f208087210 */ /* 0x004fe20007ffe0ff */
[----:B---3--:R-:W-:-:S04]  /*8030*/  IMAD.WIDE.U32 R4, R25, c[0x0][0x1b8], R4 ;  /* 0x00006e0019047a25 */ /* 0x008fc800078e0004 */
[----:B------:R-:W-:-:S04]  /*8040*/  @P3 IMAD.HI.U32 R10, R8, c[0x0][0x2c8], RZ ;  /* 0x0000b200080a3a27 */ /* 0x000fc800078e00ff */
[----:B------:R-:W-:Y:S02]  /*8050*/  IMAD R5, R25, c[0x0][0x1bc], R5 ;  /* 0x00006f0019057a24 */ /* 0x000fe400078e0205 */
[----:B------:R-:W-:Y:S01]  /*8060*/  IMAD.MOV.U32 R0, RZ, RZ, R8 ;  /* 0x000000ffff007224 */ /* 0x000fe200078e0008 */
[----:B------:R-:W-:Y:S01]  /*8070*/  @P3 SHF.R.U32.HI R0, RZ, c[0x0][0x2cc], R10 ;  /* 0x0000b300ff003a19 */ /* 0x000fe2000001160a */
[----:B------:R-:W-:-:S04]  /*8080*/  IMAD.WIDE.U32 R4, R3, c[0x0][0x1c0], R4 ;  /* 0x0000700003047a25 */ /* 0x000fc800078e0004 */
[----:B------:R-:W-:Y:S01]  /*8090*/  IMAD R3, R9, c[0x0][0x1e0], RZ ;  /* 0x0000780009037a24 */ /* 0x000fe200078e02ff */
[----:B------:R-:W-:Y:S02]  /*80a0*/  SHF.R.S32.HI R13, RZ, 0x1f, R0 ;  /* 0x0000001fff0d7819 */ /* 0x000fe40000011400 */
[----:B------:R-:W-:Y:S01]  /*80b0*/  IADD3 R9, -R0, RZ, RZ ;  /* 0x000000ff00097210 */ /* 0x000fe20007ffe1ff */
[C---:B------:R-:W-:Y:S02]  /*80c0*/  IMAD R19, R2.reuse, c[0x0][0x1e4], R3 ;  /* 0x0000790002137a24 */ /* 0x040fe400078e0203 */
[----:B------:R-:W-:Y:S02]  /*80d0*/  IMAD.IADD R3, R5, 0x1, R16 ;  /* 0x0000000105037824 */ /* 0x000fe400078e0210 */
[----:B------:R-:W-:-:S04]  /*80e0*/  IMAD.WIDE.U32 R10, R2, c[0x0][0x1e0], R6 ;  /* 0x00007800020a7a25 */ /* 0x000fc800078e0006 */
[----:B------:R-:W-:Y:S02]  /*80f0*/  IMAD R16, R2, c[0x0][0x20c], R12 ;  /* 0x0000830002107a24 */ /* 0x000fe400078e020c */
[----:B------:R-:W-:Y:S02]  /*8100*/  IMAD R5, R13, c[0x0][0x1b0], RZ ;  /* 0x00006c000d057a24 */ /* 0x000fe400078e02ff */
[----:B------:R-:W-:Y:S01]  /*8110*/  IMAD.MOV.U32 R2, RZ, RZ, R4 ;  /* 0x000000ffff027224 */ /* 0x000fe200078e0004 */
[----:B------:R-:W-:Y:S01]  /*8120*/  SEL R4, RZ, 0xffffffff, P4 ;  /* 0xffffffffff047807 */ /* 0x000fe20002000000 */
[----:B------:R-:W-:Y:S02]  /*8130*/  IMAD R12, R9, c[0x0][0x2c4], R8 ;  /* 0x0000b100090c7a24 */ /* 0x000fe400078e0208 */
[C---:B------:R-:W-:Y:S02]  /*8140*/  IMAD R8, R0.reuse, c[0x0][0x1b4], R5 ;  /* 0x00006d0000087a24 */ /* 0x040fe400078e0205 */
[----:B------:R-:W-:Y:S01]  /*8150*/  IMAD.WIDE.U32 R2, R0, c[0x0][0x1b0], R2 ;  /* 0x00006c0000027a25 */ /* 0x000fe200078e0002 */
[----:B------:R-:W-:-:S02]  /*8160*/  SHF.L.U32 R0, R4, 0x1, RZ ;  /* 0x0000000104007819 */ /* 0x000fc400000006ff */
[----:B------:R-:W-:Y:S02]  /*8170*/  SEL R5, RZ, 0x1, P5 ;  /* 0x00000001ff057807 */ /* 0x000fe40002800000 */
[----:B------:R-:W-:Y:S01]  /*8180*/  SHF.R.S32.HI R4, RZ, 0x1f, R12 ;  /* 0x0000001fff047819 */ /* 0x000fe2000001140c */
[----:B------:R-:W-:Y:S01]  /*8190*/  IMAD.IADD R9, R15, 0x1, R16 ;  /* 0x000000010f097824 */ /* 0x000fe200078e0210 */
[----:B------:R-:W-:Y:S02]  /*81a0*/  LOP3.LUT R16, R0, 0x2, R5, 0xe2, !PT ;  /* 0x0000000200107812 */ /* 0x000fe400078ee205 */
[----:B------:R-:W-:Y:S01]  /*81b0*/  IADD3 R5, R3, R8, RZ ;  /* 0x0000000803057210 */ /* 0x000fe20007ffe0ff */
[----:B------:R-:W-:Y:S01]  /*81c0*/  IMAD R0, R4, c[0x0][0x1a8], RZ ;  /* 0x00006a0004007a24 */ /* 0x000fe200078e02ff */
[----:B------:R-:W-:Y:S01]  /*81d0*/  MOV R4, R2 ;  /* 0x0000000200047202 */ /* 0x000fe20000000f00 */
[----:B------:R-:W-:Y:S01]  /*81e0*/  IMAD.MOV.U32 R8, RZ, RZ, R14 ;  /* 0x000000ffff087224 */ /* 0x000fe200078e000e */
[----:B----4-:R-:W-:Y:S01]  /*81f0*/  @P1 SHF.R.S32.HI R3, RZ, 0x1f, R18 ;  /* 0x0000001fff031819 */ /* 0x010fe20000011412 */
[----:B------:R-:W-:-:S02]  /*8200*/  IMAD.IADD R11, R11, 0x1, R19 ;  /* 0x000000010b0b7824 */ /* 0x000fc400078e0213 */
[----:B------:R-:W-:Y:S02]  /*8210*/  @!P1 IMAD.MOV.U32 R3, RZ, RZ, R17 ;  /* 0x000000ffff039224 */ /* 0x000fe400078e0011 */
[C---:B------:R-:W-:Y:S02]  /*8220*/  IMAD R14, R12.reuse, c[0x0][0x1ac], R0 ;  /* 0x00006b000c0e7a24 */ /* 0x040fe400078e0200 */
[----:B------:R-:W-:Y:S01]  /*8230*/  @P1 IMAD.MOV.U32 R2, RZ, RZ, R18 ;  /* 0x000000ffff021224 */ /* 0x000fe200078e0012 */
[----:B------:R-:W-:Y:S01]  /*8240*/  @!P1 MOV R2, R247 ;  /* 0x000000f700029202 */ /* 0x000fe20000000f00 */
[----:B------:R-:W-:-:S04]  /*8250*/  IMAD.WIDE.U32 R12, R12, c[0x0][0x1a8], R4 ;  /* 0x00006a000c0c7a25 */ /* 0x000fc800078e0004 */
[----:B------:R-:W-:Y:S01]  /*8260*/  IMAD.WIDE.U32 R8, R25, c[0x0][0x210], R8 ;  /* 0x0000840019087a25 */ /* 0x000fe200078e0008 */
[----:B------:R-:W-:-:S03]  /*8270*/  SEL R0, R2, RZ, !P0 ;  /* 0x000000ff02007207 */ /* 0x000fc60004000000 */
[----:B------:R-:W-:Y:S01]  /*8280*/  IMAD.WIDE.U32 R4, R25, c[0x0][0x1e8], R10 ;  /* 0x00007a0019047a25 */ /* 0x000fe200078e000a */
[----:B------:R-:W-:Y:S02]  /*8290*/  SEL R10, R3, RZ, !P0 ;  /* 0x000000ff030a7207 */ /* 0x000fe40004000000 */
[----:B------:R-:W-:Y:S01]  /*82a0*/  LEA R15, P0, R12, c[0x0][0x160], 0x1 ;  /* 0x000058000c0f7a11 */ /* 0x000fe200078008ff */
[----:B------:R-:W-:Y:S01]  /*82b0*/  IMAD R3, R25, c[0x0][0x214], R9 ;  /* 0x0000850019037a24 */ /* 0x000fe200078e0209 */
[----:B------:R-:W-:-:S04]  /*82c0*/  IADD3 R9, R13, R14, RZ ;  /* 0x0000000e0d097210 */ /* 0x000fc80007ffe0ff */
[----:B------:R-:W-:Y:S02]  /*82d0*/  LEA.HI.X R12, R12, c[0x0][0x164], R9, 0x1, P0 ;  /* 0x000059000c0c7a11 */ /* 0x000fe400000f0c09 */
[----:B------:R-:W-:Y:S02]  /*82e0*/  ISETP.GE.AND P0, PT, R248, c[0x0][0x198], PT ;  /* 0x00006600f8007a0c */ /* 0x000fe40003f06270 */
[----:B------:R-:W-:Y:S02]  /*82f0*/  LOP3.LUT R21, R21, 0xfffffffe, RZ, 0xc0, !PT ;  /* 0xfffffffe15157812 */ /* 0x000fe400078ec0ff */
[----:B------:R-:W-:-:S09]  /*8300*/  ISETP.GE.AND P3, PT, R138, c[0x0][0x1d4], PT ;  /* 0x000075008a007a0c */ /* 0x000fd20003f66270 */
[----:B------:R-:W-:-:S05]  /*8310*/  @P0 LOP3.LUT R21, R21, 0x1, RZ, 0xfc, !PT ;  /* 0x0000000115150812 */ /* 0x000fca00078efcff */
[----:B------:R1:W-:Y:S01]  /*8320*/  STL [R1+0xc], R21 ;  /* 0x00000c1501007387 */ /* 0x0003e20000100800 */
[----:B------:R-:W-:Y:S01]  /*8330*/  SEL R2, RZ, 0x4, P3 ;  /* 0x00000004ff027807 */ /* 0x000fe20001800000 */
[----:B------:R-:W-:-:S03]  /*8340*/  IMAD R5, R25, c[0x0][0x1ec], R5 ;  /* 0x00007b0019057a24 */ /* 0x000fc600078e0205 */
[----:B------:R-:W-:Y:S01]  /*8350*/  LOP3.LUT R112, R16, R2, RZ, 0xfc, !PT ;  /* 0x0000000210707212 */ /* 0x000fe200078efcff */
[----:B------:R-:W-:Y:S02]  /*8360*/  IMAD.MOV.U32 R2, RZ, RZ, R8 ;  /* 0x000000ffff027224 */ /* 0x000fe400078e0008 */
[C---:B------:R-:W-:Y:S02]  /*8370*/  IMAD R8, R10.reuse, c[0x0][0x1f0], RZ ;  /* 0x00007c000a087a24 */ /* 0x040fe400078e02ff */
[----:B------:R-:W-:Y:S02]  /*8380*/  IMAD R10, R10, c[0x0][0x218], RZ ;  /* 0x000086000a0a7a24 */ /* 0x000fe400078e02ff */
[----:B------:R-:W-:-:S04]  /*8390*/  IMAD.WIDE.U32 R222, R0, c[0x0][0x218], R2 ;  /* 0x0000860000de7a25 */ /* 0x000fc800078e0002 */
[----:B------:R-:W-:-:S04]  /*83a0*/  IMAD.WIDE.U32 R220, R0, c[0x0][0x1f0], R4 ;  /* 0x00007c0000dc7a25 */ /* 0x000fc800078e0004 */
[C---:B------:R-:W-:Y:S02]  /*83b0*/  IMAD R2, R0.reuse, c[0x0][0x1f4], R8 ;  /* 0x00007d0000027a24 */ /* 0x040fe400078e0208 */
[----:B------:R-:W-:Y:S01]  /*83c0*/  IMAD R0, R0, c[0x0][0x21c], R10 ;  /* 0x0000870000007a24 */ /* 0x000fe200078e020a */
[----:B------:R-:W-:Y:S01]  /*83d0*/  IADD3 R11, R20, R242, RZ ;  /* 0x000000f2140b7210 */ /* 0x000fe20007ffe0ff */
[----:B------:R-:W-:-:S03]  /*83e0*/  IMAD.IADD R219, R221, 0x1, R2 ;  /* 0x00000001dddb7824 */ /* 0x000fc600078e0202 */
[----:B------:R-:W-:Y:S01]  /*83f0*/  IADD3 R224, R223, R0, RZ ;  /* 0x00000000dfe07210 */ /* 0x000fe20007ffe0ff */
[----:B------:R-:W-:Y:S05]  /*8400*/  BRA.DIV ~URZ, `(.L_x_636) ;  /* 0x000188a27f007947 */ /* 0x000fea000b800000 */
[----:B-1----:R1:W2:Y:S02]  /*8410*/  SHFL.IDX PT, R10, R12, RZ, 0x181f ;  /* 0x00181fff0c0a7589 */ /* 0x0022a400000e0000 */
.L_x_799:
[----:B------:R-:W-:Y:S05]  /*8420*/  BRA.DIV ~URZ, `(.L_x_637) ;  /* 0x000188f27f007947 */ /* 0x000fea000b800000 */
[----:B------:R3:W4:Y:S02]  /*8430*/  SHFL.IDX PT, R0, R15, RZ, 0x181f ;  /* 0x00181fff0f007589 */ /* 0x00072400000e0000 */
.L_x_800:
[----:B------:R-:W-:Y:S01]  /*8440*/  IMAD R30, R239, c[0x0][0x2c4], RZ ;  /* 0x0000b100ef1e7a24 */ /* 0x000fe200078e02ff */
[----:B------:R-:W-:Y:S01]  /*8450*/  BSSY B0, `(.L_x_638) ;  /* 0x0000013000007945 */ /* 0x000fe20003800000 */
[----:B------:R-:W-:Y:S02]  /*8460*/  SHF.R.S32.HI R13, RZ, 0x1f, R135 ;  /* 0x0000001fff0d7819 */ /* 0x000fe40000011487 */
[----:B------:R-:W-:Y:S02]  /*8470*/  SHF.R.S32.HI R14, RZ, 0x1f, R138 ;  /* 0x0000001fff0e7819 */ /* 0x000fe4000001148a */
[----:B------:R-:W-:-:S13]  /*8480*/  ISETP.GE.AND P0, PT, R11, R30, PT ;  /* 0x0000001e0b00720c */ /* 0x000fda0003f06270 */
[----:B------:R-:W-:Y:S05]  /*8490*/  @P0 BRA `(.L_x_639) ;  /* 0x000000e000000947 */ /* 0x000fea0003800000 */
[----:B---3--:R-:W3:Y:S01]  /*84a0*/  LDL R2, [R1+0xc] ;  /* 0x00000c0001027983 */ /* 0x008ee20000100800 */
[----:B----4-:R-:W-:-:S04]  /*84b0*/  LEA R8, P0, R248, R0, 0x1 ;  /* 0x00000000f8087211 */ /* 0x010fc800078008ff */
[----:B--2---:R-:W-:Y:S02]  /*84c0*/  LEA.HI.X R9, R248, R10, R7, 0x1, P0 ;  /* 0x0000000af8097211 */ /* 0x004fe400000f0c07 */
[----:B------:R-:W-:-:S04]  /*84d0*/  LEA R4, P0, R135, R0, 0x1 ;  /* 0x0000000087047211 */ /* 0x000fc800078008ff */
[----:B------:R-:W-:Y:S02]  /*84e0*/  LEA.HI.X R5, R135, R10, R13, 0x1, P0 ;  /* 0x0000000a87057211 */ /* 0x000fe400000f0c0d */
[----:B---3--:R-:W-:Y:S02]  /*84f0*/  LOP3.LUT P1, RZ, R2, 0x1, RZ, 0xc0, !PT ;  /* 0x0000000102ff7812 */ /* 0x008fe4000782c0ff */
[----:B------:R-:W-:-:S04]  /*8500*/  LEA R2, P0, R138, R0, 0x1 ;  /* 0x000000008a027211 */ /* 0x000fc800078008ff */
[----:B------:R-:W-:-:S07]  /*8510*/  LEA.HI.X R3, R138, R10, R14, 0x1, P0 ;  /* 0x0000000a8a037211 */ /* 0x000fce00000f0c0e */
[----:B------:R-:W-:Y:S01]  /*8520*/  @!PT LDS RZ, [RZ] ;  /* 0x00000000fffff984 */ /* 0x000fe20000000800 */
[----:B------:R-:W-:Y:S01]  /*8530*/  @!PT LDS RZ, [RZ] ;  /* 0x00000000fffff984 */ /* 0x000fe20000000800 */
[----:B------:R-:W-:Y:S01]  /*8540*/  @!PT LDS RZ, [RZ] ;  /* 0x00000000fffff984 */ /* 0x000fe20000000800 */
[----:B------:R2:W-:Y:S04]  /*8550*/  LDGSTS.E.BYPASS.LTC128B.128 [R215+0xc100], [R8.64], !P1 ;  /* 0x0c10000008d77fae */ /* 0x0005e8000c901d46 */
[----:B------:R2:W-:Y:S04]  /*8560*/  LDGSTS.E.BYPASS.LTC128B.128 [R215+0x10100], [R4.64], !P6 ;  /* 0x1010000004d77fae */ /* 0x0005e8000f101d46 */
[----:B------:R2:W-:Y:S02]  /*8570*/  LDGSTS.E.BYPASS.LTC128B.128 [R215+0x14100], [R2.64], !P2 ;  /* 0x1410000002d77fae */ /* 0x0005e4000d101d46 */
.L_x_639:
[----:B------:R-:W-:Y:S05]  /*8580*/  BSYNC B0 ;  /* 0x0000000000007941 */ /* 0x000fea0003800000 */
.L_x_638:
[----:B------:R-:W-:Y:S05]  /*8590*/  BRA.DIV ~URZ, `(.L_x_640) ;  /* 0x000187f27f007947 */ /* 0x000fea000b800000 */
[----:B--2---:R2:W1:Y:S04]  /*85a0*/  SHFL.IDX PT, R10, R12, 0x1, 0x181f ;  /* 0x00381f000c0a7f89 */ /* 0x00446800000e0000 */
[----:B----4-:R2:W4:Y:S02]  /*85b0*/  SHFL.IDX PT, R0, R15, 0x1, 0x181f ;  /* 0x00381f000f007f89 */ /* 0x01052400000e0000 */
.L_x_801:
[----:B------:R-:W-:Y:S01]  /*85c0*/  IADD3 R2, R11, 0x20, RZ ;  /* 0x000000200b027810 */ /* 0x000fe20007ffe0ff */
[----:B------:R-:W-:Y:S03]  /*85d0*/  BSSY B0, `(.L_x_641) ;  /* 0x0000011000007945 */ /* 0x000fe60003800000 */
[----:B------:R-:W-:-:S13]  /*85e0*/  ISETP.GE.AND P0, PT, R2, R30, PT ;  /* 0x0000001e0200720c */ /* 0x000fda0003f06270 */
[----:B------:R-:W-:Y:S05]  /*85f0*/  @P0 BRA `(.L_x_642) ;  /* 0x000000e000000947 */ /* 0x000fea0003800000 */
[----:B--2---:R-:W2:Y:S01]  /*8600*/  LDL R3, [R1+0xc] ;  /* 0x00000c0001037983 */ /* 0x004ea20000100800 */
[----:B----4-:R-:W-:-:S04]  /*8610*/  LEA R8, P0, R248, R0, 0x1 ;  /* 0x00000000f8087211 */ /* 0x010fc800078008ff */
[----:B-1----:R-:W-:Y:S02]  /*8620*/  LEA.HI.X R9, R248, R10, R7, 0x1, P0 ;  /* 0x0000000af8097211 */ /* 0x002fe400000f0c07 */
[----:B------:R-:W-:-:S04]  /*8630*/  LEA R4, P0, R135, R0, 0x1 ;  /* 0x0000000087047211 */ /* 0x000fc800078008ff */
[----:B------:R-:W-:Y:S02]  /*8640*/  LEA.HI.X R5, R135, R10, R13, 0x1, P0 ;  /* 0x0000000a87057211 */ /* 0x000fe400000f0c0d */
[C---:B------:R-:W-:Y:S02]  /*8650*/  LEA R2, P0, R138.reuse, R0, 0x1 ;  /* 0x000000008a027211 */ /* 0x040fe400078008ff */
[----:B--2---:R-:W-:Y:S02]  /*8660*/  LOP3.LUT P1, RZ, R3, 0x1, RZ, 0xc0, !PT ;  /* 0x0000000103ff7812 */ /* 0x004fe4000782c0ff */
[----:B------:R-:W-:-:S11]  /*8670*/  LEA.HI.X R3, R138, R10, R14, 0x1, P0 ;  /* 0x0000000a8a037211 */ /* 0x000fd600000f0c0e */
[----:B------:R-:W-:Y:S01]  /*8680*/  @!PT LDS RZ, [RZ] ;  /* 0x00000000fffff984 */ /* 0x000fe20000000800 */
[----:B------:R-:W-:Y:S01]  /*8690*/  @!PT LDS RZ, [RZ] ;  /* 0x00000000fffff984 */ /* 0x000fe20000000800 */
[----:B------:R-:W-:Y:S01]  /*86a0*/  @!PT LDS RZ, [RZ] ;  /* 0x00000000fffff984 */ /* 0x000fe20000000800 */
[----:B------:R1:W-:Y:S04]  /*86b0*/  LDGSTS.E.BYPASS.LTC128B.128 [R215+0xd100], [R8.64], !P1 ;  /* 0x0d10000008d77fae */ /* 0x0003e8000c901d46 */
[----:B------:R1:W-:Y:S04]  /*86c0*/  LDGSTS.E.BYPASS.LTC128B.128 [R215+0x11100], [R4.64], !P6 ;  /* 0x1110000004d77fae */ /* 0x0003e8000f101d46 */
[----:B------:R1:W-:Y:S02]  /*86d0*/  LDGSTS.E.BYPASS.LTC128B.128 [R215+0x15100], [R2.64], !P2 ;  /* 0x1510000002d77fae */ /* 0x0003e4000d101d46 */
.L_x_642:
[----:B------:R-:W-:Y:S05]  /*86e0*/  BSYNC B0 ;  /* 0x0000000000007941 */ /* 0x000fea0003800000 */
.L_x_641:
[----:B------:R-:W-:Y:S05]  /*86f0*/  BRA.DIV ~URZ, `(.L_x_643) ;  /* 0x000187627f007947 */ /* 0x000fea000b800000 */
[----:B-1----:R1:W2:Y:S02]  /*8700*/  SHFL.IDX PT, R10, R12, 0x2, 0x181f ;  /* 0x00581f000c0a7f89 */ /* 0x0022a400000e0000 */
.L_x_802:
[----:B------:R-:W-:Y:S05]  /*8710*/  BRA.DIV ~URZ, `(.L_x_644) ;  /* 0x000187b27f007947 */ /* 0x000fea000b800000 */
[----:B----4-:R4:W1:Y:S02]  /*8720*/  SHFL.IDX PT, R0, R15, 0x2, 0x181f ;  /* 0x00581f000f007f89 */ /* 0x01086400000e0000 */
.L_x_803:
[----:B------:R-:W-:Y:S01]  /*8730*/  IADD3 R2, R11, 0x40, RZ ;  /* 0x000000400b027810 */ /* 0x000fe20007ffe0ff */
[----:B------:R-:W-:Y:S03]  /*8740*/  BSSY B0, `(.L_x_645) ;  /* 0x0000011000007945 */ /* 0x000fe60003800000 */
[----:B------:R-:W-:-:S13]  /*8750*/  ISETP.GE.AND P0, PT, R2, R30, PT ;  /* 0x0000001e0200720c */ /* 0x000fda0003f06270 */
[----:B------:R-:W-:Y:S05]  /*8760*/  @P0 BRA `(.L_x_646) ;  /* 0x000000e000000947 */ /* 0x000fea0003800000 */
[----:B---3--:R-:W3:Y:S01]  /*8770*/  LDL R3, [R1+0xc] ;  /* 0x00000c0001037983 */ /* 0x008ee20000100800 */
[----:B-1----:R-:W-:-:S04]  /*8780*/  LEA R8, P0, R248, R0, 0x1 ;  /* 0x00000000f8087211 */ /* 0x002fc800078008ff */
[----:B--2---:R-:W-:Y:S02]  /*8790*/  LEA.HI.X R9, R248, R10, R7, 0x1, P0 ;  /* 0x0000000af8097211 */ /* 0x004fe400000f0c07 */
[----:B------:R-:W-:-:S04]  /*87a0*/  LEA R4, P0, R135, R0, 0x1 ;  /* 0x0000000087047211 */ /* 0x000fc800078008ff */
[----:B------:R-:W-:Y:S02]  /*87b0*/  LEA.HI.X R5, R135, R10, R13, 0x1, P0 ;  /* 0x0000000a87057211 */ /* 0x000fe400000f0c0d */
[C---:B------:R-:W-:Y:S02]  /*87c0*/  LEA R2, P0, R138.reuse, R0, 0x1 ;  /* 0x000000008a027211 */ /* 0x040fe400078008ff */
[----:B---3--:R-:W-:Y:S02]  /*87d0*/  LOP3.LUT P1, RZ, R3, 0x1, RZ, 0xc0, !PT ;  /* 0x0000000103ff7812 */ /* 0x008fe4000782c0ff */
[----:B------:R-:W-:-:S11]  /*87e0*/  LEA.HI.X R3, R138, R10, R14, 0x1, P0 ;  /* 0x0000000a8a037211 */ /* 0x000fd600000f0c0e */
[----:B------:R-:W-:Y:S01]  /*87f0*/  @!PT LDS RZ, [RZ] ;  /* 0x00000000fffff984 */ /* 0x000fe20000000800 */
[----:B------:R-:W-:Y:S01]  /*8800*/  @!PT LDS RZ, [RZ] ;  /* 0x00000000fffff984 */ /* 0x000fe20000000800 */
[----:B------:R-:W-:Y:S01]  /*8810*/  @!PT LDS RZ, [RZ] ;  /* 0x00000000fffff984 */ /* 0x000fe20000000800 */
[----:B------:R1:W-:Y:S04]  /*8820*/  LDGSTS.E.BYPASS.LTC128B.128 [R215+0xe100], [R8.64], !P1 ;  /* 0x0e10000008d77fae */ /* 0x0003e8000c901d46 */
[----:B------:R1:W-:Y:S04]  /*8830*/  LDGSTS.E.BYPASS.LTC128B.128 [R215+0x12100], [R4.64], !P6 ;  /* 0x1210000004d77fae */ /* 0x0003e8000f101d46 */
[----:B------:R1:W-:Y:S02]  /*8840*/  LDGSTS.E.BYPASS.LTC128B.128 [R215+0x16100], [R2.64], !P2 ;  /* 0x1610000002d77fae */ /* 0x0003e4000d101d46 */
.L_x_646:
[----:B------:R-:W-:Y:S05]  /*8850*/  BSYNC B0 ;  /* 0x0000000000007941 */ /* 0x000fea0003800000 */
.L_x_645:
[----:B------:R-:W-:Y:S05]  /*8860*/  BRA.DIV ~URZ, `(.L_x_647) ;  /* 0x000186d27f007947 */ /* 0x000fea000b800000 */
[----:B--2---:R2:W3:Y:S04]  /*8870*/  SHFL.IDX PT, R10, R12, 0x3, 0x181f ;  /* 0x00781f000c0a7f89 */ /* 0x0044e800000e0000 */
[----:B-1----:R2:W1:Y:S02]  /*8880*/  SHFL.IDX PT, R0, R15, 0x3, 0x181f ;  /* 0x00781f000f007f89 */ /* 0x00246400000e0000 */
.L_x_804:
[----:B--234-:R-:W2:Y:S01]  /*8890*/  LDL R15, [R1+0xc] ;  /* 0x00000c00010f7983 */ /* 0x01cea20000100800 */
[----:B------:R-:W-:Y:S01]  /*88a0*/  IADD3 R2, R11, 0x60, RZ ;  /* 0x000000600b027810 */ /* 0x000fe20007ffe0ff */
[----:B------:R-:W-:Y:S01]  /*88b0*/  IMAD.SHL.U32 R111, R102, 0x40, RZ ;  /* 0x00000040666f7824 */ /* 0x000fe200078e00ff */
[----:B------:R-:W-:Y:S01]  /*88c0*/  SHF.R.S32.HI R113, RZ, 0x1f, R102 ;  /* 0x0000001fff717819 */ /* 0x000fe20000011466 */
[----:B------:R-:W3:Y:S01]  /*88d0*/  S2R R12, SR_TID.X ;  /* 0x00000000000c7919 */ /* 0x000ee20000002100 */
[----:B------:R-:W-:Y:S01]  /*88e0*/  ISETP.GE.AND P0, PT, R2, R30, PT ;  /* 0x0000001e0200720c */ /* 0x000fe20003f06270 */
[----:B------:R-:W-:-:S12]  /*88f0*/  IMAD.MOV.U32 R115, RZ, RZ, c[0x0][0x2c4] ;  /* 0x0000b100ff737624 */ /* 0x000fd800078e00ff */
[----:B-1----:R-:W-:-:S04]  /*8900*/  @!P0 LEA R8, P1, R135, R0, 0x1 ;  /* 0x0000000087088211 */ /* 0x002fc800078208ff */
[----:B------:R-:W-:Y:S02]  /*8910*/  @!P0 LEA.HI.X R9, R135, R10, R13, 0x1, P1 ;  /* 0x0000000a87098211 */ /* 0x000fe400008f0c0d */
[----:B------:R-:W-:-:S04]  /*8920*/  @!P0 LEA R4, P1, R248, R0, 0x1 ;  /* 0x00000000f8048211 */ /* 0x000fc800078208ff */
[----:B------:R-:W-:Y:S02]  /*8930*/  @!P0 LEA.HI.X R5, R248, R10, R7, 0x1, P1 ;  /* 0x0000000af8058211 */ /* 0x000fe400008f0c07 */
[C---:B------:R-:W-:Y:S01]  /*8940*/  @!P0 LEA R2, P1, R138.reuse, R0, 0x1 ;  /* 0x000000008a028211 */ /* 0x040fe200078208ff */
[----:B------:R-:W-:Y:S01]  /*8950*/  IMAD R0, R113, c[0x0][0x1e0], RZ ;  /* 0x0000780071007a24 */ /* 0x000fe200078e02ff */
[----:B---3--:R-:W-:Y:S02]  /*8960*/  SHF.R.S32.HI R116, RZ, 0x1f, R12 ;  /* 0x0000001fff747819 */ /* 0x008fe4000001140c */
[----:B------:R-:W-:Y:S02]  /*8970*/  @!P0 LEA.HI.X R3, R138, R10, R14, 0x1, P1 ;  /* 0x0000000a8a038211 */ /* 0x000fe400008f0c0e */
[----:B------:R-:W-:-:S04]  /*8980*/  LEA.HI R116, R116, R12, RZ, 0x3 ;  /* 0x0000000c74747211 */ /* 0x000fc800078f18ff */
[----:B------:R-:W-:Y:S02]  /*8990*/  SHF.R.S32.HI R116, RZ, 0x3, R116 ;  /* 0x00000003ff747819 */ /* 0x000fe40000011474 */
[----:B--2---:R-:W-:-:S13]  /*89a0*/  LOP3.LUT P1, RZ, R15, 0x1, RZ, 0xc0, !PT ;  /* 0x000000010fff7812 */ /* 0x004fda000782c0ff */
        /* <DEDUP_REMOVED lines=8> */
[----:B-1----:R-:W-:Y:S01]  /*8a30*/  IADD3 R4, -R111, R238, -R116 ;  /* 0x000000ee6f047210 */ /* 0x002fe20007ffe974 */
[----:B------:R-:W-:Y:S01]  /*8a40*/  IMAD R5, R102, c[0x0][0x1e4], R0 ;  /* 0x0000790066057a24 */ /* 0x000fe200078e0200 */
[----:B------:R-:W-:Y:S02]  /*8a50*/  BAR.SYNC.DEFER_BLOCKING 0x0 ;  /* 0x0000000000007b1d */ /* 0x000fe40000010000 */
[----:B------:R-:W-:Y:S01]  /*8a60*/  ISETP.GE.AND P0, PT, R4, 0x21, PT ;  /* 0x000000210400780c */ /* 0x000fe20003f06270 */
[----:B--2---:R-:W-:-:S02]  /*8a70*/  IMAD.MOV.U32 R8, RZ, RZ, 0x20 ;  /* 0x00000020ff087424 */ /* 0x004fc400078e00ff */
[----:B---3--:R-:W-:-:S04]  /*8a80*/  IMAD.WIDE.U32 R2, R102, c[0x0][0x1e0], RZ ;  /* 0x0000780066027a25 */ /* 0x008fc800078e00ff */
[----:B------:R-:W-:Y:S01]  /*8a90*/  IMAD.IADD R3, R3, 0x1, R5 ;  /* 0x0000000103037824 */ /* 0x000fe200078e0205 */
[----:B------:R-:W-:Y:S01]  /*8aa0*/  LEA R0, P1, R2, R220, 0x6 ;  /* 0x000000dc02007211 */ /* 0x000fe200078230ff */
[----:B------:R-:W-:-:S03]  /*8ab0*/  IMAD.WIDE.U32 R6, R8, c[0x0][0x1e0], RZ ;  /* 0x0000780008067a25 */ /* 0x000fc600078e00ff */
[----:B------:R-:W-:Y:S01]  /*8ac0*/  LEA.HI.X R2, R2, R219, R3, 0x6, P1 ;  /* 0x000000db02027211 */ /* 0x000fe200008f3403 */
[----:B------:R-:W-:Y:S01]  /*8ad0*/  IMAD R5, R8, c[0x0][0x1e4], RZ ;  /* 0x0000790008057a24 */ /* 0x000fe200078e02ff */
[----:B------:R-:W-:-:S04]  /*8ae0*/  @P0 IADD3 R3, P1, R0, R6, RZ ;  /* 0x0000000600030210 */ /* 0x000fc80007f3e0ff */
[----:B------:R-:W-:Y:S02]  /*8af0*/  @P0 IADD3.X R6, R2, R7, R5, P1, !PT ;  /* 0x0000000702060210 */ /* 0x000fe40000ffe405 */
[----:B------:R-:W-:-:S13]  /*8b00*/  ISETP.GE.AND P1, PT, R4, 0x1, PT ;  /* 0x000000010400780c */ /* 0x000fda0003f26270 */
[----:B------:R-:W-:-:S04]  /*8b10*/  @P1 LEA R4, P2, R0, c[0x0][0x1c8], 0x1 ;  /* 0x0000720000041a11 */ /* 0x000fc800078408ff */
[----:B------:R-:W-:Y:S02]  /*8b20*/  @P1 LEA.HI.X R5, R0, c[0x0][0x1cc], R2, 0x1, P2 ;  /* 0x0000730000051a11 */ /* 0x000fe400010f0c02 */
[----:B------:R-:W-:-:S03]  /*8b30*/  @P0 LEA R2, P2, R3, c[0x0][0x1c8], 0x1 ;  /* 0x0000720003020a11 */ /* 0x000fc600078408ff */
[----:B------:R-:W-:Y:S01]  /*8b40*/  @!PT LDS RZ, [RZ] ;  /* 0x00000000fffff984 */ /* 0x000fe20000000800 */
[----:B------:R-:W-:Y:S01]  /*8b50*/  @!PT LDS RZ, [RZ] ;  /* 0x00000000fffff984 */ /* 0x000fe20000000800 */
[----:B------:R-:W-:Y:S01]  /*8b60*/  @!PT LDS RZ, [RZ] ;  /* 0x00000000fffff984 */ /* 0x000fe20000000800 */
[----:B------:R1:W-:Y:S01]  /*8b70*/  @P1 LDGSTS.E.BYPASS.LTC128B.128 [R215+0x6100], [R4.64], !P5 ;  /* 0x0610000004d71fae */ /* 0x0003e2000e901d46 */
[----:B------:R-:W-:-:S03]  /*8b80*/  @P0 LEA.HI.X R3, R3, c[0x0][0x1cc], R6, 0x1, P2 ;  /* 0x0000730003030a11 */ /* 0x000fc600010f0c06 */
        /* <DEDUP_REMOVED lines=10> */
.L_x_648:
[----:B------:R-:W-:Y:S01]  /*8c30*/  ULDC.U8 UR4, c[0x0][0x298] ;  /* 0x0000a60000047ab9 */ /* 0x000fe20000000000 */
[----:B------:R-:W-:Y:S01]  /*8c40*/  SHF.R.S32.HI R117, RZ, 0x1f, R12 ;  /* 0x0000001fff757819 */ /* 0x000fe2000001140c */
[----:B-1---5:R-:W-:Y:S01]  /*8c50*/  IMAD.WIDE.U32 R4, R134, c[0x0][0x280], RZ ;  /* 0x0000a00086047a25 */ /* 0x022fe200078e00ff */
[----:B------:R-:W-:Y:S01]  /*8c60*/  ISETP.NE.AND P0, PT, RZ, UR4, PT ;  /* 0x00000004ff007c0c */ /* 0x000fe2000bf05270 */
[----:B------:R-:W-:Y:S01]  /*8c70*/  BSSY B2, `(.L_x_649) ;  /* 0x00006a8000027945 */ /* 0x000fe20003800000 */
[----:B------:R-:W-:Y:S02]  /*8c80*/  SHF.R.S32.HI R0, RZ, 0x1f, R134 ;  /* 0x0000001fff007819 */ /* 0x000fe40000011486 */
[----:B------:R-:W-:Y:S02]  /*8c90*/  LEA.HI R117, R117, R12, RZ, 0x2 ;  /* 0x0000000c75757211 */ /* 0x000fe400078f10ff */
[----:B------:R-:W-:Y:S01]  /*8ca0*/  IADD3 R26, R241, R242, RZ ;  /* 0x000000f2f11a7210 */ /* 0x000fe20007ffe0ff */
[C---:B------:R-:W-:Y:S01]  /*8cb0*/  IMAD R2, R0.reuse, c[0x0][0x280], RZ ;  /* 0x0000a00000027a24 */ /* 0x040fe200078e02ff */
[----:B------:R-:W-:Y:S01]  /*8cc0*/  LOP3.LUT R117, R117, 0xfffffffc, RZ, 0xc0, !PT ;  /* 0xfffffffc75757812 */ /* 0x000fe200078ec0ff */
[----:B------:R-:W-:Y:S01]  /*8cd0*/  IMAD R0, R0, c[0x0][0x290], RZ ;  /* 0x0000a40000007a24 */ /* 0x000fe200078e02ff */
[----:B------:R-:W-:Y:S01]  /*8ce0*/  IADD3 R114, R241, 0x40, RZ ;  /* 0x00000040f1727810 */ /* 0x000fe20007ffe0ff */
[C---:B------:R-:W-:Y:S01]  /*8cf0*/  IMAD R7, R134.reuse, c[0x0][0x284], R2 ;  /* 0x0000a10086077a24 */ /* 0x040fe200078e0202 */
[----:B------:R-:W-:Y:S01]  /*8d00*/  IADD3 R117, -R117, R12, RZ ;  /* 0x0000000c75757210 */ /* 0x000fe20007ffe1ff */
[----:B------:R-:W-:-:S02]  /*8d10*/  IMAD R6, R134, c[0x0][0x294], R0 ;  /* 0x0000a50086067a24 */ /* 0x000fc400078e0200 */
[----:B------:R-:W-:Y:S01]  /*8d20*/  IMAD.WIDE.U32 R2, R134, c[0x0][0x290], RZ ;  /* 0x0000a40086027a25 */ /* 0x000fe200078e00ff */
[----:B------:R-:W-:-:S03]  /*8d30*/  IADD3 R7, R7, R5, RZ ;  /* 0x0000000507077210 */ /* 0x000fc60007ffe0ff */
[----:B------:R-:W-:Y:S02]  /*8d40*/  IMAD R0, R117, 0x40, R26 ;  /* 0x0000004075007824 */ /* 0x000fe400078e021a */
[----:B------:R-:W-:Y:S01]  /*8d50*/  IMAD.IADD R6, R6, 0x1, R3 ;  /* 0x0000000106067824 */ /* 0x000fe200078e0203 */
[----:B------:R-:W-:Y:S05]  /*8d60*/  @!P0 BRA `(.L_x_650) ;  /* 0x0000338000008947 */ /* 0x000fea0003800000 */
[----:B------:R-:W-:Y:S01]  /*8d70*/  ISETP.NE.AND P1, PT, R115, 0x1, PT ;  /* 0x000000017300780c */ /* 0x000fe20003f25270 */
[----:B------:R-:W-:Y:S01]  /*8d80*/  IMAD.MOV.U32 R5, RZ, RZ, R7 ;  /* 0x000000ffff057224 */ /* 0x000fe200078e0007 */
[----:B------:R-:W-:Y:S01]  /*8d90*/  BSSY B0, `(.L_x_651) ;  /* 0x0000068000007945 */ /* 0x000fe20003800000 */
[----:B------:R-:W-:Y:S01]  /*8da0*/  IMAD.MOV.U32 R7, RZ, RZ, R6 ;  /* 0x000000ffff077224 */ /* 0x000fe200078e0006 */
[----:B------:R-:W-:Y:S01]  /*8db0*/  SHF.R.S32.HI R27, RZ, 0x1f, R146 ;  /* 0x0000001fff1b7819 */ /* 0x000fe20000011492 */
[----:B------:R-:W-:Y:S01]  /*8dc0*/  IMAD.MOV.U32 R6, RZ, RZ, R2 ;  /* 0x000000ffff067224 */ /* 0x000fe200078e0002 */
[----:B------:R-:W-:Y:S01]  /*8dd0*/  SHF.R.S32.HI R47, RZ, 0x1f, R144 ;  /* 0x0000001fff2f7819 */ /* 0x000fe20000011490 */
[----:B------:R-:W-:Y:S01]  /*8de0*/  CS2R R66, SRZ ;  /* 0x0000000000427805 */ /* 0x000fe2000001ff00 */
[----:B------:R-:W-:Y:S01]  /*8df0*/  SHF.R.S32.HI R44, RZ, 0x1f, R143 ;  /* 0x0000001fff2c7819 */ /* 0x000fe2000001148f */
[----:B------:R-:W-:Y:S01]  /*8e00*/  CS2R R40, SRZ ;  /* 0x0000000000287805 */ /* 0x000fe2000001ff00 */
[----:B------:R-:W-:Y:S01]  /*8e10*/  SHF.R.S32.HI R45, RZ, 0x1f, R145 ;  /* 0x0000001fff2d7819 */ /* 0x000fe20000011491 */
[----:B------:R-:W-:Y:S01]  /*8e20*/  CS2R R32, SRZ ;  /* 0x0000000000207805 */ /* 0x000fe2000001ff00 */
[----:B------:R-:W-:Y:S01]  /*8e30*/  SHF.R.S32.HI R46, RZ, 0x1f, R142 ;  /* 0x0000001fff2e7819 */ /* 0x000fe2000001148e */
[----:B------:R-:W-:Y:S01]  /*8e40*/  @P1 IMAD.HI.U32 R3, R0, c[0x0][0x2c8], RZ ;  /* 0x0000b20000031a27 */ /* 0x000fe200078e00ff */
[----:B------:R-:W-:Y:S01]  /*8e50*/  CS2R R24, SRZ ;  /* 0x0000000000187805 */ /* 0x000fe2000001ff00 */
[----:B------:R-:W-:Y:S01]  /*8e60*/  CS2R R20, SRZ ;  /* 0x0000000000147805 */ /* 0x000fe2000001ff00 */
[----:B------:R-:W-:Y:S01]  /*8e70*/  CS2R R12, SRZ ;  /* 0x00000000000c7805 */ /* 0x000fe2000001ff00 */
[----:B------:R-:W-:Y:S01]  /*8e80*/  CS2R R10, SRZ ;  /* 0x00000000000a7805 */ /* 0x000fe2000001ff00 */
[----:B------:R-:W-:Y:S01]  /*8e90*/  @P1 SHF.R.U32.HI R0, RZ, c[0x0][0x2cc], R3 ;  /* 0x0000b300ff001a19 */ /* 0x000fe20000011603 */
[----:B------:R-:W-:Y:S01]  /*8ea0*/  CS2R R42, SRZ ;  /* 0x00000000002a7805 */ /* 0x000fe2000001ff00 */
[----:B------:R-:W-:Y:S01]  /*8eb0*/  CS2R R34, SRZ ;  /* 0x0000000000227805 */ /* 0x000fe2000001ff00 */
[----:B------:R-:W-:Y:S01]  /*8ec0*/  CS2R R28, SRZ ;  /* 0x00000000001c7805 */ /* 0x000fe2000001ff00 */
[----:B------:R-:W-:Y:S01]  /*8ed0*/  SHF.R.S32.HI R3, RZ, 0x1f, R0 ;  /* 0x0000001fff037819 */ /* 0x000fe20000011400 */
[----:B------:R-:W-:Y:S01]  /*8ee0*/  IMAD.WIDE.U32 R4, R0, c[0x0][0x280], R4 ;  /* 0x0000a00000047a25 */ /* 0x000fe200078e0004 */
[----:B------:R-:W-:-:S03]  /*8ef0*/  CS2R R22, SRZ ;  /* 0x0000000000167805 */ /* 0x000fc6000001ff00 */
[C---:B------:R-:W-:Y:S01]  /*8f00*/  IMAD R8, R3.reuse, c[0x0][0x280], RZ ;  /* 0x0000a00003087a24 */ /* 0x040fe200078e02ff */
[----:B------:R-:W-:Y:S01]  /*8f10*/  LEA R31, P0, R4, c[0x0][0x270], 0x1 ;  /* 0x00009c00041f7a11 */ /* 0x000fe200078008ff */
[----:B------:R-:W-:Y:S02]  /*8f20*/  IMAD R9, R3, c[0x0][0x290], RZ ;  /* 0x0000a40003097a24 */ /* 0x000fe400078e02ff */
[C---:B------:R-:W-:Y:S02]  /*8f30*/  IMAD R8, R0.reuse, c[0x0][0x284], R8 ;  /* 0x0000a10000087a24 */ /* 0x040fe400078e0208 */
[----:B------:R-:W-:Y:S02]  /*8f40*/  IMAD.WIDE.U32 R2, R0, c[0x0][0x290], R6 ;  /* 0x0000a40000027a25 */ /* 0x000fe400078e0006 */
[----:B------:R-:W-:Y:S02]  /*8f50*/  CS2R R6, SRZ ;  /* 0x0000000000067805 */ /* 0x000fe4000001ff00 */
[----:B------:R-:W-:Y:S01]  /*8f60*/  IMAD.IADD R5, R5, 0x1, R8 ;  /* 0x0000000105057824 */ /* 0x000fe200078e0208 */
[----:B------:R-:W-:Y:S01]  /*8f70*/  LEA R36, P1, R2, c[0x0][0x288], 0x1 ;  /* 0x0000a20002247a11 */ /* 0x000fe200078208ff */
[----:B------:R-:W-:-:S02]  /*8f80*/  IMAD R0, R0, c[0x0][0x294], R9 ;  /* 0x0000a50000007a24 */ /* 0x000fc400078e0209 */
[----:B------:R-:W-:Y:S01]  /*8f90*/  CS2R R8, SRZ ;  /* 0x0000000000087805 */ /* 0x000fe2000001ff00 */
[----:B------:R-:W-:Y:S01]  /*8fa0*/  LEA.HI.X R19, R4, c[0x0][0x274], R5, 0x1, P0 ;  /* 0x00009d0004137a11 */ /* 0x000fe200000f0c05 */
[----:B------:R-:W-:Y:S01]  /*8fb0*/  IMAD.IADD R0, R3, 0x1, R0 ;  /* 0x0000000103007824 */ /* 0x000fe200078e0200 */
[----:B------:R-:W-:Y:S01]  /*8fc0*/  ISETP.GE.AND P0, PT, R26, R30, PT ;  /* 0x0000001e1a00720c */ /* 0x000fe20003f06270 */
[----:B------:R1:W2:Y:S03]  /*8fd0*/  SHFL.IDX PT, R4, R31, RZ, 0x1c1f ;  /* 0x001c1fff1f047589 */ /* 0x0002a600000e0000 */
[----:B------:R-:W-:Y:S01]  /*8fe0*/  LEA.HI.X R18, R2, c[0x0][0x28c], R0, 0x1, P1 ;  /* 0x0000a30002127a11 */ /* 0x000fe200008f0c00 */
[----:B------:R1:W3:Y:S04]  /*8ff0*/  SHFL.IDX PT, R5, R19, RZ, 0x1c1f ;  /* 0x001c1fff13057589 */ /* 0x0002e800000e0000 */
[----:B------:R1:W4:Y:S04]  /*9000*/  SHFL.IDX PT, R2, R36, RZ, 0x1c1f ;  /* 0x001c1fff24027589 */ /* 0x00032800000e0000 */
[----:B------:R1:W1:Y:S01]  /*9010*/  SHFL.IDX PT, R3, R18, RZ, 0x1c1f ;  /* 0x001c1fff12037589 */ /* 0x00026200000e0000 */
[----:B------:R-:W-:Y:S05]  /*9020*/  @P0 BRA `(.L_x_652) ;  /* 0x000003e000000947 */ /* 0x000fea0003800000 */
[----:B------:R-:W-:Y:S01]  /*9030*/  ISETP.GE.AND P0, PT, R146, c[0x0][0x27c], PT ;  /* 0x00009f0092007a0c */ /* 0x000fe20003f06270 */
[----:B------:R-:W-:Y:S01]  /*9040*/  CS2R R12, SRZ ;  /* 0x00000000000c7805 */ /* 0x000fe2000001ff00 */
[----:B------:R-:W-:-:S11]  /*9050*/  CS2R R8, SRZ ;  /* 0x0000000000087805 */ /* 0x000fd6000001ff00 */
[C---:B------:R-:W-:Y:S01]  /*9060*/  @!P0 IMAD.SHL.U32 R0, R146.reuse, 0x2, RZ ;  /* 0x0000000292008824 */ /* 0x040fe200078e00ff */
[----:B------:R-:W-:-:S04]  /*9070*/  @!P0 SHF.L.U64.HI R7, R146, 0x1, R27 ;  /* 0x0000000192078819 */ /* 0x000fc8000001021b */
[----:B--2---:R-:W-:-:S05]  /*9080*/  @!P0 IADD3 R10, P1, R4, R0, RZ ;  /* 0x00000000040a8210 */ /* 0x004fca0007f3e0ff */
[----:B---3--:R-:W-:Y:S01]  /*9090*/  @!P0 IMAD.X R11, R5, 0x1, R7, P1 ;  /* 0x00000001050b8824 */ /* 0x008fe200008e0607 */
[----:B----4-:R-:W-:-:S04]  /*90a0*/  @!P0 IADD3 R6, P1, R2, R0, RZ ;  /* 0x0000000002068210 */ /* 0x010fc80007f3e0ff */
[----:B------:R2:W5:Y:S01]  /*90b0*/  @!P0 LD.E.64 R12, [R10.64] ;  /* 0x000000060a0c8980 */ /* 0x000562000c101b00 */
[----:B-1----:R-:W-:Y:S01]  /*90c0*/  @!P0 IMAD.X R7, R3, 0x1, R7, P1 ;  /* 0x0000000103078824 */ /* 0x002fe200008e0607 */
[----:B------:R-:W-:-:S04]  /*90d0*/  ISETP.GE.AND P1, PT, R143, c[0x0][0x27c], PT ;  /* 0x00009f008f007a0c */ /* 0x000fc80003f26270 */
[----:B------:R1:W5:Y:S09]  /*90e0*/  @!P0 LD.E.64 R8, [R6.64] ;  /* 0x0000000606088980 */ /* 0x000372000c101b00 */
[C---:B------:R-:W-:Y:S01]  /*90f0*/  @!P1 IMAD.SHL.U32 R14, R143.reuse, 0x2, RZ ;  /* 0x000000028f0e9824 */ /* 0x040fe200078e00ff */
[----:B------:R-:W-:-:S04]  /*9100*/  @!P1 SHF.L.U64.HI R0, R143, 0x1, R44 ;  /* 0x000000018f009819 */ /* 0x000fc8000001022c */
[----:B--2---:R-:W-:-:S05]  /*9110*/  @!P1 IADD3 R10, P0, R4, R14, RZ ;  /* 0x0000000e040a9210 */ /* 0x004fca0007f1e0ff */
[----:B------:R-:W-:Y:S01]  /*9120*/  @!P1 IMAD.X R11, R5, 0x1, R0, P0 ;  /* 0x00000001050b9824 */ /* 0x000fe200000e0600 */
[----:B-1----:R-:W-:-:S05]  /*9130*/  @!P1 IADD3 R6, P0, R2, R14, RZ ;  /* 0x0000000e02069210 */ /* 0x002fca0007f1e0ff */
[----:B------:R-:W-:Y:S01]  /*9140*/  @!P1 IMAD.X R7, R3, 0x1, R0, P0 ;  /* 0x0000000103079824 */ /* 0x000fe200000e0600 */
[----:B------:R-:W-:Y:S01]  /*9150*/  ISETP.GE.AND P0, PT, R145, c[0x0][0x27c], PT ;  /* 0x00009f0091007a0c */ /* 0x000fe20003f06270 */
[----:B------:R-:W-:Y:S01]  /*9160*/  CS2R R20, SRZ ;  /* 0x0000000000147805 */ /* 0x000fe2000001ff00 */
[----:B------:R-:W-:Y:S01]  /*9170*/  CS2R R22, SRZ ;  /* 0x0000000000167805 */ /* 0x000fe2000001ff00 */
[----:B------:R-:W-:-:S04]  /*9180*/  ISETP.GE.AND P2, PT, R142, c[0x0][0x27c], PT ;  /* 0x00009f008e007a0c */ /* 0x000fc80003f46270 */
[----:B------:R1:W5:Y:S04]  /*9190*/  @!P1 LD.E.64 R20, [R10.64] ;  /* 0x000000060a149980 */ /* 0x000368000c101b00 */
[----:B------:R2:W5:Y:S02]  /*91a0*/  @!P1 LD.E.64 R22, [R6.64] ;  /* 0x0000000606169980 */ /* 0x000564000c101b00 */
[C---:B------:R-:W-:Y:S01]  /*91b0*/  @!P0 IMAD.SHL.U32 R14, R145.reuse, 0x2, RZ ;  /* 0x00000002910e8824 */ /* 0x040fe200078e00ff */
[----:B------:R-:W-:Y:S01]  /*91c0*/  @!P0 SHF.L.U64.HI R0, R145, 0x1, R45 ;  /* 0x0000000191008819 */ /* 0x000fe2000001022d */
[----:B------:R-:W-:Y:S01]  /*91d0*/  CS2R R24, SRZ ;  /* 0x0000000000187805 */ /* 0x000fe2000001ff00 */
[----:B------:R-:W-:Y:S02]  /*91e0*/  CS2R R28, SRZ ;  /* 0x00000000001c7805 */ /* 0x000fe4000001ff00 */
[----:B-1----:R-:W-:-:S05]  /*91f0*/  @!P0 IADD3 R10, P1, R4, R14, RZ ;  /* 0x0000000e040a8210 */ /* 0x002fca0007f3e0ff */
[----:B------:R-:W-:Y:S01]  /*9200*/  @!P0 IMAD.X R11, R5, 0x1, R0, P1 ;  /* 0x00000001050b8824 */ /* 0x000fe200008e0600 */
[----:B--2---:R-:W-:Y:S01]  /*9210*/  @!P0 IADD3 R6, P1, R2, R14, RZ ;  /* 0x0000000e02068210 */ /* 0x004fe20007f3e0ff */
[----:B------:R-:W-:-:S03]  /*9220*/  @!P2 IMAD.SHL.U32 R14, R142, 0x2, RZ ;  /* 0x000000028e0ea824 */ /* 0x000fc600078e00ff */
[----:B------:R1:W5:Y:S01]  /*9230*/  @!P0 LD.E.64 R24, [R10.64] ;  /* 0x000000060a188980 */ /* 0x000362000c101b00 */
[----:B------:R-:W-:Y:S01]  /*9240*/  @!P0 IMAD.X R7, R3, 0x1, R0, P1 ;  /* 0x0000000103078824 */ /* 0x000fe200008e0600 */
[----:B------:R-:W-:-:S04]  /*9250*/  @!P2 SHF.L.U64.HI R0, R142, 0x1, R46 ;  /* 0x000000018e00a819 */ /* 0x000fc8000001022e */
[----:B------:R2:W5:Y:S01]  /*9260*/  @!P0 LD.E.64 R28, [R6.64] ;  /* 0x00000006061c8980 */ /* 0x000562000c101b00 */
[----:B------:R-:W-:Y:S01]  /*9270*/  ISETP.GE.AND P1, PT, R140, c[0x0][0x27c], PT ;  /* 0x00009f008c007a0c */ /* 0x000fe20003f26270 */
[----:B------:R-:W-:Y:S01]  /*9280*/  CS2R R32, SRZ ;  /* 0x0000000000207805 */ /* 0x000fe2000001ff00 */
[----:B------:R-:W-:Y:S01]  /*9290*/  CS2R R34, SRZ ;  /* 0x0000000000227805 */ /* 0x000fe2000001ff00 */
[----:B-1----:R-:W-:-:S05]  /*92a0*/  @!P2 IADD3 R10, P0, R4, R14, RZ ;  /* 0x0000000e040aa210 */ /* 0x002fca0007f1e0ff */
[----:B------:R-:W-:Y:S01]  /*92b0*/  @!P2 IMAD.X R11, R5, 0x1, R0, P0 ;  /* 0x00000001050ba824 */ /* 0x000fe200000e0600 */
[----:B--2---:R-:W-:-:S04]  /*92c0*/  @!P2 IADD3 R6, P0, R2, R14, RZ ;  /* 0x0000000e0206a210 */ /* 0x004fc80007f1e0ff */
[----:B------:R-:W-:Y:S01]  /*92d0*/  @!P1 IMAD.WIDE R16, R140, 0x2, R4 ;  /* 0x000000028c109825 */ /* 0x000fe200078e0204 */
[----:B------:R1:W5:Y:S03]  /*92e0*/  @!P2 LD.E.64 R32, [R10.64] ;  /* 0x000000060a20a980 */ /* 0x000366000c101b00 */
[----:B------:R-:W-:Y:S01]  /*92f0*/  @!P2 IMAD.X R7, R3, 0x1, R0, P0 ;  /* 0x000000010307a824 */ /* 0x000fe200000e0600 */
[----:B------:R-:W-:Y:S01]  /*9300*/  ISETP.GE.AND P0, PT, R144, c[0x0][0x27c], PT ;  /* 0x00009f0090007a0c */ /* 0x000fe20003f06270 */
[----:B------:R-:W-:-:S03]  /*9310*/  @!P1 IMAD.WIDE R14, R140, 0x2, R2 ;  /* 0x000000028c0e9825 */ /* 0x000fc600078e0202 */
[----:B------:R2:W5:Y:S09]  /*9320*/  @!P2 LD.E.64 R34, [R6.64] ;  /* 0x000000060622a980 */ /* 0x000572000c101b00 */
[----:B------:R-:W-:Y:S01]  /*9330*/  @!P0 IMAD.SHL.U32 R0, R144, 0x2, RZ ;  /* 0x0000000290008824 */ /* 0x000fe200078e00ff */
[----:B-1----:R-:W-:Y:S01]  /*9340*/  CS2R R10, SRZ ;  /* 0x00000000000a7805 */ /* 0x002fe2000001ff00 */
[----:B--2---:R-:W-:-:S05]  /*9350*/  CS2R R6, SRZ ;  /* 0x0000000000067805 */ /* 0x004fca000001ff00 */
[----:B------:R1:W5:Y:S04]  /*9360*/  @!P1 LD.E.64 R10, [R16.64] ;  /* 0x00000006100a9980 */ /* 0x000368000c101b00 */
[----:B------:R2:W5:Y:S01]  /*9370*/  @!P1 LD.E.64 R6, [R14.64] ;  /* 0x000000060e069980 */ /* 0x000562000c101b00 */
[----:B------:R-:W-:Y:S01]  /*9380*/  @!P0 IADD3 R4, P1, R4, R0, RZ ;  /* 0x0000000004048210 */ /* 0x000fe20007f3e0ff */
[----:B------:R-:W-:Y:S01]  /*9390*/  CS2R R40, SRZ ;  /* 0x0000000000287805 */ /* 0x000fe2000001ff00 */
[----:B------:R-:W-:Y:S01]  /*93a0*/  CS2R R42, SRZ ;  /* 0x00000000002a7805 */ /* 0x000fe2000001ff00 */
[----:B--2---:R-:W-:-:S05]  /*93b0*/  @!P0 SHF.L.U64.HI R14, R144, 0x1, R47 ;  /* 0x00000001900e8819 */ /* 0x004fca000001022f */
[----:B------:R-:W-:Y:S01]  /*93c0*/  @!P0 IMAD.X R5, R5, 0x1, R14, P1 ;  /* 0x0000000105058824 */ /* 0x000fe200008e060e */
[----:B------:R-:W-:-:S04]  /*93d0*/  @!P0 IADD3 R2, P1, R2, R0, RZ ;  /* 0x0000000002028210 */ /* 0x000fc80007f3e0ff */
[----:B------:R1:W5:Y:S01]  /*93e0*/  @!P0 LD.E.64 R40, [R4.64] ;  /* 0x0000000604288980 */ /* 0x000362000c101b00 */
[----:B------:R-:W-:-:S05]  /*93f0*/  @!P0 IMAD.X R3, R3, 0x1, R14, P1 ;  /* 0x0000000103038824 */ /* 0x000fca00008e060e */
[----:B------:R1:W5:Y:S03]  /*9400*/  @!P0 LD.E.64 R42, [R2.64] ;  /* 0x00000006022a8980 */ /* 0x000366000c101b00 */
.L_x_652:
[----:B------:R-:W-:Y:S05]  /*9410*/  BSYNC B0 ;  /* 0x0000000000007941 */ /* 0x000fea0003800000 */
.L_x_651:
[----:B------:R-:W-:Y:S01]  /*9420*/  IADD3 R0, R26, 0x40, RZ ;  /* 0x000000401a007810 */ /* 0x000fe20007ffe0ff */
[----:B-1--45:R-:W-:Y:S01]  /*9430*/  IMAD.MOV.U32 R2, RZ, RZ, R32 ;  /* 0x000000ffff027224 */ /* 0x032fe200078e0020 */
[----:B------:R-:W-:Y:S01]  /*9440*/  MOV R14, R6 ;  /* 0x00000006000e7202 */ /* 0x000fe20000000f00 */
[----:B--2---:R-:W-:Y:S01]  /*9450*/  IMAD.MOV.U32 R4, RZ, RZ, R40 ;  /* 0x000000ffff047224 */ /* 0x004fe200078e0028 */
[----:B------:R-:W-:Y:S01]  /*9460*/  ISETP.GE.AND P0, PT, R0, R30, PT ;  /* 0x0000001e0000720c */ /* 0x000fe20003f06270 */
[----:B------:R-:W-:Y:S01]  /*9470*/  IMAD.MOV.U32 R0, RZ, RZ, R33 ;  /* 0x000000ffff007224 */ /* 0x000fe200078e0021 */
[----:B---3--:R-:W1:Y:S01]  /*9480*/  SHFL.IDX PT, R5, R19, 0x1, 0x1c1f ;  /* 0x003c1f0013057f89 */ /* 0x008e6200000e0000 */
[----:B------:R-:W-:Y:S01]  /*9490*/  IMAD.MOV.U32 R3, RZ, RZ, R41 ;  /* 0x000000ffff037224 */ /* 0x000fe200078e0029 */
[----:B------:R-:W-:Y:S01]  /*94a0*/  BSSY B0, `(.L_x_653) ;  /* 0x000006d000007945 */ /* 0x000fe20003800000 */
[----:B------:R-:W-:Y:S01]  /*94b0*/  IMAD.MOV.U32 R16, RZ, RZ, R8 ;  /* 0x000000ffff107224 */ /* 0x000fe200078e0008 */
[----:B------:R-:W-:Y:S01]  /*94c0*/  PRMT R76, R2, 0x5410, R0 ;  /* 0x00005410024c7816 */ /* 0x000fe20000000000 */
[----:B------:R-:W-:Y:S01]  /*94d0*/  IMAD.MOV.U32 R2, RZ, RZ, R20 ;  /* 0x000000ffff027224 */ /* 0x000fe200078e0014 */
[----:B------:R-:W-:Y:S01]  /*94e0*/  PRMT R78, R4, 0x5410, R3 ;  /* 0x00005410044e7816 */ /* 0x000fe20000000003 */
[----:B------:R-:W-:Y:S01]  /*94f0*/  IMAD.MOV.U32 R0, RZ, RZ, R21 ;  /* 0x000000ffff007224 */ /* 0x000fe200078e0015 */
[----:B------:R-:W-:Y:S01]  /*9500*/  MOV R4, R24 ;  /* 0x0000001800047202 */ /* 0x000fe20000000f00 */
[----:B------:R-:W-:Y:S01]  /*9510*/  IMAD.MOV.U32 R3, RZ, RZ, R25 ;  /* 0x000000ffff037224 */ /* 0x000fe200078e0019 */
[----:B------:R-:W-:Y:S01]  /*9520*/  CS2R R60, SRZ ;  /* 0x00000000003c7805 */ /* 0x000fe2000001ff00 */
[----:B------:R-:W-:Y:S01]  /*9530*/  IMAD.MOV.U32 R15, RZ, RZ, R9 ;  /* 0x000000ffff0f7224 */ /* 0x000fe200078e0009 */
[----:B------:R-:W-:Y:S01]  /*9540*/  PRMT R72, R2, 0x5410, R0 ;  /* 0x0000541002487816 */ /* 0x000fe20000000000 */
[----:B------:R-:W-:Y:S01]  /*9550*/  IMAD.MOV.U32 R2, RZ, RZ, R10 ;  /* 0x000000ffff027224 */ /* 0x000fe200078e000a */
[----:B------:R-:W-:Y:S01]  /*9560*/  PRMT R74, R4, 0x5410, R3 ;  /* 0x00005410044a7816 */ /* 0x000fe20000000003 */
[----:B------:R-:W-:Y:S01]  /*9570*/  IMAD.MOV.U32 R0, RZ, RZ, R11 ;  /* 0x000000ffff007224 */ /* 0x000fe200078e000b */
[----:B------:R-:W-:Y:S01]  /*9580*/  MOV R4, R12 ;  /* 0x0000000c00047202 */ /* 0x000fe20000000f00 */
[----:B------:R-:W-:Y:S01]  /*9590*/  IMAD.MOV.U32 R3, RZ, RZ, R13 ;  /* 0x000000ffff037224 */ /* 0x000fe200078e000d */
[----:B------:R-:W-:Y:S01]  /*95a0*/  PRMT R69, R16, 0x5410, R15 ;  /* 0x0000541010457816 */ /* 0x000fe2000000000f */
[----:B------:R-:W-:Y:S01]  /*95b0*/  CS2R R56, SRZ ;  /* 0x0000000000387805 */ /* 0x000fe2000001ff00 */
[----:B------:R-:W-:Y:S01]  /*95c0*/  PRMT R68, R2, 0x5410, R0 ;  /* 0x0000541002447816 */ /* 0x000fe20000000000 */
[----:B------:R-:W-:Y:S01]  /*95d0*/  IMAD.MOV.U32 R2, RZ, RZ, R34 ;  /* 0x000000ffff027224 */ /* 0x000fe200078e0022 */
[----:B------:R-:W-:Y:S01]  /*95e0*/  PRMT R70, R4, 0x5410, R3 ;  /* 0x0000541004467816 */ /* 0x000fe20000000003 */
[----:B------:R-:W-:Y:S01]  /*95f0*/  IMAD.MOV.U32 R0, RZ, RZ, R35 ;  /* 0x000000ffff007224 */ /* 0x000fe200078e0023 */
[----:B------:R-:W-:Y:S01]  /*9600*/  MOV R4, R42 ;  /* 0x0000002a00047202 */ /* 0x000fe20000000f00 */
[----:B------:R-:W-:Y:S01]  /*9610*/  IMAD.MOV.U32 R3, RZ, RZ, R43 ;  /* 0x000000ffff037224 */ /* 0x000fe200078e002b */
[----:B------:R-:W-:Y:S01]  /*9620*/  CS2R R52, SRZ ;  /* 0x0000000000347805 */ /* 0x000fe2000001ff00 */
[----:B------:R-:W-:Y:S01]  /*9630*/  CS2R R48, SRZ ;  /* 0x0000000000307805 */ /* 0x000fe2000001ff00 */
[----:B------:R-:W-:Y:S01]  /*9640*/  PRMT R75, R2, 0x5410, R0 ;  /* 0x00005410024b7816 */ /* 0x000fe20000000000 */
[----:B------:R-:W-:Y:S01]  /*9650*/  IMAD.MOV.U32 R2, RZ, RZ, R22 ;  /* 0x000000ffff027224 */ /* 0x000fe200078e0016 */
[----:B------:R-:W-:Y:S01]  /*9660*/  PRMT R77, R4, 0x5410, R3 ;  /* 0x00005410044d7816 */ /* 0x000fe20000000003 */
[----:B------:R-:W-:Y:S01]  /*9670*/  IMAD.MOV.U32 R3, RZ, RZ, R29 ;  /* 0x000000ffff037224 */ /* 0x000fe200078e001d */
[----:B------:R-:W-:Y:S01]  /*9680*/  MOV R0, R23 ;  /* 0x0000001700007202 */ /* 0x000fe20000000f00 */
[----:B------:R-:W-:Y:S01]  /*9690*/  CS2R R64, SRZ ;  /* 0x0000000000407805 */ /* 0x000fe2000001ff00 */
[----:B------:R-:W-:Y:S01]  /*96a0*/  MOV R4, R28 ;  /* 0x0000001c00047202 */ /* 0x000fe20000000f00 */
[----:B------:R-:W-:Y:S01]  /*96b0*/  CS2R R62, SRZ ;  /* 0x00000000003e7805 */ /* 0x000fe2000001ff00 */
[----:B------:R-:W-:Y:S01]  /*96c0*/  PRMT R71, R2, 0x5410, R0 ;  /* 0x0000541002477816 */ /* 0x000fe20000000000 */
[----:B------:R-:W-:Y:S01]  /*96d0*/  IMAD.MOV.U32 R0, RZ, RZ, R7 ;  /* 0x000000ffff007224 */ /* 0x000fe200078e0007 */
[----:B------:R-:W-:Y:S01]  /*96e0*/  PRMT R73, R4, 0x5410, R3 ;  /* 0x0000541004497816 */ /* 0x000fe20000000003 */
[----:B------:R2:W3:Y:S01]  /*96f0*/  SHFL.IDX PT, R2, R36, 0x1, 0x1c1f ;  /* 0x003c1f0024027f89 */ /* 0x0004e200000e0000 */
[----:B------:R-:W-:Y:S01]  /*9700*/  CS2R R58, SRZ ;  /* 0x00000000003a7805 */ /* 0x000fe2000001ff00 */
[----:B------:R-:W-:Y:S01]  /*9710*/  CS2R R54, SRZ ;  /* 0x0000000000367805 */ /* 0x000fe2000001ff00 */
[----:B------:R-:W-:Y:S01]  /*9720*/  CS2R R50, SRZ ;  /* 0x0000000000327805 */ /* 0x000fe2000001ff00 */
[----:B------:R4:W1:Y:S01]  /*9730*/  SHFL.IDX PT, R4, R31, 0x1, 0x1c1f ;  /* 0x003c1f001f047f89 */ /* 0x00086200000e0000 */
[----:B------:R-:W-:-:S03]  /*9740*/  CS2R R38, SRZ ;  /* 0x0000000000267805 */ /* 0x000fc6000001ff00 */
[----:B------:R1:W1:Y:S01]  /*9750*/  SHFL.IDX PT, R3, R18, 0x1, 0x1c1f ;  /* 0x003c1f0012037f89 */ /* 0x00026200000e0000 */
[----:B--2---:R-:W-:Y:S01]  /*9760*/  CS2R R36, SRZ ;  /* 0x0000000000247805 */ /* 0x004fe2000001ff00 */
[----:B----4-:R-:W-:Y:S01]  /*9770*/  PRMT R31, R14, 0x5410, R0 ;  /* 0x000054100e1f7816 */ /* 0x010fe20000000000 */
[----:B------:R-:W-:Y:S05]  /*9780*/  @P0 BRA `(.L_x_654) ;  /* 0x000003e000000947 */ /* 0x000fea0003800000 */
[----:B---3--:R-:W-:Y:S01]  /*9790*/  ISETP.GE.AND P0, PT, R146, c[0x0][0x27c], PT ;  /* 0x00009f0092007a0c */ /* 0x008fe20003f06270 */
[----:B------:R-:W-:Y:S01]  /*97a0*/  CS2R R48, SRZ ;  /* 0x0000000000307805 */ /* 0x000fe2000001ff00 */
[----:B------:R-:W-:-:S11]  /*97b0*/  CS2R R50, SRZ ;  /* 0x0000000000327805 */ /* 0x000fd6000001ff00 */
[C---:B------:R-:W-:Y:S01]  /*97c0*/  @!P0 IMAD.SHL.U32 R0, R146.reuse, 0x2, RZ ;  /* 0x0000000292008824 */ /* 0x040fe200078e00ff */
[----:B------:R-:W-:-:S04]  /*97d0*/  @!P0 SHF.L.U64.HI R15, R146, 0x1, R27 ;  /* 0x00000001920f8819 */ /* 0x000fc8000001021b */
[----:B-1----:R-:W-:-:S05]  /*97e0*/  @!P0 IADD3 R16, P1, R4, R0, RZ ;  /* 0x0000000004108210 */ /* 0x002fca0007f3e0ff */
[----:B------:R-:W-:Y:S01]  /*97f0*/  @!P0 IMAD.X R17, R5, 0x1, R15, P1 ;  /* 0x0000000105118824 */ /* 0x000fe200008e060f */
[----:B------:R-:W-:-:S04]  /*9800*/  @!P0 IADD3 R14, P1, R2, R0, RZ ;  /* 0x00000000020e8210 */ /* 0x000fc80007f3e0ff */
[----:B------:R1:W5:Y:S01]  /*9810*/  @!P0 LD.E.64 R48, [R16.64] ;  /* 0x0000000610308980 */ /* 0x000362000c101b00 */
[----:B------:R-:W-:Y:S01]  /*9820*/  @!P0 IMAD.X R15, R3, 0x1, R15, P1 ;  /* 0x00000001030f8824 */ /* 0x000fe200008e060f */
[----:B------:R-:W-:-:S04]  /*9830*/  ISETP.GE.AND P1, PT, R143, c[0x0][0x27c], PT ;  /* 0x00009f008f007a0c */ /* 0x000fc80003f26270 */
[----:B------:R2:W5:Y:S09]  /*9840*/  @!P0 LD.E.64 R50, [R14.64] ;  /* 0x000000060e328980 */ /* 0x000572000c101b00 */
[----:B------:R-:W-:-:S05]  /*9850*/  @!P1 IMAD.SHL.U32 R0, R143, 0x2, RZ ;  /* 0x000000028f009824 */ /* 0x000fca00078e00ff */
[----:B-1----:R-:W-:Y:S02]  /*9860*/  @!P1 IADD3 R16, P0, R4, R0, RZ ;  /* 0x0000000004109210 */ /* 0x002fe40007f1e0ff */
[----:B--2---:R-:W-:-:S05]  /*9870*/  @!P1 SHF.L.U64.HI R15, R143, 0x1, R44 ;  /* 0x000000018f0f9819 */ /* 0x004fca000001022c */
[----:B------:R-:W-:Y:S01]  /*9880*/  @!P1 IMAD.X R17, R5, 0x1, R15, P0 ;  /* 0x0000000105119824 */ /* 0x000fe200000e060f */
[----:B------:R-:W-:-:S05]  /*9890*/  @!P1 IADD3 R14, P0, R2, R0, RZ ;  /* 0x00000000020e9210 */ /* 0x000fca0007f1e0ff */
[----:B------:R-:W-:Y:S01]  /*98a0*/  @!P1 IMAD.X R15, R3, 0x1, R15, P0 ;  /* 0x00000001030f9824 */ /* 0x000fe200000e060f */
[----:B------:R-:W-:Y:S01]  /*98b0*/  ISETP.GE.AND P0, PT, R145, c[0x0][0x27c], PT ;  /* 0x00009f0091007a0c */ /* 0x000fe20003f06270 */
[----:B------:R-:W-:Y:S01]  /*98c0*/  CS2R R52, SRZ ;  /* 0x0000000000347805 */ /* 0x000fe2000001ff00 */
[----:B------:R-:W-:Y:S01]  /*98d0*/  CS2R R54, SRZ ;  /* 0x0000000000367805 */ /* 0x000fe2000001ff00 */
[----:B------:R-:W-:-:S04]  /*98e0*/  ISETP.GE.AND P2, PT, R142, c[0x0][0x27c], PT ;  /* 0x00009f008e007a0c */ /* 0x000fc80003f46270 */
[----:B------:R1:W5:Y:S04]  /*98f0*/  @!P1 LD.E.64 R52, [R16.64] ;  /* 0x0000000610349980 */ /* 0x000368000c101b00 */
[----:B------:R2:W5:Y:S02]  /*9900*/  @!P1 LD.E.64 R54, [R14.64] ;  /* 0x000000060e369980 */ /* 0x000564000c101b00 */
[----:B------:R-:W-:Y:S01]  /*9910*/  @!P0 IMAD.SHL.U32 R0, R145, 0x2, RZ ;  /* 0x0000000291008824 */ /* 0x000fe200078e00ff */
[----:B------:R-:W-:Y:S01]  /*9920*/  CS2R R56, SRZ ;  /* 0x0000000000387805 */ /* 0x000fe2000001ff00 */
[----:B------:R-:W-:-:S03]  /*9930*/  CS2R R58, SRZ ;  /* 0x00000000003a7805 */ /* 0x000fc6000001ff00 */
[----:B-1----:R-:W-:Y:S02]  /*9940*/  @!P0 IADD3 R16, P1, R4, R0, RZ ;  /* 0x0000000004108210 */ /* 0x002fe40007f3e0ff */
[----:B--2---:R-:W-:-:S05]  /*9950*/  @!P0 SHF.L.U64.HI R15, R145, 0x1, R45 ;  /* 0x00000001910f8819 */ /* 0x004fca000001022d */
[----:B------:R-:W-:Y:S01]  /*9960*/  @!P0 IMAD.X R17, R5, 0x1, R15, P1 ;  /* 0x0000000105118824 */ /* 0x000fe200008e060f */
[----:B------:R-:W-:Y:S01]  /*9970*/  @!P0 IADD3 R14, P1, R2, R0, RZ ;  /* 0x00000000020e8210 */ /* 0x000fe20007f3e0ff */
[----:B------:R-:W-:-:S03]  /*9980*/  @!P2 IMAD.SHL.U32 R0, R142, 0x2, RZ ;  /* 0x000000028e00a824 */ /* 0x000fc600078e00ff */
[----:B------:R1:W5:Y:S01]  /*9990*/  @!P0 LD.E.64 R56, [R16.64] ;  /* 0x0000000610388980 */ /* 0x000362000c101b00 */
[----:B------:R-:W-:-:S05]  /*99a0*/  @!P0 IMAD.X R15, R3, 0x1, R15, P1 ;  /* 0x00000001030f8824 */ /* 0x000fca00008e060f */
[----:B------:R2:W5:Y:S01]  /*99b0*/  @!P0 LD.E.64 R58, [R14.64] ;  /* 0x000000060e3a8980 */ /* 0x000562000c101b00 */
[----:B------:R-:W-:Y:S01]  /*99c0*/  ISETP.GE.AND P1, PT, R140, c[0x0][0x27c], PT ;  /* 0x00009f008c007a0c */ /* 0x000fe20003f26270 */
[----:B------:R-:W-:Y:S01]  /*99d0*/  CS2R R60, SRZ ;  /* 0x00000000003c7805 */ /* 0x000fe2000001ff00 */
[----:B-1----:R-:W-:Y:S02]  /*99e0*/  @!P2 IADD3 R16, P0, R4, R0, RZ ;  /* 0x000000000410a210 */ /* 0x002fe40007f1e0ff */
[----:B--2---:R-:W-:-:S05]  /*99f0*/  @!P2 SHF.L.U64.HI R15, R142, 0x1, R46 ;  /* 0x000000018e0fa819 */ /* 0x004fca000001022e */
[--C-:B------:R-:W-:Y:S01]  /*9a00*/  @!P2 IMAD.X R17, R5, 0x1, R15.reuse, P0 ;  /* 0x000000010511a824 */ /* 0x100fe200000e060f */
[----:B------:R-:W-:Y:S01]  /*9a10*/  @!P2 IADD3 R14, P0, R2, R0, RZ ;  /* 0x00000000020ea210 */ /* 0x000fe20007f1e0ff */
[----:B------:R-:W-:Y:S01]  /*9a20*/  CS2R R62, SRZ ;  /* 0x00000000003e7805 */ /* 0x000fe2000001ff00 */
[----:B------:R-:W-:Y:S01]  /*9a30*/  CS2R R36, SRZ ;  /* 0x0000000000247805 */ /* 0x000fe2000001ff00 */
[----:B------:R-:W-:Y:S01]  /*9a40*/  CS2R R38, SRZ ;  /* 0x0000000000267805 */ /* 0x000fe2000001ff00 */
[----:B------:R1:W5:Y:S01]  /*9a50*/  @!P2 LD.E.64 R60, [R16.64] ;  /* 0x00000006103ca980 */ /* 0x000362000c101b00 */
[----:B------:R-:W-:Y:S01]  /*9a60*/  @!P2 IMAD.X R15, R3, 0x1, R15, P0 ;  /* 0x00000001030fa824 */ /* 0x000fe200000e060f */
[----:B------:R-:W-:-:S04]  /*9a70*/  ISETP.GE.AND P0, PT, R144, c[0x0][0x27c], PT ;  /* 0x00009f0090007a0c */ /* 0x000fc80003f06270 */
[----:B------:R2:W5:Y:S09]  /*9a80*/  @!P2 LD.E.64 R62, [R14.64] ;  /* 0x000000060e3ea980 */ /* 0x000572000c101b00 */
[----:B------:R-:W-:Y:S02]  /*9a90*/  @!P0 IMAD.SHL.U32 R0, R144, 0x2, RZ ;  /* 0x0000000290008824 */ /* 0x000fe400078e00ff */
[----:B-1----:R-:W-:-:S05]  /*9aa0*/  @!P1 IMAD.WIDE R16, R140, 0x2, R4 ;  /* 0x000000028c109825 */ /* 0x002fca00078e0204 */
[----:B------:R1:W5:Y:S01]  /*9ab0*/  @!P1 LD.E.64 R36, [R16.64] ;  /* 0x0000000610249980 */ /* 0x000362000c101b00 */
[----:B--2---:R-:W-:-:S05]  /*9ac0*/  @!P1 IMAD.WIDE R14, R140, 0x2, R2 ;  /* 0x000000028c0e9825 */ /* 0x004fca00078e0202 */
        /* <DEDUP_REMOVED lines=10> */
.L_x_654:
[----:B---3--:R-:W-:Y:S05]  /*9b70*/  BSYNC B0 ;  /* 0x0000000000007941 */ /* 0x008fea0003800000 */
.L_x_653:
[----:B-----5:R-:W-:Y:S01]  /*9b80*/  IMAD.MOV.U32 R0, RZ, RZ, R66 ;  /* 0x000000ffff007224 */ /* 0x020fe200078e0042 */
[----:B------:R-:W-:-:S04]  /*9b90*/  DEPBAR.LE SB0, 0x1 ;  /* 0x000080400000791a */ /* 0x000fc80000000000 */
[----:B-1----:R-:W-:Y:S01]  /*9ba0*/  IMAD.MOV.U32 R4, RZ, RZ, R67 ;  /* 0x000000ffff047224 */ /* 0x002fe200078e0043 */
[----:B------:R-:W-:Y:S01]  /*9bb0*/  BSSY B1, `(.L_x_655) ;  /* 0x000013e000017945 */ /* 0x000fe20003800000 */
[----:B------:R-:W-:Y:S02]  /*9bc0*/  IMAD.MOV.U32 R3, RZ, RZ, R60 ;  /* 0x000000ffff037224 */ /* 0x000fe400078e003c */
[----:B------:R-:W-:Y:S01]  /*9bd0*/  IMAD.MOV.U32 R2, RZ, RZ, R61 ;  /* 0x000000ffff027224 */ /* 0x000fe200078e003d */
[----:B------:R-:W-:Y:S01]  /*9be0*/  PRMT R86, R0, 0x5410, R4 ;  /* 0x0000541000567816 */ /* 0x000fe20000000004 */
[----:B------:R-:W-:Y:S01]  /*9bf0*/  IMAD.MOV.U32 R0, RZ, RZ, R56 ;  /* 0x000000ffff007224 */ /* 0x000fe200078e0038 */
[----:B------:R-:W-:Y:S02]  /*9c00*/  MOV R4, R57 ;  /* 0x0000003900047202 */ /* 0x000fe40000000f00 */
[----:B------:R-:W-:Y:S01]  /*9c10*/  PRMT R84, R3, 0x5410, R2 ;  /* 0x0000541003547816 */ /* 0x000fe20000000002 */
[----:B------:R-:W-:Y:S01]  /*9c20*/  IMAD.MOV.U32 R3, RZ, RZ, R52 ;  /* 0x000000ffff037224 */ /* 0x000fe200078e0034 */
[----:B------:R-:W-:Y:S01]  /*9c30*/  PRMT R82, R0, 0x7610, R82 ;  /* 0x0000761000527816 */ /* 0x000fe20000000052 */
[----:B------:R-:W-:-:S02]  /*9c40*/  IMAD.MOV.U32 R0, RZ, RZ, R48 ;  /* 0x000000ffff007224 */ /* 0x000fc400078e0030 */
[----:B------:R-:W-:Y:S01]  /*9c50*/  IMAD.MOV.U32 R2, RZ, RZ, R53 ;  /* 0x000000ffff027224 */ /* 0x000fe200078e0035 */
[----:B------:R-:W-:Y:S01]  /*9c60*/  PRMT R82, R82, 0x5410, R4 ;  /* 0x0000541052527816 */ /* 0x000fe20000000004 */
        /* <DEDUP_REMOVED lines=9> */
[----:B------:R-:W-:-:S02]  /*9d00*/  MOV R3, R36 ;  /* 0x0000002400037202 */ /* 0x000fc40000000f00 */
[----:B------:R-:W-:Y:S01]  /*9d10*/  PRMT R85, R85, 0x5410, R4 ;  /* 0x0000541055557816 */ /* 0x000fe20000000004 */
[----:B------:R-:W-:Y:S01]  /*9d20*/  IMAD.IADD R4, R30, 0x1, -R242 ;  /* 0x000000011e047824 */ /* 0x000fe200078e0af2 */
[----:B------:R-:W-:Y:S01]  /*9d30*/  PRMT R45, R3, 0x5410, R2 ;  /* 0x00005410032d7816 */ /* 0x000fe20000000002 */
[----:B------:R-:W-:Y:S01]  /*9d40*/  IMAD.MOV.U32 R2, RZ, RZ, R63 ;  /* 0x000000ffff027224 */ /* 0x000fe200078e003f */
[----:B------:R-:W-:Y:S02]  /*9d50*/  MOV R3, R62 ;  /* 0x0000003e00037202 */ /* 0x000fe40000000f00 */
[----:B------:R-:W-:Y:S01]  /*9d60*/  IMNMX R30, R4, 0x80, PT ;  /* 0x00000080041e7817 */ /* 0x000fe20003800200 */
[----:B------:R-:W-:Y:S01]  /*9d70*/  IMAD.MOV.U32 R4, RZ, RZ, R50 ;  /* 0x000000ffff047224 */ /* 0x000fe200078e0032 */
[----:B------:R-:W-:Y:S01]  /*9d80*/  PRMT R81, R0, 0x7610, R81 ;  /* 0x0000761000517816 */ /* 0x000fe20000000051 */
[----:B------:R-:W-:Y:S01]  /*9d90*/  IMAD.MOV.U32 R0, RZ, RZ, R55 ;  /* 0x000000ffff007224 */ /* 0x000fe200078e0037 */
[----:B------:R-:W-:Y:S01]  /*9da0*/  BAR.SYNC.DEFER_BLOCKING 0x0 ;  /* 0x0000000000007b1d */ /* 0x000fe20000010000 */
[----:B------:R-:W-:-:S02]  /*9db0*/  ISETP.GE.AND P0, PT, R241, R30, PT ;  /* 0x0000001ef100720c */ /* 0x000fc40003f06270 */
[----:B------:R-:W-:Y:S01]  /*9dc0*/  PRMT R83, R3, 0x5410, R2 ;  /* 0x0000541003537816 */ /* 0x000fe20000000002 */
[----:B------:R-:W-:Y:S01]  /*9dd0*/  IMAD.MOV.U32 R3, RZ, RZ, R59 ;  /* 0x000000ffff037224 */ /* 0x000fe200078e003b */
[----:B------:R-:W-:-:S04]  /*9de0*/  MOV R2, R54 ;  /* 0x0000003600027202 */ /* 0x000fc80000000f00 */
[----:B------:R-:W-:Y:S01]  /*9df0*/  PRMT R79, R2, 0x5410, R0 ;  /* 0x00005410024f7816 */ /* 0x000fe20000000000 */
[----:B------:R-:W-:Y:S01]  /*9e00*/  IMAD.MOV.U32 R2, RZ, RZ, R38 ;  /* 0x000000ffff027224 */ /* 0x000fe200078e0026 */
[----:B------:R-:W-:Y:S01]  /*9e10*/  PRMT R81, R81, 0x5410, R3 ;  /* 0x0000541051517816 */ /* 0x000fe20000000003 */
[----:B------:R-:W-:Y:S01]  /*9e20*/  IMAD.MOV.U32 R0, RZ, RZ, R39 ;  /* 0x000000ffff007224 */ /* 0x000fe200078e0027 */
[----:B------:R-:W-:-:S04]  /*9e30*/  MOV R3, R51 ;  /* 0x0000003300037202 */ /* 0x000fc80000000f00 */
[----:B------:R-:W-:Y:S02]  /*9e40*/  PRMT R46, R4, 0x5410, R3 ;  /* 0x00005410042e7816 */ /* 0x000fe40000000003 */
[----:B------:R-:W-:Y:S01]  /*9e50*/  PRMT R44, R2, 0x5410, R0 ;  /* 0x00005410022c7816 */ /* 0x000fe20000000000 */
[----:B------:R-:W-:Y:S05]  /*9e60*/  @P0 BRA `(.L_x_656) ;  /* 0x0000112000000947 */ /* 0x000fea0003800000 */
[----:B------:R-:W-:Y:S01]  /*9e70*/  ISETP.GE.AND P0, PT, R140, c[0x0][0x27c], PT ;  /* 0x00009f008c007a0c */ /* 0x000fe20003f06270 */
[----:B------:R-:W-:-:S12]  /*9e80*/  BSSY B0, `(.L_x_657) ;  /* 0x000002c000007945 */ /* 0x000fd80003800000 */
[----:B------:R-:W-:Y:S05]  /*9e90*/  @P0 BRA `(.L_x_658) ;  /* 0x000002a000000947 */ /* 0x000fea0003800000 */
[----:B------:R-:W1:Y:S01]  /*9ea0*/  LDS.128 R16, [R235+0xc000] ;  /* 0x00c00000eb107984 */ /* 0x000e620000000c00 */
[----:B------:R-:W-:Y:S02]  /*9eb0*/  SHF.R.U32.HI R0, RZ, 0x10, R7 ;  /* 0x00000010ff007819 */ /* 0x000fe40000011607 */
[----:B------:R-:W-:Y:S02]  /*9ec0*/  SHF.R.U64 R27, R10, 0x10, R11 ;  /* 0x000000100a1b7819 */ /* 0x000fe4000000120b */
[----:B------:R-:W-:Y:S02]  /*9ed0*/  SHF.R.U64 R26, R6, 0x10, R7 ;  /* 0x00000010061a7819 */ /* 0x000fe40000001207 */
[----:B------:R-:W-:Y:S01]  /*9ee0*/  SHF.R.U32.HI R3, RZ, 0x10, R11 ;  /* 0x00000010ff037819 */ /* 0x000fe2000001160b */
[--C-:B-1----:R-:W-:Y:S02]  /*9ef0*/  HADD2.F32 R10, -RZ, R16.reuse.H0_H0 ;  /* 0x20000010ff0a7230 */ /* 0x102fe40000004100 */
[----:B------:R-:W-:-:S02]  /*9f00*/  HADD2.F32 R7, -RZ, R16.H1_H1 ;  /* 0x30000010ff077230 */ /* 0x000fc40000004100 */
[--C-:B------:R-:W-:Y:S02]  /*9f10*/  HADD2.F32 R2, -RZ, R19.reuse.H1_H1 ;  /* 0x30000013ff027230 */ /* 0x100fe40000004100 */
[----:B------:R-:W-:Y:S02]  /*9f20*/  HADD2.F32 R16, -RZ, R0.H0_H0 ;  /* 0x20000000ff107230 */ /* 0x000fe40000004100 */
[----:B------:R-:W-:Y:S02]  /*9f30*/  HADD2.F32 R11, -RZ, R19.H0_H0 ;  /* 0x20000013ff0b7230 */ /* 0x000fe40000004100 */
[----:B------:R-:W-:Y:S01]  /*9f40*/  HADD2.F32 R19, -RZ, R3.H0_H0 ;  /* 0x20000003ff137230 */ /* 0x000fe20000004100 */
[-C--:B------:R-:W-:Y:S01]  /*9f50*/  FMUL.FTZ R15, R2, R16.reuse ;  /* 0x00000010020f7220 */ /* 0x080fe20000410000 */
[----:B------:R-:W-:Y:S01]  /*9f60*/  HADD2.F32 R0, -RZ, R31.H0_H0 ;  /* 0x2000001fff007230 */ /* 0x000fe20000004100 */
[----:B------:R-:W-:Y:S01]  /*9f70*/  FMUL.FTZ R16, R11, R16 ;  /* 0x000000100b107220 */ /* 0x000fe20000410000 */
[----:B------:R-:W-:-:S02]  /*9f80*/  HADD2.F32 R14, -RZ, R18.H0_H0 ;  /* 0x20000012ff0e7230 */ /* 0x000fc40000004100 */
[----:B------:R-:W-:Y:S01]  /*9f90*/  HADD2.F32 R4, -RZ, R18.H1_H1 ;  /* 0x30000012ff047230 */ /* 0x000fe20000004100 */
[-C--:B------:R-:W-:Y:S01]  /*9fa0*/  FFMA.FTZ R18, R11, R19.reuse, -R15 ;  /* 0x000000130b127223 */ /* 0x080fe2000001080f */
[----:B------:R-:W-:Y:S01]  /*9fb0*/  HADD2.F32 R3, -RZ, R68.H0_H0 ;  /* 0x20000044ff037230 */ /* 0x000fe20000004100 */
[-C--:B------:R-:W-:Y:S01]  /*9fc0*/  FMUL.FTZ R11, R10, R0.reuse ;  /* 0x000000000a0b7220 */ /* 0x080fe20000410000 */
[--C-:B------:R-:W-:Y:S01]  /*9fd0*/  HADD2.F32 R6, -RZ, R17.reuse.H0_H0 ;  /* 0x20000011ff067230 */ /* 0x100fe20000004100 */
[----:B------:R-:W-:Y:S01]  /*9fe0*/  FFMA.FTZ R16, R2, R19, R16 ;  /* 0x0000001302107223 */ /* 0x000fe20000010010 */
[----:B------:R-:W-:Y:S01]  /*9ff0*/  HADD2.F32 R5, -RZ, R17.H1_H1 ;  /* 0x30000011ff057230 */ /* 0x000fe20000004100 */
[C---:B------:R-:W-:Y:S01]  /*a000*/  FMUL.FTZ R17, R7.reuse, R0 ;  /* 0x0000000007117220 */ /* 0x040fe20000410000 */
[----:B------:R-:W-:Y:S01]  /*a010*/  HADD2.F32 R0, -RZ, R31.H1_H1 ;  /* 0x3000001fff007230 */ /* 0x000fe20000004100 */
[-C--:B------:R-:W-:Y:S01]  /*a020*/  FFMA.FTZ R15, R7, R3.reuse, R11 ;  /* 0x00000003070f7223 */ /* 0x080fe2000001000b */
[----:B------:R-:W-:Y:S01]  /*a030*/  HADD2.F32 R11, -RZ, R26.H0_H0 ;  /* 0x2000001aff0b7230 */ /* 0x000fe20000004100 */
[----:B------:R-:W-:Y:S01]  /*a040*/  FFMA.FTZ R17, R10, R3, -R17 ;  /* 0x000000030a117223 */ /* 0x000fe20000010811 */
[----:B------:R-:W-:Y:S01]  /*a050*/  HADD2.F32 R2, -RZ, R68.H1_H1 ;  /* 0x30000044ff027230 */ /* 0x000fe20000004100 */
[-C--:B------:R-:W-:Y:S01]  /*a060*/  FMUL.FTZ R3, R4, R0.reuse ;  /* 0x0000000004037220 */ /* 0x080fe20000410000 */
[----:B------:R-:W-:Y:S01]  /*a070*/  HADD2.F32 R19, -RZ, R27.H0_H0 ;  /* 0x2000001bff137230 */ /* 0x000fe20000004100 */
[----:B------:R-:W-:-:S02]  /*a080*/  FMUL.FTZ R0, R14, R0 ;  /* 0x000000000e007220 */ /* 0x000fc40000410000 */
[-C--:B------:R-:W-:Y:S02]  /*a090*/  FMUL.FTZ R7, R5, R11.reuse ;  /* 0x0000000b05077220 */ /* 0x080fe40000410000 */
[----:B------:R-:W-:Y:S02]  /*a0a0*/  FMUL.FTZ R11, R6, R11 ;  /* 0x0000000b060b7220 */ /* 0x000fe40000410000 */
[-C--:B------:R-:W-:Y:S02]  /*a0b0*/  FFMA.FTZ R10, R14, R2.reuse, -R3 ;  /* 0x000000020e0a7223 */ /* 0x080fe40000010803 */
[----:B------:R-:W-:Y:S01]  /*a0c0*/  FFMA.FTZ R2, R4, R2, R0 ;  /* 0x0000000204027223 */ /* 0x000fe20000010000 */
[----:B------:R-:W-:Y:S01]  /*a0d0*/  F2FP.PACK_AB R4, R15, R17 ;  /* 0x000000110f04723e */ /* 0x000fe200000000ff */
[-C--:B------:R-:W-:Y:S01]  /*a0e0*/  FFMA.FTZ R3, R6, R19.reuse, -R7 ;  /* 0x0000001306037223 */ /* 0x080fe20000010807 */
[----:B------:R-:W-:Y:S01]  /*a0f0*/  F2FP.PACK_AB R7, R16, R18 ;  /* 0x000000121007723e */ /* 0x000fe200000000ff */
[----:B------:R-:W-:Y:S01]  /*a100*/  FFMA.FTZ R0, R5, R19, R11 ;  /* 0x0000001305007223 */ /* 0x000fe2000001000b */
[----:B------:R-:W-:-:S04]  /*a110*/  F2FP.PACK_AB R6, R2, R10 ;  /* 0x0000000a0206723e */ /* 0x000fc800000000ff */
[----:B------:R-:W-:-:S05]  /*a120*/  F2FP.PACK_AB R5, R0, R3 ;  /* 0x000000030005723e */ /* 0x000fca00000000ff */
[----:B------:R1:W-:Y:S02]  /*a130*/  STS.128 [R235+0xc000], R4 ;  /* 0x00c00004eb007388 */ /* 0x0003e40000000c00 */
.L_x_658:
[----:B------:R-:W-:Y:S05]  /*a140*/  BSYNC B0 ;  /* 0x0000000000007941 */ /* 0x000fea0003800000 */
.L_x_657:
[----:B------:R-:W-:Y:S01]  /*a150*/  ISETP.GE.AND P0, PT, R146, c[0x0][0x27c], PT ;  /* 0x00009f0092007a0c */ /* 0x000fe20003f06270 */
[----:B------:R-:W-:-:S12]  /*a160*/  BSSY B0, `(.L_x_659) ;  /* 0x000002c000007945 */ /* 0x000fd80003800000 */
[----:B------:R-:W-:Y:S05]  /*a170*/  @P0 BRA `(.L_x_660) ;  /* 0x000002a000000947 */ /* 0x000fea0003800000 */
[----:B-1----:R-:W1:Y:S01]  /*a180*/  LDS.128 R4, [R236+0xc000] ;  /* 0x00c00000ec047984 */ /* 0x002e620000000c00 */
[----:B------:R-:W-:Y:S02]  /*a190*/  SHF.R.U32.HI R0, RZ, 0x10, R9 ;  /* 0x00000010ff007819 */ /* 0x000fe40000011609 */
[--C-:B------:R-:W-:Y:S02]  /*a1a0*/  SHF.R.U64 R16, R12, 0x10, R13.reuse ;  /* 0x000000100c107819 */ /* 0x100fe4000000120d */
[----:B------:R-:W-:Y:S01]  /*a1b0*/  SHF.R.U32.HI R3, RZ, 0x10, R13 ;  /* 0x00000010ff037819 */ /* 0x000fe2000001160d */
[----:B------:R-:W-:Y:S01]  /*a1c0*/  HADD2.F32 R12, -RZ, R0.H0_H0 ;  /* 0x20000000ff0c7230 */ /* 0x000fe20000004100 */
[----:B------:R-:W-:Y:S01]  /*a1d0*/  SHF.R.U64 R15, R8, 0x10, R9 ;  /* 0x00000010080f7819 */ /* 0x000fe20000001209 */
[----:B------:R-:W-:Y:S02]  /*a1e0*/  HADD2.F32 R0, -RZ, R69.H0_H0 ;  /* 0x20000045ff007230 */ /* 0x000fe40000004100 */
[----:B------:R-:W-:-:S02]  /*a1f0*/  HADD2.F32 R17, -RZ, R3.H0_H0 ;  /* 0x20000003ff117230 */ /* 0x000fc40000004100 */
[----:B------:R-:W-:Y:S02]  /*a200*/  HADD2.F32 R3, -RZ, R70.H0_H0 ;  /* 0x20000046ff037230 */ /* 0x000fe40000004100 */
[--C-:B-1----:R-:W-:Y:S02]  /*a210*/  HADD2.F32 R2, -RZ, R7.reuse.H1_H1 ;  /* 0x30000007ff027230 */ /* 0x102fe40000004100 */
[----:B------:R-:W-:Y:S02]  /*a220*/  HADD2.F32 R9, -RZ, R7.H0_H0 ;  /* 0x20000007ff097230 */ /* 0x000fe40000004100 */
[--C-:B------:R-:W-:Y:S01]  /*a230*/  HADD2.F32 R7, -RZ, R4.reuse.H1_H1 ;  /* 0x30000004ff077230 */ /* 0x100fe20000004100 */
[-C--:B------:R-:W-:Y:S01]  /*a240*/  FMUL.FTZ R11, R2, R12.reuse ;  /* 0x0000000c020b7220 */ /* 0x080fe20000410000 */
[----:B------:R-:W-:Y:S01]  /*a250*/  HADD2.F32 R8, -RZ, R4.H0_H0 ;  /* 0x20000004ff087230 */ /* 0x000fe20000004100 */
[----:B------:R-:W-:Y:S01]  /*a260*/  FMUL.FTZ R12, R9, R12 ;  /* 0x0000000c090c7220 */ /* 0x000fe20000410000 */
[--C-:B------:R-:W-:Y:S01]  /*a270*/  HADD2.F32 R10, -RZ, R6.reuse.H0_H0 ;  /* 0x20000006ff0a7230 */ /* 0x100fe20000004100 */
[-C--:B------:R-:W-:Y:S01]  /*a280*/  FMUL.FTZ R13, R7, R0.reuse ;  /* 0x00000000070d7220 */ /* 0x080fe20000410000 */
[----:B------:R-:W-:Y:S01]  /*a290*/  HADD2.F32 R4, -RZ, R6.H1_H1 ;  /* 0x30000006ff047230 */ /* 0x000fe20000004100 */
[----:B------:R-:W-:Y:S01]  /*a2a0*/  FFMA.FTZ R14, R9, R17, -R11 ;  /* 0x00000011090e7223 */ /* 0x000fe2000001080b */
[----:B------:R-:W-:Y:S01]  /*a2b0*/  HADD2.F32 R6, -RZ, R5.H0_H0 ;  /* 0x20000005ff067230 */ /* 0x000fe20000004100 */
[C---:B------:R-:W-:Y:S01]  /*a2c0*/  FMUL.FTZ R9, R8.reuse, R0 ;  /* 0x0000000008097220 */ /* 0x040fe20000410000 */
[----:B------:R-:W-:Y:S01]  /*a2d0*/  HADD2.F32 R0, -RZ, R69.H1_H1 ;  /* 0x30000045ff007230 */ /* 0x000fe20000004100 */
[----:B------:R-:W-:Y:S01]  /*a2e0*/  FFMA.FTZ R13, R8, R3, -R13 ;  /* 0x00000003080d7223 */ /* 0x000fe2000001080d */
[----:B------:R-:W-:Y:S01]  /*a2f0*/  HADD2.F32 R5, -RZ, R5.H1_H1 ;  /* 0x30000005ff057230 */ /* 0x000fe20000004100 */
[----:B------:R-:W-:Y:S01]  /*a300*/  FFMA.FTZ R11, R2, R17, R12 ;  /* 0x00000011020b7223 */ /* 0x000fe2000001000c */
[----:B------:R-:W-:Y:S01]  /*a310*/  HADD2.F32 R8, -RZ, R15.H0_H0 ;  /* 0x2000000fff087230 */ /* 0x000fe20000004100 */
[----:B------:R-:W-:Y:S01]  /*a320*/  FFMA.FTZ R9, R7, R3, R9 ;  /* 0x0000000307097223 */ /* 0x000fe20000010009 */
        /* <DEDUP_REMOVED lines=9> */
[----:B------:R-:W-:Y:S01]  /*a3c0*/  FFMA.FTZ R3, R6, R12, -R7 ;  /* 0x0000000c06037223 */ /* 0x000fe20000010807 */
[----:B------:R-:W-:Y:S01]  /*a3d0*/  F2FP.PACK_AB R7, R11, R14 ;  /* 0x0000000e0b07723e */ /* 0x000fe200000000ff */
[----:B------:R-:W-:Y:S01]  /*a3e0*/  FFMA.FTZ R0, R5, R12, R8 ;  /* 0x0000000c05007223 */ /* 0x000fe20000010008 */
[----:B------:R-:W-:-:S04]  /*a3f0*/  F2FP.PACK_AB R6, R2, R10 ;  /* 0x0000000a0206723e */ /* 0x000fc800000000ff */
[----:B------:R-:W-:-:S05]  /*a400*/  F2FP.PACK_AB R5, R0, R3 ;  /* 0x000000030005723e */ /* 0x000fca00000000ff */
[----:B------:R1:W-:Y:S02]  /*a410*/  STS.128 [R236+0xc000], R4 ;  /* 0x00c00004ec007388 */ /* 0x0003e40000000c00 */
.L_x_660:
[----:B------:R-:W-:Y:S05]  /*a420*/  BSYNC B0 ;  /* 0x0000000000007941 */ /* 0x000fea0003800000 */
.L_x_659:
[----:B------:R-:W-:Y:S01]  /*a430*/  ISETP.GE.AND P0, PT, R143, c[0x0][0x27c], PT ;  /* 0x00009f008f007a0c */ /* 0x000fe20003f06270 */
[----:B------:R-:W-:-:S12]  /*a440*/  BSSY B0, `(.L_x_661) ;  /* 0x000002c000007945 */ /* 0x000fd80003800000 */
[----:B------:R-:W-:Y:S05]  /*a450*/  @P0 BRA `(.L_x_662) ;  /* 0x000002a000000947 */ /* 0x000fea0003800000 */
[----:B-1----:R-:W1:Y:S01]  /*a460*/  LDS.128 R4, [R235+0x10000] ;  /* 0x01000000eb047984 */ /* 0x002e620000000c00 */
[----:B------:R-:W-:Y:S02]  /*a470*/  SHF.R.U32.HI R0, RZ, 0x10, R23 ;  /* 0x00000010ff007819 */ /* 0x000fe40000011617 */
[----:B------:R-:W-:Y:S02]  /*a480*/  SHF.R.U32.HI R2, RZ, 0x10, R21 ;  /* 0x00000010ff027819 */ /* 0x000fe40000011615 */
[----:B------:R-:W-:Y:S01]  /*a490*/  SHF.R.U64 R15, R22, 0x10, R23 ;  /* 0x00000010160f7819 */ /* 0x000fe20000001217 */
[----:B------:R-:W-:Y:S01]  /*a4a0*/  HADD2.F32 R12, -RZ, R0.H0_H0 ;  /* 0x20000000ff0c7230 */ /* 0x000fe20000004100 */
[----:B------:R-:W-:Y:S01]  /*a4b0*/  SHF.R.U64 R16, R20, 0x10, R21 ;  /* 0x0000001014107819 */ /* 0x000fe20000001215 */
[----:B------:R-:W-:Y:S02]  /*a4c0*/  HADD2.F32 R0, -RZ, R71.H0_H0 ;  /* 0x20000047ff007230 */ /* 0x000fe40000004100 */
[----:B------:R-:W-:-:S02]  /*a4d0*/  HADD2.F32 R17, -RZ, R2.H0_H0 ;  /* 0x20000002ff117230 */ /* 0x000fc40000004100 */
[----:B------:R-:W-:Y:S02]  /*a4e0*/  HADD2.F32 R2, -RZ, R72.H0_H0 ;  /* 0x20000048ff027230 */ /* 0x000fe40000004100 */
[--C-:B-1----:R-:W-:Y:S02]  /*a4f0*/  HADD2.F32 R10, -RZ, R7.reuse.H0_H0 ;  /* 0x20000007ff0a7230 */ /* 0x102fe40000004100 */
[----:B------:R-:W-:Y:S02]  /*a500*/  HADD2.F32 R7, -RZ, R7.H1_H1 ;  /* 0x30000007ff077230 */ /* 0x000fe40000004100 */
[--C-:B------:R-:W-:Y:S02]  /*a510*/  HADD2.F32 R9, -RZ, R4.reuse.H0_H0 ;  /* 0x20000004ff097230 */ /* 0x100fe40000004100 */
[----:B------:R-:W-:Y:S02]  /*a520*/  HADD2.F32 R8, -RZ, R4.H1_H1 ;  /* 0x30000004ff087230 */ /* 0x000fe40000004100 */
[----:B------:R-:W-:-:S02]  /*a530*/  HADD2.F32 R4, -RZ, R5.H0_H0 ;  /* 0x20000005ff047230 */ /* 0x000fc40000004100 */
[----:B------:R-:W-:Y:S01]  /*a540*/  HADD2.F32 R3, -RZ, R5.H1_H1 ;  /* 0x30000005ff037230 */ /* 0x000fe20000004100 */
[----:B------:R-:W-:Y:S01]  /*a550*/  FMUL.FTZ R5, R7, R12 ;  /* 0x0000000c07057220 */ /* 0x000fe20000410000 */
[--C-:B------:R-:W-:Y:S01]  /*a560*/  HADD2.F32 R11, -RZ, R6.reuse.H0_H0 ;  /* 0x20000006ff0b7230 */ /* 0x100fe20000004100 */
[-C--:B------:R-:W-:Y:S01]  /*a570*/  FMUL.FTZ R13, R8, R0.reuse ;  /* 0x00000000080d7220 */ /* 0x080fe20000410000 */
[----:B------:R-:W-:Y:S01]  /*a580*/  HADD2.F32 R6, -RZ, R6.H1_H1 ;  /* 0x30000006ff067230 */ /* 0x000fe20000004100 */
[----:B------:R-:W-:Y:S02]  /*a590*/  FFMA.FTZ R14, R10, R17, -R5 ;  /* 0x000000110a0e7223 */ /* 0x000fe40000010805 */
[C---:B------:R-:W-:Y:S01]  /*a5a0*/  FMUL.FTZ R5, R9.reuse, R0 ;  /* 0x0000000009057220 */ /* 0x040fe20000410000 */
[----:B------:R-:W-:Y:S01]  /*a5b0*/  HADD2.F32 R0, -RZ, R71.H1_H1 ;  /* 0x30000047ff007230 */ /* 0x000fe20000004100 */
[-C--:B------:R-:W-:Y:S02]  /*a5c0*/  FFMA.FTZ R13, R9, R2.reuse, -R13 ;  /* 0x00000002090d7223 */ /* 0x080fe4000001080d */
[----:B------:R-:W-:Y:S01]  /*a5d0*/  FFMA.FTZ R9, R8, R2, R5 ;  /* 0x0000000208097223 */ /* 0x000fe20000010005 */
[----:B------:R-:W-:Y:S01]  /*a5e0*/  HADD2.F32 R8, -RZ, R15.H0_H0 ;  /* 0x2000000fff087230 */ /* 0x000fe20000004100 */
[----:B------:R-:W-:Y:S01]  /*a5f0*/  FMUL.FTZ R12, R10, R12 ;  /* 0x0000000c0a0c7220 */ /* 0x000fe20000410000 */
[----:B------:R-:W-:Y:S01]  /*a600*/  HADD2.F32 R2, -RZ, R72.H1_H1 ;  /* 0x30000048ff027230 */ /* 0x000fe20000004100 */
[----:B------:R-:W-:-:S02]  /*a610*/  FMUL.FTZ R5, R6, R0 ;  /* 0x0000000006057220 */ /* 0x000fc40000410000 */
[----:B------:R-:W-:Y:S01]  /*a620*/  FFMA.FTZ R10, R7, R17, R12 ;  /* 0x00000011070a7223 */ /* 0x000fe2000001000c */
[----:B------:R-:W-:Y:S01]  /*a630*/  HADD2.F32 R12, -RZ, R16.H0_H0 ;  /* 0x20000010ff0c7230 */ /* 0x000fe20000004100 */
[----:B------:R-:W-:Y:S02]  /*a640*/  FMUL.FTZ R0, R11, R0 ;  /* 0x000000000b007220 */ /* 0x000fe40000410000 */
[-C--:B------:R-:W-:Y:S02]  /*a650*/  FMUL.FTZ R7, R3, R8.reuse ;  /* 0x0000000803077220 */ /* 0x080fe40000410000 */
[----:B------:R-:W-:Y:S02]  /*a660*/  FMUL.FTZ R8, R4, R8 ;  /* 0x0000000804087220 */ /* 0x000fe40000410000 */
[-C--:B------:R-:W-:Y:S02]  /*a670*/  FFMA.FTZ R5, R11, R2.reuse, -R5 ;  /* 0x000000020b057223 */ /* 0x080fe40000010805 */
[----:B------:R-:W-:-:S02]  /*a680*/  FFMA.FTZ R2, R6, R2, R0 ;  /* 0x0000000206027223 */ /* 0x000fc40000010000 */
[----:B------:R-:W-:Y:S01]  /*a690*/  FFMA.FTZ R0, R4, R12, -R7 ;  /* 0x0000000c04007223 */ /* 0x000fe20000010807 */
[----:B------:R-:W-:Y:S01]  /*a6a0*/  F2FP.PACK_AB R7, R10, R14 ;  /* 0x0000000e0a07723e */ /* 0x000fe200000000ff */
[----:B------:R-:W-:Y:S01]  /*a6b0*/  FFMA.FTZ R3, R3, R12, R8 ;  /* 0x0000000c03037223 */ /* 0x000fe20000010008 */
[----:B------:R-:W-:Y:S02]  /*a6c0*/  F2FP.PACK_AB R6, R2, R5 ;  /* 0x000000050206723e */ /* 0x000fe400000000ff */
[----:B------:R-:W-:Y:S02]  /*a6d0*/  F2FP.PACK_AB R4, R9, R13 ;  /* 0x0000000d0904723e */ /* 0x000fe400000000ff */
[----:B------:R-:W-:-:S05]  /*a6e0*/  F2FP.PACK_AB R5, R3, R0 ;  /* 0x000000000305723e */ /* 0x000fca00000000ff */
[----:B------:R1:W-:Y:S02]  /*a6f0*/  STS.128 [R235+0x10000], R4 ;  /* 0x01000004eb007388 */ /* 0x0003e40000000c00 */
.L_x_662:
[----:B------:R-:W-:Y:S05]  /*a700*/  BSYNC B0 ;  /* 0x0000000000007941 */ /* 0x000fea0003800000 */
.L_x_661:
        /* <DEDUP_REMOVED lines=45> */
.L_x_664:
[----:B------:R-:W-:Y:S05]  /*a9e0*/  BSYNC B0 ;  /* 0x0000000000007941 */ /* 0x000fea0003800000 */
.L_x_663:
        /* <DEDUP_REMOVED lines=12> */
[----:B------:R-:W-:Y:S02]  /*aab0*/  HADD2.F32 R15, -RZ, R15.H0_H0 ;  /* 0x2000000fff0f7230 */ /* 0x000fe40000004100 */
[--C-:B-1----:R-:W-:Y:S02]  /*aac0*/  HADD2.F32 R10, -RZ, R7.reuse.H0_H0 ;  /* 0x20000007ff0a7230 */ /* 0x102fe40000004100 */
[----:B------:R-:W-:Y:S02]  /*aad0*/  HADD2.F32 R7, -RZ, R7.H1_H1 ;  /* 0x30000007ff077230 */ /* 0x000fe40000004100 */
[--C-:B------:R-:W-:Y:S02]  /*aae0*/  HADD2.F32 R9, -RZ, R4.reuse.H0_H0 ;  /* 0x20000004ff097230 */ /* 0x100fe40000004100 */
[----:B------:R-:W-:-:S02]  /*aaf0*/  HADD2.F32 R8, -RZ, R4.H1_H1 ;  /* 0x30000004ff087230 */ /* 0x000fc40000004100 */
[--C-:B------:R-:W-:Y:S02]  /*ab00*/  HADD2.F32 R4, -RZ, R5.reuse.H0_H0 ;  /* 0x20000005ff047230 */ /* 0x100fe40000004100 */
        /* <DEDUP_REMOVED lines=8> */
[----:B------:R-:W-:-:S02]  /*ab90*/  FFMA.FTZ R13, R9, R2, -R13 ;  /* 0x00000002090d7223 */ /* 0x000fc4000001080d */
[----:B------:R-:W-:Y:S01]  /*aba0*/  FFMA.FTZ R9, R8, R2, R5 ;  /* 0x0000000208097223 */ /* 0x000fe20000010005 */
[----:B------:R-:W-:Y:S01]  /*abb0*/  HADD2.F32 R8, -RZ, R14.H0_H0 ;  /* 0x2000000eff087230 */ /* 0x000fe20000004100 */
[----:B------:R-:W-:Y:S01]  /*abc0*/  FMUL.FTZ R12, R10, R12 ;  /* 0x0000000c0a0c7220 */ /* 0x000fe20000410000 */
[----:B------:R-:W-:Y:S01]  /*abd0*/  HADD2.F32 R2, -RZ, R76.H1_H1 ;  /* 0x3000004cff027230 */ /* 0x000fe20000004100 */
[-C--:B------:R-:W-:Y:S02]  /*abe0*/  FMUL.FTZ R5, R6, R0.reuse ;  /* 0x0000000006057220 */ /* 0x080fe40000410000 */
[----:B------:R-:W-:Y:S02]  /*abf0*/  FFMA.FTZ R10, R7, R17, R12 ;  /* 0x00000011070a7223 */ /* 0x000fe4000001000c */
[----:B------:R-:W-:Y:S02]  /*ac00*/  FMUL.FTZ R0, R11, R0 ;  /* 0x000000000b007220 */ /* 0x000fe40000410000 */
[----:B------:R-:W-:-:S02]  /*ac10*/  FMUL.FTZ R7, R3, R8 ;  /* 0x0000000803077220 */ /* 0x000fc40000410000 */
[----:B------:R-:W-:Y:S02]  /*ac20*/  FMUL.FTZ R8, R4, R8 ;  /* 0x0000000804087220 */ /* 0x000fe40000410000 */
[-C--:B------:R-:W-:Y:S02]  /*ac30*/  FFMA.FTZ R5, R11, R2.reuse, -R5 ;  /* 0x000000020b057223 */ /* 0x080fe40000010805 */
[----:B------:R-:W-:Y:S02]  /*ac40*/  FFMA.FTZ R2, R6, R2, R0 ;  /* 0x0000000206027223 */ /* 0x000fe40000010000 */
[-C--:B------:R-:W-:Y:S01]  /*ac50*/  FFMA.FTZ R0, R4, R15.reuse, -R7 ;  /* 0x0000000f04007223 */ /* 0x080fe20000010807 */
[----:B------:R-:W-:Y:S01]  /*ac60*/  F2FP.PACK_AB R7, R10, R16 ;  /* 0x000000100a07723e */ /* 0x000fe200000000ff */
[----:B------:R-:W-:Y:S01]  /*ac70*/  FFMA.FTZ R3, R3, R15, R8 ;  /* 0x0000000f03037223 */ /* 0x000fe20000010008 */
[----:B------:R-:W-:Y:S02]  /*ac80*/  F2FP.PACK_AB R6, R2, R5 ;  /* 0x000000050206723e */ /* 0x000fe400000000ff */
[----:B------:R-:W-:-:S02]  /*ac90*/  F2FP.PACK_AB R4, R9, R13 ;  /* 0x0000000d0904723e */ /* 0x000fc400000000ff */
[----:B------:R-:W-:-:S05]  /*aca0*/  F2FP.PACK_AB R5, R3, R0 ;  /* 0x000000000305723e */ /* 0x000fca00000000ff */
[----:B------:R1:W-:Y:S02]  /*acb0*/  STS.128 [R235+0x14000], R4 ;  /* 0x01400004eb007388 */ /* 0x0003e40000000c00 */
.L_x_666:
[----:B------:R-:W-:Y:S05]  /*acc0*/  BSYNC B0 ;  /* 0x0000000000007941 */ /* 0x000fea0003800000 */
.L_x_665:
[----:B------:R-:W-:-:S13]  /*acd0*/  ISETP.GE.AND P0, PT, R144, c[0x0][0x27c], PT ;  /* 0x00009f0090007a0c */ /* 0x000fda0003f06270 */
        /* <DEDUP_REMOVED lines=43> */
.L_x_656:
[----:B------:R-:W-:Y:S05]  /*af90*/  BSYNC B1 ;  /* 0x0000000000017941 */ /* 0x000fea0003800000 */
.L_x_655:
[----:B------:R-:W-:-:S13]  /*afa0*/  ISETP.GE.AND P0, PT, R114, R30, PT ;  /* 0x0000001e7200720c */ /* 0x000fda0003f06270 */
[----:B------:R-:W-:Y:S05]  /*afb0*/  @P0 BRA `(.L_x_667) ;  /* 0x0000473000000947 */ /* 0x000fea0003800000 */
        /* <DEDUP_REMOVED lines=45> */
.L_x_669:
[----:B------:R-:W-:Y:S05]  /*b290*/  BSYNC B0 ;  /* 0x0000000000007941 */ /* 0x000fea0003800000 */
.L_x_668:
        /* <DEDUP_REMOVED lines=45> */
.L_x_671:
[----:B------:R-:W-:Y:S05]  /*b570*/  BSYNC B0 ;  /* 0x0000000000007941 */ /* 0x000fea0003800000 */
.L_x_670:
        /* <DEDUP_REMOVED lines=45> */
.L_x_673:
[----:B------:R-:W-:Y:S05]  /*b850*/  BSYNC B0 ;  /* 0x0000000000007941 */ /* 0x000fea0003800000 */
.L_x_672:
        /* <DEDUP_REMOVED lines=45> */
.L_x_675:
[----:B------:R-:W-:Y:S05]  /*bb30*/  BSYNC B0 ;  /* 0x0000000000007941 */ /* 0x000fea0003800000 */
.L_x_674:
        /* <DEDUP_REMOVED lines=45> */
.L_x_677:
[----:B------:R-:W-:Y:S05]  /*be10*/  BSYNC B0 ;  /* 0x0000000000007941 */ /* 0x000fea0003800000 */
.L_x_676:
        /* <DEDUP_REMOVED lines=43> */
[----:B------:R1:W-:Y:S01]  /*c0d0*/  STS.128 [R236+0x16000], R4 ;  /* 0x01600004ec007388 */ /* 0x0003e20000000c00 */
[----:B------:R-:W-:Y:S05]  /*c0e0*/  BRA `(.L_x_667) ;  /* 0x0000360000007947 */ /* 0x000fea0003800000 */
.L_x_650:
[----:B------:R-:W-:Y:S01]  /*c0f0*/  ISETP.NE.AND P0, PT, R115, 0x1, PT ;  /* 0x000000017300780c */ /* 0x000fe20003f05270 */
[----:B------:R-:W-:Y:S01]  /*c100*/  IMAD.MOV.U32 R5, RZ, RZ, R7 ;  /* 0x000000ffff057224 */ /* 0x000fe200078e0007 */
[----:B------:R-:W-:Y:S01]  /*c110*/  SHF.R.S32.HI R87, RZ, 0x1f, R131 ;  /* 0x0000001fff577819 */ /* 0x000fe20000011483 */
[----:B------:R-:W-:Y:S01]  /*c120*/  IMAD.MOV.U32 R7, RZ, RZ, R6 ;  /* 0x000000ffff077224 */ /* 0x000fe200078e0006 */
[----:B------:R-:W-:Y:S01]  /*c130*/  SHF.R.S32.HI R92, RZ, 0x1f, R130 ;  /* 0x0000001fff5c7819 */ /* 0x000fe20000011482 */
[----:B------:R-:W-:Y:S01]  /*c140*/  IMAD.MOV.U32 R6, RZ, RZ, R2 ;  /* 0x000000ffff067224 */ /* 0x000fe200078e0002 */
[----:B------:R-:W-:Y:S01]  /*c150*/  LEA.HI R88, R87, R131, RZ, 0x3 ;  /* 0x0000008357587211 */ /* 0x000fe200078f18ff */
[----:B------:R-:W-:Y:S01]  /*c160*/  BSSY B0, `(.L_x_678) ;  /* 0x0000048000007945 */ /* 0x000fe20003800000 */
[----:B------:R-:W-:Y:S01]  /*c170*/  LEA.HI R93, R92, R130, RZ, 0x3 ;  /* 0x000000825c5d7211 */ /* 0x000fe200078f18ff */
[----:B------:R-:W-:Y:S01]  /*c180*/  CS2R R82, SRZ ;  /* 0x0000000000527805 */ /* 0x000fe2000001ff00 */
[----:B------:R-:W-:Y:S01]  /*c190*/  SHF.R.S32.HI R29, RZ, 0x1f, R128 ;  /* 0x0000001fff1d7819 */ /* 0x000fe20000011480 */
[----:B------:R-:W-:Y:S01]  /*c1a0*/  CS2R R42, SRZ ;  /* 0x00000000002a7805 */ /* 0x000fe2000001ff00 */
[----:B------:R-:W-:Y:S01]  /*c1b0*/  CS2R R40, SRZ ;  /* 0x0000000000287805 */ /* 0x000fe2000001ff00 */
        /* <DEDUP_REMOVED lines=11> */
[----:B------:R-:W-:-:S02]  /*c270*/  SHF.R.S32.HI R74, RZ, 0x3, R88 ;  /* 0x00000003ff4a7819 */ /* 0x000fc40000011458 */
[----:B------:R-:W-:Y:S01]  /*c280*/  SHF.R.S32.HI R85, RZ, 0x3, R93 ;  /* 0x00000003ff557819 */ /* 0x000fe2000001145d */
[C---:B------:R-:W-:Y:S01]  /*c290*/  IMAD R8, R3.reuse, c[0x0][0x280], RZ ;  /* 0x0000a00003087a24 */ /* 0x040fe200078e02ff */
[----:B------:R-:W-:Y:S01]  /*c2a0*/  LEA R31, P0, R4, c[0x0][0x270], 0x1 ;  /* 0x00009c00041f7a11 */ /* 0x000fe200078008ff */
[----:B------:R-:W-:Y:S02]  /*c2b0*/  IMAD R9, R3, c[0x0][0x290], RZ ;  /* 0x0000a40003097a24 */ /* 0x000fe400078e02ff */
[C---:B------:R-:W-:Y:S02]  /*c2c0*/  IMAD R8, R0.reuse, c[0x0][0x284], R8 ;  /* 0x0000a10000087a24 */ /* 0x040fe400078e0208 */
[----:B------:R-:W-:Y:S01]  /*c2d0*/  IMAD.WIDE.U32 R2, R0, c[0x0][0x290], R6 ;  /* 0x0000a40000027a25 */ /* 0x000fe200078e0006 */
[----:B------:R1:W2:Y:S01]  /*c2e0*/  SHFL.IDX PT, R20, R31, RZ, 0x1c1f ;  /* 0x001c1fff1f147589 */ /* 0x0002a200000e0000 */
        /* <DEDUP_REMOVED lines=8> */
[----:B------:R-:W-:Y:S02]  /*c370*/  CS2R R4, SRZ ;  /* 0x0000000000047805 */ /* 0x000fe4000001ff00 */
[----:B------:R1:W3:Y:S01]  /*c380*/  SHFL.IDX PT, R21, R28, RZ, 0x1c1f ;  /* 0x001c1fff1c157589 */ /* 0x0002e200000e0000 */
[----:B------:R-:W-:-:S03]  /*c390*/  LEA.HI.X R27, R2, c[0x0][0x28c], R0, 0x1, P1 ;  /* 0x0000a300021b7a11 */ /* 0x000fc600008f0c00 */
[----:B------:R1:W4:Y:S04]  /*c3a0*/  SHFL.IDX PT, R2, R32, RZ, 0x1c1f ;  /* 0x001c1fff20027589 */ /* 0x00032800000e0000 */
[----:B------:R1:W1:Y:S02]  /*c3b0*/  SHFL.IDX PT, R3, R27, RZ, 0x1c1f ;  /* 0x001c1fff1b037589 */ /* 0x00026400000e0000 */
[----:B------:R-:W-:Y:S05]  /*c3c0*/  @P0 BRA `(.L_x_679) ;  /* 0x0000021000000947 */ /* 0x000fea0003800000 */
[----:B------:R-:W-:Y:S01]  /*c3d0*/  ISETP.GE.AND P1, PT, R128, c[0x0][0x27c], PT ;  /* 0x00009f0080007a0c */ /* 0x000fe20003f26270 */
[----:B------:R-:W-:Y:S01]  /*c3e0*/  CS2R R18, SRZ ;  /* 0x0000000000127805 */ /* 0x000fe2000001ff00 */
[----:B------:R-:W-:Y:S01]  /*c3f0*/  CS2R R16, SRZ ;  /* 0x0000000000107805 */ /* 0x000fe2000001ff00 */
[----:B------:R-:W-:Y:S01]  /*c400*/  CS2R R10, SRZ ;  /* 0x00000000000a7805 */ /* 0x000fe2000001ff00 */
[----:B------:R-:W-:-:S09]  /*c410*/  CS2R R8, SRZ ;  /* 0x0000000000087805 */ /* 0x000fd2000001ff00 */
[C---:B------:R-:W-:Y:S01]  /*c420*/  @!P1 IMAD.SHL.U32 R4, R128.reuse, 0x2, RZ ;  /* 0x0000000280049824 */ /* 0x040fe200078e00ff */
[----:B------:R-:W-:-:S04]  /*c430*/  @!P1 SHF.L.U64.HI R0, R128, 0x1, R29 ;  /* 0x0000000180009819 */ /* 0x000fc8000001021d */
[----:B--2---:R-:W-:-:S04]  /*c440*/  @!P1 IADD3 R24, P0, R20, R4, RZ ;  /* 0x0000000414189210 */ /* 0x004fc80007f1e0ff */
[----:B---3--:R-:W-:Y:S02]  /*c450*/  @!P1 IADD3.X R25, R21, R0, RZ, P0, !PT ;  /* 0x0000000015199210 */ /* 0x008fe400007fe4ff */
[----:B----4-:R-:W-:-:S05]  /*c460*/  @!P1 IADD3 R22, P0, R2, R4, RZ ;  /* 0x0000000402169210 */ /* 0x010fca0007f1e0ff */
[----:B-1----:R-:W-:Y:S01]  /*c470*/  @!P1 IMAD.X R23, R3, 0x1, R0, P0 ;  /* 0x0000000103179824 */ /* 0x002fe200000e0600 */
[----:B------:R-:W-:-:S13]  /*c480*/  ISETP.GE.AND P0, PT, R131, c[0x0][0x27c], PT ;  /* 0x00009f0083007a0c */ /* 0x000fda0003f06270 */
[----:B------:R-:W-:-:S05]  /*c490*/  @!P0 SHF.L.U32 R0, R74, 0x3, RZ ;  /* 0x000000034a008819 */ /* 0x000fca00000006ff */
[----:B------:R-:W-:-:S04]  /*c4a0*/  @!P0 IMAD.WIDE R6, R0, 0x2, R20 ;  /* 0x0000000200068825 */ /* 0x000fc800078e0214 */
[----:B------:R-:W-:Y:S01]  /*c4b0*/  @!P0 IMAD.WIDE R4, R0, 0x2, R2 ;  /* 0x0000000200048825 */ /* 0x000fe200078e0202 */
[----:B------:R1:W5:Y:S04]  /*c4c0*/  @!P0 LD.E.128 R16, [R6.64] ;  /* 0x0000000606108980 */ /* 0x000368000c101d00 */
[----:B------:R2:W5:Y:S01]  /*c4d0*/  @!P0 LD.E.128 R8, [R4.64] ;  /* 0x0000000604088980 */ /* 0x000562000c101d00 */
[----:B------:R-:W-:Y:S01]  /*c4e0*/  ISETP.GE.AND P0, PT, R130, c[0x0][0x27c], PT ;  /* 0x00009f0082007a0c */ /* 0x000fe20003f06270 */
[----:B------:R-:W-:Y:S01]  /*c4f0*/  CS2R R42, SRZ ;  /* 0x00000000002a7805 */ /* 0x000fe2000001ff00 */
[----:B------:R-:W-:Y:S01]  /*c500*/  CS2R R40, SRZ ;  /* 0x0000000000287805 */ /* 0x000fe2000001ff00 */
[----:B------:R-:W-:-:S10]  /*c510*/  CS2R R38, SRZ ;  /* 0x0000000000267805 */ /* 0x000fd4000001ff00 */
[----:B------:R-:W-:Y:S01]  /*c520*/  @!P0 IMAD.SHL.U32 R0, R85, 0x8, RZ ;  /* 0x0000000855008824 */ /* 0x000fe200078e00ff */
[----:B------:R-:W-:Y:S01]  /*c530*/  CS2R R36, SRZ ;  /* 0x0000000000247805 */ /* 0x000fe2000001ff00 */
[----:B------:R-:W-:Y:S01]  /*c540*/  CS2R R14, SRZ ;  /* 0x00000000000e7805 */ /* 0x000fe2000001ff00 */
[----:B------:R-:W-:Y:S01]  /*c550*/  CS2R R12, SRZ ;  /* 0x00000000000c7805 */ /* 0x000fe2000001ff00 */
[----:B------:R-:W-:Y:S01]  /*c560*/  @!P0 IMAD.WIDE R2, R0, 0x2, R2 ;  /* 0x0000000200028825 */ /* 0x000fe200078e0202 */
[----:B-1----:R-:W-:-:S04]  /*c570*/  CS2R R6, SRZ ;  /* 0x0000000000067805 */ /* 0x002fc8000001ff00 */
[----:B------:R1:W5:Y:S01]  /*c580*/  @!P0 LD.E.128 R36, [R2.64] ;  /* 0x0000000602248980 */ /* 0x000362000c101d00 */
[----:B--2---:R-:W-:-:S03]  /*c590*/  @!P0 IMAD.WIDE R4, R0, 0x2, R20 ;  /* 0x0000000200048825 */ /* 0x004fc600078e0214 */
[----:B------:R1:W5:Y:S04]  /*c5a0*/  @!P1 LD.E.128 R12, [R24.64] ;  /* 0x00000006180c9980 */ /* 0x000368000c101d00 */
[----:B------:R2:W5:Y:S02]  /*c5b0*/  @!P0 LD.E.128 R40, [R4.64] ;  /* 0x0000000604288980 */ /* 0x000564000c101d00 */
[----:B--2---:R-:W-:-:S06]  /*c5c0*/  CS2R R4, SRZ ;  /* 0x0000000000047805 */ /* 0x004fcc000001ff00 */
[----:B------:R1:W5:Y:S02]  /*c5d0*/  @!P1 LD.E.128 R4, [R22.64] ;  /* 0x0000000616049980 */ /* 0x000364000c101d00 */
.L_x_679:
[----:B------:R-:W-:Y:S05]  /*c5e0*/  BSYNC B0 ;  /* 0x0000000000007941 */ /* 0x000fea0003800000 */
.L_x_678:
[----:B------:R-:W-:Y:S01]  /*c5f0*/  IADD3 R0, R26, 0x40, RZ ;  /* 0x000000401a007810 */ /* 0x000fe20007ffe0ff */
[----:B--2--5:R-:W-:Y:S01]  /*c600*/  IMAD.MOV.U32 R20, RZ, RZ, R42 ;  /* 0x000000ffff147224 */ /* 0x024fe200078e002a */
[----:B-1----:R-:W-:Y:S01]  /*c610*/  MOV R24, R6 ;  /* 0x0000000600187202 */ /* 0x002fe20000000f00 */
[----:B------:R-:W-:Y:S01]  /*c620*/  IMAD.MOV.U32 R3, RZ, RZ, R43 ;  /* 0x000000ffff037224 */ /* 0x000fe200078e002b */
[----:B------:R-:W-:Y:S01]  /*c630*/  ISETP.GE.AND P0, PT, R0, R30, PT ;  /* 0x0000001e0000720c */ /* 0x000fe20003f06270 */
[----:B----4-:R-:W-:Y:S01]  /*c640*/  IMAD.MOV.U32 R2, RZ, RZ, R40 ;  /* 0x000000ffff027224 */ /* 0x010fe200078e0028 */
        /* <DEDUP_REMOVED lines=8> */
[----:B---3--:R1:W2:Y:S01]  /*c6d0*/  SHFL.IDX PT, R21, R28, 0x1, 0x1c1f ;  /* 0x003c1f001c157f89 */ /* 0x0082a200000e0000 */
[----:B------:R-:W-:Y:S01]  /*c6e0*/  IMAD.MOV.U32 R0, RZ, RZ, R17 ;  /* 0x000000ffff007224 */ /* 0x000fe200078e0011 */
[----:B------:R-:W-:Y:S01]  /*c6f0*/  PRMT R91, R3, 0x5410, R20 ;  /* 0x00005410035b7816 */ /* 0x000fe20000000014 */
        /* <DEDUP_REMOVED lines=21> */
[----:B------:R-:W-:Y:S01]  /*c850*/  BSSY B0, `(.L_x_680) ;  /* 0x0000039000007945 */ /* 0x000fe20003800000 */
[----:B------:R-:W-:Y:S01]  /*c860*/  IMAD.MOV.U32 R3, RZ, RZ, R11 ;  /* 0x000000ffff037224 */ /* 0x000fe200078e000b */
[----:B------:R-:W-:Y:S01]  /*c870*/  PRMT R86, R0, 0x5410, R2 ;  /* 0x0000541000567816 */ /* 0x000fe20000000002 */
[----:B------:R-:W-:Y:S01]  /*c880*/  IMAD.MOV.U32 R0, RZ, RZ, R5 ;  /* 0x000000ffff007224 */ /* 0x000fe200078e0005 */
[----:B------:R-:W-:Y:S01]  /*c890*/  PRMT R89, R89, 0x5410, R20 ;  /* 0x0000541059597816 */ /* 0x000fe20000000014 */
[----:B------:R1:W3:Y:S01]  /*c8a0*/  SHFL.IDX PT, R2, R32, 0x1, 0x1c1f ;  /* 0x003c1f0020027f89 */ /* 0x0002e200000e0000 */
[----:B------:R-:W-:Y:S01]  /*c8b0*/  PRMT R90, R3, 0x7610, R90 ;  /* 0x00007610035a7816 */ /* 0x000fe2000000005a */
[----:B------:R-:W-:Y:S01]  /*c8c0*/  CS2R R80, SRZ ;  /* 0x0000000000507805 */ /* 0x000fe2000001ff00 */
[----:B------:R-:W-:Y:S01]  /*c8d0*/  PRMT R56, R24, 0x7610, R56 ;  /* 0x0000761018387816 */ /* 0x000fe20000000038 */
[----:B------:R1:W4:Y:S01]  /*c8e0*/  SHFL.IDX PT, R20, R31, 0x1, 0x1c1f ;  /* 0x003c1f001f147f89 */ /* 0x00032200000e0000 */
[----:B------:R-:W-:Y:S01]  /*c8f0*/  PRMT R58, R23, 0x7610, R58 ;  /* 0x00007610173a7816 */ /* 0x000fe2000000003a */
[----:B------:R-:W-:Y:S01]  /*c900*/  CS2R R66, SRZ ;  /* 0x0000000000427805 */ /* 0x000fe2000001ff00 */
[----:B------:R-:W-:Y:S01]  /*c910*/  PRMT R45, R0, 0x5410, R22 ;  /* 0x00005410002d7816 */ /* 0x000fe20000000016 */
[----:B------:R1:W1:Y:S01]  /*c920*/  SHFL.IDX PT, R3, R27, 0x1, 0x1c1f ;  /* 0x003c1f001b037f89 */ /* 0x00026200000e0000 */
        /* <DEDUP_REMOVED lines=9> */
[----:B------:R-:W-:Y:S05]  /*c9c0*/  @P0 BRA `(.L_x_681) ;  /* 0x0000021000000947 */ /* 0x000fea0003800000 */
[----:B--2---:R-:W-:Y:S01]  /*c9d0*/  ISETP.GE.AND P1, PT, R128, c[0x0][0x27c], PT ;  /* 0x00009f0080007a0c */ /* 0x004fe20003f26270 */
[----:B------:R-:W-:Y:S01]  /*c9e0*/  CS2R R66, SRZ ;  /* 0x0000000000427805 */ /* 0x000fe2000001ff00 */
[----:B------:R-:W-:Y:S01]  /*c9f0*/  CS2R R64, SRZ ;  /* 0x0000000000407805 */ /* 0x000fe2000001ff00 */
[----:B------:R-:W-:Y:S01]  /*ca00*/  CS2R R70, SRZ ;  /* 0x0000000000467805 */ /* 0x000fe2000001ff00 */
[----:B------:R-:W-:-:S09]  /*ca10*/  CS2R R68, SRZ ;  /* 0x0000000000447805 */ /* 0x000fd2000001ff00 */
[C---:B------:R-:W-:Y:S01]  /*ca20*/  @!P1 IMAD.SHL.U32 R0, R128.reuse, 0x2, RZ ;  /* 0x0000000280009824 */ /* 0x040fe200078e00ff */
[----:B------:R-:W-:-:S04]  /*ca30*/  @!P1 SHF.L.U64.HI R23, R128, 0x1, R29 ;  /* 0x0000000180179819 */ /* 0x000fc8000001021d */
[----:B----4-:R-:W-:-:S04]  /*ca40*/  @!P1 IADD3 R24, P0, R20, R0, RZ ;  /* 0x0000000014189210 */ /* 0x010fc80007f1e0ff */
[----:B------:R-:W-:Y:S02]  /*ca50*/  @!P1 IADD3.X R25, R21, R23, RZ, P0, !PT ;  /* 0x0000001715199210 */ /* 0x000fe400007fe4ff */
[----:B---3--:R-:W-:-:S05]  /*ca60*/  @!P1 IADD3 R22, P0, R2, R0, RZ ;  /* 0x0000000002169210 */ /* 0x008fca0007f1e0ff */
        /* <DEDUP_REMOVED lines=10> */
[----:B------:R-:W-:Y:S01]  /*cb10*/  CS2R R78, SRZ ;  /* 0x00000000004e7805 */ /* 0x000fe2000001ff00 */
[----:B------:R-:W-:Y:S01]  /*cb20*/  CS2R R76, SRZ ;  /* 0x00000000004c7805 */ /* 0x000fe2000001ff00 */
[----:B------:R-:W-:Y:S01]  /*cb30*/  CS2R R50, SRZ ;  /* 0x0000000000327805 */ /* 0x000fe2000001ff00 */
[----:B------:R-:W-:Y:S01]  /*cb40*/  CS2R R48, SRZ ;  /* 0x0000000000307805 */ /* 0x000fe2000001ff00 */
[----:B------:R-:W-:Y:S01]  /*cb50*/  CS2R R54, SRZ ;  /* 0x0000000000367805 */ /* 0x000fe2000001ff00 */
[----:B------:R-:W-:-:S04]  /*cb60*/  CS2R R52, SRZ ;  /* 0x0000000000347805 */ /* 0x000fc8000001ff00 */
[----:B------:R1:W5:Y:S01]  /*cb70*/  @!P1 LD.E.128 R48, [R24.64] ;  /* 0x0000000618309980 */ /* 0x000362000c101d00 */
[----:B------:R-:W-:-:S03]  /*cb80*/  @!P0 IMAD.SHL.U32 R0, R85, 0x8, RZ ;  /* 0x0000000855008824 */ /* 0x000fc600078e00ff */
[----:B------:R1:W5:Y:S01]  /*cb90*/  @!P1 LD.E.128 R52, [R22.64] ;  /* 0x0000000616349980 */ /* 0x000362000c101d00 */
[----:B------:R-:W-:-:S04]  /*cba0*/  @!P0 IMAD.WIDE R20, R0, 0x2, R20 ;  /* 0x0000000200148825 */ /* 0x000fc800078e0214 */
[----:B------:R-:W-:Y:S01]  /*cbb0*/  @!P0 IMAD.WIDE R2, R0, 0x2, R2 ;  /* 0x0000000200028825 */ /* 0x000fe200078e0202 */
[----:B------:R1:W5:Y:S04]  /*cbc0*/  @!P0 LD.E.128 R80, [R20.64] ;  /* 0x0000000614508980 */ /* 0x000368000c101d00 */
[----:B------:R1:W5:Y:S02]  /*cbd0*/  @!P0 LD.E.128 R76, [R2.64] ;  /* 0x00000006024c8980 */ /* 0x000364000c101d00 */
.L_x_681:
[----:B--2---:R-:W-:Y:S05]  /*cbe0*/  BSYNC B0 ;  /* 0x0000000000007941 */ /* 0x004fea0003800000 */
.L_x_680:
[----:B-----5:R-:W-:Y:S01]  /*cbf0*/  IMAD.MOV.U32 R0, RZ, RZ, R82 ;  /* 0x000000ffff007224 */ /* 0x020fe200078e0052 */
[----:B------:R-:W-:-:S04]  /*cc00*/  DEPBAR.LE SB0, 0x1 ;  /* 0x000080400000791a */ /* 0x000fc80000000000 */
[----:B-1--4-:R-:W-:Y:S01]  /*cc10*/  IMAD.MOV.U32 R20, RZ, RZ, R83 ;  /* 0x000000ffff147224 */ /* 0x012fe200078e0053 */
[----:B------:R-:W-:Y:S01]  /*cc20*/  BSSY B1, `(.L_x_682) ;  /* 0x000016b000017945 */ /* 0x000fe20003800000 */
[----:B------:R-:W-:Y:S02]  /*cc30*/  IMAD.MOV.U32 R3, RZ, RZ, R80 ;  /* 0x000000ffff037224 */ /* 0x000fe400078e0050 */
[----:B---3--:R-:W-:Y:S01]  /*cc40*/  IMAD.MOV.U32 R2, RZ, RZ, R81 ;  /* 0x000000ffff027224 */ /* 0x008fe200078e0051 */
[----:B------:R-:W-:Y:S01]  /*cc50*/  PRMT R110, R20, 0x5410, R0 ;  /* 0x00005410146e7816 */ /* 0x000fe20000000000 */
[----:B------:R-:W-:Y:S01]  /*cc60*/  IMAD.MOV.U32 R0, RZ, RZ, R66 ;  /* 0x000000ffff007224 */ /* 0x000fe200078e0042 */
[----:B------:R-:W-:Y:S01]  /*cc70*/  PRMT R109, R109, 0x5410, R3 ;  /* 0x000054106d6d7816 */ /* 0x000fe20000000003 */
[----:B------:R-:W-:Y:S01]  /*cc80*/  IMAD.MOV.U32 R20, RZ, RZ, R67 ;  /* 0x000000ffff147224 */ /* 0x000fe200078e0043 */
[----:B------:R-:W-:Y:S01]  /*cc90*/  PRMT R108, R2, 0x7610, R108 ;  /* 0x00007610026c7816 */ /* 0x000fe2000000006c */
[----:B------:R-:W-:Y:S01]  /*cca0*/  IMAD.MOV.U32 R3, RZ, RZ, R64 ;  /* 0x000000ffff037224 */ /* 0x000fe200078e0040 */
[----:B------:R-:W-:Y:S01]  /*ccb0*/  PRMT R106, R106, 0x5410, R0 ;  /* 0x000054106a6a7816 */ /* 0x000fe20000000000 */
[----:B------:R-:W-:-:S02]  /*ccc0*/  IMAD.MOV.U32 R0, RZ, RZ, R50 ;  /* 0x000000ffff007224 */ /* 0x000fc400078e0032 */
[----:B------:R-:W-:Y:S01]  /*ccd0*/  IMAD.MOV.U32 R2, RZ, RZ, R65 ;  /* 0x000000ffff027224 */ /* 0x000fe200078e0041 */
[----:B------:R-:W-:Y:S01]  /*cce0*/  PRMT R106, R20, 0x7610, R106 ;  /* 0x00007610146a7816 */ /* 0x000fe2000000006a */
[----:B------:R-:W-:Y:S01]  /*ccf0*/  IMAD.MOV.U32 R20, RZ, RZ, R51 ;  /* 0x000000ffff147224 */ /* 0x000fe200078e0033 */
[----:B------:R-:W-:Y:S02]  /*cd00*/  PRMT R101, R101, 0x5410, R0 ;  /* 0x0000541065657816 */ /* 0x000fe40000000000 */
[----:B------:R-:W-:Y:S01]  /*cd10*/  PRMT R105, R105, 0x5410, R3 ;  /* 0x0000541069697816 */ /* 0x000fe20000000003 */
[----:B------:R-:W-:Y:S01]  /*cd20*/  IMAD.MOV.U32 R3, RZ, RZ, R48 ;  /* 0x000000ffff037224 */ /* 0x000fe200078e0030 */
[----:B------:R-:W-:Y:S01]  /*cd30*/  PRMT R101, R20, 0x7610, R101 ;  /* 0x0000761014657816 */ /* 0x000fe20000000065 */
[----:B------:R-:W-:Y:S01]  /*cd40*/  IMAD.MOV.U32 R20, RZ, RZ, R79 ;  /* 0x000000ffff147224 */ /* 0x000fe200078e004f */
[----:B------:R-:W-:Y:S01]  /*cd50*/  PRMT R104, R2, 0x7610, R104 ;  /* 0x0000761002687816 */ /* 0x000fe20000000068 */
[----:B------:R-:W-:Y:S01]  /*cd60*/  IMAD.MOV.U32 R2, RZ, RZ, R49 ;  /* 0x000000ffff027224 */ /* 0x000fe200078e0031 */
[----:B------:R-:W-:-:S02]  /*cd70*/  MOV R0, R78 ;  /* 0x0000004e00007202 */ /* 0x000fc40000000f00 */
[----:B------:R-:W-:Y:S02]  /*cd80*/  PRMT R109, R20, 0x7610, R109 ;  /* 0x00007610146d7816 */ /* 0x000fe4000000006d */
[----:B------:R-:W-:Y:S02]  /*cd90*/  IADD3 R20, -R242, R30, RZ ;  /* 0x0000001ef2147210 */ /* 0x000fe40007ffe1ff */
[----:B------:R-:W-:Y:S01]  /*cda0*/  PRMT R100, R100, 0x5410, R3 ;  /* 0x0000541064647816 */ /* 0x000fe20000000003 */
[----:B------:R-:W-:Y:S01]  /*cdb0*/  IMAD.MOV.U32 R3, RZ, RZ, R76 ;  /* 0x000000ffff037224 */ /* 0x000fe200078e004c */
[----:B------:R-:W-:Y:S01]  /*cdc0*/  IMNMX R84, R20, 0x80, PT ;  /* 0x0000008014547817 */ /* 0x000fe20003800200 */
[----:B------:R-:W-:Y:S01]  /*cdd0*/  IMAD.MOV.U32 R20, RZ, RZ, R54 ;  /* 0x000000ffff147224 */ /* 0x000fe200078e0036 */
[----:B------:R-:W-:Y:S01]  /*cde0*/  PRMT R99, R2, 0x7610, R99 ;  /* 0x0000761002637816 */ /* 0x000fe20000000063 */
[----:B------:R-:W-:Y:S01]  /*cdf0*/  IMAD.MOV.U32 R2, RZ, RZ, R77 ;  /* 0x000000ffff027224 */ /* 0x000fe200078e004d */
[----:B------:R-:W-:Y:S01]  /*ce00*/  PRMT R108, R108, 0x5410, R0 ;  /* 0x000054106c6c7816 */ /* 0x000fe20000000000 */
[----:B------:R-:W-:Y:S01]  /*ce10*/  IMAD.MOV.U32 R0, RZ, RZ, R70 ;  /* 0x000000ffff007224 */ /* 0x000fe200078e0046 */
[----:B------:R-:W-:Y:S01]  /*ce20*/  BAR.SYNC.DEFER_BLOCKING 0x0 ;  /* 0x0000000000007b1d */ /* 0x000fe20000010000 */
[----:B------:R-:W-:-:S02]  /*ce30*/  ISETP.GE.AND P0, PT, R241, R84, PT ;  /* 0x00000054f100720c */ /* 0x000fc40003f06270 */
[----:B------:R-:W-:Y:S01]  /*ce40*/  PRMT R107, R2, 0x5410, R3 ;  /* 0x00005410026b7816 */ /* 0x000fe20000000003 */
[----:B------:R-:W-:Y:S01]  /*ce50*/  IMAD.MOV.U32 R3, RZ, RZ, R71 ;  /* 0x000000ffff037224 */ /* 0x000fe200078e0047 */
[----:B------:R-:W-:Y:S01]  /*ce60*/  PRMT R104, R104, 0x5410, R0 ;  /* 0x0000541068687816 */ /* 0x000fe20000000000 */
[----:B------:R-:W-:Y:S01]  /*ce70*/  IMAD.MOV.U32 R2, RZ, RZ, R68 ;  /* 0x000000ffff027224 */ /* 0x000fe200078e0044 */
[----:B------:R-:W-:Y:S01]  /*ce80*/  PRMT R99, R99, 0x5410, R20 ;  /* 0x0000541063637816 */ /* 0x000fe20000000014 */
[----:B------:R-:W-:Y:S01]  /*ce90*/  IMAD.MOV.U32 R0, RZ, RZ, R69 ;  /* 0x000000ffff007224 */ /* 0x000fe200078e0045 */
[----:B------:R-:W-:Y:S01]  /*cea0*/  PRMT R105, R3, 0x7610, R105 ;  /* 0x0000761003697816 */ /* 0x000fe20000000069 */
[----:B------:R-:W-:-:S03]  /*ceb0*/  IMAD.MOV.U32 R3, RZ, RZ, R55 ;  /* 0x000000ffff037224 */ /* 0x000fc600078e0037 */
[----:B------:R-:W-:Y:S01]  /*cec0*/  PRMT R103, R0, 0x5410, R2 ;  /* 0x0000541000677816 */ /* 0x000fe20000000002 */
[----:B------:R-:W-:Y:S01]  /*ced0*/  IMAD.MOV.U32 R2, RZ, RZ, R52 ;  /* 0x000000ffff027224 */ /* 0x000fe200078e0034 */
[----:B------:R-:W-:Y:S01]  /*cee0*/  PRMT R100, R3, 0x7610, R100 ;  /* 0x0000761003647816 */ /* 0x000fe20000000064 */
[----:B------:R-:W-:-:S03]  /*cef0*/  IMAD.MOV.U32 R0, RZ, RZ, R53 ;  /* 0x000000ffff007224 */ /* 0x000fc600078e0035 */
[----:B------:R-:W-:Y:S02]  /*cf00*/  PRMT R98, R98, 0x5410, R2 ;  /* 0x0000541062627816 */ /* 0x000fe40000000002 */
[----:B------:R-:W-:Y:S01]  /*cf10*/  PRMT R97, R97, 0x5410, R0 ;  /* 0x0000541061617816 */ /* 0x000fe20000000000 */
[----:B------:R-:W-:Y:S05]  /*cf20*/  @P0 BRA `(.L_x_683) ;  /* 0x000013a000000947 */ /* 0x000fea0003800000 */
[----:B------:R1:W5:Y:S04]  /*cf30*/  LDL R119, [R1+0x10] ;  /* 0x0000100001777983 */ /* 0x0003680000100800 */
[----:B------:R1:W5:Y:S01]  /*cf40*/  LDL R118, [R1+0x14] ;  /* 0x0000140001767983 */ /* 0x0003620000100800 */
[----:B------:R-:W-:Y:S01]  /*cf50*/  ISETP.GE.AND P0, PT, R128, c[0x0][0x27c], PT ;  /* 0x00009f0080007a0c */ /* 0x000fe20003f06270 */
[----:B------:R-:W-:-:S12]  /*cf60*/  BSSY B0, `(.L_x_684) ;  /* 0x0000064000007945 */ /* 0x000fd80003800000 */
[----:B------:R-:W-:Y:S05]  /*cf70*/  @P0 BRA `(.L_x_685) ;  /* 0x0000062000000947 */ /* 0x000fea0003800000 */
[----:B------:R-:W-:Y:S02]  /*cf80*/  MOV R3, c[0x0][0x27c] ;  /* 0x00009f0000037a02 */ /* 0x000fe40000000f00 */
[----:B-----5:R-:W-:Y:S02]  /*cf90*/  LOP3.LUT R0, R119, 0x38, R128, 0xf8, !PT ;  /* 0x0000003877007812 */ /* 0x020fe400078ef880 */
[----:B------:R-:W-:Y:S02]  /*cfa0*/  LEA.HI R3, R3, R117, RZ, 0x1d ;  /* 0x0000007503037211 */ /* 0x000fe400078fe8ff */
[----:B------:R-:W-:Y:S02]  /*cfb0*/  SHF.R.U64 R62, R4, 0x10, R5 ;  /* 0x00000010043e7819 */ /* 0x000fe40000001205 */
[----:B------:R-:W-:Y:S02]  /*cfc0*/  SHF.R.S32.HI R20, RZ, 0x1f, R3 ;  /* 0x0000001fff147819 */ /* 0x000fe40000011403 */
[----:B------:R-:W-:-:S02]  /*cfd0*/  SHF.L.U32 R2, R3, 0x3, RZ ;  /* 0x0000000303027819 */ /* 0x000fc400000006ff */
[----:B------:R-:W-:Y:S02]  /*cfe0*/  LEA.HI R20, R20, R3, RZ, 0x3 ;  /* 0x0000000314147211 */ /* 0x000fe400078f18ff */
[----:B------:R-:W-:Y:S02]  /*cff0*/  LOP3.LUT R3, R139, R0, R118, 0xf6, !PT ;  /* 0x000000008b037212 */ /* 0x000fe400078ef676 */
[----:B------:R-:W-:Y:S02]  /*d000*/  LOP3.LUT R2, R119, 0x38, R2, 0xf8, !PT ;  /* 0x0000003877027812 */ /* 0x000fe400078ef802 */
[----:B------:R-:W-:Y:S02]  /*d010*/  SHF.L.U32 R0, R20, 0xa, RZ ;  /* 0x0000000a14007819 */ /* 0x000fe400000006ff */
[----:B------:R-:W-:Y:S02]  /*d020*/  LOP3.LUT R2, R2, R118, RZ, 0x3c, !PT ;  /* 0x0000007602027212 */ /* 0x000fe400078e3cff */
[----:B------:R-:W-:-:S02]  /*d030*/  LOP3.LUT R0, R0, 0x7fffe000, RZ, 0xc0, !PT ;  /* 0x7fffe00000007812 */ /* 0x000fc400078ec0ff */
[----:B------:R-:W-:Y:S02]  /*d040*/  LEA R34, R3, 0xc100, 0x1 ;  /* 0x0000c10003227811 */ /* 0x000fe400078e08ff */
[----:B------:R-:W-:Y:S02]  /*d050*/  IADD3 R0, R2, R0, R139 ;  /* 0x0000000002007210 */ /* 0x000fe40007ffe08b */
[----:B------:R-:W-:Y:S01]  /*d060*/  SHF.R.U32.HI R4, RZ, 0x10, R5 ;  /* 0x00000010ff047819 */ /* 0x000fe20000011605 */
[----:B------:R-:W2:Y:S01]  /*d070*/  LDS.128 R20, [R34] ;  /* 0x0000000022147984 */ /* 0x000ea20000000c00 */
[----:B------:R-:W-:Y:S01]  /*d080*/  SHF.L.U32 R33, R0, 0x1, RZ ;  /* 0x0000000100217819 */ /* 0x000fe200000006ff */
[----:B------:R-:W-:Y:S01]  /*d090*/  HADD2.F32 R0, -RZ, R45.H0_H0 ;  /* 0x2000002dff007230 */ /* 0x000fe20000004100 */
[----:B------:R-:W-:Y:S02]  /*d0a0*/  SHF.R.U32.HI R35, RZ, 0x10, R13 ;  /* 0x00000010ff237819 */ /* 0x000fe4000001160d */
[--C-:B------:R-:W-:Y:S01]  /*d0b0*/  SHF.R.U64 R59, R6, 0x10, R7.reuse ;  /* 0x00000010063b7819 */ /* 0x100fe20000001207 */
[----:B------:R-:W3:Y:S01]  /*d0c0*/  LDS.128 R24, [R33+0xc100] ;  /* 0x00c1000021187984 */ /* 0x000ee20000000c00 */
[----:B------:R-:W-:Y:S01]  /*d0d0*/  SHF.R.U32.HI R44, RZ, 0x10, R7 ;  /* 0x00000010ff2c7819 */ /* 0x000fe20000011607 */
[----:B------:R-:W-:Y:S01]  /*d0e0*/  HADD2.F32 R7, -RZ, R46.H0_H0 ;  /* 0x2000002eff077230 */ /* 0x000fe20000004100 */
[----:B------:R-:W-:Y:S01]  /*d0f0*/  SHF.R.U64 R72, R12, 0x10, R13 ;  /* 0x000000100c487819 */ /* 0x000fe2000000120d */
[----:B------:R-:W-:Y:S01]  /*d100*/  HADD2.F32 R75, -RZ, R35.H0_H0 ;  /* 0x20000023ff4b7230 */ /* 0x000fe20000004100 */
[----:B------:R-:W-:-:S02]  /*d110*/  SHF.R.U64 R63, R14, 0x10, R15 ;  /* 0x000000100e3f7819 */ /* 0x000fc4000000120f */
[----:B------:R-:W-:Y:S01]  /*d120*/  SHF.R.U32.HI R57, RZ, 0x10, R15 ;  /* 0x00000010ff397819 */ /* 0x000fe2000001160f */
[----:B--2---:R-:W-:Y:S02]  /*d130*/  HADD2.F32 R32, -RZ, R21.H0_H0 ;  /* 0x20000015ff207230 */ /* 0x004fe40000004100 */
[--C-:B------:R-:W-:Y:S02]  /*d140*/  HADD2.F32 R31, -RZ, R20.reuse.H0_H0 ;  /* 0x20000014ff1f7230 */ /* 0x100fe40000004100 */
[----:B------:R-:W-:Y:S01]  /*d150*/  HADD2.F32 R29, -RZ, R20.H1_H1 ;  /* 0x30000014ff1d7230 */ /* 0x000fe20000004100 */
[-C--:B------:R-:W-:Y:S01]  /*d160*/  FMUL.FTZ R6, R32, R0.reuse ;  /* 0x0000000020067220 */ /* 0x080fe20000410000 */
[----:B---3--:R-:W-:Y:S02]  /*d170*/  HADD2.F32 R3, -RZ, R25.H0_H0 ;  /* 0x20000019ff037230 */ /* 0x008fe40000004100 */
[--C-:B------:R-:W-:Y:S02]  /*d180*/  HADD2.F32 R5, -RZ, R24.reuse.H0_H0 ;  /* 0x20000018ff057230 */ /* 0x100fe40000004100 */
[----:B------:R-:W-:Y:S01]  /*d190*/  HADD2.F32 R20, -RZ, R24.H1_H1 ;  /* 0x30000018ff147230 */ /* 0x000fe20000004100 */
[C---:B------:R-:W-:Y:S01]  /*d1a0*/  FMUL.FTZ R47, R3.reuse, R0 ;  /* 0x00000000032f7220 */ /* 0x040fe20000410000 */
[----:B------:R-:W-:Y:S01]  /*d1b0*/  HADD2.F32 R30, -RZ, R21.H1_H1 ;  /* 0x30000015ff1e7230 */ /* 0x000fe20000004100 */
[----:B------:R-:W-:Y:S01]  /*d1c0*/  FFMA.FTZ R61, R3, R7, R6 ;  /* 0x00000007033d7223 */ /* 0x000fe20000010006 */
[----:B------:R-:W-:-:S02]  /*d1d0*/  HADD2.F32 R24, -RZ, R4.H0_H0 ;  /* 0x20000004ff187230 */ /* 0x000fc40000004100 */
[----:B------:R-:W-:Y:S02]  /*d1e0*/  HADD2.F32 R2, -RZ, R25.H1_H1 ;  /* 0x30000019ff027230 */ /* 0x000fe40000004100 */
[----:B------:R-:W-:Y:S01]  /*d1f0*/  HADD2.F32 R4, -RZ, R45.H1_H1 ;  /* 0x3000002dff047230 */ /* 0x000fe20000004100 */
[-C--:B------:R-:W-:Y:S01]  /*d200*/  FMUL.FTZ R0, R30, R24.reuse ;  /* 0x000000181e007220 */ /* 0x080fe20000410000 */
[----:B------:R-:W-:Y:S01]  /*d210*/  HADD2.F32 R6, -RZ, R46.H1_H1 ;  /* 0x3000002eff067230 */ /* 0x000fe20000004100 */
[C---:B------:R-:W-:Y:S01]  /*d220*/  FMUL.FTZ R46, R2.reuse, R24 ;  /* 0x00000018022e7220 */ /* 0x040fe20000410000 */
[----:B------:R-:W-:Y:S01]  /*d230*/  HADD2.F32 R21, -RZ, R23.H0_H0 ;  /* 0x20000017ff157230 */ /* 0x000fe20000004100 */
[-C--:B------:R-:W-:Y:S01]  /*d240*/  FMUL.FTZ R3, R31, R4.reuse ;  /* 0x000000041f037220 */ /* 0x080fe20000410000 */
[----:B------:R-:W-:Y:S01]  /*d250*/  HADD2.F32 R13, -RZ, R27.H0_H0 ;  /* 0x2000001bff0d7230 */ /* 0x000fe20000004100 */
[----:B------:R-:W-:Y:S01]  /*d260*/  FFMA.FTZ R60, R2, R75, R0 ;  /* 0x0000004b023c7223 */ /* 0x000fe20000010000 */
[----:B------:R-:W-:Y:S01]  /*d270*/  HADD2.F32 R0, -RZ, R58.H0_H0 ;  /* 0x2000003aff007230 */ /* 0x000fe20000004100 */
[C---:B------:R-:W-:Y:S01]  /*d280*/  FMUL.FTZ R45, R5.reuse, R4 ;  /* 0x00000004052d7220 */ /* 0x040fe20000410000 */
[----:B------:R-:W-:Y:S01]  /*d290*/  HADD2.F32 R2, -RZ, R56.H0_H0 ;  /* 0x20000038ff027230 */ /* 0x000fe20000004100 */
[----:B------:R-:W-:Y:S01]  /*d2a0*/  FFMA.FTZ R56, R5, R6, R3 ;  /* 0x0000000605387223 */ /* 0x000fe20000010003 */
[----:B------:R-:W-:Y:S01]  /*d2b0*/  HADD2.F32 R3, -RZ, R58.H1_H1 ;  /* 0x3000003aff037230 */ /* 0x000fe20000004100 */
[-C--:B------:R-:W-:Y:S01]  /*d2c0*/  FMUL.FTZ R5, R21, R0.reuse ;  /* 0x0000000015057220 */ /* 0x080fe20000410000 */
[----:B------:R-:W-:Y:S01]  /*d2d0*/  HADD2.F32 R28, -RZ, R22.H0_H0 ;  /* 0x20000016ff1c7230 */ /* 0x000fe20000004100 */
[----:B------:R-:W-:Y:S01]  /*d2e0*/  FMUL.FTZ R25, R13, R0 ;  /* 0x000000000d197220 */ /* 0x000fe20000410000 */
[----:B------:R-:W-:-:S02]  /*d2f0*/  HADD2.F32 R15, -RZ, R26.H0_H0 ;  /* 0x2000001aff0f7230 */ /* 0x000fc40000004100 */
[----:B------:R-:W-:Y:S01]  /*d300*/  HADD2.F32 R14, -RZ, R26.H1_H1 ;  /* 0x3000001aff0e7230 */ /* 0x000fe20000004100 */
[-C--:B------:R-:W-:Y:S01]  /*d310*/  FMUL.FTZ R24, R28, R2.reuse ;  /* 0x000000021c187220 */ /* 0x080fe20000410000 */
[----:B------:R-:W-:Y:S01]  /*d320*/  HADD2.F32 R12, -RZ, R27.H1_H1 ;  /* 0x3000001bff0c7230 */ /* 0x000fe20000004100 */
[-C--:B------:R-:W-:Y:S01]  /*d330*/  FFMA.FTZ R27, R13, R3.reuse, R5 ;  /* 0x000000030d1b7223 */ /* 0x080fe20000010005 */
[----:B------:R-:W-:Y:S01]  /*d340*/  HADD2.F32 R23, -RZ, R23.H1_H1 ;  /* 0x30000017ff177230 */ /* 0x000fe20000004100 */
[----:B------:R-:W-:Y:S01]  /*d350*/  FMUL.FTZ R35, R15, R2 ;  /* 0x000000020f237220 */ /* 0x000fe20000410000 */
[----:B------:R-:W-:Y:S01]  /*d360*/  HADD2.F32 R26, -RZ, R44.H0_H0 ;  /* 0x2000002cff1a7230 */ /* 0x000fe20000004100 */
[----:B------:R-:W-:Y:S01]  /*d370*/  FFMA.FTZ R3, R21, R3, -R25 ;  /* 0x0000000315037223 */ /* 0x000fe20000010819 */
[----:B------:R-:W-:Y:S02]  /*d380*/  HADD2.F32 R5, -RZ, R62.H0_H0 ;  /* 0x2000003eff057230 */ /* 0x000fe40000004100 */
[----:B------:R-:W-:Y:S01]  /*d390*/  HADD2.F32 R4, -RZ, R73.H0_H0 ;  /* 0x20000049ff047230 */ /* 0x000fe20000004100 */
[----:B------:R-:W-:Y:S01]  /*d3a0*/  FMUL.FTZ R0, R23, R26 ;  /* 0x0000001a17007220 */ /* 0x000fe20000410000 */
[----:B------:R-:W-:Y:S01]  /*d3b0*/  HADD2.F32 R73, -RZ, R57.H0_H0 ;  /* 0x20000039ff497230 */ /* 0x000fe20000004100 */
[----:B------:R-:W-:Y:S01]  /*d3c0*/  FMUL.FTZ R2, R29, R5 ;  /* 0x000000051d027220 */ /* 0x000fe20000410000 */
[----:B------:R-:W-:Y:S01]  /*d3d0*/  HADD2.F32 R13, -RZ, R59.H0_H0 ;  /* 0x2000003bff0d7230 */ /* 0x000fe20000004100 */
[----:B------:R-:W-:Y:S01]  /*d3e0*/  FFMA.FTZ R58, R15, R4, R24 ;  /* 0x000000040f3a7223 */ /* 0x000fe20000010018 */
[----:B------:R-:W-:Y:S01]  /*d3f0*/  HADD2.F32 R22, -RZ, R22.H1_H1 ;  /* 0x30000016ff167230 */ /* 0x000fe20000004100 */
[C---:B------:R-:W-:Y:S01]  /*d400*/  FMUL.FTZ R15, R12.reuse, R26 ;  /* 0x0000001a0c0f7220 */ /* 0x040fe20000410000 */
[----:B------:R-:W-:Y:S01]  /*d410*/  HADD2.F32 R59, -RZ, R72.H0_H0 ;  /* 0x20000048ff3b7230 */ /* 0x000fe20000004100 */
[----:B------:R-:W-:Y:S01]  /*d420*/  FFMA.FTZ R24, R12, R73, R0 ;  /* 0x000000490c187223 */ /* 0x000fe20000010000 */
[----:B------:R-:W-:Y:S01]  /*d430*/  HADD2.F32 R57, -RZ, R63.H0_H0 ;  /* 0x2000003fff397230 */ /* 0x000fe20000004100 */
[----:B------:R-:W-:-:S02]  /*d440*/  FMUL.FTZ R0, R22, R13 ;  /* 0x0000000d16007220 */ /* 0x000fc40000410000 */
[C---:B------:R-:W-:Y:S02]  /*d450*/  FFMA.FTZ R26, R20.reuse, R59, R2 ;  /* 0x0000003b141a7223 */ /* 0x040fe40000010002 */
[----:B------:R-:W-:Y:S02]  /*d460*/  FMUL.FTZ R5, R20, R5 ;  /* 0x0000000514057220 */ /* 0x000fe40000410000 */
[C---:B------:R-:W-:Y:S02]  /*d470*/  FMUL.FTZ R2, R14.reuse, R13 ;  /* 0x0000000d0e027220 */ /* 0x040fe40000410000 */
[----:B------:R-:W-:Y:S02]  /*d480*/  FFMA.FTZ R44, R14, R57, R0 ;  /* 0x000000390e2c7223 */ /* 0x000fe40000010000 */
[----:B------:R-:W-:Y:S02]  /*d490*/  FFMA.FTZ R12, R31, R6, -R45 ;  /* 0x000000061f0c7223 */ /* 0x000fe4000001082d */
[----:B------:R-:W-:Y:S01]  /*d4a0*/  FFMA.FTZ R20, R32, R7, -R47 ;  /* 0x0000000720147223 */ /* 0x000fe2000001082f */
[----:B------:R-:W-:Y:S01]  /*d4b0*/  F2FP.PACK_AB R7, R24, R27 ;  /* 0x0000001b1807723e */ /* 0x000fe200000000ff */
[----:B------:R-:W-:-:S02]  /*d4c0*/  FFMA.FTZ R13, R30, R75, -R46 ;  /* 0x0000004b1e0d7223 */ /* 0x000fc4000001082e */
[----:B------:R-:W-:Y:S01]  /*d4d0*/  FFMA.FTZ R14, R28, R4, -R35 ;  /* 0x000000041c0e7223 */ /* 0x000fe20000010823 */
[----:B------:R-:W-:Y:S01]  /*d4e0*/  F2FP.PACK_AB R4, R26, R56 ;  /* 0x000000381a04723e */ /* 0x000fe200000000ff */
[----:B------:R-:W-:Y:S01]  /*d4f0*/  FFMA.FTZ R0, R23, R73, -R15 ;  /* 0x0000004917007223 */ /* 0x000fe2000001080f */
[----:B------:R-:W-:Y:S01]  /*d500*/  F2FP.PACK_AB R13, R13, R20 ;  /* 0x000000140d0d723e */ /* 0x000fe200000000ff */
[----:B------:R-:W-:Y:S01]  /*d510*/  FFMA.FTZ R6, R29, R59, -R5 ;  /* 0x0000003b1d067223 */ /* 0x000fe20000010805 */
[----:B------:R-:W-:Y:S01]  /*d520*/  F2FP.PACK_AB R5, R60, R61 ;  /* 0x0000003d3c05723e */ /* 0x000fe200000000ff */
[----:B------:R-:W-:Y:S01]  /*d530*/  FFMA.FTZ R2, R22, R57, -R2 ;  /* 0x0000003916027223 */ /* 0x000fe20000010802 */
[----:B------:R-:W-:Y:S02]  /*d540*/  F2FP.PACK_AB R15, R0, R3 ;  /* 0x00000003000f723e */ /* 0x000fe400000000ff */
[----:B------:R-:W-:Y:S02]  /*d550*/  F2FP.PACK_AB R12, R6, R12 ;  /* 0x0000000c060c723e */ /* 0x000fe400000000ff */
[----:B------:R-:W-:-:S02]  /*d560*/  F2FP.PACK_AB R14, R2, R14 ;  /* 0x0000000e020e723e */ /* 0x000fc400000000ff */
[----:B------:R-:W-:-:S03]  /*d570*/  F2FP.PACK_AB R6, R44, R58 ;  /* 0x0000003a2c06723e */ /* 0x000fc600000000ff */
[----:B------:R2:W-:Y:S04]  /*d580*/  STS.128 [R34], R12 ;  /* 0x0000000c22007388 */ /* 0x0005e80000000c00 */
[----:B------:R2:W-:Y:S02]  /*d590*/  STS.128 [R33+0xc100], R4 ;  /* 0x00c1000421007388 */ /* 0x0005e40000000c00 */
.L_x_685:
[----:B------:R-:W-:Y:S05]  /*d5a0*/  BSYNC B0 ;  /* 0x0000000000007941 */ /* 0x000fea0003800000 */
.L_x_684:
[----:B------:R-:W-:Y:S01]  /*d5b0*/  ISETP.GE.AND P0, PT, R131, c[0x0][0x27c], PT ;  /* 0x00009f0083007a0c */ /* 0x000fe20003f06270 */
[----:B------:R-:W-:-:S12]  /*d5c0*/  BSSY B0, `(.L_x_686) ;  /* 0x0000068000007945 */ /* 0x000fd80003800000 */
[----:B------:R-:W-:Y:S05]  /*d5d0*/  @P0 BRA `(.L_x_687) ;  /* 0x0000066000000947 */ /* 0x000fea0003800000 */
[----:B------:R-:W-:Y:S02]  /*d5e0*/  MOV R0, c[0x0][0x27c] ;  /* 0x00009f0000007a02 */ /* 0x000fe40000000f00 */
[----:B------:R-:W-:Y:S02]  /*d5f0*/  LEA.HI R2, R87, R131, RZ, 0x6 ;  /* 0x0000008357027211 */ /* 0x000fe400078f30ff */
[----:B------:R-:W-:Y:S02]  /*d600*/  LEA.HI R0, R0, R74, RZ, 0x1d ;  /* 0x0000004a00007211 */ /* 0x000fe400078fe8ff */
[----:B-----5:R-:W-:Y:S02]  /*d610*/  LOP3.LUT R3, R119, 0x38, R88, 0xf8, !PT ;  /* 0x0000003877037812 */ /* 0x020fe400078ef858 */
[----:B------:R-:W-:Y:S02]  /*d620*/  SHF.L.U32 R2, R2, 0x7, RZ ;  /* 0x0000000702027819 */ /* 0x000fe400000006ff */
[----:B--2---:R-:W-:-:S02]  /*d630*/  SHF.R.S32.HI R4, RZ, 0x1f, R0 ;  /* 0x0000001fff047819 */ /* 0x004fc40000011400 */
[----:B------:R-:W-:Y:S02]  /*d640*/  LOP3.LUT R3, R3, R118, RZ, 0x3c, !PT ;  /* 0x0000007603037212 */ /* 0x000fe400078e3cff */
[----:B------:R-:W-:Y:S02]  /*d650*/  LOP3.LUT R2, R2, 0xffffe000, RZ, 0xc0, !PT ;  /* 0xffffe00002027812 */ /* 0x000fe400078ec0ff */
[----:B------:R-:W-:Y:S02]  /*d660*/  SHF.L.U32 R5, R0, 0x3, RZ ;  /* 0x0000000300057819 */ /* 0x000fe400000006ff */
[----:B------:R-:W-:Y:S02]  /*d670*/  LEA.HI R4, R4, R0, RZ, 0x3 ;  /* 0x0000000004047211 */ /* 0x000fe400078f18ff */
[----:B------:R-:W-:Y:S02]  /*d680*/  IADD3 R0, R3, R2, R139 ;  /* 0x0000000203007210 */ /* 0x000fe40007ffe08b */
[----:B------:R-:W-:-:S02]  /*d690*/  LOP3.LUT R3, R119, 0x38, R5, 0xf8, !PT ;  /* 0x0000003877037812 */ /* 0x000fc400078ef805 */
[----:B------:R-:W-:Y:S02]  /*d6a0*/  SHF.L.U32 R2, R4, 0xa, RZ ;  /* 0x0000000a04027819 */ /* 0x000fe400000006ff */
[----:B------:R-:W-:Y:S02]  /*d6b0*/  LEA R27, R0, 0xc100, 0x1 ;  /* 0x0000c100001b7811 */ /* 0x000fe400078e08ff */
[----:B------:R-:W-:Y:S02]  /*d6c0*/  LOP3.LUT R3, R3, R118, RZ, 0x3c, !PT ;  /* 0x0000007603037212 */ /* 0x000fe400078e3cff */
[----:B------:R-:W-:Y:S01]  /*d6d0*/  LOP3.LUT R0, R2, 0x7fffe000, RZ, 0xc0, !PT ;  /* 0x7fffe00002007812 */ /* 0x000fe200078ec0ff */
[----:B------:R-:W2:Y:S01]  /*d6e0*/  LDS.128 R4, [R27] ;  /* 0x000000001b047984 */ /* 0x000ea20000000c00 */
[----:B------:R-:W-:Y:S02]  /*d6f0*/  SHF.R.U32.HI R25, RZ, 0x10, R9 ;  /* 0x00000010ff197819 */ /* 0x000fe40000011609 */
[----:B------:R-:W-:-:S02]  /*d700*/  IADD3 R0, R3, R0, R139 ;  /* 0x0000000003007210 */ /* 0x000fc40007ffe08b */
[--C-:B------:R-:W-:Y:S02]  /*d710*/  SHF.R.U64 R56, R16, 0x10, R17.reuse ;  /* 0x0000001010387819 */ /* 0x100fe40000001211 */
[----:B------:R-:W-:Y:S01]  /*d720*/  SHF.L.U32 R26, R0, 0x1, RZ ;  /* 0x00000001001a7819 */ /* 0x000fe200000006ff */
[----:B------:R-:W-:Y:S01]  /*d730*/  HADD2.F32 R0, -RZ, R86.H0_H0 ;  /* 0x20000056ff007230 */ /* 0x000fe20000004100 */
[----:B------:R-:W-:Y:S02]  /*d740*/  SHF.R.U32.HI R28, RZ, 0x10, R17 ;  /* 0x00000010ff1c7819 */ /* 0x000fe40000011611 */
[--C-:B------:R-:W-:Y:S01]  /*d750*/  SHF.R.U64 R47, R18, 0x10, R19.reuse ;  /* 0x00000010122f7819 */ /* 0x100fe20000001213 */
[----:B------:R-:W3:Y:S01]  /*d760*/  LDS.128 R20, [R26+0xc100] ;  /* 0x00c100001a147984 */ /* 0x000ee20000000c00 */
[----:B------:R-:W-:Y:S01]  /*d770*/  SHF.R.U32.HI R34, RZ, 0x10, R19 ;  /* 0x00000010ff227819 */ /* 0x000fe20000011613 */
[----:B------:R-:W-:Y:S01]  /*d780*/  HADD2.F32 R58, -RZ, R28.H0_H0 ;  /* 0x2000001cff3a7230 */ /* 0x000fe20000004100 */
[----:B------:R-:W-:-:S02]  /*d790*/  SHF.R.U64 R46, R8, 0x10, R9 ;  /* 0x00000010082e7819 */ /* 0x000fc40000001209 */
[--C-:B------:R-:W-:Y:S01]  /*d7a0*/  SHF.R.U32.HI R30, RZ, 0x10, R11.reuse ;  /* 0x00000010ff1e7819 */ /* 0x100fe2000001160b */
[----:B------:R-:W-:Y:S01]  /*d7b0*/  HADD2.F32 R57, -RZ, R34.H0_H0 ;  /* 0x20000022ff397230 */ /* 0x000fe20000004100 */
[----:B------:R-:W-:Y:S01]  /*d7c0*/  SHF.R.U64 R35, R10, 0x10, R11 ;  /* 0x000000100a237819 */ /* 0x000fe2000000120b */
[----:B------:R-:W-:Y:S02]  /*d7d0*/  HADD2.F32 R34, -RZ, R47.H0_H0 ;  /* 0x2000002fff227230 */ /* 0x000fe40000004100 */
[--C-:B--2---:R-:W-:Y:S02]  /*d7e0*/  HADD2.F32 R19, -RZ, R5.reuse.H0_H0 ;  /* 0x20000005ff137230 */ /* 0x104fe40000004100 */
[----:B------:R-:W-:Y:S02]  /*d7f0*/  HADD2.F32 R17, -RZ, R5.H1_H1 ;  /* 0x30000005ff117230 */ /* 0x000fe40000004100 */
[--C-:B------:R-:W-:Y:S02]  /*d800*/  HADD2.F32 R14, -RZ, R7.reuse.H0_H0 ;  /* 0x20000007ff0e7230 */ /* 0x100fe40000004100 */
[----:B------:R-:W-:-:S02]  /*d810*/  HADD2.F32 R13, -RZ, R7.H1_H1 ;  /* 0x30000007ff0d7230 */ /* 0x000fc40000004100 */
[--C-:B------:R-:W-:Y:S02]  /*d820*/  HADD2.F32 R16, -RZ, R6.reuse.H0_H0 ;  /* 0x20000006ff107230 */ /* 0x100fe40000004100 */
[----:B------:R-:W-:Y:S01]  /*d830*/  HADD2.F32 R15, -RZ, R6.H1_H1 ;  /* 0x30000006ff0f7230 */ /* 0x000fe20000004100 */
[-C--:B------:R-:W-:Y:S01]  /*d840*/  FMUL.FTZ R6, R19, R0.reuse ;  /* 0x0000000013067220 */ /* 0x080fe20000410000 */
[----:B---3--:R-:W-:Y:S02]  /*d850*/  HADD2.F32 R3, -RZ, R21.H0_H0 ;  /* 0x20000015ff037230 */ /* 0x008fe40000004100 */
[--C-:B------:R-:W-:Y:S02]  /*d860*/  HADD2.F32 R5, -RZ, R20.reuse.H0_H0 ;  /* 0x20000014ff057230 */ /* 0x100fe40000004100 */
[----:B------:R-:W-:Y:S01]  /*d870*/  HADD2.F32 R12, -RZ, R20.H1_H1 ;  /* 0x30000014ff0c7230 */ /* 0x000fe20000004100 */
[----:B------:R-:W-:Y:S01]  /*d880*/  FMUL.FTZ R32, R3, R0 ;  /* 0x0000000003207220 */ /* 0x000fe20000410000 */
[----:B------:R-:W-:-:S02]  /*d890*/  HADD2.F32 R20, -RZ, R25.H0_H0 ;  /* 0x20000019ff147230 */ /* 0x000fc40000004100 */
[----:B------:R-:W-:Y:S02]  /*d8a0*/  HADD2.F32 R7, -RZ, R89.H0_H0 ;  /* 0x20000059ff077230 */ /* 0x000fe40000004100 */
[--C-:B------:R-:W-:Y:S01]  /*d8b0*/  HADD2.F32 R18, -RZ, R4.reuse.H0_H0 ;  /* 0x20000004ff127230 */ /* 0x100fe20000004100 */
[----:B------:R-:W-:Y:S01]  /*d8c0*/  FMUL.FTZ R0, R17, R20 ;  /* 0x0000001411007220 */ /* 0x000fe20000410000 */
[----:B------:R-:W-:Y:S01]  /*d8d0*/  HADD2.F32 R24, -RZ, R4.H1_H1 ;  /* 0x30000004ff187230 */ /* 0x000fe20000004100 */
[----:B------:R-:W-:Y:S01]  /*d8e0*/  FFMA.FTZ R45, R3, R7, R6 ;  /* 0x00000007032d7223 */ /* 0x000fe20000010006 */
[----:B------:R-:W-:Y:S02]  /*d8f0*/  HADD2.F32 R2, -RZ, R21.H1_H1 ;  /* 0x30000015ff027230 */ /* 0x000fe40000004100 */
[----:B------:R-:W-:Y:S02]  /*d900*/  HADD2.F32 R4, -RZ, R86.H1_H1 ;  /* 0x30000056ff047230 */ /* 0x000fe40000004100 */
[--C-:B------:R-:W-:Y:S01]  /*d910*/  HADD2.F32 R6, -RZ, R90.reuse.H1_H1 ;  /* 0x3000005aff067230 */ /* 0x100fe20000004100 */
[----:B------:R-:W-:Y:S01]  /*d920*/  FFMA.FTZ R44, R2, R58, R0 ;  /* 0x0000003a022c7223 */ /* 0x000fe20000010000 */
[----:B------:R-:W-:Y:S01]  /*d930*/  HADD2.F32 R0, -RZ, R90.H0_H0 ;  /* 0x2000005aff007230 */ /* 0x000fe20000004100 */
[-C--:B------:R-:W-:Y:S01]  /*d940*/  FMUL.FTZ R3, R18, R4.reuse ;  /* 0x0000000412037220 */ /* 0x080fe20000410000 */
[----:B------:R-:W-:Y:S01]  /*d950*/  HADD2.F32 R9, -RZ, R23.H0_H0 ;  /* 0x20000017ff097230 */ /* 0x000fe20000004100 */
[C---:B------:R-:W-:Y:S01]  /*d960*/  FMUL.FTZ R29, R5.reuse, R4 ;  /* 0x00000004051d7220 */ /* 0x040fe20000410000 */
[--C-:B------:R-:W-:Y:S01]  /*d970*/  HADD2.F32 R11, -RZ, R22.reuse.H0_H0 ;  /* 0x20000016ff0b7230 */ /* 0x100fe20000004100 */
[----:B------:R-:W-:Y:S01]  /*d980*/  FFMA.FTZ R33, R5, R6, R3 ;  /* 0x0000000605217223 */ /* 0x000fe20000010003 */
[----:B------:R-:W-:Y:S01]  /*d990*/  HADD2.F32 R3, -RZ, R91.H0_H0 ;  /* 0x2000005bff037230 */ /* 0x000fe20000004100 */
[----:B------:R-:W-:Y:S01]  /*d9a0*/  FMUL.FTZ R5, R14, R0 ;  /* 0x000000000e057220 */ /* 0x000fe20000410000 */
[----:B------:R-:W-:Y:S01]  /*d9b0*/  HADD2.F32 R10, -RZ, R22.H1_H1 ;  /* 0x30000016ff0a7230 */ /* 0x000fe20000004100 */
[----:B------:R-:W-:Y:S01]  /*d9c0*/  FMUL.FTZ R31, R2, R20 ;  /* 0x00000014021f7220 */ /* 0x000fe20000410000 */
[----:B------:R-:W-:Y:S01]  /*d9d0*/  HADD2.F32 R8, -RZ, R23.H1_H1 ;  /* 0x30000017ff087230 */ /* 0x000fe20000004100 */
[C---:B------:R-:W-:Y:S01]  /*d9e0*/  FFMA.FTZ R23, R9.reuse, R3, R5 ;  /* 0x0000000309177223 */ /* 0x040fe20000010005 */
[----:B------:R-:W-:Y:S01]  /*d9f0*/  HADD2.F32 R2, -RZ, R89.H1_H1 ;  /* 0x30000059ff027230 */ /* 0x000fe20000004100 */
[----:B------:R-:W-:Y:S01]  /*da00*/  FMUL.FTZ R21, R9, R0 ;  /* 0x0000000009157220 */ /* 0x000fe20000410000 */
[----:B------:R-:W-:-:S02]  /*da10*/  HADD2.F32 R22, -RZ, R30.H0_H0 ;  /* 0x2000001eff167230 */ /* 0x000fc40000004100 */
[----:B------:R-:W-:Y:S01]  /*da20*/  HADD2.F32 R5, -RZ, R46.H0_H0 ;  /* 0x2000002eff057230 */ /* 0x000fe20000004100 */
[-C--:B------:R-:W-:Y:S01]  /*da30*/  FMUL.FTZ R20, R16, R2.reuse ;  /* 0x0000000210147220 */ /* 0x080fe20000410000 */
[----:B------:R-:W-:Y:S01]  /*da40*/  HADD2.F32 R4, -RZ, R91.H1_H1 ;  /* 0x3000005bff047230 */ /* 0x000fe20000004100 */
[----:B------:R-:W-:Y:S01]  /*da50*/  FMUL.FTZ R25, R11, R2 ;  /* 0x000000020b197220 */ /* 0x000fe20000410000 */
[----:B------:R-:W-:Y:S01]  /*da60*/  HADD2.F32 R9, -RZ, R35.H0_H0 ;  /* 0x20000023ff097230 */ /* 0x000fe20000004100 */
[----:B------:R-:W-:Y:S01]  /*da70*/  FMUL.FTZ R0, R13, R22 ;  /* 0x000000160d007220 */ /* 0x000fe20000410000 */
[----:B------:R-:W-:Y:S01]  /*da80*/  HADD2.F32 R35, -RZ, R56.H0_H0 ;  /* 0x20000038ff237230 */ /* 0x000fe20000004100 */
[----:B------:R-:W-:Y:S02]  /*da90*/  FMUL.FTZ R2, R24, R5 ;  /* 0x0000000518027220 */ /* 0x000fe40000410000 */
[----:B------:R-:W-:Y:S02]  /*daa0*/  FFMA.FTZ R30, R11, R4, R20 ;  /* 0x000000040b1e7223 */ /* 0x000fe40000010014 */
[----:B------:R-:W-:-:S02]  /*dab0*/  FMUL.FTZ R11, R8, R22 ;  /* 0x00000016080b7220 */ /* 0x000fc40000410000 */
[----:B------:R-:W-:Y:S02]  /*dac0*/  FFMA.FTZ R20, R8, R57, R0 ;  /* 0x0000003908147223 */ /* 0x000fe40000010000 */
[----:B------:R-:W-:Y:S02]  /*dad0*/  FMUL.FTZ R0, R15, R9 ;  /* 0x000000090f007220 */ /* 0x000fe40000410000 */
[C---:B------:R-:W-:Y:S02]  /*dae0*/  FFMA.FTZ R22, R12.reuse, R35, R2 ;  /* 0x000000230c167223 */ /* 0x040fe40000010002 */
[----:B------:R-:W-:Y:S02]  /*daf0*/  FMUL.FTZ R5, R12, R5 ;  /* 0x000000050c057220 */ /* 0x000fe40000410000 */
[C---:B------:R-:W-:Y:S02]  /*db00*/  FMUL.FTZ R2, R10.reuse, R9 ;  /* 0x000000090a027220 */ /* 0x040fe40000410000 */
[----:B------:R-:W-:-:S02]  /*db10*/  FFMA.FTZ R28, R10, R34, R0 ;  /* 0x000000220a1c7223 */ /* 0x000fc40000010000 */
[----:B------:R-:W-:Y:S02]  /*db20*/  FFMA.FTZ R8, R18, R6, -R29 ;  /* 0x0000000612087223 */ /* 0x000fe4000001081d */
[----:B------:R-:W-:Y:S01]  /*db30*/  FFMA.FTZ R12, R19, R7, -R32 ;  /* 0x00000007130c7223 */ /* 0x000fe20000010820 */
[----:B------:R-:W-:Y:S01]  /*db40*/  F2FP.PACK_AB R7, R20, R23 ;  /* 0x000000171407723e */ /* 0x000fe200000000ff */
[----:B------:R-:W-:Y:S02]  /*db50*/  FFMA.FTZ R9, R17, R58, -R31 ;  /* 0x0000003a11097223 */ /* 0x000fe4000001081f */
[----:B------:R-:W-:Y:S01]  /*db60*/  FFMA.FTZ R10, R16, R4, -R25 ;  /* 0x00000004100a7223 */ /* 0x000fe20000010819 */
[----:B------:R-:W-:Y:S01]  /*db70*/  F2FP.PACK_AB R4, R22, R33 ;  /* 0x000000211604723e */ /* 0x000fe200000000ff */
[----:B------:R-:W-:Y:S01]  /*db80*/  FFMA.FTZ R3, R14, R3, -R21 ;  /* 0x000000030e037223 */ /* 0x000fe20000010815 */
[----:B------:R-:W-:Y:S01]  /*db90*/  F2FP.PACK_AB R9, R9, R12 ;  /* 0x0000000c0909723e */ /* 0x000fe200000000ff */
[----:B------:R-:W-:-:S02]  /*dba0*/  FFMA.FTZ R0, R13, R57, -R11 ;  /* 0x000000390d007223 */ /* 0x000fc4000001080b */
[----:B------:R-:W-:Y:S01]  /*dbb0*/  FFMA.FTZ R6, R24, R35, -R5 ;  /* 0x0000002318067223 */ /* 0x000fe20000010805 */
[----:B------:R-:W-:Y:S01]  /*dbc0*/  F2FP.PACK_AB R5, R44, R45 ;  /* 0x0000002d2c05723e */ /* 0x000fe200000000ff */
[----:B------:R-:W-:Y:S01]  /*dbd0*/  FFMA.FTZ R2, R15, R34, -R2 ;  /* 0x000000220f027223 */ /* 0x000fe20000010802 */
[----:B------:R-:W-:Y:S02]  /*dbe0*/  F2FP.PACK_AB R11, R0, R3 ;  /* 0x00000003000b723e */ /* 0x000fe400000000ff */
[----:B------:R-:W-:Y:S02]  /*dbf0*/  F2FP.PACK_AB R8, R6, R8 ;  /* 0x000000080608723e */ /* 0x000fe400000000ff */
[----:B------:R-:W-:Y:S02]  /*dc00*/  F2FP.PACK_AB R10, R2, R10 ;  /* 0x0000000a020a723e */ /* 0x000fe400000000ff */
[----:B------:R-:W-:-:S03]  /*dc10*/  F2FP.PACK_AB R6, R28, R30 ;  /* 0x0000001e1c06723e */ /* 0x000fc600000000ff */
[----:B------:R2:W-:Y:S04]  /*dc20*/  STS.128 [R27], R8 ;  /* 0x000000081b007388 */ /* 0x0005e80000000c00 */
[----:B------:R2:W-:Y:S02]  /*dc30*/  STS.128 [R26+0xc100], R4 ;  /* 0x00c100041a007388 */ /* 0x0005e40000000c00 */
.L_x_687:
[----:B------:R-:W-:Y:S05]  /*dc40*/  BSYNC B0 ;  /* 0x0000000000007941 */ /* 0x000fea0003800000 */
.L_x_686:
[----:B------:R-:W-:-:S13]  /*dc50*/  ISETP.GE.AND P0, PT, R130, c[0x0][0x27c], PT ;  /* 0x00009f0082007a0c */ /* 0x000fda0003f06270 */
        /* <DEDUP_REMOVED lines=18> */
[----:B------:R-:W-:Y:S01]  /*dd80*/  HADD2.F32 R2, -RZ, R94.H0_H0 ;  /* 0x2000005eff027230 */ /* 0x000fe20000004100 */
[----:B------:R-:W-:Y:S02]  /*dd90*/  SHF.R.U32.HI R22, RZ, 0x10, R41 ;  /* 0x00000010ff167819 */ /* 0x000fe40000011629 */
[----:B------:R-:W-:-:S02]  /*dda0*/  IADD3 R0, R3, R0, R139 ;  /* 0x0000000003007210 */ /* 0x000fc40007ffe08b */
[----:B------:R-:W-:Y:S02]  /*ddb0*/  SHF.R.U32.HI R23, RZ, 0x10, R39 ;  /* 0x00000010ff177819 */ /* 0x000fe40000011627 */
[----:B------:R-:W-:Y:S02]  /*ddc0*/  SHF.L.U32 R21, R0, 0x1, RZ ;  /* 0x0000000100157819 */ /* 0x000fe400000006ff */
[--C-:B------:R-:W-:Y:S01]  /*ddd0*/  SHF.R.U32.HI R0, RZ, 0x10, R37.reuse ;  /* 0x00000010ff007819 */ /* 0x100fe20000011625 */
[----:B------:R-:W-:Y:S01]  /*dde0*/  HADD2.F32 R23, -RZ, R23.H0_H0 ;  /* 0x20000017ff177230 */ /* 0x000fe20000004100 */
[----:B------:R-:W-:Y:S01]  /*ddf0*/  SHF.R.U64 R31, R36, 0x10, R37 ;  /* 0x00000010241f7819 */ /* 0x000fe20000001225 */
[----:B------:R-:W3:Y:S01]  /*de00*/  LDS.128 R8, [R21+0xc100] ;  /* 0x00c1000015087984 */ /* 0x000ee20000000c00 */
[----:B------:R-:W-:Y:S01]  /*de10*/  SHF.R.U64 R40, R40, 0x10, R41 ;  /* 0x0000001028287819 */ /* 0x000fe20000001229 */
[----:B------:R-:W-:Y:S01]  /*de20*/  HADD2.F32 R25, -RZ, R0.H0_H0 ;  /* 0x20000000ff197230 */ /* 0x000fe20000004100 */
[----:B------:R-:W-:Y:S01]  /*de30*/  SHF.R.U32.HI R24, RZ, 0x10, R43 ;  /* 0x00000010ff187819 */ /* 0x000fe2000001162b */
[----:B------:R-:W-:Y:S01]  /*de40*/  HADD2.F32 R0, -RZ, R94.H1_H1 ;  /* 0x3000005eff007230 */ /* 0x000fe20000004100 */
[----:B------:R-:W-:Y:S01]  /*de50*/  SHF.R.U64 R26, R38, 0x10, R39 ;  /* 0x00000010261a7819 */ /* 0x000fe20000001227 */
[----:B------:R-:W-:Y:S01]  /*de60*/  HADD2.F32 R41, -RZ, R22.H0_H0 ;  /* 0x20000016ff297230 */ /* 0x000fe20000004100 */
[----:B------:R-:W-:Y:S01]  /*de70*/  SHF.R.U64 R37, R42, 0x10, R43 ;  /* 0x000000102a257819 */ /* 0x000fe2000000122b */
[----:B------:R-:W-:-:S02]  /*de80*/  HADD2.F32 R39, -RZ, R24.H0_H0 ;  /* 0x20000018ff277230 */ /* 0x000fc40000004100 */
[----:B------:R-:W-:Y:S02]  /*de90*/  HADD2.F32 R38, -RZ, R40.H0_H0 ;  /* 0x20000028ff267230 */ /* 0x000fe40000004100 */
[----:B------:R-:W-:Y:S02]  /*dea0*/  HADD2.F32 R37, -RZ, R37.H0_H0 ;  /* 0x20000025ff257230 */ /* 0x000fe40000004100 */
[--C-:B--2---:R-:W-:Y:S02]  /*deb0*/  HADD2.F32 R20, -RZ, R5.reuse.H0_H0 ;  /* 0x20000005ff147230 */ /* 0x104fe40000004100 */
[----:B------:R-:W-:Y:S02]  /*dec0*/  HADD2.F32 R19, -RZ, R5.H1_H1 ;  /* 0x30000005ff137230 */ /* 0x000fe40000004100 */
[--C-:B------:R-:W-:Y:S02]  /*ded0*/  HADD2.F32 R17, -RZ, R4.reuse.H0_H0 ;  /* 0x20000004ff117230 */ /* 0x100fe40000004100 */
[----:B------:R-:W-:-:S02]  /*dee0*/  HADD2.F32 R15, -RZ, R4.H1_H1 ;  /* 0x30000004ff0f7230 */ /* 0x000fc40000004100 */
[--C-:B------:R-:W-:Y:S02]  /*def0*/  HADD2.F32 R18, -RZ, R7.reuse.H0_H0 ;  /* 0x20000007ff127230 */ /* 0x100fe40000004100 */
[----:B------:R-:W-:Y:S02]  /*df00*/  HADD2.F32 R16, -RZ, R7.H1_H1 ;  /* 0x30000007ff107230 */ /* 0x000fe40000004100 */
[--C-:B------:R-:W-:Y:S02]  /*df10*/  HADD2.F32 R14, -RZ, R6.reuse.H0_H0 ;  /* 0x20000006ff0e7230 */ /* 0x100fe40000004100 */
[--C-:B---3--:R-:W-:Y:S02]  /*df20*/  HADD2.F32 R5, -RZ, R9.reuse.H0_H0 ;  /* 0x20000009ff057230 */ /* 0x108fe40000004100 */
[----:B------:R-:W-:Y:S02]  /*df30*/  HADD2.F32 R4, -RZ, R9.H1_H1 ;  /* 0x30000009ff047230 */ /* 0x000fe40000004100 */
[----:B------:R-:W-:Y:S01]  /*df40*/  HADD2.F32 R13, -RZ, R6.H1_H1 ;  /* 0x30000006ff0d7230 */ /* 0x000fe20000004100 */
[----:B------:R-:W-:Y:S01]  /*df50*/  FMUL.FTZ R34, R5, R2 ;  /* 0x0000000205227220 */ /* 0x000fe20000410000 */
[--C-:B------:R-:W-:Y:S01]  /*df60*/  HADD2.F32 R12, -RZ, R8.reuse.H0_H0 ;  /* 0x20000008ff0c7230 */ /* 0x100fe20000004100 */
[----:B------:R-:W-:Y:S01]  /*df70*/  FMUL.FTZ R32, R4, R25 ;  /* 0x0000001904207220 */ /* 0x000fe20000410000 */
[----:B------:R-:W-:-:S02]  /*df80*/  HADD2.F32 R9, -RZ, R8.H1_H1 ;  /* 0x30000008ff097230 */ /* 0x000fc40000004100 */
[--C-:B------:R-:W-:Y:S02]  /*df90*/  HADD2.F32 R8, -RZ, R10.reuse.H0_H0 ;  /* 0x2000000aff087230 */ /* 0x100fe40000004100 */
[----:B------:R-:W-:Y:S01]  /*dfa0*/  HADD2.F32 R7, -RZ, R10.H1_H1 ;  /* 0x3000000aff077230 */ /* 0x000fe20000004100 */
[----:B------:R-:W-:Y:S01]  /*dfb0*/  FMUL.FTZ R10, R20, R2 ;  /* 0x00000002140a7220 */ /* 0x000fe20000410000 */
[----:B------:R-:W-:Y:S01]  /*dfc0*/  HADD2.F32 R6, -RZ, R95.H0_H0 ;  /* 0x2000005fff067230 */ /* 0x000fe20000004100 */
[----:B------:R-:W-:Y:S01]  /*dfd0*/  FMUL.FTZ R2, R18, R0 ;  /* 0x0000000012027220 */ /* 0x000fe20000410000 */
[--C-:B------:R-:W-:Y:S02]  /*dfe0*/  HADD2.F32 R3, -RZ, R11.reuse.H0_H0 ;  /* 0x2000000bff037230 */ /* 0x100fe40000004100 */
[----:B------:R-:W-:Y:S01]  /*dff0*/  HADD2.F32 R11, -RZ, R11.H1_H1 ;  /* 0x3000000bff0b7230 */ /* 0x000fe20000004100 */
[----:B------:R-:W-:Y:S01]  /*e000*/  FFMA.FTZ R36, R5, R6, R10 ;  /* 0x0000000605247223 */ /* 0x000fe2000001000a */
[----:B------:R-:W-:Y:S01]  /*e010*/  HADD2.F32 R5, -RZ, R96.H1_H1 ;  /* 0x30000060ff057230 */ /* 0x000fe20000004100 */
[----:B------:R-:W-:Y:S01]  /*e020*/  FMUL.FTZ R27, R3, R0 ;  /* 0x00000000031b7220 */ /* 0x000fe20000410000 */
[----:B------:R-:W-:Y:S01]  /*e030*/  HADD2.F32 R0, -RZ, R95.H1_H1 ;  /* 0x3000005fff007230 */ /* 0x000fe20000004100 */
[----:B------:R-:W-:-:S02]  /*e040*/  FMUL.FTZ R10, R19, R25 ;  /* 0x00000019130a7220 */ /* 0x000fc40000410000 */
[----:B------:R-:W-:Y:S01]  /*e050*/  FFMA.FTZ R33, R3, R5, R2 ;  /* 0x0000000503217223 */ /* 0x000fe20000010002 */
[----:B------:R-:W-:Y:S01]  /*e060*/  HADD2.F32 R3, -RZ, R97.H0_H0 ;  /* 0x20000061ff037230 */ /* 0x000fe20000004100 */
[----:B------:R-:W-:Y:S01]  /*e070*/  FFMA.FTZ R35, R4, R41, R10 ;  /* 0x0000002904237223 */ /* 0x000fe2000001000a */
[----:B------:R-:W-:Y:S01]  /*e080*/  HADD2.F32 R2, -RZ, R96.H0_H0 ;  /* 0x20000060ff027230 */ /* 0x000fe20000004100 */
[----:B------:R-:W-:Y:S02]  /*e090*/  FMUL.FTZ R4, R16, R23 ;  /* 0x0000001710047220 */ /* 0x000fe40000410000 */
[-C--:B------:R-:W-:Y:S02]  /*e0a0*/  FMUL.FTZ R10, R17, R0.reuse ;  /* 0x00000000110a7220 */ /* 0x080fe40000410000 */
[----:B------:R-:W-:Y:S01]  /*e0b0*/  FMUL.FTZ R24, R12, R0 ;  /* 0x000000000c187220 */ /* 0x000fe20000410000 */
[----:B------:R-:W-:Y:S01]  /*e0c0*/  HADD2.F32 R0, -RZ, R98.H0_H0 ;  /* 0x20000062ff007230 */ /* 0x000fe20000004100 */
[----:B------:R-:W-:-:S02]  /*e0d0*/  FFMA.FTZ R29, R11, R39, R4 ;  /* 0x000000270b1d7223 */ /* 0x000fc40000010004 */
[----:B------:R-:W-:Y:S01]  /*e0e0*/  FFMA.FTZ R28, R12, R3, R10 ;  /* 0x000000030c1c7223 */ /* 0x000fe2000001000a */
[----:B------:R-:W-:Y:S01]  /*e0f0*/  HADD2.F32 R10, -RZ, R31.H0_H0 ;  /* 0x2000001fff0a7230 */ /* 0x000fe20000004100 */
[----:B------:R-:W-:Y:S02]  /*e100*/  FMUL.FTZ R4, R14, R2 ;  /* 0x000000020e047220 */ /* 0x000fe40000410000 */
[----:B------:R-:W-:Y:S01]  /*e110*/  FMUL.FTZ R25, R11, R23 ;  /* 0x000000170b197220 */ /* 0x000fe20000410000 */
[----:B------:R-:W-:Y:S01]  /*e120*/  HADD2.F32 R11, -RZ, R26.H0_H0 ;  /* 0x2000001aff0b7230 */ /* 0x000fe20000004100 */
[C---:B------:R-:W-:Y:S02]  /*e130*/  FFMA.FTZ R31, R8.reuse, R0, R4 ;  /* 0x00000000081f7223 */ /* 0x040fe40000010004 */
[----:B------:R-:W-:Y:S02]  /*e140*/  FMUL.FTZ R4, R15, R10 ;  /* 0x0000000a0f047220 */ /* 0x000fe40000410000 */
[----:B------:R-:W-:-:S02]  /*e150*/  FMUL.FTZ R22, R8, R2 ;  /* 0x0000000208167220 */ /* 0x000fc40000410000 */
[-C--:B------:R-:W-:Y:S02]  /*e160*/  FMUL.FTZ R2, R13, R11.reuse ;  /* 0x0000000b0d027220 */ /* 0x080fe40000410000 */
[C---:B------:R-:W-:Y:S02]  /*e170*/  FFMA.FTZ R23, R9.reuse, R38, R4 ;  /* 0x0000002609177223 */ /* 0x040fe40000010004 */
[----:B------:R-:W-:Y:S02]  /*e180*/  FMUL.FTZ R12, R9, R10 ;  /* 0x0000000a090c7220 */ /* 0x000fe40000410000 */
[----:B------:R-:W-:Y:S02]  /*e190*/  FMUL.FTZ R4, R7, R11 ;  /* 0x0000000b07047220 */ /* 0x000fe40000410000 */
[----:B------:R-:W-:Y:S02]  /*e1a0*/  FFMA.FTZ R10, R20, R6, -R34 ;  /* 0x00000006140a7223 */ /* 0x000fe40000010822 */
[----:B------:R-:W-:-:S02]  /*e1b0*/  FFMA.FTZ R6, R17, R3, -R24 ;  /* 0x0000000311067223 */ /* 0x000fc40000010818 */
[----:B------:R-:W-:Y:S01]  /*e1c0*/  FFMA.FTZ R26, R7, R37, R2 ;  /* 0x00000025071a7223 */ /* 0x000fe20000010002 */
[----:B------:R-:W-:Y:S01]  /*e1d0*/  F2FP.PACK_AB R7, R29, R33 ;  /* 0x000000211d07723e */ /* 0x000fe200000000ff */
[----:B------:R-:W-:Y:S02]  /*e1e0*/  FFMA.FTZ R9, R19, R41, -R32 ;  /* 0x0000002913097223 */ /* 0x000fe40000010820 */
[----:B------:R-:W-:Y:S01]  /*e1f0*/  FFMA.FTZ R8, R18, R5, -R27 ;  /* 0x0000000512087223 */ /* 0x000fe2000001081b */
[----:B------:R-:W-:Y:S01]  /*e200*/  F2FP.PACK_AB R5, R35, R36 ;  /* 0x000000242305723e */ /* 0x000fe200000000ff */
[----:B------:R-:W-:Y:S01]  /*e210*/  FFMA.FTZ R11, R16, R39, -R25 ;  /* 0x00000027100b7223 */ /* 0x000fe20000010819 */
[----:B------:R-:W-:Y:S01]  /*e220*/  F2FP.PACK_AB R9, R9, R10 ;  /* 0x0000000a0909723e */ /* 0x000fe200000000ff */
[----:B------:R-:W-:Y:S02]  /*e230*/  FFMA.FTZ R3, R14, R0, -R22 ;  /* 0x000000000e037223 */ /* 0x000fe40000010816 */
[----:B------:R-:W-:Y:S01]  /*e240*/  FFMA.FTZ R2, R15, R38, -R12 ;  /* 0x000000260f027223 */ /* 0x000fe2000001080c */
[----:B------:R-:W-:Y:S01]  /*e250*/  F2FP.PACK_AB R11, R11, R8 ;  /* 0x000000080b0b723e */ /* 0x000fe200000000ff */
[----:B------:R-:W-:Y:S01]  /*e260*/  FFMA.FTZ R0, R13, R37, -R4 ;  /* 0x000000250d007223 */ /* 0x000fe20000010804 */
[----:B------:R-:W-:-:S02]  /*e270*/  F2FP.PACK_AB R4, R23, R28 ;  /* 0x0000001c1704723e */ /* 0x000fc400000000ff */
[----:B------:R-:W-:Y:S02]  /*e280*/  F2FP.PACK_AB R8, R2, R6 ;  /* 0x000000060208723e */ /* 0x000fe400000000ff */
[----:B------:R-:W-:Y:S02]  /*e290*/  F2FP.PACK_AB R10, R0, R3 ;  /* 0x00000003000a723e */ /* 0x000fe400000000ff */
[----:B------:R-:W-:-:S03]  /*e2a0*/  F2FP.PACK_AB R6, R26, R31 ;  /* 0x0000001f1a06723e */ /* 0x000fc600000000ff */
[----:B------:R2:W-:Y:S04]  /*e2b0*/  STS.128 [R30], R8 ;  /* 0x000000081e007388 */ /* 0x0005e80000000c00 */
[----:B------:R2:W-:Y:S02]  /*e2c0*/  STS.128 [R21+0xc100], R4 ;  /* 0x00c1000415007388 */ /* 0x0005e40000000c00 */
.L_x_683:
[----:B------:R-:W-:Y:S05]  /*e2d0*/  BSYNC B1 ;  /* 0x0000000000017941 */ /* 0x000fea0003800000 */
.L_x_682:
[----:B------:R-:W-:-:S13]  /*e2e0*/  ISETP.GE.AND P0, PT, R114, R84, PT ;  /* 0x000000547200720c */ /* 0x000fda0003f06270 */
[----:B------:R-:W-:Y:S05]  /*e2f0*/  @P0 BRA `(.L_x_667) ;  /* 0x000013f000000947 */ /* 0x000fea0003800000 */
[----:B------:R-:W-:Y:S01]  /*e300*/  ISETP.GE.AND P0, PT, R128, c[0x0][0x27c], PT ;  /* 0x00009f0080007a0c */ /* 0x000fe20003f06270 */
[----:B------:R-:W-:Y:S01]  /*e310*/  IMAD.SHL.U32 R0, R114, 0x40, RZ ;  /* 0x0000004072007824 */ /* 0x000fe200078e00ff */
[----:B------:R-:W-:Y:S01]  /*e320*/  SHF.R.S32.HI R2, RZ, 0x1f, R114 ;  /* 0x0000001fff027819 */ /* 0x000fe20000011472 */
[----:B------:R-:W-:Y:S03]  /*e330*/  BSSY B0, `(.L_x_688) ;  /* 0x0000069000007945 */ /* 0x000fe60003800000 */
[----:B------:R-:W-:Y:S02]  /*e340*/  LEA.HI R2, R2, R114, RZ, 0x3 ;  /* 0x0000007202027211 */ /* 0x000fe400078f18ff */
[----:B------:R-:W-:-:S03]  /*e350*/  LOP3.LUT R0, R0, 0x1c0, RZ, 0xc0, !PT ;  /* 0x000001c000007812 */ /* 0x000fc600078ec0ff */
[----:B------:R-:W-:Y:S01]  /*e360*/  IMAD.SHL.U32 R2, R2, 0x40, RZ ;  /* 0x0000004002027824 */ /* 0x000fe200078e00ff */
[----:B------:R-:W-:-:S04]  /*e370*/  SHF.R.U32.HI R44, RZ, 0x3, R0 ;  /* 0x00000003ff2c7819 */ /* 0x000fc80000011600 */
[----:B------:R-:W-:Y:S01]  /*e380*/  LOP3.LUT R2, R2, 0xfffffe00, RZ, 0xc0, !PT ;  /* 0xfffffe0002027812 */ /* 0x000fe200078ec0ff */
[----:B------:R-:W-:Y:S05]  /*e390*/  @P0 BRA `(.L_x_689) ;  /* 0x0000062000000947 */ /* 0x000fea0003800000 */
[----:B--2---:R-:W-:Y:S02]  /*e3a0*/  MOV R6, c[0x0][0x27c] ;  /* 0x00009f0000067a02 */ /* 0x004fe40000000f00 */
[----:B------:R-:W-:Y:S02]  /*e3b0*/  LOP3.LUT R3, R0, 0x38, R128, 0xf8, !PT ;  /* 0x0000003800037812 */ /* 0x000fe400078ef880 */
[----:B------:R-:W-:Y:S02]  /*e3c0*/  LEA.HI R6, R6, R117, RZ, 0x1d ;  /* 0x0000007506067211 */ /* 0x000fe400078fe8ff */
[----:B------:R-:W-:Y:S02]  /*e3d0*/  SHF.R.U32.HI R23, RZ, 0x10, R53 ;  /* 0x00000010ff177819 */ /* 0x000fe40000011635 */
[----:B------:R-:W-:Y:S02]  /*e3e0*/  SHF.R.S32.HI R5, RZ, 0x1f, R6 ;  /* 0x0000001fff057819 */ /* 0x000fe40000011406 */
[----:B------:R-:W-:Y:S01]  /*e3f0*/  SHF.L.U32 R4, R6, 0x3, RZ ;  /* 0x0000000306047819 */ /* 0x000fe200000006ff */
[----:B------:R-:W-:Y:S01]  /*e400*/  HADD2.F32 R23, -RZ, R23.H0_H0 ;  /* 0x20000017ff177230 */ /* 0x000fe20000004100 */
[----:B------:R-:W-:-:S02]  /*e410*/  LEA.HI R6, R5, R6, RZ, 0x3 ;  /* 0x0000000605067211 */ /* 0x000fc400078f18ff */
[----:B------:R-:W-:Y:S02]  /*e420*/  LOP3.LUT R5, R2, R3, R44, 0xf6, !PT ;  /* 0x0000000302057212 */ /* 0x000fe400078ef62c */
[----:B------:R-:W-:Y:S02]  /*e430*/  LOP3.LUT R4, R0, 0x38, R4, 0xf8, !PT ;  /* 0x0000003800047812 */ /* 0x000fe400078ef804 */
[----:B------:R-:W-:Y:S02]  /*e440*/  SHF.L.U32 R3, R6, 0xa, RZ ;  /* 0x0000000a06037819 */ /* 0x000fe400000006ff */
[----:B------:R-:W-:Y:S02]  /*e450*/  LOP3.LUT R8, R4, R44, RZ, 0x3c, !PT ;  /* 0x0000002c04087212 */ /* 0x000fe400078e3cff */
[----:B------:R-:W-:Y:S02]  /*e460*/  LOP3.LUT R3, R3, 0x7fffe000, RZ, 0xc0, !PT ;  /* 0x7fffe00003037812 */ /* 0x000fe400078ec0ff */
[----:B------:R-:W-:-:S02]  /*e470*/  LEA R27, R5, 0xc100, 0x1 ;  /* 0x0000c100051b7811 */ /* 0x000fc400078e08ff */
[----:B------:R-:W-:Y:S02]  /*e480*/  IADD3 R3, R8, R3, R2 ;  /* 0x0000000308037210 */ /* 0x000fe40007ffe002 */
[----:B------:R-:W-:Y:S01]  /*e490*/  SHF.R.U32.HI R25, RZ, 0x10, R49 ;  /* 0x00000010ff197819 */ /* 0x000fe20000011631 */
[----:B------:R-:W2:Y:S01]  /*e4a0*/  LDS.128 R4, [R27] ;  /* 0x000000001b047984 */ /* 0x000ea20000000c00 */
[----:B------:R-:W-:Y:S01]  /*e4b0*/  SHF.L.U32 R24, R3, 0x1, RZ ;  /* 0x0000000103187819 */ /* 0x000fe200000006ff */
[----:B------:R-:W-:Y:S01]  /*e4c0*/  HADD2.F32 R3, -RZ, R97.H1_H1 ;  /* 0x30000061ff037230 */ /* 0x000fe20000004100 */
[----:B------:R-:W-:Y:S01]  /*e4d0*/  SHF.R.U32.HI R26, RZ, 0x10, R55 ;  /* 0x00000010ff1a7819 */ /* 0x000fe20000011637 */
[----:B------:R-:W-:Y:S01]  /*e4e0*/  HADD2.F32 R43, -RZ, R25.H0_H0 ;  /* 0x20000019ff2b7230 */ /* 0x000fe20000004100 */
[----:B------:R-:W-:Y:S01]  /*e4f0*/  SHF.R.U64 R39, R52, 0x10, R53 ;  /* 0x0000001034277819 */ /* 0x000fe20000001235 */
[----:B------:R-:W3:Y:S01]  /*e500*/  LDS.128 R8, [R24+0xc100] ;  /* 0x00c1000018087984 */ /* 0x000ee20000000c00 */
[----:B------:R-:W-:Y:S01]  /*e510*/  SHF.R.U32.HI R30, RZ, 0x10, R51 ;  /* 0x00000010ff1e7819 */ /* 0x000fe20000011633 */
[----:B------:R-:W-:Y:S01]  /*e520*/  HADD2.F32 R26, -RZ, R26.H0_H0 ;  /* 0x2000001aff1a7230 */ /* 0x000fe20000004100 */
[----:B------:R-:W-:-:S02]  /*e530*/  SHF.R.U64 R34, R54, 0x10, R55 ;  /* 0x0000001036227819 */ /* 0x000fc40000001237 */
[----:B------:R-:W-:Y:S01]  /*e540*/  SHF.R.U64 R41, R48, 0x10, R49 ;  /* 0x0000001030297819 */ /* 0x000fe20000001231 */
[----:B------:R-:W-:Y:S01]  /*e550*/  HADD2.F32 R42, -RZ, R30.H0_H0 ;  /* 0x2000001eff2a7230 */ /* 0x000fe20000004100 */
[----:B------:R-:W-:Y:S01]  /*e560*/  SHF.R.U64 R40, R50, 0x10, R51 ;  /* 0x0000001032287819 */ /* 0x000fe20000001233 */
[--C-:B--2---:R-:W-:Y:S02]  /*e570*/  HADD2.F32 R21, -RZ, R5.reuse.H0_H0 ;  /* 0x20000005ff157230 */ /* 0x104fe40000004100 */
[----:B------:R-:W-:Y:S02]  /*e580*/  HADD2.F32 R19, -RZ, R5.H1_H1 ;  /* 0x30000005ff137230 */ /* 0x000fe40000004100 */
[--C-:B------:R-:W-:Y:S02]  /*e590*/  HADD2.F32 R20, -RZ, R4.reuse.H0_H0 ;  /* 0x20000004ff147230 */ /* 0x100fe40000004100 */
[----:B------:R-:W-:Y:S02]  /*e5a0*/  HADD2.F32 R22, -RZ, R4.H1_H1 ;  /* 0x30000004ff167230 */ /* 0x000fe40000004100 */
[----:B---3--:R-:W-:-:S02]  /*e5b0*/  HADD2.F32 R5, -RZ, R9.H0_H0 ;  /* 0x20000009ff057230 */ /* 0x008fc40000004100 */
[----:B------:R-:W-:Y:S02]  /*e5c0*/  HADD2.F32 R4, -RZ, R9.H1_H1 ;  /* 0x30000009ff047230 */ /* 0x000fe40000004100 */
[--C-:B------:R-:W-:Y:S01]  /*e5d0*/  HADD2.F32 R9, -RZ, R8.reuse.H0_H0 ;  /* 0x20000008ff097230 */ /* 0x100fe20000004100 */
[----:B------:R-:W-:Y:S01]  /*e5e0*/  FMUL.FTZ R33, R5, R3 ;  /* 0x0000000305217220 */ /* 0x000fe20000410000 */
[----:B------:R-:W-:Y:S01]  /*e5f0*/  HADD2.F32 R14, -RZ, R8.H1_H1 ;  /* 0x30000008ff0e7230 */ /* 0x000fe20000004100 */
[----:B------:R-:W-:Y:S01]  /*e600*/  FMUL.FTZ R32, R4, R23 ;  /* 0x0000001704207220 */ /* 0x000fe20000410000 */
[--C-:B------:R-:W-:Y:S02]  /*e610*/  HADD2.F32 R16, -RZ, R7.reuse.H0_H0 ;  /* 0x20000007ff107230 */ /* 0x100fe40000004100 */
[----:B------:R-:W-:Y:S01]  /*e620*/  HADD2.F32 R15, -RZ, R7.H1_H1 ;  /* 0x30000007ff0f7230 */ /* 0x000fe20000004100 */
[----:B------:R-:W-:Y:S01]  /*e630*/  FMUL.FTZ R7, R21, R3 ;  /* 0x0000000315077220 */ /* 0x000fe20000410000 */
[----:B------:R-:W-:Y:S01]  /*e640*/  HADD2.F32 R8, -RZ, R99.H0_H0 ;  /* 0x20000063ff087230 */ /* 0x000fe20000004100 */
[----:B------:R-:W-:Y:S01]  /*e650*/  FMUL.FTZ R3, R19, R23 ;  /* 0x0000001713037220 */ /* 0x000fe20000410000 */
[----:B------:R-:W-:-:S02]  /*e660*/  HADD2.F32 R18, -RZ, R6.H0_H0 ;  /* 0x20000006ff127230 */ /* 0x000fc40000004100 */
[----:B------:R-:W-:Y:S01]  /*e670*/  HADD2.F32 R17, -RZ, R6.H1_H1 ;  /* 0x30000006ff117230 */ /* 0x000fe20000004100 */
[----:B------:R-:W-:Y:S01]  /*e680*/  FFMA.FTZ R38, R5, R8, R7 ;  /* 0x0000000805267223 */ /* 0x000fe20000010007 */
[----:B------:R-:W-:Y:S01]  /*e690*/  HADD2.F32 R6, -RZ, R98.H1_H1 ;  /* 0x30000062ff067230 */ /* 0x000fe20000004100 */
[----:B------:R-:W-:Y:S01]  /*e6a0*/  FFMA.FTZ R37, R4, R43, R3 ;  /* 0x0000002b04257223 */ /* 0x000fe20000010003 */
[--C-:B------:R-:W-:Y:S02]  /*e6b0*/  HADD2.F32 R7, -RZ, R100.reuse.H1_H1 ;  /* 0x30000064ff077230 */ /* 0x100fe40000004100 */
[----:B------:R-:W-:Y:S01]  /*e6c0*/  HADD2.F32 R3, -RZ, R100.H0_H0 ;  /* 0x20000064ff037230 */ /* 0x000fe20000004100 */
[-C--:B------:R-:W-:Y:S01]  /*e6d0*/  FMUL.FTZ R5, R20, R6.reuse ;  /* 0x0000000614057220 */ /* 0x080fe20000410000 */
[--C-:B------:R-:W-:Y:S01]  /*e6e0*/  HADD2.F32 R13, -RZ, R10.reuse.H0_H0 ;  /* 0x2000000aff0d7230 */ /* 0x100fe20000004100 */
[C---:B------:R-:W-:Y:S01]  /*e6f0*/  FMUL.FTZ R31, R9.reuse, R6 ;  /* 0x00000006091f7220 */ /* 0x040fe20000410000 */
[----:B------:R-:W-:Y:S01]  /*e700*/  HADD2.F32 R12, -RZ, R10.H1_H1 ;  /* 0x3000000aff0c7230 */ /* 0x000fe20000004100 */
[----:B------:R-:W-:Y:S01]  /*e710*/  FFMA.FTZ R35, R9, R7, R5 ;  /* 0x0000000709237223 */ /* 0x000fe20000010005 */
[----:B------:R-:W-:Y:S01]  /*e720*/  HADD2.F32 R10, -RZ, R11.H0_H0 ;  /* 0x2000000bff0a7230 */ /* 0x000fe20000004100 */
[----:B------:R-:W-:Y:S01]  /*e730*/  FMUL.FTZ R9, R16, R3 ;  /* 0x0000000310097220 */ /* 0x000fe20000410000 */
[----:B------:R-:W-:-:S02]  /*e740*/  HADD2.F32 R5, -RZ, R101.H0_H0 ;  /* 0x20000065ff057230 */ /* 0x000fc40000004100 */
[----:B------:R-:W-:Y:S01]  /*e750*/  HADD2.F32 R4, -RZ, R99.H1_H1 ;  /* 0x30000063ff047230 */ /* 0x000fe20000004100 */
[C---:B------:R-:W-:Y:S01]  /*e760*/  FMUL.FTZ R25, R10.reuse, R3 ;  /* 0x000000030a197220 */ /* 0x040fe20000410000 */
[----:B------:R-:W-:Y:S01]  /*e770*/  HADD2.F32 R6, -RZ, R101.H1_H1 ;  /* 0x30000065ff067230 */ /* 0x000fe20000004100 */
[----:B------:R-:W-:Y:S01]  /*e780*/  FFMA.FTZ R28, R10, R5, R9 ;  /* 0x000000050a1c7223 */ /* 0x000fe20000010009 */
[----:B------:R-:W-:Y:S01]  /*e790*/  HADD2.F32 R10, -RZ, R39.H0_H0 ;  /* 0x20000027ff0a7230 */ /* 0x000fe20000004100 */
[----:B------:R-:W-:Y:S01]  /*e7a0*/  FMUL.FTZ R23, R18, R4 ;  /* 0x0000000412177220 */ /* 0x000fe20000410000 */
[----:B------:R-:W-:Y:S01]  /*e7b0*/  HADD2.F32 R11, -RZ, R11.H1_H1 ;  /* 0x3000000bff0b7230 */ /* 0x000fe20000004100 */
[----:B------:R-:W-:Y:S01]  /*e7c0*/  FMUL.FTZ R3, R15, R26 ;  /* 0x0000001a0f037220 */ /* 0x000fe20000410000 */
[----:B------:R-:W-:Y:S01]  /*e7d0*/  HADD2.F32 R9, -RZ, R34.H0_H0 ;  /* 0x20000022ff097230 */ /* 0x000fe20000004100 */
[C---:B------:R-:W-:Y:S01]  /*e7e0*/  FMUL.FTZ R29, R13.reuse, R4 ;  /* 0x000000040d1d7220 */ /* 0x040fe20000410000 */
[----:B------:R-:W-:Y:S01]  /*e7f0*/  HADD2.F32 R39, -RZ, R41.H0_H0 ;  /* 0x20000029ff277230 */ /* 0x000fe20000004100 */
[----:B------:R-:W-:Y:S01]  /*e800*/  FFMA.FTZ R36, R13, R6, R23 ;  /* 0x000000060d247223 */ /* 0x000fe20000010017 */
[----:B------:R-:W-:Y:S01]  /*e810*/  HADD2.F32 R34, -RZ, R40.H0_H0 ;  /* 0x20000028ff227230 */ /* 0x000fe20000004100 */
[----:B------:R-:W-:-:S02]  /*e820*/  FMUL.FTZ R4, R22, R10 ;  /* 0x0000000a16047220 */ /* 0x000fc40000410000 */
[C---:B------:R-:W-:Y:S02]  /*e830*/  FMUL.FTZ R23, R11.reuse, R26 ;  /* 0x0000001a0b177220 */ /* 0x040fe40000410000 */
[----:B------:R-:W-:Y:S02]  /*e840*/  FFMA.FTZ R11, R11, R42, R3 ;  /* 0x0000002a0b0b7223 */ /* 0x000fe40000010003 */
[----:B------:R-:W-:Y:S02]  /*e850*/  FMUL.FTZ R3, R17, R9 ;  /* 0x0000000911037220 */ /* 0x000fe40000410000 */
[C---:B------:R-:W-:Y:S02]  /*e860*/  FMUL.FTZ R10, R14.reuse, R10 ;  /* 0x0000000a0e0a7220 */ /* 0x040fe40000410000 */
[----:B------:R-:W-:Y:S02]  /*e870*/  FFMA.FTZ R26, R14, R39, R4 ;  /* 0x000000270e1a7223 */ /* 0x000fe40000010004 */
[----:B------:R-:W-:-:S02]  /*e880*/  FMUL.FTZ R4, R12, R9 ;  /* 0x000000090c047220 */ /* 0x000fc40000410000 */
[----:B------:R-:W-:Y:S02]  /*e890*/  FFMA.FTZ R30, R12, R34, R3 ;  /* 0x000000220c1e7223 */ /* 0x000fe40000010003 */
[----:B------:R-:W-:Y:S02]  /*e8a0*/  FFMA.FTZ R14, R21, R8, -R33 ;  /* 0x00000008150e7223 */ /* 0x000fe40000010821 */
        /* <DEDUP_REMOVED lines=10> */
[----:B------:R-:W-:-:S02]  /*e950*/  F2FP.PACK_AB R5, R37, R38 ;  /* 0x000000262505723e */ /* 0x000fc400000000ff */
[----:B------:R-:W-:Y:S02]  /*e960*/  F2FP.PACK_AB R11, R3, R6 ;  /* 0x00000006030b723e */ /* 0x000fe400000000ff */
[----:B------:R-:W-:Y:S02]  /*e970*/  F2FP.PACK_AB R10, R10, R12 ;  /* 0x0000000c0a0a723e */ /* 0x000fe400000000ff */
[----:B------:R-:W-:Y:S02]  /*e980*/  F2FP.PACK_AB R4, R26, R35 ;  /* 0x000000231a04723e */ /* 0x000fe400000000ff */
[----:B------:R-:W-:Y:S01]  /*e990*/  F2FP.PACK_AB R6, R30, R36 ;  /* 0x000000241e06723e */ /* 0x000fe200000000ff */
[----:B------:R2:W-:Y:S04]  /*e9a0*/  STS.128 [R27], R8 ;  /* 0x000000081b007388 */ /* 0x0005e80000000c00 */
[----:B------:R2:W-:Y:S02]  /*e9b0*/  STS.128 [R24+0xc100], R4 ;  /* 0x00c1000418007388 */ /* 0x0005e40000000c00 */
.L_x_689:
[----:B------:R-:W-:Y:S05]  /*e9c0*/  BSYNC B0 ;  /* 0x0000000000007941 */ /* 0x000fea0003800000 */
.L_x_688:
[----:B------:R-:W-:Y:S01]  /*e9d0*/  ISETP.GE.AND P0, PT, R131, c[0x0][0x27c], PT ;  /* 0x00009f0083007a0c */ /* 0x000fe20003f06270 */
[----:B------:R-:W-:-:S12]  /*e9e0*/  BSSY B0, `(.L_x_690) ;  /* 0x0000068000007945 */ /* 0x000fd80003800000 */
[----:B------:R-:W-:Y:S05]  /*e9f0*/  @P0 BRA `(.L_x_691) ;  /* 0x0000066000000947 */ /* 0x000fea0003800000 */
[----:B------:R-:W-:Y:S02]  /*ea00*/  MOV R3, c[0x0][0x27c] ;  /* 0x00009f0000037a02 */ /* 0x000fe40000000f00 */
[----:B--2---:R-:W-:Y:S02]  /*ea10*/  LEA.HI R5, R87, R131, RZ, 0x6 ;  /* 0x0000008357057211 */ /* 0x004fe400078f30ff */
[----:B------:R-:W-:Y:S02]  /*ea20*/  LEA.HI R3, R3, R74, RZ, 0x1d ;  /* 0x0000004a03037211 */ /* 0x000fe400078fe8ff */
[----:B------:R-:W-:Y:S02]  /*ea30*/  LOP3.LUT R4, R0, 0x38, R88, 0xf8, !PT ;  /* 0x0000003800047812 */ /* 0x000fe400078ef858 */
[----:B------:R-:W-:Y:S02]  /*ea40*/  SHF.L.U32 R7, R5, 0x7, RZ ;  /* 0x0000000705077819 */ /* 0x000fe400000006ff */
[----:B------:R-:W-:-:S02]  /*ea50*/  SHF.R.S32.HI R5, RZ, 0x1f, R3 ;  /* 0x0000001fff057819 */ /* 0x000fc40000011403 */
        /* <DEDUP_REMOVED lines=9> */
[----:B------:R-:W-:Y:S02]  /*eaf0*/  LOP3.LUT R3, R4, 0x7fffe000, RZ, 0xc0, !PT ;  /* 0x7fffe00004037812 */ /* 0x000fe400078ec0ff */
[----:B------:R-:W2:Y:S01]  /*eb00*/  LDS.128 R4, [R27] ;  /* 0x000000001b047984 */ /* 0x000ea20000000c00 */
[----:B------:R-:W-:Y:S02]  /*eb10*/  SHF.R.U32.HI R23, RZ, 0x10, R69 ;  /* 0x00000010ff177819 */ /* 0x000fe40000011645 */
[----:B------:R-:W-:-:S02]  /*eb20*/  IADD3 R3, R8, R3, R2 ;  /* 0x0000000308037210 */ /* 0x000fc40007ffe002 */
[----:B------:R-:W-:Y:S01]  /*eb30*/  SHF.R.U32.HI R25, RZ, 0x10, R65 ;  /* 0x00000010ff197819 */ /* 0x000fe20000011641 */
[----:B------:R-:W-:Y:S01]  /*eb40*/  HADD2.F32 R23, -RZ, R23.H0_H0 ;  /* 0x20000017ff177230 */ /* 0x000fe20000004100 */
[----:B------:R-:W-:Y:S01]  /*eb50*/  SHF.L.U32 R24, R3, 0x1, RZ ;  /* 0x0000000103187819 */ /* 0x000fe200000006ff */
[----:B------:R-:W-:Y:S01]  /*eb60*/  HADD2.F32 R3, -RZ, R103.H0_H0 ;  /* 0x20000067ff037230 */ /* 0x000fe20000004100 */
        /* <DEDUP_REMOVED lines=14> */
[----:B------:R-:W-:-:S02]  /*ec50*/  HADD2.F32 R16, -RZ, R7.H0_H0 ;  /* 0x20000007ff107230 */ /* 0x000fc40000004100 */
[----:B------:R-:W-:Y:S01]  /*ec60*/  HADD2.F32 R15, -RZ, R7.H1_H1 ;  /* 0x30000007ff0f7230 */ /* 0x000fe20000004100 */
[-C--:B------:R-:W-:Y:S01]  /*ec70*/  FMUL.FTZ R7, R21, R3.reuse ;  /* 0x0000000315077220 */ /* 0x080fe20000410000 */
[--C-:B---3--:R-:W-:Y:S02]  /*ec80*/  HADD2.F32 R5, -RZ, R9.reuse.H0_H0 ;  /* 0x20000009ff057230 */ /* 0x108fe40000004100 */
[----:B------:R-:W-:Y:S02]  /*ec90*/  HADD2.F32 R4, -RZ, R9.H1_H1 ;  /* 0x30000009ff047230 */ /* 0x000fe40000004100 */
[--C-:B------:R-:W-:Y:S01]  /*eca0*/  HADD2.F32 R9, -RZ, R8.reuse.H0_H0 ;  /* 0x20000008ff097230 */ /* 0x100fe20000004100 */
[----:B------:R-:W-:Y:S01]  /*ecb0*/  FMUL.FTZ R33, R5, R3 ;  /* 0x0000000305217220 */ /* 0x000fe20000410000 */
[----:B------:R-:W-:Y:S01]  /*ecc0*/  HADD2.F32 R14, -RZ, R8.H1_H1 ;  /* 0x30000008ff0e7230 */ /* 0x000fe20000004100 */
[-C--:B------:R-:W-:Y:S01]  /*ecd0*/  FMUL.FTZ R3, R19, R23.reuse ;  /* 0x0000001713037220 */ /* 0x080fe20000410000 */
[----:B------:R-:W-:Y:S01]  /*ece0*/  HADD2.F32 R8, -RZ, R104.H0_H0 ;  /* 0x20000068ff087230 */ /* 0x000fe20000004100 */
[C---:B------:R-:W-:Y:S01]  /*ecf0*/  FMUL.FTZ R32, R4.reuse, R23 ;  /* 0x0000001704207220 */ /* 0x040fe20000410000 */
[--C-:B------:R-:W-:Y:S01]  /*ed00*/  HADD2.F32 R18, -RZ, R6.reuse.H0_H0 ;  /* 0x20000006ff127230 */ /* 0x100fe20000004100 */
[----:B------:R-:W-:Y:S01]  /*ed10*/  FFMA.FTZ R39, R4, R43, R3 ;  /* 0x0000002b04277223 */ /* 0x000fe20000010003 */
[----:B------:R-:W-:Y:S01]  /*ed20*/  HADD2.F32 R17, -RZ, R6.H1_H1 ;  /* 0x30000006ff117230 */ /* 0x000fe20000004100 */
[----:B------:R-:W-:Y:S01]  /*ed30*/  FFMA.FTZ R41, R5, R8, R7 ;  /* 0x0000000805297223 */ /* 0x000fe20000010007 */
[----:B------:R-:W-:-:S02]  /*ed40*/  HADD2.F32 R6, -RZ, R103.H1_H1 ;  /* 0x30000067ff067230 */ /* 0x000fc40000004100 */
        /* <DEDUP_REMOVED lines=49> */
.L_x_691:
[----:B------:R-:W-:Y:S05]  /*f060*/  BSYNC B0 ;  /* 0x0000000000007941 */ /* 0x000fea0003800000 */
.L_x_690:
[----:B------:R-:W-:-:S13]  /*f070*/  ISETP.GE.AND P0, PT, R130, c[0x0][0x27c], PT ;  /* 0x00009f0082007a0c */ /* 0x000fda0003f06270 */
[----:B------:R-:W-:Y:S05]  /*f080*/  @P0 BRA `(.L_x_667) ;  /* 0x0000066000000947 */ /* 0x000fea0003800000 */
[----:B------:R-:W-:Y:S02]  /*f090*/  MOV R3, c[0x0][0x27c] ;  /* 0x00009f0000037a02 */ /* 0x000fe40000000f00 */
[----:B--2---:R-:W-:Y:S02]  /*f0a0*/  LEA.HI R5, R92, R130, RZ, 0x6 ;  /* 0x000000825c057211 */ /* 0x004fe400078f30ff */
[----:B------:R-:W-:Y:S02]  /*f0b0*/  LEA.HI R3, R3, R85, RZ, 0x1d ;  /* 0x0000005503037211 */ /* 0x000fe400078fe8ff */
[----:B------:R-:W-:Y:S02]  /*f0c0*/  SHF.L.U32 R7, R5, 0x7, RZ ;  /* 0x0000000705077819 */ /* 0x000fe400000006ff */
[----:B------:R-:W-:Y:S02]  /*f0d0*/  SHF.R.S32.HI R5, RZ, 0x1f, R3 ;  /* 0x0000001fff057819 */ /* 0x000fe40000011403 */
[----:B------:R-:W-:-:S02]  /*f0e0*/  SHF.L.U32 R6, R3, 0x3, RZ ;  /* 0x0000000303067819 */ /* 0x000fc400000006ff */
[----:B------:R-:W-:Y:S02]  /*f0f0*/  LEA.HI R5, R5, R3, RZ, 0x3 ;  /* 0x0000000305057211 */ /* 0x000fe400078f18ff */
[C---:B------:R-:W-:Y:S02]  /*f100*/  LOP3.LUT R4, R0.reuse, 0x38, R93, 0xf8, !PT ;  /* 0x0000003800047812 */ /* 0x040fe400078ef85d */
[----:B------:R-:W-:Y:S02]  /*f110*/  LOP3.LUT R3, R0, 0x38, R6, 0xf8, !PT ;  /* 0x0000003800037812 */ /* 0x000fe400078ef806 */
[----:B------:R-:W-:Y:S02]  /*f120*/  SHF.L.U32 R0, R5, 0xa, RZ ;  /* 0x0000000a05007819 */ /* 0x000fe400000006ff */
[----:B------:R-:W-:Y:S02]  /*f130*/  LOP3.LUT R4, R4, R44, RZ, 0x3c, !PT ;  /* 0x0000002c04047212 */ /* 0x000fe400078e3cff */
[----:B------:R-:W-:-:S02]  /*f140*/  LOP3.LUT R7, R7, 0xffffe000, RZ, 0xc0, !PT ;  /* 0xffffe00007077812 */ /* 0x000fc400078ec0ff */
[----:B------:R-:W-:Y:S02]  /*f150*/  LOP3.LUT R3, R3, R44, RZ, 0x3c, !PT ;  /* 0x0000002c03037212 */ /* 0x000fe400078e3cff */
[----:B------:R-:W-:Y:S02]  /*f160*/  LOP3.LUT R0, R0, 0x7fffe000, RZ, 0xc0, !PT ;  /* 0x7fffe00000007812 */ /* 0x000fe400078ec0ff */
[--C-:B------:R-:W-:Y:S02]  /*f170*/  IADD3 R4, R4, R7, R2.reuse ;  /* 0x0000000704047210 */ /* 0x100fe40007ffe002 */
[----:B------:R-:W-:Y:S01]  /*f180*/  IADD3 R2, R3, R0, R2 ;  /* 0x0000000003027210 */ /* 0x000fe20007ffe002 */
[----:B------:R-:W-:Y:S01]  /*f190*/  HADD2.F32 R0, -RZ, R107.H0_H0 ;  /* 0x2000006bff007230 */ /* 0x000fe20000004100 */
[----:B------:R-:W-:Y:S02]  /*f1a0*/  LEA R27, R4, 0xc100, 0x1 ;  /* 0x0000c100041b7811 */ /* 0x000fe400078e08ff */
[----:B------:R-:W-:-:S02]  /*f1b0*/  SHF.L.U32 R22, R2, 0x1, RZ ;  /* 0x0000000102167819 */ /* 0x000fc400000006ff */
[----:B------:R-:W-:Y:S01]  /*f1c0*/  SHF.R.U32.HI R23, RZ, 0x10, R77 ;  /* 0x00000010ff177819 */ /* 0x000fe2000001164d */
[----:B------:R-:W2:Y:S01]  /*f1d0*/  LDS.128 R4, [R27] ;  /* 0x000000001b047984 */ /* 0x000ea20000000c00 */
[----:B------:R-:W-:Y:S02]  /*f1e0*/  SHF.R.U32.HI R24, RZ, 0x10, R81 ;  /* 0x00000010ff187819 */ /* 0x000fe40000011651 */
[----:B------:R-:W-:Y:S01]  /*f1f0*/  SHF.R.U32.HI R25, RZ, 0x10, R79 ;  /* 0x00000010ff197819 */ /* 0x000fe2000001164f */
[----:B------:R-:W3:Y:S01]  /*f200*/  LDS.128 R8, [R22+0xc100] ;  /* 0x00c1000016087984 */ /* 0x000ee20000000c00 */
[----:B------:R-:W-:Y:S01]  /*f210*/  SHF.R.U32.HI R26, RZ, 0x10, R83 ;  /* 0x00000010ff1a7819 */ /* 0x000fe20000011653 */
[----:B------:R-:W-:Y:S01]  /*f220*/  HADD2.F32 R42, -RZ, R24.H0_H0 ;  /* 0x20000018ff2a7230 */ /* 0x000fe20000004100 */
[----:B------:R-:W-:Y:S02]  /*f230*/  SHF.R.U64 R35, R78, 0x10, R79 ;  /* 0x000000104e237819 */ /* 0x000fe4000000124f */
[----:B------:R-:W-:Y:S01]  /*f240*/  SHF.R.U64 R34, R76, 0x10, R77 ;  /* 0x000000104c227819 */ /* 0x000fe2000000124d */
[----:B------:R-:W-:Y:S01]  /*f250*/  HADD2.F32 R41, -RZ, R26.H0_H0 ;  /* 0x2000001aff297230 */ /* 0x000fe20000004100 */
[----:B------:R-:W-:-:S02]  /*f260*/  SHF.R.U64 R36, R82, 0x10, R83 ;  /* 0x0000001052247819 */ /* 0x000fc40000001253 */
[----:B------:R-:W-:Y:S01]  /*f270*/  SHF.R.U64 R38, R80, 0x10, R81 ;  /* 0x0000001050267819 */ /* 0x000fe20000001251 */
[--C-:B--2---:R-:W-:Y:S02]  /*f280*/  HADD2.F32 R15, -RZ, R7.reuse.H0_H0 ;  /* 0x20000007ff0f7230 */ /* 0x104fe40000004100 */
[----:B------:R-:W-:Y:S02]  /*f290*/  HADD2.F32 R14, -RZ, R7.H1_H1 ;  /* 0x30000007ff0e7230 */ /* 0x000fe40000004100 */
[--C-:B---3--:R-:W-:Y:S02]  /*f2a0*/  HADD2.F32 R3, -RZ, R9.reuse.H0_H0 ;  /* 0x20000009ff037230 */ /* 0x108fe40000004100 */
[----:B------:R-:W-:Y:S02]  /*f2b0*/  HADD2.F32 R2, -RZ, R9.H1_H1 ;  /* 0x30000009ff027230 */ /* 0x000fe40000004100 */
[--C-:B------:R-:W-:Y:S01]  /*f2c0*/  HADD2.F32 R9, -RZ, R8.reuse.H0_H0 ;  /* 0x20000008ff097230 */ /* 0x100fe20000004100 */
[----:B------:R-:W-:Y:S01]  /*f2d0*/  FMUL.FTZ R33, R3, R0 ;  /* 0x0000000003217220 */ /* 0x000fe20000410000 */
[----:B------:R-:W-:-:S02]  /*f2e0*/  HADD2.F32 R13, -RZ, R8.H1_H1 ;  /* 0x30000008ff0d7230 */ /* 0x000fc40000004100 */
[----:B------:R-:W-:Y:S02]  /*f2f0*/  HADD2.F32 R20, -RZ, R5.H0_H0 ;  /* 0x20000005ff147230 */ /* 0x000fe40000004100 */
[--C-:B------:R-:W-:Y:S02]  /*f300*/  HADD2.F32 R8, -RZ, R11.reuse.H0_H0 ;  /* 0x2000000bff087230 */ /* 0x100fe40000004100 */
[----:B------:R-:W-:Y:S02]  /*f310*/  HADD2.F32 R7, -RZ, R11.H1_H1 ;  /* 0x3000000bff077230 */ /* 0x000fe40000004100 */
[----:B------:R-:W-:Y:S01]  /*f320*/  HADD2.F32 R18, -RZ, R5.H1_H1 ;  /* 0x30000005ff127230 */ /* 0x000fe20000004100 */
[----:B------:R-:W-:Y:S01]  /*f330*/  FMUL.FTZ R5, R20, R0 ;  /* 0x0000000014057220 */ /* 0x000fe20000410000 */
[----:B------:R-:W-:Y:S02]  /*f340*/  HADD2.F32 R11, -RZ, R23.H0_H0 ;  /* 0x20000017ff0b7230 */ /* 0x000fe40000004100 */
[----:B------:R-:W-:-:S02]  /*f350*/  HADD2.F32 R17, -RZ, R6.H0_H0 ;  /* 0x20000006ff117230 */ /* 0x000fc40000004100 */
        /* <DEDUP_REMOVED lines=8> */
[----:B------:R-:W-:Y:S02]  /*f3e0*/  HADD2.F32 R4, -RZ, R107.H1_H1 ;  /* 0x3000006bff047230 */ /* 0x000fe40000004100 */
[----:B------:R-:W-:-:S02]  /*f3f0*/  HADD2.F32 R5, -RZ, R109.H1_H1 ;  /* 0x3000006dff057230 */ /* 0x000fc40000004100 */
[----:B------:R-:W-:Y:S01]  /*f400*/  HADD2.F32 R2, -RZ, R108.H1_H1 ;  /* 0x3000006cff027230 */ /* 0x000fe20000004100 */
[-C--:B------:R-:W-:Y:S01]  /*f410*/  FMUL.FTZ R3, R19, R4.reuse ;  /* 0x0000000413037220 */ /* 0x080fe20000410000 */
[----:B------:R-:W-:Y:S01]  /*f420*/  HADD2.F32 R0, -RZ, R109.H0_H0 ;  /* 0x2000006dff007230 */ /* 0x000fe20000004100 */
[C---:B------:R-:W-:Y:S01]  /*f430*/  FMUL.FTZ R30, R9.reuse, R4 ;  /* 0x00000004091e7220 */ /* 0x040fe20000410000 */
[----:B------:R-:W-:Y:S01]  /*f440*/  HADD2.F32 R12, -RZ, R10.H0_H0 ;  /* 0x2000000aff0c7230 */ /* 0x000fe20000004100 */
[----:B------:R-:W-:Y:S01]  /*f450*/  FFMA.FTZ R40, R9, R5, R3 ;  /* 0x0000000509287223 */ /* 0x000fe20000010003 */
[--C-:B------:R-:W-:Y:S01]  /*f460*/  HADD2.F32 R4, -RZ, R110.reuse.H1_H1 ;  /* 0x3000006eff047230 */ /* 0x100fe20000004100 */
[----:B------:R-:W-:Y:S01]  /*f470*/  FMUL.FTZ R11, R17, R2 ;  /* 0x00000002110b7220 */ /* 0x000fe20000410000 */
[----:B------:R-:W-:Y:S01]  /*f480*/  HADD2.F32 R3, -RZ, R110.H0_H0 ;  /* 0x2000006eff037230 */ /* 0x000fe20000004100 */
[----:B------:R-:W-:Y:S01]  /*f490*/  FMUL.FTZ R9, R15, R0 ;  /* 0x000000000f097220 */ /* 0x000fe20000410000 */
[----:B------:R-:W-:Y:S01]  /*f4a0*/  HADD2.F32 R23, -RZ, R25.H0_H0 ;  /* 0x20000019ff177230 */ /* 0x000fe20000004100 */
[----:B------:R-:W-:Y:S01]  /*f4b0*/  FFMA.FTZ R31, R12, R4, R11 ;  /* 0x000000040c1f7223 */ /* 0x000fe2000001000b */
[----:B------:R-:W-:Y:S01]  /*f4c0*/  HADD2.F32 R11, -RZ, R35.H0_H0 ;  /* 0x20000023ff0b7230 */ /* 0x000fe20000004100 */
[C---:B------:R-:W-:Y:S01]  /*f4d0*/  FMUL.FTZ R25, R8.reuse, R0 ;  /* 0x0000000008197220 */ /* 0x040fe20000410000 */
[----:B------:R-:W-:Y:S01]  /*f4e0*/  HADD2.F32 R10, -RZ, R10.H1_H1 ;  /* 0x3000000aff0a7230 */ /* 0x000fe20000004100 */
[----:B------:R-:W-:Y:S01]  /*f4f0*/  FFMA.FTZ R28, R8, R3, R9 ;  /* 0x00000003081c7223 */ /* 0x000fe20000010009 */
[----:B------:R-:W-:Y:S01]  /*f500*/  HADD2.F32 R8, -RZ, R34.H0_H0 ;  /* 0x20000022ff087230 */ /* 0x000fe20000004100 */
[----:B------:R-:W-:Y:S01]  /*f510*/  FMUL.FTZ R0, R14, R23 ;  /* 0x000000170e007220 */ /* 0x000fe20000410000 */
[----:B------:R-:W-:Y:S01]  /*f520*/  HADD2.F32 R34, -RZ, R36.H0_H0 ;  /* 0x20000024ff227230 */ /* 0x000fe20000004100 */
[----:B------:R-:W-:Y:S01]  /*f530*/  FMUL.FTZ R29, R12, R2 ;  /* 0x000000020c1d7220 */ /* 0x000fe20000410000 */
[----:B------:R-:W-:Y:S01]  /*f540*/  HADD2.F32 R35, -RZ, R38.H0_H0 ;  /* 0x20000026ff237230 */ /* 0x000fe20000004100 */
[----:B------:R-:W-:-:S02]  /*f550*/  FFMA.FTZ R24, R7, R41, R0 ;  /* 0x0000002907187223 */ /* 0x000fc40000010000 */
[----:B------:R-:W-:Y:S02]  /*f560*/  FMUL.FTZ R0, R16, R11 ;  /* 0x0000000b10007220 */ /* 0x000fe40000410000 */
[----:B------:R-:W-:Y:S02]  /*f570*/  FMUL.FTZ R23, R7, R23 ;  /* 0x0000001707177220 */ /* 0x000fe40000410000 */
[-C--:B------:R-:W-:Y:S02]  /*f580*/  FMUL.FTZ R2, R21, R8.reuse ;  /* 0x0000000815027220 */ /* 0x080fe40000410000 */
[C---:B------:R-:W-:Y:S02]  /*f590*/  FMUL.FTZ R11, R10.reuse, R11 ;  /* 0x0000000b0a0b7220 */ /* 0x040fe40000410000 */
[----:B------:R-:W-:Y:S02]  /*f5a0*/  FMUL.FTZ R7, R13, R8 ;  /* 0x000000080d077220 */ /* 0x000fe40000410000 */
[----:B------:R-:W-:-:S02]  /*f5b0*/  FFMA.FTZ R26, R10, R34, R0 ;  /* 0x000000220a1a7223 */ /* 0x000fc40000010000 */
[----:B------:R-:W-:Y:S02]  /*f5c0*/  FFMA.FTZ R13, R13, R35, R2 ;  /* 0x000000230d0d7223 */ /* 0x000fe40000010002 */
        /* <DEDUP_REMOVED lines=9> */
[----:B------:R-:W-:Y:S02]  /*f660*/  FFMA.FTZ R2, R16, R34, -R11 ;  /* 0x0000002210027223 */ /* 0x000fe4000001080b */
[----:B------:R-:W-:Y:S01]  /*f670*/  FFMA.FTZ R4, R21, R35, -R7 ;  /* 0x0000002315047223 */ /* 0x000fe20000010807 */
[----:B------:R-:W-:Y:S02]  /*f680*/  F2FP.PACK_AB R11, R0, R3 ;  /* 0x00000003000b723e */ /* 0x000fe400000000ff */
[----:B------:R-:W-:Y:S02]  /*f690*/  F2FP.PACK_AB R10, R2, R10 ;  /* 0x0000000a020a723e */ /* 0x000fe400000000ff */
[----:B------:R-:W-:Y:S02]  /*f6a0*/  F2FP.PACK_AB R8, R4, R8 ;  /* 0x000000080408723e */ /* 0x000fe400000000ff */
[----:B------:R-:W-:Y:S02]  /*f6b0*/  F2FP.PACK_AB R7, R24, R28 ;  /* 0x0000001c1807723e */ /* 0x000fe400000000ff */
[----:B------:R-:W-:Y:S01]  /*f6c0*/  F2FP.PACK_AB R4, R13, R40 ;  /* 0x000000280d04723e */ /* 0x000fe200000000ff */
[----:B------:R2:W-:Y:S04]  /*f6d0*/  STS.128 [R27], R8 ;  /* 0x000000081b007388 */ /* 0x0005e80000000c00 */
[----:B------:R2:W-:Y:S02]  /*f6e0*/  STS.128 [R22+0xc100], R4 ;  /* 0x00c1000416007388 */ /* 0x0005e40000000c00 */
.L_x_667:
[----:B------:R-:W-:Y:S05]  /*f6f0*/  BSYNC B2 ;  /* 0x0000000000027941 */ /* 0x000fea0003800000 */
.L_x_649:
[----:B------:R-:W-:Y:S01]  /*f700*/  IMAD R0, R113, c[0x0][0x208], RZ ;  /* 0x0000820071007a24 */ /* 0x000fe200078e02ff */
[----:B------:R-:W-:-:S04]  /*f710*/  DEPBAR.LE SB0, 0x0 ;  /* 0x000080000000791a */ /* 0x000fc80000000000 */
[C---:B-12---:R-:W-:Y:S01]  /*f720*/  IMAD.WIDE.U32 R4, R102.reuse, c[0x0][0x208], RZ ;  /* 0x0000820066047a25 */ /* 0x046fe200078e00ff */
[----:B------:R-:W-:Y:S03]  /*f730*/  BAR.SYNC.DEFER_BLOCKING 0x0 ;  /* 0x0000000000007b1d */ /* 0x000fe60000010000 */
[----:B------:R-:W-:Y:S01]  /*f740*/  IMAD R2, R102, c[0x0][0x20c], R0 ;  /* 0x0000830066027a24 */ /* 0x000fe200078e0200 */
[----:B------:R-:W-:Y:S01]  /*f750*/  LEA R0, P1, R4, R222, 0x6 ;  /* 0x000000de04007211 */ /* 0x000fe200078230ff */
[----:B------:R-:W-:Y:S01]  /*f760*/  IMAD.IADD R88, R238, 0x1, -R111 ;  /* 0x00000001ee587824 */ /* 0x000fe200078e0a6f */
[----:B------:R1:W5:Y:S01]  /*f770*/  LDL R127, [R1+0x8] ;  /* 0x00000800017f7983 */ /* 0x0003620000100800 */
[----:B------:R-:W-:Y:S01]  /*f780*/  IMAD.IADD R3, R5, 0x1, R2 ;  /* 0x0000000105037824 */ /* 0x000fe200078e0202 */
[----:B------:R-:W-:Y:S01]  /*f790*/  LEA R2, P0, R0, c[0x0][0x1f8], 0x1 ;  /* 0x00007e0000027a11 */ /* 0x000fe200078008ff */
[----:B------:R-:W-:-:S03]  /*f7a0*/  IMAD.MOV.U32 R5, RZ, RZ, c[0x0][0x20c] ;  /* 0x00008300ff057624 */ /* 0x000fc600078e00ff */
[----:B------:R-:W-:Y:S01]  /*f7b0*/  LEA.HI.X R3, R4, R224, R3, 0x6, P1 ;  /* 0x000000e004037211 */ /* 0x000fe200008f3403 */
[----:B------:R-:W-:-:S03]  /*f7c0*/  IMAD.MOV.U32 R4, RZ, RZ, c[0x0][0x208] ;  /* 0x00008200ff047624 */ /* 0x000fc600078e00ff */
[----:B------:R-:W-:Y:S02]  /*f7d0*/  LEA.HI.X R3, R0, c[0x0][0x1fc], R3, 0x1, P0 ;  /* 0x00007f0000037a11 */ /* 0x000fe400000f0c03 */
[----:B------:R-:W-:Y:S02]  /*f7e0*/  LOP3.LUT R0, R112, 0x1, RZ, 0xc0, !PT ;  /* 0x0000000170007812 */ /* 0x000fe400078ec0ff */
[----:B------:R-:W-:Y:S02]  /*f7f0*/  LEA R12, P0, R4, R2, 0x6 ;  /* 0x00000002040c7211 */ /* 0x000fe400078030ff */
[----:B------:R-:W-:Y:S01]  /*f800*/  ISETP.NE.U32.AND P2, PT, R0, 0x1, PT ;  /* 0x000000010000780c */ /* 0x000fe20003f45070 */
[----:B------:R-:W-:Y:S01]  /*f810*/  IMAD.IADD R0, R88, 0x1, -R116 ;  /* 0x0000000158007824 */ /* 0x000fe200078e0a74 */
[----:B------:R-:W-:Y:S01]  /*f820*/  LEA.HI.X R13, R4, R3, R5, 0x6, P0 ;  /* 0x00000003040d7211 */ /* 0x000fe200000f3405 */
[----:B------:R-:W-:Y:S03]  /*f830*/  LDSM.16.M88.4 R28, [R147] ;  /* 0x00000000931c783b */ /* 0x000fe60000000200 */
[----:B------:R-:W-:Y:S01]  /*f840*/  ISETP.LT.OR P0, PT, R0, 0x1, P2 ;  /* 0x000000010000780c */ /* 0x000fe20001701670 */
[----:B------:R-:W2:Y:S04]  /*f850*/  LDSM.16.M88.4 R4, [R198] ;  /* 0x00000000c604783b */ /* 0x000ea80000000200 */
[----:B------:R-:W3:Y:S04]  /*f860*/  LDSM.16.M88.4 R24, [R147+0x800] ;  /* 0x000800009318783b */ /* 0x000ee80000000200 */
[----:B------:R-:W4:Y:S01]  /*f870*/  LDSM.16.M88.4 R20, [R147+0x1000] ;  /* 0x001000009314783b */ /* 0x000f220000000200 */
[----:B------:R-:W-:-:S03]  /*f880*/  LOP3.LUT P1, RZ, R112, 0x2, RZ, 0xc0, !PT ;  /* 0x0000000270ff7812 */ /* 0x000fc6000782c0ff */
[----:B------:R-:W1:Y:S04]  /*f890*/  LDSM.16.M88.4 R16, [R147+0x1800] ;  /* 0x001800009310783b */ /* 0x000e680000000200 */
[----:B------:R-:W-:Y:S04]  /*f8a0*/  LDSM.16.M88.4 R8, [R199] ;  /* 0x00000000c708783b */ /* 0x000fe80000000200 */
[----:B------:R-:W1:Y:S04]  /*f8b0*/  LDSM.16.M88.4 R44, [R202] ;  /* 0x00000000ca2c783b */ /* 0x000e680000000200 */
[----:B------:R-:W1:Y:S04]  /*f8c0*/  LDSM.16.M88.4 R60, [R213] ;  /* 0x00000000d53c783b */ /* 0x000e680000000200 */
[----:B------:R-:W1:Y:S04]  /*f8d0*/  LDSM.16.M88.4 R64, [R212] ;  /* 0x00000000d440783b */ /* 0x000e680000000200 */
[----:B------:R-:W1:Y:S04]  /*f8e0*/  LDSM.16.M88.4 R72, [R211] ;  /* 0x00000000d348783b */ /* 0x000e680000000200 */
[----:B------:R-:W-:Y:S01]  /*f8f0*/  @!PT LDS RZ, [RZ] ;  /* 0x00000000fffff984 */ /* 0x000fe20000000800 */
[----:B------:R-:W-:Y:S01]  /*f900*/  @!PT LDS RZ, [RZ] ;  /* 0x00000000fffff984 */ /* 0x000fe20000000800 */
[----:B------:R-:W-:Y:S01]  /*f910*/  @!PT LDS RZ, [RZ] ;  /* 0x00000000fffff984 */ /* 0x000fe20000000800 */
[----:B------:R1:W-:Y:S01]  /*f920*/  LDGSTS.E.BYPASS.LTC128B.128 [R215+0x100], [R2.64], !P0 ;  /* 0x0010000002d77fae */ /* 0x0003e2000c101d46 */
[----:B------:R-:W-:-:S02]  /*f930*/  ISETP.LT.OR P0, PT, R0, 0x1, !P1 ;  /* 0x000000010000780c */ /* 0x000fc40004f01670 */
[C---:B------:R-:W-:Y:S02]  /*f940*/  ISETP.LT.OR P2, PT, R0.reuse, 0x21, P2 ;  /* 0x000000210000780c */ /* 0x040fe40001741670 */
[----:B------:R-:W-:-:S09]  /*f950*/  ISETP.LT.OR P1, PT, R0, 0x21, !P1 ;  /* 0x000000210000780c */ /* 0x000fd20004f21670 */
[----:B------:R1:W-:Y:S01]  /*f960*/  LDGSTS.E.BYPASS.LTC128B.128 [R215+0x2100], [R2.64+0x80], !P0 ;  /* 0x0210008002d77fae */ /* 0x0003e2000c101d46 */
[----:B------:R-:W-:-:S04]  /*f970*/  LOP3.LUT P0, RZ, R112, 0x4, RZ, 0xc0, !PT ;  /* 0x0000000470ff7812 */ /* 0x000fc8000780c0ff */
[C---:B------:R-:W-:Y:S02]  /*f980*/  ISETP.LT.OR P6, PT, R0.reuse, 0x1, !P0 ;  /* 0x000000010000780c */ /* 0x040fe400047c1670 */
[----:B------:R-:W-:Y:S01]  /*f990*/  ISETP.LT.OR P0, PT, R0, 0x21, !P0 ;  /* 0x000000210000780c */ /* 0x000fe20004701670 */
[C---:B--2---:R-:W-:Y:S08]  /*f9a0*/  HMMA.16816.F32 R32, R4.reuse, R28, RZ ;  /* 0x0000001c0420723c */ /* 0x044ff000000018ff */
[C---:B------:R-:W-:Y:S02]  /*f9b0*/  HMMA.16816.F32 R28, R4.reuse, R30, RZ ;  /* 0x0000001e041c723c */ /* 0x040fe400000018ff */
[----:B------:R2:W-:Y:S04]  /*f9c0*/  LDGSTS.E.BYPASS.LTC128B.128 [R215+0x4100], [R2.64+0x100], !P6 ;  /* 0x0410010002d77fae */ /* 0x0005e8000f101d46 */
[----:B------:R1:W-:Y:S02]  /*f9d0*/  LDGSTS.E.BYPASS.LTC128B.128 [R215+0x1100], [R12.64], !P2 ;  /* 0x011000000cd77fae */ /* 0x0003e4000d101d46 */
[C---:B---3--:R-:W-:Y:S02]  /*f9e0*/  HMMA.16816.F32 R36, R4.reuse, R24, RZ ;  /* 0x000000180424723c */ /* 0x048fe400000018ff */
[----:B------:R3:W-:Y:S04]  /*f9f0*/  LDGSTS.E.BYPASS.LTC128B.128 [R215+0x3100], [R12.64+0x80], !P1 ;  /* 0x031000800cd77fae */ /* 0x0007e8000c901d46 */
[----:B------:R3:W-:Y:S02]  /*fa00*/  LDGSTS.E.BYPASS.LTC128B.128 [R215+0x5100], [R12.64+0x100], !P0 ;  /* 0x051001000cd77fae */ /* 0x0007e4000c101d46 */
[C---:B------:R-:W-:Y:S02]  /*fa10*/  HMMA.16816.F32 R40, R4.reuse, R26, RZ ;  /* 0x0000001a0428723c */ /* 0x040fe400000018ff */
[----:B------:R-:W-:Y:S04]  /*fa20*/  LDSM.16.M88.4 R68, [R197] ;  /* 0x00000000c544783b */ /* 0x000fe80000000200 */
[----:B------:R-:W-:Y:S02]  /*fa30*/  LDSM.16.M88.4 R76, [R197+0x800] ;  /* 0x00080000c54c783b */ /* 0x000fe40000000200 */
[C---:B----4-:R-:W-:Y:S02]  /*fa40*/  HMMA.16816.F32 R48, R4.reuse, R20, RZ ;  /* 0x000000140430723c */ /* 0x050fe400000018ff */
[----:B------:R-:W-:Y:S04]  /*fa50*/  LDSM.16.M88.4 R80, [R197+0x1000] ;  /* 0x00100000c550783b */ /* 0x000fe80000000200 */
[----:B------:R-:W-:Y:S02]  /*fa60*/  LDSM.16.M88.4 R84, [R197+0x1800] ;  /* 0x00180000c554783b */ /* 0x000fe40000000200 */
[C---:B------:R-:W-:Y:S02]  /*fa70*/  HMMA.16816.F32 R52, R4.reuse, R22, RZ ;  /* 0x000000160434723c */ /* 0x040fe400000018ff */
[----:B------:R-:W0:Y:S06]  /*fa80*/  LDGDEPBAR ;  /* 0x00000000000079af */ /* 0x000e2c0000000000 */
[C---:B-1----:R-:W-:Y:S08]  /*fa90*/  HMMA.16816.F32 R56, R4.reuse, R16, RZ ;  /* 0x000000100438723c */ /* 0x042ff000000018ff */
[----:B------:R-:W-:Y:S01]  /*faa0*/  HMMA.16816.F32 R16, R4, R18, RZ ;  /* 0x000000120410723c */ /* 0x000fe200000018ff */
[----:B------:R-:W1:Y:S07]  /*fab0*/  LDSM.16.M88.4 R4, [R201] ;  /* 0x00000000c904783b */ /* 0x000e6e0000000200 */
[C---:B------:R-:W-:Y:S08]  /*fac0*/  HMMA.16816.F32 R20, R8.reuse, R44, R32 ;  /* 0x0000002c0814723c */ /* 0x040ff00000001820 */
[C---:B------:R-:W-:Y:S08]  /*fad0*/  HMMA.16816.F32 R24, R8.reuse, R46, R28 ;  /* 0x0000002e0818723c */ /* 0x040ff0000000181c */
[C---:B------:R-:W-:Y:S08]  /*fae0*/  HMMA.16816.F32 R28, R8.reuse, R60, R36 ;  /* 0x0000003c081c723c */ /* 0x040ff00000001824 */
[C---:B------:R-:W-:Y:S01]  /*faf0*/  HMMA.16816.F32 R32, R8.reuse, R62, R40 ;  /* 0x0000003e0820723c */ /* 0x040fe20000001828 */
[----:B------:R-:W-:Y:S07]  /*fb00*/  LDSM.16.M88.4 R60, [R147+0x2800] ;  /* 0x00280000933c783b */ /* 0x000fee0000000200 */
[C---:B------:R-:W-:Y:S01]  /*fb10*/  HMMA.16816.F32 R36, R8.reuse, R64, R48 ;  /* 0x000000400824723c */ /* 0x040fe20000001830 */
[----:B------:R-:W-:Y:S07]  /*fb20*/  LDSM.16.M88.4 R48, [R194] ;  /* 0x00000000c230783b */ /* 0x000fee0000000200 */
[C---:B------:R-:W-:Y:S01]  /*fb30*/  HMMA.16816.F32 R40, R8.reuse, R66, R52 ;  /* 0x000000420828723c */ /* 0x040fe20000001834 */
[----:B------:R-:W-:Y:S04]  /*fb40*/  LDSM.16.M88.4 R64, [R194+0x1000] ;  /* 0x00100000c240783b */ /* 0x000fe80000000200 */
[----:B------:R-:W-:Y:S03]  /*fb50*/  LDSM.16.M88.4 R52, [R147+0x2000] ;  /* 0x002000009334783b */ /* 0x000fe60000000200 */
[C---:B------:R-:W-:Y:S01]  /*fb60*/  HMMA.16816.F32 R44, R8.reuse, R72, R56 ;  /* 0x00000048082c723c */ /* 0x040fe20000001838 */
[----:B------:R-:W-:Y:S07]  /*fb70*/  LDSM.16.M88.4 R56, [R194+0x800] ;  /* 0x00080000c238783b */ /* 0x000fee0000000200 */
[----:B---3--:R-:W-:Y:S01]  /*fb80*/  HMMA.16816.F32 R12, R8, R74, R16 ;  /* 0x0000004a080c723c */ /* 0x008fe20000001810 */
[----:B------:R-:W3:Y:S04]  /*fb90*/  LDSM.16.M88.4 R8, [R200] ;  /* 0x00000000c808783b */ /* 0x000ee80000000200 */
[----:B------:R-:W4:Y:S03]  /*fba0*/  LDSM.16.M88.4 R72, [R194+0x1800] ;  /* 0x00180000c248783b */ /* 0x000f260000000200 */
[C---:B-1----:R-:W-:Y:S08]  /*fbb0*/  HMMA.16816.F32 R16, R4.reuse, R68, R20 ;  /* 0x000000440410723c */ /* 0x042ff00000001814 */
        /* <DEDUP_REMOVED lines=10> */
[----:B------:R-:W1:Y:S07]  /*fc60*/  LDSM.16.M88.4 R4, [R198+0x4000] ;  /* 0x00400000c604783b */ /* 0x000e6e0000000200 */
        /* <DEDUP_REMOVED lines=12> */
[----:B------:R-:W-:Y:S03]  /*fd30*/  LDSM.16.M88.4 R72, [R197+0x3000] ;  /* 0x00300000c548783b */ /* 0x000fe60000000200 */
        /* <DEDUP_REMOVED lines=25> */
[----:B------:R-:W2:Y:S03]  /*fed0*/  LDSM.16.M88.4 R76, [R194+0x3800] ;  /* 0x00380000c24c783b */ /* 0x000ea60000000200 */
        /* <DEDUP_REMOVED lines=9> */
[C---:B----4-:R-:W-:Y:S08]  /*ff70*/  HMMA.16816.F32 R44, R4.reuse, R80, R44 ;  /* 0x00000050042c723c */ /* 0x050ff0000000182c */
[----:B------:R-:W-:Y:S01]  /*ff80*/  HMMA.16816.F32 R12, R4, R82, R12 ;  /* 0x00000052040c723c */ /* 0x000fe2000000180c */
[----:B------:R-:W1:Y:S04]  /*ff90*/  LDSM.16.M88.4 R4, [R198+0x8000] ;  /* 0x00800000c604783b */ /* 0x000e680000000200 */
[----:B------:R-:W4:Y:S03]  /*ffa0*/  LDSM.16.M88.4 R80, [R147+0x5800] ;  /* 0x005800009350783b */ /* 0x000f260000000200 */
        /* <DEDUP_REMOVED lines=8> */
[----:B------:R-:W-:Y:S07]  /*10030*/  LDSM.16.M88.4 R68, [R204] ;  /* 0x00000000cc44783b */ /* 0x000fee0000000200 */
[C---:B--2---:R-:W-:Y:S08]  /*10040*/  HMMA.16816.F32 R44, R8.reuse, R76, R44 ;  /* 0x0000004c082c723c */ /* 0x044ff0000000182c */
        /* <DEDUP_REMOVED lines=12> */
[C---:B----4-:R-:W-:Y:S01]  /*10110*/  HMMA.16816.F32 R16, R4.reuse, R80, R44 ;  /* 0x000000500410723c */ /* 0x050fe2000000182c */
[----:B------:R-:W-:Y:S07]  /*10120*/  LDSM.16.M88.4 R44, [R194+0x5000] ;  /* 0x00500000c22c783b */ /* 0x000fee0000000200 */
[----:B------:R-:W-:Y:S01]  /*10130*/  HMMA.16816.F32 R4, R4, R82, R8 ;  /* 0x000000520404723c */ /* 0x000fe20000001808 */
[----:B------:R-:W1:Y:S04]  /*10140*/  LDSM.16.M88.4 R8, [R201+0x8000] ;  /* 0x00800000c908783b */ /* 0x000e680000000200 */
[----:B------:R-:W4:Y:S03]  /*10150*/  LDSM.16.M88.4 R80, [R197+0x5800] ;  /* 0x00580000c550783b */ /* 0x000f260000000200 */
[C---:B--2---:R-:W-:Y:S08]  /*10160*/  HMMA.16816.F32 R32, R12.reuse, R60, R32 ;  /* 0x0000003c0c20723c */ /* 0x044ff00000001820 */
[C---:B------:R-:W-:Y:S01]  /*10170*/  HMMA.16816.F32 R28, R12.reuse, R62, R28 ;  /* 0x0000003e0c1c723c */ /* 0x040fe2000000181c */
[----:B------:R-:W-:Y:S07]  /*10180*/  LDSM.16.M88.4 R60, [R194+0x5800] ;  /* 0x00580000c23c783b */ /* 0x000fee0000000200 */
[C---:B------:R-:W-:Y:S08]  /*10190*/  HMMA.16816.F32 R24, R12.reuse, R68, R24 ;  /* 0x000000440c18723c */ /* 0x040ff00000001818 */
[C---:B------:R-:W-:Y:S08]  /*101a0*/  HMMA.16816.F32 R40, R12.reuse, R48, R40 ;  /* 0x000000300c28723c */ /* 0x040ff00000001828 */
[C---:B------:R-:W-:Y:S01]  /*101b0*/  HMMA.16816.F32 R36, R12.reuse, R50, R36 ;  /* 0x000000320c24723c */ /* 0x040fe20000001824 */
[----:B------:R-:W-:Y:S07]  /*101c0*/  LDSM.16.M88.4 R48, [R194+0x4800] ;  /* 0x00480000c230783b */ /* 0x000fee0000000200 */
[C---:B------:R-:W-:Y:S08]  /*101d0*/  HMMA.16816.F32 R20, R12.reuse, R70, R20 ;  /* 0x000000460c14723c */ /* 0x040ff00000001814 */
[C---:B---3--:R-:W-:Y:S08]  /*101e0*/  HMMA.16816.F32 R16, R12.reuse, R76, R16 ;  /* 0x0000004c0c10723c */ /* 0x048ff00000001810 */
[----:B------:R-:W-:Y:S01]  /*101f0*/  HMMA.16816.F32 R12, R12, R78, R4 ;  /* 0x0000004e0c0c723c */ /* 0x000fe20000001804 */
[----:B------:R-:W2:Y:S01]  /*10200*/  LDSM.16.M88.4 R4, [R200+0x8000] ;  /* 0x00800000c804783b */ /* 0x000ea20000000200 */
[----:B------:R-:W-:Y:S01]  /*10210*/  ISETP.GT.AND P0, PT, R102, R217, PT ;  /* 0x000000d96600720c */ /* 0x000fe20003f04270 */
[----:B------:R-:W-:-:S05]  /*10220*/  DEPBAR.LE SB0, 0x0 ;  /* 0x000080000000791a */ /* 0x000fca0000000000 */
[C---:B-1----:R-:W-:Y:S08]  /*10230*/  HMMA.16816.F32 R32, R8.reuse, R64, R32 ;  /* 0x000000400820723c */ /* 0x042ff00000001820 */
[C---:B------:R-:W-:Y:S08]  /*10240*/  HMMA.16816.F32 R28, R8.reuse, R66, R28 ;  /* 0x00000042081c723c */ /* 0x040ff0000000181c */
[C---:B------:R-:W-:Y:S08]  /*10250*/  HMMA.16816.F32 R24, R8.reuse, R72, R24 ;  /* 0x000000480818723c */ /* 0x040ff00000001818 */
[C---:B------:R-:W-:Y:S08]  /*10260*/  HMMA.16816.F32 R40, R8.reuse, R56, R40 ;  /* 0x000000380828723c */ /* 0x040ff00000001828 */
[C---:B------:R-:W-:Y:S08]  /*10270*/  HMMA.16816.F32 R36, R8.reuse, R58, R36 ;  /* 0x0000003a0824723c */ /* 0x040ff00000001824 */
[C---:B------:R-:W-:Y:S08]  /*10280*/  HMMA.16816.F32 R20, R8.reuse, R74, R20 ;  /* 0x0000004a0814723c */ /* 0x040ff00000001814 */
[C---:B----4-:R-:W-:Y:S08]  /*10290*/  HMMA.16816.F32 R16, R8.reuse, R80, R16 ;  /* 0x000000500810723c */ /* 0x050ff00000001810 */
[----:B------:R-:W-:Y:S01]  /*102a0*/  HMMA.16816.F32 R8, R8, R82, R12 ;  /* 0x000000520808723c */ /* 0x000fe2000000180c */
[----:B------:R-:W-:Y:S07]  /*102b0*/  BSSY B0, `(.L_x_692) ;  /* 0x0000023000007945 */ /* 0x000fee0003800000 */
        /* <DEDUP_REMOVED lines=11> */
[----:B-----5:R-:W-:Y:S01]  /*10370*/  IADD3 R0, R127, -0x2, RZ ;  /* 0xfffffffe7f007810 */ /* 0x020fe20007ffe0ff */
        /* <DEDUP_REMOVED lines=22> */
.L_x_693:
[----:B------:R-:W-:Y:S05]  /*104e0*/  BSYNC B0 ;  /* 0x0000000000007941 */ /* 0x000fea0003800000 */
.L_x_692:
[----:B------:R-:W2:Y:S01]  /*104f0*/  LDL R0, [R1] ;  /* 0x0000000001007983 */ /* 0x000ea20000100800 */
[----:B------:R-:W-:Y:S01]  /*10500*/  ISETP.NE.AND P0, PT, R115, 0x1, PT ;  /* 0x000000017300780c */ /* 0x000fe20003f05270 */
[----:B------:R-:W-:Y:S01]  /*10510*/  IMAD.MOV.U32 R8, RZ, RZ, c[0x0][0x32c] ;  /* 0x0000cb00ff087624 */ /* 0x000fe200078e00ff */
[----:B------:R-:W-:Y:S01]  /*10520*/  ULDC UR4, c[0x0][0x324] ;  /* 0x0000c90000047ab9 */ /* 0x000fe20000000800 */
[----:B------:R-:W-:Y:S01]  /*10530*/  IMAD.IADD R7, R88, 0x1, -R237 ;  /* 0x0000000158077824 */ /* 0x000fe200078e0aed */
[----:B------:R-:W-:Y:S01]  /*10540*/  ULOP3.LUT UR4, URZ, UR4, URZ, 0x33, !UPT ;  /* 0x000000043f047292 */ /* 0x000fe2000f8e333f */
[----:B------:R-:W0:Y:S01]  /*10550*/  LDGDEPBAR ;  /* 0x00000000000079af */ /* 0x000e220000000000 */
[----:B------:R-:W-:Y:S01]  /*10560*/  ISETP.GE.AND P6, PT, R8, 0x1, PT ;  /* 0x000000010800780c */ /* 0x000fe20003fc6270 */
[----:B--2---:R-:W-:-:S06]  /*10570*/  IMAD.IADD R0, R0, 0x1, R242 ;  /* 0x0000000100007824 */ /* 0x004fcc00078e02f2 */
[----:B-1----:R-:W-:-:S04]  /*10580*/  @P0 IMAD.HI.U32 R2, R0, c[0x0][0x2c8], RZ ;  /* 0x0000b20000020a27 */ /* 0x002fc800078e00ff */
[----:B------:R-:W-:Y:S01]  /*10590*/  IMAD.MOV.U32 R4, RZ, RZ, R0 ;  /* 0x000000ffff047224 */ /* 0x000fe200078e0000 */
[----:B------:R-:W-:Y:S02]  /*105a0*/  @P0 SHF.R.U32.HI R4, RZ, c[0x0][0x2cc], R2 ;  /* 0x0000b300ff040a19 */ /* 0x000fe40000011602 */
        /* <DEDUP_REMOVED lines=20> */
.L_x_696:
[----:B------:R-:W-:-:S04]  /*106f0*/  MOV R8, c[0x0][0x32c] ;  /* 0x0000cb0000087a02 */ /* 0x000fc80000000f00 */
[----:B------:R-:W-:-:S13]  /*10700*/  ISETP.NE.AND P0, PT, R8, 0x1, PT ;  /* 0x000000010800780c */ /* 0x000fda0003f05270 */
[----:B------:R-:W-:-:S05]  /*10710*/  @P0 IMAD.HI.U32 R8, R3, c[0x0][0x330], RZ ;  /* 0x0000cc0003080a27 */ /* 0x000fca00078e00ff */
[----:B------:R-:W-:Y:S02]  /*10720*/  @P0 SHF.R.U32.HI R3, RZ, c[0x0][0x334], R8 ;  /* 0x0000cd00ff030a19 */ /* 0x000fe40000011608 */
.L_x_697:
[----:B------:R-:W-:Y:S05]  /*10730*/  BSYNC B0 ;  /* 0x0000000000007941 */ /* 0x000fea0003800000 */
.L_x_695:
[----:B------:R-:W-:-:S04]  /*10740*/  IMAD R3, R3, c[0x0][0x32c], -R111 ;  /* 0x0000cb0003037a24 */ /* 0x000fc800078e0a6f */
[----:B------:R-:W-:-:S05]  /*10750*/  IMAD.IADD R3, R3, 0x1, -R237 ;  /* 0x0000000103037824 */ /* 0x000fca00078e0aed */
[----:B------:R-:W-:Y:S02]  /*10760*/  IADD3 R8, R3, c[0x0][0x32c], RZ ;  /* 0x0000cb0003087a10 */ /* 0x000fe40007ffe0ff */
[----:B------:R-:W-:Y:S02]  /*10770*/  IMNMX R0, R0, R3, !PT ;  /* 0x0000000300007217 */ /* 0x000fe40007800200 */
[----:B------:R-:W-:Y:S02]  /*10780*/  IMNMX R2, R2, R8, PT ;  /* 0x0000000802027217 */ /* 0x000fe40003800200 */
.L_x_694:
[----:B-----5:R-:W-:Y:S01]  /*10790*/  ISETP.GT.AND P1, PT, R127, RZ, PT ;  /* 0x000000ff7f00720c */ /* 0x020fe20003f24270 */
        /* <DEDUP_REMOVED lines=64> */
.L_x_700:
[----:B------:R-:W-:-:S04]  /*10ba0*/  MOV R4, c[0x0][0x32c] ;  /* 0x0000cb0000047a02 */ /* 0x000fc80000000f00 */
[----:B------:R-:W-:-:S13]  /*10bb0*/  ISETP.NE.AND P0, PT, R4, 0x1, PT ;  /* 0x000000010400780c */ /* 0x000fda0003f05270 */
[----:B------:R-:W-:-:S05]  /*10bc0*/  @P0 IMAD.HI.U32 R4, R3, c[0x0][0x330], RZ ;  /* 0x0000cc0003040a27 */ /* 0x000fca00078e00ff */
[----:B------:R-:W-:Y:S02]  /*10bd0*/  @P0 SHF.R.U32.HI R3, RZ, c[0x0][0x334], R4 ;  /* 0x0000cd00ff030a19 */ /* 0x000fe40000011604 */
.L_x_701:
[----:B------:R-:W-:Y:S05]  /*10be0*/  BSYNC B0 ;  /* 0x0000000000007941 */ /* 0x000fea0003800000 */
.L_x_699:
[----:B------:R-:W-:-:S04]  /*10bf0*/  IMAD R3, R3, c[0x0][0x32c], -R111 ;  /* 0x0000cb0003037a24 */ /* 0x000fc800078e0a6f */
[----:B------:R-:W-:-:S05]  /*10c00*/  IMAD.IADD R3, R3, 0x1, -R237 ;  /* 0x0000000103037824 */ /* 0x000fca00078e0aed */
[----:B------:R-:W-:Y:S02]  /*10c10*/  IADD3 R4, R3, c[0x0][0x32c], RZ ;  /* 0x0000cb0003047a10 */ /* 0x000fe40007ffe0ff */
[----:B------:R-:W-:Y:S02]  /*10c20*/  IMNMX R0, R0, R3, !PT ;  /* 0x0000000300007217 */ /* 0x000fe40007800200 */
[----:B------:R-:W-:Y:S02]  /*10c30*/  IMNMX R2, R2, R4, PT ;  /* 0x0000000402027217 */ /* 0x000fe40003800200 */
.L_x_698:
[----:B------:R-:W-:Y:S02]  /*10c40*/  ISETP.GT.AND P0, PT, R0, RZ, P1 ;  /* 0x000000ff0000720c */ /* 0x000fe40000f04270 */
        /* <DEDUP_REMOVED lines=14> */
[----:B------:R-:W-:-:S02]  /*10d30*/  ISETP.GT.AND P0, PT, R0, 0x9, P1 ;  /* 0x000000090000780c */ /* 0x000fc40000f04270 */
        /* <DEDUP_REMOVED lines=37> */
[----:B------:R-:W-:Y:S01]  /*10f90*/  LDSM.16.MT88.4 R28, [R193] ;  /* 0x00000000c11c783b */ /* 0x000fe20000004200 */
[----:B------:R-:W-:-:S02]  /*10fa0*/  FMNMX.FTZ R3, R233, R3, !PT ;  /* 0x00000003e9037209 */ /* 0x000fc40007810000 */
[----:B------:R-:W-:Y:S02]  /*10fb0*/  ISETP.LT.OR P0, PT, R2, 0x29, P0 ;  /* 0x000000290200780c */ /* 0x000fe40000701670 */
[----:B------:R-:W-:Y:S02]  /*10fc0*/  FMNMX.FTZ R4, R116, R4, !PT ;  /* 0x0000000474047209 */ /* 0x000fe40007810000 */
[----:B------:R-:W-:Y:S02]  /*10fd0*/  FSEL R118, R22, -INF , !P0 ;  /* 0xff80000016767808 */ /* 0x000fe40004000000 */
[----:B------:R-:W-:Y:S02]  /*10fe0*/  ISETP.GT.AND P0, PT, R0, 0x29, P1 ;  /* 0x000000290000780c */ /* 0x000fe40000f04270 */
[----:B------:R-:W-:Y:S02]  /*10ff0*/  FMNMX.FTZ R3, R234, R3, !PT ;  /* 0x00000003ea037209 */ /* 0x000fe40007810000 */
[----:B------:R-:W-:-:S02]  /*11000*/  ISETP.LT.OR P0, PT, R2, 0x2a, P0 ;  /* 0x0000002a0200780c */ /* 0x000fc40000701670 */
[----:B------:R-:W-:Y:S01]  /*11010*/  FMNMX.FTZ R4, R120, R4, !PT ;  /* 0x0000000478047209 */ /* 0x000fe20007810000 */
[----:B------:R-:W1:Y:S01]  /*11020*/  SHFL.BFLY PT, R5, R3, 0x2, 0x1f ;  /* 0x0c401f0003057f89 */ /* 0x000e6200000e0000 */
[----:B------:R-:W-:Y:S02]  /*11030*/  FSEL R117, R23, -INF , !P0 ;  /* 0xff80000017757808 */ /* 0x000fe40004000000 */
[----:B------:R-:W-:Y:S01]  /*11040*/  ISETP.GT.AND P0, PT, R0, 0x30, P1 ;  /* 0x000000300000780c */ /* 0x000fe20000f04270 */
[----:B------:R-:W-:Y:S01]  /*11050*/  LDSM.16.MT88.4 R20, [R195] ;  /* 0x00000000c314783b */ /* 0x000fe20000004200 */
[----:B------:R-:W-:Y:S02]  /*11060*/  FMNMX.FTZ R4, R118, R4, !PT ;  /* 0x0000000476047209 */ /* 0x000fe40007810000 */
[----:B------:R-:W-:Y:S02]  /*11070*/  ISETP.LT.OR P0, PT, R2, 0x31, P0 ;  /* 0x000000310200780c */ /* 0x000fe40000701670 */
[----:B------:R-:W-:-:S02]  /*11080*/  ISETP.GT.AND P2, PT, R0, 0x38, P1 ;  /* 0x000000380000780c */ /* 0x000fc40000f44270 */
[----:B------:R-:W-:Y:S02]  /*11090*/  FSEL R216, R26, -INF , !P0 ;  /* 0xff8000001ad87808 */ /* 0x000fe40004000000 */
[----:B------:R-:W-:Y:S02]  /*110a0*/  ISETP.GT.AND P0, PT, R0, 0x31, P1 ;  /* 0x000000310000780c */ /* 0x000fe40000f04270 */
[----:B------:R-:W-:Y:S02]  /*110b0*/  FMNMX.FTZ R4, R117, R4, !PT ;  /* 0x0000000475047209 */ /* 0x000fe40007810000 */
[----:B------:R-:W-:-:S04]  /*110c0*/  ISETP.LT.OR P0, PT, R2, 0x32, P0 ;  /* 0x000000320200780c */ /* 0x000fc80000701670 */
[----:B------:R-:W-:Y:S02]  /*110d0*/  FSEL R225, R27, -INF , !P0 ;  /* 0xff8000001be17808 */ /* 0x000fe40004000000 */
[----:B------:R-:W-:Y:S01]  /*110e0*/  ISETP.GT.AND P0, PT, R0, 0x39, P1 ;  /* 0x000000390000780c */ /* 0x000fe20000f04270 */
[----:B------:R-:W-:Y:S01]  /*110f0*/  LDSM.16.MT88.4 R24, [R196] ;  /* 0x00000000c418783b */ /* 0x000fe20000004200 */
[----:B------:R-:W-:Y:S02]  /*11100*/  ISETP.LT.OR P1, PT, R2, 0x39, P2 ;  /* 0x000000390200780c */ /* 0x000fe40001721670 */
[----:B------:R-:W-:Y:S02]  /*11110*/  FMNMX.FTZ R0, R216, R4, !PT ;  /* 0x00000004d8007209 */ /* 0x000fe40007810000 */
[----:B------:R-:W-:Y:S02]  /*11120*/  ISETP.LT.OR P0, PT, R2, 0x3a, P0 ;  /* 0x0000003a0200780c */ /* 0x000fe40000701670 */
[----:B------:R-:W-:-:S02]  /*11130*/  FSEL R218, R18, -INF , !P1 ;  /* 0xff80000012da7808 */ /* 0x000fc40004800000 */
[----:B------:R-:W-:Y:S02]  /*11140*/  FMNMX.FTZ R2, R225, R0, !PT ;  /* 0x00000000e1027209 */ /* 0x000fe40007810000 */
        /* <DEDUP_REMOVED lines=18> */
[----:B------:R1:W-:Y:S02]  /*11270*/  MUFU.EX2 R16, R0 ;  /* 0x0000000000107308 */ /* 0x0003e40000000800 */
[----:B-1----:R-:W-:-:S06]  /*11280*/  FFMA.FTZ R0, R11, c[0x0][0x2d0], -R2 ;  /* 0x0000b4000b007a23 */ /* 0x002fcc0000010802 */
[----:B------:R-:W-:Y:S08]  /*11290*/  MUFU.EX2 R11, R3 ;  /* 0x00000003000b7308 */ /* 0x000ff00000000800 */
        /* <DEDUP_REMOVED lines=9> */
[----:B--2---:R-:W-:Y:S01]  /*11330*/  F2FP.PACK_AB R5, R250, R251 ;  /* 0x000000fbfa05723e */ /* 0x004fe200000000ff */
[----:B------:R-:W-:-:S04]  /*11340*/  IMAD.MOV.U32 R9, RZ, RZ, R16 ;  /* 0x000000ffff097224 */ /* 0x000fc800078e0010 */
[----:B------:R1:W-:Y:S01]  /*11350*/  MUFU.EX2 R10, R3 ;  /* 0x00000003000a7308 */ /* 0x0003e20000000800 */
[----:B------:R-:W2:Y:S01]  /*11360*/  LDSM.16.MT88.4 R16, [R192+0x2000] ;  /* 0x00200000c010783b */ /* 0x000ea20000004200 */
[----:B------:R-:W-:Y:S01]  /*11370*/  F2FP.PACK_AB R4, R9, R125 ;  /* 0x0000007d0904723e */ /* 0x000fe200000000ff */
[----:B-1----:R-:W-:Y:S02]  /*11380*/  FFMA.FTZ R3, R13, c[0x0][0x2d0], -R0 ;  /* 0x0000b4000d037a23 */ /* 0x002fe40000010800 */
[----:B------:R-:W1:Y:S03]  /*11390*/  LDSM.16.MT88.4 R12, [R193+0x2000] ;  /* 0x00200000c10c783b */ /* 0x000e660000004200 */
[----:B------:R-:W3:Y:S02]  /*113a0*/  MUFU.EX2 R252, R3 ;  /* 0x0000000300fc7308 */ /* 0x000ee40000000800 */
[----:B---3--:R-:W-:Y:S01]  /*113b0*/  F2FP.PACK_AB R7, R252, R10 ;  /* 0x0000000afc07723e */ /* 0x008fe200000000ff */
[----:B------:R-:W-:-:S05]  /*113c0*/  FFMA.FTZ R3, R41, c[0x0][0x2d0], -R2 ;  /* 0x0000b40029037a23 */ /* 0x000fca0000010802 */
[----:B------:R3:W-:Y:S01]  /*113d0*/  MUFU.EX2 R165, R3 ;  /* 0x0000000300a57308 */ /* 0x0007e20000000800 */
[C---:B------:R-:W-:Y:S08]  /*113e0*/  HMMA.16816.F32 R88, R4.reuse, R32, RZ ;  /* 0x000000200458723c */ /* 0x040ff000000018ff */
[----:B------:R-:W-:Y:S01]  /*113f0*/  HMMA.16816.F32 R104, R4, R34, RZ ;  /* 0x000000220468723c */ /* 0x000fe200000018ff */
[----:B------:R-:W4:Y:S01]  /*11400*/  LDSM.16.MT88.4 R32, [R195+0x2000] ;  /* 0x00200000c320783b */ /* 0x000f220000004200 */
[----:B---3--:R-:W-:-:S06]  /*11410*/  FFMA.FTZ R3, R43, c[0x0][0x2d0], -R2 ;  /* 0x0000b4002b037a23 */ /* 0x008fcc0000010802 */
[C---:B------:R-:W-:Y:S01]  /*11420*/  HMMA.16816.F32 R80, R4.reuse, R20, RZ ;  /* 0x000000140450723c */ /* 0x040fe200000018ff */
[----:B------:R3:W5:Y:S07]  /*11430*/  MUFU.EX2 R164, R3 ;  /* 0x0000000300a47308 */ /* 0x00076e0000000800 */
[C---:B------:R-:W-:Y:S01]  /*11440*/  HMMA.16816.F32 R92, R4.reuse, R22, RZ ;  /* 0x00000016045c723c */ /* 0x040fe200000018ff */
[----:B------:R-:W4:Y:S07]  /*11450*/  LDSM.16.MT88.4 R20, [R193+0x4000] ;  /* 0x00400000c114783b */ /* 0x000f2e0000004200 */
[----:B------:R-:W-:Y:S01]  /*11460*/  HMMA.16816.F32 R108, R4, R24, RZ ;  /* 0x00000018046c723c */ /* 0x000fe200000018ff */
[----:B---3--:R-:W-:-:S04]  /*11470*/  FFMA.FTZ R3, R45, c[0x0][0x2d0], -R2 ;  /* 0x0000b4002d037a23 */ /* 0x008fc80000010802 */
[----:B------:R3:W-:Y:S03]  /*11480*/  MUFU.EX2 R166, R3 ;  /* 0x0000000300a67308 */ /* 0x0007e60000000800 */
[C---:B------:R-:W-:Y:S01]  /*11490*/  HMMA.16816.F32 R96, R4.reuse, R26, RZ ;  /* 0x0000001a0460723c */ /* 0x040fe200000018ff */
[----:B------:R-:W4:Y:S07]  /*114a0*/  LDSM.16.MT88.4 R24, [R192+0x4000] ;  /* 0x00400000c018783b */ /* 0x000f2e0000004200 */
[----:B--2---:R-:W-:Y:S01]  /*114b0*/  HMMA.16816.F32 R76, R4, R16, RZ ;  /* 0x00000010044c723c */ /* 0x004fe200000018ff */
[----:B---3--:R-:W-:-:S07]  /*114c0*/  FFMA.FTZ R3, R47, c[0x0][0x2d0], -R2 ;  /* 0x0000b4002f037a23 */ /* 0x008fce0000010802 */
[C---:B------:R-:W-:Y:S01]  /*114d0*/  HMMA.16816.F32 R72, R4.reuse, R18, RZ ;  /* 0x000000120448723c */ /* 0x040fe200000018ff */
[----:B------:R-:W2:Y:S01]  /*114e0*/  LDSM.16.MT88.4 R16, [R196+0x4000] ;  /* 0x00400000c410783b */ /* 0x000ea20000004200 */
[----:B------:R3:W2:Y:S06]  /*114f0*/  MUFU.EX2 R214, R3 ;  /* 0x0000000300d67308 */ /* 0x0006ac0000000800 */
[C---:B-1----:R-:W-:Y:S08]  /*11500*/  HMMA.16816.F32 R68, R4.reuse, R12, RZ ;  /* 0x0000000c0444723c */ /* 0x042ff000000018ff */
[----:B------:R-:W-:Y:S01]  /*11510*/  HMMA.16816.F32 R60, R4, R14, RZ ;  /* 0x0000000e043c723c */ /* 0x000fe200000018ff */
[----:B------:R-:W1:Y:S01]  /*11520*/  LDSM.16.MT88.4 R12, [R195+0x4000] ;  /* 0x00400000c30c783b */ /* 0x000e620000004200 */
[----:B---3--:R-:W-:-:S04]  /*11530*/  FFMA.FTZ R3, R40, c[0x0][0x2d0], -R0 ;  /* 0x0000b40028037a23 */ /* 0x008fc80000010800 */
[----:B------:R3:W-:Y:S02]  /*11540*/  MUFU.EX2 R246, R3 ;  /* 0x0000000300f67308 */ /* 0x0007e40000000800 */
[C---:B------:R-:W-:Y:S08]  /*11550*/  HMMA.16816.F32 R84, R4.reuse, R28, RZ ;  /* 0x0000001c0454723c */ /* 0x040ff000000018ff */
[----:B------:R-:W-:Y:S01]  /*11560*/  HMMA.16816.F32 R100, R4, R30, RZ ;  /* 0x0000001e0464723c */ /* 0x000fe200000018ff */
[----:B------:R-:W-:Y:S01]  /*11570*/  LDSM.16.MT88.4 R28, [R196+0x800] ;  /* 0x00080000c41c783b */ /* 0x000fe20000004200 */
[----:B---3--:R-:W-:-:S06]  /*11580*/  FFMA.FTZ R3, R42, c[0x0][0x2d0], -R0 ;  /* 0x0000b4002a037a23 */ /* 0x008fcc0000010800 */
[C---:B------:R-:W-:Y:S01]  /*11590*/  HMMA.16816.F32 R64, R4.reuse, R36, RZ ;  /* 0x000000240440723c */ /* 0x040fe200000018ff */
[----:B------:R3:W1:Y:S07]  /*115a0*/  MUFU.EX2 R243, R3 ;  /* 0x0000000300f37308 */ /* 0x00066e0000000800 */
[C---:B------:R-:W-:Y:S01]  /*115b0*/  HMMA.16816.F32 R56, R4.reuse, R38, RZ ;  /* 0x000000260438723c */ /* 0x040fe200000018ff */
[----:B------:R-:W1:Y:S07]  /*115c0*/  LDSM.16.MT88.4 R36, [R192+0x800] ;  /* 0x00080000c024783b */ /* 0x000e6e0000004200 */
[----:B----4-:R-:W-:Y:S01]  /*115d0*/  HMMA.16816.F32 R48, R4, R32, RZ ;  /* 0x000000200430723c */ /* 0x010fe200000018ff */
[----:B---3--:R-:W-:-:S04]  /*115e0*/  FFMA.FTZ R3, R44, c[0x0][0x2d0], -R0 ;  /* 0x0000b4002c037a23 */ /* 0x008fc80000010800 */
[----:B------:R3:W-:Y:S03]  /*115f0*/  MUFU.EX2 R245, R3 ;  /* 0x0000000300f57308 */ /* 0x0007e60000000800 */
[C---:B------:R-:W-:Y:S01]  /*11600*/  HMMA.16816.F32 R52, R4.reuse, R34, RZ ;  /* 0x000000220434723c */ /* 0x040fe200000018ff */
[----:B------:R-:W4:Y:S07]  /*11610*/  LDSM.16.MT88.4 R32, [R193+0x800] ;  /* 0x00080000c120783b */ /* 0x000f2e0000004200 */
[----:B------:R-:W-:Y:S01]  /*11620*/  HMMA.16816.F32 R132, R4, R20, RZ ;  /* 0x000000140484723c */ /* 0x000fe200000018ff */
[----:B---3--:R-:W-:-:S07]  /*11630*/  FFMA.FTZ R3, R46, c[0x0][0x2d0], -R0 ;  /* 0x0000b4002e037a23 */ /* 0x008fce0000010800 */
[C---:B------:R-:W-:Y:S01]  /*11640*/  HMMA.16816.F32 R136, R4.reuse, R22, RZ ;  /* 0x000000160488723c */ /* 0x040fe200000018ff */
[----:B------:R-:W3:Y:S01]  /*11650*/  LDSM.16.MT88.4 R20, [R192+0x2800] ;  /* 0x00280000c014783b */ /* 0x000ee20000004200 */
[----:B------:R1:W1:Y:S06]  /*11660*/  MUFU.EX2 R240, R3 ;  /* 0x0000000300f07308 */ /* 0x00026c0000000800 */
[C---:B------:R-:W-:Y:S08]  /*11670*/  HMMA.16816.F32 R112, R4.reuse, R24, RZ ;  /* 0x000000180470723c */ /* 0x040ff000000018ff */
[----:B------:R-:W-:Y:S01]  /*11680*/  HMMA.16816.F32 R40, R4, R26, RZ ;  /* 0x0000001a0428723c */ /* 0x000fe200000018ff */
[----:B------:R-:W3:Y:S01]  /*11690*/  LDSM.16.MT88.4 R24, [R195+0x800] ;  /* 0x00080000c318783b */ /* 0x000ee20000004200 */
[----:B-1----:R-:W-:-:S06]  /*116a0*/  FFMA.FTZ R3, R119, c[0x0][0x2d0], -R2 ;  /* 0x0000b40077037a23 */ /* 0x002fcc0000010802 */
[C---:B--2---:R-:W-:Y:S08]  /*116b0*/  HMMA.16816.F32 R148, R4.reuse, R16, RZ ;  /* 0x000000100494723c */ /* 0x044ff000000018ff */
[C---:B------:R-:W-:Y:S01]  /*116c0*/  HMMA.16816.F32 R156, R4.reuse, R18, RZ ;  /* 0x00000012049c723c */ /* 0x040fe200000018ff */
[----:B------:R-:W1:Y:S07]  /*116d0*/  LDSM.16.MT88.4 R16, [R193+0x2800] ;  /* 0x00280000c110783b */ /* 0x000e6e0000004200 */
[C---:B------:R-:W-:Y:S08]  /*116e0*/  HMMA.16816.F32 R160, R4.reuse, R12, RZ ;  /* 0x0000000c04a0723c */ /* 0x040ff000000018ff */
[----:B------:R-:W-:Y:S01]  /*116f0*/  HMMA.16816.F32 R152, R4, R14, RZ ;  /* 0x0000000e0498723c */ /* 0x000fe200000018ff */
[----:B------:R-:W2:Y:S06]  /*11700*/  LDSM.16.MT88.4 R12, [R196+0x2800] ;  /* 0x00280000c40c783b */ /* 0x000eac0000004200 */
[----:B-----5:R-:W-:-:S02]  /*11710*/  F2FP.PACK_AB R4, R164, R165 ;  /* 0x000000a5a404723e */ /* 0x020fc400000000ff */
[----:B------:R-:W-:Y:S02]  /*11720*/  F2FP.PACK_AB R6, R214, R166 ;  /* 0x000000a6d606723e */ /* 0x000fe400000000ff */
[----:B------:R-:W-:Y:S02]  /*11730*/  F2FP.PACK_AB R5, R243, R246 ;  /* 0x000000f6f305723e */ /* 0x000fe400000000ff */
[----:B------:R-:W-:-:S07]  /*11740*/  F2FP.PACK_AB R7, R240, R245 ;  /* 0x000000f5f007723e */ /* 0x000fce00000000ff */
[C---:B------:R-:W-:Y:S08]  /*11750*/  HMMA.16816.F32 R180, R4.reuse, R38, R104 ;  /* 0x0000002604b4723c */ /* 0x040ff00000001868 */
[C---:B------:R-:W-:Y:S08]  /*11760*/  HMMA.16816.F32 R184, R4.reuse, R28, R108 ;  /* 0x0000001c04b8723c */ /* 0x040ff0000000186c */
[C---:B----4-:R-:W-:Y:S08]  /*11770*/  HMMA.16816.F32 R188, R4.reuse, R32, R84 ;  /* 0x0000002004bc723c */ /* 0x050ff00000001854 */
[C---:B------:R-:W-:Y:S01]  /*11780*/  HMMA.16816.F32 R228, R4.reuse, R34, R100 ;  /* 0x0000002204e4723c */ /* 0x040fe20000001864 */
[----:B------:R-:W4:Y:S07]  /*11790*/  LDSM.16.MT88.4 R32, [R195+0x2800] ;  /* 0x00280000c320783b */ /* 0x000f2e0000004200 */
[C---:B---3--:R-:W-:Y:S08]  /*117a0*/  HMMA.16816.F32 R108, R4.reuse, R20, R76 ;  /* 0x00000014046c723c */ /* 0x048ff0000000184c */
[C---:B------:R-:W-:Y:S01]  /*117b0*/  HMMA.16816.F32 R104, R4.reuse, R22, R72 ;  /* 0x000000160468723c */ /* 0x040fe20000001848 */
[----:B------:R-:W3:Y:S07]  /*117c0*/  LDSM.16.MT88.4 R20, [R193+0x4800] ;  /* 0x00480000c114783b */ /* 0x000eee0000004200 */
[C---:B------:R-:W-:Y:S01]  /*117d0*/  HMMA.16816.F32 R176, R4.reuse, R30, R96 ;  /* 0x0000001e04b0723c */ /* 0x040fe20000001860 */
[----:B------:R-:W5:Y:S07]  /*117e0*/  LDSM.16.MT88.4 R28, [R192+0x4800] ;  /* 0x00480000c01c783b */ /* 0x000f6e0000004200 */
[C---:B------:R-:W-:Y:S07]  /*117f0*/  HMMA.16816.F32 R168, R4.reuse, R36, R88 ;  /* 0x0000002404a8723c */ /* 0x040fee0000001858 */
[----:B------:R-:W-:Y:S01]  /*11800*/  IMAD.MOV.U32 R88, RZ, RZ, R127 ;  /* 0x000000ffff587224 */ /* 0x000fe200078e007f */
[----:B------:R-:W-:Y:S01]  /*11810*/  HMMA.16816.F32 R172, R4, R24, R80 ;  /* 0x0000001804ac723c */ /* 0x000fe20000001850 */
[----:B------:R2:W-:Y:S01]  /*11820*/  MUFU.EX2 R127, R3 ;  /* 0x00000003007f7308 */ /* 0x0005e20000000800 */
[----:B------:R-:W-:-:S02]  /*11830*/  IMAD.MOV.U32 R89, RZ, RZ, R166 ;  /* 0x000000ffff597224 */ /* 0x000fc400078e00a6 */
[----:B------:R-:W-:Y:S02]  /*11840*/  IMAD.MOV.U32 R36, RZ, RZ, R165 ;  /* 0x000000ffff247224 */ /* 0x000fe400078e00a5 */
[----:B------:R-:W-:Y:S02]  /*11850*/  IMAD.MOV.U32 R37, RZ, RZ, R164 ;  /* 0x000000ffff257224 */ /* 0x000fe400078e00a4 */
[C---:B------:R-:W-:Y:S08]  /*11860*/  HMMA.16816.F32 R164, R4.reuse, R26, R92 ;  /* 0x0000001a04a4723c */ /* 0x040ff0000000185c */
[----:B-1----:R-:W-:Y:S01]  /*11870*/  HMMA.16816.F32 R96, R4, R16, R68 ;  /* 0x000000100460723c */ /* 0x002fe20000001844 */
[----:B--2---:R-:W-:-:S02]  /*11880*/  FFMA.FTZ R3, R121, c[0x0][0x2d0], -R2 ;  /* 0x0000b40079037a23 */ /* 0x004fc40000010802 */
[----:B------:R-:W-:Y:S02]  /*11890*/  IMAD.MOV.U32 R121, RZ, RZ, R125 ;  /* 0x000000ffff797224 */ /* 0x000fe400078e007d */
[----:B------:R1:W-:Y:S03]  /*118a0*/  MUFU.EX2 R91, R3 ;  /* 0x00000003005b7308 */ /* 0x0003e60000000800 */
[C---:B------:R-:W-:Y:S01]  /*118b0*/  HMMA.16816.F32 R92, R4.reuse, R18, R60 ;  /* 0x00000012045c723c */ /* 0x040fe2000000183c */
[----:B------:R-:W2:Y:S07]  /*118c0*/  LDSM.16.MT88.4 R16, [R196+0x4800] ;  /* 0x00480000c410783b */ /* 0x000eae0000004200 */
[----:B------:R-:W-:Y:S01]  /*118d0*/  HMMA.16816.F32 R84, R4, R12, R64 ;  /* 0x0000000c0454723c */ /* 0x000fe20000001840 */
[----:B-1----:R-:W-:-:S02]  /*118e0*/  FFMA.FTZ R3, R122, c[0x0][0x2d0], -R2 ;  /* 0x0000b4007a037a23 */ /* 0x002fc40000010802 */
[----:B------:R-:W-:-:S05]  /*118f0*/  IMAD.MOV.U32 R122, RZ, RZ, R126 ;  /* 0x000000ffff7a7224 */ /* 0x000fca00078e007e */
[C---:B------:R-:W-:Y:S01]  /*11900*/  HMMA.16816.F32 R80, R4.reuse, R14, R56 ;  /* 0x0000000e0450723c */ /* 0x040fe20000001838 */
[----:B------:R1:W1:Y:S01]  /*11910*/  MUFU.EX2 R90, R3 ;  /* 0x00000003005a7308 */ /* 0x0002620000000800 */
[----:B------:R-:W2:Y:S06]  /*11920*/  LDSM.16.MT88.4 R12, [R195+0x4800] ;  /* 0x00480000c30c783b */ /* 0x000eac0000004200 */
[C---:B----4-:R-:W-:Y:S08]  /*11930*/  HMMA.16816.F32 R60, R4.reuse, R32, R48 ;  /* 0x00000020043c723c */ /* 0x050ff00000001830 */
[----:B---3--:R-:W-:Y:S01]  /*11940*/  HMMA.16816.F32 R76, R4, R22, R136 ;  /* 0x00000016044c723c */ /* 0x008fe20000001888 */
[----:B-1----:R-:W-:-:S02]  /*11950*/  FFMA.FTZ R3, R123, c[0x0][0x2d0], -R2 ;  /* 0x0000b4007b037a23 */ /* 0x002fc40000010802 */
[----:B------:R-:W-:Y:S02]  /*11960*/  IMAD.MOV.U32 R123, RZ, RZ, R214 ;  /* 0x000000ffff7b7224 */ /* 0x000fe400078e00d6 */
[----:B------:R1:W3:Y:S02]  /*11970*/  MUFU.EX2 R24, R3 ;  /* 0x0000000300187308 */ /* 0x0002e40000000800 */
[----:B------:R-:W-:Y:S01]  /*11980*/  IMAD.MOV.U32 R138, RZ, RZ, R90 ;  /* 0x000000ffff8a7224 */ /* 0x000fe200078e005a */
[----:B-----5:R-:W-:Y:S01]  /*11990*/  HMMA.16816.F32 R56, R4, R28, R112 ;  /* 0x0000001c0438723c */ /* 0x020fe20000001870 */
[----:B------:R-:W-:-:S06]  /*119a0*/  IMAD.MOV.U32 R139, RZ, RZ, R91 ;  /* 0x000000ffff8b7224 */ /* 0x000fcc00078e005b */
[----:B------:R-:W-:Y:S01]  /*119b0*/  IMAD.MOV.U32 R115, RZ, RZ, R36 ;  /* 0x000000ffff737224 */ /* 0x000fe200078e0024 */
[C---:B------:R-:W-:Y:S01]  /*119c0*/  HMMA.16816.F32 R48, R4.reuse, R30, R40 ;  /* 0x0000001e0430723c */ /* 0x040fe20000001828 */
[----:B------:R-:W4:Y:S01]  /*119d0*/  LDSM.16.MT88.4 R28, [R192+0x1000] ;  /* 0x00100000c01c783b */ /* 0x000f220000004200 */
[----:B------:R-:W-:Y:S02]  /*119e0*/  IMAD.MOV.U32 R114, RZ, RZ, R37 ;  /* 0x000000ffff727224 */ /* 0x000fe400078e0025 */
[----:B------:R-:W-:Y:S01]  /*119f0*/  IMAD.MOV.U32 R113, RZ, RZ, R88 ;  /* 0x000000ffff717224 */ /* 0x000fe200078e0058 */
[----:B------:R-:W-:Y:S01]  /*11a00*/  LDSM.16.MT88.4 R36, [R193+0x1000] ;  /* 0x00100000c124783b */ /* 0x000fe20000004200 */
[----:B-1----:R-:W-:Y:S02]  /*11a10*/  FFMA.FTZ R3, R116, c[0x0][0x2d0], -R0 ;  /* 0x0000b40074037a23 */ /* 0x002fe40000010800 */
[----:B---3--:R-:W-:Y:S01]  /*11a20*/  IMAD.MOV.U32 R137, RZ, RZ, R24 ;  /* 0x000000ffff897224 */ /* 0x008fe200078e0018 */
[----:B------:R-:W-:Y:S01]  /*11a30*/  HMMA.16816.F32 R72, R4, R20, R132 ;  /* 0x000000140448723c */ /* 0x000fe20000001884 */
[----:B------:R-:W1:Y:S01]  /*11a40*/  LDSM.16.MT88.4 R24, [R196+0x1000] ;  /* 0x00100000c418783b */ /* 0x000e620000004200 */
[----:B------:R3:W-:Y:S01]  /*11a50*/  MUFU.EX2 R214, R3 ;  /* 0x0000000300d67308 */ /* 0x0007e20000000800 */
[----:B------:R-:W-:-:S02]  /*11a60*/  IMAD.MOV.U32 R112, RZ, RZ, R89 ;  /* 0x000000ffff707224 */ /* 0x000fc400078e0059 */
[----:B------:R-:W5:Y:S03]  /*11a70*/  LDSM.16.MT88.4 R20, [R195+0x1000] ;  /* 0x00100000c314783b */ /* 0x000f660000004200 */
[C---:B------:R-:W-:Y:S01]  /*11a80*/  HMMA.16816.F32 R44, R4.reuse, R34, R52 ;  /* 0x00000022042c723c */ /* 0x040fe20000001834 */
[----:B------:R-:W-:Y:S07]  /*11a90*/  LDSM.16.MT88.4 R32, [R195+0x3000] ;  /* 0x00300000c320783b */ /* 0x000fee0000004200 */
[----:B--2---:R-:W-:Y:S01]  /*11aa0*/  HMMA.16816.F32 R88, R4, R16, R148 ;  /* 0x000000100458723c */ /* 0x004fe20000001894 */
[----:B---3--:R-:W-:-:S02]  /*11ab0*/  FFMA.FTZ R3, R120, c[0x0][0x2d0], -R0 ;  /* 0x0000b40078037a23 */ /* 0x008fc40000010800 */
[----:B------:R-:W-:Y:S02]  /*11ac0*/  IMAD.MOV.U32 R120, RZ, RZ, R127 ;  /* 0x000000ffff787224 */ /* 0x000fe400078e007f */
[----:B------:R2:W3:Y:S03]  /*11ad0*/  MUFU.EX2 R127, R3 ;  /* 0x00000003007f7308 */ /* 0x0004e60000000800 */
[C---:B------:R-:W-:Y:S01]  /*11ae0*/  HMMA.16816.F32 R68, R4.reuse, R18, R156 ;  /* 0x000000120444723c */ /* 0x040fe2000000189c */
[----:B------:R-:W1:Y:S07]  /*11af0*/  LDSM.16.MT88.4 R16, [R192+0x3000] ;  /* 0x00300000c010783b */ /* 0x000e6e0000004200 */
[----:B------:R-:W-:Y:S01]  /*11b00*/  HMMA.16816.F32 R52, R4, R12, R160 ;  /* 0x0000000c0434723c */ /* 0x000fe200000018a0 */
[----:B--2---:R-:W-:-:S07]  /*11b10*/  FFMA.FTZ R3, R118, c[0x0][0x2d0], -R0 ;  /* 0x0000b40076037a23 */ /* 0x004fce0000010800 */
[----:B------:R-:W-:Y:S01]  /*11b20*/  HMMA.16816.F32 R40, R4, R14, R152 ;  /* 0x0000000e0428723c */ /* 0x000fe20000001898 */
[----:B------:R-:W2:Y:S01]  /*11b30*/  LDSM.16.MT88.4 R12, [R193+0x3000] ;  /* 0x00300000c10c783b */ /* 0x000ea20000004200 */
[----:B------:R4:W-:Y:S05]  /*11b40*/  MUFU.EX2 R126, R3 ;  /* 0x00000003007e7308 */ /* 0x0009ea0000000800 */
[----:B------:R-:W-:Y:S02]  /*11b50*/  F2FP.PACK_AB R4, R139, R120 ;  /* 0x000000788b04723e */ /* 0x000fe400000000ff */
[----:B------:R-:W-:Y:S02]  /*11b60*/  F2FP.PACK_AB R6, R137, R138 ;  /* 0x0000008a8906723e */ /* 0x000fe400000000ff */
[----:B---3--:R-:W-:Y:S01]  /*11b70*/  F2FP.PACK_AB R5, R127, R214 ;  /* 0x000000d67f05723e */ /* 0x008fe200000000ff */
[----:B----4-:R-:W-:-:S04]  /*11b80*/  FFMA.FTZ R3, R117, c[0x0][0x2d0], -R0 ;  /* 0x0000b40075037a23 */ /* 0x010fc80000010800 */
[----:B------:R-:W3:Y:S02]  /*11b90*/  MUFU.EX2 R125, R3 ;  /* 0x00000003007d7308 */ /* 0x000ee40000000800 */
[----:B---3--:R-:W-:Y:S01]  /*11ba0*/  F2FP.PACK_AB R7, R125, R126 ;  /* 0x0000007e7d07723e */ /* 0x008fe200000000ff */
[----:B------:R-:W-:-:S06]  /*11bb0*/  FFMA.FTZ R3, R227, c[0x0][0x2d0], -R2 ;  /* 0x0000b400e3037a23 */ /* 0x000fcc0000010802 */
[C---:B------:R-:W-:Y:S08]  /*11bc0*/  HMMA.16816.F32 R132, R4.reuse, R28, R168 ;  /* 0x0000001c0484723c */ /* 0x040ff000000018a8 */
[C---:B------:R-:W-:Y:S01]  /*11bd0*/  HMMA.16816.F32 R64, R4.reuse, R30, R180 ;  /* 0x0000001e0440723c */ /* 0x040fe200000018b4 */
[----:B------:R-:W3:Y:S07]  /*11be0*/  LDSM.16.MT88.4 R28, [R196+0x3000] ;  /* 0x00300000c41c783b */ /* 0x000eee0000004200 */
[C---:B-1----:R-:W-:Y:S08]  /*11bf0*/  HMMA.16816.F32 R116, R4.reuse, R24, R184 ;  /* 0x000000180474723c */ /* 0x042ff000000018b8 */
[C---:B------:R-:W-:Y:S01]  /*11c00*/  HMMA.16816.F32 R184, R4.reuse, R26, R176 ;  /* 0x0000001a04b8723c */ /* 0x040fe200000018b0 */
[----:B------:R-:W1:Y:S07]  /*11c10*/  LDSM.16.MT88.4 R24, [R192+0x5000] ;  /* 0x00500000c018783b */ /* 0x000e6e0000004200 */
[C---:B------:R-:W-:Y:S08]  /*11c20*/  HMMA.16816.F32 R100, R4.reuse, R36, R188 ;  /* 0x000000240464723c */ /* 0x040ff000000018bc */
[C---:B-----5:R-:W-:Y:S08]  /*11c30*/  HMMA.16816.F32 R188, R4.reuse, R20, R172 ;  /* 0x0000001404bc723c */ /* 0x060ff000000018ac */
[C---:B------:R-:W-:Y:S01]  /*11c40*/  HMMA.16816.F32 R180, R4.reuse, R22, R164 ;  /* 0x0000001604b4723c */ /* 0x040fe200000018a4 */
[----:B------:R-:W4:Y:S07]  /*11c50*/  LDSM.16.MT88.4 R20, [R193+0x5000] ;  /* 0x00500000c114783b */ /* 0x000f2e0000004200 */
[C---:B------:R-:W-:Y:S01]  /*11c60*/  HMMA.16816.F32 R36, R4.reuse, R38, R228 ;  /* 0x000000260424723c */ /* 0x040fe200000018e4 */
[----:B------:R5:W-:Y:S06]  /*11c70*/  MUFU.EX2 R229, R3 ;  /* 0x0000000300e57308 */ /* 0x000bec0000000800 */
[----:B------:R-:W-:Y:S01]  /*11c80*/  IMAD.MOV.U32 R230, RZ, RZ, R138 ;  /* 0x000000ffffe67224 */ /* 0x000fe200078e008a */
[----:B------:R-:W-:Y:S01]  /*11c90*/  HMMA.16816.F32 R176, R4, R16, R108 ;  /* 0x0000001004b0723c */ /* 0x000fe2000000186c */
[----:B------:R-:W-:-:S07]  /*11ca0*/  IMAD.MOV.U32 R231, RZ, RZ, R113 ;  /* 0x000000ffffe77224 */ /* 0x000fce00078e0071 */
[C---:B------:R-:W-:Y:S01]  /*11cb0*/  HMMA.16816.F32 R168, R4.reuse, R18, R104 ;  /* 0x0000001204a8723c */ /* 0x040fe20000001868 */
[--C-:B-----5:R-:W-:Y:S01]  /*11cc0*/  FFMA.FTZ R3, R232, c[0x0][0x2d0], -R2.reuse ;  /* 0x0000b400e8037a23 */ /* 0x120fe20000010802 */
[----:B------:R-:W5:Y:S01]  /*11cd0*/  LDSM.16.MT88.4 R16, [R196+0x5000] ;  /* 0x00500000c410783b */ /* 0x000f620000004200 */
[----:B------:R-:W-:Y:S02]  /*11ce0*/  IMAD.MOV.U32 R232, RZ, RZ, R137 ;  /* 0x000000ffffe87224 */ /* 0x000fe400078e0089 */
[----:B------:R1:W1:Y:S01]  /*11cf0*/  MUFU.EX2 R228, R3 ;  /* 0x0000000300e47308 */ /* 0x0002620000000800 */
[----:B------:R-:W-:Y:S02]  /*11d00*/  LDSM.16.MT88.4 R104, [R193+0x1800] ;  /* 0x00180000c168783b */ /* 0x000fe40000004200 */
[C---:B--2---:R-:W-:Y:S08]  /*11d10*/  HMMA.16816.F32 R172, R4.reuse, R12, R96 ;  /* 0x0000000c04ac723c */ /* 0x044ff00000001860 */
[----:B------:R-:W-:Y:S01]  /*11d20*/  HMMA.16816.F32 R164, R4, R14, R92 ;  /* 0x0000000e04a4723c */ /* 0x000fe2000000185c */
[----:B------:R-:W2:Y:S01]  /*11d30*/  LDSM.16.MT88.4 R12, [R195+0x5000] ;  /* 0x00500000c30c783b */ /* 0x000ea20000004200 */
[--C-:B-1----:R-:W-:Y:S01]  /*11d40*/  FFMA.FTZ R3, R233, c[0x0][0x2d0], -R2.reuse ;  /* 0x0000b400e9037a23 */ /* 0x102fe20000010802 */
[----:B------:R-:W-:Y:S01]  /*11d50*/  F2FP.PACK_AB R96, R228, R229 ;  /* 0x000000e5e460723e */ /* 0x000fe200000000ff */
[----:B------:R-:W-:-:S04]  /*11d60*/  FFMA.FTZ R2, R234, c[0x0][0x2d0], -R2 ;  /* 0x0000b400ea027a23 */ /* 0x000fc80000010802 */
[----:B---3--:R-:W-:Y:S01]  /*11d70*/  HMMA.16816.F32 R160, R4, R28, R84 ;  /* 0x0000001c04a0723c */ /* 0x008fe20000001854 */
[----:B------:R1:W-:Y:S01]  /*11d80*/  MUFU.EX2 R227, R3 ;  /* 0x0000000300e37308 */ /* 0x0003e20000000800 */
[----:B------:R-:W-:-:S06]  /*11d90*/  IMAD.MOV.U32 R234, RZ, RZ, R120 ;  /* 0x000000ffffea7224 */ /* 0x000fcc00078e0078 */
[C---:B------:R-:W-:Y:S01]  /*11da0*/  HMMA.16816.F32 R84, R4.reuse, R24, R56 ;  /* 0x000000180454723c */ /* 0x040fe20000001838 */
[----:B------:R3:W3:Y:S01]  /*11db0*/  MUFU.EX2 R233, R2 ;  /* 0x0000000200e97308 */ /* 0x0006e20000000800 */
[----:B------:R-:W-:Y:S05]  /*11dc0*/  LDSM.16.MT88.4 R56, [R196+0x3800] ;  /* 0x00380000c438783b */ /* 0x000fea0000004200 */
[----:B------:R-:W-:Y:S01]  /*11dd0*/  IMAD.MOV.U32 R25, RZ, RZ, R123 ;  /* 0x000000ffff197224 */ /* 0x000fe200078e007b */
[C---:B------:R-:W-:Y:S01]  /*11de0*/  HMMA.16816.F32 R60, R4.reuse, R32, R60 ;  /* 0x00000020043c723c */ /* 0x040fe2000000183c */
[----:B-1----:R-:W-:Y:S02]  /*11df0*/  IMAD.MOV.U32 R3, RZ, RZ, R139 ;  /* 0x000000ffff037224 */ /* 0x002fe400078e008b */
[----:B------:R-:W1:Y:S05]  /*11e00*/  LDSM.16.MT88.4 R136, [R192+0x1800] ;  /* 0x00180000c088783b */ /* 0x000e6a0000004200 */
[----:B------:R-:W-:Y:S01]  /*11e10*/  HMMA.16816.F32 R148, R4, R34, R44 ;  /* 0x000000220494723c */ /* 0x000fe2000000182c */
[----:B---3--:R-:W-:Y:S01]  /*11e20*/  FFMA.FTZ R2, R216, c[0x0][0x2d0], -R0 ;  /* 0x0000b400d8027a23 */ /* 0x008fe20000010800 */
[----:B------:R-:W-:Y:S01]  /*11e30*/  F2FP.PACK_AB R98, R233, R227 ;  /* 0x000000e3e962723e */ /* 0x000fe200000000ff */
[----:B------:R-:W-:-:S02]  /*11e40*/  IMAD.MOV.U32 R216, RZ, RZ, R112 ;  /* 0x000000ffffd87224 */ /* 0x000fc400078e0070 */
[----:B------:R3:W-:Y:S03]  /*11e50*/  MUFU.EX2 R24, R2 ;  /* 0x0000000200187308 */ /* 0x0007e60000000800 */
[C---:B----4-:R-:W-:Y:S01]  /*11e60*/  HMMA.16816.F32 R32, R4.reuse, R20, R72 ;  /* 0x000000140420723c */ /* 0x050fe20000001848 */
[----:B------:R-:W4:Y:S07]  /*11e70*/  LDSM.16.MT88.4 R72, [R192+0x5800] ;  /* 0x00580000c048783b */ /* 0x000f2e0000004200 */
[----:B------:R-:W-:Y:S01]  /*11e80*/  HMMA.16816.F32 R20, R4, R22, R76 ;  /* 0x000000160414723c */ /* 0x000fe2000000184c */
[----:B---3--:R-:W-:-:S02]  /*11e90*/  FFMA.FTZ R2, R225, c[0x0][0x2d0], -R0 ;  /* 0x0000b400e1027a23 */ /* 0x008fc40000010800 */
[----:B------:R-:W-:-:S05]  /*11ea0*/  IMAD.MOV.U32 R225, RZ, RZ, R11 ;  /* 0x000000ffffe17224 */ /* 0x000fca00078e000b */
[C---:B------:R-:W-:Y:S01]  /*11eb0*/  HMMA.16816.F32 R156, R4.reuse, R30, R80 ;  /* 0x0000001e049c723c */ /* 0x040fe20000001850 */
[----:B------:R3:W1:Y:S01]  /*11ec0*/  MUFU.EX2 R11, R2 ;  /* 0x00000002000b7308 */ /* 0x0006620000000800 */
[----:B------:R-:W-:Y:S01]  /*11ed0*/  IMAD.MOV.U32 R79, RZ, RZ, R9 ;  /* 0x000000ffff4f7224 */ /* 0x000fe200078e0009 */
[----:B------:R-:W-:Y:S05]  /*11ee0*/  LDSM.16.MT88.4 R80, [R193+0x5800] ;  /* 0x00580000c150783b */ /* 0x000fea0000004200 */
[C---:B------:R-:W-:Y:S01]  /*11ef0*/  HMMA.16816.F32 R28, R4.reuse, R26, R48 ;  /* 0x0000001a041c723c */ /* 0x040fe20000001830 */
[----:B------:R-:W-:Y:S06]  /*11f00*/  LDSM.16.MT88.4 R48, [R193+0x3800] ;  /* 0x00380000c130783b */ /* 0x000fec0000004200 */
[----:B------:R-:W-:Y:S01]  /*11f10*/  IMAD.MOV.U32 R26, RZ, RZ, R115 ;  /* 0x000000ffff1a7224 */ /* 0x000fe200078e0073 */
[----:B-----5:R-:W-:Y:S01]  /*11f20*/  HMMA.16816.F32 R92, R4, R16, R88 ;  /* 0x00000010045c723c */ /* 0x020fe20000001858 */
[----:B---3--:R-:W-:Y:S01]  /*11f30*/  FFMA.FTZ R2, R218, c[0x0][0x2d0], -R0 ;  /* 0x0000b400da027a23 */ /* 0x008fe20000010800 */
[----:B------:R-:W3:Y:S01]  /*11f40*/  LDSM.16.MT88.4 R88, [R196+0x5800] ;  /* 0x00580000c458783b */ /* 0x000ee20000004200 */
[----:B------:R-:W-:Y:S01]  /*11f50*/  IMAD.MOV.U32 R218, RZ, RZ, R10 ;  /* 0x000000ffffda7224 */ /* 0x000fe200078e000a */
[----:B-1----:R-:W-:Y:S01]  /*11f60*/  F2FP.PACK_AB R97, R11, R24 ;  /* 0x000000180b61723e */ /* 0x002fe200000000ff */
[----:B------:R1:W-:Y:S01]  /*11f70*/  MUFU.EX2 R10, R2 ;  /* 0x00000002000a7308 */ /* 0x0003e20000000800 */
[----:B------:R-:W-:-:S02]  /*11f80*/  FFMA.FTZ R0, R226, c[0x0][0x2d0], -R0 ;  /* 0x0000b400e2007a23 */ /* 0x000fc40000010800 */
[----:B------:R-:W-:Y:S01]  /*11f90*/  IMAD.MOV.U32 R226, RZ, RZ, R122 ;  /* 0x000000ffffe27224 */ /* 0x000fe200078e007a */
[C---:B--2---:R-:W-:Y:S01]  /*11fa0*/  HMMA.16816.F32 R152, R4.reuse, R12, R52 ;  /* 0x0000000c0498723c */ /* 0x044fe20000001834 */
[----:B------:R-:W-:Y:S02]  /*11fb0*/  IMAD.MOV.U32 R27, RZ, RZ, R114 ;  /* 0x000000ffff1b7224 */ /* 0x000fe400078e0072 */
[----:B------:R-:W-:Y:S01]  /*11fc0*/  LDSM.16.MT88.4 R112, [R196+0x1800] ;  /* 0x00180000c470783b */ /* 0x000fe20000004200 */
[----:B------:R-:W2:Y:S04]  /*11fd0*/  MUFU.EX2 R9, R0 ;  /* 0x0000000000097308 */ /* 0x000ea80000000800 */
[----:B------:R-:W-:Y:S01]  /*11fe0*/  HMMA.16816.F32 R16, R4, R18, R68 ;  /* 0x000000120410723c */ /* 0x000fe20000001844 */
[----:B-1----:R-:W-:-:S02]  /*11ff0*/  IMAD.MOV.U32 R2, RZ, RZ, R121 ;  /* 0x000000ffff027224 */ /* 0x002fc400078e0079 */
[----:B------:R-:W-:Y:S02]  /*12000*/  LDSM.16.MT88.4 R120, [R195+0x1800] ;  /* 0x00180000c378783b */ /* 0x000fe40000004200 */
[----:B------:R-:W-:-:S03]  /*12010*/  FADD.FTZ R2, R2, R79 ;  /* 0x0000004f02027221 */ /* 0x000fc60000010000 */
[----:B------:R-:W-:Y:S01]  /*12020*/  HMMA.16816.F32 R12, R4, R14, R40 ;  /* 0x0000000e040c723c */ /* 0x000fe20000001828 */
[----:B------:R-:W1:Y:S01]  /*12030*/  LDSM.16.MT88.4 R4, [R195+0x5800] ;  /* 0x00580000c304783b */ /* 0x000e620000004200 */
[----:B------:R-:W-:Y:S01]  /*12040*/  FADD.FTZ R2, R226, R2 ;  /* 0x00000002e2027221 */ /* 0x000fe20000010000 */
[----:B--2---:R-:W-:Y:S01]  /*12050*/  F2FP.PACK_AB R99, R9, R10 ;  /* 0x0000000a0963723e */ /* 0x004fe200000000ff */
[----:B------:R-:W-:Y:S01]  /*12060*/  FADD.FTZ R0, R251, R250 ;  /* 0x000000fafb007221 */ /* 0x000fe20000010000 */
[----:B------:R-:W2:Y:S01]  /*12070*/  LDSM.16.MT88.4 R40, [R192+0x3800] ;  /* 0x00380000c028783b */ /* 0x000ea20000004200 */
        /* <DEDUP_REMOVED lines=9> */
[----:B------:R-:W5:Y:S01]  /*12110*/  LDSM.16.MT88.4 R64, [R195+0x3800] ;  /* 0x00380000c340783b */ /* 0x000f620000004200 */
[----:B------:R-:W-:Y:S02]  /*12120*/  FADD.FTZ R0, R243, R0 ;  /* 0x00000000f3007221 */ /* 0x000fe40000010000 */
[----:B------:R-:W-:Y:S02]  /*12130*/  FADD.FTZ R2, R25, R2 ;  /* 0x0000000219027221 */ /* 0x000fe40000010000 */
[----:B------:R-:W-:-:S02]  /*12140*/  FADD.FTZ R0, R245, R0 ;  /* 0x00000000f5007221 */ /* 0x000fc40000010000 */
[----:B------:R-:W-:Y:S01]  /*12150*/  FADD.FTZ R2, R234, R2 ;  /* 0x00000002ea027221 */ /* 0x000fe20000010000 */
[C---:B----4-:R-:W-:Y:S01]  /*12160*/  HMMA.16816.F32 R68, R96.reuse, R72, R84 ;  /* 0x000000486044723c */ /* 0x050fe20000001854 */
[----:B------:R-:W-:Y:S02]  /*12170*/  FADD.FTZ R0, R240, R0 ;  /* 0x00000000f0007221 */ /* 0x000fe40000010000 */
[----:B------:R-:W-:Y:S02]  /*12180*/  FADD.FTZ R2, R3, R2 ;  /* 0x0000000203027221 */ /* 0x000fe40000010000 */
[----:B------:R-:W-:Y:S01]  /*12190*/  FADD.FTZ R0, R214, R0 ;  /* 0x00000000d6007221 */ /* 0x000fe20000010000 */
[----:B------:R-:W-:Y:S01]  /*121a0*/  IADD3 R214, R231, -0x2, RZ ;  /* 0xfffffffee7d67810 */ /* 0x000fe20007ffe0ff */
[----:B------:R-:W-:Y:S01]  /*121b0*/  FADD.FTZ R2, R230, R2 ;  /* 0x00000002e6027221 */ /* 0x000fe20000010000 */
[----:B---3--:R-:W-:Y:S01]  /*121c0*/  HMMA.16816.F32 R84, R96, R88, R92 ;  /* 0x000000586054723c */ /* 0x008fe2000000185c */
[----:B------:R-:W-:-:S02]  /*121d0*/  IMAD.MOV.U32 R230, RZ, RZ, c[0x0][0x2c4] ;  /* 0x0000b100ffe67624 */ /* 0x000fc400078e00ff */
[----:B------:R-:W-:Y:S02]  /*121e0*/  FADD.FTZ R0, R127, R0 ;  /* 0x000000007f007221 */ /* 0x000fe40000010000 */
[----:B------:R-:W-:Y:S01]  /*121f0*/  FADD.FTZ R2, R232, R2 ;  /* 0x00000002e8027221 */ /* 0x000fe20000010000 */
[----:B------:R-:W-:Y:S01]  /*12200*/  ISETP.NE.AND P2, PT, R230, 0x1, PT ;  /* 0x00000001e600780c */ /* 0x000fe20003f45270 */
[----:B------:R-:W-:Y:S01]  /*12210*/  FADD.FTZ R0, R126, R0 ;  /* 0x000000007e007221 */ /* 0x000fe20000010000 */
[----:B-1----:R-:W-:Y:S01]  /*12220*/  HMMA.16816.F32 R92, R96, R4, R152 ;  /* 0x00000004605c723c */ /* 0x002fe20000001898 */
[----:B------:R-:W-:Y:S02]  /*12230*/  FADD.FTZ R3, R229, R2 ;  /* 0x00000002e5037221 */ /* 0x000fe40000010000 */
[----:B------:R-:W-:-:S04]  /*12240*/  FADD.FTZ R0, R125, R0 ;  /* 0x000000007d007221 */ /* 0x000fc80000010000 */
[----:B------:R-:W-:Y:S01]  /*12250*/  FADD.FTZ R2, R24, R0 ;  /* 0x0000000018027221 */ /* 0x000fe20000010000 */
[----:B------:R-:W-:Y:S01]  /*12260*/  HMMA.16816.F32 R100, R96, R104, R100 ;  /* 0x000000686064723c */ /* 0x000fe20000001864 */
[----:B------:R-:W-:Y:S02]  /*12270*/  IMAD.MOV.U32 R0, RZ, RZ, R242 ;  /* 0x000000ffff007224 */ /* 0x000fe400078e00f2 */
[----:B------:R-:W-:-:S04]  /*12280*/  @P2 IMAD.HI.U32 R4, R242, c[0x0][0x2c8], RZ ;  /* 0x0000b200f2042a27 */ /* 0x000fc800078e00ff */
[----:B------:R-:W-:Y:S01]  /*12290*/  FADD.FTZ R5, R228, R3 ;  /* 0x00000003e4057221 */ /* 0x000fe20000010000 */
[----:B------:R-:W-:Y:S01]  /*122a0*/  @P2 SHF.R.U32.HI R0, RZ, c[0x0][0x2cc], R4 ;  /* 0x0000b300ff002a19 */ /* 0x000fe20000011604 */
[----:B------:R-:W-:Y:S01]  /*122b0*/  FADD.FTZ R3, R11, R2 ;  /* 0x000000020b037221 */ /* 0x000fe20000010000 */
[C---:B------:R-:W-:Y:S01]  /*122c0*/  HMMA.16816.F32 R104, R96.reuse, R106, R36 ;  /* 0x0000006a6068723c */ /* 0x040fe20000001824 */
[----:B------:R-:W-:Y:S02]  /*122d0*/  IMAD.IADD R2, R238, 0x1, -R239 ;  /* 0x00000001ee027824 */ /* 0x000fe400078e0aef */
[----:B------:R-:W-:Y:S02]  /*122e0*/  FADD.FTZ R4, R227, R5 ;  /* 0x00000005e3047221 */ /* 0x000fe40000010000 */
[----:B------:R-:W-:Y:S02]  /*122f0*/  IMAD.IADD R2, R2, 0x1, R0 ;  /* 0x0000000102027824 */ /* 0x000fe400078e0200 */
[----:B------:R-:W-:Y:S01]  /*12300*/  FADD.FTZ R3, R10, R3 ;  /* 0x000000030a037221 */ /* 0x000fe20000010000 */
[----:B------:R-:W-:Y:S01]  /*12310*/  HMMA.16816.F32 R108, R96, R112, R116 ;  /* 0x00000070606c723c */ /* 0x000fe20000001874 */
[----:B------:R-:W-:Y:S01]  /*12320*/  FADD.FTZ R233, R233, R4 ;  /* 0x00000004e9e97221 */ /* 0x000fe20000010000 */
[----:B------:R-:W-:Y:S01]  /*12330*/  IADD3 R0, R2, c[0x0][0x328], RZ ;  /* 0x0000ca0002007a10 */ /* 0x000fe20007ffe0ff */
[----:B------:R-:W-:-:S05]  /*12340*/  FADD.FTZ R234, R9, R3 ;  /* 0x0000000309ea7221 */ /* 0x000fca0000010000 */
[C---:B------:R-:W-:Y:S08]  /*12350*/  HMMA.16816.F32 R116, R96.reuse, R120, R188 ;  /* 0x000000786074723c */ /* 0x040ff000000018bc */
[C---:B--2---:R-:W-:Y:S08]  /*12360*/  HMMA.16816.F32 R36, R96.reuse, R40, R176 ;  /* 0x000000286024723c */ /* 0x044ff000000018b0 */
[C---:B------:R-:W-:Y:S08]  /*12370*/  HMMA.16816.F32 R44, R96.reuse, R48, R172 ;  /* 0x00000030602c723c */ /* 0x040ff000000018ac */
[C---:B------:R-:W-:Y:S08]  /*12380*/  HMMA.16816.F32 R52, R96.reuse, R56, R160 ;  /* 0x000000386034723c */ /* 0x040ff000000018a0 */
[C---:B-----5:R-:W-:Y:S08]  /*12390*/  HMMA.16816.F32 R60, R96.reuse, R64, R60 ;  /* 0x00000040603c723c */ /* 0x060ff0000000183c */
        /* <DEDUP_REMOVED lines=11> */
[----:B------:R-:W-:Y:S07]  /*12450*/  @!P6 BRA `(.L_x_702) ;  /* 0x000001100000e947 */ /* 0x000fee0003800000 */
        /* <DEDUP_REMOVED lines=11> */
.L_x_704:
[----:B------:R-:W-:-:S13]  /*12510*/  ISETP.NE.AND P0, PT, R4, 0x1, PT ;  /* 0x000000010400780c */ /* 0x000fda0003f05270 */
[----:B------:R-:W-:-:S05]  /*12520*/  @P0 IMAD.HI.U32 R2, R3, c[0x0][0x330], RZ ;  /* 0x0000cc0003020a27 */ /* 0x000fca00078e00ff */
[----:B------:R-:W-:Y:S02]  /*12530*/  @P0 SHF.R.U32.HI R3, RZ, c[0x0][0x334], R2 ;  /* 0x0000cd00ff030a19 */ /* 0x000fe40000011602 */
.L_x_705:
[----:B------:R-:W-:Y:S05]  /*12540*/  BSYNC B0 ;  /* 0x0000000000007941 */ /* 0x000fea0003800000 */
.L_x_703:
[----:B------:R-:W-:-:S05]  /*12550*/  IMAD R3, R3, R4, c[0x0][0x32c] ;  /* 0x0000cb0003037624 */ /* 0x000fca00078e0204 */
[----:B------:R-:W-:-:S04]  /*12560*/  IMNMX R0, R0, R3, PT ;  /* 0x0000000300007217 */ /* 0x000fc80003800200 */
.L_x_702:
        /* <DEDUP_REMOVED lines=9> */
.L_x_715:
[----:B------:R-:W-:Y:S01]  /*12600*/  ISETP.GT.AND P0, PT, R217, R216, PT ;  /* 0x000000d8d900720c */ /* 0x000fe20003f04270 */
[----:B------:R-:W-:Y:S04]  /*12610*/  DEPBAR.LE SB0, 0x0 ;  /* 0x000080000000791a */ /* 0x000fe80000000000 */
[----:B------:R-:W-:Y:S01]  /*12620*/  WARPSYNC 0xffffffff ;  /* 0xffffffff00007948 */ /* 0x000fe20003800000 */
[----:B------:R-:W-:Y:S01]  /*12630*/  BAR.SYNC.DEFER_BLOCKING 0x0 ;  /* 0x0000000000007b1d */ /* 0x000fe20000010000 */
[----:B------:R-:W-:Y:S05]  /*12640*/  IMAD.MOV.U32 R218, RZ, RZ, c[0x0][0x2c4] ;  /* 0x0000b100ffda7624 */ /* 0x000fea00078e00ff */
[----:B------:R-:W-:Y:S01]  /*12650*/  ISETP.NE.AND P2, PT, R218, 0x1, PT ;  /* 0x00000001da00780c */ /* 0x000fe20003f45270 */
[----:B------:R-:W-:Y:S01]  /*12660*/  @!P0 IMAD.WIDE.U32 R4, R216, c[0x0][0x208], RZ ;  /* 0x00008200d8048a25 */ /* 0x000fe200078e00ff */
[----:B------:R-:W-:Y:S03]  /*12670*/  @!P0 SHF.R.S32.HI R0, RZ, 0x1f, R216 ;  /* 0x0000001fff008819 */ /* 0x000fe600000114d8 */
[----:B------:R-:W-:Y:S02]  /*12680*/  @!P0 IMAD.MOV.U32 R6, RZ, RZ, c[0x0][0x208] ;  /* 0x00008200ff068624 */ /* 0x000fe400078e00ff */
[----:B------:R-:W-:Y:S02]  /*12690*/  @!P0 IMAD R0, R0, c[0x0][0x208], RZ ;  /* 0x0000820000008a24 */ /* 0x000fe400078e02ff */
[----:B------:R-:W-:Y:S02]  /*126a0*/  @!P0 IMAD.SHL.U32 R2, R4, 0x40, RZ ;  /* 0x0000004004028824 */ /* 0x000fe400078e00ff */
[----:B------:R-:W-:Y:S03]  /*126b0*/  @!P0 IMAD R0, R216, c[0x0][0x20c], R0 ;  /* 0x00008300d8008a24 */ /* 0x000fe600078e0200 */
[----:B------:R-:W-:Y:S01]  /*126c0*/  @!P0 LEA R3, P1, R6, R2, 0x5 ;  /* 0x0000000206038211 */ /* 0x000fe200078228ff */
[----:B------:R-:W-:Y:S02]  /*126d0*/  @!P0 IMAD.IADD R0, R5, 0x1, R0 ;  /* 0x0000000105008824 */ /* 0x000fe400078e0200 */
[----:B------:R-:W-:Y:S01]  /*126e0*/  @!P0 IMAD.MOV.U32 R5, RZ, RZ, c[0x0][0x20c] ;  /* 0x00008300ff058624 */ /* 0x000fe200078e00ff */
[----:B------:R-:W-:Y:S01]  /*126f0*/  LDSM.16.M88.4 R32, [R198] ;  /* 0x00000000c620783b */ /* 0x000fe20000000200 */
[----:B------:R-:W-:Y:S01]  /*12700*/  ULDC UR4, c[0x0][0x324] ;  /* 0x0000c90000047ab9 */ /* 0x000fe20000000800 */
[----:B------:R-:W-:Y:S01]  /*12710*/  @!P0 SHF.L.U64.HI R0, R4, 0x6, R0 ;  /* 0x0000000604008819 */ /* 0x000fe20000010200 */
[----:B------:R-:W-:Y:S02]  /*12720*/  ULOP3.LUT UR4, URZ, UR4, URZ, 0x33, !UPT ;  /* 0x000000043f047292 */ /* 0x000fe4000f8e333f */
[----:B------:R-:W1:Y:S01]  /*12730*/  LDSM.16.M88.4 R8, [R147] ;  /* 0x000000009308783b */ /* 0x000e620000000200 */
[----:B------:R-:W-:Y:S02]  /*12740*/  @!P0 LEA.HI.X R12, R6, R0, R5, 0x5, P1 ;  /* 0x00000000060c8211 */ /* 0x000fe400008f2c05 */
[----:B------:R-:W-:Y:S02]  /*12750*/  @!P0 IADD3 R4, P1, R2, R222, RZ ;  /* 0x000000de02048210 */ /* 0x000fe40007f3e0ff */
[----:B------:R-:W2:Y:S03]  /*12760*/  LDSM.16.M88.4 R16, [R147+0x800] ;  /* 0x000800009310783b */ /* 0x000ea60000000200 */
[--C-:B------:R-:W-:Y:S01]  /*12770*/  @!P0 IMAD.X R5, R0, 0x1, R224.reuse, P1 ;  /* 0x0000000100058824 */ /* 0x100fe200008e06e0 */
[C---:B------:R-:W-:Y:S01]  /*12780*/  @!P0 LEA R20, P1, R4.reuse, c[0x0][0x1f8], 0x1 ;  /* 0x00007e0004148a11 */ /* 0x040fe200078208ff */
[----:B------:R-:W3:Y:S03]  /*12790*/  LDSM.16.M88.4 R24, [R147+0x1000] ;  /* 0x001000009318783b */ /* 0x000ee60000000200 */
[----:B------:R-:W-:Y:S02]  /*127a0*/  @!P0 LEA.HI.X R21, R4, c[0x0][0x1fc], R5, 0x1, P1 ;  /* 0x00007f0004158a11 */ /* 0x000fe400008f0c05 */
[----:B------:R-:W-:Y:S01]  /*127b0*/  @!P0 IADD3 R6, P1, R222, 0x40, RZ ;  /* 0x00000040de068810 */ /* 0x000fe20007f3e0ff */
[----:B------:R-:W4:Y:S04]  /*127c0*/  LDSM.16.M88.4 R148, [R147+0x1800] ;  /* 0x001800009394783b */ /* 0x000f280000000200 */
[--C-:B------:R-:W-:Y:S01]  /*127d0*/  @!P0 IMAD.X R5, RZ, RZ, R224.reuse, P1 ;  /* 0x000000ffff058224 */ /* 0x100fe200008e06e0 */
[----:B------:R-:W-:Y:S01]  /*127e0*/  @!P0 IADD3 R4, P1, R2, R6, RZ ;  /* 0x0000000602048210 */ /* 0x000fe20007f3e0ff */
[----:B------:R-:W-:Y:S04]  /*127f0*/  LDSM.16.M88.4 R152, [R199] ;  /* 0x00000000c798783b */ /* 0x000fe80000000200 */
[----:B------:R-:W-:Y:S01]  /*12800*/  @!P0 IMAD.X R7, R0, 0x1, R5, P1 ;  /* 0x0000000100078824 */ /* 0x000fe200008e0605 */
[C---:B------:R-:W-:Y:S01]  /*12810*/  @!P0 LEA R176, P1, R4.reuse, c[0x0][0x1f8], 0x1 ;  /* 0x00007e0004b08a11 */ /* 0x040fe200078208ff */
[----:B------:R-:W2:Y:S03]  /*12820*/  LDSM.16.M88.4 R156, [R202] ;  /* 0x00000000ca9c783b */ /* 0x000ea60000000200 */
        /* <DEDUP_REMOVED lines=17> */
[----:B------:R-:W5:Y:S01]  /*12940*/  LDL R214, [R1] ;  /* 0x0000000001d67983 */ /* 0x000f620000100800 */
[C---:B-1----:R-:W-:Y:S03]  /*12950*/  HMMA.16816.F32 R4, R32.reuse, R8, RZ ;  /* 0x000000082004723c */ /* 0x042fe600000018ff */
[C---:B------:R-:W-:Y:S01]  /*12960*/  @!P0 IMAD.X R23, R12.reuse, 0x1, R13, P1 ;  /* 0x000000010c178824 */ /* 0x040fe200008e060d */
[----:B------:R-:W-:Y:S01]  /*12970*/  @!P0 IADD3 R3, P1, R3, R222, RZ ;  /* 0x000000de03038210 */ /* 0x000fe20007f3e0ff */
[----:B------:R1:W-:Y:S03]  /*12980*/  @!P0 LDGSTS.E.BYPASS.LTC128B.128 [R215+0x2100], [R176.64], !P4 ;  /* 0x02100000b0d78fae */ /* 0x0003e6000e101d46 */
[C---:B------:R-:W-:Y:S01]  /*12990*/  HMMA.16816.F32 R8, R32.reuse, R10, RZ ;  /* 0x0000000a2008723c */ /* 0x040fe200000018ff */
[----:B------:R-:W-:Y:S01]  /*129a0*/  @!P0 IMAD.X R12, R12, 0x1, R224, P1 ;  /* 0x000000010c0c8824 */ /* 0x000fe200008e06e0 */
[----:B------:R1:W-:Y:S02]  /*129b0*/  @!P0 LDGSTS.E.BYPASS.LTC128B.128 [R215+0x4100], [R174.64], !P3 ;  /* 0x04100000aed78fae */ /* 0x0003e4000d901d46 */
[C---:B------:R-:W-:Y:S04]  /*129c0*/  @!P0 LEA R30, P1, R3.reuse, c[0x0][0x1f8], 0x1 ;  /* 0x00007e00031e8a11 */ /* 0x040fe800078208ff */
[----:B------:R-:W-:Y:S02]  /*129d0*/  @!P0 LEA.HI.X R31, R3, c[0x0][0x1fc], R12, 0x1, P1 ;  /* 0x00007f00031f8a11 */ /* 0x000fe400008f0c0c */
[C---:B--2---:R-:W-:Y:S02]  /*129e0*/  HMMA.16816.F32 R12, R32.reuse, R16, RZ ;  /* 0x00000010200c723c */ /* 0x044fe400000018ff */
[C---:B------:R-:W-:Y:S01]  /*129f0*/  @!P0 LEA R172, P1, R0.reuse, c[0x0][0x1f8], 0x1 ;  /* 0x00007e0000ac8a11 */ /* 0x040fe200078208ff */
[----:B------:R4:W-:Y:S03]  /*12a00*/  @!P0 LDGSTS.E.BYPASS.LTC128B.128 [R215+0x1100], [R30.64], !P5 ;  /* 0x011000001ed78fae */ /* 0x0009e6000e901d46 */
[----:B------:R-:W-:Y:S02]  /*12a10*/  @!P0 LEA.HI.X R173, R0, c[0x0][0x1fc], R22, 0x1, P1 ;  /* 0x00007f0000ad8a11 */ /* 0x000fe400008f0c16 */
[C---:B------:R-:W-:Y:S01]  /*12a20*/  HMMA.16816.F32 R16, R32.reuse, R18, RZ ;  /* 0x000000122010723c */ /* 0x040fe200000018ff */
[C---:B------:R-:W-:Y:S02]  /*12a30*/  @!P0 LEA R28, P1, R2.reuse, c[0x0][0x1f8], 0x1 ;  /* 0x00007e00021c8a11 */ /* 0x040fe400078208ff */
[----:B------:R2:W-:Y:S02]  /*12a40*/  @!P0 LDGSTS.E.BYPASS.LTC128B.128 [R215+0x3100], [R172.64], !P4 ;  /* 0x03100000acd78fae */ /* 0x0005e4000e101d46 */
[----:B------:R-:W-:Y:S03]  /*12a50*/  @!P0 LEA.HI.X R29, R2, c[0x0][0x1fc], R23, 0x1, P1 ;  /* 0x00007f00021d8a11 */ /* 0x000fe600008f0c17 */
[C---:B---3--:R-:W-:Y:S02]  /*12a60*/  HMMA.16816.F32 R20, R32.reuse, R24, RZ ;  /* 0x000000182014723c */ /* 0x048fe400000018ff */
[----:B------:R4:W-:Y:S01]  /*12a70*/  @!P0 LDGSTS.E.BYPASS.LTC128B.128 [R215+0x5100], [R28.64], !P3 ;  /* 0x051000001cd78fae */ /* 0x0009e2000d901d46 */
[C---:B------:R-:W-:Y:S04]  /*12a80*/  ISETP.GT.AND P0, PT, R216.reuse, R217, PT ;  /* 0x000000d9d800720c */ /* 0x040fe80003f04270 */
[----:B-1----:R-:W-:Y:S01]  /*12a90*/  LDSM.16.M88.4 R176, [R197] ;  /* 0x00000000c5b0783b */ /* 0x002fe20000000200 */
[C---:B------:R-:W-:Y:S04]  /*12aa0*/  HMMA.16816.F32 R24, R32.reuse, R26, RZ ;  /* 0x0000001a2018723c */ /* 0x040fe800000018ff */
[----:B------:R-:W0:Y:S04]  /*12ab0*/  LDGDEPBAR ;  /* 0x00000000000079af */ /* 0x000e280000000000 */
[----:B------:R-:W-:Y:S01]  /*12ac0*/  @P0 IMAD.MOV.U32 R127, RZ, RZ, c[0x0][0x1e4] ;  /* 0x00007900ff7f0624 */ /* 0x000fe200078e00ff */
[----:B------:R-:W-:Y:S03]  /*12ad0*/  LDSM.16.M88.4 R180, [R197+0x1800] ;  /* 0x00180000c5b4783b */ /* 0x000fe60000000200 */
[----:B------:R-:W-:Y:S01]  /*12ae0*/  @P0 IADD3 R2, R216, -0x1, RZ ;  /* 0xffffffffd8020810 */ /* 0x000fe20007ffe0ff */
[----:B------:R-:W-:Y:S01]  /*12af0*/  @P0 IMAD.MOV.U32 R124, RZ, RZ, c[0x0][0x1e0] ;  /* 0x00007800ff7c0624 */ /* 0x000fe200078e00ff */
[----:B--2---:R-:W1:Y:S02]  /*12b00*/  LDSM.16.M88.4 R172, [R201] ;  /* 0x00000000c9ac783b */ /* 0x004e640000000200 */
[----:B------:R-:W-:Y:S03]  /*12b10*/  @P0 SHF.R.S32.HI R0, RZ, 0x1f, R2 ;  /* 0x0000001fff000819 */ /* 0x000fe60000011402 */
[----:B------:R-:W-:Y:S01]  /*12b20*/  LDSM.16.M88.4 R184, [R200] ;  /* 0x00000000c8b8783b */ /* 0x000fe20000000200 */
[C---:B----4-:R-:W-:Y:S01]  /*12b30*/  HMMA.16816.F32 R28, R32.reuse, R148, RZ ;  /* 0x00000094201c723c */ /* 0x050fe200000018ff */
[----:B------:R-:W-:Y:S03]  /*12b40*/  @P0 IMAD R0, R0, c[0x0][0x1e0], RZ ;  /* 0x0000780000000a24 */ /* 0x000fe600078e02ff */
[----:B------:R-:W-:Y:S01]  /*12b50*/  LDSM.16.M88.4 R188, [R194] ;  /* 0x00000000c2bc783b */ /* 0x000fe20000000200 */
[C---:B------:R-:W-:Y:S02]  /*12b60*/  @P0 IMAD R0, R2.reuse, c[0x0][0x1e4], R0 ;  /* 0x0000790002000a24 */ /* 0x040fe400078e0200 */
[----:B------:R-:W-:Y:S01]  /*12b70*/  @P0 IMAD.WIDE.U32 R2, R2, c[0x0][0x1e0], RZ ;  /* 0x0000780002020a25 */ /* 0x000fe200078e00ff */
[----:B------:R-:W-:Y:S01]  /*12b80*/  HMMA.16816.F32 R32, R32, R150, RZ ;  /* 0x000000962020723c */ /* 0x000fe200000018ff */
[----:B------:R-:W2:Y:S03]  /*12b90*/  LDSM.16.M88.4 R148, [R197+0x800] ;  /* 0x00080000c594783b */ /* 0x000ea60000000200 */
[----:B------:R-:W-:Y:S02]  /*12ba0*/  @P0 IMAD.IADD R3, R3, 0x1, R0 ;  /* 0x0000000103030824 */ /* 0x000fe400078e0200 */
[C---:B------:R-:W-:Y:S02]  /*12bb0*/  @P0 IMAD.SHL.U32 R0, R2.reuse, 0x40, RZ ;  /* 0x0000004002000824 */ /* 0x040fe400078e00ff */
[C---:B------:R-:W-:Y:S05]  /*12bc0*/  HMMA.16816.F32 R4, R152.reuse, R156, R4 ;  /* 0x0000009c9804723c */ /* 0x040fea0000001804 */
[----:B------:R-:W-:Y:S02]  /*12bd0*/  @P0 SHF.L.U64.HI R2, R2, 0x6, R3 ;  /* 0x0000000602020819 */ /* 0x000fe40000010203 */
[C---:B------:R-:W-:Y:S01]  /*12be0*/  @P0 LEA R3, P1, R124.reuse, R0, 0x5 ;  /* 0x000000007c030211 */ /* 0x040fe200078228ff */
[C---:B------:R-:W-:Y:S01]  /*12bf0*/  HMMA.16816.F32 R8, R152.reuse, R158, R8 ;  /* 0x0000009e9808723c */ /* 0x040fe20000001808 */
[----:B------:R-:W3:Y:S03]  /*12c00*/  LDSM.16.M88.4 R156, [R197+0x1000] ;  /* 0x00100000c59c783b */ /* 0x000ee60000000200 */
[----:B------:R-:W-:Y:S02]  /*12c10*/  @P0 LEA.HI.X R124, R124, R2, R127, 0x5, P1 ;  /* 0x000000027c7c0211 */ /* 0x000fe400008f2c7f */
[----:B------:R-:W-:Y:S02]  /*12c20*/  @P0 IADD3 R127, P1, R0, R220, RZ ;  /* 0x000000dc007f0210 */ /* 0x000fe40007f3e0ff */
        /* <DEDUP_REMOVED lines=30> */
[----:B------:R-:W3:Y:S07]  /*12e10*/  LDSM.16.M88.4 R160, [R199+0x4000] ;  /* 0x00400000c7a0783b */ /* 0x000eee0000000200 */
        /* <DEDUP_REMOVED lines=16> */
[C---:B------:R-:W-:Y:S08]  /*12f20*/  HMMA.16816.F32 R4, R160.reuse, R176, R4 ;  /* 0x000000b0a004723c */ /* 0x040ff00000001804 */
[C---:B------:R-:W-:Y:S01]  /*12f30*/  HMMA.16816.F32 R8, R160.reuse, R178, R8 ;  /* 0x000000b2a008723c */ /* 0x040fe20000001808 */
[----:B------:R-:W4:Y:S07]  /*12f40*/  LDSM.16.M88.4 R176, [R197+0x3000] ;  /* 0x00300000c5b0783b */ /* 0x000f2e0000000200 */
        /* <DEDUP_REMOVED lines=16> */
[C---:B------:R-:W-:Y:S08]  /*13050*/  HMMA.16816.F32 R20, R156.reuse, R176, R20 ;  /* 0x000000b09c14723c */ /* 0x040ff00000001814 */
[C---:B------:R-:W-:Y:S01]  /*13060*/  HMMA.16816.F32 R24, R156.reuse, R178, R24 ;  /* 0x000000b29c18723c */ /* 0x040fe20000001818 */
[----:B------:R-:W3:Y:S07]  /*13070*/  LDSM.16.M88.4 R176, [R198+0x8000] ;  /* 0x00800000c6b0783b */ /* 0x000eee0000000200 */
        /* <DEDUP_REMOVED lines=17> */
[C---:B------:R-:W-:Y:S08]  /*13190*/  HMMA.16816.F32 R4, R176.reuse, R180, R4 ;  /* 0x000000b4b004723c */ /* 0x040ff00000001804 */
        /* <DEDUP_REMOVED lines=56> */
[----:B------:R-:W-:Y:S01]  /*13520*/  @P0 IMAD.X R166, R124, 0x1, R169, P1 ;  /* 0x000000017ca60824 */ /* 0x000fe200008e06a9 */
[C---:B------:R-:W-:Y:S01]  /*13530*/  @P0 IADD3 R2, P1, R3.reuse, R127, RZ ;  /* 0x0000007f03020210 */ /* 0x040fe20007f3e0ff */
[----:B------:R-:W-:Y:S01]  /*13540*/  @!PT LDS RZ, [RZ] ;  /* 0x00000000fffff984 */ /* 0x000fe20000000800 */
[----:B------:R-:W-:Y:S01]  /*13550*/  @!PT LDS RZ, [RZ] ;  /* 0x00000000fffff984 */ /* 0x000fe20000000800 */
[----:B------:R-:W-:Y:S01]  /*13560*/  @!PT LDS RZ, [RZ] ;  /* 0x00000000fffff984 */ /* 0x000fe20000000800 */
[----:B------:R1:W-:Y:S01]  /*13570*/  @P0 LDGSTS.E.BYPASS.LTC128B.128 [R215+0x6100], [R176.64], !P5 ;  /* 0x06100000b0d70fae */ /* 0x0003e2000e901d46 */
[----:B-----5:R-:W-:Y:S01]  /*13580*/  IMAD.IADD R127, R214, 0x1, R242 ;  /* 0x00000001d67f7824 */ /* 0x020fe200078e02f2 */
[C---:B---3--:R-:W-:Y:S01]  /*13590*/  HMMA.16816.F32 R20, R152.reuse, R156, R20 ;  /* 0x0000009c9814723c */ /* 0x048fe20000001814 */
[----:B------:R-:W-:Y:S02]  /*135a0*/  IMAD.MOV.U32 R214, RZ, RZ, c[0x0][0x32c] ;  /* 0x0000cb00ffd67624 */ /* 0x000fe400078e00ff */
[----:B------:R1:W-:Y:S01]  /*135b0*/  @P0 LDGSTS.E.BYPASS.LTC128B.128 [R215+0x8100], [R174.64], !P4 ;  /* 0x08100000aed70fae */ /* 0x0003e2000e101d46 */
[----:B------:R-:W-:Y:S01]  /*135c0*/  @P0 IMAD.X R167, R124, 0x1, R168, P1 ;  /* 0x000000017ca70824 */ /* 0x000fe200008e06a8 */
[----:B------:R-:W-:Y:S02]  /*135d0*/  @P0 IADD3 R3, P1, R3, R220, RZ ;  /* 0x000000dc03030210 */ /* 0x000fe40007f3e0ff */
[----:B------:R-:W-:Y:S01]  /*135e0*/  ISETP.GE.AND P6, PT, R214, 0x1, PT ;  /* 0x00000001d600780c */ /* 0x000fe20003fc6270 */
        /* <DEDUP_REMOVED lines=39> */
.L_x_709:
[----:B------:R-:W-:Y:S04]  /*13860*/  MOV R150, c[0x0][0x32c] ;  /* 0x0000cb0000967a02 */ /* 0x000fe80000000f00 */
[----:B------:R-:W-:Y:S11]  /*13870*/  ISETP.NE.AND P0, PT, R150, 0x1, PT ;  /* 0x000000019600780c */ /* 0x000ff60003f05270 */
[----:B------:R-:W-:Y:S02]  /*13880*/  @!UPT UIADD3 URZ, URZ, URZ, URZ ;  /* 0x0000003f3f3ff290 */ /* 0x000fe4000fffe03f */
[----:B------:R-:W-:Y:S05]  /*13890*/  @P0 IMAD.HI.U32 R150, R3, c[0x0][0x330], RZ ;  /* 0x0000cc0003960a27 */ /* 0x000fea00078e00ff */
[----:B------:R-:W-:Y:S02]  /*138a0*/  @P0 SHF.R.U32.HI R3, RZ, c[0x0][0x334], R150 ;  /* 0x0000cd00ff030a19 */ /* 0x000fe40000011696 */
.L_x_710:
[----:B------:R-:W-:Y:S05]  /*138b0*/  BSYNC B0 ;  /* 0x0000000000007941 */ /* 0x000fea0003800000 */
.L_x_708:
[----:B------:R-:W-:Y:S04]  /*138c0*/  IMAD R3, R3, c[0x0][0x32c], -R124 ;  /* 0x0000cb0003037a24 */ /* 0x000fe800078e0a7c */
[----:B------:R-:W-:Y:S05]  /*138d0*/  IMAD.IADD R3, R3, 0x1, -R237 ;  /* 0x0000000103037824 */ /* 0x000fea00078e0aed */
[----:B------:R-:W-:Y:S02]  /*138e0*/  IADD3 R150, R3, c[0x0][0x32c], RZ ;  /* 0x0000cb0003967a10 */ /* 0x000fe40007ffe0ff */
[----:B------:R-:W-:Y:S02]  /*138f0*/  IMNMX R0, R0, R3, !PT ;  /* 0x0000000300007217 */ /* 0x000fe40007800200 */
[----:B------:R-:W-:Y:S02]  /*13900*/  IMNMX R2, R2, R150, PT ;  /* 0x0000009602027217 */ /* 0x000fe40003800200 */
.L_x_707:
        /* <DEDUP_REMOVED lines=66> */
.L_x_713:
[----:B------:R-:W-:Y:S04]  /*13d30*/  MOV R4, c[0x0][0x32c] ;  /* 0x0000cb0000047a02 */ /* 0x000fe80000000f00 */
[----:B------:R-:W-:Y:S11]  /*13d40*/  ISETP.NE.AND P0, PT, R4, 0x1, PT ;  /* 0x000000010400780c */ /* 0x000ff60003f05270 */
[----:B------:R-:W-:Y:S02]  /*13d50*/  @!UPT UIADD3 URZ, URZ, URZ, URZ ;  /* 0x0000003f3f3ff290 */ /* 0x000fe4000fffe03f */
[----:B------:R-:W-:Y:S05]  /*13d60*/  @P0 IMAD.HI.U32 R4, R3, c[0x0][0x330], RZ ;  /* 0x0000cc0003040a27 */ /* 0x000fea00078e00ff */
[----:B------:R-:W-:Y:S02]  /*13d70*/  @P0 SHF.R.U32.HI R3, RZ, c[0x0][0x334], R4 ;  /* 0x0000cd00ff030a19 */ /* 0x000fe40000011604 */
.L_x_714:
[----:B------:R-:W-:Y:S05]  /*13d80*/  BSYNC B0 ;  /* 0x0000000000007941 */ /* 0x000fea0003800000 */
.L_x_712:
[----:B------:R-:W-:Y:S04]  /*13d90*/  IMAD R124, R3, c[0x0][0x32c], -R124 ;  /* 0x0000cb00037c7a24 */ /* 0x000fe800078e0a7c */
[----:B------:R-:W-:Y:S05]  /*13da0*/  IMAD.IADD R3, R124, 0x1, -R237 ;  /* 0x000000017c037824 */ /* 0x000fea00078e0aed */
[----:B------:R-:W-:Y:S02]  /*13db0*/  IADD3 R4, R3, c[0x0][0x32c], RZ ;  /* 0x0000cb0003047a10 */ /* 0x000fe40007ffe0ff */
[----:B------:R-:W-:Y:S02]  /*13dc0*/  IMNMX R0, R0, R3, !PT ;  /* 0x0000000300007217 */ /* 0x000fe40007800200 */
[----:B------:R-:W-:Y:S02]  /*13dd0*/  IMNMX R2, R2, R4, PT ;  /* 0x0000000402027217 */ /* 0x000fe40003800200 */
.L_x_711:
        /* <DEDUP_REMOVED lines=54> */
[----:B------:R-:W-:Y:S02]  /*14140*/  FMNMX.FTZ R10, R157, R10, !PT ;  /* 0x0000000a9d0a7209 */ /* 0x000fe40007810000 */
[----:B------:R-:W-:Y:S02]  /*14150*/  ISETP.LT.OR P0, PT, R2, 0x29, P0 ;  /* 0x000000290200780c */ /* 0x000fe40000701670 */
[----:B------:R-:W-:Y:S01]  /*14160*/  FMNMX.FTZ R10, R158, R10, !PT ;  /* 0x0000000a9e0a7209 */ /* 0x000fe20007810000 */
[----:B------:R-:W1:Y:S01]  /*14170*/  SHFL.BFLY PT, R11, R3, 0x2, 0x1f ;  /* 0x0c401f00030b7f89 */ /* 0x000e6200000e0000 */
        /* <DEDUP_REMOVED lines=14> */
[C---:B------:R-:W-:Y:S02]  /*14260*/  ISETP.GT.AND P1, PT, R0.reuse, 0x38, P2 ;  /* 0x000000380000780c */ /* 0x040fe40001724270 */
[----:B------:R-:W-:Y:S02]  /*14270*/  FSEL R171, R31, -INF , !P0 ;  /* 0xff8000001fab7808 */ /* 0x000fe40004000000 */
[----:B-1----:R-:W-:Y:S01]  /*14280*/  FMNMX.FTZ R3, R3, R11, !PT ;  /* 0x0000000b03037209 */ /* 0x002fe20007810000 */
[----:B------:R-:W-:Y:S01]  /*14290*/  LDSM.16.MT88.4 R28, [R196] ;  /* 0x00000000c41c783b */ /* 0x000fe20000004200 */
[----:B------:R-:W-:Y:S02]  /*142a0*/  ISETP.GT.AND P0, PT, R0, 0x39, P2 ;  /* 0x000000390000780c */ /* 0x000fe40001704270 */
[----:B------:R-:W-:Y:S02]  /*142b0*/  FMNMX.FTZ R0, R169, R10, !PT ;  /* 0x0000000aa9007209 */ /* 0x000fe40007810000 */
[----:B------:R-:W-:Y:S02]  /*142c0*/  ISETP.LT.OR P1, PT, R2, 0x39, P1 ;  /* 0x000000390200780c */ /* 0x000fe40000f21670 */
[----:B------:R-:W-:Y:S01]  /*142d0*/  FMNMX.FTZ R0, R171, R0, !PT ;  /* 0x00000000ab007209 */ /* 0x000fe20007810000 */
[----:B------:R-:W1:Y:S01]  /*142e0*/  SHFL.BFLY PT, R10, R3, 0x1, 0x1f ;  /* 0x0c201f00030a7f89 */ /* 0x000e6200000e0000 */
[----:B------:R-:W-:Y:S02]  /*142f0*/  FSEL R170, R34, -INF , !P1 ;  /* 0xff80000022aa7808 */ /* 0x000fe40004800000 */
[----:B------:R-:W-:Y:S02]  /*14300*/  ISETP.LT.OR P0, PT, R2, 0x3a, P0 ;  /* 0x0000003a0200780c */ /* 0x000fe40000701670 */
[----:B------:R-:W-:Y:S02]  /*14310*/  FMNMX.FTZ R0, R170, R0, !PT ;  /* 0x00000000aa007209 */ /* 0x000fe40007810000 */
[----:B------:R-:W-:Y:S04]  /*14320*/  FSEL R127, R35, -INF , !P0 ;  /* 0xff800000237f7808 */ /* 0x000fe80004000000 */
[----:B------:R-:W-:Y:S05]  /*14330*/  FMNMX.FTZ R0, R127, R0, !PT ;  /* 0x000000007f007209 */ /* 0x000fea0007810000 */
[----:B------:R-:W2:Y:S01]  /*14340*/  SHFL.BFLY PT, R2, R0, 0x2, 0x1f ;  /* 0x0c401f0000027f89 */ /* 0x000ea200000e0000 */
[----:B-1----:R-:W-:Y:S04]  /*14350*/  FMNMX.FTZ R124, R3, R10, !PT ;  /* 0x0000000a037c7209 */ /* 0x002fe80007810000 */
[C---:B------:R-:W-:Y:S01]  /*14360*/  FSETP.NEU.FTZ.AND P0, PT, R124.reuse, -INF , PT ;  /* 0xff8000007c00780b */ /* 0x040fe20003f1d000 */
[----:B------:R-:W-:Y:S05]  /*14370*/  FMUL.FTZ R3, R124, c[0x0][0x2d0] ;  /* 0x0000b4007c037a20 */ /* 0x000fea0000410000 */
[----:B------:R-:W-:Y:S05]  /*14380*/  FSEL R156, R3, RZ, P0 ;  /* 0x000000ff039c7208 */ /* 0x000fea0000000000 */
[--C-:B------:R-:W-:Y:S01]  /*14390*/  FFMA.FTZ R9, R9, c[0x0][0x2d0], -R156.reuse ;  /* 0x0000b40009097a23 */ /* 0x100fe2000001089c */
[----:B--2---:R-:W-:Y:S01]  /*143a0*/  FMNMX.FTZ R2, R0, R2, !PT ;  /* 0x0000000200027209 */ /* 0x004fe20007810000 */
[--C-:B------:R-:W-:Y:S02]  /*143b0*/  FFMA.FTZ R0, R150, c[0x0][0x2d0], -R156.reuse ;  /* 0x0000b40096007a23 */ /* 0x100fe4000001089c */
[----:B------:R-:W-:Y:S02]  /*143c0*/  MUFU.EX2 R230, R9 ;  /* 0x0000000900e67308 */ /* 0x000fe40000000800 */
[----:B------:R-:W1:Y:S08]  /*143d0*/  SHFL.BFLY PT, R3, R2, 0x1, 0x1f ;  /* 0x0c201f0002037f89 */ /* 0x000e7000000e0000 */
[----:B------:R2:W-:Y:S01]  /*143e0*/  MUFU.EX2 R229, R0 ;  /* 0x0000000000e57308 */ /* 0x0005e20000000800 */
        /* <DEDUP_REMOVED lines=364> */
.L_x_706:
[----:B------:R-:W-:Y:S01]  /*15ab0*/  IMAD.MOV.U32 R0, RZ, RZ, c[0x0][0x2c4] ;  /* 0x0000b100ff007624 */ /* 0x000fe200078e00ff */
[----:B------:R-:W-:Y:S01]  /*15ac0*/  IADD3 R2, R238, 0x1, -R239 ;  /* 0x00000001ee027810 */ /* 0x000fe20007ffe8ef */
[----:B------:R-:W-:-:S03]  /*15ad0*/  IMAD.MOV.U32 R4, RZ, RZ, c[0x0][0x32c] ;  /* 0x0000cb00ff047624 */ /* 0x000fc600078e00ff */
[----:B------:R-:W-:Y:S02]  /*15ae0*/  ISETP.NE.AND P1, PT, R0, 0x1, PT ;  /* 0x000000010000780c */ /* 0x000fe40003f25270 */
[----:B------:R-:W-:Y:S02]  /*15af0*/  IADD3 R0, R242, 0x7f, RZ ;  /* 0x0000007ff2007810 */ /* 0x000fe40007ffe0ff */
[----:B------:R-:W-:-:S09]  /*15b00*/  ISETP.GE.AND P0, PT, R4, 0x1, PT ;  /* 0x000000010400780c */ /* 0x000fd20003f06270 */
        /* <DEDUP_REMOVED lines=15> */
.L_x_718:
[----:B------:R-:W-:-:S04]  /*15c00*/  MOV R3, c[0x0][0x32c] ;  /* 0x0000cb0000037a02 */ /* 0x000fc80000000f00 */
[----:B------:R-:W-:-:S13]  /*15c10*/  ISETP.NE.AND P0, PT, R3, 0x1, PT ;  /* 0x000000010300780c */ /* 0x000fda0003f05270 */
[----:B------:R-:W-:-:S05]  /*15c20*/  @P0 IMAD.HI.U32 R3, R0, c[0x0][0x330], RZ ;  /* 0x0000cc0000030a27 */ /* 0x000fca00078e00ff */
[----:B------:R-:W-:Y:S02]  /*15c30*/  @P0 SHF.R.U32.HI R0, RZ, c[0x0][0x334], R3 ;  /* 0x0000cd00ff000a19 */ /* 0x000fe40000011603 */
.L_x_719:
[----:B------:R-:W-:Y:S05]  /*15c40*/  BSYNC B0 ;  /* 0x0000000000007941 */ /* 0x000fea0003800000 */
.L_x_717:
[----:B------:R-:W-:-:S05]  /*15c50*/  IMAD R0, R0, c[0x0][0x32c], RZ ;  /* 0x0000cb0000007a24 */ /* 0x000fca00078e02ff */
[----:B------:R-:W-:-:S04]  /*15c60*/  IMNMX R2, R2, R0, !PT ;  /* 0x0000000002027217 */ /* 0x000fc80007800200 */
.L_x_716:
        /* <DEDUP_REMOVED lines=10> */
.L_x_721:
        /* <DEDUP_REMOVED lines=316> */
[----:B-1----:R-:W-:Y:S01]  /*170d0*/  @P0 IADD3 R4, P1, R150, R220, RZ ;  /* 0x000000dc96040210 */ /* 0x002fe20007f3e0ff */
[C---:B------:R-:W-:Y:S02]  /*170e0*/  FMUL.FTZ R112, R2.reuse, R112 ;  /* 0x0000007002707220 */ /* 0x040fe40000410000 */
[C---:B------:R-:W-:Y:S01]  /*170f0*/  FMUL.FTZ R113, R2.reuse, R113 ;  /* 0x0000007102717220 */ /* 0x040fe20000410000 */
[----:B--2---:R-:W-:Y:S01]  /*17100*/  @P0 IADD3.X R8, R149, R219, RZ, P1, !PT ;  /* 0x000000db95080210 */ /* 0x004fe20000ffe4ff */
[----:B------:R-:W-:Y:S01]  /*17110*/  FMUL.FTZ R116, R2, R116 ;  /* 0x0000007402747220 */ /* 0x000fe20000410000 */
[----:B------:R-:W-:Y:S01]  /*17120*/  @P0 LEA R126, P1, R4, c[0x0][0x1c8], 0x1 ;  /* 0x00007200047e0a11 */ /* 0x000fe200078208ff */
[----:B------:R-:W-:Y:S02]  /*17130*/  FMUL.FTZ R117, R2, R117 ;  /* 0x0000007502757220 */ /* 0x000fe40000410000 */
[----:B------:R-:W1:Y:S01]  /*17140*/  MUFU.EX2 R0, R0 ;  /* 0x0000000000007308 */ /* 0x000e620000000800 */
        /* <DEDUP_REMOVED lines=8> */
[----:B------:R3:W2:Y:S01]  /*171d0*/  MUFU.EX2 R180, R7 ;  /* 0x0000000700b47308 */ /* 0x0006a20000000800 */
[----:B------:R-:W-:Y:S02]  /*171e0*/  FMUL.FTZ R37, R2, R37 ;  /* 0x0000002502257220 */ /* 0x000fe40000410000 */
[----:B------:R-:W-:Y:S01]  /*171f0*/  @P0 LEA.HI.X R5, R5, c[0x0][0x1cc], R151, 0x1, P1 ;  /* 0x0000730005050a11 */ /* 0x000fe200008f0c97 */
[----:B------:R2:W-:Y:S01]  /*17200*/  @P0 LDGSTS.E.BYPASS.LTC128B.128 [R215+0x9100], [R8.64], !P4 ;  /* 0x0910000008d70fae */ /* 0x0005e2000e101d46 */
[--C-:B----4-:R-:W-:Y:S02]  /*17210*/  FFMA.FTZ R6, R10, c[0x0][0x2d0], -R125.reuse ;  /* 0x0000b4000a067a23 */ /* 0x110fe4000001087d */
[C---:B------:R-:W-:Y:S02]  /*17220*/  FMUL.FTZ R40, R2.reuse, R40 ;  /* 0x0000002802287220 */ /* 0x040fe40000410000 */
[C---:B------:R-:W-:Y:S01]  /*17230*/  FMUL.FTZ R41, R2.reuse, R41 ;  /* 0x0000002902297220 */ /* 0x040fe20000410000 */
[----:B------:R4:W-:Y:S01]  /*17240*/  MUFU.EX2 R178, R6 ;  /* 0x0000000600b27308 */ /* 0x0009e20000000800 */
[C---:B------:R-:W-:Y:S01]  /*17250*/  FMUL.FTZ R44, R2.reuse, R44 ;  /* 0x0000002c022c7220 */ /* 0x040fe20000410000 */
[----:B------:R4:W-:Y:S01]  /*17260*/  @P0 LDGSTS.E.BYPASS.LTC128B.128 [R215+0xb100], [R4.64], !P3 ;  /* 0x0b10000004d70fae */ /* 0x0009e2000d901d46 */
[----:B------:R-:W-:Y:S01]  /*17270*/  FMUL.FTZ R45, R2, R45 ;  /* 0x0000002d022d7220 */ /* 0x000fe20000410000 */
[----:B------:R-:W-:Y:S01]  /*17280*/  ISETP.GT.AND P0, PT, R188, R216, PT ;  /* 0x000000d8bc00720c */ /* 0x000fe20003f04270 */
[C---:B-1----:R-:W-:Y:S01]  /*17290*/  FMUL.FTZ R10, R0.reuse, R138 ;  /* 0x0000008a000a7220 */ /* 0x042fe20000410000 */
[----:B------:R-:W-:Y:S01]  /*172a0*/  MOV R188, R214 ;  /* 0x000000d600bc7202 */ /* 0x000fe20000000f00 */
[C---:B------:R-:W-:Y:S02]  /*172b0*/  FMUL.FTZ R102, R0.reuse, R102 ;  /* 0x0000006600667220 */ /* 0x040fe40000410000 */
[C---:B------:R-:W-:Y:S01]  /*172c0*/  FMUL.FTZ R103, R0.reuse, R103 ;  /* 0x0000006700677220 */ /* 0x040fe20000410000 */
[----:B------:R-:W1:Y:S01]  /*172d0*/  LDSM.16.MT88.4 R148, [R192] ;  /* 0x00000000c094783b */ /* 0x000e620000004200 */
[C---:B------:R-:W-:Y:S01]  /*172e0*/  FMUL.FTZ R106, R0.reuse, R106 ;  /* 0x0000006a006a7220 */ /* 0x040fe20000410000 */
[----:B------:R1:W-:Y:S01]  /*172f0*/  MUFU.EX2 R186, R12 ;  /* 0x0000000c00ba7308 */ /* 0x0003e20000000800 */
[C---:B------:R-:W-:Y:S02]  /*17300*/  FMUL.FTZ R107, R0.reuse, R107 ;  /* 0x0000006b006b7220 */ /* 0x040fe40000410000 */
[C---:B---3--:R-:W-:Y:S02]  /*17310*/  FMUL.FTZ R7, R0.reuse, R135 ;  /* 0x0000008700077220 */ /* 0x048fe40000410000 */
[C---:B------:R-:W-:Y:S01]  /*17320*/  FMUL.FTZ R110, R0.reuse, R110 ;  /* 0x0000006e006e7220 */ /* 0x040fe20000410000 */
[----:B-----5:R-:W3:Y:S01]  /*17330*/  LDSM.16.MT88.4 R152, [R193] ;  /* 0x00000000c198783b */ /* 0x020ee20000004200 */
[----:B------:R-:W-:Y:S02]  /*17340*/  FMUL.FTZ R111, R0, R111 ;  /* 0x0000006f006f7220 */ /* 0x000fe40000410000 */
[C---:B--2---:R-:W-:Y:S01]  /*17350*/  FMUL.FTZ R8, R2.reuse, R136 ;  /* 0x0000008802087220 */ /* 0x044fe20000410000 */
[----:B------:R-:W-:Y:S01]  /*17360*/  MUFU.EX2 R181, R21 ;  /* 0x0000001500b57308 */ /* 0x000fe20000000800 */
[----:B------:R-:W-:Y:S02]  /*17370*/  FMUL.FTZ R9, R2, R137 ;  /* 0x0000008902097220 */ /* 0x000fe40000410000 */
[C---:B----4-:R-:W-:Y:S01]  /*17380*/  FMUL.FTZ R6, R0.reuse, R134 ;  /* 0x0000008600067220 */ /* 0x050fe20000410000 */
[----:B------:R-:W2:Y:S01]  /*17390*/  LDSM.16.MT88.4 R156, [R196] ;  /* 0x00000000c49c783b */ /* 0x000ea20000004200 */
        /* <DEDUP_REMOVED lines=20> */
[--C-:B-1----:R-:W-:Y:S01]  /*174e0*/  FFMA.FTZ R12, R16, c[0x0][0x2d0], -R176.reuse ;  /* 0x0000b400100c7a23 */ /* 0x102fe200000108b0 */
[----:B------:R-:W1:Y:S01]  /*174f0*/  MUFU.EX2 R185, R13 ;  /* 0x0000000d00b97308 */ /* 0x000e620000000800 */
        /* <DEDUP_REMOVED lines=11> */
[--C-:B--2---:R-:W-:Y:S02]  /*175b0*/  FFMA.FTZ R20, R24, c[0x0][0x2d0], -R176.reuse ;  /* 0x0000b40018147a23 */ /* 0x104fe400000108b0 */
[C---:B------:R-:W-:Y:S01]  /*175c0*/  FMUL.FTZ R48, R2.reuse, R48 ;  /* 0x0000003002307220 */ /* 0x040fe20000410000 */
[C---:B------:R-:W-:Y:S02]  /*175d0*/  HMMA.16816.F32 R8, R132.reuse, R150, R8 ;  /* 0x000000968408723c */ /* 0x040fe40000001808 */
[----:B------:R-:W2:Y:S02]  /*175e0*/  LDSM.16.MT88.4 R148, [R192+0x2000] ;  /* 0x00200000c094783b */ /* 0x000ea40000004200 */
[----:B------:R-:W-:Y:S02]  /*175f0*/  FMUL.FTZ R49, R2, R49 ;  /* 0x0000003102317220 */ /* 0x000fe40000410000 */
[C---:B------:R-:W-:Y:S02]  /*17600*/  FMUL.FTZ R50, R0.reuse, R50 ;  /* 0x0000003200327220 */ /* 0x040fe40000410000 */
[C---:B---3--:R-:W-:Y:S04]  /*17610*/  HMMA.16816.F32 R100, R132.reuse, R152, R100 ;  /* 0x000000988464723c */ /* 0x048fe80000001864 */
[----:B------:R-:W-:Y:S02]  /*17620*/  FMUL.FTZ R51, R0, R51 ;  /* 0x0000003300337220 */ /* 0x000fe40000410000 */
[C---:B------:R-:W-:Y:S02]  /*17630*/  FMUL.FTZ R52, R2.reuse, R52 ;  /* 0x0000003402347220 */ /* 0x040fe40000410000 */
[C---:B------:R-:W-:Y:S01]  /*17640*/  HMMA.16816.F32 R104, R132.reuse, R154, R104 ;  /* 0x0000009a8468723c */ /* 0x040fe20000001868 */
[----:B------:R-:W3:Y:S03]  /*17650*/  LDSM.16.MT88.4 R152, [R193+0x2000] ;  /* 0x00200000c198783b */ /* 0x000ee60000004200 */
[----:B----4-:R-:W-:Y:S02]  /*17660*/  FFMA.FTZ R12, R17, c[0x0][0x2d0], -R176 ;  /* 0x0000b400110c7a23 */ /* 0x010fe400000108b0 */
[----:B------:R-:W-:Y:S02]  /*17670*/  FMUL.FTZ R53, R2, R53 ;  /* 0x0000003502357220 */ /* 0x000fe40000410000 */
[C---:B------:R-:W-:Y:S01]  /*17680*/  HMMA.16816.F32 R108, R132.reuse, R156, R108 ;  /* 0x0000009c846c723c */ /* 0x040fe2000000186c */
[----:B------:R4:W1:Y:S03]  /*17690*/  MUFU.EX2 R183, R12 ;  /* 0x0000000c00b77308 */ /* 0x0008660000000800 */
        /* <DEDUP_REMOVED lines=11> */
[--C-:B----4-:R-:W-:Y:S02]  /*17750*/  FFMA.FTZ R12, R18, c[0x0][0x2d0], -R125.reuse ;  /* 0x0000b400120c7a23 */ /* 0x110fe4000001087d */
[C---:B------:R-:W-:Y:S02]  /*17760*/  FMUL.FTZ R60, R2.reuse, R60 ;  /* 0x0000003c023c7220 */ /* 0x040fe40000410000 */
[C---:B--2---:R-:W-:Y:S01]  /*17770*/  HMMA.16816.F32 R36, R132.reuse, R148, R36 ;  /* 0x000000948424723c */ /* 0x044fe20000001824 */
[----:B------:R2:W-:Y:S03]  /*17780*/  MUFU.EX2 R173, R12 ;  /* 0x0000000c00ad7308 */ /* 0x0005e60000000800 */
[----:B------:R-:W-:Y:S02]  /*17790*/  FMUL.FTZ R61, R2, R61 ;  /* 0x0000003d023d7220 */ /* 0x000fe40000410000 */
[C---:B------:R-:W-:Y:S02]  /*177a0*/  FMUL.FTZ R62, R0.reuse, R62 ;  /* 0x0000003e003e7220 */ /* 0x040fe40000410000 */
[C---:B------:R-:W-:Y:S01]  /*177b0*/  HMMA.16816.F32 R40, R132.reuse, R150, R40 ;  /* 0x000000968428723c */ /* 0x040fe20000001828 */
[----:B------:R-:W4:Y:S03]  /*177c0*/  LDSM.16.MT88.4 R148, [R195+0x2000] ;  /* 0x00200000c394783b */ /* 0x000f260000004200 */
[----:B------:R-:W-:Y:S02]  /*177d0*/  FMUL.FTZ R63, R0, R63 ;  /* 0x0000003f003f7220 */ /* 0x000fe40000410000 */
[C---:B------:R-:W-:Y:S02]  /*177e0*/  FMUL.FTZ R64, R2.reuse, R64 ;  /* 0x0000004002407220 */ /* 0x040fe40000410000 */
[C---:B---3--:R-:W-:Y:S04]  /*177f0*/  HMMA.16816.F32 R44, R132.reuse, R152, R44 ;  /* 0x00000098842c723c */ /* 0x048fe8000000182c */
[----:B------:R-:W-:Y:S02]  /*17800*/  FMUL.FTZ R65, R2, R65 ;  /* 0x0000004102417220 */ /* 0x000fe40000410000 */
[C---:B------:R-:W-:Y:S02]  /*17810*/  FMUL.FTZ R66, R0.reuse, R66 ;  /* 0x0000004200427220 */ /* 0x040fe40000410000 */
[C---:B------:R-:W-:Y:S01]  /*17820*/  HMMA.16816.F32 R48, R132.reuse, R154, R48 ;  /* 0x0000009a8430723c */ /* 0x040fe20000001830 */
[----:B------:R-:W3:Y:S03]  /*17830*/  LDSM.16.MT88.4 R152, [R192+0x4000] ;  /* 0x00400000c098783b */ /* 0x000ee60000004200 */
[--C-:B--2---:R-:W-:Y:S02]  /*17840*/  FFMA.FTZ R12, R19, c[0x0][0x2d0], -R125.reuse ;  /* 0x0000b400130c7a23 */ /* 0x104fe4000001087d */
        /* <DEDUP_REMOVED lines=9> */
[----:B------:R-:W2:Y:S03]  /*178e0*/  LDSM.16.MT88.4 R136, [R193+0x4000] ;  /* 0x00400000c188783b */ /* 0x000ea60000004200 */
[C---:B------:R-:W-:Y:S02]  /*178f0*/  FMUL.FTZ R72, R2.reuse, R72 ;  /* 0x0000004802487220 */ /* 0x040fe40000410000 */
[----:B------:R-:W-:Y:S02]  /*17900*/  FMUL.FTZ R73, R2, R73 ;  /* 0x0000004902497220 */ /* 0x000fe40000410000 */
[C---:B----4-:R-:W-:Y:S04]  /*17910*/  HMMA.16816.F32 R60, R132.reuse, R148, R60 ;  /* 0x00000094843c723c */ /* 0x050fe8000000183c */
[C---:B------:R-:W-:Y:S02]  /*17920*/  FMUL.FTZ R74, R0.reuse, R74 ;  /* 0x0000004a004a7220 */ /* 0x040fe40000410000 */
[----:B------:R-:W-:Y:S02]  /*17930*/  FMUL.FTZ R75, R0, R75 ;  /* 0x0000004b004b7220 */ /* 0x000fe40000410000 */
[C---:B------:R-:W-:Y:S01]  /*17940*/  HMMA.16816.F32 R64, R132.reuse, R150, R64 ;  /* 0x000000968440723c */ /* 0x040fe20000001840 */
[----:B------:R-:W4:Y:S03]  /*17950*/  LDSM.16.MT88.4 R148, [R196+0x4000] ;  /* 0x00400000c494783b */ /* 0x000f260000004200 */
[C---:B------:R-:W-:Y:S01]  /*17960*/  FMUL.FTZ R76, R2.reuse, R76 ;  /* 0x0000004c024c7220 */ /* 0x040fe20000410000 */
[----:B-1----:R-:W-:Y:S01]  /*17970*/  F2FP.PACK_AB R12, R185, R186 ;  /* 0x000000bab90c723e */ /* 0x002fe200000000ff */
[----:B------:R-:W-:Y:S02]  /*17980*/  FMUL.FTZ R77, R2, R77 ;  /* 0x0000004d024d7220 */ /* 0x000fe40000410000 */
[C---:B---3--:R-:W-:Y:S04]  /*17990*/  HMMA.16816.F32 R68, R132.reuse, R152, R68 ;  /* 0x000000988444723c */ /* 0x048fe80000001844 */
[C---:B------:R-:W-:Y:S02]  /*179a0*/  FMUL.FTZ R78, R0.reuse, R78 ;  /* 0x0000004e004e7220 */ /* 0x040fe40000410000 */
[----:B------:R-:W-:Y:S02]  /*179b0*/  FMUL.FTZ R79, R0, R79 ;  /* 0x0000004f004f7220 */ /* 0x000fe40000410000 */
[C---:B------:R-:W-:Y:S01]  /*179c0*/  HMMA.16816.F32 R72, R132.reuse, R154, R72 ;  /* 0x0000009a8448723c */ /* 0x040fe20000001848 */
[----:B------:R-:W1:Y:S03]  /*179d0*/  LDSM.16.MT88.4 R152, [R195+0x4000] ;  /* 0x00400000c398783b */ /* 0x000e660000004200 */
[C---:B------:R-:W-:Y:S02]  /*179e0*/  FMUL.FTZ R80, R2.reuse, R80 ;  /* 0x0000005002507220 */ /* 0x040fe40000410000 */
[----:B------:R-:W-:Y:S02]  /*179f0*/  FMUL.FTZ R81, R2, R81 ;  /* 0x0000005102517220 */ /* 0x000fe40000410000 */
[C---:B------:R-:W-:Y:S01]  /*17a00*/  FMUL.FTZ R82, R0.reuse, R82 ;  /* 0x0000005200527220 */ /* 0x040fe20000410000 */
[C---:B--2---:R-:W-:Y:S03]  /*17a10*/  HMMA.16816.F32 R76, R132.reuse, R136, R76 ;  /* 0x00000088844c723c */ /* 0x044fe6000000184c */
        /* <DEDUP_REMOVED lines=10> */
[C---:B----4-:R-:W-:Y:S01]  /*17ac0*/  HMMA.16816.F32 R84, R132.reuse, R148, R84 ;  /* 0x000000948454723c */ /* 0x050fe20000001854 */
[----:B------:R3:W-:Y:S02]  /*17ad0*/  MUFU.EX2 R175, R14 ;  /* 0x0000000e00af7308 */ /* 0x0007e40000000800 */
[----:B------:R-:W-:Y:S02]  /*17ae0*/  FMUL.FTZ R89, R2, R89 ;  /* 0x0000005902597220 */ /* 0x000fe40000410000 */
[C---:B------:R-:W-:Y:S02]  /*17af0*/  FMUL.FTZ R90, R0.reuse, R90 ;  /* 0x0000005a005a7220 */ /* 0x040fe40000410000 */
[----:B------:R-:W-:Y:S02]  /*17b00*/  FMUL.FTZ R91, R0, R91 ;  /* 0x0000005b005b7220 */ /* 0x000fe40000410000 */
[C---:B------:R-:W-:Y:S02]  /*17b10*/  FMUL.FTZ R92, R2.reuse, R92 ;  /* 0x0000005c025c7220 */ /* 0x040fe40000410000 */
[----:B------:R-:W4:Y:S01]  /*17b20*/  MUFU.EX2 R174, R15 ;  /* 0x0000000f00ae7308 */ /* 0x000f220000000800 */
        /* <DEDUP_REMOVED lines=9> */
[----:B---3--:R-:W-:Y:S01]  /*17bc0*/  F2FP.PACK_AB R14, R183, R184 ;  /* 0x000000b8b70e723e */ /* 0x008fe200000000ff */
[----:B------:R-:W-:Y:S02]  /*17bd0*/  FMUL.FTZ R99, R0, R99 ;  /* 0x0000006300637220 */ /* 0x000fe40000410000 */
[----:B------:R-:W-:Y:S01]  /*17be0*/  FFMA.FTZ R2, R2, R233, R191 ;  /* 0x000000e902027223 */ /* 0x000fe200000100bf */
[----:B----4-:R-:W-:Y:S04]  /*17bf0*/  F2FP.PACK_AB R13, R174, R175 ;  /* 0x000000afae0d723e */ /* 0x010fe800000000ff */
        /* <DEDUP_REMOVED lines=170> */
.L_x_720:
[----:B------:R-:W-:-:S13]  /*186a0*/  ISETP.GE.AND P0, PT, R214, R217, PT ;  /* 0x000000d9d600720c */ /* 0x000fda0003f06270 */
[----:B------:R-:W-:Y:S05]  /*186b0*/  @!P0 BRA `(.L_x_722) ;  /* 0x000034c000008947 */ /* 0x000fea0003800000 */
[----:B------:R-:W-:Y:S02]  /*186c0*/  MOV R126, R8 ;  /* 0x00000008007e7202 */ /* 0x000fe40000000f00 */
[----:B------:R-:W-:Y:S02]  /*186d0*/  MOV R125, R124 ;  /* 0x0000007c007d7202 */ /* 0x000fe40000000f00 */
.L_x_731:
[----:B------:R-:W-:Y:S04]  /*186e0*/  DEPBAR.LE SB0, 0x0 ;  /* 0x000080000000791a */ /* 0x000fe80000000000 */
[----:B------:R-:W-:Y:S01]  /*186f0*/  WARPSYNC 0xffffffff ;  /* 0xffffffff00007948 */ /* 0x000fe20003800000 */
[----:B------:R-:W-:Y:S01]  /*18700*/  BAR.SYNC.DEFER_BLOCKING 0x0 ;  /* 0x0000000000007b1d */ /* 0x000fe20000010000 */
[----:B------:R-:W-:Y:S01]  /*18710*/  SHF.R.S32.HI R0, RZ, 0x1f, R214 ;  /* 0x0000001fff007819 */ /* 0x000fe200000114d6 */
[----:B------:R-:W-:Y:S04]  /*18720*/  IMAD.WIDE.U32 R2, R214, c[0x0][0x208], RZ ;  /* 0x00008200d6027a25 */ /* 0x000fe800078e00ff */
[----:B------:R-:W-:Y:S02]  /*18730*/  IMAD R0, R0, c[0x0][0x208], RZ ;  /* 0x0000820000007a24 */ /* 0x000fe400078e02ff */
[----:B------:R-:W-:Y:S02]  /*18740*/  IMAD.MOV.U32 R6, RZ, RZ, c[0x0][0x208] ;  /* 0x00008200ff067624 */ /* 0x000fe400078e00ff */
[----:B------:R-:W-:Y:S02]  /*18750*/  IMAD R0, R214, c[0x0][0x20c], R0 ;  /* 0x00008300d6007a24 */ /* 0x000fe400078e0200 */
[----:B------:R-:W-:Y:S02]  /*18760*/  IMAD.SHL.U32 R4, R2, 0x40, RZ ;  /* 0x0000004002047824 */ /* 0x000fe400078e00ff */
[----:B------:R-:W-:Y:S02]  /*18770*/  IMAD.IADD R0, R3, 0x1, R0 ;  /* 0x0000000103007824 */ /* 0x000fe400078e0200 */
[----:B------:R-:W-:Y:S01]  /*18780*/  IMAD.MOV.U32 R3, RZ, RZ, c[0x0][0x20c] ;  /* 0x00008300ff037624 */ /* 0x000fe200078e00ff */
[----:B------:R-:W-:Y:S01]  /*18790*/  IADD3 R5, P1, R4, R222, RZ ;  /* 0x000000de04057210 */ /* 0x000fe20007f3e0ff */
[----:B------:R-:W-:Y:S01]  /*187a0*/  IMAD.MOV.U32 R218, RZ, RZ, c[0x0][0x2c4] ;  /* 0x0000b100ffda7624 */ /* 0x000fe200078e00ff */
[----:B------:R-:W-:Y:S02]  /*187b0*/  SHF.L.U64.HI R0, R2, 0x6, R0 ;  /* 0x0000000602007819 */ /* 0x000fe40000010200 */
[C---:B------:R-:W-:Y:S02]  /*187c0*/  LEA R2, P0, R6.reuse, R4, 0x5 ;  /* 0x0000000406027211 */ /* 0x040fe400078028ff */
[----:B------:R-:W-:Y:S01]  /*187d0*/  LEA R174, P2, R5, c[0x0][0x1f8], 0x1 ;  /* 0x00007e0005ae7a11 */ /* 0x000fe200078408ff */
[----:B------:R-:W-:Y:S01]  /*187e0*/  LDSM.16.M88.4 R32, [R198] ;  /* 0x00000000c620783b */ /* 0x000fe20000000200 */
[----:B------:R-:W-:Y:S01]  /*187f0*/  LEA.HI.X R3, R6, R0, R3, 0x5, P0 ;  /* 0x0000000006037211 */ /* 0x000fe200000f2c03 */
[--C-:B------:R-:W-:Y:S01]  /*18800*/  IMAD.X R6, R0, 0x1, R224.reuse, P1 ;  /* 0x0000000100067824 */ /* 0x100fe200008e06e0 */
[----:B------:R-:W-:Y:S01]  /*18810*/  IADD3 R14, P0, R222, 0x40, RZ ;  /* 0x00000040de0e7810 */ /* 0x000fe20007f1e0ff */
[----:B------:R-:W-:Y:S01]  /*18820*/  ULDC UR4, c[0x0][0x324] ;  /* 0x0000c90000047ab9 */ /* 0x000fe20000000800 */
[----:B------:R-:W1:Y:S01]  /*18830*/  LDSM.16.M88.4 R8, [R147] ;  /* 0x000000009308783b */ /* 0x000e620000000200 */
[----:B------:R-:W-:Y:S01]  /*18840*/  ISETP.NE.AND P6, PT, R218, 0x1, PT ;  /* 0x00000001da00780c */ /* 0x000fe20003fc5270 */
[----:B------:R-:W-:Y:S01]  /*18850*/  ULOP3.LUT UR4, URZ, UR4, URZ, 0x33, !UPT ;  /* 0x000000043f047292 */ /* 0x000fe2000f8e333f */
[----:B------:R-:W-:Y:S01]  /*18860*/  IADD3 R15, P1, R4, R14, RZ ;  /* 0x0000000e040f7210 */ /* 0x000fe20007f3e0ff */
[----:B------:R-:W-:Y:S01]  /*18870*/  IMAD.X R13, RZ, RZ, R224, P0 ;  /* 0x000000ffff0d7224 */ /* 0x000fe200000e06e0 */
[----:B------:R-:W2:Y:S01]  /*18880*/  LDSM.16.M88.4 R16, [R147+0x800] ;  /* 0x000800009310783b */ /* 0x000ea20000000200 */
[----:B------:R-:W-:Y:S02]  /*18890*/  IADD3 R12, P0, R222, 0x80, RZ ;  /* 0x00000080de0c7810 */ /* 0x000fe40007f1e0ff */
[--C-:B------:R-:W-:Y:S01]  /*188a0*/  IMAD.X R22, R0, 0x1, R13.reuse, P1 ;  /* 0x0000000100167824 */ /* 0x100fe200008e060d */
[----:B------:R-:W-:Y:S01]  /*188b0*/  LEA R176, P1, R15, c[0x0][0x1f8], 0x1 ;  /* 0x00007e000fb07a11 */ /* 0x000fe200078208ff */
[----:B------:R-:W3:Y:S01]  /*188c0*/  LDSM.16.M88.4 R24, [R147+0x1000] ;  /* 0x001000009318783b */ /* 0x000ee20000000200 */
[----:B------:R-:W-:Y:S01]  /*188d0*/  LEA.HI.X R175, R5, c[0x0][0x1fc], R6, 0x1, P2 ;  /* 0x00007f0005af7a11 */ /* 0x000fe200010f0c06 */
[----:B------:R-:W-:Y:S01]  /*188e0*/  IMAD.X R20, RZ, RZ, R224, P0 ;  /* 0x000000ffff147224 */ /* 0x000fe200000e06e0 */
[----:B------:R-:W-:Y:S02]  /*188f0*/  LEA.HI.X R177, R15, c[0x0][0x1fc], R22, 0x1, P1 ;  /* 0x00007f000fb17a11 */ /* 0x000fe400008f0c16 */
[----:B------:R-:W4:Y:S01]  /*18900*/  LDSM.16.M88.4 R148, [R147+0x1800] ;  /* 0x001800009394783b */ /* 0x000f220000000200 */
[----:B------:R-:W-:Y:S02]  /*18910*/  IADD3 R21, P0, R4, R12, RZ ;  /* 0x0000000c04157210 */ /* 0x000fe40007f1e0ff */
[----:B------:R-:W-:Y:S02]  /*18920*/  IADD3 R22, P1, R2, R14, RZ ;  /* 0x0000000e02167210 */ /* 0x000fe40007f3e0ff */
[----:B------:R-:W-:Y:S01]  /*18930*/  LDSM.16.M88.4 R152, [R199] ;  /* 0x00000000c798783b */ /* 0x000fe20000000200 */
[----:B------:R-:W-:Y:S01]  /*18940*/  LEA R172, P2, R21, c[0x0][0x1f8], 0x1 ;  /* 0x00007e0015ac7a11 */ /* 0x000fe200078408ff */
[----:B------:R-:W-:Y:S01]  /*18950*/  IMAD.X R14, R0, 0x1, R20, P0 ;  /* 0x00000001000e7824 */ /* 0x000fe200000e0614 */
[C---:B------:R-:W-:Y:S01]  /*18960*/  IADD3 R0, P0, R2.reuse, R12, RZ ;  /* 0x0000000c02007210 */ /* 0x040fe20007f1e0ff */
[----:B------:R-:W-:Y:S01]  /*18970*/  IMAD.X R23, R3, 0x1, R13, P1 ;  /* 0x0000000103177824 */ /* 0x000fe200008e060d */
[----:B------:R-:W5:Y:S01]  /*18980*/  LDSM.16.M88.4 R156, [R202] ;  /* 0x00000000ca9c783b */ /* 0x000f620000000200 */
[----:B------:R-:W-:Y:S02]  /*18990*/  IADD3 R2, P1, R2, R222, RZ ;  /* 0x000000de02027210 */ /* 0x000fe40007f3e0ff */
[----:B------:R-:W-:Y:S01]  /*189a0*/  LEA.HI.X R173, R21, c[0x0][0x1fc], R14, 0x1, P2 ;  /* 0x00007f0015ad7a11 */ /* 0x000fe200010f0c0e */
[C---:B------:R-:W-:Y:S01]  /*189b0*/  IMAD.X R20, R3.reuse, 0x1, R20, P0 ;  /* 0x0000000103147824 */ /* 0x040fe200000e0614 */
[----:B------:R-:W3:Y:S01]  /*189c0*/  LDSM.16.M88.4 R160, [R213] ;  /* 0x00000000d5a0783b */ /* 0x000ee20000000200 */
[----:B------:R-:W-:Y:S01]  /*189d0*/  LEA R30, P0, R2, c[0x0][0x1f8], 0x1 ;  /* 0x00007e00021e7a11 */ /* 0x000fe200078008ff */
[----:B------:R-:W-:Y:S01]  /*189e0*/  IMAD.X R3, R3, 0x1, R224, P1 ;  /* 0x0000000103037824 */ /* 0x000fe200008e06e0 */
[----:B------:R-:W-:Y:S02]  /*189f0*/  LEA R28, P1, R22, c[0x0][0x1f8], 0x1 ;  /* 0x00007e00161c7a11 */ /* 0x000fe400078208ff */
[----:B------:R-:W4:Y:S02]  /*18a00*/  LDSM.16.M88.4 R164, [R212] ;  /* 0x00000000d4a4783b */ /* 0x000f240000000200 */
[----:B------:R-:W-:Y:S02]  /*18a10*/  LEA.HI.X R31, R2, c[0x0][0x1fc], R3, 0x1, P0 ;  /* 0x00007f00021f7a11 */ /* 0x000fe400000f0c03 */
[----:B------:R-:W-:Y:S01]  /*18a20*/  LEA.HI.X R29, R22, c[0x0][0x1fc], R23, 0x1, P1 ;  /* 0x00007f00161d7a11 */ /* 0x000fe200008f0c17 */
[C---:B-1----:R-:W-:Y:S01]  /*18a30*/  HMMA.16816.F32 R4, R32.reuse, R8, RZ ;  /* 0x000000082004723c */ /* 0x042fe200000018ff */
[----:B------:R-:W1:Y:S02]  /*18a40*/  LDSM.16.M88.4 R168, [R211] ;  /* 0x00000000d3a8783b */ /* 0x000e640000000200 */
[C---:B------:R-:W-:Y:S03]  /*18a50*/  LEA R2, P0, R0.reuse, c[0x0][0x1f8], 0x1 ;  /* 0x00007e0000027a11 */ /* 0x040fe600078008ff */
[----:B------:R-:W-:Y:S01]  /*18a60*/  @!PT LDS RZ, [RZ] ;  /* 0x00000000fffff984 */ /* 0x000fe20000000800 */
[----:B------:R-:W-:Y:S01]  /*18a70*/  @!PT LDS RZ, [RZ] ;  /* 0x00000000fffff984 */ /* 0x000fe20000000800 */
[----:B------:R-:W-:Y:S01]  /*18a80*/  @!PT LDS RZ, [RZ] ;  /* 0x00000000fffff984 */ /* 0x000fe20000000800 */
[----:B------:R1:W-:Y:S01]  /*18a90*/  LDGSTS.E.BYPASS.LTC128B.128 [R215+0x100], [R174.64], !P5 ;  /* 0x00100000aed77fae */ /* 0x0003e2000e901d46 */
[----:B------:R-:W-:Y:S01]  /*18aa0*/  LEA.HI.X R3, R0, c[0x0][0x1fc], R20, 0x1, P0 ;  /* 0x00007f0000037a11 */ /* 0x000fe200000f0c14 */
[C---:B------:R-:W-:Y:S01]  /*18ab0*/  HMMA.16816.F32 R8, R32.reuse, R10, RZ ;  /* 0x0000000a2008723c */ /* 0x040fe200000018ff */
[C---:B------:R-:W-:Y:S02]  /*18ac0*/  ISETP.GT.AND P0, PT, R214.reuse, R217, PT ;  /* 0x000000d9d600720c */ /* 0x040fe40003f04270 */
[----:B------:R1:W-:Y:S05]  /*18ad0*/  LDGSTS.E.BYPASS.LTC128B.128 [R215+0x2100], [R176.64], !P4 ;  /* 0x02100000b0d77fae */ /* 0x0003ea000e101d46 */
[C---:B--2---:R-:W-:Y:S01]  /*18ae0*/  HMMA.16816.F32 R12, R32.reuse, R16, RZ ;  /* 0x00000010200c723c */ /* 0x044fe200000018ff */
[----:B------:R2:W-:Y:S05]  /*18af0*/  LDGSTS.E.BYPASS.LTC128B.128 [R215+0x4100], [R172.64], !P3 ;  /* 0x04100000acd77fae */ /* 0x0005ea000d901d46 */
[----:B------:R4:W-:Y:S01]  /*18b00*/  LDGSTS.E.BYPASS.LTC128B.128 [R215+0x1100], [R30.64], !P5 ;  /* 0x011000001ed77fae */ /* 0x0009e2000e901d46 */
[----:B------:R-:W-:Y:S01]  /*18b10*/  @P0 IMAD.MOV.U32 R127, RZ, RZ, c[0x0][0x1e4] ;  /* 0x00007900ff7f0624 */ /* 0x000fe200078e00ff */
[C---:B------:R-:W-:Y:S01]  /*18b20*/  HMMA.16816.F32 R16, R32.reuse, R18, RZ ;  /* 0x000000122010723c */ /* 0x040fe200000018ff */
[----:B------:R-:W-:Y:S02]  /*18b30*/  @P0 IMAD.MOV.U32 R124, RZ, RZ, c[0x0][0x1e0] ;  /* 0x00007800ff7c0624 */ /* 0x000fe400078e00ff */
[----:B------:R4:W-:Y:S05]  /*18b40*/  LDGSTS.E.BYPASS.LTC128B.128 [R215+0x3100], [R28.64], !P4 ;  /* 0x031000001cd77fae */ /* 0x0009ea000e101d46 */
[C---:B---3--:R-:W-:Y:S01]  /*18b50*/  HMMA.16816.F32 R20, R32.reuse, R24, RZ ;  /* 0x000000182014723c */ /* 0x048fe200000018ff */
[----:B------:R-:W3:Y:S05]  /*18b60*/  LDL R216, [R1] ;  /* 0x0000000001d87983 */ /* 0x000eea0000100800 */
[----:B------:R5:W-:Y:S02]  /*18b70*/  LDGSTS.E.BYPASS.LTC128B.128 [R215+0x5100], [R2.64], !P3 ;  /* 0x0510000002d77fae */ /* 0x000be4000d901d46 */
[C---:B------:R-:W-:Y:S03]  /*18b80*/  HMMA.16816.F32 R24, R32.reuse, R26, RZ ;  /* 0x0000001a2018723c */ /* 0x040fe600000018ff */
[----:B-1----:R-:W-:Y:S05]  /*18b90*/  LDSM.16.M88.4 R176, [R197] ;  /* 0x00000000c5b0783b */ /* 0x002fea0000000200 */
[----:B------:R-:W0:Y:S05]  /*18ba0*/  LDGDEPBAR ;  /* 0x00000000000079af */ /* 0x000e2a0000000000 */
[----:B--2---:R-:W1:Y:S01]  /*18bb0*/  LDSM.16.M88.4 R172, [R201] ;  /* 0x00000000c9ac783b */ /* 0x004e620000000200 */
[C---:B----4-:R-:W-:Y:S04]  /*18bc0*/  HMMA.16816.F32 R28, R32.reuse, R148, RZ ;  /* 0x00000094201c723c */ /* 0x050fe800000018ff */
[----:B------:R-:W-:Y:S04]  /*18bd0*/  LDSM.16.M88.4 R180, [R197+0x1800] ;  /* 0x00180000c5b4783b */ /* 0x000fe80000000200 */
[----:B------:R-:W-:Y:S01]  /*18be0*/  HMMA.16816.F32 R32, R32, R150, RZ ;  /* 0x000000962020723c */ /* 0x000fe200000018ff */
[----:B------:R-:W2:Y:S03]  /*18bf0*/  LDSM.16.M88.4 R148, [R197+0x800] ;  /* 0x00080000c594783b */ /* 0x000ea60000000200 */
[----:B-----5:R-:W-:Y:S02]  /*18c00*/  @P0 IADD3 R2, R214, -0x1, RZ ;  /* 0xffffffffd6020810 */ /* 0x020fe40007ffe0ff */
[----:B------:R-:W-:Y:S02]  /*18c10*/  LDSM.16.M88.4 R184, [R200] ;  /* 0x00000000c8b8783b */ /* 0x000fe40000000200 */
[C---:B------:R-:W-:Y:S03]  /*18c20*/  HMMA.16816.F32 R4, R152.reuse, R156, R4 ;  /* 0x0000009c9804723c */ /* 0x040fe60000001804 */
[----:B------:R-:W-:Y:S02]  /*18c30*/  LDSM.16.M88.4 R188, [R194] ;  /* 0x00000000c2bc783b */ /* 0x000fe40000000200 */
[----:B------:R-:W-:Y:S03]  /*18c40*/  @P0 SHF.R.S32.HI R0, RZ, 0x1f, R2 ;  /* 0x0000001fff000819 */ /* 0x000fe60000011402 */
[C---:B------:R-:W-:Y:S01]  /*18c50*/  HMMA.16816.F32 R8, R152.reuse, R158, R8 ;  /* 0x0000009e9808723c */ /* 0x040fe20000001808 */
[----:B------:R-:W4:Y:S03]  /*18c60*/  LDSM.16.M88.4 R156, [R197+0x1000] ;  /* 0x00100000c59c783b */ /* 0x000f260000000200 */
[----:B------:R-:W-:Y:S04]  /*18c70*/  @P0 IMAD R0, R0, c[0x0][0x1e0], RZ ;  /* 0x0000780000000a24 */ /* 0x000fe800078e02ff */
[C---:B------:R-:W-:Y:S04]  /*18c80*/  HMMA.16816.F32 R12, R152.reuse, R160, R12 ;  /* 0x000000a0980c723c */ /* 0x040fe8000000180c */
[C---:B------:R-:W-:Y:S02]  /*18c90*/  @P0 IMAD R0, R2.reuse, c[0x0][0x1e4], R0 ;  /* 0x0000790002000a24 */ /* 0x040fe400078e0200 */
[----:B------:R-:W-:Y:S02]  /*18ca0*/  @P0 IMAD.WIDE.U32 R2, R2, c[0x0][0x1e0], RZ ;  /* 0x0000780002020a25 */ /* 0x000fe400078e00ff */
[C---:B------:R-:W-:Y:S01]  /*18cb0*/  HMMA.16816.F32 R16, R152.reuse, R162, R16 ;  /* 0x000000a29810723c */ /* 0x040fe20000001810 */
[----:B------:R-:W-:Y:S03]  /*18cc0*/  LDSM.16.M88.4 R160, [R194+0x1000] ;  /* 0x00100000c2a0783b */ /* 0x000fe60000000200 */
[----:B------:R-:W-:Y:S02]  /*18cd0*/  @P0 IMAD.IADD R3, R3, 0x1, R0 ;  /* 0x0000000103030824 */ /* 0x000fe400078e0200 */
[C---:B------:R-:W-:Y:S02]  /*18ce0*/  @P0 IMAD.SHL.U32 R0, R2.reuse, 0x40, RZ ;  /* 0x0000004002000824 */ /* 0x040fe400078e00ff */
[C---:B------:R-:W-:Y:S04]  /*18cf0*/  HMMA.16816.F32 R20, R152.reuse, R164, R20 ;  /* 0x000000a49814723c */ /* 0x040fe80000001814 */
[----:B------:R-:W-:Y:S02]  /*18d00*/  @P0 SHF.L.U64.HI R2, R2, 0x6, R3 ;  /* 0x0000000602020819 */ /* 0x000fe40000010203 */
[C---:B------:R-:W-:Y:S02]  /*18d10*/  @P0 LEA R3, P1, R124.reuse, R0, 0x5 ;  /* 0x000000007c030211 */ /* 0x040fe400078228ff */
[C---:B------:R-:W-:Y:S01]  /*18d20*/  HMMA.16816.F32 R24, R152.reuse, R166, R24 ;  /* 0x000000a69818723c */ /* 0x040fe20000001818 */
[----:B------:R-:W-:Y:S03]  /*18d30*/  LDSM.16.M88.4 R164, [R147+0x2000] ;  /* 0x0020000093a4783b */ /* 0x000fe60000000200 */
[----:B------:R-:W-:Y:S02]  /*18d40*/  @P0 LEA.HI.X R124, R124, R2, R127, 0x5, P1 ;  /* 0x000000027c7c0211 */ /* 0x000fe400008f2c7f */
[----:B------:R-:W-:Y:S02]  /*18d50*/  @P0 IADD3 R127, P1, R0, R220, RZ ;  /* 0x000000dc007f0210 */ /* 0x000fe40007f3e0ff */
[C---:B------:R-:W-:Y:S08]  /*18d60*/  HMMA.16816.F32 R28, R152.reuse, R168, R28 ;  /* 0x000000a8981c723c */ /* 0x040ff0000000181c */
[----:B------:R-:W-:Y:S01]  /*18d70*/  HMMA.16816.F32 R32, R152, R170, R32 ;  /* 0x000000aa9820723c */ /* 0x000fe20000001820 */
[----:B------:R-:W5:Y:S05]  /*18d80*/  LDSM.16.M88.4 R152, [R194+0x800] ;  /* 0x00080000c298783b */ /* 0x000f6a0000000200 */
[----:B------:R-:W-:Y:S02]  /*18d90*/  LDSM.16.M88.4 R168, [R147+0x2800] ;  /* 0x0028000093a8783b */ /* 0x000fe40000000200 */
[C---:B-1----:R-:W-:Y:S08]  /*18da0*/  HMMA.16816.F32 R4, R172.reuse, R176, R4 ;  /* 0x000000b0ac04723c */ /* 0x042ff00000001804 */
[C---:B------:R-:W-:Y:S01]  /*18db0*/  HMMA.16816.F32 R8, R172.reuse, R178, R8 ;  /* 0x000000b2ac08723c */ /* 0x040fe20000001808 */
[----:B------:R-:W-:Y:S07]  /*18dc0*/  LDSM.16.M88.4 R176, [R210] ;  /* 0x00000000d2b0783b */ /* 0x000fee0000000200 */
[C---:B--2---:R-:W-:Y:S08]  /*18dd0*/  HMMA.16816.F32 R12, R172.reuse, R148, R12 ;  /* 0x00000094ac0c723c */ /* 0x044ff0000000180c */
[C---:B------:R-:W-:Y:S01]  /*18de0*/  HMMA.16816.F32 R16, R172.reuse, R150, R16 ;  /* 0x00000096ac10723c */ /* 0x040fe20000001810 */
[----:B------:R-:W1:Y:S07]  /*18df0*/  LDSM.16.M88.4 R148, [R194+0x1800] ;  /* 0x00180000c294783b */ /* 0x000e6e0000000200 */
[C---:B----4-:R-:W-:Y:S08]  /*18e00*/  HMMA.16816.F32 R20, R172.reuse, R156, R20 ;  /* 0x0000009cac14723c */ /* 0x050ff00000001814 */
[C---:B------:R-:W-:Y:S01]  /*18e10*/  HMMA.16816.F32 R24, R172.reuse, R158, R24 ;  /* 0x0000009eac18723c */ /* 0x040fe20000001818 */
[----:B------:R-:W2:Y:S07]  /*18e20*/  LDSM.16.M88.4 R156, [R198+0x4000] ;  /* 0x00400000c69c783b */ /* 0x000eae0000000200 */
[C---:B------:R-:W-:Y:S08]  /*18e30*/  HMMA.16816.F32 R28, R172.reuse, R180, R28 ;  /* 0x000000b4ac1c723c */ /* 0x040ff0000000181c */
[----:B------:R-:W-:Y:S01]  /*18e40*/  HMMA.16816.F32 R32, R172, R182, R32 ;  /* 0x000000b6ac20723c */ /* 0x000fe20000001820 */
[----:B------:R-:W4:Y:S05]  /*18e50*/  LDSM.16.M88.4 R172, [R147+0x3000] ;  /* 0x0030000093ac783b */ /* 0x000f2a0000000200 */
[----:B------:R-:W-:Y:S02]  /*18e60*/  LDSM.16.M88.4 R180, [R147+0x4000] ;  /* 0x0040000093b4783b */ /* 0x000fe40000000200 */
[C---:B------:R-:W-:Y:S08]  /*18e70*/  HMMA.16816.F32 R4, R184.reuse, R188, R4 ;  /* 0x000000bcb804723c */ /* 0x040ff00000001804 */
[C---:B------:R-:W-:Y:S08]  /*18e80*/  HMMA.16816.F32 R8, R184.reuse, R190, R8 ;  /* 0x000000beb808723c */ /* 0x040ff00000001808 */
[C---:B-----5:R-:W-:Y:S08]  /*18e90*/  HMMA.16816.F32 R12, R184.reuse, R152, R12 ;  /* 0x00000098b80c723c */ /* 0x060ff0000000180c */
[C---:B------:R-:W-:Y:S01]  /*18ea0*/  HMMA.16816.F32 R16, R184.reuse, R154, R16 ;  /* 0x0000009ab810723c */ /* 0x040fe20000001810 */
[----:B------:R-:W5:Y:S07]  /*18eb0*/  LDSM.16.M88.4 R152, [R147+0x3800] ;  /* 0x003800009398783b */ /* 0x000f6e0000000200 */
[C---:B------:R-:W-:Y:S08]  /*18ec0*/  HMMA.16816.F32 R20, R184.reuse, R160, R20 ;  /* 0x000000a0b814723c */ /* 0x040ff00000001814 */
[C---:B------:R-:W-:Y:S01]  /*18ed0*/  HMMA.16816.F32 R24, R184.reuse, R162, R24 ;  /* 0x000000a2b818723c */ /* 0x040fe20000001818 */
[----:B------:R-:W4:Y:S07]  /*18ee0*/  LDSM.16.M88.4 R160, [R199+0x4000] ;  /* 0x00400000c7a0783b */ /* 0x000f2e0000000200 */
        /* <DEDUP_REMOVED lines=9> */
[C---:B----4-:R-:W-:Y:S08]  /*18f80*/  HMMA.16816.F32 R20, R156.reuse, R172, R20 ;  /* 0x000000ac9c14723c */ /* 0x050ff00000001814 */
[C---:B------:R-:W-:Y:S01]  /*18f90*/  HMMA.16816.F32 R24, R156.reuse, R174, R24 ;  /* 0x000000ae9c18723c */ /* 0x040fe20000001818 */
[----:B------:R-:W-:Y:S07]  /*18fa0*/  LDSM.16.M88.4 R172, [R197+0x2800] ;  /* 0x00280000c5ac783b */ /* 0x000fee0000000200 */
[C---:B-----5:R-:W-:Y:S08]  /*18fb0*/  HMMA.16816.F32 R28, R156.reuse, R152, R28 ;  /* 0x000000989c1c723c */ /* 0x060ff0000000181c */
[----:B------:R-:W-:Y:S01]  /*18fc0*/  HMMA.16816.F32 R32, R156, R154, R32 ;  /* 0x0000009a9c20723c */ /* 0x000fe20000001820 */
[----:B------:R-:W4:Y:S05]  /*18fd0*/  LDSM.16.M88.4 R152, [R207] ;  /* 0x00000000cf98783b */ /* 0x000f2a0000000200 */
[----:B------:R-:W5:Y:S02]  /*18fe0*/  LDSM.16.M88.4 R156, [R201+0x4000] ;  /* 0x00400000c99c783b */ /* 0x000f640000000200 */
[C---:B------:R-:W-:Y:S08]  /*18ff0*/  HMMA.16816.F32 R4, R160.reuse, R176, R4 ;  /* 0x000000b0a004723c */ /* 0x040ff00000001804 */
[C---:B------:R-:W-:Y:S01]  /*19000*/  HMMA.16816.F32 R8, R160.reuse, R178, R8 ;  /* 0x000000b2a008723c */ /* 0x040fe20000001808 */
[----:B------:R-:W3:Y:S07]  /*19010*/  LDSM.16.M88.4 R176, [R197+0x3000] ;  /* 0x00300000c5b0783b */ /* 0x000eee0000000200 */
[C---:B-1----:R-:W-:Y:S08]  /*19020*/  HMMA.16816.F32 R12, R160.reuse, R148, R12 ;  /* 0x00000094a00c723c */ /* 0x042ff0000000180c */
[C---:B------:R-:W-:Y:S01]  /*19030*/  HMMA.16816.F32 R16, R160.reuse, R150, R16 ;  /* 0x00000096a010723c */ /* 0x040fe20000001810 */
[----:B------:R-:W1:Y:S07]  /*19040*/  LDSM.16.M88.4 R148, [R197+0x3800] ;  /* 0x00380000c594783b */ /* 0x000e6e0000000200 */
[C---:B--2---:R-:W-:Y:S08]  /*19050*/  HMMA.16816.F32 R20, R160.reuse, R164, R20 ;  /* 0x000000a4a014723c */ /* 0x044ff00000001814 */
[C---:B------:R-:W-:Y:S01]  /*19060*/  HMMA.16816.F32 R24, R160.reuse, R166, R24 ;  /* 0x000000a6a018723c */ /* 0x040fe20000001818 */
[----:B------:R-:W-:Y:S07]  /*19070*/  LDSM.16.M88.4 R164, [R194+0x2800] ;  /* 0x00280000c2a4783b */ /* 0x000fee0000000200 */
[C---:B----4-:R-:W-:Y:S08]  /*19080*/  HMMA.16816.F32 R28, R160.reuse, R152, R28 ;  /* 0x00000098a01c723c */ /* 0x050ff0000000181c */
[----:B------:R-:W-:Y:S01]  /*19090*/  HMMA.16816.F32 R32, R160, R154, R32 ;  /* 0x0000009aa020723c */ /* 0x000fe20000001820 */
[----:B------:R-:W-:Y:S05]  /*190a0*/  LDSM.16.M88.4 R152, [R200+0x4000] ;  /* 0x00400000c898783b */ /* 0x000fea0000000200 */
[----:B------:R-:W2:Y:S02]  /*190b0*/  LDSM.16.M88.4 R160, [R194+0x2000] ;  /* 0x00200000c2a0783b */ /* 0x000ea40000000200 */
[C---:B-----5:R-:W-:Y:S08]  /*190c0*/  HMMA.16816.F32 R4, R156.reuse, R168, R4 ;  /* 0x000000a89c04723c */ /* 0x060ff00000001804 */
[C---:B------:R-:W-:Y:S01]  /*190d0*/  HMMA.16816.F32 R8, R156.reuse, R170, R8 ;  /* 0x000000aa9c08723c */ /* 0x040fe20000001808 */
[----:B------:R-:W4:Y:S07]  /*190e0*/  LDSM.16.M88.4 R168, [R194+0x3000] ;  /* 0x00300000c2a8783b */ /* 0x000f2e0000000200 */
[C---:B------:R-:W-:Y:S08]  /*190f0*/  HMMA.16816.F32 R12, R156.reuse, R172, R12 ;  /* 0x000000ac9c0c723c */ /* 0x040ff0000000180c */
[C---:B------:R-:W-:Y:S01]  /*19100*/  HMMA.16816.F32 R16, R156.reuse, R174, R16 ;  /* 0x000000ae9c10723c */ /* 0x040fe20000001810 */
[----:B------:R-:W5:Y:S07]  /*19110*/  LDSM.16.M88.4 R172, [R194+0x3800] ;  /* 0x00380000c2ac783b */ /* 0x000f6e0000000200 */
[C---:B---3--:R-:W-:Y:S08]  /*19120*/  HMMA.16816.F32 R20, R156.reuse, R176, R20 ;  /* 0x000000b09c14723c */ /* 0x048ff00000001814 */
        /* <DEDUP_REMOVED lines=12> */
[C---:B----4-:R-:W-:Y:S08]  /*191f0*/  HMMA.16816.F32 R20, R152.reuse, R168, R20 ;  /* 0x000000a89814723c */ /* 0x050ff00000001814 */
[C---:B------:R-:W-:Y:S01]  /*19200*/  HMMA.16816.F32 R24, R152.reuse, R170, R24 ;  /* 0x000000aa9818723c */ /* 0x040fe20000001818 */
[----:B------:R-:W-:Y:S07]  /*19210*/  LDSM.16.M88.4 R168, [R205] ;  /* 0x00000000cda8783b */ /* 0x000fee0000000200 */
[C---:B-----5:R-:W-:Y:S08]  /*19220*/  HMMA.16816.F32 R28, R152.reuse, R172, R28 ;  /* 0x000000ac981c723c */ /* 0x060ff0000000181c */
[----:B------:R-:W-:Y:S01]  /*19230*/  HMMA.16816.F32 R32, R152, R174, R32 ;  /* 0x000000ae9820723c */ /* 0x000fe20000001820 */
[----:B------:R-:W2:Y:S05]  /*19240*/  LDSM.16.M88.4 R152, [R147+0x5800] ;  /* 0x005800009398783b */ /* 0x000eaa0000000200 */
[----:B------:R-:W4:Y:S02]  /*19250*/  LDSM.16.M88.4 R172, [R204] ;  /* 0x00000000ccac783b */ /* 0x000f240000000200 */
[C---:B---3--:R-:W-:Y:S08]  /*19260*/  HMMA.16816.F32 R4, R176.reuse, R180, R4 ;  /* 0x000000b4b004723c */ /* 0x048ff00000001804 */
[C---:B------:R-:W-:Y:S01]  /*19270*/  HMMA.16816.F32 R8, R176.reuse, R182, R8 ;  /* 0x000000b6b008723c */ /* 0x040fe20000001808 */
[----:B------:R-:W-:Y:S07]  /*19280*/  LDSM.16.M88.4 R180, [R197+0x4000] ;  /* 0x00400000c5b4783b */ /* 0x000fee0000000200 */
[C---:B-1----:R-:W-:Y:S08]  /*19290*/  HMMA.16816.F32 R12, R176.reuse, R148, R12 ;  /* 0x00000094b00c723c */ /* 0x042ff0000000180c */
[C---:B------:R-:W-:Y:S01]  /*192a0*/  HMMA.16816.F32 R16, R176.reuse, R150, R16 ;  /* 0x00000096b010723c */ /* 0x040fe20000001810 */
[----:B------:R-:W1:Y:S07]  /*192b0*/  LDSM.16.M88.4 R148, [R203] ;  /* 0x00000000cb94783b */ /* 0x000e6e0000000200 */
[C---:B------:R-:W-:Y:S08]  /*192c0*/  HMMA.16816.F32 R20, R176.reuse, R156, R20 ;  /* 0x0000009cb014723c */ /* 0x040ff00000001814 */
[C---:B------:R-:W-:Y:S01]  /*192d0*/  HMMA.16816.F32 R24, R176.reuse, R158, R24 ;  /* 0x0000009eb018723c */ /* 0x040fe20000001818 */
[----:B------:R-:W3:Y:S07]  /*192e0*/  LDSM.16.M88.4 R156, [R201+0x8000] ;  /* 0x00800000c99c783b */ /* 0x000eee0000000200 */
        /* <DEDUP_REMOVED lines=8> */
[C---:B----4-:R-:W-:Y:S08]  /*19370*/  HMMA.16816.F32 R20, R160.reuse, R172, R20 ;  /* 0x000000aca014723c */ /* 0x050ff00000001814 */
[C---:B------:R-:W-:Y:S08]  /*19380*/  HMMA.16816.F32 R24, R160.reuse, R174, R24 ;  /* 0x000000aea018723c */ /* 0x040ff00000001818 */
[C---:B-1----:R-:W-:Y:S08]  /*19390*/  HMMA.16816.F32 R28, R160.reuse, R148, R28 ;  /* 0x00000094a01c723c */ /* 0x042ff0000000181c */
[----:B------:R-:W-:Y:S01]  /*193a0*/  HMMA.16816.F32 R32, R160, R150, R32 ;  /* 0x00000096a020723c */ /* 0x000fe20000001820 */
[----:B------:R-:W1:Y:S05]  /*193b0*/  LDSM.16.M88.4 R148, [R197+0x5000] ;  /* 0x00500000c594783b */ /* 0x000e6a0000000200 */
[----:B------:R-:W4:Y:S02]  /*193c0*/  LDSM.16.M88.4 R160, [R197+0x5800] ;  /* 0x00580000c5a0783b */ /* 0x000f240000000200 */
[C---:B---3--:R-:W-:Y:S08]  /*193d0*/  HMMA.16816.F32 R4, R156.reuse, R180, R4 ;  /* 0x000000b49c04723c */ /* 0x048ff00000001804 */
        /* <DEDUP_REMOVED lines=8> */
[C---:B----4-:R-:W-:Y:S04]  /*19460*/  HMMA.16816.F32 R28, R156.reuse, R160, R28 ;  /* 0x000000a09c1c723c */ /* 0x050fe8000000181c */
        /* <DEDUP_REMOVED lines=30> */
[----:B------:R-:W-:Y:S01]  /*19650*/  IMAD.IADD R127, R216, 0x1, R242 ;  /* 0x00000001d87f7824 */ /* 0x000fe200078e02f2 */
[C---:B---3--:R-:W-:Y:S01]  /*19660*/  HMMA.16816.F32 R20, R152.reuse, R156, R20 ;  /* 0x0000009c9814723c */ /* 0x048fe20000001814 */
[----:B------:R-:W-:Y:S02]  /*19670*/  IMAD.MOV.U32 R216, RZ, RZ, c[0x0][0x32c] ;  /* 0x0000cb00ffd87624 */ /* 0x000fe400078e00ff */
        /* <DEDUP_REMOVED lines=19> */
[----:B------:R-:W-:Y:S01]  /*197b0*/  ISETP.GE.AND P6, PT, R216, 0x1, PT ;  /* 0x00000001d800780c */ /* 0x000fe20003fc6270 */
[----:B------:R2:W-:Y:S01]  /*197c0*/  @P0 LDGSTS.E.BYPASS.LTC128B.128 [R215+0xb100], [R148.64], !P3 ;  /* 0x0b10000094d70fae */ /* 0x0005e2000d901d46 */
[----:B------:R-:W-:Y:S04]  /*197d0*/  IADD3 R0, -R237, 0x1, -R124 ;  /* 0x00000001ed007810 */ /* 0x000fe80007ffe97c */
[----:B------:R-:W3:Y:S01]  /*197e0*/  SHFL.IDX PT, R3, R127, RZ, 0x1c1f ;  /* 0x001c1fff7f037589 */ /* 0x000ee200000e0000 */
[----:B------:R-:W-:Y:S04]  /*197f0*/  IADD3 R0, -R239, R0, R238 ;  /* 0x00000000ef007210 */ /* 0x000fe80007ffe1ee */
        /* <DEDUP_REMOVED lines=19> */
.L_x_725:
[----:B------:R-:W-:Y:S04]  /*19930*/  MOV R150, c[0x0][0x32c] ;  /* 0x0000cb0000967a02 */ /* 0x000fe80000000f00 */
[----:B------:R-:W-:Y:S11]  /*19940*/  ISETP.NE.AND P0, PT, R150, 0x1, PT ;  /* 0x000000019600780c */ /* 0x000ff60003f05270 */
[----:B------:R-:W-:Y:S02]  /*19950*/  @!UPT UIADD3 URZ, URZ, URZ, URZ ;  /* 0x0000003f3f3ff290 */ /* 0x000fe4000fffe03f */
[----:B------:R-:W-:Y:S05]  /*19960*/  @P0 IMAD.HI.U32 R150, R3, c[0x0][0x330], RZ ;  /* 0x0000cc0003960a27 */ /* 0x000fea00078e00ff */
[----:B------:R-:W-:Y:S02]  /*19970*/  @P0 SHF.R.U32.HI R3, RZ, c[0x0][0x334], R150 ;  /* 0x0000cd00ff030a19 */ /* 0x000fe40000011696 */
.L_x_726:
[----:B------:R-:W-:Y:S05]  /*19980*/  BSYNC B0 ;  /* 0x0000000000007941 */ /* 0x000fea0003800000 */
.L_x_724:
[----:B------:R-:W-:Y:S04]  /*19990*/  IMAD R3, R3, c[0x0][0x32c], -R124 ;  /* 0x0000cb0003037a24 */ /* 0x000fe800078e0a7c */
[----:B------:R-:W-:Y:S05]  /*199a0*/  IMAD.IADD R3, R3, 0x1, -R237 ;  /* 0x0000000103037824 */ /* 0x000fea00078e0aed */
[----:B------:R-:W-:Y:S02]  /*199b0*/  IADD3 R150, R3, c[0x0][0x32c], RZ ;  /* 0x0000cb0003967a10 */ /* 0x000fe40007ffe0ff */
[----:B------:R-:W-:Y:S02]  /*199c0*/  IMNMX R0, R0, R3, !PT ;  /* 0x0000000300007217 */ /* 0x000fe40007800200 */
[----:B------:R-:W-:Y:S02]  /*199d0*/  IMNMX R2, R2, R150, PT ;  /* 0x0000009602027217 */ /* 0x000fe40003800200 */
.L_x_723:
        /* <DEDUP_REMOVED lines=66> */
.L_x_729:
[----:B------:R-:W-:Y:S04]  /*19e00*/  MOV R4, c[0x0][0x32c] ;  /* 0x0000cb0000047a02 */ /* 0x000fe80000000f00 */
[----:B------:R-:W-:Y:S11]  /*19e10*/  ISETP.NE.AND P0, PT, R4, 0x1, PT ;  /* 0x000000010400780c */ /* 0x000ff60003f05270 */
[----:B------:R-:W-:Y:S02]  /*19e20*/  @!UPT UIADD3 URZ, URZ, URZ, URZ ;  /* 0x0000003f3f3ff290 */ /* 0x000fe4000fffe03f */
[----:B------:R-:W-:Y:S05]  /*19e30*/  @P0 IMAD.HI.U32 R4, R3, c[0x0][0x330], RZ ;  /* 0x0000cc0003040a27 */ /* 0x000fea00078e00ff */
[----:B------:R-:W-:Y:S02]  /*19e40*/  @P0 SHF.R.U32.HI R3, RZ, c[0x0][0x334], R4 ;  /* 0x0000cd00ff030a19 */ /* 0x000fe40000011604 */
.L_x_730:
[----:B------:R-:W-:Y:S05]  /*19e50*/  BSYNC B0 ;  /* 0x0000000000007941 */ /* 0x000fea0003800000 */
.L_x_728:
[----:B------:R-:W-:Y:S04]  /*19e60*/  IMAD R124, R3, c[0x0][0x32c], -R124 ;  /* 0x0000cb00037c7a24 */ /* 0x000fe800078e0a7c */
[----:B------:R-:W-:Y:S05]  /*19e70*/  IMAD.IADD R3, R124, 0x1, -R237 ;  /* 0x000000017c037824 */ /* 0x000fea00078e0aed */
[----:B------:R-:W-:Y:S02]  /*19e80*/  IADD3 R4, R3, c[0x0][0x32c], RZ ;  /* 0x0000cb0003047a10 */ /* 0x000fe40007ffe0ff */
[----:B------:R-:W-:Y:S02]  /*19e90*/  IMNMX R0, R0, R3, !PT ;  /* 0x0000000300007217 */ /* 0x000fe40007800200 */
[----:B------:R-:W-:Y:S02]  /*19ea0*/  IMNMX R2, R2, R4, PT ;  /* 0x0000000402027217 */ /* 0x000fe40003800200 */
.L_x_727:
        /* <DEDUP_REMOVED lines=56> */
[----:B------:R-:W-:Y:S01]  /*1a230*/  SHFL.BFLY PT, R11, R3, 0x2, 0x1f ;  /* 0x0c401f00030b7f89 */ /* 0x000fe200000e0000 */
        /* <DEDUP_REMOVED lines=12> */
[C---:B------:R-:W-:Y:S02]  /*1a300*/  ISETP.GT.AND P0, PT, R0.reuse, 0x31, P2 ;  /* 0x000000310000780c */ /* 0x040fe40001704270 */
[----:B------:R-:W-:Y:S02]  /*1a310*/  ISETP.GT.AND P1, PT, R0, 0x38, P2 ;  /* 0x000000380000780c */ /* 0x000fe40001724270 */
[C---:B------:R-:W-:Y:S02]  /*1a320*/  ISETP.LT.OR P0, PT, R2.reuse, 0x32, P0 ;  /* 0x000000320200780c */ /* 0x040fe40000701670 */
[----:B------:R-:W-:Y:S02]  /*1a330*/  FMNMX.FTZ R10, R161, R10, !PT ;  /* 0x0000000aa10a7209 */ /* 0x000fe40007810000 */
[----:B------:R-:W-:Y:S02]  /*1a340*/  FSEL R171, R31, -INF , !P0 ;  /* 0xff8000001fab7808 */ /* 0x000fe40004000000 */
[----:B------:R-:W-:Y:S01]  /*1a350*/  ISETP.LT.OR P1, PT, R2, 0x39, P1 ;  /* 0x000000390200780c */ /* 0x000fe20000f21670 */
[----:B------:R-:W-:Y:S01]  /*1a360*/  LDSM.16.MT88.4 R28, [R196] ;  /* 0x00000000c41c783b */ /* 0x000fe20000004200 */
[----:B------:R-:W-:Y:S02]  /*1a370*/  ISETP.GT.AND P0, PT, R0, 0x39, P2 ;  /* 0x000000390000780c */ /* 0x000fe40001704270 */
        /* <DEDUP_REMOVED lines=384> */
.L_x_722:
[----:B------:R-:W-:Y:S02]  /*1bb80*/  MOV R7, 0x1f ;  /* 0x0000001f00077802 */ /* 0x000fe40000000f00 */
[----:B------:R-:W-:Y:S01]  /*1bb90*/  MOV R6, 0xffffffff ;  /* 0xffffffff00067802 */ /* 0x000fe20000000f00 */
[----:B------:R-:W-:Y:S05]  /*1bba0*/  BRA.DIV ~URZ, `(.L_x_732) ;  /* 0x000054627f007947 */ /* 0x000fea000b800000 */
[----:B------:R1:W2:Y:S02]  /*1bbb0*/  SHFL.BFLY PT, R0, R233, 0x2, 0x1f ;  /* 0x0c401f00e9007f89 */ /* 0x0002a400000e0000 */
.L_x_805:
[----:B--2---:R-:W-:Y:S01]  /*1bbc0*/  FADD.FTZ R0, R0, R233 ;  /* 0x000000e900007221 */ /* 0x004fe20000010000 */
[----:B------:R-:W-:Y:S05]  /*1bbd0*/  BRA.DIV ~URZ, `(.L_x_733) ;  /* 0x000054927f007947 */ /* 0x000fea000b800000 */
[----:B------:R-:W2:Y:S04]  /*1bbe0*/  SHFL.BFLY PT, R2, R234, 0x2, 0x1f ;  /* 0x0c401f00ea027f89 */ /* 0x000ea800000e0000 */
[----:B------:R-:W3:Y:S01]  /*1bbf0*/  SHFL.BFLY PT, R5, R0, 0x1, 0x1f ;  /* 0x0c201f0000057f89 */ /* 0x000ee200000e0000 */
[----:B--2---:R-:W-:-:S02]  /*1bc00*/  FADD.FTZ R4, R2, R234 ;  /* 0x000000ea02047221 */ /* 0x004fc40000010000 */
[----:B---3--:R-:W-:-:S03]  /*1bc10*/  FADD.FTZ R0, R0, R5 ;  /* 0x0000000500007221 */ /* 0x008fc60000010000 */
[----:B------:R2:W3:Y:S04]  /*1bc20*/  SHFL.BFLY PT, R3, R4, 0x1, 0x1f ;  /* 0x0c201f0004037f89 */ /* 0x0004e800000e0000 */
.L_x_806:
[----:B------:R-:W-:Y:S01]  /*1bc30*/  FSETP.NE.FTZ.AND P1, PT, R0, RZ, PT ;  /* 0x000000ff0000720b */ /* 0x000fe20003f35000 */
[----:B---3--:R-:W-:Y:S01]  /*1bc40*/  FADD.FTZ R3, R3, R4 ;  /* 0x0000000403037221 */ /* 0x008fe20000010000 */
[----:B------:R-:W-:Y:S02]  /*1bc50*/  MOV R2, RZ ;  /* 0x000000ff00027202 */ /* 0x000fe40000000f00 */
[----:B------:R-:W-:Y:S02]  /*1bc60*/  MOV R23, 0xff800000 ;  /* 0xff80000000177802 */ /* 0x000fe40000000f00 */
[----:B------:R-:W-:Y:S02]  /*1bc70*/  FSETP.NE.FTZ.AND P0, PT, R3, RZ, PT ;  /* 0x000000ff0300720b */ /* 0x000fe40003f15000 */
[----:B------:R-:W-:-:S05]  /*1bc80*/  MOV R22, 0xff800000 ;  /* 0xff80000000167802 */ /* 0x000fca0000000f00 */
[----:B------:R-:W3:Y:S01]  /*1bc90*/  @P1 MUFU.RCP R2, R0 ;  /* 0x0000000000021308 */ /* 0x000ee20000001000 */
[----:B--2---:R-:W-:-:S05]  /*1bca0*/  @P1 MOV R4, 0x3f317218 ;  /* 0x3f31721800041802 */ /* 0x004fca0000000f00 */
[----:B------:R-:W-:Y:S02]  /*1bcb0*/  @P1 FMUL.FTZ R4, R4, c[0x0][0x2d0] ;  /* 0x0000b40004041a20 */ /* 0x000fe40000410000 */
[----:B------:R2:W4:Y:S01]  /*1bcc0*/  @P1 MUFU.LG2 R5, R0 ;  /* 0x0000000000051308 */ /* 0x0005220000000c00 */
[C---:B---3--:R-:W-:Y:S02]  /*1bcd0*/  FMUL.FTZ R34, R2.reuse, R100 ;  /* 0x0000006402227220 */ /* 0x048fe40000410000 */
[C---:B------:R-:W-:Y:S02]  /*1bce0*/  FMUL.FTZ R35, R2.reuse, R101 ;  /* 0x0000006502237220 */ /* 0x040fe40000410000 */
[C---:B------:R-:W-:Y:S02]  /*1bcf0*/  FMUL.FTZ R100, R2.reuse, R104 ;  /* 0x0000006802647220 */ /* 0x040fe40000410000 */
[----:B------:R-:W-:Y:S01]  /*1bd00*/  FMUL.FTZ R101, R2, R105 ;  /* 0x0000006902657220 */ /* 0x000fe20000410000 */
[----:B--2---:R-:W-:Y:S01]  /*1bd10*/  MOV R0, RZ ;  /* 0x000000ff00007202 */ /* 0x004fe20000000f00 */
[----:B----4-:R-:W-:-:S02]  /*1bd20*/  @P1 FMUL.FTZ R5, R5, 0.69314718246459960938 ;  /* 0x3f31721805051820 */ /* 0x010fc40000410000 */
[C---:B------:R-:W-:Y:S02]  /*1bd30*/  FMUL.FTZ R104, R2.reuse, R108 ;  /* 0x0000006c02687220 */ /* 0x040fe40000410000 */
[C---:B------:R-:W-:Y:S01]  /*1bd40*/  FMUL.FTZ R105, R2.reuse, R109 ;  /* 0x0000006d02697220 */ /* 0x040fe20000410000 */
[----:B------:R-:W2:Y:S01]  /*1bd50*/  @P0 MUFU.RCP R0, R3 ;  /* 0x0000000300000308 */ /* 0x000ea20000001000 */
[C---:B------:R-:W-:Y:S02]  /*1bd60*/  FMUL.FTZ R108, R2.reuse, R112 ;  /* 0x00000070026c7220 */ /* 0x040fe40000410000 */
[C---:B------:R-:W-:Y:S02]  /*1bd70*/  FMUL.FTZ R109, R2.reuse, R113 ;  /* 0x00000071026d7220 */ /* 0x040fe40000410000 */
[C---:B------:R-:W-:Y:S02]  /*1bd80*/  FMUL.FTZ R112, R2.reuse, R116 ;  /* 0x0000007402707220 */ /* 0x040fe40000410000 */
[----:B------:R-:W-:-:S02]  /*1bd90*/  FMUL.FTZ R113, R2, R117 ;  /* 0x0000007502717220 */ /* 0x000fc40000410000 */
[----:B------:R-:W-:Y:S02]  /*1bda0*/  FMUL.FTZ R158, R2, R132 ;  /* 0x00000084029e7220 */ /* 0x000fe40000410000 */
[----:B------:R-:W-:Y:S01]  /*1bdb0*/  @P1 FFMA.FTZ R23, R4, R124, R5 ;  /* 0x0000007c04171223 */ /* 0x000fe20000010005 */
[----:B------:R-:W-:Y:S01]  /*1bdc0*/  MOV R4, 0x1 ;  /* 0x0000000100047802 */ /* 0x000fe20000000f00 */
        /* <DEDUP_REMOVED lines=36> */
[----:B------:R-:W-:Y:S02]  /*1c010*/  FMUL.FTZ R65, R2, R97 ;  /* 0x0000006102417220 */ /* 0x000fe40000410000 */
[----:B------:R3:W4:Y:S01]  /*1c020*/  @P0 MUFU.LG2 R2, R3 ;  /* 0x0000000300020308 */ /* 0x0007220000000c00 */
[C---:B--2---:R-:W-:Y:S02]  /*1c030*/  FMUL.FTZ R176, R0.reuse, R114 ;  /* 0x0000007200b07220 */ /* 0x044fe40000410000 */
[C---:B------:R-:W-:Y:S02]  /*1c040*/  FMUL.FTZ R177, R0.reuse, R115 ;  /* 0x0000007300b17220 */ /* 0x040fe40000410000 */
[----:B------:R-:W-:-:S02]  /*1c050*/  FMUL.FTZ R72, R0, R110 ;  /* 0x0000006e00487220 */ /* 0x000fc40000410000 */
[C---:B------:R-:W-:Y:S02]  /*1c060*/  FMUL.FTZ R73, R0.reuse, R111 ;  /* 0x0000006f00497220 */ /* 0x040fe40000410000 */
[C---:B------:R-:W-:Y:S02]  /*1c070*/  FMUL.FTZ R114, R0.reuse, R122 ;  /* 0x0000007a00727220 */ /* 0x040fe40000410000 */
[C---:B------:R-:W-:Y:S02]  /*1c080*/  FMUL.FTZ R115, R0.reuse, R123 ;  /* 0x0000007b00737220 */ /* 0x040fe40000410000 */
[C---:B------:R-:W-:Y:S02]  /*1c090*/  FMUL.FTZ R96, R0.reuse, R66 ;  /* 0x0000004200607220 */ /* 0x040fe40000410000 */
[----:B------:R-:W-:Y:S01]  /*1c0a0*/  FMUL.FTZ R97, R0, R67 ;  /* 0x0000004300617220 */ /* 0x000fe20000410000 */
[----:B---3--:R-:W-:Y:S01]  /*1c0b0*/  @P0 MOV R3, 0x3f317218 ;  /* 0x3f31721800030802 */ /* 0x008fe20000000f00 */
[----:B----4-:R-:W-:-:S02]  /*1c0c0*/  @P0 FMUL.FTZ R2, R2, 0.69314718246459960938 ;  /* 0x3f31721802020820 */ /* 0x010fc40000410000 */
[C---:B------:R-:W-:Y:S02]  /*1c0d0*/  FMUL.FTZ R88, R0.reuse, R106 ;  /* 0x0000006a00587220 */ /* 0x040fe40000410000 */
        /* <DEDUP_REMOVED lines=40> */
[----:B------:R-:W-:Y:S01]  /*1c360*/  PRMT R0, R4, 0x7610, R0 ;  /* 0x0000761004007816 */ /* 0x000fe20000000000 */
[----:B------:R-:W-:-:S02]  /*1c370*/  @P0 FFMA.FTZ R22, R3, R8, R2 ;  /* 0x0000000803160223 */ /* 0x000fc40000010002 */
.L_x_635:
[----:B------:R-:W2:Y:S01]  /*1c380*/  S2R R6, SR_TID.X ;  /* 0x0000000000067919 */ /* 0x000ea20000002100 */
[----:B------:R-:W-:Y:S01]  /*1c390*/  BSSY B0, `(.L_x_734) ;  /* 0x0000010000007945 */ /* 0x000fe20003800000 */
[----:B--2---:R-:W-:-:S13]  /*1c3a0*/  LOP3.LUT P0, RZ, R6, 0xff, RZ, 0xc0, !PT ;  /* 0x000000ff06ff7812 */ /* 0x004fda000780c0ff */
[----:B------:R-:W-:Y:S05]  /*1c3b0*/  @P0 BRA `(.L_x_735) ;  /* 0x000000d000000947 */ /* 0x000fea0003800000 */
[----:B------:R-:W2:Y:S01]  /*1c3c0*/  S2R R4, SR_LANEID ;  /* 0x0000000000047919 */ /* 0x000ea20000000000 */
[----:B------:R-:W-:Y:S01]  /*1c3d0*/  VOTEU.ANY UR4, UPT, PT ;  /* 0x0000000000047886 */ /* 0x000fe200038e0100 */
[----:B------:R-:W-:Y:S01]  /*1c3e0*/  IMAD.MOV.U32 R5, RZ, RZ, c[0x0][0x564] ;  /* 0x00015900ff057624 */ /* 0x000fe200078e00ff */
[----:B------:R-:W2:Y:S08]  /*1c3f0*/  FLO.U32 R3, UR4 ;  /* 0x0000000400037d00 */ /* 0x000eb000080e0000 */
[----:B------:R-:W3:Y:S01]  /*1c400*/  POPC R2, UR4 ;  /* 0x0000000400027d09 */ /* 0x000ee20008000000 */
[----:B--2---:R-:W-:Y:S01]  /*1c410*/  ISETP.EQ.U32.AND P0, PT, R3, R4, PT ;  /* 0x000000040300720c */ /* 0x004fe20003f02070 */
[----:B------:R-:W-:-:S12]  /*1c420*/  IMAD.MOV.U32 R4, RZ, RZ, c[0x0][0x560] ;  /* 0x00015800ff047624 */ /* 0x000fd800078e00ff */
[----:B---3--:R2:W3:Y:S04]  /*1c430*/  @P0 ATOMG.E.ADD.STRONG.GPU PT, R2, [R4.64], R2 ;  /* 0x00000002040209a8 */ /* 0x0084e800081ee1c6 */
[----:B--2---:R-:W2:Y:S04]  /*1c440*/  S2R R4, SR_LTMASK ;  /* 0x0000000000047919 */ /* 0x004ea80000003900 */
[----:B---3--:R2:W3:Y:S02]  /*1c450*/  SHFL.IDX PT, R3, R2, R3, 0x1f ;  /* 0x00001f0302037589 */ /* 0x0084e400000e0000 */
[----:B--2---:R-:W-:-:S06]  /*1c460*/  LOP3.LUT R2, R4, UR4, RZ, 0xc0, !PT ;  /* 0x0000000404027c12 */ /* 0x004fcc000f8ec0ff */
[----:B------:R-:W3:Y:S02]  /*1c470*/  POPC R2, R2 ;  /* 0x0000000200027309 */ /* 0x000ee40000000000 */
[----:B---3--:R-:W-:-:S06]  /*1c480*/  IADD3 R244, R3, c[0x0][0xc], R2 ;  /* 0x0000030003f47a10 */ /* 0x008fcc0007ffe002 */
.L_x_735:
[----:B------:R-:W-:Y:S05]  /*1c490*/  BSYNC B0 ;  /* 0x0000000000007941 */ /* 0x000fea0003800000 */
.L_x_734:
[----:B------:R-:W-:Y:S01]  /*1c4a0*/  PRMT R0, R0, 0x9910, RZ ;  /* 0x0000991000007816 */ /* 0x000fe200000000ff */
[----:B------:R-:W-:Y:S01]  /*1c4b0*/  BSSY B1, `(.L_x_736) ;  /* 0x0000341000017945 */ /* 0x000fe20003800000 */
[----:B------:R-:W-:Y:S01]  /*1c4c0*/  IMAD.MOV.U32 R83, RZ, RZ, R244 ;  /* 0x000000ffff537224 */ /* 0x000fe200078e00f4 */
[----:B------:R-:W-:Y:S02]  /*1c4d0*/  IADD3 R4, R248, 0x40, RZ ;  /* 0x00000040f8047810 */ /* 0x000fe40007ffe0ff */
[----:B------:R-:W-:Y:S02]  /*1c4e0*/  ISETP.NE.AND P0, PT, R0, RZ, PT ;  /* 0x000000ff0000720c */ /* 0x000fe40003f05270 */
[----:B------:R-:W-:-:S11]  /*1c4f0*/  IADD3 R0, R248, 0x80, RZ ;  /* 0x00000080f8007810 */ /* 0x000fd60007ffe0ff */
[----:B------:R-:W-:Y:S05]  /*1c500*/  @!P0 BRA `(.L_x_737) ;  /* 0x0000273000008947 */ /* 0x000fea0003800000 */
[----:B------:R-:W2:Y:S04]  /*1c510*/  LDL R14, [R1+0x18] ;  /* 0x00001800010e7983 */ /* 0x000ea80000100800 */
[----:B------:R-:W3:Y:S01]  /*1c520*/  LDL R10, [R1+0x24] ;  /* 0x00002400010a7983 */ /* 0x000ee20000100800 */
[----:B------:R-:W-:-:S03]  /*1c530*/  SHF.R.S32.HI R2, RZ, 0x1f, R6 ;  /* 0x0000001fff027819 */ /* 0x000fc60000011406 */
[----:B------:R-:W4:Y:S04]  /*1c540*/  LDL R13, [R1+0x28] ;  /* 0x00002800010d7983 */ /* 0x000f280000100800 */
[----:B------:R-:W4:Y:S04]  /*1c550*/  LDL R12, [R1+0x30] ;  /* 0x00003000010c7983 */ /* 0x000f280000100800 */
[----:B------:R-:W4:Y:S01]  /*1c560*/  LDL R11, [R1+0x2c] ;  /* 0x00002c00010b7983 */ /* 0x000f220000100800 */
[----:B------:R-:W-:Y:S01]  /*1c570*/  WARPSYNC 0xffffffff ;  /* 0xffffffff00007948 */ /* 0x000fe20003800000 */
[----:B------:R-:W-:-:S04]  /*1c580*/  LEA.HI R2, R2, R6, RZ, 0x2 ;  /* 0x0000000602027211 */ /* 0x000fc800078f10ff */
[----:B------:R-:W-:-:S04]  /*1c590*/  SHF.R.S32.HI R2, RZ, 0x1f, R2 ;  /* 0x0000001fff027819 */ /* 0x000fc80000011402 */
[----:B------:R-:W-:-:S04]  /*1c5a0*/  LEA.HI R2, R2, R241, RZ, 0x3 ;  /* 0x000000f102027211 */ /* 0x000fc800078f18ff */
[----:B------:R-:W-:Y:S02]  /*1c5b0*/  LOP3.LUT R2, R2, 0xfffffff8, RZ, 0xc0, !PT ;  /* 0xfffffff802027812 */ /* 0x000fe400078ec0ff */
[----:B------:R-:W-:Y:S01]  /*1c5c0*/  F2FP.PACK_AB R5, R159, R158 ;  /* 0x0000009e9f05723e */ /* 0x000fe200000000ff */
[----:B------:R-:W-:Y:S02]  /*1c5d0*/  BAR.SYNC.DEFER_BLOCKING 0x1, 0x100 ;  /* 0x0044000000007b1d */ /* 0x000fe40000010000 */
[----:B------:R-:W-:-:S05]  /*1c5e0*/  IMAD.IADD R2, R241, 0x1, -R2 ;  /* 0x00000001f1027824 */ /* 0x000fca00078e0a02 */
[C---:B------:R-:W-:Y:S02]  /*1c5f0*/  LOP3.LUT P0, RZ, R2.reuse, 0x2, RZ, 0xc0, !PT ;  /* 0x0000000202ff7812 */ /* 0x040fe4000780c0ff */
[----:B------:R-:W-:Y:S01]  /*1c600*/  LOP3.LUT P1, RZ, R2, 0x4, RZ, 0xc0, !PT ;  /* 0x0000000402ff7812 */ /* 0x000fe2000782c0ff */
[----:B------:R-:W-:Y:S01]  /*1c610*/  IMAD.MOV.U32 R9, RZ, RZ, 0x40 ;  /* 0x00000040ff097424 */ /* 0x000fe200078e00ff */
[----:B------:R-:W-:Y:S02]  /*1c620*/  F2FP.PACK_AB R3, R169, R168 ;  /* 0x000000a8a903723e */ /* 0x000fe400000000ff */
[----:B------:R-:W-:Y:S02]  /*1c630*/  F2FP.PACK_AB R7, R33, R32 ;  /* 0x000000202107723e */ /* 0x000fe400000000ff */
[----:B------:R-:W-:Y:S02]  /*1c640*/  F2FP.PACK_AB R6, R167, R166 ;  /* 0x000000a6a706723e */ /* 0x000fe400000000ff */
[----:B------:R-:W-:-:S02]  /*1c650*/  SEL R9, R9, 0xffffffc0, !P1 ;  /* 0xffffffc009097807 */ /* 0x000fc40004800000 */
[----:B------:R-:W-:Y:S02]  /*1c660*/  F2FP.PACK_AB R8, R101, R100 ;  /* 0x000000646508723e */ /* 0x000fe400000000ff */
[----:B------:R-:W-:-:S04]  /*1c670*/  ISETP.NE.U32.AND P2, PT, RZ, c[0x0][0x500], PT ;  /* 0x00014000ff007a0c */ /* 0x000fc80003f45070 */
[----:B------:R-:W-:Y:S01]  /*1c680*/  ISETP.NE.AND.EX P2, PT, RZ, c[0x0][0x504], PT, P2 ;  /* 0x00014100ff007a0c */ /* 0x000fe20003f45320 */
[----:B--2---:R2:W-:Y:S04]  /*1c690*/  STS [R14], R5 ;  /* 0x000000050e007388 */ /* 0x0045e80000000800 */
[----:B------:R1:W-:Y:S04]  /*1c6a0*/  STS [R14+0x400], R3 ;  /* 0x000400030e007388 */ /* 0x0003e80000000800 */
[----:B---3--:R3:W-:Y:S01]  /*1c6b0*/  STS [R10], R7 ;  /* 0x000000070a007388 */ /* 0x0087e20000000800 */
[----:B--2---:R-:W-:-:S05]  /*1c6c0*/  IMAD.MOV.U32 R5, RZ, RZ, 0x20 ;  /* 0x00000020ff057424 */ /* 0x004fca00078e00ff */
[----:B------:R-:W-:Y:S02]  /*1c6d0*/  SEL R2, R5, 0xffffffe0, !P0 ;  /* 0xffffffe005027807 */ /* 0x000fe40004000000 */
[----:B------:R-:W-:-:S03]  /*1c6e0*/  F2FP.PACK_AB R5, R35, R34 ;  /* 0x000000222305723e */ /* 0x000fc600000000ff */
[----:B------:R-:W-:Y:S01]  /*1c6f0*/  IMAD.IADD R2, R14, 0x1, R2 ;  /* 0x000000010e027824 */ /* 0x000fe200078e0202 */
[----:B-1----:R-:W-:Y:S01]  /*1c700*/  F2FP.PACK_AB R3, R103, R102 ;  /* 0x000000666703723e */ /* 0x002fe200000000ff */
[----:B------:R1:W-:Y:S01]  /*1c710*/  STS [R10+0x400], R6 ;  /* 0x000400060a007388 */ /* 0x0003e20000000800 */
[----:B---3--:R-:W-:-:S03]  /*1c720*/  F2FP.PACK_AB R7, R89, R88 ;  /* 0x000000585907723e */ /* 0x008fc600000000ff */
[----:B------:R2:W-:Y:S04]  /*1c730*/  STS [R2], R5 ;  /* 0x0000000502007388 */ /* 0x0005e80000000800 */
[----:B------:R3:W-:Y:S04]  /*1c740*/  STS [R2+0x400], R3 ;  /* 0x0004000302007388 */ /* 0x0007e80000000800 */
[----:B----4-:R4:W-:Y:S04]  /*1c750*/  STS [R13], R8 ;  /* 0x000000080d007388 */ /* 0x0109e80000000800 */
[----:B------:R4:W-:Y:S01]  /*1c760*/  STS [R13+0x400], R7 ;  /* 0x000400070d007388 */ /* 0x0009e20000000800 */
[----:B-1----:R-:W-:Y:S01]  /*1c770*/  F2FP.PACK_AB R6, R105, R104 ;  /* 0x000000686906723e */ /* 0x002fe200000000ff */
[----:B--2---:R-:W-:Y:S01]  /*1c780*/  IMAD.IADD R5, R14, 0x1, R9 ;  /* 0x000000010e057824 */ /* 0x004fe200078e0209 */
[----:B---3--:R-:W-:-:S04]  /*1c790*/  F2FP.PACK_AB R3, R73, R72 ;  /* 0x000000484903723e */ /* 0x008fc800000000ff */
[----:B------:R1:W-:Y:S01]  /*1c7a0*/  STS [R5], R6 ;  /* 0x0000000605007388 */ /* 0x0003e20000000800 */
[----:B----4-:R-:W-:-:S03]  /*1c7b0*/  F2FP.PACK_AB R8, R109, R108 ;  /* 0x0000006c6d08723e */ /* 0x010fc600000000ff */
[----:B------:R2:W-:Y:S01]  /*1c7c0*/  STS [R5+0x400], R3 ;  /* 0x0004000305007388 */ /* 0x0005e20000000800 */
[----:B------:R-:W-:-:S03]  /*1c7d0*/  F2FP.PACK_AB R7, R113, R112 ;  /* 0x000000707107723e */ /* 0x000fc600000000ff */
[----:B------:R3:W-:Y:S01]  /*1c7e0*/  STS [R12], R8 ;  /* 0x000000080c007388 */ /* 0x0007e20000000800 */
[----:B-1----:R-:W-:Y:S01]  /*1c7f0*/  F2FP.PACK_AB R6, R177, R176 ;  /* 0x000000b0b106723e */ /* 0x002fe200000000ff */
[----:B--2---:R-:W-:-:S04]  /*1c800*/  IMAD.IADD R3, R9, 0x1, R2 ;  /* 0x0000000109037824 */ /* 0x004fc800078e0202 */
        /* <DEDUP_REMOVED lines=16> */
[----:B------:R-:W-:Y:S02]  /*1c910*/  F2FP.PACK_AB R9, R151, R150 ;  /* 0x000000969709723e */ /* 0x000fe400000000ff */
        /* <DEDUP_REMOVED lines=30> */
[----:B------:R-:W-:Y:S04]  /*1cb00*/  STS [R10+0x8000], R9 ;  /* 0x008000090a007388 */ /* 0x000fe80000000800 */
[----:B------:R2:W-:Y:S04]  /*1cb10*/  STS [R10+0x8400], R8 ;  /* 0x008400080a007388 */ /* 0x0005e80000000800 */
[----:B------:R3:W-:Y:S01]  /*1cb20*/  STS [R2+0x8000], R7 ;  /* 0x0080000702007388 */ /* 0x0007e20000000800 */
[----:B-1----:R-:W-:-:S05]  /*1cb30*/  F2FP.PACK_AB R6, R123, R122 ;  /* 0x0000007a7b06723e */ /* 0x002fca00000000ff */
[----:B------:R1:W-:Y:S01]  /*1cb40*/  STS [R2+0x8400], R6 ;  /* 0x0084000602007388 */ /* 0x0003e20000000800 */
[----:B--2---:R-:W-:-:S03]  /*1cb50*/  F2FP.PACK_AB R8, R81, R80 ;  /* 0x000000505108723e */ /* 0x004fc600000000ff */
[----:B------:R-:W2:Y:S01]  /*1cb60*/  LDL.LU R10, [R1+0x1c] ;  /* 0x00001c00010a7983 */ /* 0x000ea20000300800 */
[----:B---3--:R-:W-:-:S03]  /*1cb70*/  F2FP.PACK_AB R7, R79, R78 ;  /* 0x0000004e4f07723e */ /* 0x008fc600000000ff */
[----:B------:R-:W-:Y:S04]  /*1cb80*/  STS [R13+0x8000], R8 ;  /* 0x008000080d007388 */ /* 0x000fe80000000800 */
[----:B------:R3:W-:Y:S01]  /*1cb90*/  STS [R13+0x8400], R7 ;  /* 0x008400070d007388 */ /* 0x0007e20000000800 */
[----:B-1----:R-:W-:Y:S02]  /*1cba0*/  F2FP.PACK_AB R6, R165, R164 ;  /* 0x000000a4a506723e */ /* 0x002fe400000000ff */
[----:B------:R-:W-:-:S03]  /*1cbb0*/  F2FP.PACK_AB R2, R75, R74 ;  /* 0x0000004a4b02723e */ /* 0x000fc600000000ff */
[----:B------:R1:W-:Y:S04]  /*1cbc0*/  STS [R5+0x8000], R6 ;  /* 0x0080000605007388 */ /* 0x0003e80000000800 */
[----:B------:R4:W-:Y:S01]  /*1cbd0*/  STS [R5+0x8400], R2 ;  /* 0x0084000205007388 */ /* 0x0009e20000000800 */
[----:B---3--:R-:W-:-:S05]  /*1cbe0*/  F2FP.PACK_AB R7, R163, R162 ;  /* 0x000000a2a307723e */ /* 0x008fca00000000ff */
[----:B------:R-:W-:Y:S01]  /*1cbf0*/  STS [R12+0x8000], R7 ;  /* 0x008000070c007388 */ /* 0x000fe20000000800 */
[----:B-1----:R-:W-:Y:S02]  /*1cc00*/  F2FP.PACK_AB R6, R71, R70 ;  /* 0x000000464706723e */ /* 0x002fe400000000ff */
[----:B----4-:R-:W-:Y:S02]  /*1cc10*/  F2FP.PACK_AB R5, R85, R84 ;  /* 0x000000545505723e */ /* 0x010fe400000000ff */
[----:B------:R-:W-:Y:S01]  /*1cc20*/  F2FP.PACK_AB R2, R69, R68 ;  /* 0x000000444502723e */ /* 0x000fe200000000ff */
[----:B------:R-:W-:Y:S04]  /*1cc30*/  STS [R12+0x8400], R6 ;  /* 0x008400060c007388 */ /* 0x000fe80000000800 */
[----:B------:R1:W-:Y:S04]  /*1cc40*/  STS [R3+0x8000], R5 ;  /* 0x0080000503007388 */ /* 0x0003e80000000800 */
[----:B------:R3:W-:Y:S01]  /*1cc50*/  STS [R3+0x8400], R2 ;  /* 0x0084000203007388 */ /* 0x0007e20000000800 */
[----:B------:R-:W-:-:S04]  /*1cc60*/  ISETP.NE.U32.AND P0, PT, RZ, c[0x0][0x508], PT ;  /* 0x00014200ff007a0c */ /* 0x000fc80003f05070 */
[----:B------:R-:W-:Y:S02]  /*1cc70*/  ISETP.NE.AND.EX P1, PT, RZ, c[0x0][0x50c], PT, P0 ;  /* 0x00014300ff007a0c */ /* 0x000fe40003f25300 */
[----:B-1----:R-:W-:Y:S02]  /*1cc80*/  F2FP.PACK_AB R5, R65, R64 ;  /* 0x000000404105723e */ /* 0x002fe400000000ff */
[----:B---3--:R-:W-:-:S03]  /*1cc90*/  F2FP.PACK_AB R2, R63, R62 ;  /* 0x0000003e3f02723e */ /* 0x008fc600000000ff */
[----:B------:R-:W-:Y:S04]  /*1cca0*/  STS [R11+0x8000], R5 ;  /* 0x008000050b007388 */ /* 0x000fe80000000800 */
[----:B------:R1:W-:Y:S01]  /*1ccb0*/  STS [R11+0x8400], R2 ;  /* 0x008400020b007388 */ /* 0x0003e20000000800 */
[----:B------:R-:W-:Y:S02]  /*1ccc0*/  IMAD.MOV.U32 R6, RZ, RZ, 0x4 ;  /* 0x00000004ff067424 */ /* 0x000fe400078e00ff */
[----:B------:R-:W-:Y:S02]  /*1ccd0*/  IMAD.MOV.U32 R14, RZ, RZ, c[0x0][0x388] ;  /* 0x0000e200ff0e7624 */ /* 0x000fe400078e00ff */
[----:B------:R-:W-:Y:S02]  /*1cce0*/  IMAD.MOV.U32 R3, RZ, RZ, RZ ;  /* 0x000000ffff037224 */ /* 0x000fe400078e00ff */
[CC--:B------:R-:W-:Y:S01]  /*1ccf0*/  @P1 IMAD.WIDE R8, R247.reuse, R6.reuse, c[0x0][0x508] ;  /* 0x00014200f7081625 */ /* 0x0c0fe200078e0206 */
[----:B------:R-:W-:Y:S03]  /*1cd00*/  BAR.SYNC.DEFER_BLOCKING 0x1, 0x100 ;  /* 0x0044000000007b1d */ /* 0x000fe60000010000 */
[----:B------:R-:W-:-:S03]  /*1cd10*/  IMAD.WIDE R6, R247, R6, c[0x0][0x500] ;  /* 0x00014000f7067625 */ /* 0x000fc600078e0206 */
[----:B------:R3:W5:Y:S04]  /*1cd20*/  @P1 LDG.E R14, [R8.64] ;  /* 0x00000006080e1981 */ /* 0x000768000c1e1900 */
[----:B------:R3:W5:Y:S01]  /*1cd30*/  @P2 LDG.E R3, [R6.64] ;  /* 0x0000000606032981 */ /* 0x000762000c1e1900 */
[----:B--2---:R-:W-:-:S04]  /*1cd40*/  ISETP.NE.AND P0, PT, R10, RZ, PT ;  /* 0x000000ff0a00720c */ /* 0x004fc80003f05270 */
[----:B-1----:R-:W-:Y:S01]  /*1cd50*/  SEL R2, R10, c[0x0][0x3d4], P0 ;  /* 0x0000f5000a027a07 */ /* 0x002fe20000000000 */
[----:B------:R-:W-:Y:S05]  /*1cd60*/  @P1 BRA `(.L_x_738) ;  /* 0x0000004000001947 */ /* 0x000fea0003800000 */
[----:B---3--:R-:W-:Y:S05]  /*1cd70*/  @!P2 BRA `(.L_x_738) ;  /* 0x000000300000a947 */ /* 0x008fea0003800000 */
[----:B-----5:R1:W2:Y:S04]  /*1cd80*/  LDG.E R14, [R6.64] ;  /* 0x00000006060e7981 */ /* 0x0202a8000c1e1900 */
[----:B-1----:R-:W2:Y:S02]  /*1cd90*/  LDG.E R6, [R6.64+0x4] ;  /* 0x0000040606067981 */ /* 0x002ea4000c1e1900 */
[----:B--2---:R-:W-:Y:S02]  /*1cda0*/  IADD3 R14, -R14, R6, RZ ;  /* 0x000000060e0e7210 */ /* 0x004fe40007ffe1ff */
.L_x_738:
[----:B---3--:R-:W2:Y:S04]  /*1cdb0*/  LDL R5, [R1] ;  /* 0x0000000001057983 */ /* 0x008ea80000100800 */
[----:B------:R-:W3:Y:S04]  /*1cdc0*/  LDL R24, [R1+0x4] ;  /* 0x0000040001187983 */ /* 0x000ee80000100800 */
[----:B------:R-:W4:Y:S04]  /*1cdd0*/  LDL R15, [R1+0x20] ;  /* 0x00002000010f7983 */ /* 0x000f280000100800 */
[----:B------:R-:W4:Y:S01]  /*1cde0*/  LDL R25, [R1+0x3c] ;  /* 0x00003c0001197983 */ /* 0x000f220000100800 */
[----:B------:R-:W-:Y:S01]  /*1cdf0*/  IMAD.MOV.U32 R12, RZ, RZ, 0x368 ;  /* 0x00000368ff0c7424 */ /* 0x000fe200078e00ff */
[----:B------:R-:W-:-:S04]  /*1ce00*/  ISETP.GT.AND P2, PT, R2, 0x1, PT ;  /* 0x000000010200780c */ /* 0x000fc80003f44270 */
[----:B------:R-:W-:-:S04]  /*1ce10*/  SEL R12, R12, 0x328, P2 ;  /* 0x000003280c0c7807 */ /* 0x000fc80001000000 */
[----:B------:R-:W1:Y:S08]  /*1ce20*/  LDC.64 R8, c[0x0][R12+0x170] ;  /* 0x00005c000c087b82 */ /* 0x000e700000000a00 */
[----:B------:R1:W3:Y:S08]  /*1ce30*/  LDC.64 R16, c[0x0][R12+0x168] ;  /* 0x00005a000c107b82 */ /* 0x0002f00000000a00 */
[----:B------:R1:W2:Y:S08]  /*1ce40*/  LDC.64 R20, c[0x0][R12+0x178] ;  /* 0x00005e000c147b82 */ /* 0x0002b00000000a00 */
[----:B------:R1:W2:Y:S01]  /*1ce50*/  LDC.64 R18, c[0x0][R12+0x160] ;  /* 0x000058000c127b82 */ /* 0x0002a20000000a00 */
[----:B------:R-:W-:Y:S01]  /*1ce60*/  ISETP.NE.U32.AND P0, PT, RZ, c[0x0][0x500], PT ;  /* 0x00014000ff007a0c */ /* 0x000fe20003f05070 */
[----:B------:R-:W-:-:S03]  /*1ce70*/  IMAD.MOV.U32 R2, RZ, RZ, c[0x0][0x4e8] ;  /* 0x00013a00ff027624 */ /* 0x000fc600078e00ff */
[----:B------:R-:W-:Y:S02]  /*1ce80*/  ISETP.NE.AND.EX P0, PT, RZ, c[0x0][0x504], PT, P0 ;  /* 0x00014100ff007a0c */ /* 0x000fe40003f05300 */
[----:B------:R-:W-:Y:S02]  /*1ce90*/  ISETP.NE.AND P3, PT, R2, 0x1, PT ;  /* 0x000000010200780c */ /* 0x000fe40003f65270 */
[----:B------:R-:W-:Y:S02]  /*1cea0*/  SHF.R.S32.HI R6, RZ, 0x1f, R247 ;  /* 0x0000001fff067819 */ /* 0x000fe400000114f7 */
[----:B------:R-:W-:Y:S02]  /*1ceb0*/  SEL R2, R247, RZ, !P0 ;  /* 0x000000fff7027207 */ /* 0x000fe40004000000 */
[----:B------:R-:W-:Y:S01]  /*1cec0*/  SEL R7, R6, RZ, !P0 ;  /* 0x000000ff06077207 */ /* 0x000fe20004000000 */
[----:B------:R-:W2:Y:S02]  /*1ced0*/  S2R R26, SR_TID.X ;  /* 0x00000000001a7919 */ /* 0x000ea40000002100 */
[----:B-1----:R-:W-:-:S04]  /*1cee0*/  IMAD R6, R9, R2, RZ ;  /* 0x0000000209067224 */ /* 0x002fc800078e02ff */
[C---:B------:R-:W-:Y:S02]  /*1cef0*/  IMAD R12, R8.reuse, R7, R6 ;  /* 0x00000007080c7224 */ /* 0x040fe400078e0206 */
[----:B------:R-:W-:-:S04]  /*1cf00*/  IMAD.WIDE.U32 R8, R8, R2, RZ ;  /* 0x0000000208087225 */ /* 0x000fc800078e00ff */
[----:B--2---:R-:W-:-:S04]  /*1cf10*/  IMAD.IADD R5, R5, 0x1, R242 ;  /* 0x0000000105057824 */ /* 0x004fc800078e02f2 */
[----:B------:R-:W-:-:S04]  /*1cf20*/  @P3 IMAD.HI.U32 R7, R5, c[0x0][0x4ec], RZ ;  /* 0x00013b0005073a27 */ /* 0x000fc800078e00ff */
[----:B------:R-:W-:Y:S01]  /*1cf30*/  IMAD.MOV.U32 R6, RZ, RZ, R5 ;  /* 0x000000ffff067224 */ /* 0x000fe200078e0005 */
[----:B------:R-:W-:Y:S01]  /*1cf40*/  @P3 SHF.R.U32.HI R6, RZ, c[0x0][0x4f0], R7 ;  /* 0x00013c00ff063a19 */ /* 0x000fe20000011607 */
[----:B---3--:R-:W-:Y:S01]  /*1cf50*/  IMAD.WIDE.U32 R10, R16, R24, RZ ;  /* 0x00000018100a7225 */ /* 0x008fe200078e00ff */
[----:B----4-:R-:W-:-:S03]  /*1cf60*/  SEL R7, R15, RZ, P2 ;  /* 0x000000ff0f077207 */ /* 0x010fc60001000000 */
[----:B------:R-:W-:Y:S01]  /*1cf70*/  IMAD R13, R17, R24, RZ ;  /* 0x00000018110d7224 */ /* 0x000fe200078e02ff */
[--C-:B-----5:R-:W-:Y:S01]  /*1cf80*/  IADD3 R16, P1, P0, R8, R10, R3.reuse ;  /* 0x0000000a08107210 */ /* 0x120fe2000783e003 */
[----:B------:R-:W-:Y:S01]  /*1cf90*/  IMAD.IADD R15, R9, 0x1, R12 ;  /* 0x00000001090f7824 */ /* 0x000fe200078e020c */
[----:B------:R-:W-:Y:S01]  /*1cfa0*/  SHF.R.S32.HI R8, RZ, 0x1f, R3 ;  /* 0x0000001fff087819 */ /* 0x000fe20000011403 */
        /* <DEDUP_REMOVED lines=17> */
[----:B------:R-:W-:Y:S01]  /*1d0c0*/  SHF.R.S32.HI R17, RZ, 0x1f, R26 ;  /* 0x0000001fff117819 */ /* 0x000fe2000001141a */
[----:B------:R-:W-:Y:S01]  /*1d0d0*/  IMAD.IADD R7, R7, 0x1, R9 ;  /* 0x0000000107077824 */ /* 0x000fe200078e0209 */
[C---:B------:R-:W-:Y:S02]  /*1d0e0*/  LEA R10, P0, R6.reuse, R10, 0x2 ;  /* 0x0000000a060a7211 */ /* 0x040fe400078010ff */
[----:B------:R-:W-:Y:S02]  /*1d0f0*/  SEL R11, R11, c[0x0][0x454], P2 ;  /* 0x000115000b0b7a07 */ /* 0x000fe40001000000 */
[----:B------:R-:W-:Y:S02]  /*1d100*/  LEA.HI R17, R17, R26, RZ, 0x5 ;  /* 0x0000001a11117211 */ /* 0x000fe400078f28ff */
[----:B------:R-:W-:Y:S02]  /*1d110*/  LEA.HI.X R6, R6, R11, R7, 0x2, P0 ;  /* 0x0000000b06067211 */ /* 0x000fe400000f1407 */
[----:B------:R-:W-:Y:S01]  /*1d120*/  LOP3.LUT R17, R17, 0xffffffe0, RZ, 0xc0, !PT ;  /* 0xffffffe011117812 */ /* 0x000fe200078ec0ff */
[----:B------:R-:W-:Y:S04]  /*1d130*/  SHFL.IDX PT, R12, R10, RZ, 0x1c1f ;  /* 0x001c1fff0a0c7589 */ /* 0x000fe800000e0000 */
[----:B------:R-:W1:Y:S01]  /*1d140*/  SHFL.IDX PT, R13, R6, RZ, 0x1c1f ;  /* 0x001c1fff060d7589 */ /* 0x000e6200000e0000 */
[----:B------:R-:W-:-:S03]  /*1d150*/  IMAD.IADD R17, R26, 0x1, -R17 ;  /* 0x000000011a117824 */ /* 0x000fc600078e0a11 */
[----:B------:R-:W-:Y:S01]  /*1d160*/  SHFL.IDX PT, R10, R10, 0x1, 0x1c1f ;  /* 0x003c1f000a0a7f89 */ /* 0x000fe200000e0000 */
[----:B------:R-:W-:-:S03]  /*1d170*/  IMAD.IADD R7, R25, 0x1, R242 ;  /* 0x0000000119077824 */ /* 0x000fc600078e02f2 */
        /* <DEDUP_REMOVED lines=9> */
[----:B------:R-:W-:Y:S02]  /*1d210*/  ISETP.GE.AND P0, PT, R7, R6, PT ;  /* 0x000000060700720c */ /* 0x000fe40003f06270 */
[----:B------:R-:W-:Y:S01]  /*1d220*/  P2R R82, PR, RZ, 0x2 ;  /* 0x00000002ff527803 */ /* 0x000fe20000000000 */
[----:B------:R-:W-:Y:S05]  /*1d230*/  @P2 BRA `(.L_x_739) ;  /* 0x0000083000002947 */ /* 0x000fea0003800000 */
[----:B------:R-:W2:Y:S01]  /*1d240*/  LDL R17, [R1+0x34] ;  /* 0x0000340001117983 */ /* 0x000ea20000100800 */
[----:B------:R-:W-:Y:S01]  /*1d250*/  IMAD R5, R8, c[0x0][0x3a0], RZ ;  /* 0x0000e80008057a24 */ /* 0x000fe200078e02ff */
[----:B------:R-:W-:Y:S01]  /*1d260*/  SHF.R.S32.HI R7, RZ, 0x1f, R2 ;  /* 0x0000001fff077819 */ /* 0x000fe20000011402 */
[C---:B------:R-:W-:Y:S01]  /*1d270*/  IMAD.WIDE.U32 R8, R3.reuse, c[0x0][0x3a0], RZ ;  /* 0x0000e80003087a25 */ /* 0x040fe200078e00ff */
[----:B------:R3:W4:Y:S03]  /*1d280*/  LDS.128 R28, [R215+0x80] ;  /* 0x00008000d71c7984 */ /* 0x0007260000000c00 */
[----:B------:R-:W-:Y:S01]  /*1d290*/  IMAD R3, R3, c[0x0][0x3a4], R5 ;  /* 0x0000e90003037a24 */ /* 0x000fe200078e0205 */
[----:B------:R3:W1:Y:S01]  /*1d2a0*/  LDS.128 R40, [R215+0x1080] ;  /* 0x00108000d7287984 */ /* 0x0006620000000c00 */
[----:B------:R-:W-:-:S03]  /*1d2b0*/  IMAD R7, R7, c[0x0][0x3f0], RZ ;  /* 0x0000fc0007077a24 */ /* 0x000fc600078e02ff */
[----:B------:R-:W-:Y:S01]  /*1d2c0*/  IADD3 R9, R9, R3, RZ ;  /* 0x0000000309097210 */ /* 0x000fe20007ffe0ff */
[----:B------:R3:W1:Y:S04]  /*1d2d0*/  LDS.128 R52, [R215+0x2080] ;  /* 0x00208000d7347984 */ /* 0x0006680000000c00 */
[C---:B------:R-:W-:Y:S01]  /*1d2e0*/  IMAD.WIDE.U32 R8, R24.reuse, c[0x0][0x3e8], R8 ;  /* 0x0000fa0018087a25 */ /* 0x040fe200078e0008 */
[----:B------:R3:W1:Y:S03]  /*1d2f0*/  LDS.128 R60, [R215+0x3080] ;  /* 0x00308000d73c7984 */ /* 0x0006660000000c00 */
[----:B------:R-:W-:Y:S01]  /*1d300*/  IMAD R9, R24, c[0x0][0x3ec], R9 ;  /* 0x0000fb0018097a24 */ /* 0x000fe200078e0209 */
[----:B------:R3:W1:Y:S03]  /*1d310*/  LDS.128 R36, [R215+0x5080] ;  /* 0x00508000d7247984 */ /* 0x0006660000000c00 */
[----:B------:R-:W-:Y:S01]  /*1d320*/  IMAD.WIDE.U32 R8, R2, c[0x0][0x3f0], R8 ;  /* 0x0000fc0002087a25 */ /* 0x000fe200078e0008 */
[----:B------:R3:W1:Y:S04]  /*1d330*/  LDS.128 R24, [R215+0x4080] ;  /* 0x00408000d7187984 */ /* 0x0006680000000c00 */
[----:B------:R3:W1:Y:S04]  /*1d340*/  LDS.128 R48, [R215+0x6080] ;  /* 0x00608000d7307984 */ /* 0x0006680000000c00 */
[----:B------:R3:W1:Y:S04]  /*1d350*/  LDS.128 R56, [R215+0x7080] ;  /* 0x00708000d7387984 */ /* 0x0006680000000c00 */
[----:B-1----:R3:W1:Y:S04]  /*1d360*/  LDS.128 R20, [R215+0x8080] ;  /* 0x00808000d7147984 */ /* 0x0026680000000c00 */
        /* <DEDUP_REMOVED lines=30> */
.L_x_807:
[----:B------:R-:W-:Y:S05]  /*1d550*/  BRA.DIV ~URZ, `(.L_x_741) ;  /* 0x00003c827f007947 */ /* 0x000fea000b800000 */
[----:B------:R3:W4:Y:S02]  /*1d560*/  SHFL.IDX PT, R2, R14, RZ, 0x181f ;  /* 0x00181fff0e027589 */ /* 0x00072400000e0000 */
.L_x_808:
        /* <DEDUP_REMOVED lines=9> */
[-C--:B----4-:R-:W-:Y:S02]  /*1d600*/  @!P2 LEA R10, P5, R248, R2.reuse, 0x1 ;  /* 0x00000002f80aa211 */ /* 0x090fe400078a08ff */
[-C--:B------:R-:W-:Y:S02]  /*1d610*/  @!P1 LEA R8, P4, R4, R2.reuse, 0x1 ;  /* 0x0000000204089211 */ /* 0x080fe400078808ff */
[----:B------:R-:W-:Y:S02]  /*1d620*/  @!P0 LEA R2, P3, R0, R2, 0x1 ;  /* 0x0000000200028211 */ /* 0x000fe400078608ff */
[-C--:B--2---:R-:W-:Y:S02]  /*1d630*/  @!P2 LEA.HI.X R11, R248, R7.reuse, R15, 0x1, P5 ;  /* 0x00000007f80ba211 */ /* 0x084fe400028f0c0f */
[-C--:B------:R-:W-:Y:S02]  /*1d640*/  @!P1 LEA.HI.X R9, R4, R7.reuse, R16, 0x1, P4 ;  /* 0x0000000704099211 */ /* 0x080fe400020f0c10 */
[----:B------:R-:W-:Y:S01]  /*1d650*/  @!P0 LEA.HI.X R3, R0, R7, R17, 0x1, P3 ;  /* 0x0000000700038211 */ /* 0x000fe200018f0c11 */
[----:B------:R2:W-:Y:S04]  /*1d660*/  @!P2 ST.E.128 [R10.64], R28 ;  /* 0x0000001c0a00a985 */ /* 0x0005e8000c101d06 */
[----:B------:R2:W-:Y:S04]  /*1d670*/  @!P1 ST.E.128 [R8.64], R24 ;  /* 0x0000001808009985 */ /* 0x0005e8000c101d06 */
[----:B------:R2:W-:Y:S02]  /*1d680*/  @!P0 ST.E.128 [R2.64], R20 ;  /* 0x0000001402008985 */ /* 0x0005e4000c101d06 */
.L_x_743:
[----:B------:R-:W-:Y:S05]  /*1d690*/  BSYNC B0 ;  /* 0x0000000000007941 */ /* 0x000fea0003800000 */
.L_x_742:
[----:B------:R-:W-:Y:S05]  /*1d6a0*/  BRA.DIV ~URZ, `(.L_x_744) ;  /* 0x00003ba27f007947 */ /* 0x000fea000b800000 */
[----:B--2---:R2:W1:Y:S04]  /*1d6b0*/  SHFL.IDX PT, R7, R13, 0x1, 0x181f ;  /* 0x00381f000d077f89 */ /* 0x00446800000e0000 */
[----:B----4-:R2:W4:Y:S02]  /*1d6c0*/  SHFL.IDX PT, R2, R14, 0x1, 0x181f ;  /* 0x00381f000e027f89 */ /* 0x01052400000e0000 */
.L_x_809:
        /* <DEDUP_REMOVED lines=9> */
[----:B------:R-:W-:Y:S02]  /*1d760*/  @!P0 LEA R2, P3, R0, R2, 0x1 ;  /* 0x0000000200028211 */ /* 0x000fe400078608ff */
[-C--:B-1----:R-:W-:Y:S02]  /*1d770*/  @!P2 LEA.HI.X R11, R248, R7.reuse, R15, 0x1, P5 ;  /* 0x00000007f80ba211 */ /* 0x082fe400028f0c0f */
[-C--:B------:R-:W-:Y:S02]  /*1d780*/  @!P1 LEA.HI.X R9, R4, R7.reuse, R16, 0x1, P4 ;  /* 0x0000000704099211 */ /* 0x080fe400020f0c10 */
[----:B------:R-:W-:Y:S01]  /*1d790*/  @!P0 LEA.HI.X R3, R0, R7, R17, 0x1, P3 ;  /* 0x0000000700038211 */ /* 0x000fe200018f0c11 */
[----:B------:R1:W-:Y:S04]  /*1d7a0*/  @!P2 ST.E.128 [R10.64], R40 ;  /* 0x000000280a00a985 */ /* 0x0003e8000c101d06 */
[----:B------:R1:W-:Y:S04]  /*1d7b0*/  @!P1 ST.E.128 [R8.64], R36 ;  /* 0x0000002408009985 */ /* 0x0003e8000c101d06 */
[----:B------:R1:W-:Y:S02]  /*1d7c0*/  @!P0 ST.E.128 [R2.64], R32 ;  /* 0x0000002002008985 */ /* 0x0003e4000c101d06 */
.L_x_746:
[----:B------:R-:W-:Y:S05]  /*1d7d0*/  BSYNC B0 ;  /* 0x0000000000007941 */ /* 0x000fea0003800000 */
.L_x_745:
[----:B------:R-:W-:Y:S05]  /*1d7e0*/  BRA.DIV ~URZ, `(.L_x_747) ;  /* 0x00003b327f007947 */ /* 0x000fea000b800000 */
[----:B-1----:R1:W2:Y:S02]  /*1d7f0*/  SHFL.IDX PT, R7, R13, 0x2, 0x181f ;  /* 0x00581f000d077f89 */ /* 0x0022a400000e0000 */
.L_x_810:
[----:B------:R-:W-:Y:S05]  /*1d800*/  BRA.DIV ~URZ, `(.L_x_748) ;  /* 0x00003b827f007947 */ /* 0x000fea000b800000 */
[----:B----4-:R4:W1:Y:S02]  /*1d810*/  SHFL.IDX PT, R2, R14, 0x2, 0x181f ;  /* 0x00581f000e027f89 */ /* 0x01086400000e0000 */
.L_x_811:
        /* <DEDUP_REMOVED lines=16> */
.L_x_750:
[----:B------:R-:W-:Y:S05]  /*1d920*/  BSYNC B0 ;  /* 0x0000000000007941 */ /* 0x000fea0003800000 */
.L_x_749:
[----:B------:R-:W-:Y:S05]  /*1d930*/  BRA.DIV ~URZ, `(.L_x_751) ;  /* 0x00003ac27f007947 */ /* 0x000fea000b800000 */
[----:B-1----:R1:W3:Y:S04]  /*1d940*/  SHFL.IDX PT, R10, R13, 0x3, 0x181f ;  /* 0x00781f000d0a7f89 */ /* 0x0022e800000e0000 */
[----:B------:R1:W4:Y:S02]  /*1d950*/  SHFL.IDX PT, R2, R14, 0x3, 0x181f ;  /* 0x00781f000e027f89 */ /* 0x00032400000e0000 */
.L_x_812:
[----:B------:R-:W-:-:S04]  /*1d960*/  IADD3 R3, R12, 0x60, RZ ;  /* 0x000000600c037810 */ /* 0x000fc80007ffe0ff */
[----:B------:R-:W-:-:S13]  /*1d970*/  ISETP.GE.AND P0, PT, R3, R6, PT ;  /* 0x000000060300720c */ /* 0x000fda0003f06270 */
[----:B------:R-:W-:Y:S05]  /*1d980*/  @P0 BRA `(.L_x_752) ;  /* 0x00001f3000000947 */ /* 0x000fea0003800000 */
[----:B------:R-:W-:Y:S02]  /*1d990*/  ISETP.GE.AND P1, PT, R248, c[0x0][0x3c8], PT ;  /* 0x0000f200f8007a0c */ /* 0x000fe40003f26270 */
[----:B------:R-:W-:-:S11]  /*1d9a0*/  ISETP.GE.AND P0, PT, R4, c[0x0][0x3c8], PT ;  /* 0x0000f20004007a0c */ /* 0x000fd60003f06270 */
[-C--:B----4-:R-:W-:Y:S02]  /*1d9b0*/  @!P1 LEA R8, P3, R248, R2.reuse, 0x1 ;  /* 0x00000002f8089211 */ /* 0x090fe400078608ff */
[----:B------:R-:W-:Y:S02]  /*1d9c0*/  @!P0 LEA R6, P2, R4, R2, 0x1 ;  /* 0x0000000204068211 */ /* 0x000fe400078408ff */
[-C--:B---3--:R-:W-:Y:S02]  /*1d9d0*/  @!P1 LEA.HI.X R9, R248, R10.reuse, R15, 0x1, P3 ;  /* 0x0000000af8099211 */ /* 0x088fe400018f0c0f */
[----:B--2---:R-:W-:-:S03]  /*1d9e0*/  @!P0 LEA.HI.X R7, R4, R10, R16, 0x1, P2 ;  /* 0x0000000a04078211 */ /* 0x004fc600010f0c10 */
        /* <DEDUP_REMOVED lines=8> */
.L_x_739:
[----:B------:R-:W2:Y:S04]  /*1da70*/  LDL.LU R4, [R1+0x4] ;  /* 0x0000040001047983 */ /* 0x000ea80000300800 */
[----:B------:R-:W3:Y:S01]  /*1da80*/  LDL.LU R9, [R1+0x20] ;  /* 0x0000200001097983 */ /* 0x000ee20000300800 */
[----:B------:R-:W-:Y:S01]  /*1da90*/  IMAD R8, R8, c[0x0][0x408], RZ ;  /* 0x0001020008087a24 */ /* 0x000fe200078e02ff */
[----:B------:R-:W-:Y:S01]  /*1daa0*/  SHF.R.S32.HI R0, RZ, 0x1f, R2 ;  /* 0x0000001fff007819 */ /* 0x000fe20000011402 */
[----:B------:R-:W-:-:S04]  /*1dab0*/  IMAD.WIDE.U32 R6, R3, c[0x0][0x408], RZ ;  /* 0x0001020003067a25 */ /* 0x000fc800078e00ff */
[----:B------:R-:W-:Y:S02]  /*1dac0*/  IMAD R3, R3, c[0x0][0x40c], R8 ;  /* 0x0001030003037a24 */ /* 0x000fe400078e0208 */
[----:B------:R-:W-:Y:S02]  /*1dad0*/  IMAD R0, R0, c[0x0][0x440], RZ ;  /* 0x0001100000007a24 */ /* 0x000fe400078e02ff */
[----:B------:R-:W-:Y:S01]  /*1dae0*/  @P3 IMAD.HI.U32 R8, R5, c[0x0][0x4ec], RZ ;  /* 0x00013b0005083a27 */ /* 0x000fe200078e00ff */
[----:B------:R-:W-:-:S05]  /*1daf0*/  IADD3 R7, R7, R3, RZ ;  /* 0x0000000307077210 */ /* 0x000fca0007ffe0ff */
[----:B--2---:R-:W-:-:S04]  /*1db00*/  IMAD.WIDE.U32 R6, R4, c[0x0][0x438], R6 ;  /* 0x00010e0004067a25 */ /* 0x004fc800078e0006 */
[----:B------:R-:W-:Y:S02]  /*1db10*/  IMAD R7, R4, c[0x0][0x43c], R7 ;  /* 0x00010f0004077a24 */ /* 0x000fe400078e0207 */
[C---:B------:R-:W-:Y:S01]  /*1db20*/  IMAD R4, R2.reuse, c[0x0][0x444], R0 ;  /* 0x0001110002047a24 */ /* 0x040fe200078e0200 */
[----:B------:R-:W-:Y:S01]  /*1db30*/  MOV R0, R5 ;  /* 0x0000000500007202 */ /* 0x000fe20000000f00 */
[----:B------:R-:W-:Y:S01]  /*1db40*/  IMAD.WIDE.U32 R2, R2, c[0x0][0x440], R6 ;  /* 0x0001100002027a25 */ /* 0x000fe200078e0006 */
[----:B------:R-:W-:-:S04]  /*1db50*/  @P3 SHF.R.U32.HI R0, RZ, c[0x0][0x4f0], R8 ;  /* 0x00013c00ff003a19 */ /* 0x000fc80000011608 */
[----:B------:R-:W-:Y:S02]  /*1db60*/  IADD3 R3, R3, R4, RZ ;  /* 0x0000000403037210 */ /* 0x000fe40007ffe0ff */
[----:B------:R-:W-:Y:S02]  /*1db70*/  SHF.R.S32.HI R6, RZ, 0x1f, R0 ;  /* 0x0000001fff067819 */ /* 0x000fe40000011400 */
[----:B------:R-:W-:Y:S01]  /*1db80*/  IADD3 R4, -R0, RZ, RZ ;  /* 0x000000ff00047210 */ /* 0x000fe20007ffe1ff */
[----:B---3--:R-:W-:-:S04]  /*1db90*/  IMAD.WIDE.U32 R2, R9, c[0x0][0x448], R2 ;  /* 0x0001120009027a25 */ /* 0x008fc800078e0002 */
        /* <DEDUP_REMOVED lines=15> */
.L_x_813:
[----:B------:R-:W-:Y:S05]  /*1dc90*/  BRA.DIV ~URZ, `(.L_x_754) ;  /* 0x000038a27f007947 */ /* 0x000fea000b800000 */
[----:B------:R4:W1:Y:S02]  /*1dca0*/  SHFL.IDX PT, R0, R38, RZ, 0x1c1f ;  /* 0x001c1fff26007589 */ /* 0x00086400000e0000 */
.L_x_814:
[C---:B------:R-:W-:Y:S01]  /*1dcb0*/  IADD3 R29, R237.reuse, 0x98, RZ ;  /* 0x00000098ed1d7810 */ /* 0x040fe20007ffe0ff */
[----:B------:R-:W-:Y:S01]  /*1dcc0*/  BSSY B0, `(.L_x_755) ;  /* 0x0000090000007945 */ /* 0x000fe20003800000 */
[C---:B------:R-:W-:Y:S02]  /*1dcd0*/  IADD3 R28, R237.reuse, 0xa0, RZ ;  /* 0x000000a0ed1c7810 */ /* 0x040fe40007ffe0ff */
[C---:B------:R-:W-:Y:S02]  /*1dce0*/  IADD3 R27, R237.reuse, 0xa8, RZ ;  /* 0x000000a8ed1b7810 */ /* 0x040fe40007ffe0ff */
[C---:B------:R-:W-:Y:S02]  /*1dcf0*/  IADD3 R26, R237.reuse, 0xb0, RZ ;  /* 0x000000b0ed1a7810 */ /* 0x040fe40007ffe0ff */
[C---:B------:R-:W-:Y:S02]  /*1dd00*/  IADD3 R25, R237.reuse, 0xb8, RZ ;  /* 0x000000b8ed197810 */ /* 0x040fe40007ffe0ff */
[----:B------:R-:W-:-:S02]  /*1dd10*/  IADD3 R24, R237, 0x8, RZ ;  /* 0x00000008ed187810 */ /* 0x000fc40007ffe0ff */
[C---:B-1----:R-:W-:Y:S02]  /*1dd20*/  IADD3 R23, R237.reuse, 0x10, RZ ;  /* 0x00000010ed177810 */ /* 0x042fe40007ffe0ff */
        /* <DEDUP_REMOVED lines=39> */
[----:B------:R-:W-:Y:S01]  /*1dfa0*/  SHF.R.S32.HI R54, RZ, 0x1f, R13 ;  /* 0x0000001fff367819 */ /* 0x000fe2000001140d */
[----:B------:R-:W-:Y:S05]  /*1dfb0*/  @P0 BRA `(.L_x_756) ;  /* 0x0000060000000947 */ /* 0x000fea0003800000 */
[----:B------:R-:W-:Y:S02]  /*1dfc0*/  ISETP.GE.AND P1, PT, R237, c[0x0][0x3c8], PT ;  /* 0x0000f200ed007a0c */ /* 0x000fe40003f26270 */
[----:B------:R-:W-:-:S02]  /*1dfd0*/  ISETP.GE.AND P0, PT, R24, c[0x0][0x3c8], PT ;  /* 0x0000f20018007a0c */ /* 0x000fc40003f06270 */
[----:B------:R-:W-:Y:S02]  /*1dfe0*/  ISETP.GE.AND P3, PT, R23, c[0x0][0x3c8], PT ;  /* 0x0000f20017007a0c */ /* 0x000fe40003f66270 */
[----:B------:R-:W-:Y:S02]  /*1dff0*/  ISETP.GE.AND P4, PT, R22, c[0x0][0x3c8], PT ;  /* 0x0000f20016007a0c */ /* 0x000fe40003f86270 */
[----:B------:R-:W-:-:S05]  /*1e000*/  ISETP.GE.AND P6, PT, R17, c[0x0][0x3c8], PT ;  /* 0x0000f20011007a0c */ /* 0x000fca0003fc6270 */
[CC--:B------:R-:W-:Y:S02]  /*1e010*/  @!P1 LEA R2, P5, R237.reuse, R0.reuse, 0x2 ;  /* 0x00000000ed029211 */ /* 0x0c0fe400078a10ff */
[C---:B------:R-:W-:Y:S02]  /*1e020*/  @!P0 LEA R30, P2, R24.reuse, R0, 0x2 ;  /* 0x00000000181e8211 */ /* 0x040fe400078410ff */
[-C--:B---3--:R-:W-:Y:S02]  /*1e030*/  @!P1 LEA.HI.X R3, R237, R4.reuse, R40, 0x2, P5 ;  /* 0x00000004ed039211 */ /* 0x088fe400028f1428 */
[----:B------:R-:W-:Y:S02]  /*1e040*/  @!P0 LEA.HI.X R31, R24, R4, R37, 0x2, P2 ;  /* 0x00000004181f8211 */ /* 0x000fe400010f1425 */
[----:B------:R-:W-:Y:S01]  /*1e050*/  ISETP.GE.AND P2, PT, R21, c[0x0][0x3c8], PT ;  /* 0x0000f20015007a0c */ /* 0x000fe20003f46270 */
[----:B------:R1:W-:Y:S01]  /*1e060*/  @!P1 ST.E.64 [R2.64], R158 ;  /* 0x0000009e02009985 */ /* 0x0003e2000c101b06 */
[----:B------:R-:W-:-:S03]  /*1e070*/  ISETP.GE.AND P1, PT, R20, c[0x0][0x3c8], PT ;  /* 0x0000f20014007a0c */ /* 0x000fc60003f26270 */
[----:B------:R3:W-:Y:S01]  /*1e080*/  @!P0 ST.E.64 [R30.64], R32 ;  /* 0x000000201e008985 */ /* 0x0007e2000c101b06 */
        /* <DEDUP_REMOVED lines=16> */
[-C--:B-1----:R-:W-:Y:S02]  /*1e190*/  @!P3 LEA R2, P5, R18, R0.reuse, 0x2 ;  /* 0x000000001202b211 */ /* 0x082fe400078a10ff */
[----:B---3--:R-:W-:Y:S02]  /*1e1a0*/  @!P4 LEA R30, P0, R16, R0, 0x2 ;  /* 0x00000000101ec211 */ /* 0x008fe400078010ff */
        /* <DEDUP_REMOVED lines=27> */
[----:B------:R1:W-:Y:S01]  /*1e360*/  @!P2 ST.E.64 [R2.64], R136 ;  /* 0x000000880200a985 */ /* 0x0003e2000c101b06 */
[----:B------:R-:W-:Y:S02]  /*1e370*/  ISETP.GE.AND P2, PT, R13, c[0x0][0x3c8], PT ;  /* 0x0000f2000d007a0c */ /* 0x000fe40003f46270 */
[----:B------:R-:W-:Y:S01]  /*1e380*/  @!P3 LEA.HI.X R31, R7, R4, R52, 0x2, P5 ;  /* 0x00000004071fb211 */ /* 0x000fe200028f1434 */
[----:B------:R3:W-:Y:S01]  /*1e390*/  @!P1 ST.E.64 [R32.64], R148 ;  /* 0x0000009420009985 */ /* 0x0007e2000c101b06 */
[----:B------:R-:W-:Y:S02]  /*1e3a0*/  ISETP.GE.AND P1, PT, R19, c[0x0][0x3c8], PT ;  /* 0x0000f20013007a0c */ /* 0x000fe40003f26270 */
[----:B------:R-:W-:Y:S01]  /*1e3b0*/  ISETP.GE.AND P5, PT, R29, c[0x0][0x3c8], PT ;  /* 0x0000f2001d007a0c */ /* 0x000fe20003fa6270 */
[----:B------:R5:W-:Y:S01]  /*1e3c0*/  @!P3 ST.E.64 [R30.64], R150 ;  /* 0x000000961e00b985 */ /* 0x000be2000c101b06 */
[----:B-1----:R-:W-:-:S04]  /*1e3d0*/  @!P4 LEA R2, P0, R6, R0, 0x2 ;  /* 0x000000000602c211 */ /* 0x002fc800078010ff */
[----:B------:R-:W-:Y:S02]  /*1e3e0*/  @!P4 LEA.HI.X R3, R6, R4, R53, 0x2, P0 ;  /* 0x000000040603c211 */ /* 0x000fe400000f1435 */
[----:B---3--:R-:W-:-:S03]  /*1e3f0*/  @!P2 LEA R32, P0, R13, R0, 0x2 ;  /* 0x000000000d20a211 */ /* 0x008fc600078010ff */
[----:B------:R1:W-:Y:S01]  /*1e400*/  @!P4 ST.E.64 [R2.64], R152 ;  /* 0x000000980200c985 */ /* 0x0003e2000c101b06 */
[----:B------:R-:W-:Y:S02]  /*1e410*/  @!P2 LEA.HI.X R33, R13, R4, R54, 0x2, P0 ;  /* 0x000000040d21a211 */ /* 0x000fe400000f1436 */
[----:B-----5:R-:W-:Y:S02]  /*1e420*/  @!P6 LEA R30, P0, R17, R0, 0x2 ;  /* 0x00000000111ee211 */ /* 0x020fe400078010ff */
[----:B------:R-:W-:Y:S01]  /*1e430*/  ISETP.GE.AND P4, PT, R28, c[0x0][0x3c8], PT ;  /* 0x0000f2001c007a0c */ /* 0x000fe20003f86270 */
[----:B------:R-:W-:Y:S01]  /*1e440*/  @!P2 ST.E.64 [R32.64], R160 ;  /* 0x000000a02000a985 */ /* 0x000fe2000c101b06 */
[----:B------:R-:W-:Y:S02]  /*1e450*/  ISETP.GE.AND P2, PT, R27, c[0x0][0x3c8], PT ;  /* 0x0000f2001b007a0c */ /* 0x000fe40003f46270 */
[----:B------:R-:W-:Y:S02]  /*1e460*/  @!P6 LEA.HI.X R31, R17, R4, R56, 0x2, P0 ;  /* 0x00000004111fe211 */ /* 0x000fe400000f1438 */
[----:B------:R-:W-:-:S02]  /*1e470*/  ISETP.GE.AND P0, PT, R25, c[0x0][0x3c8], PT ;  /* 0x0000f20019007a0c */ /* 0x000fc40003f06270 */
[----:B-1----:R-:W-:-:S04]  /*1e480*/  @!P1 LEA R2, P3, R19, R0, 0x2 ;  /* 0x0000000013029211 */ /* 0x002fc800078610ff */
[----:B------:R-:W-:-:S05]  /*1e490*/  @!P1 LEA.HI.X R3, R19, R4, R55, 0x2, P3 ;  /* 0x0000000413039211 */ /* 0x000fca00018f1437 */
[----:B------:R1:W-:Y:S01]  /*1e4a0*/  @!P1 ST.E.64 [R2.64], R154 ;  /* 0x0000009a02009985 */ /* 0x0003e2000c101b06 */
[----:B------:R-:W-:-:S03]  /*1e4b0*/  ISETP.GE.AND P1, PT, R26, c[0x0][0x3c8], PT ;  /* 0x0000f2001a007a0c */ /* 0x000fc60003f26270 */
[----:B------:R3:W-:Y:S01]  /*1e4c0*/  @!P6 ST.E.64 [R30.64], R156 ;  /* 0x0000009c1e00e985 */ /* 0x0007e2000c101b06 */
[----:B------:R-:W-:-:S04]  /*1e4d0*/  @!P4 LEA R34, P6, R28, R0, 0x2 ;  /* 0x000000001c22c211 */ /* 0x000fc800078c10ff */
[----:B------:R-:W-:Y:S02]  /*1e4e0*/  @!P4 LEA.HI.X R35, R28, R4, R58, 0x2, P6 ;  /* 0x000000041c23c211 */ /* 0x000fe400030f143a */
[----:B-1----:R-:W-:-:S04]  /*1e4f0*/  @!P5 LEA R2, P3, R29, R0, 0x2 ;  /* 0x000000001d02d211 */ /* 0x002fc800078610ff */
[----:B------:R-:W-:Y:S02]  /*1e500*/  @!P5 LEA.HI.X R3, R29, R4, R57, 0x2, P3 ;  /* 0x000000041d03d211 */ /* 0x000fe400018f1439 */
[----:B------:R-:W-:-:S03]  /*1e510*/  @!P2 LEA R32, P3, R27, R0, 0x2 ;  /* 0x000000001b20a211 */ /* 0x000fc600078610ff */
[----:B------:R1:W-:Y:S01]  /*1e520*/  @!P5 ST.E.64 [R2.64], R80 ;  /* 0x000000500200d985 */ /* 0x0003e2000c101b06 */
[C---:B---3--:R-:W-:Y:S02]  /*1e530*/  @!P1 LEA R30, P5, R26.reuse, R0, 0x2 ;  /* 0x000000001a1e9211 */ /* 0x048fe400078a10ff */
        /* <DEDUP_REMOVED lines=8> */
.L_x_756:
[----:B------:R-:W-:Y:S05]  /*1e5c0*/  BSYNC B0 ;  /* 0x0000000000007941 */ /* 0x000fea0003800000 */
.L_x_755:
[----:B------:R-:W-:Y:S05]  /*1e5d0*/  BRA.DIV ~URZ, `(.L_x_757) ;  /* 0x00002fd27f007947 */ /* 0x000fea000b800000 */
[----:B---3--:R1:W3:Y:S04]  /*1e5e0*/  SHFL.IDX PT, R4, R36, 0x1, 0x1c1f ;  /* 0x003c1f0024047f89 */ /* 0x0082e800000e0000 */
[----:B------:R1:W2:Y:S02]  /*1e5f0*/  SHFL.IDX PT, R0, R38, 0x1, 0x1c1f ;  /* 0x003c1f0026007f89 */ /* 0x0002a400000e0000 */
.L_x_815:
[----:B------:R-:W-:-:S13]  /*1e600*/  ISETP.NE.AND P0, PT, R82, RZ, PT ;  /* 0x000000ff5200720c */ /* 0x000fda0003f05270 */
[----:B------:R-:W-:Y:S05]  /*1e610*/  @P0 BRA `(.L_x_752) ;  /* 0x000012a000000947 */ /* 0x000fea0003800000 */
[----:B------:R-:W-:Y:S02]  /*1e620*/  ISETP.GE.AND P3, PT, R24, c[0x0][0x3c8], PT ;  /* 0x0000f20018007a0c */ /* 0x000fe40003f66270 */
[----:B------:R-:W-:Y:S02]  /*1e630*/  ISETP.GE.AND P4, PT, R237, c[0x0][0x3c8], PT ;  /* 0x0000f200ed007a0c */ /* 0x000fe40003f86270 */
[----:B------:R-:W-:Y:S02]  /*1e640*/  ISETP.GE.AND P2, PT, R23, c[0x0][0x3c8], PT ;  /* 0x0000f20017007a0c */ /* 0x000fe40003f46270 */
[----:B------:R-:W-:Y:S02]  /*1e650*/  ISETP.GE.AND P1, PT, R22, c[0x0][0x3c8], PT ;  /* 0x0000f20016007a0c */ /* 0x000fe40003f26270 */
[----:B------:R-:W-:-:S05]  /*1e660*/  ISETP.GE.AND P0, PT, R21, c[0x0][0x3c8], PT ;  /* 0x0000f20015007a0c */ /* 0x000fca0003f06270 */
[CC--:B-12---:R-:W-:Y:S02]  /*1e670*/  @!P3 LEA R36, P5, R24.reuse, R0.reuse, 0x2 ;  /* 0x000000001824b211 */ /* 0x0c6fe400078a10ff */
[----:B------:R-:W-:Y:S02]  /*1e680*/  @!P4 LEA R34, P6, R237, R0, 0x2 ;  /* 0x00000000ed22c211 */ /* 0x000fe400078c10ff */
[----:B---3--:R-:W-:Y:S02]  /*1e690*/  @!P3 LEA.HI.X R37, R24, R4, R37, 0x2, P5 ;  /* 0x000000041825b211 */ /* 0x008fe400028f1425 */
[----:B------:R-:W-:Y:S02]  /*1e6a0*/  @!P2 LEA R32, P5, R23, R0, 0x2 ;  /* 0x000000001720a211 */ /* 0x000fe400078a10ff */
[----:B------:R-:W-:Y:S02]  /*1e6b0*/  @!P4 LEA.HI.X R35, R237, R4, R40, 0x2, P6 ;  /* 0x00000004ed23c211 */ /* 0x000fe400030f1428 */
[----:B------:R-:W-:-:S02]  /*1e6c0*/  @!P1 LEA R30, P6, R22, R0, 0x2 ;  /* 0x00000000161e9211 */ /* 0x000fc400078c10ff */
[----:B------:R-:W-:Y:S01]  /*1e6d0*/  @!P2 LEA.HI.X R33, R23, R4, R39, 0x2, P5 ;  /* 0x000000041721a211 */ /* 0x000fe200028f1427 */
[----:B------:R1:W-:Y:S01]  /*1e6e0*/  @!P4 ST.E.64 [R34.64], R168 ;  /* 0x000000a82200c985 */ /* 0x0003e2000c101b06 */
[C---:B------:R-:W-:Y:S02]  /*1e6f0*/  @!P0 LEA R2, P5, R21.reuse, R0, 0x2 ;  /* 0x0000000015028211 */ /* 0x040fe400078a10ff */
[-C--:B------:R-:W-:Y:S01]  /*1e700*/  @!P1 LEA.HI.X R31, R22, R4.reuse, R42, 0x2, P6 ;  /* 0x00000004161f9211 */ /* 0x080fe200030f142a */
[----:B------:R-:W-:Y:S01]  /*1e710*/  @!P3 ST.E.64 [R36.64], R166 ;  /* 0x000000a62400b985 */ /* 0x000fe2000c101b06 */
[----:B------:R-:W-:Y:S02]  /*1e720*/  ISETP.GE.AND P6, PT, R20, c[0x0][0x3c8], PT ;  /* 0x0000f20014007a0c */ /* 0x000fe40003fc6270 */
[----:B------:R-:W-:Y:S01]  /*1e730*/  @!P0 LEA.HI.X R3, R21, R4, R41, 0x2, P5 ;  /* 0x0000000415038211 */ /* 0x000fe200028f1429 */
[----:B------:R2:W-:Y:S01]  /*1e740*/  @!P2 ST.E.64 [R32.64], R102 ;  /* 0x000000662000a985 */ /* 0x0005e2000c101b06 */
[----:B------:R-:W-:-:S02]  /*1e750*/  ISETP.GE.AND P5, PT, R18, c[0x0][0x3c8], PT ;  /* 0x0000f20012007a0c */ /* 0x000fc40003fa6270 */
[----:B------:R-:W-:Y:S01]  /*1e760*/  ISETP.GE.AND P4, PT, R16, c[0x0][0x3c8], PT ;  /* 0x0000f20010007a0c */ /* 0x000fe20003f86270 */
[----:B------:R3:W-:Y:S01]  /*1e770*/  @!P1 ST.E.64 [R30.64], R88 ;  /* 0x000000581e009985 */ /* 0x0007e2000c101b06 */
[----:B------:R-:W-:Y:S02]  /*1e780*/  ISETP.GE.AND P3, PT, R15, c[0x0][0x3c8], PT ;  /* 0x0000f2000f007a0c */ /* 0x000fe40003f66270 */
[----:B------:R-:W-:Y:S01]  /*1e790*/  ISETP.GE.AND P2, PT, R14, c[0x0][0x3c8], PT ;  /* 0x0000f2000e007a0c */ /* 0x000fe20003f46270 */
[----:B------:R5:W-:Y:S02]  /*1e7a0*/  @!P0 ST.E.64 [R2.64], R72 ;  /* 0x0000004802008985 */ /* 0x000be4000c101b06 */
[----:B-1----:R-:W-:-:S04]  /*1e7b0*/  @!P6 LEA R34, P0, R20, R0, 0x2 ;  /* 0x000000001422e211 */ /* 0x002fc800078010ff */
[----:B------:R-:W-:Y:S02]  /*1e7c0*/  @!P6 LEA.HI.X R35, R20, R4, R43, 0x2, P0 ;  /* 0x000000041423e211 */ /* 0x000fe400000f142b */
[----:B--2---:R-:W-:-:S03]  /*1e7d0*/  @!P5 LEA R32, P1, R18, R0, 0x2 ;  /* 0x000000001220d211 */ /* 0x004fc600078210ff */
[----:B------:R-:W-:Y:S01]  /*1e7e0*/  @!P6 ST.E.64 [R34.64], R176 ;  /* 0x000000b02200e985 */ /* 0x000fe2000c101b06 */
[----:B------:R-:W-:Y:S02]  /*1e7f0*/  ISETP.GE.AND P6, PT, R11, c[0x0][0x3c8], PT ;  /* 0x0000f2000b007a0c */ /* 0x000fe40003fc6270 */
[----:B---3--:R-:W-:Y:S02]  /*1e800*/  @!P4 LEA R30, P0, R16, R0, 0x2 ;  /* 0x00000000101ec211 */ /* 0x008fe400078010ff */
[-C--:B------:R-:W-:Y:S02]  /*1e810*/  @!P5 LEA.HI.X R33, R18, R4.reuse, R45, 0x2, P1 ;  /* 0x000000041221d211 */ /* 0x080fe400008f142d */
[----:B------:R-:W-:Y:S02]  /*1e820*/  ISETP.GE.AND P1, PT, R12, c[0x0][0x3c8], PT ;  /* 0x0000f2000c007a0c */ /* 0x000fe40003f26270 */
[----:B------:R-:W-:Y:S01]  /*1e830*/  @!P4 LEA.HI.X R31, R16, R4, R44, 0x2, P0 ;  /* 0x00000004101fc211 */ /* 0x000fe200000f142c */
[----:B------:R-:W-:Y:S01]  /*1e840*/  @!P5 ST.E.64 [R32.64], R170 ;  /* 0x000000aa2000d985 */ /* 0x000fe2000c101b06 */
[----:B------:R-:W-:-:S02]  /*1e850*/  @!P3 LEA R22, P0, R15, R0, 0x2 ;  /* 0x000000000f16b211 */ /* 0x000fc400078010ff */
[----:B------:R-:W-:Y:S01]  /*1e860*/  ISETP.GE.AND P5, PT, R10, c[0x0][0x3c8], PT ;  /* 0x0000f2000a007a0c */ /* 0x000fe20003fa6270 */
[----:B------:R-:W-:Y:S01]  /*1e870*/  @!P4 ST.E.64 [R30.64], R114 ;  /* 0x000000721e00c985 */ /* 0x000fe2000c101b06 */
[----:B------:R-:W-:Y:S02]  /*1e880*/  @!P3 LEA.HI.X R23, R15, R4, R46, 0x2, P0 ;  /* 0x000000040f17b211 */ /* 0x000fe400000f142e */
[----:B------:R-:W-:Y:S02]  /*1e890*/  @!P2 LEA R20, P0, R14, R0, 0x2 ;  /* 0x000000000e14a211 */ /* 0x000fe400078010ff */
[----:B------:R-:W-:Y:S01]  /*1e8a0*/  ISETP.GE.AND P4, PT, R8, c[0x0][0x3c8], PT ;  /* 0x0000f20008007a0c */ /* 0x000fe20003f86270 */
[----:B------:R1:W-:Y:S01]  /*1e8b0*/  @!P3 ST.E.64 [R22.64], R106 ;  /* 0x0000006a1600b985 */ /* 0x0003e2000c101b06 */
[----:B------:R-:W-:Y:S02]  /*1e8c0*/  @!P2 LEA.HI.X R21, R14, R4, R47, 0x2, P0 ;  /* 0x000000040e15a211 */ /* 0x000fe400000f142f */
[----:B-----5:R-:W-:-:S02]  /*1e8d0*/  @!P1 LEA R2, P0, R12, R0, 0x2 ;  /* 0x000000000c029211 */ /* 0x020fc400078010ff */
[----:B------:R-:W-:Y:S01]  /*1e8e0*/  ISETP.GE.AND P3, PT, R7, c[0x0][0x3c8], PT ;  /* 0x0000f20007007a0c */ /* 0x000fe20003f66270 */
[----:B------:R2:W-:Y:S01]  /*1e8f0*/  @!P2 ST.E.64 [R20.64], R92 ;  /* 0x0000005c1400a985 */ /* 0x0005e2000c101b06 */
[----:B------:R-:W-:Y:S02]  /*1e900*/  @!P1 LEA.HI.X R3, R12, R4, R48, 0x2, P0 ;  /* 0x000000040c039211 */ /* 0x000fe400000f1430 */
[----:B------:R-:W-:-:S03]  /*1e910*/  ISETP.GE.AND P2, PT, R6, c[0x0][0x3c8], PT ;  /* 0x0000f20006007a0c */ /* 0x000fc60003f46270 */
[----:B------:R3:W-:Y:S01]  /*1e920*/  @!P1 ST.E.64 [R2.64], R76 ;  /* 0x0000004c02009985 */ /* 0x0007e2000c101b06 */
[----:B-1----:R-:W-:-:S04]  /*1e930*/  @!P6 LEA R22, P0, R11, R0, 0x2 ;  /* 0x000000000b16e211 */ /* 0x002fc800078010ff */
[----:B------:R-:W-:Y:S02]  /*1e940*/  @!P6 LEA.HI.X R23, R11, R4, R49, 0x2, P0 ;  /* 0x000000040b17e211 */ /* 0x000fe400000f1431 */
[-C--:B--2---:R-:W-:Y:S02]  /*1e950*/  @!P5 LEA R20, P1, R10, R0.reuse, 0x2 ;  /* 0x000000000a14d211 */ /* 0x084fe400078210ff */
[----:B------:R-:W-:Y:S01]  /*1e960*/  @!P4 LEA R14, P0, R8, R0, 0x2 ;  /* 0x00000000080ec211 */ /* 0x000fe200078010ff */
[----:B------:R-:W-:Y:S01]  /*1e970*/  @!P6 ST.E.64 [R22.64], R178 ;  /* 0x000000b21600e985 */ /* 0x000fe2000c101b06 */
[-C--:B------:R-:W-:Y:S02]  /*1e980*/  @!P5 LEA.HI.X R21, R10, R4.reuse, R51, 0x2, P1 ;  /* 0x000000040a15d211 */ /* 0x080fe400008f1433 */
[----:B------:R-:W-:Y:S02]  /*1e990*/  ISETP.GE.AND P1, PT, R13, c[0x0][0x3c8], PT ;  /* 0x0000f2000d007a0c */ /* 0x000fe40003f26270 */
[----:B------:R-:W-:Y:S01]  /*1e9a0*/  @!P4 LEA.HI.X R15, R8, R4, R50, 0x2, P0 ;  /* 0x00000004080fc211 */ /* 0x000fe200000f1432 */
[----:B------:R-:W-:Y:S01]  /*1e9b0*/  @!P5 ST.E.64 [R20.64], R172 ;  /* 0x000000ac1400d985 */ /* 0x000fe2000c101b06 */
[----:B------:R-:W-:-:S02]  /*1e9c0*/  @!P3 LEA R10, P0, R7, R0, 0x2 ;  /* 0x00000000070ab211 */ /* 0x000fc400078010ff */
[----:B------:R-:W-:Y:S01]  /*1e9d0*/  ISETP.GE.AND P6, PT, R19, c[0x0][0x3c8], PT ;  /* 0x0000f20013007a0c */ /* 0x000fe20003fc6270 */
[----:B------:R1:W-:Y:S01]  /*1e9e0*/  @!P4 ST.E.64 [R14.64], R118 ;  /* 0x000000760e00c985 */ /* 0x0003e2000c101b06 */
[----:B------:R-:W-:Y:S02]  /*1e9f0*/  @!P3 LEA.HI.X R11, R7, R4, R52, 0x2, P0 ;  /* 0x00000004070bb211 */ /* 0x000fe400000f1434 */
[C---:B------:R-:W-:Y:S02]  /*1ea00*/  @!P2 LEA R8, P0, R6.reuse, R0, 0x2 ;  /* 0x000000000608a211 */ /* 0x040fe400078010ff */
[----:B------:R-:W-:Y:S01]  /*1ea10*/  ISETP.GE.AND P5, PT, R17, c[0x0][0x3c8], PT ;  /* 0x0000f20011007a0c */ /* 0x000fe20003fa6270 */
[----:B------:R2:W-:Y:S01]  /*1ea20*/  @!P3 ST.E.64 [R10.64], R110 ;  /* 0x0000006e0a00b985 */ /* 0x0005e2000c101b06 */
[----:B------:R-:W-:Y:S02]  /*1ea30*/  @!P2 LEA.HI.X R9, R6, R4, R53, 0x2, P0 ;  /* 0x000000040609a211 */ /* 0x000fe400000f1435 */
[----:B---3--:R-:W-:-:S02]  /*1ea40*/  @!P1 LEA R2, P0, R13, R0, 0x2 ;  /* 0x000000000d029211 */ /* 0x008fc400078010ff */
[----:B------:R-:W-:Y:S01]  /*1ea50*/  ISETP.GE.AND P4, PT, R29, c[0x0][0x3c8], PT ;  /* 0x0000f2001d007a0c */ /* 0x000fe20003f86270 */
[----:B------:R3:W-:Y:S01]  /*1ea60*/  @!P2 ST.E.64 [R8.64], R96 ;  /* 0x000000600800a985 */ /* 0x0007e2000c101b06 */
[----:B------:R-:W-:Y:S02]  /*1ea70*/  @!P1 LEA.HI.X R3, R13, R4, R54, 0x2, P0 ;  /* 0x000000040d039211 */ /* 0x000fe400000f1436 */
[----:B------:R-:W-:Y:S02]  /*1ea80*/  ISETP.GE.AND P3, PT, R28, c[0x0][0x3c8], PT ;  /* 0x0000f2001c007a0c */ /* 0x000fe40003f66270 */
[----:B------:R-:W-:Y:S01]  /*1ea90*/  ISETP.GE.AND P2, PT, R27, c[0x0][0x3c8], PT ;  /* 0x0000f2001b007a0c */ /* 0x000fe20003f46270 */
[----:B------:R5:W-:Y:S01]  /*1eaa0*/  @!P1 ST.E.64 [R2.64], R66 ;  /* 0x0000004202009985 */ /* 0x000be2000c101b06 */
[----:B------:R-:W-:-:S04]  /*1eab0*/  @!P5 LEA R12, P1, R17, R0, 0x2 ;  /* 0x00000000110cd211 */ /* 0x000fc800078210ff */
[----:B------:R-:W-:Y:S02]  /*1eac0*/  @!P5 LEA.HI.X R13, R17, R4, R56, 0x2, P1 ;  /* 0x00000004110dd211 */ /* 0x000fe400008f1438 */
[----:B------:R-:W-:Y:S02]  /*1ead0*/  ISETP.GE.AND P1, PT, R26, c[0x0][0x3c8], PT ;  /* 0x0000f2001a007a0c */ /* 0x000fe40003f26270 */
[----:B-1----:R-:W-:-:S04]  /*1eae0*/  @!P6 LEA R14, P0, R19, R0, 0x2 ;  /* 0x00000000130ee211 */ /* 0x002fc800078010ff */
[----:B------:R-:W-:Y:S02]  /*1eaf0*/  @!P6 LEA.HI.X R15, R19, R4, R55, 0x2, P0 ;  /* 0x00000004130fe211 */ /* 0x000fe400000f1437 */
[----:B--2---:R-:W-:-:S03]  /*1eb00*/  @!P4 LEA R10, P0, R29, R0, 0x2 ;  /* 0x000000001d0ac211 */ /* 0x004fc600078010ff */
[----:B------:R1:W-:Y:S01]  /*1eb10*/  @!P6 ST.E.64 [R14.64], R174 ;  /* 0x000000ae0e00e985 */ /* 0x0003e2000c101b06 */
[----:B------:R-:W-:Y:S02]  /*1eb20*/  @!P4 LEA.HI.X R11, R29, R4, R57, 0x2, P0 ;  /* 0x000000041d0bc211 */ /* 0x000fe400000f1439 */
[C---:B---3--:R-:W-:Y:S01]  /*1eb30*/  @!P3 LEA R8, P0, R28.reuse, R0, 0x2 ;  /* 0x000000001c08b211 */ /* 0x048fe200078010ff */
[----:B------:R1:W-:Y:S03]  /*1eb40*/  @!P5 ST.E.64 [R12.64], R122 ;  /* 0x0000007a0c00d985 */ /* 0x0003e6000c101b06 */
[----:B------:R-:W-:Y:S01]  /*1eb50*/  @!P3 LEA.HI.X R9, R28, R4, R58, 0x2, P0 ;  /* 0x000000041c09b211 */ /* 0x000fe200000f143a */
[----:B------:R1:W-:Y:S01]  /*1eb60*/  @!P4 ST.E.64 [R10.64], R78 ;  /* 0x0000004e0a00c985 */ /* 0x0003e2000c101b06 */
[----:B------:R-:W-:-:S03]  /*1eb70*/  @!P2 LEA R6, P0, R27, R0, 0x2 ;  /* 0x000000001b06a211 */ /* 0x000fc600078010ff */
[----:B------:R1:W-:Y:S01]  /*1eb80*/  @!P3 ST.E.64 [R8.64], R74 ;  /* 0x0000004a0800b985 */ /* 0x0003e2000c101b06 */
[----:B------:R-:W-:Y:S02]  /*1eb90*/  @!P2 LEA.HI.X R7, R27, R4, R59, 0x2, P0 ;  /* 0x000000041b07a211 */ /* 0x000fe400000f143b */
[----:B-----5:R-:W-:-:S03]  /*1eba0*/  @!P1 LEA R2, P0, R26, R0, 0x2 ;  /* 0x000000001a029211 */ /* 0x020fc600078010ff */
[----:B------:R1:W-:Y:S01]  /*1ebb0*/  @!P2 ST.E.64 [R6.64], R70 ;  /* 0x000000460600a985 */ /* 0x0003e2000c101b06 */
[----:B------:R-:W-:Y:S02]  /*1ebc0*/  @!P1 LEA.HI.X R3, R26, R4, R60, 0x2, P0 ;  /* 0x000000041a039211 */ /* 0x000fe400000f143c */
[----:B------:R-:W-:-:S03]  /*1ebd0*/  ISETP.GE.AND P0, PT, R25, c[0x0][0x3c8], PT ;  /* 0x0000f20019007a0c */ /* 0x000fc60003f06270 */
[----:B------:R1:W-:Y:S10]  /*1ebe0*/  @!P1 ST.E.64 [R2.64], R68 ;  /* 0x0000004402009985 */ /* 0x0003f4000c101b06 */
[----:B------:R-:W-:Y:S05]  /*1ebf0*/  @P0 BRA `(.L_x_752) ;  /* 0x00000cc000000947 */ /* 0x000fea0003800000 */
[----:B-1----:R-:W-:-:S04]  /*1ec00*/  LEA R2, P0, R25, R0, 0x2 ;  /* 0x0000000019027211 */ /* 0x002fc800078010ff */
[----:B------:R-:W-:-:S05]  /*1ec10*/  LEA.HI.X R3, R25, R4, R61, 0x2, P0 ;  /* 0x0000000419037211 */ /* 0x000fca00000f143d */
[----:B------:R1:W-:Y:S01]  /*1ec20*/  ST.E.64 [R2.64], R62 ;  /* 0x0000003e02007985 */ /* 0x0003e2000c101b06 */
[----:B------:R-:W-:Y:S05]  /*1ec30*/  BRA `(.L_x_752) ;  /* 0x00000c8000007947 */ /* 0x000fea0003800000 */
.L_x_737:
        /* <DEDUP_REMOVED lines=9> */
[----:B------:R-:W-:Y:S02]  /*1ecd0*/  @P0 IMAD.WIDE R8, R247, R8, c[0x0][0x508] ;  /* 0x00014200f7080625 */ /* 0x000fe400078e0208 */
[----:B------:R3:W5:Y:S04]  /*1ece0*/  @P2 LDG.E R2, [R6.64] ;  /* 0x0000000606022981 */ /* 0x000768000c1e1900 */
[----:B------:R3:W5:Y:S01]  /*1ecf0*/  @P0 LDG.E R15, [R8.64] ;  /* 0x00000006080f0981 */ /* 0x000762000c1e1900 */
[----:B--2---:R-:W-:-:S04]  /*1ed00*/  ISETP.NE.AND P1, PT, R3, RZ, PT ;  /* 0x000000ff0300720c */ /* 0x004fc80003f25270 */
[----:B------:R-:W-:Y:S01]  /*1ed10*/  SEL R19, R3, c[0x0][0x3d4], P1 ;  /* 0x0000f50003137a07 */ /* 0x000fe20000800000 */
[----:B------:R-:W-:Y:S05]  /*1ed20*/  @P0 BRA `(.L_x_758) ;  /* 0x0000004000000947 */ /* 0x000fea0003800000 */
[----:B---3--:R-:W-:Y:S05]  /*1ed30*/  @!P2 BRA `(.L_x_758) ;  /* 0x000000300000a947 */ /* 0x008fea0003800000 */
[----:B-----5:R2:W3:Y:S04]  /*1ed40*/  LDG.E R15, [R6.64] ;  /* 0x00000006060f7981 */ /* 0x0204e8000c1e1900 */
[----:B--2---:R-:W3:Y:S02]  /*1ed50*/  LDG.E R6, [R6.64+0x4] ;  /* 0x0000040606067981 */ /* 0x004ee4000c1e1900 */
[----:B---3--:R-:W-:Y:S02]  /*1ed60*/  IADD3 R15, -R15, R6, RZ ;  /* 0x000000060f0f7210 */ /* 0x008fe40007ffe1ff */
.L_x_758:
[----:B---3--:R-:W2:Y:S01]  /*1ed70*/  S2R R6, SR_TID.X ;  /* 0x0000000000067919 */ /* 0x008ea20000002100 */
[----:B------:R-:W-:Y:S01]  /*1ed80*/  SHF.R.S32.HI R3, RZ, 0x1f, R247 ;  /* 0x0000001fff037819 */ /* 0x000fe200000114f7 */
[----:B------:R-:W-:Y:S01]  /*1ed90*/  BSSY B0, `(.L_x_759) ;  /* 0x0000037000007945 */ /* 0x000fe20003800000 */
[----:B-----5:R-:W-:-:S02]  /*1eda0*/  SHF.R.S32.HI R18, RZ, 0x1f, R2 ;  /* 0x0000001fff127819 */ /* 0x020fc40000011402 */
[----:B------:R-:W-:Y:S02]  /*1edb0*/  SEL R5, R247, RZ, !P2 ;  /* 0x000000fff7057207 */ /* 0x000fe40005000000 */
[----:B------:R-:W-:Y:S02]  /*1edc0*/  SEL R22, R3, RZ, !P2 ;  /* 0x000000ff03167207 */ /* 0x000fe40005000000 */
[----:B--2---:R-:W-:-:S13]  /*1edd0*/  ISETP.GT.AND P0, PT, R6, 0x7f, PT ;  /* 0x0000007f0600780c */ /* 0x004fda0003f04270 */
[----:B------:R-:W-:Y:S05]  /*1ede0*/  @P0 BRA `(.L_x_760) ;  /* 0x0000031000000947 */ /* 0x000fea0003800000 */
[----:B------:R-:W-:Y:S01]  /*1edf0*/  IMAD R3, R15, c[0x0][0x4e8], RZ ;  /* 0x00013a000f037a24 */ /* 0x000fe200078e02ff */
[----:B------:R-:W-:-:S04]  /*1ee00*/  IADD3 R14, R242, R6, RZ ;  /* 0x00000006f20e7210 */ /* 0x000fc80007ffe0ff */
[----:B------:R-:W-:-:S13]  /*1ee10*/  ISETP.GE.AND P0, PT, R14, R3, PT ;  /* 0x000000030e00720c */ /* 0x000fda0003f06270 */
[----:B------:R-:W-:Y:S05]  /*1ee20*/  @P0 BRA `(.L_x_760) ;  /* 0x000002d000000947 */ /* 0x000fea0003800000 */
[----:B------:R-:W2:Y:S04]  /*1ee30*/  LDL R6, [R1+0x4] ;  /* 0x0000040001067983 */ /* 0x000ea80000100800 */
[----:B------:R-:W3:Y:S01]  /*1ee40*/  LDL.LU R23, [R1+0x20] ;  /* 0x0000200001177983 */ /* 0x000ee20000300800 */
[----:B------:R-:W-:Y:S01]  /*1ee50*/  IMAD.MOV.U32 R3, RZ, RZ, 0x368 ;  /* 0x00000368ff037424 */ /* 0x000fe200078e00ff */
[----:B------:R-:W-:-:S04]  /*1ee60*/  ISETP.GT.AND P2, PT, R19, 0x1, PT ;  /* 0x000000011300780c */ /* 0x000fc80003f44270 */
[----:B------:R-:W-:-:S04]  /*1ee70*/  SEL R3, R3, 0x328, P2 ;  /* 0x0000032803037807 */ /* 0x000fc80001000000 */
[----:B------:R4:W5:Y:S08]  /*1ee80*/  LDC.64 R10, c[0x0][R3+0x170] ;  /* 0x00005c00030a7b82 */ /* 0x0009700000000a00 */
[----:B------:R4:W2:Y:S08]  /*1ee90*/  LDC.64 R8, c[0x0][R3+0x168] ;  /* 0x00005a0003087b82 */ /* 0x0008b00000000a00 */
[----:B------:R4:W1:Y:S08]  /*1eea0*/  LDC.64 R16, c[0x0][R3+0x178] ;  /* 0x00005e0003107b82 */ /* 0x0008700000000a00 */
[----:B------:R4:W1:Y:S02]  /*1eeb0*/  LDC.64 R12, c[0x0][R3+0x160] ;  /* 0x00005800030c7b82 */ /* 0x0008640000000a00 */
[----:B----4-:R-:W-:-:S02]  /*1eec0*/  IMAD.MOV.U32 R3, RZ, RZ, c[0x0][0x4e8] ;  /* 0x00013a00ff037624 */ /* 0x010fc400078e00ff */
[----:B-----5:R-:W-:-:S03]  /*1eed0*/  IMAD R11, R11, R5, RZ ;  /* 0x000000050b0b7224 */ /* 0x020fc600078e02ff */
[----:B------:R-:W-:Y:S01]  /*1eee0*/  ISETP.NE.AND P0, PT, R3, 0x1, PT ;  /* 0x000000010300780c */ /* 0x000fe20003f05270 */
[----:B------:R-:W-:Y:S01]  /*1eef0*/  IMAD R11, R10, R22, R11 ;  /* 0x000000160a0b7224 */ /* 0x000fe200078e020b */
[----:B------:R-:W-:-:S11]  /*1ef00*/  MOV R3, R14 ;  /* 0x0000000e00037202 */ /* 0x000fd60000000f00 */
[----:B------:R-:W-:-:S05]  /*1ef10*/  @P0 IMAD.HI.U32 R21, R14, c[0x0][0x4ec], RZ ;  /* 0x00013b000e150a27 */ /* 0x000fca00078e00ff */
[----:B------:R-:W-:Y:S01]  /*1ef20*/  @P0 SHF.R.U32.HI R3, RZ, c[0x0][0x4f0], R21 ;  /* 0x00013c00ff030a19 */ /* 0x000fe20000011615 */
[-C--:B--2---:R-:W-:Y:S02]  /*1ef30*/  IMAD R20, R9, R6.reuse, RZ ;  /* 0x0000000609147224 */ /* 0x084fe400078e02ff */
[----:B------:R-:W-:-:S04]  /*1ef40*/  IMAD.WIDE.U32 R8, R8, R6, RZ ;  /* 0x0000000608087225 */ /* 0x000fc800078e00ff */
[----:B------:R-:W-:Y:S01]  /*1ef50*/  IMAD.WIDE.U32 R6, R10, R5, RZ ;  /* 0x000000050a067225 */ /* 0x000fe200078e00ff */
[----:B---3--:R-:W-:-:S03]  /*1ef60*/  SEL R10, R23, RZ, P2 ;  /* 0x000000ff170a7207 */ /* 0x008fc60001000000 */
[----:B------:R-:W-:Y:S01]  /*1ef70*/  IMAD.IADD R20, R9, 0x1, R20 ;  /* 0x0000000109147824 */ /* 0x000fe200078e0214 */
[----:B------:R-:W-:Y:S01]  /*1ef80*/  IADD3 R21, P1, P0, R6, R8, R2 ;  /* 0x0000000806157210 */ /* 0x000fe2000783e002 */
[----:B------:R-:W-:Y:S01]  /*1ef90*/  IMAD.MOV R6, RZ, RZ, -R3 ;  /* 0x000000ffff067224 */ /* 0x000fe200078e0a03 */
[----:B------:R-:W-:Y:S01]  /*1efa0*/  IADD3 R7, R7, R11, RZ ;  /* 0x0000000b07077210 */ /* 0x000fe20007ffe0ff */
[-C--:B-1----:R-:W-:Y:S02]  /*1efb0*/  IMAD R11, R17, R10.reuse, RZ ;  /* 0x0000000a110b7224 */ /* 0x082fe400078e02ff */
[----:B------:R-:W-:-:S04]  /*1efc0*/  IMAD.WIDE.U32 R8, R16, R10, RZ ;  /* 0x0000000a10087225 */ /* 0x000fc800078e00ff */
[----:B------:R-:W-:Y:S01]  /*1efd0*/  IMAD R6, R6, c[0x0][0x4e8], R14 ;  /* 0x00013a0006067a24 */ /* 0x000fe200078e020e */
[----:B------:R-:W-:Y:S02]  /*1efe0*/  IADD3.X R14, R7, R20, R18, P1, P0 ;  /* 0x00000014070e7210 */ /* 0x000fe40000fe0412 */
[----:B------:R-:W-:Y:S01]  /*1eff0*/  IADD3 R9, R9, R11, RZ ;  /* 0x0000000b09097210 */ /* 0x000fe20007ffe0ff */
[----:B------:R-:W-:Y:S01]  /*1f000*/  IMAD.MOV.U32 R11, RZ, RZ, c[0x0][0x4a8] ;  /* 0x00012a00ff0b7624 */ /* 0x000fe200078e00ff */
[----:B------:R-:W-:Y:S02]  /*1f010*/  IADD3 R8, P1, P0, R3, R21, R8 ;  /* 0x0000001503087210 */ /* 0x000fe4000783e008 */
[----:B------:R-:W-:Y:S01]  /*1f020*/  SHF.R.S32.HI R7, RZ, 0x1f, R3 ;  /* 0x0000001fff077819 */ /* 0x000fe20000011403 */
[----:B------:R-:W-:Y:S01]  /*1f030*/  IMAD R3, R13, R6, RZ ;  /* 0x000000060d037224 */ /* 0x000fe200078e02ff */
[----:B------:R-:W-:Y:S02]  /*1f040*/  SHF.R.S32.HI R10, RZ, 0x1f, R6 ;  /* 0x0000001fff0a7819 */ /* 0x000fe40000011406 */
[----:B------:R-:W-:-:S03]  /*1f050*/  IADD3.X R9, R7, R14, R9, P1, P0 ;  /* 0x0000000e07097210 */ /* 0x000fc60000fe0409 */
        /* <DEDUP_REMOVED lines=10> */
.L_x_760:
[----:B------:R-:W-:Y:S05]  /*1f100*/  BSYNC B0 ;  /* 0x0000000000007941 */ /* 0x000fea0003800000 */
.L_x_759:
[----:B------:R-:W-:-:S13]  /*1f110*/  ISETP.GT.AND P0, PT, R19, 0x1, PT ;  /* 0x000000011300780c */ /* 0x000fda0003f04270 */
[----:B------:R-:W-:Y:S05]  /*1f120*/  @P0 BRA `(.L_x_752) ;  /* 0x0000079000000947 */ /* 0x000fea0003800000 */
[----:B-1----:R-:W2:Y:S04]  /*1f130*/  LDL.LU R3, [R1+0x4] ;  /* 0x0000040001037983 */ /* 0x002ea80000300800 */
[----:B------:R-:W3:Y:S01]  /*1f140*/  LDL R8, [R1+0x34] ;  /* 0x0000340001087983 */ /* 0x000ee20000100800 */
[----:B------:R-:W-:-:S03]  /*1f150*/  MOV R6, c[0x0][0x4e8] ;  /* 0x00013a0000067a02 */ /* 0x000fc60000000f00 */
[----:B------:R-:W1:Y:S01]  /*1f160*/  S2R R11, SR_TID.X ;  /* 0x00000000000b7919 */ /* 0x000e620000002100 */
[----:B------:R-:W-:Y:S01]  /*1f170*/  ISETP.NE.AND P0, PT, R6, 0x1, PT ;  /* 0x000000010600780c */ /* 0x000fe20003f05270 */
[----:B------:R-:W-:Y:S01]  /*1f180*/  IMAD.WIDE.U32 R6, R2, c[0x0][0x3a0], RZ ;  /* 0x0000e80002067a25 */ /* 0x000fe200078e00ff */
[----:B--2---:R-:W-:-:S03]  /*1f190*/  MOV R10, R3 ;  /* 0x00000003000a7202 */ /* 0x004fc60000000f00 */
[----:B------:R-:W-:-:S04]  /*1f1a0*/  IMAD R3, R18, c[0x0][0x3a0], RZ ;  /* 0x0000e80012037a24 */ /* 0x000fc800078e02ff */
[----:B------:R-:W-:Y:S01]  /*1f1b0*/  IMAD R2, R2, c[0x0][0x3a4], R3 ;  /* 0x0000e90002027a24 */ /* 0x000fe200078e0203 */
[----:B---3--:R-:W-:Y:S01]  /*1f1c0*/  IADD3 R3, R8, R242, RZ ;  /* 0x000000f208037210 */ /* 0x008fe20007ffe0ff */
[----:B------:R-:W-:-:S03]  /*1f1d0*/  IMAD R8, R22, c[0x0][0x3f0], RZ ;  /* 0x0000fc0016087a24 */ /* 0x000fc600078e02ff */
[----:B------:R-:W-:Y:S01]  /*1f1e0*/  IADD3 R7, R7, R2, RZ ;  /* 0x0000000207077210 */ /* 0x000fe20007ffe0ff */
[----:B------:R-:W-:Y:S01]  /*1f1f0*/  @P0 IMAD.HI.U32 R9, R3, c[0x0][0x4ec], RZ ;  /* 0x00013b0003090a27 */ /* 0x000fe200078e00ff */
[----:B------:R-:W-:-:S03]  /*1f200*/  MOV R2, R3 ;  /* 0x0000000300027202 */ /* 0x000fc60000000f00 */
[----:B------:R-:W-:Y:S01]  /*1f210*/  IMAD.WIDE.U32 R6, R10, c[0x0][0x3e8], R6 ;  /* 0x0000fa000a067a25 */ /* 0x000fe200078e0006 */
[----:B------:R-:W-:-:S03]  /*1f220*/  @P0 SHF.R.U32.HI R2, RZ, c[0x0][0x4f0], R9 ;  /* 0x00013c00ff020a19 */ /* 0x000fc60000011609 */
[----:B------:R-:W-:Y:S01]  /*1f230*/  IMAD R7, R10, c[0x0][0x3ec], R7 ;  /* 0x0000fb000a077a24 */ /* 0x000fe200078e0207 */
[----:B-1----:R-:W-:Y:S01]  /*1f240*/  SHF.R.S32.HI R10, RZ, 0x1f, R11 ;  /* 0x0000001fff0a7819 */ /* 0x002fe2000001140b */
[C---:B------:R-:W-:Y:S01]  /*1f250*/  IMAD R9, R5.reuse, c[0x0][0x3f4], R8 ;  /* 0x0000fd0005097a24 */ /* 0x040fe200078e0208 */
[----:B------:R-:W-:Y:S01]  /*1f260*/  SHF.R.S32.HI R8, RZ, 0x1f, R2 ;  /* 0x0000001fff087819 */ /* 0x000fe20000011402 */
[----:B------:R-:W-:Y:S01]  /*1f270*/  IMAD.WIDE.U32 R6, R5, c[0x0][0x3f0], R6 ;  /* 0x0000fc0005067a25 */ /* 0x000fe200078e0006 */
[----:B------:R-:W-:Y:S02]  /*1f280*/  IADD3 R5, -R2, RZ, RZ ;  /* 0x000000ff02057210 */ /* 0x000fe40007ffe1ff */
[----:B------:R-:W-:Y:S01]  /*1f290*/  LEA.HI R10, R10, R11, RZ, 0x3 ;  /* 0x0000000b0a0a7211 */ /* 0x000fe200078f18ff */
[----:B------:R-:W-:Y:S01]  /*1f2a0*/  IMAD R8, R8, c[0x0][0x3e0], RZ ;  /* 0x0000f80008087a24 */ /* 0x000fe200078e02ff */
[----:B------:R-:W-:Y:S01]  /*1f2b0*/  IADD3 R7, R7, R9, RZ ;  /* 0x0000000907077210 */ /* 0x000fe20007ffe0ff */
[----:B------:R-:W-:Y:S01]  /*1f2c0*/  IMAD R5, R5, c[0x0][0x4e8], R3 ;  /* 0x00013a0005057a24 */ /* 0x000fe200078e0203 */
[----:B------:R-:W-:Y:S01]  /*1f2d0*/  SHF.R.S32.HI R10, RZ, 0x3, R10 ;  /* 0x00000003ff0a7819 */ /* 0x000fe2000001140a */
[----:B------:R-:W-:-:S02]  /*1f2e0*/  IMAD R8, R2, c[0x0][0x3e4], R8 ;  /* 0x0000f90002087a24 */ /* 0x000fc400078e0208 */
[----:B------:R-:W-:Y:S01]  /*1f2f0*/  IMAD.WIDE.U32 R2, R2, c[0x0][0x3e0], R6 ;  /* 0x0000f80002027a25 */ /* 0x000fe200078e0006 */
[----:B------:R-:W-:Y:S02]  /*1f300*/  SHF.R.S32.HI R6, RZ, 0x1f, R5 ;  /* 0x0000001fff067819 */ /* 0x000fe40000011405 */
[----:B------:R-:W-:Y:S02]  /*1f310*/  IADD3 R13, R10, R242, RZ ;  /* 0x000000f20a0d7210 */ /* 0x000fe40007ffe0ff */
        /* <DEDUP_REMOVED lines=9> */
.L_x_816:
[----:B------:R-:W-:Y:S05]  /*1f3b0*/  BRA.DIV ~URZ, `(.L_x_762) ;  /* 0x000023327f007947 */ /* 0x000fea000b800000 */
[----:B------:R3:W4:Y:S02]  /*1f3c0*/  SHFL.IDX PT, R2, R14, RZ, 0x181f ;  /* 0x00181fff0e027589 */ /* 0x00072400000e0000 */
.L_x_817:
        /* <DEDUP_REMOVED lines=16> */
[----:B------:R2:W-:Y:S04]  /*1f4d0*/  @!P2 ST.E.128 [R8.64], RZ ;  /* 0x000000ff0800a985 */ /* 0x0005e8000c101d06 */
[----:B------:R2:W-:Y:S04]  /*1f4e0*/  @!P1 ST.E.128 [R6.64], RZ ;  /* 0x000000ff06009985 */ /* 0x0005e8000c101d06 */
[----:B------:R2:W-:Y:S02]  /*1f4f0*/  @!P0 ST.E.128 [R2.64], RZ ;  /* 0x000000ff02008985 */ /* 0x0005e4000c101d06 */
.L_x_764:
[----:B------:R-:W-:Y:S05]  /*1f500*/  BSYNC B0 ;  /* 0x0000000000007941 */ /* 0x000fea0003800000 */
.L_x_763:
[----:B------:R-:W-:Y:S05]  /*1f510*/  BRA.DIV ~URZ, `(.L_x_765) ;  /* 0x000022427f007947 */ /* 0x000fea000b800000 */
[----:B--2---:R2:W1:Y:S04]  /*1f520*/  SHFL.IDX PT, R10, R11, 0x1, 0x181f ;  /* 0x00381f000b0a7f89 */ /* 0x00446800000e0000 */
[----:B----4-:R2:W4:Y:S02]  /*1f530*/  SHFL.IDX PT, R2, R14, 0x1, 0x181f ;  /* 0x00381f000e027f89 */ /* 0x01052400000e0000 */
.L_x_818:
        /* <DEDUP_REMOVED lines=13> */
[----:B------:R1:W-:Y:S04]  /*1f610*/  @!P2 ST.E.128 [R8.64], RZ ;  /* 0x000000ff0800a985 */ /* 0x0003e8000c101d06 */
[----:B------:R1:W-:Y:S04]  /*1f620*/  @!P1 ST.E.128 [R6.64], RZ ;  /* 0x000000ff06009985 */ /* 0x0003e8000c101d06 */
[----:B------:R1:W-:Y:S02]  /*1f630*/  @!P0 ST.E.128 [R2.64], RZ ;  /* 0x000000ff02008985 */ /* 0x0003e4000c101d06 */
.L_x_767:
[----:B------:R-:W-:Y:S05]  /*1f640*/  BSYNC B0 ;  /* 0x0000000000007941 */ /* 0x000fea0003800000 */
.L_x_766:
[----:B------:R-:W-:Y:S05]  /*1f650*/  BRA.DIV ~URZ, `(.L_x_768) ;  /* 0x000021d27f007947 */ /* 0x000fea000b800000 */
[----:B-1----:R1:W2:Y:S02]  /*1f660*/  SHFL.IDX PT, R10, R11, 0x2, 0x181f ;  /* 0x00581f000b0a7f89 */ /* 0x0022a400000e0000 */
.L_x_819:
[----:B------:R-:W-:Y:S05]  /*1f670*/  BRA.DIV ~URZ, `(.L_x_769) ;  /* 0x000022227f007947 */ /* 0x000fea000b800000 */
[----:B----4-:R4:W1:Y:S02]  /*1f680*/  SHFL.IDX PT, R2, R14, 0x2, 0x181f ;  /* 0x00581f000e027f89 */ /* 0x01086400000e0000 */
.L_x_820:
        /* <DEDUP_REMOVED lines=16> */
.L_x_771:
[----:B------:R-:W-:Y:S05]  /*1f790*/  BSYNC B0 ;  /* 0x0000000000007941 */ /* 0x000fea0003800000 */
.L_x_770:
[----:B------:R-:W-:Y:S05]  /*1f7a0*/  BRA.DIV ~URZ, `(.L_x_772) ;  /* 0x000021627f007947 */ /* 0x000fea000b800000 */
[----:B--2---:R2:W3:Y:S04]  /*1f7b0*/  SHFL.IDX PT, R10, R11, 0x3, 0x181f ;  /* 0x00781f000b0a7f89 */ /* 0x0044e800000e0000 */
[----:B-1----:R2:W1:Y:S02]  /*1f7c0*/  SHFL.IDX PT, R2, R14, 0x3, 0x181f ;  /* 0x00781f000e027f89 */ /* 0x00246400000e0000 */
.L_x_821:
        /* <DEDUP_REMOVED lines=9> */
[-C--:B---3--:R-:W-:Y:S02]  /*1f860*/  @!P2 LEA.HI.X R9, R248, R10.reuse, R16, 0x1, P5 ;  /* 0x0000000af809a211 */ /* 0x088fe400028f0c10 */
[-C--:B------:R-:W-:Y:S02]  /*1f870*/  @!P1 LEA.HI.X R7, R4, R10.reuse, R17, 0x1, P4 ;  /* 0x0000000a04079211 */ /* 0x080fe400020f0c11 */
[----:B------:R-:W-:Y:S01]  /*1f880*/  @!P0 LEA.HI.X R3, R0, R10, R15, 0x1, P3 ;  /* 0x0000000a00038211 */ /* 0x000fe200018f0c0f */
[----:B------:R1:W-:Y:S04]  /*1f890*/  @!P2 ST.E.128 [R8.64], RZ ;  /* 0x000000ff0800a985 */ /* 0x0003e8000c101d06 */
[----:B------:R1:W-:Y:S04]  /*1f8a0*/  @!P1 ST.E.128 [R6.64], RZ ;  /* 0x000000ff06009985 */ /* 0x0003e8000c101d06 */
[----:B------:R1:W-:Y:S02]  /*1f8b0*/  @!P0 ST.E.128 [R2.64], RZ ;  /* 0x000000ff02008985 */ /* 0x0003e4000c101d06 */
.L_x_752:
[----:B------:R-:W-:Y:S05]  /*1f8c0*/  BSYNC B1 ;  /* 0x0000000000017941 */ /* 0x000fea0003800000 */
.L_x_736:
[----:B--2---:R-:W2:Y:S02]  /*1f8d0*/  LDL R0, [R1+0x38] ;  /* 0x0000380001007983 */ /* 0x004ea40000100800 */
[----:B--2---:R-:W-:-:S13]  /*1f8e0*/  ISETP.NE.AND P0, PT, R0, RZ, PT ;  /* 0x000000ff0000720c */ /* 0x004fda0003f05270 */
[----:B------:R-:W-:Y:S01]  /*1f8f0*/  @P0 WARPSYNC 0xffffffff ;  /* 0xffffffff00000948 */ /* 0x000fe20003800000 */
[----:B------:R-:W-:Y:S06]  /*1f900*/  @P0 BAR.SYNC.DEFER_BLOCKING 0x5, 0x100 ;  /* 0x0144000000000b1d */ /* 0x000fec0000010000 */
[----:B------:R-:W2:Y:S04]  /*1f910*/  @P0 LDS.128 R244, [0x18100] ;  /* 0x01810000fff40984 */ /* 0x000ea80000000c00 */
[----:B------:R-:W-:Y:S06]  /*1f920*/  @P0 BAR.ARV 0x4, 0x100 ;  /* 0x0104000000000b1d */ /* 0x000fec0000002000 */
[----:B------:R-:W-:Y:S05]  /*1f930*/  @P0 BRA `(.L_x_773) ;  /* 0x00000f5000000947 */ /* 0x000fea0003800000 */
[----:B------:R-:W5:Y:S01]  /*1f940*/  S2R R0, SR_TID.X ;  /* 0x0000000000007919 */ /* 0x000f620000002100 */
[----:B-1----:R-:W-:Y:S01]  /*1f950*/  IMAD.MOV.U32 R7, RZ, RZ, RZ ;  /* 0x000000ffff077224 */ /* 0x002fe200078e00ff */
[----:B-----5:R-:W-:-:S04]  /*1f960*/  LOP3.LUT R13, R0, 0x1f, RZ, 0xc0, !PT ;  /* 0x0000001f000d7812 */ /* 0x020fc800078ec0ff */
[----:B------:R-:W-:Y:S01]  /*1f970*/  ISETP.NE.AND P6, PT, R13, 0x1f, PT ;  /* 0x0000001f0d00780c */ /* 0x000fe20003fc5270 */
[----:B------:R-:W-:Y:S10]  /*1f980*/  BRA.DIV ~URZ, `(.L_x_774) ;  /* 0x000020527f007947 */ /* 0x000ff4000b800000 */
[----:B---3--:R1:W3:Y:S02]  /*1f990*/  SHFL.IDX PT, R10, R83, RZ, 0x1f ;  /* 0x00001fff530a7589 */ /* 0x0082e400000e0000 */
.L_x_822:
[----:B------:R-:W-:Y:S05]  /*1f9a0*/  BRA.DIV ~URZ, `(.L_x_775) ;  /* 0x000020a27f007947 */ /* 0x000fea000b800000 */
[----:B------:R1:W4:Y:S02]  /*1f9b0*/  SHFL.IDX PT, R8, R83, 0x1, 0x1f ;  /* 0x00201f0053087f89 */ /* 0x00032400000e0000 */
.L_x_823:
[----:B--2---:R-:W-:Y:S02]  /*1f9c0*/  IMAD.IADD R0, R247, 0x1, R13 ;  /* 0x00000001f7007824 */ /* 0x004fe400078e020d */
[----:B------:R-:W-:-:S03]  /*1f9d0*/  IMAD.MOV.U32 R6, RZ, RZ, RZ ;  /* 0x000000ffff067224 */ /* 0x000fc600078e00ff */
[----:B------:R-:W-:-:S13]  /*1f9e0*/  ISETP.GE.OR P0, PT, R0, c[0x0][0x53c], !P6 ;  /* 0x00014f0000007a0c */ /* 0x000fda0007706670 */
[----:B----4-:R-:W-:Y:S01]  /*1f9f0*/  @!P0 MOV R2, 0x4 ;  /* 0x0000000400028802 */ /* 0x010fe20000000f00 */
[----:B------:R-:W-:-:S04]  /*1fa00*/  @!P0 IMAD.MOV.U32 R4, RZ, RZ, 0x4 ;  /* 0x00000004ff048424 */ /* 0x000fc800078e00ff */
[----:B------:R-:W-:-:S04]  /*1fa10*/  @!P0 IMAD.WIDE R4, R0, R4, c[0x0][0x580] ;  /* 0x0001600000048625 */ /* 0x000fc800078e0204 */
[----:B------:R-:W-:Y:S01]  /*1fa20*/  @!P0 IMAD.WIDE R2, R0, R2, c[0x0][0x578] ;  /* 0x00015e0000028625 */ /* 0x000fe200078e0202 */
[----:B------:R-:W2:Y:S04]  /*1fa30*/  @!P0 LDG.E R6, [R4.64] ;  /* 0x0000000604068981 */ /* 0x000ea8000c1e1900 */
[----:B------:R-:W2:Y:S01]  /*1fa40*/  @!P0 LDG.E R7, [R2.64] ;  /* 0x0000000602078981 */ /* 0x000ea2000c1e1900 */
[C---:B------:R-:W-:Y:S02]  /*1fa50*/  ISETP.GE.U32.AND P4, PT, R13.reuse, 0x10, PT ;  /* 0x000000100d00780c */ /* 0x040fe40003f86070 */
[C---:B------:R-:W-:Y:S02]  /*1fa60*/  ISETP.GE.U32.AND P3, PT, R13.reuse, 0x8, PT ;  /* 0x000000080d00780c */ /* 0x040fe40003f66070 */
[----:B------:R-:W-:-:S02]  /*1fa70*/  ISETP.GE.U32.AND P2, PT, R13, 0x4, PT ;  /* 0x000000040d00780c */ /* 0x000fc40003f46070 */
[C---:B------:R-:W-:Y:S02]  /*1fa80*/  ISETP.GE.U32.AND P1, PT, R13.reuse, 0x2, PT ;  /* 0x000000020d00780c */ /* 0x040fe40003f26070 */
[----:B------:R-:W-:Y:S02]  /*1fa90*/  ISETP.NE.AND P5, PT, R13, RZ, PT ;  /* 0x000000ff0d00720c */ /* 0x000fe40003fa5270 */
[----:B------:R-:W-:Y:S01]  /*1faa0*/  MOV R12, RZ ;  /* 0x000000ff000c7202 */ /* 0x000fe20000000f00 */
[----:B--2---:R-:W-:Y:S01]  /*1fab0*/  IMAD R4, R7, R6, RZ ;  /* 0x0000000607047224 */ /* 0x004fe200078e02ff */
[----:B------:R-:W-:Y:S07]  /*1fac0*/  BRA.DIV ~URZ, `(.L_x_776) ;  /* 0x00001ff27f007947 */ /* 0x000fee000b800000 */
[----:B------:R2:W4:Y:S02]  /*1fad0*/  SHFL.UP PT, R5, R4, 0x1, RZ ;  /* 0x0420000004057989 */ /* 0x00052400000e00ff */
.L_x_824:
[----:B----4-:R-:W-:-:S04]  /*1fae0*/  SEL R5, R5, RZ, P5 ;  /* 0x000000ff05057207 */ /* 0x010fc80002800000 */
[----:B--2---:R-:W-:Y:S01]  /*1faf0*/  IADD3 R4, R4, R5, RZ ;  /* 0x0000000504047210 */ /* 0x004fe20007ffe0ff */
[----:B------:R-:W-:Y:S05]  /*1fb00*/  BRA.DIV ~URZ, `(.L_x_777) ;  /* 0x000020027f007947 */ /* 0x000fea000b800000 */
[----:B------:R-:W2:Y:S02]  /*1fb10*/  SHFL.UP PT, R0, R4, 0x2, RZ ;  /* 0x0440000004007989 */ /* 0x000ea400000e00ff */
[----:B--2---:R-:W-:-:S05]  /*1fb20*/  SEL R0, R0, RZ, P1 ;  /* 0x000000ff00007207 */ /* 0x004fca0000800000 */
[----:B------:R-:W-:-:S05]  /*1fb30*/  IMAD.IADD R4, R4, 0x1, R0 ;  /* 0x0000000104047824 */ /* 0x000fca00078e0200 */
        /* <DEDUP_REMOVED lines=9> */
[----:B------:R2:W4:Y:S02]  /*1fbd0*/  SHFL.IDX PT, R0, R4, 0x1f, 0x1f ;  /* 0x03e01f0004007f89 */ /* 0x00052400000e0000 */
.L_x_825:
[----:B----4-:R-:W-:Y:S01]  /*1fbe0*/  IMAD R0, R0, c[0x0][0x538], RZ ;  /* 0x00014e0000007a24 */ /* 0x010fe200078e02ff */
[----:B------:R-:W-:Y:S04]  /*1fbf0*/  BSSY B1, `(.L_x_778) ;  /* 0x00000c4000017945 */ /* 0x000fe80003800000 */
[----:B------:R-:W-:-:S04]  /*1fc00*/  IADD3 R8, R0, R8, RZ ;  /* 0x0000000800087210 */ /* 0x000fc80007ffe0ff */
[----:B---3--:R-:W-:-:S13]  /*1fc10*/  ISETP.GT.AND P0, PT, R8, R10, PT ;  /* 0x0000000a0800720c */ /* 0x008fda0003f04270 */
[----:B------:R-:W-:Y:S05]  /*1fc20*/  @P0 BRA `(.L_x_779) ;  /* 0x0000024000000947 */ /* 0x000fea0003800000 */
.L_x_783:
[----:B------:R-:W-:-:S04]  /*1fc30*/  IADD3 R0, R247, 0x1f, RZ ;  /* 0x0000001ff7007810 */ /* 0x000fc80007ffe0ff */
[----:B------:R-:W-:-:S13]  /*1fc40*/  ISETP.GE.AND P0, PT, R0, c[0x0][0x53c], PT ;  /* 0x00014f0000007a0c */ /* 0x000fda0003f06270 */
[----:B------:R-:W-:Y:S05]  /*1fc50*/  @P0 BRA `(.L_x_780) ;  /* 0x00000b9000000947 */ /* 0x000fea0003800000 */
[----:B------:R-:W-:Y:S01]  /*1fc60*/  MOV R247, R0 ;  /* 0x0000000000f77202 */ /* 0x000fe20000000f00 */
[----:B------:R-:W-:-:S03]  /*1fc70*/  CS2R R6, SRZ ;  /* 0x0000000000067805 */ /* 0x000fc6000001ff00 */
[----:B------:R-:W-:-:S04]  /*1fc80*/  IADD3 R0, R247, R13, RZ ;  /* 0x0000000df7007210 */ /* 0x000fc80007ffe0ff */
[----:B------:R-:W-:-:S13]  /*1fc90*/  ISETP.GE.OR P0, PT, R0, c[0x0][0x53c], !P6 ;  /* 0x00014f0000007a0c */ /* 0x000fda0007706670 */
[----:B--2---:R-:W-:Y:S02]  /*1fca0*/  @!P0 MOV R4, 0x4 ;  /* 0x0000000400048802 */ /* 0x004fe40000000f00 */
[----:B------:R-:W-:-:S03]  /*1fcb0*/  @!P0 MOV R2, 0x4 ;  /* 0x0000000400028802 */ /* 0x000fc60000000f00 */
[----:B------:R-:W-:-:S04]  /*1fcc0*/  @!P0 IMAD.WIDE R4, R0, R4, c[0x0][0x580] ;  /* 0x0001600000048625 */ /* 0x000fc800078e0204 */
[----:B------:R-:W-:Y:S01]  /*1fcd0*/  @!P0 IMAD.WIDE R2, R0, R2, c[0x0][0x578] ;  /* 0x00015e0000028625 */ /* 0x000fe200078e0202 */
[----:B------:R-:W2:Y:S04]  /*1fce0*/  @!P0 LDG.E R6, [R4.64] ;  /* 0x0000000604068981 */ /* 0x000ea8000c1e1900 */
[----:B------:R-:W2:Y:S02]  /*1fcf0*/  @!P0 LDG.E R7, [R2.64] ;  /* 0x0000000602078981 */ /* 0x000ea4000c1e1900 */
[----:B--2---:R-:W-:Y:S01]  /*1fd00*/  IMAD R0, R7, R6, RZ ;  /* 0x0000000607007224 */ /* 0x004fe200078e02ff */
[----:B------:R-:W-:Y:S05]  /*1fd10*/  BRA.DIV ~URZ, `(.L_x_781) ;  /* 0x00001fe27f007947 */ /* 0x000fea000b800000 */
[----:B------:R2:W3:Y:S02]  /*1fd20*/  SHFL.UP PT, R2, R0, 0x1, RZ ;  /* 0x0420000000027989 */ /* 0x0004e400000e00ff */
.L_x_826:
[----:B---3--:R-:W-:-:S04]  /*1fd30*/  SEL R2, R2, RZ, P5 ;  /* 0x000000ff02027207 */ /* 0x008fc80002800000 */
        /* <DEDUP_REMOVED lines=14> */
[----:B------:R2:W3:Y:S02]  /*1fe20*/  SHFL.IDX PT, R0, R4, 0x1f, 0x1f ;  /* 0x03e01f0004007f89 */ /* 0x0004e400000e0000 */
.L_x_827:
[----:B---3--:R-:W-:-:S05]  /*1fe30*/  IMAD R0, R0, c[0x0][0x538], RZ ;  /* 0x00014e0000007a24 */ /* 0x008fca00078e02ff */
[----:B------:R-:W-:-:S04]  /*1fe40*/  IADD3 R8, R0, R8, RZ ;  /* 0x0000000800087210 */ /* 0x000fc80007ffe0ff */
[----:B------:R-:W-:-:S13]  /*1fe50*/  ISETP.GT.AND P0, PT, R8, R10, PT ;  /* 0x0000000a0800720c */ /* 0x000fda0003f04270 */
[----:B-12---:R-:W-:Y:S05]  /*1fe60*/  @!P0 BRA `(.L_x_783) ;  /* 0xfffffdc000008947 */ /* 0x006fea000383ffff */
.L_x_779:
[----:B------:R-:W-:-:S05]  /*1fe70*/  IADD3 R8, -R0, R8, RZ ;  /* 0x0000000800087210 */ /* 0x000fca0007ffe1ff */
[----:B------:R-:W-:-:S05]  /*1fe80*/  IMAD R0, R4, c[0x0][0x538], R8 ;  /* 0x00014e0004007a24 */ /* 0x000fca00078e0208 */
[----:B------:R-:W-:Y:S01]  /*1fe90*/  ISETP.GT.AND P0, PT, R0, R10, PT ;  /* 0x0000000a0000720c */ /* 0x000fe20003f04270 */
[----:B------:R-:W-:-:S12]  /*1fea0*/  BRA.DIV ~URZ, `(.L_x_784) ;  /* 0x000020727f007947 */ /* 0x000fd8000b800000 */
[----:B------:R-:W-:-:S04]  /*1feb0*/  VOTE.ANY R11, PT, !P0 ;  /* 0x00000000000b7806 */ /* 0x000fc800040e0100 */
.L_x_828:
[----:B------:R-:W3:Y:S02]  /*1fec0*/  POPC R0, R11 ;  /* 0x0000000b00007309 */ /* 0x000ee40000000000 */
[----:B---3--:R-:W-:Y:S01]  /*1fed0*/  IADD3 R247, R0, R247, RZ ;  /* 0x000000f700f77210 */ /* 0x008fe20007ffe0ff */
[----:B------:R-:W-:Y:S05]  /*1fee0*/  BRA.DIV ~URZ, `(.L_x_785) ;  /* 0x000020827f007947 */ /* 0x000fea000b800000 */
[----:B------:R3:W4:Y:S04]  /*1fef0*/  SHFL.IDX PT, R6, R6, R0, 0x1f ;  /* 0x00001f0006067589 */ /* 0x00072800000e0000 */
[----:B------:R3:W1:Y:S02]  /*1ff00*/  SHFL.IDX PT, R7, R7, R0, 0x1f ;  /* 0x00001f0007077589 */ /* 0x00066400000e0000 */
.L_x_829:
[----:B------:R-:W-:Y:S01]  /*1ff10*/  ISETP.NE.AND P0, PT, R11, RZ, PT ;  /* 0x000000ff0b00720c */ /* 0x000fe20003f05270 */
[----:B------:R-:W-:-:S12]  /*1ff20*/  BSSY B0, `(.L_x_786) ;  /* 0x0000005000007945 */ /* 0x000fd80003800000 */
[----:B------:R-:W-:Y:S05]  /*1ff30*/  @!P0 BRA `(.L_x_787) ;  /* 0x0000003000008947 */ /* 0x000fea0003800000 */
[----:B---3--:R-:W-:Y:S01]  /*1ff40*/  IADD3 R0, R0, -0x1, RZ ;  /* 0xffffffff00007810 */ /* 0x008fe20007ffe0ff */
[----:B------:R-:W-:Y:S05]  /*1ff50*/  BRA.DIV ~URZ, `(.L_x_788) ;  /* 0x000020e27f007947 */ /* 0x000fea000b800000 */
[----:B------:R3:W2:Y:S02]  /*1ff60*/  SHFL.IDX PT, R12, R4, R0, 0x1f ;  /* 0x00001f00040c7589 */ /* 0x0006a400000e0000 */
.L_x_787:
[----:B------:R-:W-:Y:S05]  /*1ff70*/  BSYNC B0 ;  /* 0x0000000000007941 */ /* 0x000fea0003800000 */
.L_x_786:
[----:B-1----:R-:W-:Y:S01]  /*1ff80*/  ISETP.NE.AND P0, PT, R7, 0x1, PT ;  /* 0x000000010700780c */ /* 0x002fe20003f05270 */
[----:B--2---:R-:W-:Y:S01]  /*1ff90*/  IMAD R244, R12, c[0x0][0x538], R8 ;  /* 0x00014e000cf47a24 */ /* 0x004fe200078e0208 */
[----:B------:R-:W-:Y:S04]  /*1ffa0*/  BSSY B0, `(.L_x_789) ;  /* 0x0000081000007945 */ /* 0x000fe80003800000 */
[----:B------:R-:W-:-:S07]  /*1ffb0*/  IADD3 R3, -R244, R10, RZ ;  /* 0x0000000af4037210 */ /* 0x000fce0007ffe1ff */
[----:B------:R-:W-:Y:S05]  /*1ffc0*/  @!P0 BRA `(.L_x_790) ;  /* 0x000003e000008947 */ /* 0x000fea0003800000 */
[-C--:B----4-:R-:W-:Y:S01]  /*1ffd0*/  IABS R2, R6.reuse ;  /* 0x0000000600027213 */ /* 0x090fe20000000000 */
[----:B------:R-:W-:Y:S01]  /*1ffe0*/  IMAD.MOV.U32 R8, RZ, RZ, RZ ;  /* 0x000000ffff087224 */ /* 0x000fe200078e00ff */
[----:B------:R-:W-:Y:S02]  /*1fff0*/  IABS R10, R6 ;  /* 0x00000006000a7213 */ /* 0x000fe40000000000 */
[----:B---3--:R-:W1:Y:S08]  /*20000*/  I2F.RP R0, R2 ;  /* 0x0000000200007306 */ /* 0x008e700000209400 */
[----:B-1----:R-:W1:Y:S02]  /*20010*/  MUFU.RCP R0, R0 ;  /* 0x0000000000007308 */ /* 0x002e640000001000 */
[----:B-1----:R-:W-:-:S06]  /*20020*/  IADD3 R0, R0, 0xffffffe, RZ ;  /* 0x0ffffffe00007810 */ /* 0x002fcc0007ffe0ff */
[----:B------:R-:W1:Y:S02]  /*20030*/  F2I.FTZ.U32.TRUNC.NTZ R9, R0 ;  /* 0x0000000000097305 */ /* 0x000e64000021f000 */
[----:B-1----:R-:W-:Y:S01]  /*20040*/  IMAD.MOV R4, RZ, RZ, -R9 ;  /* 0x000000ffff047224 */ /* 0x002fe200078e0a09 */
[----:B------:R-:W-:-:S03]  /*20050*/  IABS R0, R7 ;  /* 0x0000000700007213 */ /* 0x000fc60000000000 */
[----:B------:R-:W-:Y:S02]  /*20060*/  IMAD.MOV.U32 R5, RZ, RZ, R4 ;  /* 0x000000ffff057224 */ /* 0x000fe400078e0004 */
[----:B------:R-:W-:Y:S01]  /*20070*/  IMAD.MOV.U32 R4, RZ, RZ, R0 ;  /* 0x000000ffff047224 */ /* 0x000fe200078e0000 */
[----:B------:R-:W-:Y:S01]  /*20080*/  IABS R0, R3 ;  /* 0x0000000300007213 */ /* 0x000fe20000000000 */
[----:B------:R-:W-:Y:S02]  /*20090*/  IMAD R5, R5, R2, RZ ;  /* 0x0000000205057224 */ /* 0x000fe400078e02ff */
[----:B------:R-:W1:Y:S02]  /*200a0*/  I2F.RP R11, R4 ;  /* 0x00000004000b7306 */ /* 0x000e640000209400 */
[----:B------:R-:W-:Y:S01]  /*200b0*/  IMAD.HI.U32 R9, R9, R5, R8 ;  /* 0x0000000509097227 */ /* 0x000fe200078e0008 */
[----:B------:R-:W-:-:S03]  /*200c0*/  MOV R5, R0 ;  /* 0x0000000000057202 */ /* 0x000fc60000000f00 */
[----:B------:R-:W-:-:S04]  /*200d0*/  IMAD.MOV R0, RZ, RZ, -R10 ;  /* 0x000000ffff007224 */ /* 0x000fc800078e0a0a */
[----:B------:R-:W-:Y:S02]  /*200e0*/  IMAD.MOV.U32 R8, RZ, RZ, R0 ;  /* 0x000000ffff087224 */ /* 0x000fe400078e0000 */
[----:B------:R-:W-:-:S04]  /*200f0*/  IMAD.HI.U32 R0, R9, R5, RZ ;  /* 0x0000000509007227 */ /* 0x000fc800078e00ff */
[----:B------:R-:W-:Y:S02]  /*20100*/  IMAD R5, R0, R8, R5 ;  /* 0x0000000800057224 */ /* 0x000fe400078e0205 */
[----:B-1----:R-:W1:Y:S03]  /*20110*/  MUFU.RCP R8, R11 ;  /* 0x0000000b00087308 */ /* 0x002e660000001000 */
[----:B------:R-:W-:Y:S02]  /*20120*/  ISETP.GT.U32.AND P0, PT, R2, R5, PT ;  /* 0x000000050200720c */ /* 0x000fe40003f04070 */
[----:B-1----:R-:W-:-:S11]  /*20130*/  IADD3 R8, R8, 0xffffffe, RZ ;  /* 0x0ffffffe08087810 */ /* 0x002fd60007ffe0ff */
[----:B------:R-:W-:Y:S01]  /*20140*/  @!P0 IMAD.IADD R5, R5, 0x1, -R2 ;  /* 0x0000000105058824 */ /* 0x000fe200078e0a02 */
[----:B------:R-:W-:Y:S01]  /*20150*/  @!P0 IADD3 R0, R0, 0x1, RZ ;  /* 0x0000000100008810 */ /* 0x000fe20007ffe0ff */
[----:B------:R-:W1:Y:S01]  /*20160*/  F2I.FTZ.U32.TRUNC.NTZ R9, R8 ;  /* 0x0000000800097305 */ /* 0x000e62000021f000 */
[----:B------:R-:W-:Y:S02]  /*20170*/  ISETP.NE.AND P0, PT, R6, RZ, PT ;  /* 0x000000ff0600720c */ /* 0x000fe40003f05270 */
[----:B------:R-:W-:Y:S02]  /*20180*/  ISETP.GE.U32.AND P2, PT, R5, R2, PT ;  /* 0x000000020500720c */ /* 0x000fe40003f46070 */
[----:B------:R-:W-:-:S04]  /*20190*/  LOP3.LUT R2, R3, R6, RZ, 0x3c, !PT ;  /* 0x0000000603027212 */ /* 0x000fc800078e3cff */
[----:B------:R-:W-:-:S07]  /*201a0*/  ISETP.GE.AND P1, PT, R2, RZ, PT ;  /* 0x000000ff0200720c */ /* 0x000fce0003f26270 */
[----:B------:R-:W-:Y:S02]  /*201b0*/  @P2 IADD3 R0, R0, 0x1, RZ ;  /* 0x0000000100002810 */ /* 0x000fe40007ffe0ff */
[----:B-1----:R-:W-:Y:S02]  /*201c0*/  IADD3 R2, RZ, -R9, RZ ;  /* 0x80000009ff027210 */ /* 0x002fe40007ffe0ff */
[----:B------:R-:W-:Y:S02]  /*201d0*/  MOV R8, RZ ;  /* 0x000000ff00087202 */ /* 0x000fe40000000f00 */
[----:B------:R-:W-:Y:S01]  /*201e0*/  @!P1 IMAD.MOV R0, RZ, RZ, -R0 ;  /* 0x000000ffff009224 */ /* 0x000fe200078e0a00 */
[----:B------:R-:W-:Y:S01]  /*201f0*/  @!P0 LOP3.LUT R0, RZ, R6, RZ, 0x33, !PT ;  /* 0x00000006ff008212 */ /* 0x000fe200078e33ff */
[----:B------:R-:W-:Y:S01]  /*20200*/  IMAD.MOV.U32 R5, RZ, RZ, R2 ;  /* 0x000000ffff057224 */ /* 0x000fe200078e0002 */
[----:B------:R-:W-:Y:S02]  /*20210*/  IABS R2, R7 ;  /* 0x0000000700027213 */ /* 0x000fe40000000000 */
[----:B------:R-:W-:Y:S01]  /*20220*/  IABS R11, R0 ;  /* 0x00000000000b7213 */ /* 0x000fe20000000000 */
[----:B------:R-:W-:-:S02]  /*20230*/  IMAD R5, R5, R4, RZ ;  /* 0x0000000405057224 */ /* 0x000fc400078e02ff */
        /* <DEDUP_REMOVED lines=10> */
[----:B------:R-:W-:Y:S01]  /*202e0*/  ISETP.GE.U32.AND P2, PT, R5, R4, PT ;  /* 0x000000040500720c */ /* 0x000fe20003f46070 */
[----:B------:R-:W-:Y:S01]  /*202f0*/  IMAD.MOV R5, RZ, RZ, -R0 ;  /* 0x000000ffff057224 */ /* 0x000fe200078e0a00 */
        /* <DEDUP_REMOVED lines=11> */
.L_x_790:
[----:B---3--:R-:W-:-:S04]  /*203b0*/  IMAD.MOV.U32 R4, RZ, RZ, 0x4 ;  /* 0x00000004ff047424 */ /* 0x008fc800078e00ff */
[----:B------:R-:W-:-:S05]  /*203c0*/  IMAD.WIDE R4, R247, R4, c[0x0][0x590] ;  /* 0x00016400f7047625 */ /* 0x000fca00078e0204 */
[----:B------:R1:W2:Y:S01]  /*203d0*/  LDG.E R7, [R4.64] ;  /* 0x0000000604077981 */ /* 0x0002a2000c1e1900 */
[----:B------:R-:W-:Y:S01]  /*203e0*/  IABS R2, R3 ;  /* 0x0000000300027213 */ /* 0x000fe20000000000 */
[----:B-1----:R-:W-:Y:S02]  /*203f0*/  IMAD.MOV.U32 R4, RZ, RZ, RZ ;  /* 0x000000ffff047224 */ /* 0x002fe400078e00ff */
[----:B--2-4-:R-:W-:-:S05]  /*20400*/  IMAD R11, R7, R6, RZ ;  /* 0x00000006070b7224 */ /* 0x014fca00078e02ff */
        /* <DEDUP_REMOVED lines=8> */
[----:B------:R-:W-:-:S04]  /*20490*/  IMAD R0, R0, R8, RZ ;  /* 0x0000000800007224 */ /* 0x000fc800078e02ff */
[----:B------:R-:W-:-:S04]  /*204a0*/  IMAD.HI.U32 R0, R5, R0, R4 ;  /* 0x0000000005007227 */ /* 0x000fc800078e0004 */
[----:B------:R-:W-:Y:S02]  /*204b0*/  IMAD.MOV R4, RZ, RZ, -R9 ;  /* 0x000000ffff047224 */ /* 0x000fe400078e0a09 */
[----:B------:R-:W-:-:S04]  /*204c0*/  IMAD.HI.U32 R0, R0, R2, RZ ;  /* 0x0000000200007227 */ /* 0x000fc800078e00ff */
[----:B------:R-:W-:-:S05]  /*204d0*/  IMAD R2, R0, R4, R2 ;  /* 0x0000000400027224 */ /* 0x000fca00078e0202 */
[----:B------:R-:W-:-:S13]  /*204e0*/  ISETP.GT.U32.AND P0, PT, R8, R2, PT ;  /* 0x000000020800720c */ /* 0x000fda0003f04070 */
[-C--:B------:R-:W-:Y:S02]  /*204f0*/  @!P0 IADD3 R2, R2, -R8.reuse, RZ ;  /* 0x8000000802028210 */ /* 0x080fe40007ffe0ff */
[----:B------:R-:W-:Y:S02]  /*20500*/  @!P0 IADD3 R0, R0, 0x1, RZ ;  /* 0x0000000100008810 */ /* 0x000fe40007ffe0ff */
[----:B------:R-:W-:Y:S01]  /*20510*/  ISETP.GE.U32.AND P2, PT, R2, R8, PT ;  /* 0x000000080200720c */ /* 0x000fe20003f46070 */
[----:B------:R-:W-:Y:S01]  /*20520*/  IMAD.MOV.U32 R8, RZ, RZ, RZ ;  /* 0x000000ffff087224 */ /* 0x000fe200078e00ff */
[----:B------:R-:W-:Y:S02]  /*20530*/  LOP3.LUT R2, R3, R11, RZ, 0x3c, !PT ;  /* 0x0000000b03027212 */ /* 0x000fe400078e3cff */
[----:B------:R-:W-:Y:S02]  /*20540*/  ISETP.NE.AND P0, PT, R11, RZ, PT ;  /* 0x000000ff0b00720c */ /* 0x000fe40003f05270 */
[----:B------:R-:W-:-:S07]  /*20550*/  ISETP.GE.AND P1, PT, R2, RZ, PT ;  /* 0x000000ff0200720c */ /* 0x000fce0003f26270 */
[----:B------:R-:W-:-:S05]  /*20560*/  @P2 IADD3 R0, R0, 0x1, RZ ;  /* 0x0000000100002810 */ /* 0x000fca0007ffe0ff */
[----:B------:R-:W-:-:S04]  /*20570*/  IMAD.MOV.U32 R2, RZ, RZ, R0 ;  /* 0x000000ffff027224 */ /* 0x000fc800078e0000 */
[----:B------:R-:W-:Y:S01]  /*20580*/  @!P1 IMAD.MOV R2, RZ, RZ, -R2 ;  /* 0x000000ffff029224 */ /* 0x000fe200078e0a02 */
[----:B------:R-:W-:-:S05]  /*20590*/  @!P0 LOP3.LUT R2, RZ, R11, RZ, 0x33, !PT ;  /* 0x0000000bff028212 */ /* 0x000fca00078e33ff */
[----:B------:R-:W-:Y:S02]  /*205a0*/  IMAD R10, R7, R2, RZ ;  /* 0x00000002070a7224 */ /* 0x000fe400078e02ff */
[----:B------:R-:W-:-:S03]  /*205b0*/  IMAD.MOV R2, RZ, RZ, -R2 ;  /* 0x000000ffff027224 */ /* 0x000fc600078e0a02 */
[----:B------:R-:W-:-:S04]  /*205c0*/  IADD3 R0, -R10, c[0x0][0x538], RZ ;  /* 0x00014e000a007a10 */ /* 0x000fc80007ffe1ff */
[----:B------:R-:W-:-:S04]  /*205d0*/  IMNMX R0, R7, R0, PT ;  /* 0x0000000007007217 */ /* 0x000fc80003800200 */
[----:B------:R-:W-:-:S04]  /*205e0*/  IABS R4, R0 ;  /* 0x0000000000047213 */ /* 0x000fc80000000000 */
[----:B------:R-:W1:Y:S08]  /*205f0*/  I2F.RP R5, R4 ;  /* 0x0000000400057306 */ /* 0x000e700000209400 */
[----:B-1----:R-:W1:Y:S02]  /*20600*/  MUFU.RCP R5, R5 ;  /* 0x0000000500057308 */ /* 0x002e640000001000 */
[----:B-1----:R-:W-:-:S06]  /*20610*/  IADD3 R5, R5, 0xffffffe, RZ ;  /* 0x0ffffffe05057810 */ /* 0x002fcc0007ffe0ff */
[----:B------:R-:W1:Y:S02]  /*20620*/  F2I.FTZ.U32.TRUNC.NTZ R9, R5 ;  /* 0x0000000500097305 */ /* 0x000e64000021f000 */
[----:B-1----:R-:W-:Y:S02]  /*20630*/  IMAD.MOV R7, RZ, RZ, -R9 ;  /* 0x000000ffff077224 */ /* 0x002fe400078e0a09 */
[----:B------:R-:W-:-:S03]  /*20640*/  IMAD R5, R11, R2, R3 ;  /* 0x000000020b057224 */ /* 0x000fc600078e0203 */
[----:B------:R-:W-:Y:S02]  /*20650*/  MOV R2, R7 ;  /* 0x0000000700027202 */ /* 0x000fe40000000f00 */
[----:B------:R-:W-:Y:S02]  /*20660*/  IABS R7, R0 ;  /* 0x0000000000077213 */ /* 0x000fe40000000000 */
[----:B------:R-:W-:Y:S01]  /*20670*/  IABS R3, R5 ;  /* 0x0000000500037213 */ /* 0x000fe20000000000 */
[----:B------:R-:W-:-:S04]  /*20680*/  IMAD R2, R2, R4, RZ ;  /* 0x0000000402027224 */ /* 0x000fc800078e02ff */
[----:B------:R-:W-:-:S04]  /*20690*/  IMAD.HI.U32 R8, R9, R2, R8 ;  /* 0x0000000209087227 */ /* 0x000fc800078e0008 */
[----:B------:R-:W-:-:S04]  /*206a0*/  IMAD.MOV R2, RZ, RZ, -R7 ;  /* 0x000000ffff027224 */ /* 0x000fc800078e0a07 */
        /* <DEDUP_REMOVED lines=16> */
.L_x_791:
[----:B------:R-:W-:Y:S05]  /*207b0*/  BSYNC B0 ;  /* 0x0000000000007941 */ /* 0x000fea0003800000 */
.L_x_789:
[----:B------:R-:W-:-:S04]  /*207c0*/  LOP3.LUT R2, RZ, R2, RZ, 0x33, !PT ;  /* 0x00000002ff027212 */ /* 0x000fc800078e33ff */
[----:B------:R-:W-:Y:S01]  /*207d0*/  IADD3 R245, R2, R6, RZ ;  /* 0x0000000602f57210 */ /* 0x000fe20007ffe0ff */
[----:B------:R-:W-:Y:S05]  /*207e0*/  BRA `(.L_x_792) ;  /* 0x0000004000007947 */ /* 0x000fea0003800000 */
.L_x_780:
[----:B------:R-:W-:Y:S01]  /*207f0*/  IMAD.MOV.U32 R244, RZ, RZ, R10 ;  /* 0x000000fffff47224 */ /* 0x000fe200078e000a */
[----:B------:R-:W-:Y:S01]  /*20800*/  MOV R246, RZ ;  /* 0x000000ff00f67202 */ /* 0x000fe20000000f00 */
[----:B------:R-:W-:Y:S01]  /*20810*/  IMAD.MOV.U32 R245, RZ, RZ, RZ ;  /* 0x000000fffff57224 */ /* 0x000fe200078e00ff */
[----:B------:R-:W-:Y:S02]  /*20820*/  MOV R247, c[0x0][0x53c] ;  /* 0x00014f0000f77a02 */ /* 0x000fe40000000f00 */
.L_x_792:
[----:B------:R-:W-:Y:S05]  /*20830*/  BSYNC B1 ;  /* 0x0000000000017941 */ /* 0x000fea0003800000 */
.L_x_778:
[----:B------:R-:W-:Y:S01]  /*20840*/  WARPSYNC 0xffffffff ;  /* 0xffffffff00007948 */ /* 0x000fe20003800000 */
[----:B------:R-:W-:Y:S01]  /*20850*/  BAR.SYNC.DEFER_BLOCKING 0x4, 0x100 ;  /* 0x0104000000007b1d */ /* 0x000fe20000010000 */
[----:B------:R-:W-:-:S13]  /*20860*/  ISETP.NE.AND P0, PT, R13, RZ, PT ;  /* 0x000000ff0d00720c */ /* 0x000fda0003f05270 */
[----:B------:R3:W-:Y:S04]  /*20870*/  @!P0 STS.128 [0x18100], R244 ;  /* 0x018100f4ff008388 */ /* 0x0007e80000000c00 */
[----:B------:R-:W-:Y:S06]  /*20880*/  BAR.ARV 0x5, 0x100 ;  /* 0x0144000000007b1d */ /* 0x000fec0000002000 */
.L_x_773:
[----:B--2---:R-:W-:-:S13]  /*20890*/  ISETP.GE.AND P0, PT, R247, c[0x0][0x53c], PT ;  /* 0x00014f00f7007a0c */ /* 0x004fda0003f06270 */
[----:B-1-34-:R-:W-:Y:S01]  /*208a0*/  @P0 CALL.REL.NOINC `(.L_x_793) ;  /* 0x0000001000000944 */ /* 0x01afe20003c00000 */
[----:B------:R-:W-:Y:S05]  /*208b0*/  BRA `(.L_x_794) ;  /* 0xfffe108000007947 */ /* 0x000fea000383ffff */
.L_x_793:
[----:B------:R-:W-:Y:S05]  /*208c0*/  EXIT ;  /* 0x000000000000794d */ /* 0x000fea0003800000 */
.L_x_574:
[----:B------:R-:W-:Y:S01]  /*208d0*/  IMAD.MOV.U32 R0, RZ, RZ, R4 ;  /* 0x000000ffff007224 */ /* 0x000fe200078e0004 */
[----:B------:R-:W-:Y:S02]  /*208e0*/  MOV R2, 0x1 ;  /* 0x0000000100027802 */ /* 0x000fe40000000f00 */
[----:B------:R-:W-:Y:S02]  /*208f0*/  MOV R3, 0x20910 ;  /* 0x0002091000037802 */ /* 0x000fe40000000f00 */
[----:B--2---:R-:W-:Y:S05]  /*20900*/  CALL.REL.NOINC `($__internal_14_$__cuda_sm70_shflsync_up_p) ;  /* 0x0000184000007944 */ /* 0x004fea0003c00000 */
[----:B------:R-:W-:Y:S01]  /*20910*/  MOV R0, R5 ;  /* 0x0000000500007202 */ /* 0x000fe20000000f00 */
[----:B------:R-:W-:Y:S05]  /*20920*/  BRA `(.L_x_795) ;  /* 0xfffdfb3000007947 */ /* 0x000fea000383ffff */
.L_x_575:
[----:B------:R-:W-:Y:S01]  /*20930*/  IMAD.MOV.U32 R0, RZ, RZ, R4 ;  /* 0x000000ffff007224 */ /* 0x000fe200078e0004 */
[----:B------:R-:W-:Y:S02]  /*20940*/  MOV R2, 0x2 ;  /* 0x0000000200027802 */ /* 0x000fe40000000f00 */
[----:B------:R-:W-:Y:S02]  /*20950*/  MOV R3, 0x20970 ;  /* 0x0002097000037802 */ /* 0x000fe40000000f00 */
[----:B--2---:R-:W-:Y:S05]  /*20960*/  CALL.REL.NOINC `($__internal_14_$__cuda_sm70_shflsync_up_p) ;  /* 0x000017e000007944 */ /* 0x004fea0003c00000 */
[----:B------:R-:W-:Y:S02]  /*20970*/  SEL R5, R5, RZ, P4 ;  /* 0x000000ff05057207 */ /* 0x000fe40002000000 */
[----:B------:R-:W-:Y:S02]  /*20980*/  MOV R2, 0x4 ;  /* 0x0000000400027802 */ /* 0x000fe40000000f00 */
[----:B------:R-:W-:Y:S01]  /*20990*/  MOV R3, 0x209d0 ;  /* 0x000209d000037802 */ /* 0x000fe20000000f00 */
[----:B------:R-:W-:-:S04]  /*209a0*/  IMAD.IADD R4, R4, 0x1, R5 ;  /* 0x0000000104047824 */ /* 0x000fc800078e0205 */
[----:B------:R-:W-:Y:S02]  /*209b0*/  IMAD.MOV.U32 R0, RZ, RZ, R4 ;  /* 0x000000ffff007224 */ /* 0x000fe400078e0004 */
[----:B------:R-:W-:Y:S05]  /*209c0*/  CALL.REL.NOINC `($__internal_14_$__cuda_sm70_shflsync_up_p) ;  /* 0x0000178000007944 */ /* 0x000fea0003c00000 */
        /* <DEDUP_REMOVED lines=15> */
[----:B------:R-:W-:Y:S02]  /*20ac0*/  IMAD.IADD R4, R4, 0x1, R5 ;  /* 0x0000000104047824 */ /* 0x000fe400078e0205 */
[----:B------:R-:W-:Y:S02]  /*20ad0*/  IMAD.MOV.U32 R5, RZ, RZ, 0x1f ;  /* 0x0000001fff057424 */ /* 0x000fe400078e00ff */
[----:B------:R-:W-:Y:S02]  /*20ae0*/  IMAD.MOV.U32 R9, RZ, RZ, R4 ;  /* 0x000000ffff097224 */ /* 0x000fe400078e0004 */
[----:B------:R-:W-:Y:S05]  /*20af0*/  CALL.REL.NOINC `($__internal_13_$__cuda_sm70_shflsync_idx_p) ;  /* 0x0000160000007944 */ /* 0x000fea0003c00000 */
[----:B------:R-:W-:Y:S01]  /*20b00*/  MOV R0, R5 ;  /* 0x0000000500007202 */ /* 0x000fe20000000f00 */
[----:B------:R-:W-:Y:S05]  /*20b10*/  BRA `(.L_x_796) ;  /* 0xfffdfa4000007947 */ /* 0x000fea000383ffff */
.L_x_577:
[----:B------:R-:W-:Y:S02]  /*20b20*/  SEL R0, RZ, 0x1, P0 ;  /* 0x00000001ff007807 */ /* 0x000fe40000000000 */
[----:B------:R-:W-:-:S02]  /*20b30*/  MOV R2, 0x20b50 ;  /* 0x00020b5000027802 */ /* 0x000fc40000000f00 */
[----:B--2---:R-:W-:Y:S05]  /*20b40*/  CALL.REL.NOINC `($__internal_15_$__cuda_sm70_votesync_ballot) ;  /* 0x0000167000007944 */ /* 0x004fea0003c00000 */
[----:B------:R-:W-:Y:S01]  /*20b50*/  MOV R7, R0 ;  /* 0x0000000000077202 */ /* 0x000fe20000000f00 */
[----:B------:R-:W-:Y:S05]  /*20b60*/  BRA `(.L_x_797) ;  /* 0xfffdfa8000007947 */ /* 0x000fea000383ffff */
.L_x_578:
[----:B------:R-:W-:Y:S01]  /*20b70*/  IMAD.MOV.U32 R9, RZ, RZ, R10 ;  /* 0x000000ffff097224 */ /* 0x000fe200078e000a */
[----:B------:R-:W-:Y:S01]  /*20b80*/  MOV R5, R0 ;  /* 0x0000000000057202 */ /* 0x000fe20000000f00 */
[----:B------:R-:W-:Y:S01]  /*20b90*/  IMAD.MOV.U32 R3, RZ, RZ, 0x1f ;  /* 0x0000001fff037424 */ /* 0x000fe200078e00ff */
[----:B------:R-:W-:-:S02]  /*20ba0*/  MOV R2, 0x20bc0 ;  /* 0x00020bc000027802 */ /* 0x000fc40000000f00 */
[----:B------:R-:W-:Y:S05]  /*20bb0*/  CALL.REL.NOINC `($__internal_13_$__cuda_sm70_shflsync_idx_p) ;  /* 0x0000154000007944 */ /* 0x000fea0003c00000 */
[----:B------:R-:W-:Y:S01]  /*20bc0*/  IMAD.MOV.U32 R245, RZ, RZ, R5 ;  /* 0x000000fffff57224 */ /* 0x000fe200078e0005 */
[----:B------:R-:W-:Y:S01]  /*20bd0*/  MOV R9, R8 ;  /* 0x0000000800097202 */ /* 0x000fe20000000f00 */
[----:B------:R-:W-:Y:S01]  /*20be0*/  IMAD.MOV.U32 R6, RZ, RZ, RZ ;  /* 0x000000ffff067224 */ /* 0x000fe200078e00ff */
[----:B------:R-:W-:Y:S01]  /*20bf0*/  MOV R5, R0 ;  /* 0x0000000000057202 */ /* 0x000fe20000000f00 */
[----:B------:R-:W-:Y:S01]  /*20c00*/  IMAD.MOV.U32 R3, RZ, RZ, 0x1f ;  /* 0x0000001fff037424 */ /* 0x000fe200078e00ff */
[----:B------:R-:W-:-:S02]  /*20c10*/  MOV R2, 0x20c30 ;  /* 0x00020c3000027802 */ /* 0x000fc40000000f00 */
[----:B------:R-:W-:Y:S05]  /*20c20*/  CALL.REL.NOINC `($__internal_13_$__cuda_sm70_shflsync_idx_p) ;  /* 0x000014d000007944 */ /* 0x000fea0003c00000 */
[----:B------:R-:W-:Y:S01]  /*20c30*/  MOV R10, R5 ;  /* 0x00000005000a7202 */ /* 0x000fe20000000f00 */
[----:B------:R-:W-:Y:S05]  /*20c40*/  BRA `(.L_x_798) ;  /* 0xfffdfa0000007947 */ /* 0x000fea000383ffff */
.L_x_581:
[----:B------:R-:W-:Y:S01]  /*20c50*/  IMAD.MOV.U32 R9, RZ, RZ, R4 ;  /* 0x000000ffff097224 */ /* 0x000fe200078e0004 */
[----:B------:R-:W-:-:S02]  /*20c60*/  MOV R3, 0x1f ;  /* 0x0000001f00037802 */ /* 0x000fc40000000f00 */
[----:B------:R-:W-:Y:S02]  /*20c70*/  MOV R2, 0x20c90 ;  /* 0x00020c9000027802 */ /* 0x000fe40000000f00 */
[----:B-123--:R-:W-:Y:S05]  /*20c80*/  CALL.REL.NOINC `($__internal_13_$__cuda_sm70_shflsync_idx_p) ;  /* 0x0000147000007944 */ /* 0x00efea0003c00000 */
[----:B------:R-:W-:Y:S01]  /*20c90*/  MOV R6, R5 ;  /* 0x0000000500067202 */ /* 0x000fe20000000f00 */
[----:B------:R-:W-:Y:S05]  /*20ca0*/  BRA `(.L_x_580) ;  /* 0xfffdfa0000007947 */ /* 0x000fea000383ffff */
.L_x_636:
[----:B-1----:R-:W-:Y:S01]  /*20cb0*/  IMAD.MOV.U32 R9, RZ, RZ, R12 ;  /* 0x000000ffff097224 */ /* 0x002fe200078e000c */
[----:B------:R-:W-:Y:S01]  /*20cc0*/  MOV R5, RZ ;  /* 0x000000ff00057202 */ /* 0x000fe20000000f00 */
[----:B------:R-:W-:Y:S01]  /*20cd0*/  IMAD.MOV.U32 R3, RZ, RZ, 0x181f ;  /* 0x0000181fff037424 */ /* 0x000fe200078e00ff */
[----:B------:R-:W-:Y:S02]  /*20ce0*/  MOV R2, 0x20d00 ;  /* 0x00020d0000027802 */ /* 0x000fe40000000f00 */
[----:B-----5:R-:W-:Y:S05]  /*20cf0*/  CALL.REL.NOINC `($__internal_13_$__cuda_sm70_shflsync_idx_p) ;  /* 0x0000140000007944 */ /* 0x020fea0003c00000 */
[----:B------:R-:W-:Y:S01]  /*20d00*/  MOV R10, R5 ;  /* 0x00000005000a7202 */ /* 0x000fe20000000f00 */
[----:B------:R-:W-:Y:S05]  /*20d10*/  BRA `(.L_x_799) ;  /* 0xfffe770000007947 */ /* 0x000fea000383ffff */
.L_x_637:
[----:B------:R-:W-:Y:S01]  /*20d20*/  IMAD.MOV.U32 R9, RZ, RZ, R15 ;  /* 0x000000ffff097224 */ /* 0x000fe200078e000f */
[----:B------:R-:W-:Y:S01]  /*20d30*/  MOV R5, RZ ;  /* 0x000000ff00057202 */ /* 0x000fe20000000f00 */
[----:B------:R-:W-:Y:S01]  /*20d40*/  IMAD.MOV.U32 R3, RZ, RZ, 0x181f ;  /* 0x0000181fff037424 */ /* 0x000fe200078e00ff */
[----:B------:R-:W-:Y:S02]  /*20d50*/  MOV R2, 0x20d70 ;  /* 0x00020d7000027802 */ /* 0x000fe40000000f00 */
[----:B-12--5:R-:W-:Y:S05]  /*20d60*/  CALL.REL.NOINC `($__internal_13_$__cuda_sm70_shflsync_idx_p) ;  /* 0x0000139000007944 */ /* 0x026fea0003c00000 */
[----:B------:R-:W-:Y:S01]  /*20d70*/  MOV R0, R5 ;  /* 0x0000000500007202 */ /* 0x000fe20000000f00 */
[----:B------:R-:W-:Y:S05]  /*20d80*/  BRA `(.L_x_800) ;  /* 0xfffe76b000007947 */ /* 0x000fea000383ffff */
.L_x_640:
[----:B--2---:R-:W-:Y:S01]  /*20d90*/  IMAD.MOV.U32 R9, RZ, RZ, R12 ;  /* 0x000000ffff097224 */ /* 0x004fe200078e000c */
[----:B------:R-:W-:Y:S01]  /*20da0*/  MOV R5, 0x1 ;  /* 0x0000000100057802 */ /* 0x000fe20000000f00 */
[----:B------:R-:W-:Y:S01]  /*20db0*/  IMAD.MOV.U32 R3, RZ, RZ, 0x181f ;  /* 0x0000181fff037424 */ /* 0x000fe200078e00ff */
[----:B------:R-:W-:-:S02]  /*20dc0*/  MOV R2, 0x20de0 ;  /* 0x00020de000027802 */ /* 0x000fc40000000f00 */
[----:B-1-345:R-:W-:Y:S05]  /*20dd0*/  CALL.REL.NOINC `($__internal_13_$__cuda_sm70_shflsync_idx_p) ;  /* 0x0000132000007944 */ /* 0x03afea0003c00000 */
[----:B------:R-:W-:Y:S01]  /*20de0*/  IMAD.MOV.U32 R10, RZ, RZ, R5 ;  /* 0x000000ffff0a7224 */ /* 0x000fe200078e0005 */
[----:B------:R-:W-:Y:S01]  /*20df0*/  MOV R5, 0x1 ;  /* 0x0000000100057802 */ /* 0x000fe20000000f00 */
[----:B------:R-:W-:Y:S01]  /*20e00*/  IMAD.MOV.U32 R9, RZ, RZ, R15 ;  /* 0x000000ffff097224 */ /* 0x000fe200078e000f */
[----:B------:R-:W-:-:S02]  /*20e10*/  MOV R3, 0x181f ;  /* 0x0000181f00037802 */ /* 0x000fc40000000f00 */
[----:B------:R-:W-:Y:S02]  /*20e20*/  MOV R2, 0x20e40 ;  /* 0x00020e4000027802 */ /* 0x000fe40000000f00 */
[----:B------:R-:W-:Y:S05]  /*20e30*/  CALL.REL.NOINC `($__internal_13_$__cuda_sm70_shflsync_idx_p) ;  /* 0x000012c000007944 */ /* 0x000fea0003c00000 */
[----:B------:R-:W-:Y:S01]  /*20e40*/  MOV R0, R5 ;  /* 0x0000000500007202 */ /* 0x000fe20000000f00 */
[----:B------:R-:W-:Y:S05]  /*20e50*/  BRA `(.L_x_801) ;  /* 0xfffe776000007947 */ /* 0x000fea000383ffff */
.L_x_643:
[----:B-1----:R-:W-:Y:S01]  /*20e60*/  IMAD.MOV.U32 R9, RZ, RZ, R12 ;  /* 0x000000ffff097224 */ /* 0x002fe200078e000c */
[----:B------:R-:W-:Y:S01]  /*20e70*/  MOV R5, 0x2 ;  /* 0x0000000200057802 */ /* 0x000fe20000000f00 */
[----:B------:R-:W-:Y:S01]  /*20e80*/  IMAD.MOV.U32 R3, RZ, RZ, 0x181f ;  /* 0x0000181fff037424 */ /* 0x000fe200078e00ff */
[----:B------:R-:W-:Y:S02]  /*20e90*/  MOV R2, 0x20eb0 ;  /* 0x00020eb000027802 */ /* 0x000fe40000000f00 */
[----:B--2345:R-:W-:Y:S05]  /*20ea0*/  CALL.REL.NOINC `($__internal_13_$__cuda_sm70_shflsync_idx_p) ;  /* 0x0000125000007944 */ /* 0x03cfea0003c00000 */
[----:B------:R-:W-:Y:S01]  /*20eb0*/  MOV R10, R5 ;  /* 0x00000005000a7202 */ /* 0x000fe20000000f00 */
[----:B------:R-:W-:Y:S05]  /*20ec0*/  BRA `(.L_x_802) ;  /* 0xfffe784000007947 */ /* 0x000fea000383ffff */
.L_x_644:
[----:B------:R-:W-:Y:S01]  /*20ed0*/  IMAD.MOV.U32 R9, RZ, RZ, R15 ;  /* 0x000000ffff097224 */ /* 0x000fe200078e000f */
[----:B------:R-:W-:Y:S01]  /*20ee0*/  MOV R5, 0x2 ;  /* 0x0000000200057802 */ /* 0x000fe20000000f00 */
[----:B------:R-:W-:Y:S01]  /*20ef0*/  IMAD.MOV.U32 R3, RZ, RZ, 0x181f ;  /* 0x0000181fff037424 */ /* 0x000fe200078e00ff */
[----:B------:R-:W-:Y:S02]  /*20f00*/  MOV R2, 0x20f20 ;  /* 0x00020f2000027802 */ /* 0x000fe40000000f00 */
[----:B-12345:R-:W-:Y:S05]  /*20f10*/  CALL.REL.NOINC `($__internal_13_$__cuda_sm70_shflsync_idx_p) ;  /* 0x000011e000007944 */ /* 0x03efea0003c00000 */
[----:B------:R-:W-:Y:S01]  /*20f20*/  MOV R0, R5 ;  /* 0x0000000500007202 */ /* 0x000fe20000000f00 */
[----:B------:R-:W-:Y:S05]  /*20f30*/  BRA `(.L_x_803) ;  /* 0xfffe77f000007947 */ /* 0x000fea000383ffff */
.L_x_647:
[----:B-1----:R-:W-:Y:S01]  /*20f40*/  IMAD.MOV.U32 R9, RZ, RZ, R12 ;  /* 0x000000ffff097224 */ /* 0x002fe200078e000c */
[----:B------:R-:W-:Y:S01]  /*20f50*/  MOV R5, 0x3 ;  /* 0x0000000300057802 */ /* 0x000fe20000000f00 */
[----:B------:R-:W-:Y:S01]  /*20f60*/  IMAD.MOV.U32 R3, RZ, RZ, 0x181f ;  /* 0x0000181fff037424 */ /* 0x000fe200078e00ff */
[----:B------:R-:W-:-:S02]  /*20f70*/  MOV R2, 0x20f90 ;  /* 0x00020f9000027802 */ /* 0x000fc40000000f00 */
[----:B--2345:R-:W-:Y:S05]  /*20f80*/  CALL.REL.NOINC `($__internal_13_$__cuda_sm70_shflsync_idx_p) ;  /* 0x0000117000007944 */ /* 0x03cfea0003c00000 */
        /* <DEDUP_REMOVED lines=8> */
.L_x_732:
[----:B------:R-:W-:Y:S01]  /*21010*/  IMAD.MOV.U32 R2, RZ, RZ, R233 ;  /* 0x000000ffff027224 */ /* 0x000fe200078e00e9 */
[----:B------:R-:W-:Y:S02]  /*21020*/  MOV R5, 0x2 ;  /* 0x0000000200057802 */ /* 0x000fe40000000f00 */
[----:B------:R-:W-:Y:S02]  /*21030*/  MOV R3, 0x21050 ;  /* 0x0002105000037802 */ /* 0x000fe40000000f00 */
[----:B------:R-:W-:Y:S05]  /*21040*/  CALL.REL.NOINC `($__internal_12_$__cuda_sm70_shflsync_bfly_p) ;  /* 0x0000106000007944 */ /* 0x000fea0003c00000 */
[----:B------:R-:W-:Y:S01]  /*21050*/  MOV R0, R5 ;  /* 0x0000000500007202 */ /* 0x000fe20000000f00 */
[----:B------:R-:W-:Y:S05]  /*21060*/  BRA `(.L_x_805) ;  /* 0xffffab5000007947 */ /* 0x000fea000383ffff */
.L_x_733:
[----:B------:R-:W-:Y:S01]  /*21070*/  IMAD.MOV.U32 R2, RZ, RZ, R0 ;  /* 0x000000ffff027224 */ /* 0x000fe200078e0000 */
[----:B------:R-:W-:Y:S02]  /*21080*/  MOV R5, 0x1 ;  /* 0x0000000100057802 */ /* 0x000fe40000000f00 */
[----:B------:R-:W-:Y:S02]  /*21090*/  MOV R3, 0x210b0 ;  /* 0x000210b000037802 */ /* 0x000fe40000000f00 */
[----:B-1----:R-:W-:Y:S05]  /*210a0*/  CALL.REL.NOINC `($__internal_12_$__cuda_sm70_shflsync_bfly_p) ;  /* 0x0000100000007944 */ /* 0x002fea0003c00000 */
[----:B------:R-:W-:Y:S01]  /*210b0*/  FADD.FTZ R0, R0, R5 ;  /* 0x0000000500007221 */ /* 0x000fe20000010000 */
[----:B------:R-:W-:Y:S02]  /*210c0*/  MOV R2, R234 ;  /* 0x000000ea00027202 */ /* 0x000fe40000000f00 */
[----:B------:R-:W-:-:S02]  /*210d0*/  MOV R5, 0x2 ;  /* 0x0000000200057802 */ /* 0x000fc40000000f00 */
[----:B------:R-:W-:Y:S02]  /*210e0*/  MOV R3, 0x21100 ;  /* 0x0002110000037802 */ /* 0x000fe40000000f00 */
[----:B------:R-:W-:Y:S05]  /*210f0*/  CALL.REL.NOINC `($__internal_12_$__cuda_sm70_shflsync_bfly_p) ;  /* 0x00000fb000007944 */ /* 0x000fea0003c00000 */
[----:B------:R-:W-:Y:S01]  /*21100*/  FADD.FTZ R4, R234, R5 ;  /* 0x00000005ea047221 */ /* 0x000fe20000010000 */
[----:B------:R-:W-:Y:S02]  /*21110*/  MOV R5, 0x1 ;  /* 0x0000000100057802 */ /* 0x000fe40000000f00 */
[----:B------:R-:W-:Y:S02]  /*21120*/  MOV R3, 0x21150 ;  /* 0x0002115000037802 */ /* 0x000fe40000000f00 */
[----:B------:R-:W-:Y:S02]  /*21130*/  MOV R2, R4 ;  /* 0x0000000400027202 */ /* 0x000fe40000000f00 */
[----:B------:R-:W-:Y:S05]  /*21140*/  CALL.REL.NOINC `($__internal_12_$__cuda_sm70_shflsync_bfly_p) ;  /* 0x00000f6000007944 */ /* 0x000fea0003c00000 */
[----:B------:R-:W-:Y:S01]  /*21150*/  MOV R3, R5 ;  /* 0x0000000500037202 */ /* 0x000fe20000000f00 */
[----:B------:R-:W-:Y:S05]  /*21160*/  BRA `(.L_x_806) ;  /* 0xffffaac000007947 */ /* 0x000fea000383ffff */
.L_x_740:
[----:B-1-34-:R-:W-:Y:S01]  /*21170*/  IMAD.MOV.U32 R9, RZ, RZ, R13 ;  /* 0x000000ffff097224 */ /* 0x01afe200078e000d */
[----:B------:R-:W-:Y:S01]  /*21180*/  MOV R5, RZ ;  /* 0x000000ff00057202 */ /* 0x000fe20000000f00 */
[----:B------:R-:W-:Y:S01]  /*21190*/  IMAD.MOV.U32 R3, RZ, RZ, 0x181f ;  /* 0x0000181fff037424 */ /* 0x000fe200078e00ff */
[----:B------:R-:W-:Y:S02]  /*211a0*/  MOV R2, 0x211c0 ;  /* 0x000211c000027802 */ /* 0x000fe40000000f00 */
[----:B------:R-:W-:Y:S05]  /*211b0*/  CALL.REL.NOINC `($__internal_13_$__cuda_sm70_shflsync_idx_p) ;  /* 0x00000f4000007944 */ /* 0x000fea0003c00000 */
[----:B------:R-:W-:Y:S01]  /*211c0*/  MOV R7, R5 ;  /* 0x0000000500077202 */ /* 0x000fe20000000f00 */
[----:B------:R-:W-:Y:S05]  /*211d0*/  BRA `(.L_x_807) ;  /* 0xffffc37000007947 */ /* 0x000fea000383ffff */
.L_x_741:
[----:B------:R-:W-:Y:S01]  /*211e0*/  IMAD.MOV.U32 R9, RZ, RZ, R14 ;  /* 0x000000ffff097224 */ /* 0x000fe200078e000e */
[----:B------:R-:W-:Y:S01]  /*211f0*/  MOV R5, RZ ;  /* 0x000000ff00057202 */ /* 0x000fe20000000f00 */
[----:B------:R-:W-:Y:S01]  /*21200*/  IMAD.MOV.U32 R3, RZ, RZ, 0x181f ;  /* 0x0000181fff037424 */ /* 0x000fe200078e00ff */
[----:B------:R-:W-:-:S02]  /*21210*/  MOV R2, 0x21230 ;  /* 0x0002123000027802 */ /* 0x000fc40000000f00 */
[----:B-12---:R-:W-:Y:S05]  /*21220*/  CALL.REL.NOINC `($__internal_13_$__cuda_sm70_shflsync_idx_p) ;  /* 0x00000ed000007944 */ /* 0x006fea0003c00000 */
[----:B------:R-:W-:Y:S01]  /*21230*/  MOV R2, R5 ;  /* 0x0000000500027202 */ /* 0x000fe20000000f00 */
[----:B------:R-:W-:Y:S05]  /*21240*/  BRA `(.L_x_808) ;  /* 0xffffc32000007947 */ /* 0x000fea000383ffff */
.L_x_744:
[----:B--2---:R-:W-:Y:S01]  /*21250*/  IMAD.MOV.U32 R9, RZ, RZ, R13 ;  /* 0x000000ffff097224 */ /* 0x004fe200078e000d */
[----:B------:R-:W-:Y:S01]  /*21260*/  MOV R5, 0x1 ;  /* 0x0000000100057802 */ /* 0x000fe20000000f00 */
[----:B------:R-:W-:Y:S01]  /*21270*/  IMAD.MOV.U32 R3, RZ, RZ, 0x181f ;  /* 0x0000181fff037424 */ /* 0x000fe200078e00ff */
[----:B----4-:R-:W-:-:S02]  /*21280*/  MOV R2, 0x212a0 ;  /* 0x000212a000027802 */ /* 0x010fc40000000f00 */
[----:B-1-3--:R-:W-:Y:S05]  /*21290*/  CALL.REL.NOINC `($__internal_13_$__cuda_sm70_shflsync_idx_p) ;  /* 0x00000e6000007944 */ /* 0x00afea0003c00000 */
        /* <DEDUP_REMOVED lines=8> */
.L_x_747:
[----:B-1----:R-:W-:Y:S01]  /*21320*/  IMAD.MOV.U32 R9, RZ, RZ, R13 ;  /* 0x000000ffff097224 */ /* 0x002fe200078e000d */
[----:B------:R-:W-:Y:S01]  /*21330*/  MOV R5, 0x2 ;  /* 0x0000000200057802 */ /* 0x000fe20000000f00 */
[----:B------:R-:W-:Y:S01]  /*21340*/  IMAD.MOV.U32 R3, RZ, RZ, 0x181f ;  /* 0x0000181fff037424 */ /* 0x000fe200078e00ff */
[----:B----4-:R-:W-:Y:S02]  /*21350*/  MOV R2, 0x21370 ;  /* 0x0002137000027802 */ /* 0x010fe40000000f00 */
[----:B--23--:R-:W-:Y:S05]  /*21360*/  CALL.REL.NOINC `($__internal_13_$__cuda_sm70_shflsync_idx_p) ;  /* 0x00000d9000007944 */ /* 0x00cfea0003c00000 */
[----:B------:R-:W-:Y:S01]  /*21370*/  MOV R7, R5 ;  /* 0x0000000500077202 */ /* 0x000fe20000000f00 */
[----:B------:R-:W-:Y:S05]  /*21380*/  BRA `(.L_x_810) ;  /* 0xffffc47000007947 */ /* 0x000fea000383ffff */
.L_x_748:
[----:B------:R-:W-:Y:S01]  /*21390*/  IMAD.MOV.U32 R9, RZ, RZ, R14 ;  /* 0x000000ffff097224 */ /* 0x000fe200078e000e */
[----:B------:R-:W-:Y:S01]  /*213a0*/  MOV R5, 0x2 ;  /* 0x0000000200057802 */ /* 0x000fe20000000f00 */
[----:B------:R-:W-:Y:S01]  /*213b0*/  IMAD.MOV.U32 R3, RZ, RZ, 0x181f ;  /* 0x0000181fff037424 */ /* 0x000fe200078e00ff */
[----:B----4-:R-:W-:Y:S02]  /*213c0*/  MOV R2, 0x213e0 ;  /* 0x000213e000027802 */ /* 0x010fe40000000f00 */
[----:B-123--:R-:W-:Y:S05]  /*213d0*/  CALL.REL.NOINC `($__internal_13_$__cuda_sm70_shflsync_idx_p) ;  /* 0x00000d2000007944 */ /* 0x00efea0003c00000 */
[----:B------:R-:W-:Y:S01]  /*213e0*/  MOV R2, R5 ;  /* 0x0000000500027202 */ /* 0x000fe20000000f00 */
[----:B------:R-:W-:Y:S05]  /*213f0*/  BRA `(.L_x_811) ;  /* 0xffffc42000007947 */ /* 0x000fea000383ffff */
.L_x_751:
[----:B-1----:R-:W-:Y:S01]  /*21400*/  IMAD.MOV.U32 R9, RZ, RZ, R13 ;  /* 0x000000ffff097224 */ /* 0x002fe200078e000d */
[----:B------:R-:W-:Y:S01]  /*21410*/  MOV R5, 0x3 ;  /* 0x0000000300057802 */ /* 0x000fe20000000f00 */
[----:B------:R-:W-:Y:S01]  /*21420*/  IMAD.MOV.U32 R3, RZ, RZ, 0x181f ;  /* 0x0000181fff037424 */ /* 0x000fe200078e00ff */
[----:B------:R-:W-:-:S02]  /*21430*/  MOV R2, 0x21450 ;  /* 0x0002145000027802 */ /* 0x000fc40000000f00 */
[----:B--234-:R-:W-:Y:S05]  /*21440*/  CALL.REL.NOINC `($__internal_13_$__cuda_sm70_shflsync_idx_p) ;  /* 0x00000cb000007944 */ /* 0x01cfea0003c00000 */
        /* <DEDUP_REMOVED lines=8> */
.L_x_753:
[----:B------:R-:W-:Y:S01]  /*214d0*/  IMAD.MOV.U32 R9, RZ, RZ, R36 ;  /* 0x000000ffff097224 */ /* 0x000fe200078e0024 */
[----:B------:R-:W-:Y:S01]  /*214e0*/  MOV R5, RZ ;  /* 0x000000ff00057202 */ /* 0x000fe20000000f00 */
[----:B------:R-:W-:Y:S01]  /*214f0*/  IMAD.MOV.U32 R3, RZ, RZ, 0x1c1f ;  /* 0x00001c1fff037424 */ /* 0x000fe200078e00ff */
[----:B------:R-:W-:Y:S02]  /*21500*/  MOV R2, 0x21520 ;  /* 0x0002152000027802 */ /* 0x000fe40000000f00 */
[----:B-1----:R-:W-:Y:S05]  /*21510*/  CALL.REL.NOINC `($__internal_13_$__cuda_sm70_shflsync_idx_p) ;  /* 0x00000be000007944 */ /* 0x002fea0003c00000 */
[----:B------:R-:W-:Y:S01]  /*21520*/  MOV R4, R5 ;  /* 0x0000000500047202 */ /* 0x000fe20000000f00 */
[----:B------:R-:W-:Y:S05]  /*21530*/  BRA `(.L_x_813) ;  /* 0xffffc75000007947 */ /* 0x000fea000383ffff */
.L_x_754:
[----:B------:R-:W-:Y:S01]  /*21540*/  IMAD.MOV.U32 R9, RZ, RZ, R38 ;  /* 0x000000ffff097224 */ /* 0x000fe200078e0026 */
[----:B------:R-:W-:Y:S01]  /*21550*/  MOV R5, RZ ;  /* 0x000000ff00057202 */ /* 0x000fe20000000f00 */
[----:B------:R-:W-:Y:S01]  /*21560*/  IMAD.MOV.U32 R3, RZ, RZ, 0x1c1f ;  /* 0x00001c1fff037424 */ /* 0x000fe200078e00ff */
[----:B------:R-:W-:Y:S02]  /*21570*/  MOV R2, 0x21590 ;  /* 0x0002159000027802 */ /* 0x000fe40000000f00 */
[----:B-123--:R-:W-:Y:S05]  /*21580*/  CALL.REL.NOINC `($__internal_13_$__cuda_sm70_shflsync_idx_p) ;  /* 0x00000b7000007944 */ /* 0x00efea0003c00000 */
[----:B------:R-:W-:Y:S01]  /*21590*/  MOV R0, R5 ;  /* 0x0000000500007202 */ /* 0x000fe20000000f00 */
[----:B------:R-:W-:Y:S05]  /*215a0*/  BRA `(.L_x_814) ;  /* 0xffffc70000007947 */ /* 0x000fea000383ffff */
.L_x_757:
[----:B------:R-:W-:Y:S01]  /*215b0*/  IMAD.MOV.U32 R9, RZ, RZ, R36 ;  /* 0x000000ffff097224 */ /* 0x000fe200078e0024 */
[----:B------:R-:W-:Y:S01]  /*215c0*/  MOV R5, 0x1 ;  /* 0x0000000100057802 */ /* 0x000fe20000000f00 */
[----:B---3--:R-:W-:Y:S01]  /*215d0*/  IMAD.MOV.U32 R3, RZ, RZ, 0x1c1f ;  /* 0x00001c1fff037424 */ /* 0x008fe200078e00ff */
[----:B------:R-:W-:-:S02]  /*215e0*/  MOV R2, 0x21600 ;  /* 0x0002160000027802 */ /* 0x000fc40000000f00 */
[----:B--2-4-:R-:W-:Y:S05]  /*215f0*/  CALL.REL.NOINC `($__internal_13_$__cuda_sm70_shflsync_idx_p) ;  /* 0x00000b0000007944 */ /* 0x014fea0003c00000 */
        /* <DEDUP_REMOVED lines=8> */
.L_x_761:
[----:B------:R-:W-:Y:S01]  /*21680*/  IMAD.MOV.U32 R9, RZ, RZ, R11 ;  /* 0x000000ffff097224 */ /* 0x000fe200078e000b */
[----:B------:R-:W-:Y:S01]  /*21690*/  MOV R5, RZ ;  /* 0x000000ff00057202 */ /* 0x000fe20000000f00 */
[----:B------:R-:W-:Y:S01]  /*216a0*/  IMAD.MOV.U32 R3, RZ, RZ, 0x181f ;  /* 0x0000181fff037424 */ /* 0x000fe200078e00ff */
[----:B------:R-:W-:Y:S02]  /*216b0*/  MOV R2, 0x216d0 ;  /* 0x000216d000027802 */ /* 0x000fe40000000f00 */
[----:B------:R-:W-:Y:S05]  /*216c0*/  CALL.REL.NOINC `($__internal_13_$__cuda_sm70_shflsync_idx_p) ;  /* 0x00000a3000007944 */ /* 0x000fea0003c00000 */
[----:B------:R-:W-:Y:S01]  /*216d0*/  MOV R10, R5 ;  /* 0x00000005000a7202 */ /* 0x000fe20000000f00 */
[----:B------:R-:W-:Y:S05]  /*216e0*/  BRA `(.L_x_816) ;  /* 0xffffdcc000007947 */ /* 0x000fea000383ffff */
.L_x_762:
[----:B------:R-:W-:Y:S01]  /*216f0*/  IMAD.MOV.U32 R9, RZ, RZ, R14 ;  /* 0x000000ffff097224 */ /* 0x000fe200078e000e */
[----:B------:R-:W-:Y:S01]  /*21700*/  MOV R5, RZ ;  /* 0x000000ff00057202 */ /* 0x000fe20000000f00 */
[----:B------:R-:W-:Y:S01]  /*21710*/  IMAD.MOV.U32 R3, RZ, RZ, 0x181f ;  /* 0x0000181fff037424 */ /* 0x000fe200078e00ff */
[----:B------:R-:W-:Y:S02]  /*21720*/  MOV R2, 0x21740 ;  /* 0x0002174000027802 */ /* 0x000fe40000000f00 */
[----:B-12---:R-:W-:Y:S05]  /*21730*/  CALL.REL.NOINC `($__internal_13_$__cuda_sm70_shflsync_idx_p) ;  /* 0x000009c000007944 */ /* 0x006fea0003c00000 */
[----:B------:R-:W-:Y:S01]  /*21740*/  MOV R2, R5 ;  /* 0x0000000500027202 */ /* 0x000fe20000000f00 */
[----:B------:R-:W-:Y:S05]  /*21750*/  BRA `(.L_x_817) ;  /* 0xffffdc7000007947 */ /* 0x000fea000383ffff */
.L_x_765:
        /* <DEDUP_REMOVED lines=13> */
.L_x_768:
[----:B-1----:R-:W-:Y:S01]  /*21830*/  IMAD.MOV.U32 R9, RZ, RZ, R11 ;  /* 0x000000ffff097224 */ /* 0x002fe200078e000b */
[----:B------:R-:W-:Y:S01]  /*21840*/  MOV R5, 0x2 ;  /* 0x0000000200057802 */ /* 0x000fe20000000f00 */
[----:B------:R-:W-:Y:S01]  /*21850*/  IMAD.MOV.U32 R3, RZ, RZ, 0x181f ;  /* 0x0000181fff037424 */ /* 0x000fe200078e00ff */
[----:B----4-:R-:W-:Y:S02]  /*21860*/  MOV R2, 0x21880 ;  /* 0x0002188000027802 */ /* 0x010fe40000000f00 */
[----:B--23--:R-:W-:Y:S05]  /*21870*/  CALL.REL.NOINC `($__internal_13_$__cuda_sm70_shflsync_idx_p) ;  /* 0x0000088000007944 */ /* 0x00cfea0003c00000 */
[----:B------:R-:W-:Y:S01]  /*21880*/  MOV R10, R5 ;  /* 0x00000005000a7202 */ /* 0x000fe20000000f00 */
[----:B------:R-:W-:Y:S05]  /*21890*/  BRA `(.L_x_819) ;  /* 0xffffddd000007947 */ /* 0x000fea000383ffff */
.L_x_769:
[----:B------:R-:W-:Y:S01]  /*218a0*/  IMAD.MOV.U32 R9, RZ, RZ, R14 ;  /* 0x000000ffff097224 */ /* 0x000fe200078e000e */
[----:B------:R-:W-:Y:S01]  /*218b0*/  MOV R5, 0x2 ;  /* 0x0000000200057802 */ /* 0x000fe20000000f00 */
[----:B------:R-:W-:Y:S01]  /*218c0*/  IMAD.MOV.U32 R3, RZ, RZ, 0x181f ;  /* 0x0000181fff037424 */ /* 0x000fe200078e00ff */
[----:B----4-:R-:W-:Y:S02]  /*218d0*/  MOV R2, 0x218f0 ;  /* 0x000218f000027802 */ /* 0x010fe40000000f00 */
[----:B-123--:R-:W-:Y:S05]  /*218e0*/  CALL.REL.NOINC `($__internal_13_$__cuda_sm70_shflsync_idx_p) ;  /* 0x0000081000007944 */ /* 0x00efea0003c00000 */
[----:B------:R-:W-:Y:S01]  /*218f0*/  MOV R2, R5 ;  /* 0x0000000500027202 */ /* 0x000fe20000000f00 */
[----:B------:R-:W-:Y:S05]  /*21900*/  BRA `(.L_x_820) ;  /* 0xffffdd8000007947 */ /* 0x000fea000383ffff */
.L_x_772:
        /* <DEDUP_REMOVED lines=13> */
.L_x_774:
[----:B------:R-:W-:Y:S01]  /*219e0*/  IMAD.MOV.U32 R9, RZ, RZ, R83 ;  /* 0x000000ffff097224 */ /* 0x000fe200078e0053 */
[----:B------:R-:W-:Y:S01]  /*219f0*/  MOV R5, RZ ;  /* 0x000000ff00057202 */ /* 0x000fe20000000f00 */
[----:B---3--:R-:W-:Y:S01]  /*21a00*/  IMAD.MOV.U32 R3, RZ, RZ, 0x1f ;  /* 0x0000001fff037424 */ /* 0x008fe200078e00ff */
[----:B----4-:R-:W-:Y:S02]  /*21a10*/  MOV R2, 0x21a30 ;  /* 0x00021a3000027802 */ /* 0x010fe40000000f00 */
[----:B--2---:R-:W-:Y:S05]  /*21a20*/  CALL.REL.NOINC `($__internal_13_$__cuda_sm70_shflsync_idx_p) ;  /* 0x000006d000007944 */ /* 0x004fea0003c00000 */
[----:B------:R-:W-:Y:S01]  /*21a30*/  MOV R10, R5 ;  /* 0x00000005000a7202 */ /* 0x000fe20000000f00 */
[----:B------:R-:W-:Y:S05]  /*21a40*/  BRA `(.L_x_822) ;  /* 0xffffdf5000007947 */ /* 0x000fea000383ffff */
.L_x_775:
[----:B------:R-:W-:Y:S01]  /*21a50*/  IMAD.MOV.U32 R9, RZ, RZ, R83 ;  /* 0x000000ffff097224 */ /* 0x000fe200078e0053 */
[----:B------:R-:W-:Y:S01]  /*21a60*/  MOV R5, 0x1 ;  /* 0x0000000100057802 */ /* 0x000fe20000000f00 */
[----:B------:R-:W-:Y:S01]  /*21a70*/  IMAD.MOV.U32 R3, RZ, RZ, 0x1f ;  /* 0x0000001fff037424 */ /* 0x000fe200078e00ff */
[----:B----4-:R-:W-:Y:S02]  /*21a80*/  MOV R2, 0x21aa0 ;  /* 0x00021aa000027802 */ /* 0x010fe40000000f00 */
[----:B-123--:R-:W-:Y:S05]  /*21a90*/  CALL.REL.NOINC `($__internal_13_$__cuda_sm70_shflsync_idx_p) ;  /* 0x0000066000007944 */ /* 0x00efea0003c00000 */
[----:B------:R-:W-:Y:S01]  /*21aa0*/  MOV R8, R5 ;  /* 0x0000000500087202 */ /* 0x000fe20000000f00 */
[----:B------:R-:W-:Y:S05]  /*21ab0*/  BRA `(.L_x_823) ;  /* 0xffffdf0000007947 */ /* 0x000fea000383ffff */
.L_x_776:
[----:B------:R-:W-:Y:S01]  /*21ac0*/  IMAD.MOV.U32 R0, RZ, RZ, R4 ;  /* 0x000000ffff007224 */ /* 0x000fe200078e0004 */
[----:B------:R-:W-:-:S02]  /*21ad0*/  MOV R2, 0x1 ;  /* 0x0000000100027802 */ /* 0x000fc40000000f00 */
[----:B------:R-:W-:Y:S02]  /*21ae0*/  MOV R3, 0x21b00 ;  /* 0x00021b0000037802 */ /* 0x000fe40000000f00 */
[----:B-1-3--:R-:W-:Y:S05]  /*21af0*/  CALL.REL.NOINC `($__internal_14_$__cuda_sm70_shflsync_up_p) ;  /* 0x0000065000007944 */ /* 0x00afea0003c00000 */
[----:B------:R-:W-:Y:S05]  /*21b00*/  BRA `(.L_x_824) ;  /* 0xffffdfd000007947 */ /* 0x000fea000383ffff */
.L_x_777:
[----:B------:R-:W-:Y:S01]  /*21b10*/  IMAD.MOV.U32 R0, RZ, RZ, R4 ;  /* 0x000000ffff007224 */ /* 0x000fe200078e0004 */
[----:B------:R-:W-:Y:S02]  /*21b20*/  MOV R2, 0x2 ;  /* 0x0000000200027802 */ /* 0x000fe40000000f00 */
[----:B------:R-:W-:Y:S02]  /*21b30*/  MOV R3, 0x21b50 ;  /* 0x00021b5000037802 */ /* 0x000fe40000000f00 */
[----:B-1-3--:R-:W-:Y:S05]  /*21b40*/  CALL.REL.NOINC `($__internal_14_$__cuda_sm70_shflsync_up_p) ;  /* 0x0000060000007944 */ /* 0x00afea0003c00000 */
        /* <DEDUP_REMOVED lines=27> */
.L_x_781:
[----:B------:R-:W-:Y:S02]  /*21d00*/  MOV R2, 0x1 ;  /* 0x0000000100027802 */ /* 0x000fe40000000f00 */
[----:B------:R-:W-:-:S02]  /*21d10*/  MOV R3, 0x21d30 ;  /* 0x00021d3000037802 */ /* 0x000fc40000000f00 */
[----:B-1----:R-:W-:Y:S05]  /*21d20*/  CALL.REL.NOINC `($__internal_14_$__cuda_sm70_shflsync_up_p) ;  /* 0x0000042000007944 */ /* 0x002fea0003c00000 */
[----:B------:R-:W-:Y:S01]  /*21d30*/  MOV R2, R5 ;  /* 0x0000000500027202 */ /* 0x000fe20000000f00 */
[----:B------:R-:W-:Y:S05]  /*21d40*/  BRA `(.L_x_826) ;  /* 0xffffdfe000007947 */ /* 0x000fea000383ffff */
.L_x_782:
[----:B------:R-:W-:Y:S02]  /*21d50*/  MOV R2, 0x2 ;  /* 0x0000000200027802 */ /* 0x000fe40000000f00 */
[----:B------:R-:W-:-:S02]  /*21d60*/  MOV R3, 0x21d80 ;  /* 0x00021d8000037802 */ /* 0x000fc40000000f00 */
[----:B-1----:R-:W-:Y:S05]  /*21d70*/  CALL.REL.NOINC `($__internal_14_$__cuda_sm70_shflsync_up_p) ;  /* 0x000003d000007944 */ /* 0x002fea0003c00000 */
[----:B------:R-:W-:Y:S01]  /*21d80*/  SEL R5, R5, RZ, P1 ;  /* 0x000000ff05057207 */ /* 0x000fe20000800000 */
[----:B------:R-:W-:Y:S01]  /*21d90*/  IMAD.MOV.U32 R2, RZ, RZ, 0x4 ;  /* 0x00000004ff027424 */ /* 0x000fe200078e00ff */
[----:B------:R-:W-:-:S03]  /*21da0*/  MOV R3, 0x21dd0 ;  /* 0x00021dd000037802 */ /* 0x000fc60000000f00 */
[----:B------:R-:W-:Y:S02]  /*21db0*/  IMAD.IADD R0, R0, 0x1, R5 ;  /* 0x0000000100007824 */ /* 0x000fe400078e0205 */
        /* <DEDUP_REMOVED lines=22> */
.L_x_784:
[----:B------:R-:W-:Y:S02]  /*21f20*/  SEL R0, RZ, 0x1, P0 ;  /* 0x00000001ff007807 */ /* 0x000fe40000000000 */
[----:B------:R-:W-:-:S02]  /*21f30*/  MOV R2, 0x21f50 ;  /* 0x00021f5000027802 */ /* 0x000fc40000000f00 */
[----:B-12---:R-:W-:Y:S05]  /*21f40*/  CALL.REL.NOINC `($__internal_15_$__cuda_sm70_votesync_ballot) ;  /* 0x0000027000007944 */ /* 0x006fea0003c00000 */
[----:B------:R-:W-:Y:S01]  /*21f50*/  MOV R11, R0 ;  /* 0x00000000000b7202 */ /* 0x000fe20000000f00 */
[----:B------:R-:W-:Y:S05]  /*21f60*/  BRA `(.L_x_828) ;  /* 0xffffdf5000007947 */ /* 0x000fea000383ffff */
.L_x_785:
[----:B------:R-:W-:Y:S01]  /*21f70*/  IMAD.MOV.U32 R9, RZ, RZ, R6 ;  /* 0x000000ffff097224 */ /* 0x000fe200078e0006 */
[----:B------:R-:W-:Y:S01]  /*21f80*/  MOV R5, R0 ;  /* 0x0000000000057202 */ /* 0x000fe20000000f00 */
[----:B------:R-:W-:Y:S01]  /*21f90*/  IMAD.MOV.U32 R3, RZ, RZ, 0x1f ;  /* 0x0000001fff037424 */ /* 0x000fe200078e00ff */
[----:B------:R-:W-:-:S02]  /*21fa0*/  MOV R2, 0x21fc0 ;  /* 0x00021fc000027802 */ /* 0x000fc40000000f00 */
[----:B-12---:R-:W-:Y:S05]  /*21fb0*/  CALL.REL.NOINC `($__internal_13_$__cuda_sm70_shflsync_idx_p) ;  /* 0x0000014000007944 */ /* 0x006fea0003c00000 */
[----:B------:R-:W-:Y:S01]  /*21fc0*/  IMAD.MOV.U32 R6, RZ, RZ, R5 ;  /* 0x000000ffff067224 */ /* 0x000fe200078e0005 */
[----:B------:R-:W-:Y:S01]  /*21fd0*/  MOV R5, R0 ;  /* 0x0000000000057202 */ /* 0x000fe20000000f00 */
[----:B------:R-:W-:Y:S01]  /*21fe0*/  IMAD.MOV.U32 R9, RZ, RZ, R7 ;  /* 0x000000ffff097224 */ /* 0x000fe200078e0007 */
[----:B------:R-:W-:-:S02]  /*21ff0*/  MOV R3, 0x1f ;  /* 0x0000001f00037802 */ /* 0x000fc40000000f00 */
[----:B------:R-:W-:Y:S02]  /*22000*/  MOV R2, 0x22020 ;  /* 0x0002202000027802 */ /* 0x000fe40000000f00 */
[----:B------:R-:W-:Y:S05]  /*22010*/  CALL.REL.NOINC `($__internal_13_$__cuda_sm70_shflsync_idx_p) ;  /* 0x000000e000007944 */ /* 0x000fea0003c00000 */
[----:B------:R-:W-:Y:S01]  /*22020*/  MOV R7, R5 ;  /* 0x0000000500077202 */ /* 0x000fe20000000f00 */
[----:B------:R-:W-:Y:S05]  /*22030*/  BRA `(.L_x_829) ;  /* 0xffffded000007947 */ /* 0x000fea000383ffff */
.L_x_788:
[----:B------:R-:W-:Y:S01]  /*22040*/  IMAD.MOV.U32 R9, RZ, RZ, R4 ;  /* 0x000000ffff097224 */ /* 0x000fe200078e0004 */
[----:B------:R-:W-:Y:S01]  /*22050*/  MOV R5, R0 ;  /* 0x0000000000057202 */ /* 0x000fe20000000f00 */
[----:B------:R-:W-:Y:S01]  /*22060*/  IMAD.MOV.U32 R3, RZ, RZ, 0x1f ;  /* 0x0000001fff037424 */ /* 0x000fe200078e00ff */
[----:B------:R-:W-:Y:S02]  /*22070*/  MOV R2, 0x22090 ;  /* 0x0002209000027802 */ /* 0x000fe40000000f00 */
[----:B-12-4-:R-:W-:Y:S05]  /*22080*/  CALL.REL.NOINC `($__internal_13_$__cuda_sm70_shflsync_idx_p) ;  /* 0x0000007000007944 */ /* 0x016fea0003c00000 */
[----:B------:R-:W-:Y:S01]  /*22090*/  MOV R12, R5 ;  /* 0x00000005000c7202 */ /* 0x000fe20000000f00 */
[----:B------:R-:W-:Y:S05]  /*220a0*/  BRA `(.L_x_787) ;  /* 0xffffdec000007947 */ /* 0x000fea000383ffff */
        .weak           $__internal_12_$__cuda_sm70_shflsync_bfly_p
        .type           $__internal_12_$__cuda_sm70_shflsync_bfly_p,@function
        .size           $__internal_12_$__cuda_sm70_shflsync_bfly_p,($__internal_13_$__cuda_sm70_shflsync_idx_p - $__internal_12_$__cuda_sm70_shflsync_bfly_p)
$__internal_12_$__cuda_sm70_shflsync_bfly_p:
[----:B------:R-:W-:Y:S04]  /*220b0*/  WARPSYNC R6 ;  /* 0x0000000600007348 */ /* 0x000fe80003800000 */
[----:B------:R1:W2:Y:S02]  /*220c0*/  SHFL.BFLY PT, R5, R2, R5, R7 ;  /* 0x0c00000502057389 */ /* 0x0002a400000e0007 */
[----:B-1----:R-:W-:-:S02]  /*220d0*/  MOV R2, R3 ;  /* 0x0000000300027202 */ /* 0x002fc40000000f00 */
[----:B------:R-:W-:-:S04]  /*220e0*/  MOV R3, 0x0 ;  /* 0x0000000000037802 */ /* 0x000fc80000000f00 */
[----:B--2---:R-:W-:Y:S05]  /*220f0*/  RET.REL.NODEC R2 `(_ZN7cutlass13device_kernelIN5flash19enable_sm80_to_sm89INS1_16FlashAttnFwdSm80INS1_25CollectiveMainloopFwdSm80ILi8ELi1ELb0EN4cute5tupleIJNS5_1CILi128EEENS7_ILi64EEENS7_ILi192EEEEEELi192ENS_6half_tEfNS_4arch4Sm80ELb0ELb1ELb0ELb1ELb0ELb1ELb1ELb1EEENS1_21CollectiveEpilogueFwdINS6_IJS8_SA_S9_EEENS6_IJNS7_ILi1EEESI_SI_EEESC_SE_Li256ELb1ELb1ELb1ELb0EEENS1_36VarlenDynamicPersistentTileSchedulerILi128ELi64ELi256ELi256ELb1ELb1ELb0ELb1ELb0ELb1EEEEEEEEEvNT_6ParamsE) ;  /* 0xfffddf0002007950 */ /* 0x004fea0003c3ffff */
        .weak           $__internal_13_$__cuda_sm70_shflsync_idx_p
        .type           $__internal_13_$__cuda_sm70_shflsync_idx_p,@function
        .size           $__internal_13_$__cuda_sm70_shflsync_idx_p,($__internal_14_$__cuda_sm70_shflsync_up_p - $__internal_13_$__cuda_sm70_shflsync_idx_p)
$__internal_13_$__cuda_sm70_shflsync_idx_p:
[----:B------:R-:W-:-:S04]  /*22100*/  MOV R86, 0xffffffff ;  /* 0xffffffff00567802 */ /* 0x000fc80000000f00 */
[----:B------:R-:W-:Y:S04]  /*22110*/  WARPSYNC R86 ;  /* 0x0000005600007348 */ /* 0x000fe80003800000 */
[----:B------:R1:W2:Y:S02]  /*22120*/  SHFL.IDX PT, R5, R9, R5, R3 ;  /* 0x0000000509057389 */ /* 0x0002a400000e0003 */
[----:B-1----:R-:W-:-:S04]  /*22130*/  MOV R3, 0x0 ;  /* 0x0000000000037802 */ /* 0x002fc80000000f00 */
[----:B--2---:R-:W-:Y:S05]  /*22140*/  RET.REL.NODEC R2 `(_ZN7cutlass13device_kernelIN5flash19enable_sm80_to_sm89INS1_16FlashAttnFwdSm80INS1_25CollectiveMainloopFwdSm80ILi8ELi1ELb0EN4cute5tupleIJNS5_1CILi128EEENS7_ILi64EEENS7_ILi192EEEEEELi192ENS_6half_tEfNS_4arch4Sm80ELb0ELb1ELb0ELb1ELb0ELb1ELb1ELb1EEENS1_21CollectiveEpilogueFwdINS6_IJS8_SA_S9_EEENS6_IJNS7_ILi1EEESI_SI_EEESC_SE_Li256ELb1ELb1ELb1ELb0EEENS1_36VarlenDynamicPersistentTileSchedulerILi128ELi64ELi256ELi256ELb1ELb1ELb0ELb1ELb0ELb1EEEEEEEEEvNT_6ParamsE) ;  /* 0xfffddeb002007950 */ /* 0x004fea0003c3ffff */
        .weak           $__internal_14_$__cuda_sm70_shflsync_up_p
        .type           $__internal_14_$__cuda_sm70_shflsync_up_p,@function
        .size           $__internal_14_$__cuda_sm70_shflsync_up_p,($__internal_15_$__cuda_sm70_votesync_ballot - $__internal_14_$__cuda_sm70_shflsync_up_p)
$__internal_14_$__cuda_sm70_shflsync_up_p:
[----:B------:R-:W-:Y:S02]  /*22150*/  IMAD.MOV.U32 R5, RZ, RZ, RZ ;  /* 0x000000ffff057224 */ /* 0x000fe400078e00ff */
[----:B------:R-:W-:-:S04]  /*22160*/  IMAD.MOV.U32 R9, RZ, RZ, -0x1 ;  /* 0xffffffffff097424 */ /* 0x000fc800078e00ff */
[----:B------:R-:W-:Y:S04]  /*22170*/  WARPSYNC R9 ;  /* 0x0000000900007348 */ /* 0x000fe80003800000 */
[----:B------:R1:W2:Y:S02]  /*22180*/  SHFL.UP PT, R5, R0, R2, R5 ;  /* 0x0400000200057389 */ /* 0x0002a400000e0005 */
[----:B-1----:R-:W-:Y:S02]  /*22190*/  MOV R2, R3 ;  /* 0x0000000300027202 */ /* 0x002fe40000000f00 */
[----:B------:R-:W-:-:S04]  /*221a0*/  MOV R3, 0x0 ;  /* 0x0000000000037802 */ /* 0x000fc80000000f00 */
[----:B--2---:R-:W-:Y:S05]  /*221b0*/  RET.REL.NODEC R2 `(_ZN7cutlass13device_kernelIN5flash19enable_sm80_to_sm89INS1_16FlashAttnFwdSm80INS1_25CollectiveMainloopFwdSm80ILi8ELi1ELb0EN4cute5tupleIJNS5_1CILi128EEENS7_ILi64EEENS7_ILi192EEEEEELi192ENS_6half_tEfNS_4arch4Sm80ELb0ELb1ELb0ELb1ELb0ELb1ELb1ELb1EEENS1_21CollectiveEpilogueFwdINS6_IJS8_SA_S9_EEENS6_IJNS7_ILi1EEESI_SI_EEESC_SE_Li256ELb1ELb1ELb1ELb0EEENS1_36VarlenDynamicPersistentTileSchedulerILi128ELi64ELi256ELi256ELb1ELb1ELb0ELb1ELb0ELb1EEEEEEEEEvNT_6ParamsE) ;  /* 0xfffdde4002007950 */ /* 0x004fea0003c3ffff */
        .weak           $__internal_15_$__cuda_sm70_votesync_ballot
        .type           $__internal_15_$__cuda_sm70_votesync_ballot,@function
        .size           $__internal_15_$__cuda_sm70_votesync_ballot,(.L_x_2469 - $__internal_15_$__cuda_sm70_votesync_ballot)
$__internal_15_$__cuda_sm70_votesync_ballot:
[----:B------:R-:W-:Y:S01]  /*221c0*/  ISETP.NE.U32.AND P0, PT, R0, 0x1, PT ;  /* 0x000000010000780c */ /* 0x000fe20003f05070 */
[----:B------:R-:W-:-:S04]  /*221d0*/  IMAD.MOV.U32 R3, RZ, RZ, -0x1 ;  /* 0xffffffffff037424 */ /* 0x000fc800078e00ff */
[----:B------:R-:W-:Y:S08]  /*221e0*/  WARPSYNC R3 ;  /* 0x0000000300007348 */ /* 0x000ff00003800000 */
[----:B------:R-:W-:-:S04]  /*221f0*/  VOTE.ANY R0, PT, !P0 ;  /* 0x0000000000007806 */ /* 0x000fc800040e0100 */
[----:B------:R-:W-:Y:S01]  /*22200*/  LOP3.LUT R0, R0, R3, RZ, 0xc0, !PT ;  /* 0x0000000300007212 */ /* 0x000fe200078ec0ff */
[----:B------:R-:W-:-:S04]  /*22210*/  IMAD.MOV.U32 R3, RZ, RZ, 0x0 ;  /* 0x00000000ff037424 */ /* 0x000fc800078e00ff */
[----:B------:R-:W-:Y:S05]  /*22220*/  RET.REL.NODEC R2 `(_ZN7cutlass13device_kernelIN5flash19enable_sm80_to_sm89INS1_16FlashAttnFwdSm80INS1_25CollectiveMainloopFwdSm80ILi8ELi1ELb0EN4cute5tupleIJNS5_1CILi128EEENS7_ILi64EEENS7_ILi192EEEEEELi192ENS_6half_tEfNS_4arch4Sm80ELb0ELb1ELb0ELb1ELb0ELb1ELb1ELb1EEENS1_21CollectiveEpilogueFwdINS6_IJS8_SA_S9_EEENS6_IJNS7_ILi1EEESI_SI_EEESC_SE_Li256ELb1ELb1ELb1ELb0EEENS1_36VarlenDynamicPersistentTileSchedulerILi128ELi64ELi256ELi256ELb1ELb1ELb0ELb1ELb0ELb1EEEEEEEEEvNT_6ParamsE) ;  /* 0xfffdddd002007950 */ /* 0x000fea0003c3ffff */
.L_x_830:
        /* <DEDUP_REMOVED lines=13> */
.L_x_2469:


//--------------------- .text._ZN7cutlass13device_kernelIN5flash19enable_sm80_to_sm89INS1_16FlashAttnFwdSm80INS1_25CollectiveMainloopFwdSm80ILi8ELi1ELb1EN4cute5tupleIJNS5_1CILi128EEENS7_ILi96EEENS7_ILi192EEEEEELi192ENS_6half_tEfNS_4arch4Sm80ELb1ELb0ELb0ELb0ELb0ELb0ELb1ELb1EEENS1_21CollectiveEpilogueFwdINS6_IJS8_SA_S9_EEENS6_IJNS7_ILi1EEESI_SI_EEESC_SE_Li256ELb0ELb1ELb1ELb0EEENS1_30DynamicPersistentTileSchedulerILi256ELi256ELb1ELb1ELb0EEEEEEEEEvNT_6ParamsE --------------------------
	.section	.text._ZN7cutlass13device_kernelIN5flash19enable_sm80_to_sm89INS1_16FlashAttnFwdSm80INS1_25CollectiveMainloopFwdSm80ILi8ELi1ELb1EN4cute5tupleIJNS5_1CILi128EEENS7_ILi96EEENS7_ILi192EEEEEELi192ENS_6half_tEfNS_4arch4Sm80ELb1ELb0ELb0ELb0ELb0ELb0ELb1ELb1EEENS1_21CollectiveEpilogueFwdINS6_IJS8_SA_S9_EEENS6_IJNS7_ILi1EEESI_SI_EEESC_SE_Li256ELb0ELb1ELb1ELb0EEENS1_30DynamicPersistentTileSchedulerILi256ELi256ELb1ELb1ELb0EEEEEEEEEvNT_6ParamsE,"ax",@progbits
	.sectioninfo	@"SHI_REGISTERS=255"
	.align	128
.text._ZN7cutlass13device_kernelIN5flash19enable_sm80_to_sm89INS1_16FlashAttnFwdSm80INS1_25CollectiveMainloopFwdSm80ILi8ELi1ELb1EN4cute5tupleIJNS5_1CILi128EEENS7_ILi96EEENS7_ILi192EEEEEELi192ENS_6half_tEfNS_4arch4Sm80ELb1ELb0ELb0ELb0ELb0ELb0ELb1ELb1EEENS1_21CollectiveEpilogueFwdINS6_IJS8_SA_S9_EEENS6_IJNS7_ILi1EEESI_SI_EEESC_SE_Li256ELb0ELb1ELb1ELb0EEENS1_30DynamicPersistentTileSchedulerILi256ELi256ELb1ELb1ELb0EEEEEEEEEvNT_6ParamsE:
        .type           _ZN7cutlass13device_kernelIN5flash19enable_sm80_to_sm89INS1_16FlashAttnFwdSm80INS1_25CollectiveMainloopFwdSm80ILi8ELi1ELb1EN4cute5tupleIJNS5_1CILi128EEENS7_ILi96EEENS7_ILi192EEEEEELi192ENS_6half_tEfNS_4arch4Sm80ELb1ELb0ELb0ELb0ELb0ELb0ELb1ELb1EEENS1_21CollectiveEpilogueFwdINS6_IJS8_SA_S9_EEENS6_IJNS7_ILi1EEESI_SI_EEESC_SE_Li256ELb0ELb1ELb1ELb0EEENS1_30DynamicPersistentTileSchedulerILi256ELi256ELb1ELb1ELb0EEEEEEEEEvNT_6ParamsE,@function
        .size           _ZN7cutlass13device_kernelIN5flash19enable_sm80_to_sm89INS1_16FlashAttnFwdSm80INS1_25CollectiveMainloopFwdSm80ILi8ELi1ELb1EN4cute5tupleIJNS5_1CILi128EEENS7_ILi96EEENS7_ILi192EEEEEELi192ENS_6half_tEfNS_4arch4Sm80ELb1ELb0ELb0ELb0ELb0ELb0ELb1ELb1EEENS1_21CollectiveEpilogueFwdINS6_IJS8_SA_S9_EEENS6_IJNS7_ILi1EEESI_SI_EEESC_SE_Li256ELb0ELb1ELb1ELb0EEENS1_30DynamicPersistentTileSchedulerILi256ELi256ELb1ELb1ELb0EEEEEEEEEvNT_6ParamsE,(.L_x_2474 - _ZN7cutlass13device_kernelIN5flash19enable_sm80_to_sm89INS1_16FlashAttnFwdSm80INS1_25CollectiveMainloopFwdSm80ILi8ELi1ELb1EN4cute5tupleIJNS5_1CILi128EEENS7_ILi96EEENS7_ILi192EEEEEELi192ENS_6half_tEfNS_4arch4Sm80ELb1ELb0ELb0ELb0ELb0ELb0ELb1ELb1EEENS1_21CollectiveEpilogueFwdINS6_IJS8_SA_S9_EEENS6_IJNS7_ILi1EEESI_SI_EEESC_SE_Li256ELb0ELb1ELb1ELb0EEENS1_30DynamicPersistentTileSchedulerILi256ELi256ELb1ELb1ELb0EEEEEEEEEvNT_6ParamsE)
        .other          _ZN7cutlass13device_kernelIN5flash19enable_sm80_to_sm89INS1_16FlashAttnFwdSm80INS1_25CollectiveMainloopFwdSm80ILi8ELi1ELb1EN4cute5tupleIJNS5_1CILi128EEENS7_ILi96EEENS7_ILi192EEEEEELi192ENS_6half_tEfNS_4arch4Sm80ELb1ELb0ELb0ELb0ELb0ELb0ELb1ELb1EEENS1_21CollectiveEpilogueFwdINS6_IJS8_SA_S9_EEENS6_IJNS7_ILi1EEESI_SI_EEESC_SE_Li256ELb0ELb1ELb1ELb0EEENS1_30DynamicPersistentTileSchedulerILi256ELi256ELb1ELb1ELb0EEEEEEEEEvNT_6ParamsE,@"STO_CUDA_ENTRY STV_DEFAULT"
_ZN7cutlass13device_kernelIN5flash19enable_sm80_to_sm89INS1_16FlashAttnFwdSm80INS1_25CollectiveMainloopFwdSm80ILi8ELi1ELb1EN4cute5tupleIJNS5_1CILi128EEENS7_ILi96EEENS7_ILi192EEEEEELi192ENS_6half_tEfNS_4arch4Sm80ELb1ELb0ELb0ELb0ELb0ELb0ELb1ELb1EEENS1_21CollectiveEpilogueFwdINS6_IJS8_SA_S9_EEENS6_IJNS7_ILi1EEESI_SI_EEESC_SE_Li256ELb0ELb1ELb1ELb0EEENS1_30DynamicPersistentTileSchedulerILi256ELi256ELb1ELb1ELb0EEEEEEEEEvNT_6ParamsE:
[----:B------:R-:W-:-:S03]  /*0000*/  MOV R1, c[0x0][0x28] ;  /* 0x00000a0000017a02 */ /* 0x000fc60000000f00 */
[----:B------:R-:W1:Y:S01]  /*0010*/  S2R R14, SR_TID.X ;  /* 0x00000000000e7919 */ /* 0x000e620000002100 */
[----:B------:R-:W-:-:S03]  /*0020*/  IADD3 R1, R1, -0x90, RZ ;  /* 0xffffff7001017810 */ /* 0x000fc60007ffe0ff */
[----:B------:R-:W2:Y:S01]  /*0030*/  S2R R13, SR_CTAID.X ;  /* 0x00000000000d7919 */ /* 0x000ea20000002500 */
[----:B-1----:R-:W-:-:S05]  /*0040*/  SHF.R.U32.HI R2, RZ, 0x5, R14 ;  /* 0x00000005ff027819 */ /* 0x002fca000001160e */
[----:B------:R-:W1:Y:S02]  /*0050*/  SHFL.IDX PT, R0, R2, RZ, 0x1f ;  /* 0x00001fff02007589 */ /* 0x000e6400000e0000 */
[----:B-1----:R-:W-:Y:S02]  /*0060*/  ISETP.GE.AND P0, PT, R0, 0x1, PT ;  /* 0x000000010000780c */ /* 0x002fe40003f06270 */
[----:B------:R1:W-:Y:S11]  /*0070*/  STL [R1+0x7c], R0 ;  /* 0x00007c0001007387 */ /* 0x0003f60000100800 */
[----:B------:R-:W-:Y:S06]  /*0080*/  @P0 BAR.ARV 0x4, 0x100 ;  /* 0x0104000000000b1d */ /* 0x000fec0000002000 */
[----:B--2---:R-:W-:-:S13]  /*0090*/  ISETP.GE.AND P0, PT, R13, c[0x0][0x538], PT ;  /* 0x00014e000d007a0c */ /* 0x004fda0003f06270 */
[----:B------:R-:W-:Y:S05]  /*00a0*/  @P0 EXIT ;  /* 0x000000000000094d */ /* 0x000fea0003800000 */
[----:B-1----:R-:W-:Y:S01]  /*00b0*/  SHF.R.S32.HI R11, RZ, 0x1f, R14 ;  /* 0x0000001fff0b7819 */ /* 0x002fe2000001140e */
[----:B------:R-:W-:Y:S01]  /*00c0*/  IMAD.MOV.U32 R230, RZ, RZ, 0x20 ;  /* 0x00000020ffe67424 */ /* 0x000fe200078e00ff */
[----:B------:R-:W-:Y:S01]  /*00d0*/  ULDC.64 UR6, c[0x0][0x118] ;  /* 0x0000460000067ab9 */ /* 0x000fe20000000a00 */
[----:B------:R-:W-:Y:S01]  /*00e0*/  IMAD.MOV.U32 R249, RZ, RZ, 0x10 ;  /* 0x00000010fff97424 */ /* 0x000fe200078e00ff */
[CC--:B------:R-:W-:Y:S02]  /*00f0*/  LEA.HI R2, R11.reuse, R14.reuse, RZ, 0x4 ;  /* 0x0000000e0b027211 */ /* 0x0c0fe400078f20ff */
[CC--:B------:R-:W-:Y:S02]  /*0100*/  LEA.HI R0, R11.reuse, R14.reuse, RZ, 0x2 ;  /* 0x0000000e0b007211 */ /* 0x0c0fe400078f10ff */
[----:B------:R-:W-:Y:S02]  /*0110*/  SHF.R.S32.HI R3, RZ, 0x4, R2 ;  /* 0x00000004ff037819 */ /* 0x000fe40000011402 */
[----:B------:R-:W-:-:S02]  /*0120*/  LEA.HI R10, R11, R14, RZ, 0x3 ;  /* 0x0000000e0b0a7211 */ /* 0x000fc400078f18ff */
[----:B------:R-:W-:Y:S02]  /*0130*/  LOP3.LUT R4, R0, 0xfffffffc, RZ, 0xc0, !PT ;  /* 0xfffffffc00047812 */ /* 0x000fe400078ec0ff */
[C---:B------:R-:W-:Y:S02]  /*0140*/  LOP3.LUT R0, R2.reuse, 0xfffffff0, RZ, 0xc0, !PT ;  /* 0xfffffff002007812 */ /* 0x040fe400078ec0ff */
[----:B------:R-:W-:Y:S01]  /*0150*/  LEA.HI R2, R2, R3, RZ, 0x1 ;  /* 0x0000000302027211 */ /* 0x000fe200078f08ff */
[C---:B------:R-:W-:Y:S01]  /*0160*/  IMAD.IADD R4, R14.reuse, 0x1, -R4 ;  /* 0x000000010e047824 */ /* 0x040fe200078e0a04 */
[----:B------:R-:W-:Y:S01]  /*0170*/  SHF.R.S32.HI R15, RZ, 0x3, R10 ;  /* 0x00000003ff0f7819 */ /* 0x000fe2000001140a */
[----:B------:R-:W-:Y:S01]  /*0180*/  IMAD.IADD R5, R14, 0x1, -R0 ;  /* 0x000000010e057824 */ /* 0x000fe200078e0a00 */
[----:B------:R-:W-:Y:S02]  /*0190*/  LOP3.LUT R6, R10, 0xfffffff8, RZ, 0xc0, !PT ;  /* 0xfffffff80a067812 */ /* 0x000fe400078ec0ff */
[----:B------:R-:W-:Y:S01]  /*01a0*/  LOP3.LUT R0, R2, 0xfffffffe, RZ, 0xc0, !PT ;  /* 0xfffffffe02007812 */ /* 0x000fe200078ec0ff */
[----:B------:R-:W-:-:S02]  /*01b0*/  IMAD.SHL.U32 R7, R15, 0x40, RZ ;  /* 0x000000400f077824 */ /* 0x000fc400078e00ff */
[----:B------:R-:W-:Y:S02]  /*01c0*/  IMAD.IADD R6, R14, 0x1, -R6 ;  /* 0x000000010e067824 */ /* 0x000fe400078e0a06 */
[----:B------:R-:W-:Y:S01]  /*01d0*/  IMAD.IADD R9, R3, 0x1, -R0 ;  /* 0x0000000103097824 */ /* 0x000fe200078e0a00 */
[----:B------:R-:W-:Y:S01]  /*01e0*/  LEA.HI R0, R4, R4, RZ, 0x1 ;  /* 0x0000000404007211 */ /* 0x000fe200078f08ff */
[C---:B------:R-:W-:Y:S01]  /*01f0*/  IMAD.SHL.U32 R16, R6.reuse, 0x8, RZ ;  /* 0x0000000806107824 */ /* 0x040fe200078e00ff */
[----:B------:R-:W-:Y:S01]  /*0200*/  LOP3.LUT R2, R7, 0x1c0, RZ, 0xc0, !PT ;  /* 0x000001c007027812 */ /* 0x000fe200078ec0ff */
[----:B------:R-:W-:Y:S01]  /*0210*/  IMAD.SHL.U32 R8, R6, 0x40, RZ ;  /* 0x0000004006087824 */ /* 0x000fe200078e00ff */
[----:B------:R-:W-:Y:S02]  /*0220*/  SHF.R.S32.HI R7, RZ, 0x1f, R5 ;  /* 0x0000001fff077819 */ /* 0x000fe40000011405 */
[----:B------:R-:W-:Y:S01]  /*0230*/  LOP3.LUT R0, R0, 0x1ffffffe, RZ, 0xc0, !PT ;  /* 0x1ffffffe00007812 */ /* 0x000fe200078ec0ff */
[----:B------:R-:W-:Y:S01]  /*0240*/  STL [R1+0x50], R16 ;  /* 0x0000501001007387 */ /* 0x000fe20000100800 */
[----:B------:R-:W-:-:S02]  /*0250*/  LOP3.LUT R3, R2, 0x38, R16, 0xf8, !PT ;  /* 0x0000003802037812 */ /* 0x000fc400078ef810 */
[----:B------:R-:W-:Y:S01]  /*0260*/  SHF.R.U32.HI R2, RZ, 0x3, R2 ;  /* 0x00000003ff027819 */ /* 0x000fe20000011602 */
[----:B------:R-:W-:Y:S01]  /*0270*/  IMAD.IADD R12, R4, 0x1, -R0 ;  /* 0x00000001040c7824 */ /* 0x000fe200078e0a00 */
[----:B------:R-:W-:Y:S02]  /*0280*/  LEA.HI R224, R7, R5, RZ, 0x3 ;  /* 0x0000000507e07211 */ /* 0x000fe400078f18ff */
[----:B------:R-:W-:Y:S02]  /*0290*/  LOP3.LUT R7, R3, R2, RZ, 0x3c, !PT ;  /* 0x0000000203077212 */ /* 0x000fe400078e3cff */
[C---:B------:R-:W-:Y:S01]  /*02a0*/  LOP3.LUT R0, R224.reuse, 0xfffffff8, RZ, 0xc0, !PT ;  /* 0xfffffff8e0007812 */ /* 0x040fe200078ec0ff */
[----:B------:R-:W-:Y:S01]  /*02b0*/  IMAD.SHL.U32 R224, R224, 0x40, RZ ;  /* 0x00000040e0e07824 */ /* 0x000fe200078e00ff */
[----:B------:R-:W-:Y:S02]  /*02c0*/  LOP3.LUT R2, R8, 0x1c0, RZ, 0xc0, !PT ;  /* 0x000001c008027812 */ /* 0x000fe400078ec0ff */
[----:B------:R-:W-:Y:S01]  /*02d0*/  LEA.HI R4, R11, R14, RZ, 0x6 ;  /* 0x0000000e0b047211 */ /* 0x000fe200078f30ff */
[----:B------:R-:W-:Y:S01]  /*02e0*/  IMAD.IADD R5, R5, 0x1, -R0 ;  /* 0x0000000105057824 */ /* 0x000fe200078e0a00 */
[----:B------:R-:W-:-:S02]  /*02f0*/  LOP3.LUT R3, R2, 0x8, R10, 0xf8, !PT ;  /* 0x0000000802037812 */ /* 0x000fc400078ef80a */
[----:B------:R-:W-:Y:S01]  /*0300*/  SHF.R.U32.HI R2, RZ, 0x3, R2 ;  /* 0x00000003ff027819 */ /* 0x000fe20000011602 */
[----:B------:R-:W-:Y:S01]  /*0310*/  IMAD.SHL.U32 R0, R4, 0x8, RZ ;  /* 0x0000000804007824 */ /* 0x000fe200078e00ff */
[----:B------:R-:W-:Y:S01]  /*0320*/  LEA.HI R8, R11, R14, RZ, 0x5 ;  /* 0x0000000e0b087211 */ /* 0x000fe200078f28ff */
[----:B------:R-:W-:Y:S01]  /*0330*/  IMAD.SHL.U32 R4, R5, 0x40, RZ ;  /* 0x0000004005047824 */ /* 0x000fe200078e00ff */
[----:B------:R-:W-:Y:S01]  /*0340*/  LOP3.LUT R225, R3, R2, RZ, 0x3c, !PT ;  /* 0x0000000203e17212 */ /* 0x000fe200078e3cff */
[----:B------:R-:W-:Y:S01]  /*0350*/  IMAD.SHL.U32 R3, R9, 0x8, RZ ;  /* 0x0000000809037824 */ /* 0x000fe200078e00ff */
[----:B------:R-:W-:Y:S02]  /*0360*/  LOP3.LUT R2, R8, 0xffffffe0, RZ, 0xc0, !PT ;  /* 0xffffffe008027812 */ /* 0x000fe400078ec0ff */
[----:B------:R-:W-:Y:S01]  /*0370*/  LOP3.LUT R10, R7, 0x7ffffe00, R0, 0xf8, !PT ;  /* 0x7ffffe00070a7812 */ /* 0x000fe200078ef800 */
[----:B------:R-:W-:Y:S01]  /*0380*/  IMAD R225, R9, 0x200, R225 ;  /* 0x0000020009e17824 */ /* 0x000fe200078e02e1 */
[----:B------:R-:W-:Y:S01]  /*0390*/  LOP3.LUT R0, R4, 0x1c0, RZ, 0xc0, !PT ;  /* 0x000001c004007812 */ /* 0x000fe200078ec0ff */
[----:B------:R-:W-:Y:S01]  /*03a0*/  IMAD.IADD R14, R14, 0x1, -R2 ;  /* 0x000000010e0e7824 */ /* 0x000fe200078e0a02 */
[----:B------:R-:W-:-:S02]  /*03b0*/  SHF.R.S32.HI R250, RZ, 0x5, R8 ;  /* 0x00000005fffa7819 */ /* 0x000fc40000011408 */
[----:B------:R-:W-:Y:S02]  /*03c0*/  SHF.R.S32.HI R4, RZ, 0x1f, R8 ;  /* 0x0000001fff047819 */ /* 0x000fe40000011408 */
[----:B------:R-:W-:Y:S02]  /*03d0*/  LOP3.LUT R3, R0, 0x8, R3, 0xf8, !PT ;  /* 0x0000000800037812 */ /* 0x000fe400078ef803 */
[----:B------:R-:W-:Y:S02]  /*03e0*/  SHF.R.U32.HI R2, RZ, 0x3, R0 ;  /* 0x00000003ff027819 */ /* 0x000fe40000011600 */
[----:B------:R-:W-:Y:S02]  /*03f0*/  LEA.HI R0, R4, R250, RZ, 0x3 ;  /* 0x000000fa04007211 */ /* 0x000fe400078f18ff */
[----:B------:R-:W-:Y:S02]  /*0400*/  SHF.R.S32.HI R7, RZ, 0x1f, R14 ;  /* 0x0000001fff077819 */ /* 0x000fe4000001140e */
[----:B------:R-:W-:-:S02]  /*0410*/  LOP3.LUT R0, R0, 0xffffff8, RZ, 0xc0, !PT ;  /* 0x0ffffff800007812 */ /* 0x000fc400078ec0ff */
[----:B------:R-:W-:Y:S02]  /*0420*/  LOP3.LUT R4, R3, R2, RZ, 0x3c, !PT ;  /* 0x0000000203047212 */ /* 0x000fe400078e3cff */
[----:B------:R-:W-:Y:S01]  /*0430*/  LEA.HI R3, R7, R14, RZ, 0x2 ;  /* 0x0000000e07037211 */ /* 0x000fe200078f10ff */
[----:B------:R-:W-:Y:S01]  /*0440*/  IMAD.IADD R2, R250, 0x1, -R0 ;  /* 0x00000001fa027824 */ /* 0x000fe200078e0a00 */
[----:B------:R-:W-:Y:S01]  /*0450*/  LOP3.LUT R224, R4, 0x7ffffe00, R224, 0xf8, !PT ;  /* 0x7ffffe0004e07812 */ /* 0x000fe200078ef8e0 */
[----:B------:R-:W-:Y:S01]  /*0460*/  IMAD.MOV.U32 R4, RZ, RZ, 0x40 ;  /* 0x00000040ff047424 */ /* 0x000fe200078e00ff */
[----:B------:R-:W-:Y:S02]  /*0470*/  SHF.R.S32.HI R0, RZ, 0x2, R3 ;  /* 0x00000002ff007819 */ /* 0x000fe40000011403 */
[----:B------:R-:W-:Y:S02]  /*0480*/  LOP3.LUT R3, R3, 0x7ffffffc, RZ, 0xc0, !PT ;  /* 0x7ffffffc03037812 */ /* 0x000fe400078ec0ff */
[----:B------:R-:W-:Y:S01]  /*0490*/  R2P PR, R5, 0x6 ;  /* 0x0000000605007804 */ /* 0x000fe20000000000 */
[----:B------:R-:W-:Y:S01]  /*04a0*/  IMAD R8, R2, 0x10, R0 ;  /* 0x0000001002087824 */ /* 0x000fe200078e0200 */
[----:B------:R-:W-:Y:S01]  /*04b0*/  IADD3 R2, R16, 0x40, RZ ;  /* 0x0000004010027810 */ /* 0x000fe20007ffe0ff */
[----:B------:R-:W-:Y:S01]  /*04c0*/  IMAD R0, R6, 0x20, R15 ;  /* 0x0000002006007824 */ /* 0x000fe200078e020f */
[----:B------:R-:W-:Y:S01]  /*04d0*/  LEA R224, R224, 0x100, 0x1 ;  /* 0x00000100e0e07811 */ /* 0x000fe200078e08ff */
[----:B------:R-:W-:Y:S01]  /*04e0*/  IMAD.IADD R3, R14, 0x1, -R3 ;  /* 0x000000010e037824 */ /* 0x000fe200078e0a03 */
[----:B------:R-:W-:Y:S01]  /*04f0*/  STL [R1+0x80], R8 ;  /* 0x0000800801007387 */ /* 0x000fe20000100800 */
[----:B------:R-:W-:-:S02]  /*0500*/  SHF.R.S32.HI R2, RZ, 0x1f, R2 ;  /* 0x0000001fff027819 */ /* 0x000fc40000011402 */
[----:B------:R-:W-:Y:S01]  /*0510*/  IMAD.SHL.U32 R3, R3, 0x2, RZ ;  /* 0x0000000203037824 */ /* 0x000fe200078e00ff */
[----:B------:R-:W-:Y:S01]  /*0520*/  STL [R1+0x60], R13 ;  /* 0x0000600d01007387 */ /* 0x000fe20000100800 */
[----:B------:R-:W-:Y:S01]  /*0530*/  IMAD R250, R250, 0x800, R224 ;  /* 0x00000800fafa7824 */ /* 0x000fe200078e02e0 */
[----:B------:R-:W-:Y:S02]  /*0540*/  LOP3.LUT P3, RZ, R6, 0x2, RZ, 0xc0, !PT ;  /* 0x0000000206ff7812 */ /* 0x000fe4000786c0ff */
[----:B------:R1:W-:Y:S01]  /*0550*/  STL [R1+0x84], R0 ;  /* 0x0000840001007387 */ /* 0x0003e20000100800 */
[----:B------:R-:W-:Y:S02]  /*0560*/  SEL R5, R230, 0xffffffe0, !P2 ;  /* 0xffffffe0e6057807 */ /* 0x000fe40005000000 */
[----:B------:R-:W-:Y:S01]  /*0570*/  LOP3.LUT P0, RZ, R6, 0x4, RZ, 0xc0, !PT ;  /* 0x0000000406ff7812 */ /* 0x000fe2000780c0ff */
[----:B------:R2:W-:Y:S01]  /*0580*/  STL [R1+0x70], R2 ;  /* 0x0000700201007387 */ /* 0x0005e20000100800 */
[----:B------:R-:W-:-:S02]  /*0590*/  LEA R225, R225, 0xc100, 0x1 ;  /* 0x0000c100e1e17811 */ /* 0x000fc400078e08ff */
[----:B------:R-:W-:Y:S02]  /*05a0*/  SEL R249, R249, 0xfffffff0, !P1 ;  /* 0xfffffff0f9f97807 */ /* 0x000fe40004800000 */
[----:B------:R-:W-:Y:S02]  /*05b0*/  SEL R230, R230, 0xffffffe0, !P1 ;  /* 0xffffffe0e6e67807 */ /* 0x000fe40004800000 */
[----:B------:R-:W-:Y:S01]  /*05c0*/  SEL R226, R4, 0xffffffc0, !P0 ;  /* 0xffffffc004e27807 */ /* 0x000fe20004000000 */
[----:B------:R-:W-:Y:S01]  /*05d0*/  IMAD.IADD R249, R249, 0x1, R5 ;  /* 0x00000001f9f97824 */ /* 0x000fe200078e0205 */
[C---:B------:R-:W-:Y:S01]  /*05e0*/  IADD3 R231, R225.reuse, 0x20, RZ ;  /* 0x00000020e1e77810 */ /* 0x040fe20007ffe0ff */
[----:B------:R-:W-:Y:S01]  /*05f0*/  IMAD.IADD R251, R230, 0x1, R250 ;  /* 0x00000001e6fb7824 */ /* 0x000fe200078e02fa */
[C---:B------:R-:W-:Y:S01]  /*0600*/  @P3 IADD3 R231, R225.reuse, -0x20, RZ ;  /* 0xffffffe0e1e73810 */ /* 0x040fe20007ffe0ff */
[----:B------:R-:W-:Y:S02]  /*0610*/  IMAD.IADD R229, R225, 0x1, R226 ;  /* 0x00000001e1e57824 */ /* 0x000fe400078e02e2 */
[----:B------:R-:W-:Y:S01]  /*0620*/  IMAD.IADD R228, R224, 0x1, R230 ;  /* 0x00000001e0e47824 */ /* 0x000fe200078e02e6 */
[C---:B------:R-:W-:Y:S01]  /*0630*/  IADD3 R248, R231.reuse, 0x800, RZ ;  /* 0x00000800e7f87810 */ /* 0x040fe20007ffe0ff */
[----:B------:R-:W-:Y:S01]  /*0640*/  IMAD.IADD R226, R226, 0x1, R231 ;  /* 0x00000001e2e27824 */ /* 0x000fe200078e02e7 */
[----:B------:R-:W-:Y:S01]  /*0650*/  IADD3 R247, R231, 0x1000, RZ ;  /* 0x00001000e7f77810 */ /* 0x000fe20007ffe0ff */
[----:B------:R-:W-:Y:S01]  /*0660*/  IMAD R249, R249, 0x2, R224 ;  /* 0x00000002f9f97824 */ /* 0x000fe200078e02e0 */
[----:B------:R-:W-:-:S02]  /*0670*/  IADD3 R246, R231, 0x1800, RZ ;  /* 0x00001800e7f67810 */ /* 0x000fc40007ffe0ff */
[----:B-1----:R-:W-:Y:S02]  /*0680*/  IADD3 R0, R16, 0x80, RZ ;  /* 0x0000008010007810 */ /* 0x002fe40007ffe0ff */
[C---:B------:R-:W-:Y:S02]  /*0690*/  IADD3 R245, R231.reuse, 0x2000, RZ ;  /* 0x00002000e7f57810 */ /* 0x040fe40007ffe0ff */
[----:B------:R-:W-:Y:S01]  /*06a0*/  SHF.R.S32.HI R0, RZ, 0x1f, R0 ;  /* 0x0000001fff007819 */ /* 0x000fe20000011400 */
[----:B--2---:R-:W-:Y:S01]  /*06b0*/  IMAD.SHL.U32 R2, R10, 0x2, RZ ;  /* 0x000000020a027824 */ /* 0x004fe200078e00ff */
[C---:B------:R-:W-:Y:S02]  /*06c0*/  IADD3 R244, R231.reuse, 0x2800, RZ ;  /* 0x00002800e7f47810 */ /* 0x040fe40007ffe0ff */
[C---:B------:R-:W-:Y:S01]  /*06d0*/  IADD3 R243, R231.reuse, 0x3000, RZ ;  /* 0x00003000e7f37810 */ /* 0x040fe20007ffe0ff */
[----:B------:R1:W-:Y:S01]  /*06e0*/  STL [R1+0x6c], R0 ;  /* 0x00006c0001007387 */ /* 0x0003e20000100800 */
[----:B------:R-:W-:-:S02]  /*06f0*/  IADD3 R242, R231, 0x3800, RZ ;  /* 0x00003800e7f27810 */ /* 0x000fc40007ffe0ff */
[C---:B------:R-:W-:Y:S01]  /*0700*/  IADD3 R241, R231.reuse, 0x4000, RZ ;  /* 0x00004000e7f17810 */ /* 0x040fe20007ffe0ff */
[----:B------:R2:W-:Y:S01]  /*0710*/  STL [R1+0x4], R2 ;  /* 0x0000040201007387 */ /* 0x0005e20000100800 */
        /* <DEDUP_REMOVED lines=8> */
[----:B------:R-:W-:Y:S01]  /*07a0*/  IADD3 R232, R231, 0x8800, RZ ;  /* 0x00008800e7e87810 */ /* 0x000fe20007ffe0ff */
[----:B-1----:R-:W-:Y:S01]  /*07b0*/  IMAD R0, R12, 0x8, R8 ;  /* 0x000000080c007824 */ /* 0x002fe200078e0208 */
[----:B--2---:R-:W-:-:S04]  /*07c0*/  IADD3 R2, R3, 0xb8, RZ ;  /* 0x000000b803027810 */ /* 0x004fc80007ffe0ff */
[----:B------:R1:W-:Y:S04]  /*07d0*/  STL [R1+0x78], R0 ;  /* 0x0000780001007387 */ /* 0x0003e80000100800 */
[----:B------:R2:W-:Y:S04]  /*07e0*/  STL [R1+0x20], R3 ;  /* 0x0000200301007387 */ /* 0x0005e80000100800 */
[----:B------:R3:W-:Y:S01]  /*07f0*/  STL [R1+0x68], R2 ;  /* 0x0000680201007387 */ /* 0x0007e20000100800 */
[----:B-1----:R-:W-:Y:S02]  /*0800*/  SEL R0, R4, 0xffffffc0, !P2 ;  /* 0xffffffc004007807 */ /* 0x002fe40005000000 */
[----:B--2---:R-:W-:-:S03]  /*0810*/  IADD3 R3, R3, 0xb0, RZ ;  /* 0x000000b003037810 */ /* 0x004fc60007ffe0ff */
[----:B------:R-:W-:Y:S01]  /*0820*/  IMAD.IADD R227, R224, 0x1, R0 ;  /* 0x00000001e0e37824 */ /* 0x000fe200078e0200 */
[C---:B------:R-:W-:Y:S01]  /*0830*/  IADD3 R230, R0.reuse, R224, R230 ;  /* 0x000000e000e67210 */ /* 0x040fe20007ffe0e6 */
[C---:B------:R-:W-:Y:S01]  /*0840*/  IMAD.IADD R252, R0.reuse, 0x1, R251 ;  /* 0x0000000100fc7824 */ /* 0x040fe200078e02fb */
[----:B---3--:R-:W-:Y:S01]  /*0850*/  SHF.R.S32.HI R2, RZ, 0x1f, R2 ;  /* 0x0000001fff027819 */ /* 0x008fe20000011402 */
[----:B------:R-:W-:Y:S04]  /*0860*/  STL [R1+0x64], R3 ;  /* 0x0000640301007387 */ /* 0x000fe80000100800 */
[----:B------:R1:W-:Y:S02]  /*0870*/  STL [R1+0x74], R2 ;  /* 0x0000740201007387 */ /* 0x0003e40000100800 */
[----:B-1----:R-:W-:-:S05]  /*0880*/  IMAD.IADD R2, R0, 0x1, R250 ;  /* 0x0000000100027824 */ /* 0x002fca00078e02fa */
[----:B------:R1:W-:Y:S02]  /*0890*/  STL [R1], R2 ;  /* 0x0000000201007387 */ /* 0x0003e40000100800 */
.L_x_856:
[----:B------:R-:W2:Y:S01]  /*08a0*/  LDL R4, [R1+0x60] ;  /* 0x0000600001047983 */ /* 0x000ea20000100800 */
[----:B------:R-:W-:Y:S01]  /*08b0*/  IMAD.MOV.U32 R0, RZ, RZ, c[0x0][0x560] ;  /* 0x00015800ff007624 */ /* 0x000fe200078e00ff */
[----:B------:R-:W-:Y:S01]  /*08c0*/  YIELD ;  /* 0x0000000000007946 */ /* 0x000fe20003800000 */
[----:B------:R-:W-:Y:S03]  /*08d0*/  BSSY B0, `(.L_x_831) ;  /* 0x0000016000007945 */ /* 0x000fe60003800000 */
[----:B------:R-:W-:-:S13]  /*08e0*/  ISETP.NE.AND P0, PT, R0, 0x1, PT ;  /* 0x000000010000780c */ /* 0x000fda0003f05270 */
[----:B--2---:R-:W-:Y:S01]  /*08f0*/  @P0 IMAD.HI.U32 R0, R4, c[0x0][0x564], RZ ;  /* 0x0001590004000a27 */ /* 0x004fe200078e00ff */
[----:B------:R-:W-:-:S04]  /*0900*/  MOV R3, R4 ;  /* 0x0000000400037202 */ /* 0x000fc80000000f00 */
[----:B------:R-:W-:-:S04]  /*0910*/  @P0 SHF.R.U32.HI R3, RZ, c[0x0][0x568], R0 ;  /* 0x00015a00ff030a19 */ /* 0x000fc80000011600 */
[----:B------:R-:W-:Y:S01]  /*0920*/  ISETP.GE.AND P0, PT, R3, c[0x0][0x578], PT ;  /* 0x00015e0003007a0c */ /* 0x000fe20003f06270 */
[----:B-1----:R-:W-:-:S04]  /*0930*/  IMAD.MOV R2, RZ, RZ, -R3 ;  /* 0x000000ffff027224 */ /* 0x002fc800078e0a03 */
[----:B------:R-:W-:-:S08]  /*0940*/  IMAD R2, R2, c[0x0][0x560], R4 ;  /* 0x0001580002027a24 */ /* 0x000fd000078e0204 */
[----:B------:R-:W-:Y:S05]  /*0950*/  @!P0 BRA `(.L_x_832) ;  /* 0x0000007000008947 */ /* 0x000fea0003800000 */
[----:B------:R-:W-:-:S04]  /*0960*/  MOV R0, c[0x0][0x56c] ;  /* 0x00015b0000007a02 */ /* 0x000fc80000000f00 */
[----:B------:R-:W-:Y:S02]  /*0970*/  ISETP.NE.AND P0, PT, R0, 0x1, PT ;  /* 0x000000010000780c */ /* 0x000fe40003f05270 */
[----:B------:R-:W-:-:S11]  /*0980*/  MOV R0, R2 ;  /* 0x0000000200007202 */ /* 0x000fd60000000f00 */
[----:B------:R-:W-:-:S05]  /*0990*/  @P0 IMAD.HI.U32 R4, R2, c[0x0][0x570], RZ ;  /* 0x00015c0002040a27 */ /* 0x000fca00078e00ff */
[----:B------:R-:W-:-:S05]  /*09a0*/  @P0 SHF.R.U32.HI R0, RZ, c[0x0][0x574], R4 ;  /* 0x00015d00ff000a19 */ /* 0x000fca0000011604 */
[----:B------:R-:W-:Y:S01]  /*09b0*/  IMAD R4, R0, c[0x0][0x56c], RZ ;  /* 0x00015b0000047a24 */ /* 0x000fe200078e02ff */
[----:B------:R-:W-:Y:S05]  /*09c0*/  BRA `(.L_x_833) ;  /* 0x0000006000007947 */ /* 0x000fea0003800000 */
.L_x_832:
[----:B------:R-:W-:-:S04]  /*09d0*/  MOV R0, c[0x0][0x554] ;  /* 0x0001550000007a02 */ /* 0x000fc80000000f00 */
[----:B------:R-:W-:Y:S02]  /*09e0*/  ISETP.NE.AND P0, PT, R0, 0x1, PT ;  /* 0x000000010000780c */ /* 0x000fe40003f05270 */
[----:B------:R-:W-:-:S11]  /*09f0*/  MOV R0, R2 ;  /* 0x0000000200007202 */ /* 0x000fd60000000f00 */
[----:B------:R-:W-:-:S05]  /*0a00*/  @P0 IMAD.HI.U32 R4, R2, c[0x0][0x558], RZ ;  /* 0x0001560002040a27 */ /* 0x000fca00078e00ff */
[----:B------:R-:W-:-:S05]  /*0a10*/  @P0 SHF.R.U32.HI R0, RZ, c[0x0][0x55c], R4 ;  /* 0x00015700ff000a19 */ /* 0x000fca0000011604 */
[----:B------:R-:W-:Y:S02]  /*0a20*/  IMAD R4, R0, c[0x0][0x554], RZ ;  /* 0x0001550000047a24 */ /* 0x000fe400078e02ff */
.L_x_833:
[----:B------:R-:W-:Y:S05]  /*0a30*/  BSYNC B0 ;  /* 0x0000000000007941 */ /* 0x000fea0003800000 */
.L_x_831:
[----:B------:R-:W-:Y:S01]  /*0a40*/  IMAD.MOV.U32 R5, RZ, RZ, c[0x0][0x53c] ;  /* 0x00014f00ff057624 */ /* 0x000fe200078e00ff */
[----:B------:R-:W-:Y:S01]  /*0a50*/  ULDC UR4, c[0x0][0x1d0] ;  /* 0x0000740000047ab9 */ /* 0x000fe20000000800 */
[----:B------:R-:W-:Y:S01]  /*0a60*/  IMAD.MOV.U32 R11, RZ, RZ, R0 ;  /* 0x000000ffff0b7224 */ /* 0x000fe200078e0000 */
[----:B------:R-:W-:Y:S01]  /*0a70*/  UIADD3 UR4, UR4, 0x5f, URZ ;  /* 0x0000005f04047890 */ /* 0x000fe2000fffe03f */
[----:B------:R-:W-:Y:S01]  /*0a80*/  IMAD.MOV.U32 R24, RZ, RZ, c[0x0][0x2c4] ;  /* 0x0000b100ff187624 */ /* 0x000fe200078e00ff */
[----:B------:R-:W-:Y:S01]  /*0a90*/  ISETP.NE.AND P0, PT, R5, 0x1, PT ;  /* 0x000000010500780c */ /* 0x000fe20003f05270 */
[----:B------:R-:W-:Y:S01]  /*0aa0*/  IMAD.MOV.U32 R7, RZ, RZ, c[0x0][0x168] ;  /* 0x00005a00ff077624 */ /* 0x000fe200078e00ff */
[----:B------:R-:W-:Y:S01]  /*0ab0*/  LOP3.LUT R5, RZ, R0, RZ, 0x33, !PT ;  /* 0x00000000ff057212 */ /* 0x000fe200078e33ff */
[----:B------:R-:W-:Y:S01]  /*0ac0*/  UIMAD.WIDE UR4, UR4, 0x2aaaaaab, URZ ;  /* 0x2aaaaaab040478a5 */ /* 0x000fe2000f8e023f */
[----:B------:R-:W-:Y:S01]  /*0ad0*/  ISETP.NE.AND P1, PT, R24, 0x1, PT ;  /* 0x000000011800780c */ /* 0x000fe20003f25270 */
[----:B------:R-:W-:Y:S02]  /*0ae0*/  BSSY B0, `(.L_x_834) ;  /* 0x0000040000007945 */ /* 0x000fe40003800000 */
[----:B------:R-:W-:-:S04]  /*0af0*/  USHF.R.U32.HI UR4, URZ, 0x1f, UR5 ;  /* 0x0000001f3f047899 */ /* 0x000fc80008011605 */
[----:B------:R-:W-:Y:S02]  /*0b00*/  ULEA.HI.SX32 UR4, UR5, UR4, 0x1c ;  /* 0x0000000405047291 */ /* 0x000fe4000f8fe23f */
[----:B------:R-:W-:Y:S01]  /*0b10*/  @P0 IMAD.HI.U32 R6, R0, c[0x0][0x540], RZ ;  /* 0x0001500000060a27 */ /* 0x000fe200078e00ff */
[----:B------:R-:W-:-:S04]  /*0b20*/  IADD3 R0, R5, c[0x0][0x53c], RZ ;  /* 0x00014f0005007a10 */ /* 0x000fc80007ffe0ff */
[----:B------:R-:W-:Y:S02]  /*0b30*/  @P0 SHF.R.U32.HI R11, RZ, c[0x0][0x544], R6 ;  /* 0x00015100ff0b0a19 */ /* 0x000fe40000011606 */
[----:B------:R-:W-:-:S03]  /*0b40*/  MOV R6, c[0x0][0x548] ;  /* 0x0001520000067a02 */ /* 0x000fc60000000f00 */
[----:B------:R-:W-:Y:S01]  /*0b50*/  IMAD R0, R11, c[0x0][0x53c], R0 ;  /* 0x00014f000b007a24 */ /* 0x000fe200078e0200 */
[----:B------:R-:W-:Y:S01]  /*0b60*/  ISETP.NE.AND P0, PT, R6, 0x1, PT ;  /* 0x000000010600780c */ /* 0x000fe20003f05270 */
[----:B------:R1:W-:Y:S02]  /*0b70*/  STL [R1+0x58], R11 ;  /* 0x0000580b01007387 */ /* 0x0003e40000100800 */
[----:B------:R-:W-:-:S05]  /*0b80*/  IMAD.SHL.U32 R208, R0, 0x80, RZ ;  /* 0x0000008000d07824 */ /* 0x000fca00078e00ff */
[----:B------:R-:W-:Y:S01]  /*0b90*/  IADD3 R0, R208, 0x7f, RZ ;  /* 0x0000007fd0007810 */ /* 0x000fe20007ffe0ff */
[----:B------:R1:W-:Y:S04]  /*0ba0*/  STL [R1+0x5c], R208 ;  /* 0x00005cd001007387 */ /* 0x0003e80000100800 */
[----:B------:R-:W-:-:S05]  /*0bb0*/  @P1 IMAD.HI.U32 R5, R0, c[0x0][0x2c8], RZ ;  /* 0x0000b20000051a27 */ /* 0x000fca00078e00ff */
[----:B------:R-:W-:Y:S02]  /*0bc0*/  @P1 SHF.R.U32.HI R0, RZ, c[0x0][0x2cc], R5 ;  /* 0x0000b300ff001a19 */ /* 0x000fe40000011605 */
[----:B------:R-:W-:-:S04]  /*0bd0*/  IADD3 R5, -R7, 0x60, RZ ;  /* 0x0000006007057810 */ /* 0x000fc80007ffe1ff */
[----:B------:R-:W-:Y:S01]  /*0be0*/  IADD3 R5, R0, c[0x0][0x1d0], R5 ;  /* 0x0000740000057a10 */ /* 0x000fe20007ffe005 */
[----:B------:R-:W-:-:S04]  /*0bf0*/  IMAD.IADD R0, R2, 0x1, -R4 ;  /* 0x0000000102007824 */ /* 0x000fc800078e0a04 */
[----:B------:R-:W-:Y:S02]  /*0c00*/  IMAD R0, R3, c[0x0][0x554], R0 ;  /* 0x0001550003007a24 */ /* 0x000fe400078e0200 */
[----:B------:R-:W-:-:S04]  /*0c10*/  IMAD.HI R5, R5, 0x2aaaaaab, RZ ;  /* 0x2aaaaaab05057827 */ /* 0x000fc800078e02ff */
[----:B------:R-:W-:Y:S01]  /*0c20*/  @P0 IMAD.HI.U32 R2, R0, c[0x0][0x54c], RZ ;  /* 0x0001530000020a27 */ /* 0x000fe200078e00ff */
[----:B------:R-:W-:-:S03]  /*0c30*/  SHF.R.U32.HI R6, RZ, 0x1f, R5 ;  /* 0x0000001fff067819 */ /* 0x000fc60000011605 */
[----:B------:R-:W-:Y:S01]  /*0c40*/  IMAD.MOV.U32 R13, RZ, RZ, R0 ;  /* 0x000000ffff0d7224 */ /* 0x000fe200078e0000 */
[----:B------:R-:W-:Y:S01]  /*0c50*/  @P0 SHF.R.U32.HI R13, RZ, c[0x0][0x550], R2 ;  /* 0x00015400ff0d0a19 */ /* 0x000fe20000011602 */
[----:B------:R-:W-:Y:S01]  /*0c60*/  IMAD.MOV.U32 R2, RZ, RZ, RZ ;  /* 0x000000ffff027224 */ /* 0x000fe200078e00ff */
[----:B------:R-:W-:Y:S02]  /*0c70*/  LEA.HI.SX32 R6, R5, R6, 0x1c ;  /* 0x0000000605067211 */ /* 0x000fe400078fe2ff */
[----:B------:R-:W-:Y:S01]  /*0c80*/  IADD3 R3, -R13, RZ, RZ ;  /* 0x000000ff0d037210 */ /* 0x000fe20007ffe1ff */
[----:B------:R1:W-:Y:S01]  /*0c90*/  STL [R1+0x48], R13 ;  /* 0x0000480d01007387 */ /* 0x0003e20000100800 */
[----:B------:R-:W-:-:S03]  /*0ca0*/  IMNMX R6, R6, UR4, PT ;  /* 0x0000000406067c17 */ /* 0x000fc6000b800200 */
[----:B------:R-:W-:Y:S01]  /*0cb0*/  IMAD R14, R3, c[0x0][0x548], R0 ;  /* 0x00015200030e7a24 */ /* 0x000fe200078e0200 */
[----:B------:R-:W-:-:S04]  /*0cc0*/  ISETP.GE.AND P0, PT, R6, 0x1, PT ;  /* 0x000000010600780c */ /* 0x000fc80003f06270 */
[----:B------:R1:W-:Y:S09]  /*0cd0*/  STL [R1+0x44], R14 ;  /* 0x0000440e01007387 */ /* 0x0003f20000100800 */
[----:B------:R-:W-:Y:S05]  /*0ce0*/  @!P0 BRA `(.L_x_835) ;  /* 0x000001f000008947 */ /* 0x000fea0003800000 */
[----:B------:R-:W-:-:S04]  /*0cf0*/  SHF.R.U32.HI R0, RZ, 0x10, R11 ;  /* 0x00000010ff007819 */ /* 0x000fc8000001160b */
[----:B------:R-:W-:-:S04]  /*0d00*/  ISETP.NE.AND P0, PT, R0, RZ, PT ;  /* 0x000000ff0000720c */ /* 0x000fc80003f05270 */
[----:B------:R-:W-:-:S04]  /*0d10*/  SEL R0, R0, c[0x0][0x338], P0 ;  /* 0x0000ce0000007a07 */ /* 0x000fc80000000000 */
[-C--:B------:R-:W-:Y:S02]  /*0d20*/  IABS R3, R0.reuse ;  /* 0x0000000000037213 */ /* 0x080fe40000000000 */
[----:B------:R-:W-:Y:S02]  /*0d30*/  IADD3 R7, R0, -0x1, R6 ;  /* 0xffffffff00077810 */ /* 0x000fe40007ffe006 */
[----:B------:R-:W2:Y:S02]  /*0d40*/  I2F.RP R4, R3 ;  /* 0x0000000300047306 */ /* 0x000ea40000209400 */
[----:B------:R-:W-:Y:S02]  /*0d50*/  IABS R10, R7 ;  /* 0x00000007000a7213 */ /* 0x000fe40000000000 */
[----:B------:R-:W-:-:S04]  /*0d60*/  LOP3.LUT R7, R7, R0, RZ, 0x3c, !PT ;  /* 0x0000000007077212 */ /* 0x000fc800078e3cff */
[----:B------:R-:W-:Y:S01]  /*0d70*/  ISETP.GE.AND P0, PT, R7, RZ, PT ;  /* 0x000000ff0700720c */ /* 0x000fe20003f06270 */
[----:B--2---:R-:W2:Y:S02]  /*0d80*/  MUFU.RCP R4, R4 ;  /* 0x0000000400047308 */ /* 0x004ea40000001000 */
[----:B--2---:R-:W-:-:S06]  /*0d90*/  IADD3 R4, R4, 0xffffffe, RZ ;  /* 0x0ffffffe04047810 */ /* 0x004fcc0007ffe0ff */
[----:B------:R-:W2:Y:S02]  /*0da0*/  F2I.FTZ.U32.TRUNC.NTZ R5, R4 ;  /* 0x0000000400057305 */ /* 0x000ea4000021f000 */
[----:B--2---:R-:W-:Y:S02]  /*0db0*/  IMAD.MOV R2, RZ, RZ, -R5 ;  /* 0x000000ffff027224 */ /* 0x004fe400078e0a05 */
[----:B------:R-:W-:Y:S02]  /*0dc0*/  IMAD.MOV.U32 R4, RZ, RZ, RZ ;  /* 0x000000ffff047224 */ /* 0x000fe400078e00ff */
        /* <DEDUP_REMOVED lines=16> */
[----:B------:R-:W-:Y:S02]  /*0ed0*/  @!P2 LOP3.LUT R2, RZ, R0, RZ, 0x33, !PT ;  /* 0x00000000ff02a212 */ /* 0x000fe400078e33ff */
.L_x_835:
[----:B------:R-:W-:Y:S05]  /*0ee0*/  BSYNC B0 ;  /* 0x0000000000007941 */ /* 0x000fea0003800000 */
.L_x_834:
[----:B------:R-:W-:Y:S01]  /*0ef0*/  LOP3.LUT R0, R11, 0xffff, RZ, 0xc0, !PT ;  /* 0x0000ffff0b007812 */ /* 0x000fe200078ec0ff */
[----:B------:R-:W-:Y:S01]  /*0f00*/  IMAD.MOV.U32 R15, RZ, RZ, RZ ;  /* 0x000000ffff0f7224 */ /* 0x000fe200078e00ff */
[----:B------:R-:W-:Y:S01]  /*0f10*/  CS2R R98, SRZ ;  /* 0x0000000000627805 */ /* 0x000fe2000001ff00 */
[----:B------:R-:W-:Y:S01]  /*0f20*/  IMAD.MOV.U32 R16, RZ, RZ, RZ ;  /* 0x000000ffff107224 */ /* 0x000fe200078e00ff */
[----:B------:R-:W-:Y:S01]  /*0f30*/  CS2R R96, SRZ ;  /* 0x0000000000607805 */ /* 0x000fe2000001ff00 */
[----:B------:R-:W-:Y:S01]  /*0f40*/  IMAD R164, R0, R2, RZ ;  /* 0x0000000200a47224 */ /* 0x000fe200078e02ff */
[----:B------:R-:W-:Y:S01]  /*0f50*/  PRMT R0, RZ, 0x7610, R0 ;  /* 0x00007610ff007816 */ /* 0x000fe20000000000 */
[----:B------:R-:W-:Y:S01]  /*0f60*/  CS2R R94, SRZ ;  /* 0x00000000005e7805 */ /* 0x000fe2000001ff00 */
[----:B------:R-:W-:Y:S01]  /*0f70*/  CS2R R92, SRZ ;  /* 0x00000000005c7805 */ /* 0x000fe2000001ff00 */
[----:B------:R-:W-:Y:S01]  /*0f80*/  IMAD.IADD R2, R164, 0x1, R2 ;  /* 0x00000001a4027824 */ /* 0x000fe200078e0202 */
[----:B------:R2:W-:Y:S01]  /*0f90*/  STL [R1+0x14], R164 ;  /* 0x000014a401007387 */ /* 0x0005e20000100800 */
        /* <DEDUP_REMOVED lines=47> */
[----:B--2---:R-:W2:Y:S04]  /*1290*/  S2R R3, SR_TID.X ;  /* 0x0000000000037919 */ /* 0x004ea80000002100 */
[----:B------:R-:W3:Y:S04]  /*12a0*/  LDL.64 R4, [R1+0x50] ;  /* 0x0000500001047983 */ /* 0x000ee80000100a00 */
[----:B------:R4:W3:Y:S01]  /*12b0*/  LDL.64 R34, [R1+0x50] ;  /* 0x0000500001227983 */ /* 0x0008e20000100a00 */
[----:B------:R-:W-:-:S04]  /*12c0*/  ISETP.NE.U32.AND P0, PT, RZ, c[0x0][0x340], PT ;  /* 0x0000d000ff007a0c */ /* 0x000fc80003f05070 */
[----:B------:R-:W-:Y:S02]  /*12d0*/  ISETP.NE.AND.EX P0, PT, RZ, c[0x0][0x344], PT, P0 ;  /* 0x0000d100ff007a0c */ /* 0x000fe40003f05300 */
[----:B--2---:R-:W-:-:S11]  /*12e0*/  SHF.R.S32.HI R32, RZ, 0x1f, R3 ;  /* 0x0000001fff207819 */ /* 0x004fd60000011403 */
[----:B------:R-:W-:Y:S01]  /*12f0*/  @P0 IMAD.MOV.U32 R2, RZ, RZ, 0x4 ;  /* 0x00000004ff020424 */ /* 0x000fe200078e00ff */
[----:B------:R-:W-:-:S03]  /*1300*/  LEA.HI R32, R32, R3, RZ, 0x3 ;  /* 0x0000000320207211 */ /* 0x000fc600078f18ff */
[----:B------:R-:W-:Y:S01]  /*1310*/  @P0 IMAD.WIDE R2, R13, R2, c[0x0][0x340] ;  /* 0x0000d0000d020625 */ /* 0x000fe200078e0202 */
[----:B------:R-:W-:-:S04]  /*1320*/  SHF.R.S32.HI R32, RZ, 0x3, R32 ;  /* 0x00000003ff207819 */ /* 0x000fc80000011420 */
[----:B------:R2:W5:Y:S01]  /*1330*/  @P0 LDG.E R9, [R2.64] ;  /* 0x0000000602090981 */ /* 0x000562000c1e1900 */
[----:B------:R-:W-:Y:S01]  /*1340*/  SHF.R.S32.HI R0, RZ, 0x1f, R32 ;  /* 0x0000001fff007819 */ /* 0x000fe20000011420 */
[----:B------:R-:W-:Y:S01]  /*1350*/  WARPSYNC 0xffffffff ;  /* 0xffffffff00007948 */ /* 0x000fe20003800000 */
[----:B-1----:R-:W-:-:S05]  /*1360*/  SHF.R.S32.HI R11, RZ, 0x1f, R14 ;  /* 0x0000001fff0b7819 */ /* 0x002fca000001140e */
[----:B------:R-:W-:-:S04]  /*1370*/  IMAD R8, R11, c[0x0][0x210], RZ ;  /* 0x000084000b087a24 */ /* 0x000fc800078e02ff */
[----:B------:R-:W-:Y:S02]  /*1380*/  IMAD R8, R14, c[0x0][0x214], R8 ;  /* 0x000085000e087a24 */ /* 0x000fe400078e0208 */
[C---:B--2---:R-:W-:Y:S02]  /*1390*/  IMAD R2, R0.reuse, c[0x0][0x1e0], RZ ;  /* 0x0000780000027a24 */ /* 0x044fe400078e02ff */
[----:B------:R-:W-:Y:S02]  /*13a0*/  IMAD R0, R0, c[0x0][0x208], RZ ;  /* 0x0000820000007a24 */ /* 0x000fe400078e02ff */
[C---:B------:R-:W-:Y:S02]  /*13b0*/  IMAD R6, R32.reuse, c[0x0][0x1e4], R2 ;  /* 0x0000790020067a24 */ /* 0x040fe400078e0202 */
[----:B------:R-:W-:Y:S02]  /*13c0*/  IMAD R0, R32, c[0x0][0x20c], R0 ;  /* 0x0000830020007a24 */ /* 0x000fe400078e0200 */
[----:B---3--:R-:W-:-:S05]  /*13d0*/  IMAD.MOV.U32 R34, RZ, RZ, R4 ;  /* 0x000000ffff227224 */ /* 0x008fca00078e0004 */
[--C-:B------:R-:W-:Y:S02]  /*13e0*/  SHF.R.S32.HI R35, RZ, 0x1f, R34.reuse ;  /* 0x0000001fff237819 */ /* 0x100fe40000011422 */
[C---:B------:R-:W-:Y:S02]  /*13f0*/  IADD3 R19, R34.reuse, 0x40, RZ ;  /* 0x0000004022137810 */ /* 0x040fe40007ffe0ff */
[----:B------:R-:W-:Y:S01]  /*1400*/  ISETP.GE.AND P4, PT, R34, c[0x0][0x1d4], PT ;  /* 0x0000750022007a0c */ /* 0x000fe20003f86270 */
[C-C-:B------:R-:W-:Y:S01]  /*1410*/  IMAD.WIDE.U32 R4, R32.reuse, c[0x0][0x1e0], R34.reuse ;  /* 0x0000780020047a25 */ /* 0x140fe200078e0022 */
[----:B------:R-:W-:Y:S01]  /*1420*/  ISETP.GE.AND P3, PT, R19, c[0x0][0x1d4], PT ;  /* 0x0000750013007a0c */ /* 0x000fe20003f66270 */
[----:B------:R4:W-:Y:S01]  /*1430*/  STL [R1+0x54], R35 ;  /* 0x0000542301007387 */ /* 0x0009e20000100800 */
[----:B------:R-:W-:Y:S01]  /*1440*/  SEL R7, RZ, 0x1, P4 ;  /* 0x00000001ff077807 */ /* 0x000fe20002000000 */
[----:B------:R-:W-:Y:S01]  /*1450*/  IMAD.WIDE.U32 R2, R32, c[0x0][0x208], R34 ;  /* 0x0000820020027a25 */ /* 0x000fe200078e0022 */
[----:B------:R-:W-:-:S02]  /*1460*/  IADD3 R5, R5, R6, RZ ;  /* 0x0000000605057210 */ /* 0x000fc40007ffe0ff */
[----:B------:R-:W-:Y:S01]  /*1470*/  IADD3 R23, R34, 0x80, RZ ;  /* 0x0000008022177810 */ /* 0x000fe20007ffe0ff */
[----:B------:R-:W-:Y:S01]  /*1480*/  IMAD.IADD R3, R3, 0x1, R0 ;  /* 0x0000000103037824 */ /* 0x000fe200078e0200 */
[----:B------:R-:W-:Y:S01]  /*1490*/  SEL R0, RZ, 0xffffffff, P3 ;  /* 0xffffffffff007807 */ /* 0x000fe20001800000 */
[----:B------:R-:W-:Y:S01]  /*14a0*/  IMAD R6, R11, c[0x0][0x1e8], RZ ;  /* 0x00007a000b067a24 */ /* 0x000fe200078e02ff */
[----:B------:R-:W-:Y:S01]  /*14b0*/  ISETP.GE.AND P2, PT, R23, c[0x0][0x1d4], PT ;  /* 0x0000750017007a0c */ /* 0x000fe20003f46270 */
[----:B------:R-:W-:Y:S01]  /*14c0*/  IMAD.WIDE.U32 R4, R14, c[0x0][0x1e8], R4 ;  /* 0x00007a000e047a25 */ /* 0x000fe200078e0004 */
[----:B------:R-:W-:Y:S02]  /*14d0*/  SHF.L.U32 R0, R0, 0x1, RZ ;  /* 0x0000000100007819 */ /* 0x000fe400000006ff */
[----:B------:R-:W-:Y:S01]  /*14e0*/  SEL R10, RZ, 0x4, P2 ;  /* 0x00000004ff0a7807 */ /* 0x000fe20001000000 */
[----:B------:R-:W-:Y:S01]  /*14f0*/  IMAD R6, R14, c[0x0][0x1ec], R6 ;  /* 0x00007b000e067a24 */ /* 0x000fe200078e0206 */
[----:B------:R-:W-:Y:S01]  /*1500*/  LOP3.LUT R12, R0, 0x2, R7, 0xe2, !PT ;  /* 0x00000002000c7812 */ /* 0x000fe200078ee207 */
[----:B------:R-:W-:-:S03]  /*1510*/  IMAD.WIDE.U32 R2, R14, c[0x0][0x210], R2 ;  /* 0x000084000e027a25 */ /* 0x000fc600078e0002 */
[----:B------:R-:W-:Y:S01]  /*1520*/  LOP3.LUT R20, R12, R10, RZ, 0xfc, !PT ;  /* 0x0000000a0c147212 */ /* 0x000fe200078efcff */
[----:B------:R-:W-:Y:S01]  /*1530*/  IMAD.IADD R7, R5, 0x1, R6 ;  /* 0x0000000105077824 */ /* 0x000fe200078e0206 */
[----:B------:R-:W-:Y:S01]  /*1540*/  IADD3 R5, R3, R8, RZ ;  /* 0x0000000803057210 */ /* 0x000fe20007ffe0ff */
[----:B------:R-:W-:Y:S01]  /*1550*/  IMAD.MOV.U32 R6, RZ, RZ, R4 ;  /* 0x000000ffff067224 */ /* 0x000fe200078e0004 */
[----:B------:R-:W-:Y:S02]  /*1560*/  SHF.R.S32.HI R8, RZ, 0x1f, R13 ;  /* 0x0000001fff087819 */ /* 0x000fe4000001140d */
[--C-:B-----5:R-:W-:Y:S02]  /*1570*/  @P0 SHF.R.S32.HI R3, RZ, 0x1f, R9.reuse ;  /* 0x0000001fff030819 */ /* 0x120fe40000011409 */
[----:B------:R-:W-:Y:S01]  /*1580*/  MOV R4, R2 ;  /* 0x0000000200047202 */ /* 0x000fe20000000f00 */
[----:B------:R-:W-:Y:S02]  /*1590*/  @!P0 IMAD.MOV.U32 R3, RZ, RZ, R8 ;  /* 0x000000ffff038224 */ /* 0x000fe400078e0008 */
[----:B------:R-:W-:Y:S01]  /*15a0*/  @P0 IMAD.MOV.U32 R2, RZ, RZ, R9 ;  /* 0x000000ffff020224 */ /* 0x000fe200078e0009 */
[----:B------:R-:W-:Y:S01]  /*15b0*/  @!P0 MOV R2, R13 ;  /* 0x0000000d00028202 */ /* 0x000fe20000000f00 */
[----:B------:R-:W-:-:S02]  /*15c0*/  IMAD R0, R3, c[0x0][0x1f0], RZ ;  /* 0x00007c0003007a24 */ /* 0x000fc400078e02ff */
[----:B------:R-:W-:Y:S02]  /*15d0*/  IMAD R3, R3, c[0x0][0x218], RZ ;  /* 0x0000860003037a24 */ /* 0x000fe400078e02ff */
[----:B------:R-:W-:-:S04]  /*15e0*/  IMAD.WIDE.U32 R28, R2, c[0x0][0x1f0], R6 ;  /* 0x00007c00021c7a25 */ /* 0x000fc800078e0006 */
[C---:B------:R-:W-:Y:S01]  /*15f0*/  IMAD.WIDE.U32 R26, R2.reuse, c[0x0][0x218], R4 ;  /* 0x00008600021a7a25 */ /* 0x040fe200078e0004 */
[----:B------:R4:W-:Y:S03]  /*1600*/  STL.64 [R1+0x30], R28 ;  /* 0x0000301c01007387 */ /* 0x0009e60000100a00 */
[C---:B------:R-:W-:Y:S01]  /*1610*/  IMAD R0, R2.reuse, c[0x0][0x1f4], R0 ;  /* 0x00007d0002007a24 */ /* 0x040fe200078e0200 */
[----:B------:R4:W-:Y:S01]  /*1620*/  STL.64 [R1+0x38], R26 ;  /* 0x0000381a01007387 */ /* 0x0009e20000100a00 */
[----:B------:R-:W-:-:S03]  /*1630*/  IMAD R2, R2, c[0x0][0x21c], R3 ;  /* 0x0000870002027a24 */ /* 0x000fc600078e0203 */
[----:B------:R-:W-:Y:S02]  /*1640*/  IADD3 R30, R29, R0, RZ ;  /* 0x000000001d1e7210 */ /* 0x000fe40007ffe0ff */
[----:B------:R-:W-:-:S05]  /*1650*/  IADD3 R25, R27, R2, RZ ;  /* 0x000000021b197210 */ /* 0x000fca0007ffe0ff */
[----:B------:R4:W-:Y:S04]  /*1660*/  STL [R1+0x40], R25 ;  /* 0x0000401901007387 */ /* 0x0009e80000100800 */
[----:B------:R4:W-:Y:S02]  /*1670*/  STL [R1+0x28], R30 ;  /* 0x0000281e01007387 */ /* 0x0009e40000100800 */
[----:B------:R-:W2:Y:S01]  /*1680*/  LDL R15, [R1+0x84] ;  /* 0x00008400010f7983 */ /* 0x000ea20000100800 */
[----:B------:R-:W-:Y:S01]  /*1690*/  IMAD R5, R11, c[0x0][0x1b8], RZ ;  /* 0x00006e000b057a24 */ /* 0x000fe200078e02ff */
[----:B------:R-:W-:Y:S01]  /*16a0*/  P2R R22, PR, RZ, 0x8 ;  /* 0x00000008ff167803 */ /* 0x000fe20000000000 */
[C---:B------:R-:W-:Y:S01]  /*16b0*/  IMAD.WIDE.U32 R2, R14.reuse, c[0x0][0x1b8], RZ ;  /* 0x00006e000e027a25 */ /* 0x040fe200078e00ff */
[----:B------:R-:W3:Y:S01]  /*16c0*/  LDL R33, [R1+0x70] ;  /* 0x0000700001217983 */ /* 0x000ee20000100800 */
[----:B------:R-:W-:Y:S02]  /*16d0*/  P2R R21, PR, RZ, 0x4 ;  /* 0x00000004ff157803 */ /* 0x000fe40000000000 */
[----:B------:R-:W-:Y:S01]  /*16e0*/  IMAD R5, R14, c[0x0][0x1bc], R5 ;  /* 0x00006f000e057a24 */ /* 0x000fe200078e0205 */
[----:B------:R-:W5:Y:S01]  /*16f0*/  LDL R31, [R1+0x6c] ;  /* 0x00006c00011f7983 */ /* 0x000f620000100800 */
[----:B------:R-:W-:-:S03]  /*1700*/  P2R R18, PR, RZ, 0x10 ;  /* 0x00000010ff127803 */ /* 0x000fc60000000000 */
[----:B----4-:R-:W4:Y:S01]  /*1710*/  LDL R118, [R1+0x4] ;  /* 0x0000040001767983 */ /* 0x010f220000100800 */
[----:B------:R-:W-:Y:S02]  /*1720*/  IMAD R8, R8, c[0x0][0x1c0], RZ ;  /* 0x0000700008087a24 */ /* 0x000fe400078e02ff */
[----:B------:R-:W-:Y:S02]  /*1730*/  IMAD.IADD R3, R3, 0x1, R5 ;  /* 0x0000000103037824 */ /* 0x000fe400078e0205 */
[C---:B------:R-:W-:Y:S02]  /*1740*/  IMAD R8, R13.reuse, c[0x0][0x1c4], R8 ;  /* 0x000071000d087a24 */ /* 0x040fe400078e0208 */
[----:B------:R-:W-:-:S04]  /*1750*/  IMAD.WIDE.U32 R2, R13, c[0x0][0x1c0], R2 ;  /* 0x000070000d027a25 */ /* 0x000fc800078e0002 */
[----:B------:R-:W-:Y:S02]  /*1760*/  IMAD.IADD R3, R3, 0x1, R8 ;  /* 0x0000000103037824 */ /* 0x000fe400078e0208 */
[----:B------:R-:W-:Y:S02]  /*1770*/  IMAD R24, R24, c[0x0][0x168], RZ ;  /* 0x00005a0018187a24 */ /* 0x000fe400078e02ff */
[----:B------:R-:W-:Y:S01]  /*1780*/  IMAD.IADD R9, R32, 0x1, R208 ;  /* 0x0000000120097824 */ /* 0x000fe200078e02d0 */
[----:B------:R-:W-:Y:S02]  /*1790*/  ISETP.GE.AND P3, PT, R34, c[0x0][0x198], PT ;  /* 0x0000660022007a0c */ /* 0x000fe40003f66270 */
[----:B------:R-:W-:Y:S02]  /*17a0*/  ISETP.GE.AND P2, PT, R19, c[0x0][0x198], PT ;  /* 0x0000660013007a0c */ /* 0x000fe40003f46270 */
[----:B------:R-:W-:-:S04]  /*17b0*/  IADD3 R16, R9, 0x40, RZ ;  /* 0x0000004009107810 */ /* 0x000fc80007ffe0ff */
[----:B------:R-:W-:Y:S01]  /*17c0*/  ISETP.GE.AND P6, PT, R16, R24, PT ;  /* 0x000000181000720c */ /* 0x000fe20003fc6270 */
[----:B------:R-:W-:Y:S01]  /*17d0*/  BAR.SYNC.DEFER_BLOCKING 0x0 ;  /* 0x0000000000007b1d */ /* 0x000fe20000010000 */
[----:B--2---:R-:W-:-:S04]  /*17e0*/  IMAD.IADD R4, R15, 0x1, R208 ;  /* 0x000000010f047824 */ /* 0x004fc800078e02d0 */
[----:B------:R-:W-:-:S04]  /*17f0*/  @P1 IMAD.HI.U32 R6, R4, c[0x0][0x2c8], RZ ;  /* 0x0000b20004061a27 */ /* 0x000fc800078e00ff */
[----:B------:R-:W-:Y:S01]  /*1800*/  IMAD.MOV.U32 R0, RZ, RZ, R4 ;  /* 0x000000ffff007224 */ /* 0x000fe200078e0004 */
[----:B------:R-:W-:-:S04]  /*1810*/  @P1 SHF.R.U32.HI R0, RZ, c[0x0][0x2cc], R6 ;  /* 0x0000b300ff001a19 */ /* 0x000fc80000011606 */
[--C-:B------:R-:W-:Y:S01]  /*1820*/  SHF.R.S32.HI R6, RZ, 0x1f, R0.reuse ;  /* 0x0000001fff067819 */ /* 0x100fe20000011400 */
[----:B------:R-:W-:-:S04]  /*1830*/  IMAD.MOV R5, RZ, RZ, -R0 ;  /* 0x000000ffff057224 */ /* 0x000fc800078e0a00 */
[----:B------:R-:W-:Y:S02]  /*1840*/  IMAD R4, R5, c[0x0][0x2c4], R4 ;  /* 0x0000b10005047a24 */ /* 0x000fe400078e0204 */
[----:B------:R-:W-:Y:S02]  /*1850*/  IMAD R5, R6, c[0x0][0x1b0], RZ ;  /* 0x00006c0006057a24 */ /* 0x000fe400078e02ff */
[----:B------:R-:W-:-:S04]  /*1860*/  IMAD.WIDE.U32 R2, R0, c[0x0][0x1b0], R2 ;  /* 0x00006c0000027a25 */ /* 0x000fc800078e0002 */
[----:B------:R-:W-:Y:S01]  /*1870*/  IMAD R6, R0, c[0x0][0x1b4], R5 ;  /* 0x00006d0000067a24 */ /* 0x000fe200078e0205 */
[----:B------:R-:W-:-:S03]  /*1880*/  SHF.R.S32.HI R5, RZ, 0x1f, R4 ;  /* 0x0000001fff057819 */ /* 0x000fc60000011404 */
[----:B------:R-:W-:Y:S02]  /*1890*/  IMAD.IADD R3, R3, 0x1, R6 ;  /* 0x0000000103037824 */ /* 0x000fe400078e0206 */
[----:B------:R-:W-:Y:S02]  /*18a0*/  IMAD R0, R5, c[0x0][0x1a8], RZ ;  /* 0x00006a0005007a24 */ /* 0x000fe400078e02ff */
[----:B------:R-:W-:-:S04]  /*18b0*/  IMAD.WIDE.U32 R2, R4, c[0x0][0x1a8], R2 ;  /* 0x00006a0004027a25 */ /* 0x000fc800078e0002 */
[----:B------:R-:W-:-:S04]  /*18c0*/  IMAD R0, R4, c[0x0][0x1ac], R0 ;  /* 0x00006b0004007a24 */ /* 0x000fc800078e0200 */
[----:B------:R-:W-:Y:S01]  /*18d0*/  IMAD.IADD R8, R3, 0x1, R0 ;  /* 0x0000000103087824 */ /* 0x000fe200078e0200 */
[----:B------:R-:W-:-:S04]  /*18e0*/  LEA R0, P0, R2, c[0x0][0x160], 0x1 ;  /* 0x0000580002007a11 */ /* 0x000fc800078008ff */
[----:B------:R-:W-:Y:S02]  /*18f0*/  LEA.HI.X R8, R2, c[0x0][0x164], R8, 0x1, P0 ;  /* 0x0000590002087a11 */ /* 0x000fe400000f0c08 */
[----:B------:R-:W1:Y:S04]  /*1900*/  SHFL.IDX PT, R2, R0, RZ, 0x181f ;  /* 0x00181fff00027589 */ /* 0x000e6800000e0000 */
[----:B------:R-:W3:Y:S01]  /*1910*/  SHFL.IDX PT, R3, R8, RZ, 0x181f ;  /* 0x00181fff08037589 */ /* 0x000ee200000e0000 */
[----:B------:R-:W-:-:S13]  /*1920*/  ISETP.GE.AND P0, PT, R9, R24, PT ;  /* 0x000000180900720c */ /* 0x000fda0003f06270 */
[----:B-1----:R-:W-:-:S04]  /*1930*/  @!P0 LEA R12, P5, R19, R2, 0x1 ;  /* 0x00000002130c8211 */ /* 0x002fc800078a08ff */
[----:B---3--:R-:W-:Y:S02]  /*1940*/  @!P0 LEA.HI.X R13, R19, R3, R33, 0x1, P5 ;  /* 0x00000003130d8211 */ /* 0x008fe400028f0c21 */
[----:B------:R-:W-:-:S04]  /*1950*/  @!P0 LEA R10, P5, R23, R2, 0x1 ;  /* 0x00000002170a8211 */ /* 0x000fc800078a08ff */
[----:B-----5:R-:W-:Y:S01]  /*1960*/  @!P0 LEA.HI.X R11, R23, R3, R31, 0x1, P5 ;  /* 0x00000003170b8211 */ /* 0x020fe200028f0c1f */
[----:B------:R-:W-:-:S05]  /*1970*/  @!P0 IMAD.WIDE R2, R34, 0x2, R2 ;  /* 0x0000000222028825 */ /* 0x000fca00078e0202 */
[----:B------:R-:W-:Y:S01]  /*1980*/  @!PT LDS RZ, [RZ] ;  /* 0x00000000fffff984 */ /* 0x000fe20000000800 */
[----:B----4-:R1:W-:Y:S04]  /*1990*/  @!P0 LDGSTS.E.BYPASS.LTC128B.128 [R118+0x100], [R2.64], !P3 ;  /* 0x0010000002768fae */ /* 0x0103e8000d901d46 */
[----:B------:R2:W-:Y:S04]  /*19a0*/  @!P0 LDGSTS.E.BYPASS.LTC128B.128 [R118+0x4100], [R12.64], !P2 ;  /* 0x041000000c768fae */ /* 0x0005e8000d101d46 */
[----:B--2---:R-:W2:Y:S01]  /*19b0*/  LDL R13, [R1] ;  /* 0x00000000010d7983 */ /* 0x004ea20000100800 */
[----:B------:R-:W-:-:S03]  /*19c0*/  IADD3 R4, R9, 0x20, RZ ;  /* 0x0000002009047810 */ /* 0x000fc60007ffe0ff */
[----:B------:R-:W3:Y:S01]  /*19d0*/  SHFL.IDX PT, R6, R0, 0x1, 0x181f ;  /* 0x00381f0000067f89 */ /* 0x000ee200000e0000 */
[----:B------:R-:W-:-:S03]  /*19e0*/  ISETP.GE.AND P4, PT, R4, R24, PT ;  /* 0x000000180400720c */ /* 0x000fc60003f86270 */
[----:B------:R-:W4:Y:S04]  /*19f0*/  SHFL.IDX PT, R7, R8, 0x1, 0x181f ;  /* 0x00381f0008077f89 */ /* 0x000f2800000e0000 */
[----:B------:R-:W5:Y:S04]  /*1a00*/  SHFL.IDX PT, R4, R0, 0x2, 0x181f ;  /* 0x00581f0000047f89 */ /* 0x000f6800000e0000 */
[----:B------:R-:W5:Y:S04]  /*1a10*/  SHFL.IDX PT, R5, R8, 0x2, 0x181f ;  /* 0x00581f0008057f89 */ /* 0x000f6800000e0000 */
[----:B-1----:R-:W1:Y:S01]  /*1a20*/  SHFL.IDX PT, R2, R0, 0x3, 0x181f ;  /* 0x00781f0000027f89 */ /* 0x002e6200000e0000 */
[----:B------:R-:W-:-:S03]  /*1a30*/  IADD3 R9, R9, 0x60, RZ ;  /* 0x0000006009097810 */ /* 0x000fc60007ffe0ff */
[----:B------:R-:W1:Y:S01]  /*1a40*/  SHFL.IDX PT, R3, R8, 0x3, 0x181f ;  /* 0x00781f0008037f89 */ /* 0x000e6200000e0000 */
[----:B---3--:R-:W-:-:S04]  /*1a50*/  @!P4 LEA R14, P5, R19, R6, 0x1 ;  /* 0x00000006130ec211 */ /* 0x008fc800078a08ff */
[C-C-:B----4-:R-:W-:Y:S02]  /*1a60*/  @!P4 LEA.HI.X R15, R19.reuse, R7, R33.reuse, 0x1, P5 ;  /* 0x00000007130fc211 */ /* 0x150fe400028f0c21 */
[----:B-----5:R-:W-:Y:S02]  /*1a70*/  @!P6 LEA R16, P5, R19, R4, 0x1 ;  /* 0x000000041310e211 */ /* 0x020fe400078a08ff */
[----:B------:R-:W-:Y:S02]  /*1a80*/  ISETP.GE.AND P2, PT, R23, c[0x0][0x198], PT ;  /* 0x0000660017007a0c */ /* 0x000fe40003f46270 */
[----:B------:R-:W-:Y:S02]  /*1a90*/  @!P6 LEA.HI.X R17, R19, R5, R33, 0x1, P5 ;  /* 0x000000051311e211 */ /* 0x000fe400028f0c21 */
[----:B------:R-:W-:-:S09]  /*1aa0*/  ISETP.GE.AND P5, PT, R9, R24, PT ;  /* 0x000000180900720c */ /* 0x000fd20003fa6270 */
[----:B------:R1:W-:Y:S04]  /*1ab0*/  @!P0 LDGSTS.E.BYPASS.LTC128B.128 [R118+0x8100], [R10.64], !P2 ;  /* 0x081000000a768fae */ /* 0x0003e8000d101d46 */
[----:B-1----:R-:W-:-:S04]  /*1ac0*/  @!P5 LEA R10, P0, R19, R2, 0x1 ;  /* 0x00000002130ad211 */ /* 0x002fc800078008ff */
[----:B------:R-:W-:Y:S02]  /*1ad0*/  @!P5 LEA.HI.X R11, R19, R3, R33, 0x1, P0 ;  /* 0x00000003130bd211 */ /* 0x000fe400000f0c21 */
[----:B------:R-:W-:-:S04]  /*1ae0*/  @!P4 LEA R8, P0, R23, R6, 0x1 ;  /* 0x000000061708c211 */ /* 0x000fc800078008ff */
[----:B------:R-:W-:Y:S02]  /*1af0*/  @!P4 LEA.HI.X R9, R23, R7, R31, 0x1, P0 ;  /* 0x000000071709c211 */ /* 0x000fe400000f0c1f */
[----:B------:R-:W-:Y:S01]  /*1b00*/  ISETP.GE.AND P0, PT, R19, c[0x0][0x198], PT ;  /* 0x0000660013007a0c */ /* 0x000fe20003f06270 */
[----:B------:R-:W-:-:S05]  /*1b10*/  @!P4 IMAD.WIDE R6, R34, 0x2, R6 ;  /* 0x000000022206c825 */ /* 0x000fca00078e0206 */
[----:B------:R1:W-:Y:S07]  /*1b20*/  @!P4 LDGSTS.E.BYPASS.LTC128B.128 [R118+0x1100], [R6.64], !P3 ;  /* 0x011000000676cfae */ /* 0x0003ee000d901d46 */
[----:B------:R3:W-:Y:S04]  /*1b30*/  @!P4 LDGSTS.E.BYPASS.LTC128B.128 [R118+0x5100], [R14.64], !P0 ;  /* 0x051000000e76cfae */ /* 0x0007e8000c101d46 */
[----:B------:R4:W-:Y:S01]  /*1b40*/  @!P4 LDGSTS.E.BYPASS.LTC128B.128 [R118+0x9100], [R8.64], !P2 ;  /* 0x091000000876cfae */ /* 0x0009e2000d101d46 */
[----:B-1----:R-:W-:-:S04]  /*1b50*/  @!P6 LEA R6, P0, R23, R4, 0x1 ;  /* 0x000000041706e211 */ /* 0x002fc800078008ff */
[----:B------:R-:W-:Y:S02]  /*1b60*/  @!P6 LEA.HI.X R7, R23, R5, R31, 0x1, P0 ;  /* 0x000000051707e211 */ /* 0x000fe400000f0c1f */
[----:B------:R-:W-:Y:S01]  /*1b70*/  ISETP.GE.AND P0, PT, R19, c[0x0][0x198], PT ;  /* 0x0000660013007a0c */ /* 0x000fe20003f06270 */
[----:B------:R-:W-:-:S05]  /*1b80*/  @!P6 IMAD.WIDE R4, R34, 0x2, R4 ;  /* 0x000000022204e825 */ /* 0x000fca00078e0204 */
[----:B------:R1:W-:Y:S07]  /*1b90*/  @!P6 LDGSTS.E.BYPASS.LTC128B.128 [R118+0x2100], [R4.64], !P3 ;  /* 0x021000000476efae */ /* 0x0003ee000d901d46 */
[----:B------:R5:W-:Y:S04]  /*1ba0*/  @!P6 LDGSTS.E.BYPASS.LTC128B.128 [R118+0x6100], [R16.64], !P0 ;  /* 0x061000001076efae */ /* 0x000be8000c101d46 */
[----:B------:R3:W-:Y:S01]  /*1bb0*/  @!P6 LDGSTS.E.BYPASS.LTC128B.128 [R118+0xa100], [R6.64], !P2 ;  /* 0x0a1000000676efae */ /* 0x0007e2000d101d46 */
[----:B------:R-:W-:Y:S01]  /*1bc0*/  ISETP.GE.AND P6, PT, R34, c[0x0][0x198], PT ;  /* 0x0000660022007a0c */ /* 0x000fe20003fc6270 */
[----:B------:R-:W-:Y:S01]  /*1bd0*/  IMAD.MOV.U32 R112, RZ, RZ, -0x60 ;  /* 0xffffffa0ff707424 */ /* 0x000fe200078e00ff */
[----:B------:R-:W-:-:S03]  /*1be0*/  IADD3 R113, R165, -0x1, RZ ;  /* 0xffffffffa5717810 */ /* 0x000fc60007ffe0ff */
[----:B------:R-:W-:Y:S01]  /*1bf0*/  IMAD R112, R165, R112, 0x60 ;  /* 0x00000060a5707424 */ /* 0x000fe200078e0270 */
[----:B------:R-:W-:Y:S01]  /*1c00*/  SHF.R.S32.HI R12, RZ, 0x1f, R113 ;  /* 0x0000001fff0c7819 */ /* 0x000fe20000011471 */
[----:B-1----:R-:W-:-:S03]  /*1c10*/  @!P5 IMAD.WIDE R4, R34, 0x2, R2 ;  /* 0x000000022204d825 */ /* 0x002fc600078e0202 */
[----:B----4-:R-:W-:-:S03]  /*1c20*/  IADD3 R8, R112, c[0x0][0x1d0], -R32 ;  /* 0x0000740070087a10 */ /* 0x010fc60007ffe820 */
[----:B------:R1:W-:Y:S01]  /*1c30*/  @!P5 LDGSTS.E.BYPASS.LTC128B.128 [R118+0x3100], [R4.64], !P6 ;  /* 0x031000000476dfae */ /* 0x0003e2000f101d46 */
[----:B------:R-:W-:-:S03]  /*1c40*/  IMAD R0, R12, c[0x0][0x1e0], RZ ;  /* 0x000078000c007a24 */ /* 0x000fc600078e02ff */
[----:B------:R4:W-:Y:S01]  /*1c50*/  @!P5 LDGSTS.E.BYPASS.LTC128B.128 [R118+0x7100], [R10.64], !P0 ;  /* 0x071000000a76dfae */ /* 0x0009e2000c101d46 */
[----:B------:R-:W-:Y:S01]  /*1c60*/  ISETP.GE.AND P6, PT, R23, c[0x0][0x198], PT ;  /* 0x0000660017007a0c */ /* 0x000fe20003fc6270 */
[----:B------:R-:W-:Y:S02]  /*1c70*/  IMAD R0, R113, c[0x0][0x1e4], R0 ;  /* 0x0000790071007a24 */ /* 0x000fe400078e0200 */
[----:B------:R-:W-:Y:S02]  /*1c80*/  IMAD.MOV.U32 R114, RZ, RZ, R28 ;  /* 0x000000ffff727224 */ /* 0x000fe400078e001c */
[----:B------:R-:W-:Y:S01]  /*1c90*/  IMAD.MOV.U32 R115, RZ, RZ, R30 ;  /* 0x000000ffff737224 */ /* 0x000fe200078e001e */
[----:B------:R-:W-:Y:S02]  /*1ca0*/  ISETP.NE.AND P4, PT, R18, RZ, PT ;  /* 0x000000ff1200720c */ /* 0x000fe40003f85270 */
[----:B-1----:R-:W-:-:S04]  /*1cb0*/  @!P5 LEA R4, P0, R23, R2, 0x1 ;  /* 0x000000021704d211 */ /* 0x002fc800078008ff */
[----:B------:R-:W-:Y:S01]  /*1cc0*/  @!P5 LEA.HI.X R5, R23, R3, R31, 0x1, P0 ;  /* 0x000000031705d211 */ /* 0x000fe200000f0c1f */
[----:B------:R-:W-:Y:S01]  /*1cd0*/  IMAD.WIDE.U32 R2, R113, c[0x0][0x1e0], RZ ;  /* 0x0000780071027a25 */ /* 0x000fe200078e00ff */
[----:B------:R-:W-:-:S03]  /*1ce0*/  ISETP.GE.AND P0, PT, R8, 0x1, PT ;  /* 0x000000010800780c */ /* 0x000fc60003f06270 */
[----:B------:R-:W-:Y:S01]  /*1cf0*/  IMAD.IADD R0, R3, 0x1, R0 ;  /* 0x0000000103007824 */ /* 0x000fe200078e0200 */
[----:B------:R-:W-:Y:S01]  /*1d00*/  ISETP.NE.AND P3, PT, R22, RZ, PT ;  /* 0x000000ff1600720c */ /* 0x000fe20003f65270 */
[----:B------:R-:W-:Y:S01]  /*1d10*/  IMAD.WIDE.U32 R2, R2, 0x60, R114 ;  /* 0x0000006002027825 */ /* 0x000fe200078e0072 */
[----:B------:R-:W-:Y:S01]  /*1d20*/  ISETP.NE.AND P2, PT, R21, RZ, PT ;  /* 0x000000ff1500720c */ /* 0x000fe20003f45270 */
[----:B------:R1:W-:Y:S02]  /*1d30*/  @!P5 LDGSTS.E.BYPASS.LTC128B.128 [R118+0xb100], [R4.64], !P6 ;  /* 0x0b1000000476dfae */ /* 0x0003e4000f101d46 */
[----:B------:R-:W-:Y:S01]  /*1d40*/  IMAD R0, R0, 0x60, RZ ;  /* 0x0000006000007824 */ /* 0x000fe200078e02ff */
[----:B------:R-:W-:Y:S01]  /*1d50*/  ISETP.GE.AND P6, PT, R8, 0x21, PT ;  /* 0x000000210800780c */ /* 0x000fe20003fc6270 */
[----:B------:R-:W-:Y:S01]  /*1d60*/  IMAD.MOV.U32 R116, RZ, RZ, c[0x0][0x1e0] ;  /* 0x00007800ff747624 */ /* 0x000fe200078e00ff */
[----:B------:R-:W0:Y:S01]  /*1d70*/  LDGDEPBAR ;  /* 0x00000000000079af */ /* 0x000e220000000000 */
[----:B------:R-:W-:-:S02]  /*1d80*/  IMAD.IADD R0, R3, 0x1, R0 ;  /* 0x0000000103007824 */ /* 0x000fc400078e0200 */
[----:B------:R-:W-:Y:S02]  /*1d90*/  IMAD.MOV.U32 R117, RZ, RZ, c[0x0][0x1e4] ;  /* 0x00007900ff757624 */ /* 0x000fe400078e00ff */
[----:B---3--:R-:W-:Y:S01]  /*1da0*/  IMAD.WIDE.U32 R6, R116, 0x40, RZ ;  /* 0x0000004074067825 */ /* 0x008fe200078e00ff */
[----:B-1----:R-:W-:-:S04]  /*1db0*/  @P0 LEA R4, P5, R2, c[0x0][0x1c8], 0x1 ;  /* 0x0000720002040a11 */ /* 0x002fc800078a08ff */
[----:B------:R-:W-:Y:S02]  /*1dc0*/  @P0 LEA.HI.X R5, R2, c[0x0][0x1cc], R0, 0x1, P5 ;  /* 0x0000730002050a11 */ /* 0x000fe400028f0c00 */
[----:B------:R-:W-:-:S03]  /*1dd0*/  ISETP.GE.AND P5, PT, R8, 0x41, PT ;  /* 0x000000410800780c */ /* 0x000fc60003fa6270 */
[----:B------:R1:W-:Y:S04]  /*1de0*/  @P0 LDGSTS.E.BYPASS.LTC128B.128 [R118+0xc100], [R4.64], !P4 ;  /* 0x0c10000004760fae */ /* 0x0003e8000e101d46 */
[----:B------:R1:W-:Y:S04]  /*1df0*/  @P0 LDGSTS.E.BYPASS.LTC128B.128 [R118+0xf100], [R4.64+0x80], !P3 ;  /* 0x0f10008004760fae */ /* 0x0003e8000d901d46 */
[----:B------:R1:W-:Y:S01]  /*1e00*/  @P0 LDGSTS.E.BYPASS.LTC128B.128 [R118+0x12100], [R4.64+0x100], !P2 ;  /* 0x1210010004760fae */ /* 0x0003e2000d101d46 */
[----:B------:R-:W-:Y:S01]  /*1e10*/  @P6 LEA R3, P0, R116, R2, 0x5 ;  /* 0x0000000274036211 */ /* 0x000fe200078028ff */
[----:B------:R-:W-:-:S03]  /*1e20*/  IMAD.SHL.U32 R9, R117, 0x40, RZ ;  /* 0x0000004075097824 */ /* 0x000fc600078e00ff */
[----:B-1----:R-:W-:Y:S02]  /*1e30*/  @P6 LEA.HI.X R5, R116, R0, R117, 0x5, P0 ;  /* 0x0000000074056211 */ /* 0x002fe400000f2c75 */
[----:B------:R-:W-:-:S04]  /*1e40*/  @P6 LEA R4, P0, R3, c[0x0][0x1c8], 0x1 ;  /* 0x0000720003046a11 */ /* 0x000fc800078008ff */
[----:B------:R-:W-:Y:S02]  /*1e50*/  @P6 LEA.HI.X R5, R3, c[0x0][0x1cc], R5, 0x1, P0 ;  /* 0x0000730003056a11 */ /* 0x000fe400000f0c05 */
[----:B------:R-:W-:-:S03]  /*1e60*/  @P5 IADD3 R3, P0, R2, R6, RZ ;  /* 0x0000000602035210 */ /* 0x000fc60007f1e0ff */
[----:B------:R1:W-:Y:S01]  /*1e70*/  @P6 LDGSTS.E.BYPASS.LTC128B.128 [R118+0xd100], [R4.64], !P4 ;  /* 0x0d10000004766fae */ /* 0x0003e2000e101d46 */
[----:B------:R-:W-:Y:S02]  /*1e80*/  @P5 IADD3.X R9, R0, R7, R9, P0, !PT ;  /* 0x0000000700095210 */ /* 0x000fe400007fe409 */
[C---:B------:R-:W-:Y:S01]  /*1e90*/  @P5 LEA R2, P0, R3.reuse, c[0x0][0x1c8], 0x1 ;  /* 0x0000720003025a11 */ /* 0x040fe200078008ff */
[----:B------:R1:W-:Y:S03]  /*1ea0*/  @P6 LDGSTS.E.BYPASS.LTC128B.128 [R118+0x10100], [R4.64+0x80], !P3 ;  /* 0x1010008004766fae */ /* 0x0003e6000d901d46 */
[----:B------:R-:W-:Y:S01]  /*1eb0*/  @P5 LEA.HI.X R3, R3, c[0x0][0x1cc], R9, 0x1, P0 ;  /* 0x0000730003035a11 */ /* 0x000fe200000f0c09 */
[----:B------:R1:W-:Y:S04]  /*1ec0*/  @P6 LDGSTS.E.BYPASS.LTC128B.128 [R118+0x13100], [R4.64+0x100], !P2 ;  /* 0x1310010004766fae */ /* 0x0003e8000d101d46 */
[----:B------:R3:W-:Y:S04]  /*1ed0*/  @P5 LDGSTS.E.BYPASS.LTC128B.128 [R118+0xe100], [R2.64], !P4 ;  /* 0x0e10000002765fae */ /* 0x0007e8000e101d46 */
[----:B------:R3:W-:Y:S04]  /*1ee0*/  @P5 LDGSTS.E.BYPASS.LTC128B.128 [R118+0x11100], [R2.64+0x80], !P3 ;  /* 0x1110008002765fae */ /* 0x0007e8000d901d46 */
[----:B------:R3:W-:Y:S04]  /*1ef0*/  @P5 LDGSTS.E.BYPASS.LTC128B.128 [R118+0x14100], [R2.64+0x100], !P2 ;  /* 0x1410010002765fae */ /* 0x0007e8000d101d46 */
[----:B------:R-:W0:Y:S01]  /*1f00*/  LDGDEPBAR ;  /* 0x00000000000079af */ /* 0x000e220000000000 */
[----:B------:R-:W-:-:S04]  /*1f10*/  DEPBAR.LE SB0, 0x1 ;  /* 0x000080400000791a */ /* 0x000fc80000000000 */
[----:B------:R-:W-:Y:S01]  /*1f20*/  BAR.SYNC.DEFER_BLOCKING 0x0 ;  /* 0x0000000000007b1d */ /* 0x000fe20000010000 */
[----:B------:R-:W-:Y:S02]  /*1f30*/  IMAD R12, R12, c[0x0][0x208], RZ ;  /* 0x000082000c0c7a24 */ /* 0x000fe400078e02ff */
[----:B----4-:R-:W-:-:S04]  /*1f40*/  IMAD.WIDE.U32 R10, R113, c[0x0][0x208], RZ ;  /* 0x00008200710a7a25 */ /* 0x010fc800078e00ff */
[----:B------:R-:W-:Y:S02]  /*1f50*/  IMAD R12, R113, c[0x0][0x20c], R12 ;  /* 0x00008300710c7a24 */ /* 0x000fe400078e020c */
[----:B------:R-:W-:Y:S02]  /*1f60*/  IMAD.MOV.U32 R6, RZ, RZ, R26 ;  /* 0x000000ffff067224 */ /* 0x000fe400078e001a */
[----:B------:R-:W-:Y:S02]  /*1f70*/  IMAD.MOV.U32 R7, RZ, RZ, R25 ;  /* 0x000000ffff077224 */ /* 0x000fe400078e0019 */
[----:B------:R-:W-:Y:S01]  /*1f80*/  IMAD.IADD R0, R11, 0x1, R12 ;  /* 0x000000010b007824 */ /* 0x000fe200078e020c */
[----:B------:R-:W-:Y:S04]  /*1f90*/  LDSM.16.M88.4 R156, [R250] ;  /* 0x00000000fa9c783b */ /* 0x000fe80000000200 */
[----:B------:R-:W-:Y:S04]  /*1fa0*/  LDSM.16.M88.4 R160, [R251] ;  /* 0x00000000fba0783b */ /* 0x000fe80000000200 */
[----:B--2---:R-:W-:Y:S04]  /*1fb0*/  LDSM.16.M88.4 R168, [R13] ;  /* 0x000000000da8783b */ /* 0x004fe80000000200 */
[----:B------:R-:W-:Y:S04]  /*1fc0*/  LDSM.16.M88.4 R172, [R252] ;  /* 0x00000000fcac783b */ /* 0x000fe80000000200 */
[----:B------:R-:W-:Y:S04]  /*1fd0*/  LDSM.16.M88.4 R176, [R250+0x4000] ;  /* 0x00400000fab0783b */ /* 0x000fe80000000200 */
[----:B------:R-:W-:Y:S04]  /*1fe0*/  LDSM.16.M88.4 R180, [R251+0x4000] ;  /* 0x00400000fbb4783b */ /* 0x000fe80000000200 */
[----:B------:R-:W-:Y:S04]  /*1ff0*/  LDSM.16.M88.4 R184, [R13+0x4000] ;  /* 0x004000000db8783b */ /* 0x000fe80000000200 */
[----:B------:R-:W-:Y:S04]  /*2000*/  LDSM.16.M88.4 R188, [R252+0x4000] ;  /* 0x00400000fcbc783b */ /* 0x000fe80000000200 */
[----:B------:R-:W-:Y:S04]  /*2010*/  LDSM.16.M88.4 R192, [R250+0x8000] ;  /* 0x00800000fac0783b */ /* 0x000fe80000000200 */
[----:B------:R-:W-:Y:S04]  /*2020*/  LDSM.16.M88.4 R196, [R251+0x8000] ;  /* 0x00800000fbc4783b */ /* 0x000fe80000000200 */
[----:B------:R-:W-:Y:S04]  /*2030*/  LDSM.16.M88.4 R200, [R13+0x8000] ;  /* 0x008000000dc8783b */ /* 0x000fe80000000200 */
[----:B------:R-:W-:Y:S04]  /*2040*/  LDSM.16.M88.4 R204, [R252+0x8000] ;  /* 0x00800000fccc783b */ /* 0x000fe80000000200 */
[----:B------:R-:W-:Y:S01]  /*2050*/  BAR.SYNC.DEFER_BLOCKING 0x0 ;  /* 0x0000000000007b1d */ /* 0x000fe20000010000 */
[----:B------:R-:W-:-:S04]  /*2060*/  IMAD.WIDE.U32 R6, R10, 0x60, R6 ;  /* 0x000000600a067825 */ /* 0x000fc800078e0006 */
[----:B------:R-:W-:Y:S02]  /*2070*/  IMAD R0, R0, 0x60, RZ ;  /* 0x0000006000007824 */ /* 0x000fe400078e02ff */
[----:B-1----:R-:W-:Y:S02]  /*2080*/  IMAD.MOV.U32 R5, RZ, RZ, c[0x0][0x208] ;  /* 0x00008200ff057624 */ /* 0x002fe400078e00ff */
[----:B---3--:R-:W-:Y:S01]  /*2090*/  IMAD.MOV.U32 R3, RZ, RZ, 0x6 ;  /* 0x00000006ff037424 */ /* 0x008fe200078e00ff */
[C---:B------:R-:W-:Y:S01]  /*20a0*/  LEA R2, P0, R6.reuse, c[0x0][0x1f8], 0x1 ;  /* 0x00007e0006027a11 */ /* 0x040fe200078008ff */
[----:B------:R-:W-:Y:S02]  /*20b0*/  IMAD.IADD R0, R7, 0x1, R0 ;  /* 0x0000000107007824 */ /* 0x000fe400078e0200 */
[C---:B------:R-:W-:Y:S01]  /*20c0*/  IMAD.SHL.U32 R4, R5.reuse, 0x40, RZ ;  /* 0x0000004005047824 */ /* 0x040fe200078e00ff */
[----:B------:R-:W-:Y:S02]  /*20d0*/  SHF.L.U64.HI R5, R5, R3, c[0x0][0x20c] ;  /* 0x0000830005057619 */ /* 0x000fe40000010203 */
[----:B------:R-:W-:-:S02]  /*20e0*/  LEA.HI.X R3, R6, c[0x0][0x1fc], R0, 0x1, P0 ;  /* 0x00007f0006037a11 */ /* 0x000fc400000f0c00 */
[----:B------:R-:W-:Y:S01]  /*20f0*/  IADD3 R10, P5, P0, R4, 0x80, R2 ;  /* 0x00000080040a7810 */ /* 0x000fe200078be002 */
[----:B------:R-:W-:-:S04]  /*2100*/  DEPBAR.LE SB0, 0x0 ;  /* 0x000080000000791a */ /* 0x000fc80000000000 */
[----:B------:R-:W-:Y:S01]  /*2110*/  BAR.SYNC.DEFER_BLOCKING 0x0 ;  /* 0x0000000000007b1d */ /* 0x000fe20000010000 */
[C-C-:B------:R-:W-:Y:S02]  /*2120*/  IADD3.X R11, R5.reuse, RZ, R3.reuse, P5, P0 ;  /* 0x000000ff050b7210 */ /* 0x140fe40002fe0403 */
[----:B------:R-:W-:Y:S02]  /*2130*/  IADD3 R6, P5, P0, R4, 0x100, R2 ;  /* 0x0000010004067810 */ /* 0x000fe400078be002 */
[----:B------:R-:W-:Y:S02]  /*2140*/  LOP3.LUT R0, R20, 0x1, RZ, 0xc0, !PT ;  /* 0x0000000114007812 */ /* 0x000fe400078ec0ff */
[----:B------:R-:W-:Y:S02]  /*2150*/  IADD3.X R7, R5, RZ, R3, P5, P0 ;  /* 0x000000ff05077210 */ /* 0x000fe40002fe0403 */
[----:B------:R-:W-:-:S04]  /*2160*/  ISETP.NE.U32.AND P0, PT, R0, 0x1, PT ;  /* 0x000000010000780c */ /* 0x000fc80003f05070 */
[----:B------:R-:W-:Y:S02]  /*2170*/  ISETP.LT.OR P0, PT, R8, 0x1, P0 ;  /* 0x000000010800780c */ /* 0x000fe40000701670 */
[----:B------:R-:W-:Y:S01]  /*2180*/  LOP3.LUT P6, RZ, R20, 0x2, RZ, 0xc0, !PT ;  /* 0x0000000214ff7812 */ /* 0x000fe200078cc0ff */
[----:B-----5:R-:W1:Y:S04]  /*2190*/  LDSM.16.M88.4 R16, [R225] ;  /* 0x00000000e110783b */ /* 0x020e680000000200 */
[----:B------:R-:W-:Y:S04]  /*21a0*/  LDSM.16.M88.4 R12, [R225+0x800] ;  /* 0x00080000e10c783b */ /* 0x000fe80000000200 */
[----:B------:R-:W2:Y:S04]  /*21b0*/  LDSM.16.M88.4 R40, [R225+0x1000] ;  /* 0x00100000e128783b */ /* 0x000ea80000000200 */
[----:B------:R-:W3:Y:S04]  /*21c0*/  LDSM.16.M88.4 R44, [R225+0x1800] ;  /* 0x00180000e12c783b */ /* 0x000ee80000000200 */
[----:B------:R-:W-:Y:S04]  /*21d0*/  LDSM.16.M88.4 R60, [R225+0x2000] ;  /* 0x00200000e13c783b */ /* 0x000fe80000000200 */
[----:B------:R-:W-:Y:S04]  /*21e0*/  LDSM.16.M88.4 R68, [R225+0x2800] ;  /* 0x00280000e144783b */ /* 0x000fe80000000200 */
[----:B------:R-:W-:Y:S04]  /*21f0*/  LDSM.16.M88.4 R56, [R231] ;  /* 0x00000000e738783b */ /* 0x000fe80000000200 */
[----:B------:R-:W-:Y:S04]  /*2200*/  LDSM.16.M88.4 R52, [R248] ;  /* 0x00000000f834783b */ /* 0x000fe80000000200 */
[----:B------:R-:W4:Y:S04]  /*2210*/  LDSM.16.M88.4 R48, [R247] ;  /* 0x00000000f730783b */ /* 0x000f280000000200 */
[----:B------:R-:W5:Y:S04]  /*2220*/  LDSM.16.M88.4 R64, [R246] ;  /* 0x00000000f640783b */ /* 0x000f680000000200 */
[----:B------:R-:W1:Y:S04]  /*2230*/  LDSM.16.M88.4 R92, [R245] ;  /* 0x00000000f55c783b */ /* 0x000e680000000200 */
[----:B------:R-:W1:Y:S04]  /*2240*/  LDSM.16.M88.4 R104, [R244] ;  /* 0x00000000f468783b */ /* 0x000e680000000200 */
[----:B------:R-:W-:Y:S01]  /*2250*/  @!PT LDS RZ, [RZ] ;  /* 0x00000000fffff984 */ /* 0x000fe20000000800 */
[----:B------:R-:W-:Y:S01]  /*2260*/  @!PT LDS RZ, [RZ] ;  /* 0x00000000fffff984 */ /* 0x000fe20000000800 */
[----:B------:R-:W-:Y:S01]  /*2270*/  @!PT LDS RZ, [RZ] ;  /* 0x00000000fffff984 */ /* 0x000fe20000000800 */
[----:B------:R1:W-:Y:S01]  /*2280*/  LDGSTS.E.BYPASS.LTC128B.128 [R118+0x100], [R2.64], !P0 ;  /* 0x0010000002767fae */ /* 0x0003e2000c101d46 */
[----:B------:R-:W-:-:S02]  /*2290*/  ISETP.LT.OR P0, PT, R8, 0x1, !P6 ;  /* 0x000000010800780c */ /* 0x000fc40007701670 */
[----:B------:R-:W-:-:S11]  /*22a0*/  LOP3.LUT P5, RZ, R20, 0x4, RZ, 0xc0, !PT ;  /* 0x0000000414ff7812 */ /* 0x000fd600078ac0ff */
[----:B------:R1:W-:Y:S01]  /*22b0*/  LDGSTS.E.BYPASS.LTC128B.128 [R118+0x3100], [R2.64+0x80], !P0 ;  /* 0x0310008002767fae */ /* 0x0003e2000c101d46 */
[----:B------:R-:W-:-:S13]  /*22c0*/  ISETP.LT.OR P0, PT, R8, 0x1, !P5 ;  /* 0x000000010800780c */ /* 0x000fda0006f01670 */
[----:B------:R1:W-:Y:S02]  /*22d0*/  LDGSTS.E.BYPASS.LTC128B.128 [R118+0x6100], [R2.64+0x100], !P0 ;  /* 0x0610010002767fae */ /* 0x0003e4000c101d46 */
[----:B-1----:R-:W-:-:S05]  /*22e0*/  IADD3 R2, P0, R4, R2, RZ ;  /* 0x0000000204027210 */ /* 0x002fca0007f1e0ff */
[----:B------:R-:W-:Y:S01]  /*22f0*/  IMAD.X R3, R5, 0x1, R3, P0 ;  /* 0x0000000105037824 */ /* 0x000fe200000e0603 */
[----:B------:R-:W-:-:S05]  /*2300*/  IADD3 R4, P0, R2, R4, RZ ;  /* 0x0000000402047210 */ /* 0x000fca0007f1e0ff */
[----:B------:R-:W-:Y:S01]  /*2310*/  IMAD.X R5, R3, 0x1, R5, P0 ;  /* 0x0000000103057824 */ /* 0x000fe200000e0605 */
[----:B------:R-:W-:-:S04]  /*2320*/  ISETP.NE.U32.AND P0, PT, R0, 0x1, PT ;  /* 0x000000010000780c */ /* 0x000fc80003f05070 */
[----:B------:R-:W-:-:S13]  /*2330*/  ISETP.LT.OR P0, PT, R8, 0x21, P0 ;  /* 0x000000210800780c */ /* 0x000fda0000701670 */
[----:B------:R1:W-:Y:S01]  /*2340*/  LDGSTS.E.BYPASS.LTC128B.128 [R118+0x1100], [R2.64], !P0 ;  /* 0x0110000002767fae */ /* 0x0003e2000c101d46 */
[C---:B------:R-:W-:Y:S01]  /*2350*/  ISETP.LT.OR P0, PT, R8.reuse, 0x21, !P6 ;  /* 0x000000210800780c */ /* 0x040fe20007701670 */
[C---:B------:R-:W-:Y:S11]  /*2360*/  HMMA.16816.F32 R36, R156.reuse, R16, RZ ;  /* 0x000000109c24723c */ /* 0x040ff600000018ff */
[----:B------:R-:W-:Y:S01]  /*2370*/  @!UPT UIADD3 URZ, URZ, URZ, URZ ;  /* 0x0000003f3f3ff290 */ /* 0x000fe2000fffe03f */
[----:B------:R1:W-:Y:S01]  /*2380*/  LDGSTS.E.BYPASS.LTC128B.128 [R118+0x4100], [R10.64], !P0 ;  /* 0x041000000a767fae */ /* 0x0003e2000c101d46 */
[----:B------:R-:W-:Y:S01]  /*2390*/  ISETP.LT.OR P0, PT, R8, 0x21, !P5 ;  /* 0x000000210800780c */ /* 0x000fe20006f01670 */
[C---:B------:R-:W-:Y:S08]  /*23a0*/  HMMA.16816.F32 R32, R156.reuse, R18, RZ ;  /* 0x000000129c20723c */ /* 0x040ff000000018ff */
[----:B--2---:R-:W-:Y:S04]  /*23b0*/  HMMA.16816.F32 R16, R156, R42, RZ ;  /* 0x0000002a9c10723c */ /* 0x004fe800000018ff */
[----:B------:R2:W-:Y:S01]  /*23c0*/  LDGSTS.E.BYPASS.LTC128B.128 [R118+0x7100], [R6.64], !P0 ;  /* 0x0710000006767fae */ /* 0x0005e2000c101d46 */
[----:B------:R-:W-:-:S02]  /*23d0*/  ISETP.NE.U32.AND P0, PT, R0, 0x1, PT ;  /* 0x000000010000780c */ /* 0x000fc40003f05070 */
[C---:B------:R-:W-:Y:S02]  /*23e0*/  ISETP.LT.OR P6, PT, R8.reuse, 0x41, !P6 ;  /* 0x000000410800780c */ /* 0x040fe400077c1670 */
[C---:B------:R-:W-:Y:S02]  /*23f0*/  ISETP.LT.OR P0, PT, R8.reuse, 0x41, P0 ;  /* 0x000000410800780c */ /* 0x040fe40000701670 */
[----:B------:R-:W-:Y:S01]  /*2400*/  ISETP.LT.OR P5, PT, R8, 0x41, !P5 ;  /* 0x000000410800780c */ /* 0x000fe20006fa1670 */
[C---:B------:R-:W-:Y:S08]  /*2410*/  HMMA.16816.F32 R28, R156.reuse, R12, RZ ;  /* 0x0000000c9c1c723c */ /* 0x040ff000000018ff */
[C---:B------:R-:W-:Y:S02]  /*2420*/  HMMA.16816.F32 R24, R156.reuse, R14, RZ ;  /* 0x0000000e9c18723c */ /* 0x040fe400000018ff */
[----:B------:R2:W-:Y:S04]  /*2430*/  LDGSTS.E.BYPASS.LTC128B.128 [R118+0x2100], [R4.64], !P0 ;  /* 0x0210000004767fae */ /* 0x0005e8000c101d46 */
[----:B------:R2:W-:Y:S02]  /*2440*/  LDGSTS.E.BYPASS.LTC128B.128 [R118+0x5100], [R4.64+0x80], !P6 ;  /* 0x0510008004767fae */ /* 0x0005e4000f101d46 */
[C---:B------:R-:W-:Y:S02]  /*2450*/  HMMA.16816.F32 R20, R156.reuse, R40, RZ ;  /* 0x000000289c14723c */ /* 0x040fe400000018ff */
[----:B------:R2:W-:Y:S04]  /*2460*/  LDGSTS.E.BYPASS.LTC128B.128 [R118+0x8100], [R4.64+0x100], !P5 ;  /* 0x0810010004767fae */ /* 0x0005e8000e901d46 */
[----:B------:R-:W-:Y:S02]  /*2470*/  LDSM.16.M88.4 R108, [R226+0x5000] ;  /* 0x00500000e26c783b */ /* 0x000fe40000000200 */
[----:B---3--:R-:W-:Y:S02]  /*2480*/  HMMA.16816.F32 R12, R156, R44, RZ ;  /* 0x0000002c9c0c723c */ /* 0x008fe400000018ff */
[----:B------:R-:W0:Y:S06]  /*2490*/  LDGDEPBAR ;  /* 0x00000000000079af */ /* 0x000e2c0000000000 */
[C---:B----4-:R-:W-:Y:S08]  /*24a0*/  HMMA.16816.F32 R80, R160.reuse, R50, R16 ;  /* 0x00000032a050723c */ /* 0x050ff00000001810 */
[----:B------:R-:W-:Y:S01]  /*24b0*/  HMMA.16816.F32 R100, R160, R58, R32 ;  /* 0x0000003aa064723c */ /* 0x000fe20000001820 */
[----:B------:R-:W3:Y:S07]  /*24c0*/  LDSM.16.M88.4 R32, [R229] ;  /* 0x00000000e520783b */ /* 0x000eee0000000200 */
[----:B------:R-:W-:Y:S08]  /*24d0*/  HMMA.16816.F32 R16, R156, R62, RZ ;  /* 0x0000003e9c10723c */ /* 0x000ff000000018ff */
[C---:B------:R-:W-:Y:S01]  /*24e0*/  HMMA.16816.F32 R76, R160.reuse, R56, R36 ;  /* 0x00000038a04c723c */ /* 0x040fe20000001824 */
[----:B------:R-:W4:Y:S07]  /*24f0*/  LDSM.16.M88.4 R36, [R229+0x800] ;  /* 0x00080000e524783b */ /* 0x000f2e0000000200 */
[C---:B------:R-:W-:Y:S01]  /*2500*/  HMMA.16816.F32 R84, R160.reuse, R48, R20 ;  /* 0x00000030a054723c */ /* 0x040fe20000001814 */
[----:B------:R-:W3:Y:S07]  /*2510*/  LDSM.16.M88.4 R48, [R229+0x1000] ;  /* 0x00100000e530783b */ /* 0x000eee0000000200 */
[----:B-----5:R-:W-:Y:S08]  /*2520*/  HMMA.16816.F32 R56, R160, R64, R12 ;  /* 0x00000040a038723c */ /* 0x020ff0000000180c */
[C---:B-1----:R-:W-:Y:S01]  /*2530*/  HMMA.16816.F32 R8, R156.reuse, R46, RZ ;  /* 0x0000002e9c08723c */ /* 0x042fe200000018ff */
[----:B------:R-:W1:Y:S07]  /*2540*/  LDSM.16.M88.4 R44, [R229+0x2000] ;  /* 0x00200000e52c783b */ /* 0x000e6e0000000200 */
[C---:B------:R-:W-:Y:S01]  /*2550*/  HMMA.16816.F32 R20, R156.reuse, R60, RZ ;  /* 0x0000003c9c14723c */ /* 0x040fe200000018ff */
[----:B------:R-:W-:Y:S07]  /*2560*/  LDSM.16.M88.4 R60, [R229+0x1800] ;  /* 0x00180000e53c783b */ /* 0x000fee0000000200 */
[C---:B------:R-:W-:Y:S08]  /*2570*/  HMMA.16816.F32 R12, R156.reuse, R68, RZ ;  /* 0x000000449c0c723c */ /* 0x040ff000000018ff */
[----:B--2---:R-:W-:Y:S01]  /*2580*/  HMMA.16816.F32 R4, R156, R70, RZ ;  /* 0x000000469c04723c */ /* 0x004fe200000018ff */
[----:B------:R-:W-:Y:S07]  /*2590*/  LDSM.16.M88.4 R68, [R226+0x1000] ;  /* 0x00100000e244783b */ /* 0x000fee0000000200 */
[C---:B------:R-:W-:Y:S01]  /*25a0*/  HMMA.16816.F32 R96, R160.reuse, R52, R28 ;  /* 0x00000034a060723c */ /* 0x040fe2000000181c */
[----:B------:R-:W-:Y:S07]  /*25b0*/  LDSM.16.M88.4 R28, [R226+0x800] ;  /* 0x00080000e21c783b */ /* 0x000fee0000000200 */
[C---:B------:R-:W-:Y:S01]  /*25c0*/  HMMA.16816.F32 R88, R160.reuse, R54, R24 ;  /* 0x00000036a058723c */ /* 0x040fe20000001818 */
[----:B------:R-:W2:Y:S07]  /*25d0*/  LDSM.16.M88.4 R24, [R229+0x2800] ;  /* 0x00280000e518783b */ /* 0x000eae0000000200 */
[C---:B------:R-:W-:Y:S01]  /*25e0*/  HMMA.16816.F32 R52, R160.reuse, R94, R16 ;  /* 0x0000005ea034723c */ /* 0x040fe20000001810 */
[----:B------:R-:W5:Y:S07]  /*25f0*/  LDSM.16.M88.4 R16, [R226] ;  /* 0x00000000e210783b */ /* 0x000f6e0000000200 */
[C---:B------:R-:W-:Y:S08]  /*2600*/  HMMA.16816.F32 R72, R160.reuse, R66, R8 ;  /* 0x00000042a048723c */ /* 0x040ff00000001808 */
[C---:B------:R-:W-:Y:S01]  /*2610*/  HMMA.16816.F32 R64, R160.reuse, R92, R20 ;  /* 0x0000005ca040723c */ /* 0x040fe20000001814 */
[----:B------:R-:W-:Y:S07]  /*2620*/  LDSM.16.M88.4 R92, [R226+0x2800] ;  /* 0x00280000e25c783b */ /* 0x000fee0000000200 */
[C---:B------:R-:W-:Y:S08]  /*2630*/  HMMA.16816.F32 R40, R160.reuse, R104, R12 ;  /* 0x00000068a028723c */ /* 0x040ff0000000180c */
[----:B------:R-:W-:Y:S01]  /*2640*/  HMMA.16816.F32 R20, R160, R106, R4 ;  /* 0x0000006aa014723c */ /* 0x000fe20000001804 */
[----:B------:R-:W-:Y:S07]  /*2650*/  LDSM.16.M88.4 R104, [R225+0x7800] ;  /* 0x00780000e168783b */ /* 0x000fee0000000200 */
[C---:B---3--:R-:W-:Y:S08]  /*2660*/  HMMA.16816.F32 R12, R168.reuse, R32, R76 ;  /* 0x00000020a80c723c */ /* 0x048ff0000000184c */
[C---:B------:R-:W-:Y:S01]  /*2670*/  HMMA.16816.F32 R8, R168.reuse, R34, R100 ;  /* 0x00000022a808723c */ /* 0x040fe20000001864 */
[----:B------:R-:W3:Y:S07]  /*2680*/  LDSM.16.M88.4 R100, [R226+0x1800] ;  /* 0x00180000e264783b */ /* 0x000eee0000000200 */
[C---:B----4-:R-:W-:Y:S01]  /*2690*/  HMMA.16816.F32 R4, R168.reuse, R36, R96 ;  /* 0x00000024a804723c */ /* 0x050fe20000001860 */
[----:B------:R-:W-:Y:S07]  /*26a0*/  LDSM.16.M88.4 R96, [R242] ;  /* 0x00000000f260783b */ /* 0x000fee0000000200 */
[C---:B------:R-:W-:Y:S01]  /*26b0*/  HMMA.16816.F32 R32, R168.reuse, R38, R88 ;  /* 0x00000026a820723c */ /* 0x040fe20000001858 */
[----:B------:R-:W4:Y:S07]  /*26c0*/  LDSM.16.M88.4 R88, [R226+0x2000] ;  /* 0x00200000e258783b */ /* 0x000f2e0000000200 */
[C---:B------:R-:W-:Y:S08]  /*26d0*/  HMMA.16816.F32 R36, R168.reuse, R48, R84 ;  /* 0x00000030a824723c */ /* 0x040ff00000001854 */
[C---:B-1----:R-:W-:Y:S08]  /*26e0*/  HMMA.16816.F32 R84, R168.reuse, R46, R52 ;  /* 0x0000002ea854723c */ /* 0x042ff00000001834 */
[----:B--2---:R-:W-:Y:S08]  /*26f0*/  HMMA.16816.F32 R76, R168, R24, R40 ;  /* 0x00000018a84c723c */ /* 0x004ff00000001828 */
[C---:B-----5:R-:W-:Y:S08]  /*2700*/  HMMA.16816.F32 R52, R172.reuse, R16, R12 ;  /* 0x00000010ac34723c */ /* 0x060ff0000000180c */
[C---:B------:R-:W-:Y:S08]  /*2710*/  HMMA.16816.F32 R40, R172.reuse, R18, R8 ;  /* 0x00000012ac28723c */ /* 0x040ff00000001808 */
[C---:B------:R-:W-:Y:S08]  /*2720*/  HMMA.16816.F32 R16, R172.reuse, R28, R4 ;  /* 0x0000001cac10723c */ /* 0x040ff00000001804 */
[----:B------:R-:W-:Y:S01]  /*2730*/  HMMA.16816.F32 R12, R172, R30, R32 ;  /* 0x0000001eac0c723c */ /* 0x000fe20000001820 */
[----:B------:R-:W1:Y:S07]  /*2740*/  LDSM.16.M88.4 R28, [R225+0x3000] ;  /* 0x00300000e11c783b */ /* 0x000e6e0000000200 */
[C---:B------:R-:W-:Y:S08]  /*2750*/  HMMA.16816.F32 R48, R168.reuse, R50, R80 ;  /* 0x00000032a830723c */ /* 0x040ff00000001850 */
[C---:B------:R-:W-:Y:S01]  /*2760*/  HMMA.16816.F32 R80, R168.reuse, R26, R20 ;  /* 0x0000001aa850723c */ /* 0x040fe20000001814 */
[----:B------:R-:W2:Y:S04]  /*2770*/  LDSM.16.M88.4 R24, [R225+0x3800] ;  /* 0x00380000e118783b */ /* 0x000ea80000000200 */
[----:B------:R-:W5:Y:S03]  /*2780*/  LDSM.16.M88.4 R20, [R225+0x4000] ;  /* 0x00400000e114783b */ /* 0x000f660000000200 */
[C---:B------:R-:W-:Y:S08]  /*2790*/  HMMA.16816.F32 R56, R168.reuse, R60, R56 ;  /* 0x0000003ca838723c */ /* 0x040ff00000001838 */
[C---:B------:R-:W-:Y:S01]  /*27a0*/  HMMA.16816.F32 R72, R168.reuse, R62, R72 ;  /* 0x0000003ea848723c */ /* 0x040fe20000001848 */
[----:B------:R-:W-:Y:S07]  /*27b0*/  LDSM.16.M88.4 R60, [R225+0x5000] ;  /* 0x00500000e13c783b */ /* 0x000fee0000000200 */
[----:B------:R-:W-:Y:S08]  /*27c0*/  HMMA.16816.F32 R64, R168, R44, R64 ;  /* 0x0000002ca840723c */ /* 0x000ff00000001840 */
[C---:B------:R-:W-:Y:S01]  /*27d0*/  HMMA.16816.F32 R8, R172.reuse, R68, R36 ;  /* 0x00000044ac08723c */ /* 0x040fe20000001824 */
[----:B------:R-:W1:Y:S07]  /*27e0*/  LDSM.16.M88.4 R36, [R225+0x4800] ;  /* 0x00480000e124783b */ /* 0x000e6e0000000200 */
[C---:B---3--:R-:W-:Y:S08]  /*27f0*/  HMMA.16816.F32 R32, R172.reuse, R100, R56 ;  /* 0x00000064ac20723c */ /* 0x048ff00000001838 */
[C---:B------:R-:W-:Y:S08]  /*2800*/  HMMA.16816.F32 R4, R172.reuse, R70, R48 ;  /* 0x00000046ac04723c */ /* 0x040ff00000001830 */
[C---:B------:R-:W-:Y:S01]  /*2810*/  HMMA.16816.F32 R44, R172.reuse, R102, R72 ;  /* 0x00000066ac2c723c */ /* 0x040fe20000001848 */
[----:B------:R-:W-:Y:S07]  /*2820*/  LDSM.16.M88.4 R100, [R241] ;  /* 0x00000000f164783b */ /* 0x000fee0000000200 */
[C---:B----4-:R-:W-:Y:S08]  /*2830*/  HMMA.16816.F32 R56, R172.reuse, R88, R64 ;  /* 0x00000058ac38723c */ /* 0x050ff00000001840 */
[C---:B------:R-:W-:Y:S01]  /*2840*/  HMMA.16816.F32 R64, R172.reuse, R90, R84 ;  /* 0x0000005aac40723c */ /* 0x040fe20000001854 */
[----:B------:R-:W-:Y:S04]  /*2850*/  LDSM.16.M88.4 R84, [R243] ;  /* 0x00000000f354783b */ /* 0x000fe80000000200 */
[----:B------:R-:W-:Y:S03]  /*2860*/  LDSM.16.M88.4 R88, [R238] ;  /* 0x00000000ee58783b */ /* 0x000fe60000000200 */
[----:B------:R-:W-:Y:S01]  /*2870*/  HMMA.16816.F32 R72, R172, R92, R76 ;  /* 0x0000005cac48723c */ /* 0x000fe2000000184c */
[----:B------:R-:W3:Y:S07]  /*2880*/  LDSM.16.M88.4 R76, [R225+0x5800] ;  /* 0x00580000e14c783b */ /* 0x000eee0000000200 */
[----:B-1----:R-:W-:Y:S08]  /*2890*/  HMMA.16816.F32 R68, R176, R28, R52 ;  /* 0x0000001cb044723c */ /* 0x002ff00000001834 */
[----:B------:R-:W-:Y:S01]  /*28a0*/  HMMA.16816.F32 R80, R172, R94, R80 ;  /* 0x0000005eac50723c */ /* 0x000fe20000001850 */
[----:B------:R-:W1:Y:S07]  /*28b0*/  LDSM.16.M88.4 R92, [R240] ;  /* 0x00000000f05c783b */ /* 0x000e6e0000000200 */
[C---:B------:R-:W-:Y:S08]  /*28c0*/  HMMA.16816.F32 R52, R176.reuse, R30, R40 ;  /* 0x0000001eb034723c */ /* 0x040ff00000001828 */
[C---:B--2---:R-:W-:Y:S08]  /*28d0*/  HMMA.16816.F32 R48, R176.reuse, R24, R16 ;  /* 0x00000018b030723c */ /* 0x044ff00000001810 */
[C---:B------:R-:W-:Y:S01]  /*28e0*/  HMMA.16816.F32 R40, R176.reuse, R26, R12 ;  /* 0x0000001ab028723c */ /* 0x040fe2000000180c */
[----:B------:R-:W2:Y:S07]  /*28f0*/  LDSM.16.M88.4 R24, [R239] ;  /* 0x00000000ef18783b */ /* 0x000eae0000000200 */
[C---:B-----5:R-:W-:Y:S08]  /*2900*/  HMMA.16816.F32 R28, R176.reuse, R20, R8 ;  /* 0x00000014b01c723c */ /* 0x060ff00000001808 */
[C---:B------:R-:W-:Y:S08]  /*2910*/  HMMA.16816.F32 R20, R176.reuse, R22, R4 ;  /* 0x00000016b014723c */ /* 0x040ff00000001804 */
[C---:B------:R-:W-:Y:S08]  /*2920*/  HMMA.16816.F32 R12, R176.reuse, R38, R44 ;  /* 0x00000026b00c723c */ /* 0x040ff0000000182c */
[C---:B------:R-:W-:Y:S08]  /*2930*/  HMMA.16816.F32 R8, R176.reuse, R60, R56 ;  /* 0x0000003cb008723c */ /* 0x040ff00000001838 */
[C---:B------:R-:W-:Y:S08]  /*2940*/  HMMA.16816.F32 R4, R176.reuse, R62, R64 ;  /* 0x0000003eb004723c */ /* 0x040ff00000001840 */
[C---:B------:R-:W-:Y:S08]  /*2950*/  HMMA.16816.F32 R16, R176.reuse, R36, R32 ;  /* 0x00000024b010723c */ /* 0x040ff00000001820 */
[C---:B---3--:R-:W-:Y:S08]  /*2960*/  HMMA.16816.F32 R64, R176.reuse, R76, R72 ;  /* 0x0000004cb040723c */ /* 0x048ff00000001848 */
[----:B------:R-:W-:Y:S08]  /*2970*/  HMMA.16816.F32 R80, R176, R78, R80 ;  /* 0x0000004eb050723c */ /* 0x000ff00000001850 */
[C---:B------:R-:W-:Y:S08]  /*2980*/  HMMA.16816.F32 R76, R180.reuse, R84, R68 ;  /* 0x00000054b44c723c */ /* 0x040ff00000001844 */
[C---:B------:R-:W-:Y:S01]  /*2990*/  HMMA.16816.F32 R68, R180.reuse, R96, R48 ;  /* 0x00000060b444723c */ /* 0x040fe20000001830 */
[----:B------:R-:W3:Y:S07]  /*29a0*/  LDSM.16.M88.4 R48, [R229+0x3000] ;  /* 0x00300000e530783b */ /* 0x000eee0000000200 */
[C---:B------:R-:W-:Y:S01]  /*29b0*/  HMMA.16816.F32 R60, R180.reuse, R98, R40 ;  /* 0x00000062b43c723c */ /* 0x040fe20000001828 */
[----:B------:R-:W4:Y:S04]  /*29c0*/  LDSM.16.M88.4 R40, [R229+0x3800] ;  /* 0x00380000e528783b */ /* 0x000f280000000200 */
[----:B------:R-:W-:Y:S03]  /*29d0*/  LDSM.16.M88.4 R96, [R226+0x4000] ;  /* 0x00400000e260783b */ /* 0x000fe60000000200 */
[C---:B------:R-:W-:Y:S01]  /*29e0*/  HMMA.16816.F32 R56, R180.reuse, R100, R28 ;  /* 0x00000064b438723c */ /* 0x040fe2000000181c */
[----:B------:R-:W5:Y:S07]  /*29f0*/  LDSM.16.M88.4 R28, [R229+0x4000] ;  /* 0x00400000e51c783b */ /* 0x000f6e0000000200 */
[C---:B-1----:R-:W-:Y:S08]  /*2a00*/  HMMA.16816.F32 R36, R180.reuse, R94, R12 ;  /* 0x0000005eb424723c */ /* 0x042ff0000000180c */
[C---:B--2---:R-:W-:Y:S08]  /*2a10*/  HMMA.16816.F32 R32, R180.reuse, R24, R8 ;  /* 0x00000018b420723c */ /* 0x044ff00000001808 */
[C---:B------:R-:W-:Y:S01]  /*2a20*/  HMMA.16816.F32 R12, R180.reuse, R26, R4 ;  /* 0x0000001ab40c723c */ /* 0x040fe20000001804 */
[----:B------:R-:W1:Y:S07]  /*2a30*/  LDSM.16.M88.4 R24, [R229+0x4800] ;  /* 0x00480000e518783b */ /* 0x000e6e0000000200 */
[C---:B------:R-:W-:Y:S01]  /*2a40*/  HMMA.16816.F32 R72, R180.reuse, R86, R52 ;  /* 0x00000056b448723c */ /* 0x040fe20000001834 */
[----:B------:R-:W-:Y:S07]  /*2a50*/  LDSM.16.M88.4 R84, [R226+0x3800] ;  /* 0x00380000e254783b */ /* 0x000fee0000000200 */
[C---:B------:R-:W-:Y:S01]  /*2a60*/  HMMA.16816.F32 R52, R180.reuse, R102, R20 ;  /* 0x00000066b434723c */ /* 0x040fe20000001814 */
[----:B------:R-:W2:Y:S04]  /*2a70*/  LDSM.16.M88.4 R20, [R229+0x5000] ;  /* 0x00500000e514783b */ /* 0x000ea80000000200 */
[----:B------:R-:W-:Y:S03]  /*2a80*/  LDSM.16.M88.4 R100, [R226+0x4800] ;  /* 0x00480000e264783b */ /* 0x000fe60000000200 */
[C---:B------:R-:W-:Y:S01]  /*2a90*/  HMMA.16816.F32 R44, R180.reuse, R92, R16 ;  /* 0x0000005cb42c723c */ /* 0x040fe20000001810 */
[----:B------:R-:W1:Y:S04]  /*2aa0*/  LDSM.16.M88.4 R16, [R229+0x5800] ;  /* 0x00580000e510783b */ /* 0x000e680000000200 */
[----:B------:R-:W-:Y:S03]  /*2ab0*/  LDSM.16.M88.4 R92, [R225+0x7000] ;  /* 0x00700000e15c783b */ /* 0x000fe60000000200 */
[C---:B------:R-:W-:Y:S08]  /*2ac0*/  HMMA.16816.F32 R8, R180.reuse, R88, R64 ;  /* 0x00000058b408723c */ /* 0x040ff00000001840 */
[----:B------:R-:W-:Y:S01]  /*2ad0*/  HMMA.16816.F32 R4, R180, R90, R80 ;  /* 0x0000005ab404723c */ /* 0x000fe20000001850 */
[----:B------:R-:W1:Y:S07]  /*2ae0*/  LDSM.16.M88.4 R88, [R226+0x3000] ;  /* 0x00300000e258783b */ /* 0x000e6e0000000200 */
[C---:B---3--:R-:W-:Y:S08]  /*2af0*/  HMMA.16816.F32 R80, R184.reuse, R48, R76 ;  /* 0x00000030b850723c */ /* 0x048ff0000000184c */
[C---:B------:R-:W-:Y:S08]  /*2b00*/  HMMA.16816.F32 R76, R184.reuse, R50, R72 ;  /* 0x00000032b84c723c */ /* 0x040ff00000001848 */
[C---:B----4-:R-:W-:Y:S08]  /*2b10*/  HMMA.16816.F32 R72, R184.reuse, R40, R68 ;  /* 0x00000028b848723c */ /* 0x050ff00000001844 */
[C---:B------:R-:W-:Y:S08]  /*2b20*/  HMMA.16816.F32 R68, R184.reuse, R42, R60 ;  /* 0x0000002ab844723c */ /* 0x040ff0000000183c */
[C---:B-----5:R-:W-:Y:S08]  /*2b30*/  HMMA.16816.F32 R40, R184.reuse, R28, R56 ;  /* 0x0000001cb828723c */ /* 0x060ff00000001838 */
[C---:B-1----:R-:W-:Y:S08]  /*2b40*/  HMMA.16816.F32 R60, R184.reuse, R24, R44 ;  /* 0x00000018b83c723c */ /* 0x042ff0000000182c */
[C---:B------:R-:W-:Y:S01]  /*2b50*/  HMMA.16816.F32 R64, R184.reuse, R30, R52 ;  /* 0x0000001eb840723c */ /* 0x040fe20000001834 */
[----:B------:R-:W-:Y:S07]  /*2b60*/  LDSM.16.M88.4 R28, [R225+0x6800] ;  /* 0x00680000e11c783b */ /* 0x000fee0000000200 */
[C---:B------:R-:W-:Y:S01]  /*2b70*/  HMMA.16816.F32 R56, R184.reuse, R26, R36 ;  /* 0x0000001ab838723c */ /* 0x040fe20000001824 */
[----:B------:R-:W1:Y:S07]  /*2b80*/  LDSM.16.M88.4 R24, [R226+0x5800] ;  /* 0x00580000e218783b */ /* 0x000e6e0000000200 */
[C---:B--2---:R-:W-:Y:S08]  /*2b90*/  HMMA.16816.F32 R52, R184.reuse, R20, R32 ;  /* 0x00000014b834723c */ /* 0x044ff00000001820 */
[C---:B------:R-:W-:Y:S08]  /*2ba0*/  HMMA.16816.F32 R48, R184.reuse, R22, R12 ;  /* 0x00000016b830723c */ /* 0x040ff0000000180c */
[C---:B------:R-:W-:Y:S08]  /*2bb0*/  HMMA.16816.F32 R36, R184.reuse, R16, R8 ;  /* 0x00000010b824723c */ /* 0x040ff00000001808 */
[----:B------:R-:W-:Y:S01]  /*2bc0*/  HMMA.16816.F32 R20, R184, R18, R4 ;  /* 0x00000012b814723c */ /* 0x000fe20000001804 */
[----:B------:R-:W2:Y:S07]  /*2bd0*/  LDSM.16.M88.4 R16, [R225+0x6000] ;  /* 0x00600000e110783b */ /* 0x000eae0000000200 */
[C---:B------:R-:W-:Y:S01]  /*2be0*/  HMMA.16816.F32 R12, R188.reuse, R88, R80 ;  /* 0x00000058bc0c723c */ /* 0x040fe20000001850 */
[----:B------:R-:W3:Y:S07]  /*2bf0*/  LDSM.16.M88.4 R80, [R225+0x8000] ;  /* 0x00800000e150783b */ /* 0x000eee0000000200 */
[C---:B------:R-:W-:Y:S01]  /*2c00*/  HMMA.16816.F32 R8, R188.reuse, R90, R76 ;  /* 0x0000005abc08723c */ /* 0x040fe2000000184c */
[----:B------:R-:W-:Y:S07]  /*2c10*/  LDSM.16.M88.4 R88, [R237] ;  /* 0x00000000ed58783b */ /* 0x000fee0000000200 */
[C---:B------:R-:W-:Y:S08]  /*2c20*/  HMMA.16816.F32 R4, R188.reuse, R84, R72 ;  /* 0x00000054bc04723c */ /* 0x040ff00000001848 */
[C---:B------:R-:W-:Y:S01]  /*2c30*/  HMMA.16816.F32 R32, R188.reuse, R86, R68 ;  /* 0x00000056bc20723c */ /* 0x040fe20000001844 */
[----:B------:R-:W4:Y:S07]  /*2c40*/  LDSM.16.M88.4 R84, [R225+0x8800] ;  /* 0x00880000e154783b */ /* 0x000f2e0000000200 */
[C---:B------:R-:W-:Y:S08]  /*2c50*/  HMMA.16816.F32 R40, R188.reuse, R96, R40 ;  /* 0x00000060bc28723c */ /* 0x040ff00000001828 */
[C---:B------:R-:W-:Y:S08]  /*2c60*/  HMMA.16816.F32 R60, R188.reuse, R100, R60 ;  /* 0x00000064bc3c723c */ /* 0x040ff0000000183c */
[C---:B------:R-:W-:Y:S01]  /*2c70*/  HMMA.16816.F32 R44, R188.reuse, R98, R64 ;  /* 0x00000062bc2c723c */ /* 0x040fe20000001840 */
[----:B------:R-:W-:Y:S07]  /*2c80*/  LDSM.16.M88.4 R96, [R236] ;  /* 0x00000000ec60783b */ /* 0x000fee0000000200 */
[C---:B------:R-:W-:Y:S01]  /*2c90*/  HMMA.16816.F32 R76, R188.reuse, R102, R56 ;  /* 0x00000066bc4c723c */ /* 0x040fe20000001838 */
[----:B------:R-:W5:Y:S07]  /*2ca0*/  LDSM.16.M88.4 R100, [R235] ;  /* 0x00000000eb64783b */ /* 0x000f6e0000000200 */
[C---:B------:R-:W-:Y:S08]  /*2cb0*/  HMMA.16816.F32 R72, R188.reuse, R108, R52 ;  /* 0x0000006cbc48723c */ /* 0x040ff00000001834 */
[C---:B------:R-:W-:Y:S01]  /*2cc0*/  HMMA.16816.F32 R68, R188.reuse, R110, R48 ;  /* 0x0000006ebc44723c */ /* 0x040fe20000001830 */
[----:B------:R-:W-:Y:S07]  /*2cd0*/  LDSM.16.M88.4 R108, [R229+0x6000] ;  /* 0x00600000e56c783b */ /* 0x000fee0000000200 */
[C---:B-1----:R-:W-:Y:S08]  /*2ce0*/  HMMA.16816.F32 R64, R188.reuse, R24, R36 ;  /* 0x00000018bc40723c */ /* 0x042ff00000001824 */
[----:B------:R-:W-:Y:S08]  /*2cf0*/  HMMA.16816.F32 R52, R188, R26, R20 ;  /* 0x0000001abc34723c */ /* 0x000ff00000001814 */
[C---:B--2---:R-:W-:Y:S08]  /*2d00*/  HMMA.16816.F32 R56, R192.reuse, R16, R12 ;  /* 0x00000010c038723c */ /* 0x044ff0000000180c */
[C---:B------:R-:W-:Y:S08]  /*2d10*/  HMMA.16816.F32 R48, R192.reuse, R18, R8 ;  /* 0x00000012c030723c */ /* 0x040ff00000001808 */
[C---:B------:R-:W-:Y:S08]  /*2d20*/  HMMA.16816.F32 R24, R192.reuse, R28, R4 ;  /* 0x0000001cc018723c */ /* 0x040ff00000001804 */
[C---:B------:R-:W-:Y:S01]  /*2d30*/  HMMA.16816.F32 R20, R192.reuse, R30, R32 ;  /* 0x0000001ec014723c */ /* 0x040fe20000001820 */
[----:B------:R-:W1:Y:S07]  /*2d40*/  LDSM.16.M88.4 R28, [R234] ;  /* 0x00000000ea1c783b */ /* 0x000e6e0000000200 */
[C---:B------:R-:W-:Y:S08]  /*2d50*/  HMMA.16816.F32 R16, R192.reuse, R92, R40 ;  /* 0x0000005cc010723c */ /* 0x040ff00000001828 */
[C---:B------:R-:W-:Y:S01]  /*2d60*/  HMMA.16816.F32 R8, R192.reuse, R104, R60 ;  /* 0x00000068c008723c */ /* 0x040fe2000000183c */
[----:B------:R-:W2:Y:S07]  /*2d70*/  LDSM.16.M88.4 R60, [R233] ;  /* 0x00000000e93c783b */ /* 0x000eae0000000200 */
[C---:B------:R-:W-:Y:S01]  /*2d80*/  HMMA.16816.F32 R12, R192.reuse, R94, R44 ;  /* 0x0000005ec00c723c */ /* 0x040fe2000000182c */
[----:B------:R-:W1:Y:S07]  /*2d90*/  LDSM.16.M88.4 R92, [R232] ;  /* 0x00000000e85c783b */ /* 0x000e6e0000000200 */
[C---:B------:R-:W-:Y:S01]  /*2da0*/  HMMA.16816.F32 R4, R192.reuse, R106, R76 ;  /* 0x0000006ac004723c */ /* 0x040fe2000000184c */
[----:B------:R-:W-:Y:S07]  /*2db0*/  LDSM.16.M88.4 R104, [R229+0x8800] ;  /* 0x00880000e568783b */ /* 0x000fee0000000200 */
[C---:B---3--:R-:W-:Y:S08]  /*2dc0*/  HMMA.16816.F32 R32, R192.reuse, R80, R72 ;  /* 0x00000050c020723c */ /* 0x048ff00000001848 */
[C---:B------:R-:W-:Y:S01]  /*2dd0*/  HMMA.16816.F32 R36, R192.reuse, R82, R68 ;  /* 0x00000052c024723c */ /* 0x040fe20000001844 */
[----:B------:R-:W-:Y:S07]  /*2de0*/  LDSM.16.M88.4 R80, [R229+0x7000] ;  /* 0x00700000e550783b */ /* 0x000fee0000000200 */
[C---:B----4-:R-:W-:Y:S01]  /*2df0*/  HMMA.16816.F32 R40, R192.reuse, R84, R64 ;  /* 0x00000054c028723c */ /* 0x050fe20000001840 */
[----:B------:R-:W-:Y:S07]  /*2e00*/  LDSM.16.M88.4 R64, [R226+0x6000] ;  /* 0x00600000e240783b */ /* 0x000fee0000000200 */
[----:B------:R-:W-:Y:S01]  /*2e10*/  HMMA.16816.F32 R44, R192, R86, R52 ;  /* 0x00000056c02c723c */ /* 0x000fe20000001834 */
[----:B------:R-:W-:Y:S07]  /*2e20*/  LDSM.16.M88.4 R84, [R226+0x7000] ;  /* 0x00700000e254783b */ /* 0x000fee0000000200 */
[C---:B------:R-:W-:Y:S08]  /*2e30*/  HMMA.16816.F32 R56, R196.reuse, R88, R56 ;  /* 0x00000058c438723c */ /* 0x040ff00000001838 */
[C---:B------:R-:W-:Y:S01]  /*2e40*/  HMMA.16816.F32 R52, R196.reuse, R90, R48 ;  /* 0x0000005ac434723c */ /* 0x040fe20000001830 */
[----:B------:R-:W3:Y:S07]  /*2e50*/  LDSM.16.M88.4 R88, [R229+0x7800] ;  /* 0x00780000e558783b */ /* 0x000eee0000000200 */
[C---:B-----5:R-:W-:Y:S01]  /*2e60*/  HMMA.16816.F32 R72, R196.reuse, R100, R16 ;  /* 0x00000064c448723c */ /* 0x060fe20000001810 */
[----:B------:R-:W4:Y:S07]  /*2e70*/  LDSM.16.M88.4 R16, [R229+0x6800] ;  /* 0x00680000e510783b */ /* 0x000f2e0000000200 */
[C---:B------:R-:W-:Y:S08]  /*2e80*/  HMMA.16816.F32 R48, R196.reuse, R96, R24 ;  /* 0x00000060c430723c */ /* 0x040ff00000001818 */
[C---:B------:R-:W-:Y:S01]  /*2e90*/  HMMA.16816.F32 R76, R196.reuse, R98, R20 ;  /* 0x00000062c44c723c */ /* 0x040fe20000001814 */
[----:B------:R-:W5:Y:S07]  /*2ea0*/  LDSM.16.M88.4 R96, [R229+0x8000] ;  /* 0x00800000e560783b */ /* 0x000f6e0000000200 */
[C---:B------:R-:W-:Y:S01]  /*2eb0*/  HMMA.16816.F32 R68, R196.reuse, R102, R12 ;  /* 0x00000066c444723c */ /* 0x040fe2000000180c */
[----:B------:R-:W-:Y:S07]  /*2ec0*/  LDSM.16.M88.4 R100, [R226+0x8000] ;  /* 0x00800000e264783b */ /* 0x000fee0000000200 */
[C---:B-1----:R-:W-:Y:S08]  /*2ed0*/  HMMA.16816.F32 R24, R196.reuse, R28, R8 ;  /* 0x0000001cc418723c */ /* 0x042ff00000001808 */
[C---:B------:R-:W-:Y:S08]  /*2ee0*/  HMMA.16816.F32 R12, R196.reuse, R30, R4 ;  /* 0x0000001ec40c723c */ /* 0x040ff00000001804 */
[C---:B--2---:R-:W-:Y:S08]  /*2ef0*/  HMMA.16816.F32 R8, R196.reuse, R60, R32 ;  /* 0x0000003cc408723c */ /* 0x044ff00000001820 */
[C---:B------:R-:W-:Y:S01]  /*2f00*/  HMMA.16816.F32 R4, R196.reuse, R62, R36 ;  /* 0x0000003ec404723c */ /* 0x040fe20000001824 */
[----:B------:R-:W1:Y:S07]  /*2f10*/  LDSM.16.M88.4 R60, [R226+0x6800] ;  /* 0x00680000e23c783b */ /* 0x000e6e0000000200 */
[C---:B------:R-:W-:Y:S08]  /*2f20*/  HMMA.16816.F32 R20, R196.reuse, R92, R40 ;  /* 0x0000005cc414723c */ /* 0x040ff00000001828 */
[----:B------:R-:W-:Y:S01]  /*2f30*/  HMMA.16816.F32 R44, R196, R94, R44 ;  /* 0x0000005ec42c723c */ /* 0x000fe2000000182c */
[----:B------:R-:W2:Y:S07]  /*2f40*/  LDSM.16.M88.4 R92, [R226+0x7800] ;  /* 0x00780000e25c783b */ /* 0x000eae0000000200 */
[C---:B------:R-:W-:Y:S08]  /*2f50*/  HMMA.16816.F32 R56, R200.reuse, R108, R56 ;  /* 0x0000006cc838723c */ /* 0x040ff00000001838 */
[----:B------:R-:W-:Y:S01]  /*2f60*/  HMMA.16816.F32 R52, R200, R110, R52 ;  /* 0x0000006ec834723c */ /* 0x000fe20000001834 */
[----:B------:R-:W1:Y:S01]  /*2f70*/  LDSM.16.M88.4 R108, [R226+0x8800] ;  /* 0x00880000e26c783b */ /* 0x000e620000000200 */
[----:B------:R-:W-:Y:S01]  /*2f80*/  ISETP.GT.AND P0, PT, R113, R164, PT ;  /* 0x000000a47100720c */ /* 0x000fe20003f04270 */
[----:B------:R-:W-:-:S05]  /*2f90*/  DEPBAR.LE SB0, 0x0 ;  /* 0x000080000000791a */ /* 0x000fca0000000000 */
[C---:B---3--:R-:W-:Y:S08]  /*2fa0*/  HMMA.16816.F32 R28, R200.reuse, R88, R24 ;  /* 0x00000058c81c723c */ /* 0x048ff00000001818 */
[C---:B----4-:R-:W-:Y:S08]  /*2fb0*/  HMMA.16816.F32 R48, R200.reuse, R16, R48 ;  /* 0x00000010c830723c */ /* 0x050ff00000001830 */
[C---:B------:R-:W-:Y:S08]  /*2fc0*/  HMMA.16816.F32 R40, R200.reuse, R18, R76 ;  /* 0x00000012c828723c */ /* 0x040ff0000000184c */
[C---:B------:R-:W-:Y:S08]  /*2fd0*/  HMMA.16816.F32 R24, R200.reuse, R90, R12 ;  /* 0x0000005ac818723c */ /* 0x040ff0000000180c */
[C---:B-----5:R-:W-:Y:S08]  /*2fe0*/  HMMA.16816.F32 R16, R200.reuse, R96, R8 ;  /* 0x00000060c810723c */ /* 0x060ff00000001808 */
[C---:B------:R-:W-:Y:S08]  /*2ff0*/  HMMA.16816.F32 R12, R200.reuse, R98, R4 ;  /* 0x00000062c80c723c */ /* 0x040ff00000001804 */
[C---:B------:R-:W-:Y:S08]  /*3000*/  HMMA.16816.F32 R36, R200.reuse, R80, R72 ;  /* 0x00000050c824723c */ /* 0x040ff00000001848 */
[C---:B------:R-:W-:Y:S08]  /*3010*/  HMMA.16816.F32 R32, R200.reuse, R82, R68 ;  /* 0x00000052c820723c */ /* 0x040ff00000001844 */
[C---:B------:R-:W-:Y:S08]  /*3020*/  HMMA.16816.F32 R8, R200.reuse, R104, R20 ;  /* 0x00000068c808723c */ /* 0x040ff00000001814 */
[----:B------:R-:W-:Y:S01]  /*3030*/  HMMA.16816.F32 R4, R200, R106, R44 ;  /* 0x0000006ac804723c */ /* 0x000fe2000000182c */
[----:B------:R-:W-:Y:S07]  /*3040*/  BSSY B0, `(.L_x_837) ;  /* 0x0000031000007945 */ /* 0x000fee0003800000 */
[C---:B------:R-:W-:Y:S08]  /*3050*/  HMMA.16816.F32 R20, R204.reuse, R64, R56 ;  /* 0x00000040cc14723c */ /* 0x040ff00000001838 */
[C---:B-1----:R-:W-:Y:S08]  /*3060*/  HMMA.16816.F32 R48, R204.reuse, R60, R48 ;  /* 0x0000003ccc30723c */ /* 0x042ff00000001830 */
[C---:B------:R-:W-:Y:S08]  /*3070*/  HMMA.16816.F32 R40, R204.reuse, R62, R40 ;  /* 0x0000003ecc28723c */ /* 0x040ff00000001828 */
[C---:B------:R-:W-:Y:S08]  /*3080*/  HMMA.16816.F32 R56, R204.reuse, R102, R12 ;  /* 0x00000066cc38723c */ /* 0x040ff0000000180c */
[C---:B------:R-:W-:Y:S08]  /*3090*/  HMMA.16816.F32 R52, R204.reuse, R66, R52 ;  /* 0x00000042cc34723c */ /* 0x040ff00000001834 */
[C---:B------:R-:W-:Y:S08]  /*30a0*/  HMMA.16816.F32 R36, R204.reuse, R84, R36 ;  /* 0x00000054cc24723c */ /* 0x040ff00000001824 */
[C---:B------:R-:W-:Y:S08]  /*30b0*/  HMMA.16816.F32 R32, R204.reuse, R86, R32 ;  /* 0x00000056cc20723c */ /* 0x040ff00000001820 */
[C---:B--2---:R-:W-:Y:S08]  /*30c0*/  HMMA.16816.F32 R28, R204.reuse, R92, R28 ;  /* 0x0000005ccc1c723c */ /* 0x044ff0000000181c */
[C---:B------:R-:W-:Y:S08]  /*30d0*/  HMMA.16816.F32 R24, R204.reuse, R94, R24 ;  /* 0x0000005ecc18723c */ /* 0x040ff00000001818 */
[C---:B------:R-:W-:Y:S08]  /*30e0*/  HMMA.16816.F32 R44, R204.reuse, R100, R16 ;  /* 0x00000064cc2c723c */ /* 0x040ff00000001810 */
[C---:B------:R-:W-:Y:S08]  /*30f0*/  HMMA.16816.F32 R12, R204.reuse, R108, R8 ;  /* 0x0000006ccc0c723c */ /* 0x040ff00000001808 */
[----:B------:R-:W-:Y:S01]  /*3100*/  HMMA.16816.F32 R60, R204, R110, R4 ;  /* 0x0000006ecc3c723c */ /* 0x000fe20000001804 */
[----:B------:R-:W-:Y:S06]  /*3110*/  BAR.SYNC.DEFER_BLOCKING 0x0 ;  /* 0x0000000000007b1d */ /* 0x000fec0000010000 */
[----:B------:R-:W-:Y:S01]  /*3120*/  @!UPT UIADD3 URZ, URZ, URZ, URZ ;  /* 0x0000003f3f3ff290 */ /* 0x000fe2000fffe03f */
[----:B------:R-:W-:Y:S11]  /*3130*/  @!P0 BRA `(.L_x_838) ;  /* 0x0000021000008947 */ /* 0x000ff60003800000 */
[----:B------:R-:W-:Y:S01]  /*3140*/  IADD3 R0, R165, -0x2, RZ ;  /* 0xfffffffea5007810 */ /* 0x000fe20007ffe0ff */
[C---:B------:R-:W-:Y:S01]  /*3150*/  IMAD.SHL.U32 R6, R116.reuse, 0x40, RZ ;  /* 0x0000004074067824 */ /* 0x040fe200078e00ff */
[----:B------:R-:W-:-:S02]  /*3160*/  SHF.L.U64.HI R7, R116, 0x6, R117 ;  /* 0x0000000674077819 */ /* 0x000fc40000010275 */
[----:B------:R-:W-:-:S05]  /*3170*/  SHF.R.S32.HI R2, RZ, 0x1f, R0 ;  /* 0x0000001fff027819 */ /* 0x000fca0000011400 */
[----:B------:R-:W-:Y:S02]  /*3180*/  IMAD R4, R2, c[0x0][0x1e0], RZ ;  /* 0x0000780002047a24 */ /* 0x000fe400078e02ff */
[----:B------:R-:W-:-:S04]  /*3190*/  IMAD.WIDE.U32 R2, R0, c[0x0][0x1e0], RZ ;  /* 0x0000780000027a25 */ /* 0x000fc800078e00ff */
[----:B------:R-:W-:Y:S02]  /*31a0*/  IMAD R0, R0, c[0x0][0x1e4], R4 ;  /* 0x0000790000007a24 */ /* 0x000fe400078e0204 */
[----:B------:R-:W-:-:S04]  /*31b0*/  IMAD.WIDE.U32 R4, R2, 0x60, R114 ;  /* 0x0000006002047825 */ /* 0x000fc800078e0072 */
[----:B------:R-:W-:Y:S01]  /*31c0*/  IMAD.IADD R0, R3, 0x1, R0 ;  /* 0x0000000103007824 */ /* 0x000fe200078e0200 */
[----:B------:R-:W-:-:S03]  /*31d0*/  LEA R2, P0, R4, c[0x0][0x1c8], 0x1 ;  /* 0x0000720004027a11 */ /* 0x000fc600078008ff */
[----:B------:R-:W-:Y:S01]  /*31e0*/  IMAD R0, R0, 0x60, RZ ;  /* 0x0000006000007824 */ /* 0x000fe200078e02ff */
[----:B------:R-:W-:-:S03]  /*31f0*/  IADD3 R10, P6, P5, R6, 0x80, R2 ;  /* 0x00000080060a7810 */ /* 0x000fc60007dde002 */
[----:B------:R-:W-:-:S05]  /*3200*/  IMAD.IADD R0, R5, 0x1, R0 ;  /* 0x0000000105007824 */ /* 0x000fca00078e0200 */
        /* <DEDUP_REMOVED lines=20> */
.L_x_838:
[----:B------:R-:W-:Y:S05]  /*3350*/  BSYNC B0 ;  /* 0x0000000000007941 */ /* 0x000fea0003800000 */
.L_x_837:
[----:B------:R-:W2:Y:S04]  /*3360*/  LDL R0, [R1+0x78] ;  /* 0x0000780001007983 */ /* 0x000ea80000100800 */
[----:B-1----:R-:W3:Y:S04]  /*3370*/  LDL R5, [R1+0x20] ;  /* 0x0000200001057983 */ /* 0x002ee80000100800 */
[----:B------:R-:W0:Y:S01]  /*3380*/  LDGDEPBAR ;  /* 0x00000000000079af */ /* 0x000e220000000000 */
[----:B--2---:R-:W-:-:S04]  /*3390*/  IMAD.IADD R0, R0, 0x1, R208 ;  /* 0x0000000100007824 */ /* 0x004fc800078e02d0 */
[----:B------:R-:W-:Y:S01]  /*33a0*/  @P1 IMAD.HI.U32 R2, R0, c[0x0][0x2c8], RZ ;  /* 0x0000b20000021a27 */ /* 0x000fe200078e00ff */
[----:B------:R1:W-:Y:S04]  /*33b0*/  STL [R1+0x24], R0 ;  /* 0x0000240001007387 */ /* 0x0003e80000100800 */
[----:B-1----:R-:W-:-:S05]  /*33c0*/  @P1 SHF.R.U32.HI R0, RZ, c[0x0][0x2cc], R2 ;  /* 0x0000b300ff001a19 */ /* 0x002fca0000011602 */
[----:B------:R-:W-:Y:S04]  /*33d0*/  SHFL.IDX PT, R4, R0, RZ, 0x1c1f ;  /* 0x001c1fff00047589 */ /* 0x000fe800000e0000 */
[----:B------:R1:W2:Y:S02]  /*33e0*/  SHFL.IDX PT, R3, R0, 0x1, 0x1c1f ;  /* 0x003c1f0000037f89 */ /* 0x0002a400000e0000 */
[----:B-1----:R-:W-:-:S04]  /*33f0*/  IADD3 R0, R112, c[0x0][0x1d0], RZ ;  /* 0x0000740070007a10 */ /* 0x002fc80007ffe0ff */
[----:B---3--:R-:W-:Y:S01]  /*3400*/  IADD3 R2, -R5, 0x1, R0 ;  /* 0x0000000105027810 */ /* 0x008fe20007ffe100 */
[----:B------:R-:W-:-:S03]  /*3410*/  IMAD.IADD R0, R0, 0x1, -R5 ;  /* 0x0000000100007824 */ /* 0x000fc600078e0a05 */
[----:B------:R-:W-:-:S04]  /*3420*/  IADD3 R2, R2, -c[0x0][0x168], RZ ;  /* 0x80005a0002027a10 */ /* 0x000fc80007ffe0ff */
[C---:B--2---:R-:W-:Y:S01]  /*3430*/  IADD3 R3, R2.reuse, R3, RZ ;  /* 0x0000000302037210 */ /* 0x044fe20007ffe0ff */
[----:B------:R-:W-:-:S05]  /*3440*/  IMAD.IADD R4, R2, 0x1, R4 ;  /* 0x0000000102047824 */ /* 0x000fca00078e0204 */
[C---:B------:R-:W-:Y:S02]  /*3450*/  IMNMX R2, R0.reuse, R4, PT ;  /* 0x0000000400027217 */ /* 0x040fe40003800200 */
[----:B------:R-:W-:Y:S02]  /*3460*/  IMNMX R0, R0, R3, PT ;  /* 0x0000000300007217 */ /* 0x000fe40003800200 */
[C---:B------:R-:W-:Y:S02]  /*3470*/  ISETP.GT.AND P0, PT, R2.reuse, RZ, PT ;  /* 0x000000ff0200720c */ /* 0x040fe40003f04270 */
[----:B------:R-:W-:Y:S02]  /*3480*/  ISETP.GT.AND P6, PT, R2, 0x1, PT ;  /* 0x000000010200780c */ /* 0x000fe40003fc4270 */
[----:B------:R-:W-:Y:S02]  /*3490*/  FSEL R5, R20, -INF , P0 ;  /* 0xff80000014057808 */ /* 0x000fe40000000000 */
[----:B------:R-:W-:-:S02]  /*34a0*/  ISETP.GT.AND P0, PT, R0, 0x1, PT ;  /* 0x000000010000780c */ /* 0x000fc40003f04270 */
[----:B------:R-:W-:Y:S02]  /*34b0*/  ISETP.GT.AND P5, PT, R0, RZ, PT ;  /* 0x000000ff0000720c */ /* 0x000fe40003fa4270 */
[----:B------:R-:W-:Y:S02]  /*34c0*/  FSEL R6, R21, -INF , P6 ;  /* 0xff80000015067808 */ /* 0x000fe40003000000 */
[----:B------:R-:W-:Y:S02]  /*34d0*/  FSEL R11, R23, -INF , P0 ;  /* 0xff800000170b7808 */ /* 0x000fe40000000000 */
[----:B------:R-:W-:Y:S02]  /*34e0*/  ISETP.GT.AND P6, PT, R2, 0x8, PT ;  /* 0x000000080200780c */ /* 0x000fe40003fc4270 */
[----:B------:R-:W-:Y:S02]  /*34f0*/  ISETP.GT.AND P0, PT, R0, 0x8, PT ;  /* 0x000000080000780c */ /* 0x000fe40003f04270 */
[----:B------:R-:W-:-:S02]  /*3500*/  FSEL R10, R22, -INF , P5 ;  /* 0xff800000160a7808 */ /* 0x000fc40002800000 */
[----:B------:R-:W-:Y:S02]  /*3510*/  ISETP.GT.AND P5, PT, R2, 0x9, PT ;  /* 0x000000090200780c */ /* 0x000fe40003fa4270 */
[----:B------:R-:W-:Y:S02]  /*3520*/  FSEL R7, R52, -INF , P6 ;  /* 0xff80000034077808 */ /* 0x000fe40003000000 */
[----:B------:R-:W-:Y:S02]  /*3530*/  FSEL R16, R54, -INF , P0 ;  /* 0xff80000036107808 */ /* 0x000fe40000000000 */
[----:B------:R-:W-:Y:S02]  /*3540*/  FMNMX.FTZ R3, R5, R6, !PT ;  /* 0x0000000605037209 */ /* 0x000fe40007810000 */
[----:B------:R-:W-:Y:S02]  /*3550*/  ISETP.GT.AND P0, PT, R2, 0x11, PT ;  /* 0x000000110200780c */ /* 0x000fe40003f04270 */
[----:B------:R-:W-:-:S02]  /*3560*/  FSEL R8, R53, -INF , P5 ;  /* 0xff80000035087808 */ /* 0x000fc40002800000 */
[----:B------:R-:W-:Y:S02]  /*3570*/  ISETP.GT.AND P6, PT, R2, 0x10, PT ;  /* 0x000000100200780c */ /* 0x000fe40003fc4270 */
[----:B------:R-:W-:Y:S02]  /*3580*/  FMNMX.FTZ R3, R7, R3, !PT ;  /* 0x0000000307037209 */ /* 0x000fe40007810000 */
[----:B------:R-:W-:Y:S02]  /*3590*/  FSEL R18, R49, -INF , P0 ;  /* 0xff80000031127808 */ /* 0x000fe40000000000 */
[C---:B------:R-:W-:Y:S02]  /*35a0*/  ISETP.GT.AND P5, PT, R0.reuse, 0x9, PT ;  /* 0x000000090000780c */ /* 0x040fe40003fa4270 */
[----:B------:R-:W-:Y:S02]  /*35b0*/  ISETP.GT.AND P0, PT, R0, 0x11, PT ;  /* 0x000000110000780c */ /* 0x000fe40003f04270 */
[----:B------:R-:W-:-:S02]  /*35c0*/  FSEL R9, R48, -INF , P6 ;  /* 0xff80000030097808 */ /* 0x000fc40003000000 */
[----:B------:R-:W-:Y:S02]  /*35d0*/  FMNMX.FTZ R3, R8, R3, !PT ;  /* 0x0000000308037209 */ /* 0x000fe40007810000 */
[----:B------:R-:W-:Y:S02]  /*35e0*/  FSEL R17, R55, -INF , P5 ;  /* 0xff80000037117808 */ /* 0x000fe40002800000 */
[----:B------:R-:W-:Y:S01]  /*35f0*/  ISETP.GT.AND P6, PT, R2, 0x18, PT ;  /* 0x000000180200780c */ /* 0x000fe20003fc4270 */
[----:B------:R-:W-:Y:S01]  /*3600*/  LDSM.16.MT88.4 R52, [R228+0x3800] ;  /* 0x00380000e434783b */ /* 0x000fe20000004200 */
[----:B------:R-:W-:Y:S02]  /*3610*/  FSEL R22, R51, -INF , P0 ;  /* 0xff80000033167808 */ /* 0x000fe40000000000 */
[C---:B------:R-:W-:Y:S02]  /*3620*/  ISETP.GT.AND P5, PT, R0.reuse, 0x10, PT ;  /* 0x000000100000780c */ /* 0x040fe40003fa4270 */
[----:B------:R-:W-:-:S02]  /*3630*/  ISETP.GT.AND P0, PT, R0, 0x18, PT ;  /* 0x000000180000780c */ /* 0x000fc40003f04270 */
[----:B------:R-:W-:Y:S02]  /*3640*/  FMNMX.FTZ R3, R9, R3, !PT ;  /* 0x0000000309037209 */ /* 0x000fe40007810000 */
[----:B------:R-:W-:Y:S02]  /*3650*/  FSEL R19, R40, -INF , P6 ;  /* 0xff80000028137808 */ /* 0x000fe40003000000 */
[----:B------:R-:W-:Y:S02]  /*3660*/  FSEL R21, R50, -INF , P5 ;  /* 0xff80000032157808 */ /* 0x000fe40002800000 */
[----:B------:R-:W-:Y:S01]  /*3670*/  FSEL R40, R42, -INF , P0 ;  /* 0xff8000002a287808 */ /* 0x000fe20000000000 */
[----:B------:R-:W-:Y:S01]  /*3680*/  LDSM.16.MT88.4 R48, [R227] ;  /* 0x00000000e330783b */ /* 0x000fe20000004200 */
[C---:B------:R-:W-:Y:S02]  /*3690*/  ISETP.GT.AND P5, PT, R2.reuse, 0x19, PT ;  /* 0x000000190200780c */ /* 0x040fe40003fa4270 */
[----:B------:R-:W-:-:S02]  /*36a0*/  ISETP.GT.AND P0, PT, R2, 0x21, PT ;  /* 0x000000210200780c */ /* 0x000fc40003f04270 */
[----:B------:R-:W-:Y:S02]  /*36b0*/  FMNMX.FTZ R3, R18, R3, !PT ;  /* 0x0000000312037209 */ /* 0x000fe40007810000 */
[----:B------:R-:W-:Y:S02]  /*36c0*/  FSEL R20, R41, -INF , P5 ;  /* 0xff80000029147808 */ /* 0x000fe40002800000 */
[----:B------:R-:W-:Y:S02]  /*36d0*/  ISETP.GT.AND P6, PT, R2, 0x20, PT ;  /* 0x000000200200780c */ /* 0x000fe40003fc4270 */
[----:B------:R-:W-:Y:S02]  /*36e0*/  FSEL R76, R37, -INF , P0 ;  /* 0xff800000254c7808 */ /* 0x000fe40000000000 */
[----:B------:R-:W-:Y:S02]  /*36f0*/  FMNMX.FTZ R3, R19, R3, !PT ;  /* 0x0000000313037209 */ /* 0x000fe40007810000 */
[----:B------:R-:W-:-:S02]  /*3700*/  ISETP.GT.AND P0, PT, R0, 0x21, PT ;  /* 0x000000210000780c */ /* 0x000fc40003f04270 */
[----:B------:R-:W-:Y:S02]  /*3710*/  ISETP.GT.AND P5, PT, R0, 0x19, PT ;  /* 0x000000190000780c */ /* 0x000fe40003fa4270 */
[----:B------:R-:W-:Y:S02]  /*3720*/  FSEL R75, R36, -INF , P6 ;  /* 0xff800000244b7808 */ /* 0x000fe40003000000 */
[----:B------:R-:W-:Y:S02]  /*3730*/  FMNMX.FTZ R3, R20, R3, !PT ;  /* 0x0000000314037209 */ /* 0x000fe40007810000 */
[----:B------:R-:W-:Y:S02]  /*3740*/  FSEL R81, R39, -INF , P0 ;  /* 0xff80000027517808 */ /* 0x000fe40000000000 */
[----:B------:R-:W-:Y:S02]  /*3750*/  FMNMX.FTZ R4, R10, R11, !PT ;  /* 0x0000000b0a047209 */ /* 0x000fe40007810000 */
[----:B------:R-:W-:-:S02]  /*3760*/  FSEL R41, R43, -INF , P5 ;  /* 0xff8000002b297808 */ /* 0x000fc40002800000 */
[----:B------:R-:W-:Y:S02]  /*3770*/  ISETP.GT.AND P0, PT, R2, 0x29, PT ;  /* 0x000000290200780c */ /* 0x000fe40003f04270 */
[----:B------:R-:W-:Y:S02]  /*3780*/  ISETP.GT.AND P5, PT, R0, 0x20, PT ;  /* 0x000000200000780c */ /* 0x000fe40003fa4270 */
[----:B------:R-:W-:Y:S02]  /*3790*/  ISETP.GT.AND P6, PT, R2, 0x28, PT ;  /* 0x000000280200780c */ /* 0x000fe40003fc4270 */
[----:B------:R-:W-:Y:S02]  /*37a0*/  FMNMX.FTZ R3, R75, R3, !PT ;  /* 0x000000034b037209 */ /* 0x000fe40007810000 */
[----:B------:R-:W-:Y:S02]  /*37b0*/  FMNMX.FTZ R4, R16, R4, !PT ;  /* 0x0000000410047209 */ /* 0x000fe40007810000 */
[----:B------:R-:W-:-:S02]  /*37c0*/  FSEL R73, R33, -INF , P0 ;  /* 0xff80000021497808 */ /* 0x000fc40000000000 */
[----:B------:R-:W-:Y:S02]  /*37d0*/  FSEL R80, R38, -INF , P5 ;  /* 0xff80000026507808 */ /* 0x000fe40002800000 */
[----:B------:R-:W-:Y:S02]  /*37e0*/  ISETP.GT.AND P0, PT, R0, 0x29, PT ;  /* 0x000000290000780c */ /* 0x000fe40003f04270 */
[----:B------:R-:W-:Y:S02]  /*37f0*/  FSEL R74, R32, -INF , P6 ;  /* 0xff800000204a7808 */ /* 0x000fe40003000000 */
[----:B------:R-:W-:Y:S02]  /*3800*/  ISETP.GT.AND P5, PT, R0, 0x28, PT ;  /* 0x000000280000780c */ /* 0x000fe40003fa4270 */
[----:B------:R-:W-:Y:S02]  /*3810*/  FMNMX.FTZ R3, R76, R3, !PT ;  /* 0x000000034c037209 */ /* 0x000fe40007810000 */
[----:B------:R-:W-:-:S02]  /*3820*/  FMNMX.FTZ R4, R17, R4, !PT ;  /* 0x0000000411047209 */ /* 0x000fc40007810000 */
[----:B------:R-:W-:Y:S02]  /*3830*/  FSEL R79, R35, -INF , P0 ;  /* 0xff800000234f7808 */ /* 0x000fe40000000000 */
[----:B------:R-:W-:Y:S02]  /*3840*/  ISETP.GT.AND P6, PT, R2, 0x30, PT ;  /* 0x000000300200780c */ /* 0x000fe40003fc4270 */
[----:B------:R-:W-:Y:S02]  /*3850*/  FSEL R77, R34, -INF , P5 ;  /* 0xff800000224d7808 */ /* 0x000fe40002800000 */
[----:B------:R-:W-:Y:S02]  /*3860*/  ISETP.GT.AND P0, PT, R2, 0x31, PT ;  /* 0x000000310200780c */ /* 0x000fe40003f04270 */
[----:B------:R-:W-:Y:S02]  /*3870*/  FMNMX.FTZ R3, R74, R3, !PT ;  /* 0x000000034a037209 */ /* 0x000fe40007810000 */
[----:B------:R-:W-:-:S02]  /*3880*/  ISETP.GT.AND P5, PT, R0, 0x30, PT ;  /* 0x000000300000780c */ /* 0x000fc40003fa4270 */
[----:B------:R-:W-:Y:S02]  /*3890*/  FMNMX.FTZ R4, R21, R4, !PT ;  /* 0x0000000415047209 */ /* 0x000fe40007810000 */
[----:B------:R-:W-:Y:S02]  /*38a0*/  FSEL R102, R28, -INF , P6 ;  /* 0xff8000001c667808 */ /* 0x000fe40003000000 */
[----:B------:R-:W-:Y:S02]  /*38b0*/  FSEL R92, R29, -INF , P0 ;  /* 0xff8000001d5c7808 */ /* 0x000fe40000000000 */
[----:B------:R-:W-:Y:S02]  /*38c0*/  FMNMX.FTZ R3, R73, R3, !PT ;  /* 0x0000000349037209 */ /* 0x000fe40007810000 */
[----:B------:R-:W-:Y:S02]  /*38d0*/  ISETP.GT.AND P0, PT, R0, 0x31, PT ;  /* 0x000000310000780c */ /* 0x000fe40003f04270 */
[----:B------:R-:W-:-:S02]  /*38e0*/  FSEL R109, R30, -INF , P5 ;  /* 0xff8000001e6d7808 */ /* 0x000fc40002800000 */
[----:B------:R-:W-:Y:S02]  /*38f0*/  FMNMX.FTZ R4, R22, R4, !PT ;  /* 0x0000000416047209 */ /* 0x000fe40007810000 */
[----:B------:R-:W-:Y:S02]  /*3900*/  ISETP.GT.AND P5, PT, R2, 0x38, PT ;  /* 0x000000380200780c */ /* 0x000fe40003fa4270 */
[----:B------:R-:W-:Y:S02]  /*3910*/  FMNMX.FTZ R3, R102, R3, !PT ;  /* 0x0000000366037209 */ /* 0x000fe40007810000 */
[----:B------:R-:W-:Y:S02]  /*3920*/  FSEL R101, R31, -INF , P0 ;  /* 0xff8000001f657808 */ /* 0x000fe40000000000 */
[----:B------:R-:W-:Y:S01]  /*3930*/  FMNMX.FTZ R4, R40, R4, !PT ;  /* 0x0000000428047209 */ /* 0x000fe20007810000 */
[----:B------:R-:W-:Y:S01]  /*3940*/  LDSM.16.MT88.4 R28, [R224+0x800] ;  /* 0x00080000e01c783b */ /* 0x000fe20000004200 */
[----:B------:R-:W-:-:S02]  /*3950*/  ISETP.GT.AND P0, PT, R2, 0x39, PT ;  /* 0x000000390200780c */ /* 0x000fc40003f04270 */
[----:B------:R-:W-:Y:S02]  /*3960*/  FSEL R110, R24, -INF , P5 ;  /* 0xff800000186e7808 */ /* 0x000fe40002800000 */
[----:B------:R-:W-:Y:S02]  /*3970*/  ISETP.GT.AND P5, PT, R0, 0x38, PT ;  /* 0x000000380000780c */ /* 0x000fe40003fa4270 */
[----:B------:R-:W-:Y:S02]  /*3980*/  FMNMX.FTZ R3, R92, R3, !PT ;  /* 0x000000035c037209 */ /* 0x000fe40007810000 */
[----:B------:R-:W-:Y:S02]  /*3990*/  FMNMX.FTZ R4, R41, R4, !PT ;  /* 0x0000000429047209 */ /* 0x000fe40007810000 */
[----:B------:R-:W-:Y:S02]  /*39a0*/  FSEL R111, R25, -INF , P0 ;  /* 0xff800000196f7808 */ /* 0x000fe40000000000 */
[----:B------:R-:W-:-:S02]  /*39b0*/  ISETP.GT.AND P0, PT, R0, 0x39, PT ;  /* 0x000000390000780c */ /* 0x000fc40003f04270 */
        /* <DEDUP_REMOVED lines=10> */
[----:B------:R-:W-:Y:S02]  /*3a60*/  ISETP.GT.AND P5, PT, R2, 0x48, PT ;  /* 0x000000480200780c */ /* 0x000fe40003fa4270 */
[----:B------:R-:W-:Y:S02]  /*3a70*/  FSEL R103, R45, -INF , P0 ;  /* 0xff8000002d677808 */ /* 0x000fe40000000000 */
[----:B------:R-:W-:Y:S02]  /*3a80*/  FMNMX.FTZ R3, R83, R3, !PT ;  /* 0x0000000353037209 */ /* 0x000fe40007810000 */
[----:B------:R-:W-:-:S02]  /*3a90*/  FMNMX.FTZ R4, R77, R4, !PT ;  /* 0x000000044d047209 */ /* 0x000fc40007810000 */
[----:B------:R-:W-:Y:S02]  /*3aa0*/  ISETP.GT.AND P0, PT, R2, 0x49, PT ;  /* 0x000000490200780c */ /* 0x000fe40003f04270 */
[----:B------:R-:W-:Y:S02]  /*3ab0*/  FSEL R104, R56, -INF , P5 ;  /* 0xff80000038687808 */ /* 0x000fe40002800000 */
[----:B------:R-:W-:Y:S02]  /*3ac0*/  FMNMX.FTZ R3, R103, R3, !PT ;  /* 0x0000000367037209 */ /* 0x000fe40007810000 */
[----:B------:R-:W-:Y:S02]  /*3ad0*/  ISETP.GT.AND P5, PT, R2, 0x50, PT ;  /* 0x000000500200780c */ /* 0x000fe40003fa4270 */
[----:B------:R-:W-:Y:S02]  /*3ae0*/  FMNMX.FTZ R4, R79, R4, !PT ;  /* 0x000000044f047209 */ /* 0x000fe40007810000 */
[----:B------:R-:W-:-:S02]  /*3af0*/  FSEL R105, R57, -INF , P0 ;  /* 0xff80000039697808 */ /* 0x000fc40000000000 */
[----:B------:R-:W-:Y:S02]  /*3b00*/  FMNMX.FTZ R3, R104, R3, !PT ;  /* 0x0000000368037209 */ /* 0x000fe40007810000 */
[----:B------:R-:W-:Y:S02]  /*3b10*/  FSEL R106, R12, -INF , P5 ;  /* 0xff8000000c6a7808 */ /* 0x000fe40002800000 */
[----:B------:R-:W-:Y:S02]  /*3b20*/  FMNMX.FTZ R4, R109, R4, !PT ;  /* 0x000000046d047209 */ /* 0x000fe40007810000 */
[----:B------:R-:W-:Y:S02]  /*3b30*/  ISETP.GT.AND P5, PT, R0, 0x40, PT ;  /* 0x000000400000780c */ /* 0x000fe40003fa4270 */
[----:B------:R-:W-:Y:S02]  /*3b40*/  ISETP.GT.AND P0, PT, R2, 0x51, PT ;  /* 0x000000510200780c */ /* 0x000fe40003f04270 */
[----:B------:R-:W-:-:S02]  /*3b50*/  FMNMX.FTZ R3, R105, R3, !PT ;  /* 0x0000000369037209 */ /* 0x000fc40007810000 */
[----:B------:R-:W-:Y:S02]  /*3b60*/  FMNMX.FTZ R4, R101, R4, !PT ;  /* 0x0000000465047209 */ /* 0x000fe40007810000 */
[----:B------:R-:W-:Y:S02]  /*3b70*/  FSEL R98, R46, -INF , P5 ;  /* 0xff8000002e627808 */ /* 0x000fe40002800000 */
[C---:B------:R-:W-:Y:S02]  /*3b80*/  ISETP.GT.AND P6, PT, R2.reuse, 0x58, PT ;  /* 0x000000580200780c */ /* 0x040fe40003fc4270 */
[----:B------:R-:W-:Y:S02]  /*3b90*/  ISETP.GT.AND P5, PT, R2, 0x59, PT ;  /* 0x000000590200780c */ /* 0x000fe40003fa4270 */
[----:B------:R-:W-:Y:S02]  /*3ba0*/  FSEL R107, R13, -INF , P0 ;  /* 0xff8000000d6b7808 */ /* 0x000fe40000000000 */
[----:B------:R-:W-:-:S02]  /*3bb0*/  FMNMX.FTZ R2, R106, R3, !PT ;  /* 0x000000036a027209 */ /* 0x000fc40007810000 */
[----:B------:R-:W-:Y:S02]  /*3bc0*/  FMNMX.FTZ R4, R82, R4, !PT ;  /* 0x0000000452047209 */ /* 0x000fe40007810000 */
[----:B------:R-:W-:Y:S02]  /*3bd0*/  ISETP.GT.AND P0, PT, R0, 0x41, PT ;  /* 0x000000410000780c */ /* 0x000fe40003f04270 */
[----:B------:R-:W-:Y:S02]  /*3be0*/  FSEL R108, R60, -INF , P6 ;  /* 0xff8000003c6c7808 */ /* 0x000fe40003000000 */
[----:B------:R-:W-:Y:S02]  /*3bf0*/  FMNMX.FTZ R141, R107, R2, !PT ;  /* 0x000000026b8d7209 */ /* 0x000fe40007810000 */
[----:B------:R-:W-:Y:S02]  /*3c00*/  FMNMX.FTZ R3, R87, R4, !PT ;  /* 0x0000000457037209 */ /* 0x000fe40007810000 */
[----:B------:R-:W-:-:S02]  /*3c10*/  FSEL R99, R47, -INF , P0 ;  /* 0xff8000002f637808 */ /* 0x000fc40000000000 */
[----:B------:R-:W-:Y:S01]  /*3c20*/  FSEL R211, R61, -INF , P5 ;  /* 0xff8000003dd37808 */ /* 0x000fe20002800000 */
[----:B------:R-:W-:Y:S01]  /*3c30*/  LDSM.16.MT88.4 R44, [R249] ;  /* 0x00000000f92c783b */ /* 0x000fe20000004200 */
[----:B------:R-:W-:Y:S02]  /*3c40*/  FMNMX.FTZ R141, R108, R141, !PT ;  /* 0x0000008d6c8d7209 */ /* 0x000fe40007810000 */
[----:B------:R-:W-:Y:S02]  /*3c50*/  ISETP.GT.AND P0, PT, R0, 0x48, PT ;  /* 0x000000480000780c */ /* 0x000fe40003f04270 */
[----:B------:R-:W-:Y:S02]  /*3c60*/  FMNMX.FTZ R2, R98, R3, !PT ;  /* 0x0000000362027209 */ /* 0x000fe40007810000 */
[----:B------:R-:W-:Y:S02]  /*3c70*/  ISETP.GT.AND P5, PT, R0, 0x49, PT ;  /* 0x000000490000780c */ /* 0x000fe40003fa4270 */
[----:B------:R-:W-:-:S02]  /*3c80*/  FMNMX.FTZ R141, R211, R141, !PT ;  /* 0x0000008dd38d7209 */ /* 0x000fc40007810000 */
[----:B------:R-:W-:Y:S02]  /*3c90*/  FSEL R100, R58, -INF , P0 ;  /* 0xff8000003a647808 */ /* 0x000fe40000000000 */
[----:B------:R-:W-:Y:S01]  /*3ca0*/  FMNMX.FTZ R2, R99, R2, !PT ;  /* 0x0000000263027209 */ /* 0x000fe20007810000 */
[----:B------:R-:W1:Y:S01]  /*3cb0*/  SHFL.BFLY PT, R3, R141, 0x2, 0x1f ;  /* 0x0c401f008d037f89 */ /* 0x000e6200000e0000 */
[----:B------:R-:W-:Y:S02]  /*3cc0*/  FSEL R93, R59, -INF , P5 ;  /* 0xff8000003b5d7808 */ /* 0x000fe40002800000 */
[----:B------:R-:W-:Y:S01]  /*3cd0*/  ISETP.GT.AND P5, PT, R0, 0x50, PT ;  /* 0x000000500000780c */ /* 0x000fe20003fa4270 */
[----:B------:R-:W-:Y:S01]  /*3ce0*/  LDSM.16.MT88.4 R56, [R224+0x3000] ;  /* 0x00300000e038783b */ /* 0x000fe20000004200 */
[----:B------:R-:W-:Y:S02]  /*3cf0*/  FMNMX.FTZ R2, R100, R2, !PT ;  /* 0x0000000264027209 */ /* 0x000fe40007810000 */
[----:B------:R-:W-:-:S02]  /*3d00*/  ISETP.GT.AND P0, PT, R0, 0x51, PT ;  /* 0x000000510000780c */ /* 0x000fc40003f04270 */
[----:B------:R-:W-:Y:S02]  /*3d10*/  FSEL R94, R14, -INF , P5 ;  /* 0xff8000000e5e7808 */ /* 0x000fe40002800000 */
[----:B------:R-:W-:Y:S02]  /*3d20*/  FMNMX.FTZ R2, R93, R2, !PT ;  /* 0x000000025d027209 */ /* 0x000fe40007810000 */
[----:B------:R-:W-:Y:S02]  /*3d30*/  FSEL R95, R15, -INF , P0 ;  /* 0xff8000000f5f7808 */ /* 0x000fe40000000000 */
[----:B------:R-:W-:Y:S01]  /*3d40*/  ISETP.GT.AND P5, PT, R0, 0x58, PT ;  /* 0x000000580000780c */ /* 0x000fe20003fa4270 */
[----:B------:R-:W-:Y:S01]  /*3d50*/  LDSM.16.MT88.4 R12, [R224] ;  /* 0x00000000e00c783b */ /* 0x000fe20000004200 */
[----:B------:R-:W-:Y:S02]  /*3d60*/  FMNMX.FTZ R2, R94, R2, !PT ;  /* 0x000000025e027209 */ /* 0x000fe40007810000 */
[----:B------:R-:W-:-:S02]  /*3d70*/  ISETP.GT.AND P0, PT, R0, 0x59, PT ;  /* 0x000000590000780c */ /* 0x000fc40003f04270 */
[----:B------:R-:W-:Y:S02]  /*3d80*/  FSEL R96, R62, -INF , P5 ;  /* 0xff8000003e607808 */ /* 0x000fe40002800000 */
[----:B------:R-:W-:Y:S02]  /*3d90*/  FMNMX.FTZ R0, R95, R2, !PT ;  /* 0x000000025f007209 */ /* 0x000fe40007810000 */
[----:B------:R-:W-:Y:S02]  /*3da0*/  FSEL R97, R63, -INF , P0 ;  /* 0xff8000003f617808 */ /* 0x000fe40000000000 */
[----:B------:R-:W-:Y:S01]  /*3db0*/  FMNMX.FTZ R0, R96, R0, !PT ;  /* 0x0000000060007209 */ /* 0x000fe20007810000 */
[----:B------:R-:W-:Y:S01]  /*3dc0*/  LDSM.16.MT88.4 R60, [R227+0x800] ;  /* 0x00080000e33c783b */ /* 0x000fe20000004200 */
        /* <DEDUP_REMOVED lines=21> */
[----:B---3--:R-:W-:Y:S01]  /*3f20*/  F2FP.PACK_AB R8, R68, R71 ;  /* 0x000000474408723e */ /* 0x008fe200000000ff */
[----:B------:R-:W1:Y:S05]  /*3f30*/  LDSM.16.MT88.4 R4, [R228] ;  /* 0x00000000e404783b */ /* 0x000e6a0000004200 */
[----:B------:R2:W3:Y:S02]  /*3f40*/  MUFU.EX2 R70, R2 ;  /* 0x0000000200467308 */ /* 0x0004e40000000800 */
[----:B--2---:R-:W-:-:S05]  /*3f50*/  FMUL.FTZ R2, R140, c[0x0][0x2d0] ;  /* 0x0000b4008c027a20 */ /* 0x004fca0000410000 */
[----:B------:R-:W-:-:S05]  /*3f60*/  FSEL R2, R2, RZ, P0 ;  /* 0x000000ff02027208 */ /* 0x000fca0000000000 */
[----:B------:R-:W-:Y:S01]  /*3f70*/  FFMA.FTZ R3, R10, c[0x0][0x2d0], -R2 ;  /* 0x0000b4000a037a23 */ /* 0x000fe20000010802 */
[----:B---3--:R-:W-:-:S03]  /*3f80*/  F2FP.PACK_AB R10, R69, R70 ;  /* 0x00000046450a723e */ /* 0x008fc600000000ff */
[----:B------:R2:W-:Y:S02]  /*3f90*/  MUFU.EX2 R66, R3 ;  /* 0x0000000300427308 */ /* 0x0005e40000000800 */
[----:B--2---:R-:W-:-:S06]  /*3fa0*/  FFMA.FTZ R3, R11, c[0x0][0x2d0], -R2 ;  /* 0x0000b4000b037a23 */ /* 0x004fcc0000010802 */
[----:B------:R2:W3:Y:S02]  /*3fb0*/  MUFU.EX2 R65, R3 ;  /* 0x0000000300417308 */ /* 0x0004e40000000800 */
[----:B--2---:R-:W-:Y:S01]  /*3fc0*/  FFMA.FTZ R3, R16, c[0x0][0x2d0], -R2 ;  /* 0x0000b40010037a23 */ /* 0x004fe20000010802 */
[----:B---3--:R-:W-:-:S05]  /*3fd0*/  F2FP.PACK_AB R9, R65, R66 ;  /* 0x000000424109723e */ /* 0x008fca00000000ff */
[----:B------:R2:W-:Y:S02]  /*3fe0*/  MUFU.EX2 R64, R3 ;  /* 0x0000000300407308 */ /* 0x0005e40000000800 */
[----:B--2---:R-:W-:-:S06]  /*3ff0*/  FFMA.FTZ R3, R17, c[0x0][0x2d0], -R2 ;  /* 0x0000b40011037a23 */ /* 0x004fcc0000010802 */
[----:B------:R2:W3:Y:S02]  /*4000*/  MUFU.EX2 R67, R3 ;  /* 0x0000000300437308 */ /* 0x0004e40000000800 */
[----:B--2---:R-:W-:Y:S01]  /*4010*/  FFMA.FTZ R3, R18, c[0x0][0x2d0], -R0 ;  /* 0x0000b40012037a23 */ /* 0x004fe20000010800 */
[----:B---3--:R-:W-:-:S05]  /*4020*/  F2FP.PACK_AB R11, R67, R64 ;  /* 0x00000040430b723e */ /* 0x008fca00000000ff */
[----:B------:R2:W-:Y:S02]  /*4030*/  MUFU.EX2 R154, R3 ;  /* 0x00000003009a7308 */ /* 0x0005e40000000800 */
[C---:B------:R-:W-:Y:S08]  /*4040*/  HMMA.16816.F32 R36, R8.reuse, R12, RZ ;  /* 0x0000000c0824723c */ /* 0x040ff000000018ff */
[----:B------:R-:W-:Y:S01]  /*4050*/  HMMA.16816.F32 R32, R8, R14, RZ ;  /* 0x0000000e0820723c */ /* 0x000fe200000018ff */
[----:B--2---:R-:W-:-:S04]  /*4060*/  FFMA.FTZ R3, R19, c[0x0][0x2d0], -R0 ;  /* 0x0000b40013037a23 */ /* 0x004fc80000010800 */
[----:B------:R2:W-:Y:S03]  /*4070*/  MUFU.EX2 R155, R3 ;  /* 0x00000003009b7308 */ /* 0x0005e60000000800 */
[C---:B-1----:R-:W-:Y:S08]  /*4080*/  HMMA.16816.F32 R16, R8.reuse, R6, RZ ;  /* 0x000000060810723c */ /* 0x042ff000000018ff */
[----:B------:R-:W-:Y:S01]  /*4090*/  HMMA.16816.F32 R12, R8, R48, RZ ;  /* 0x00000030080c723c */ /* 0x000fe200000018ff */
[----:B--2---:R-:W-:-:S04]  /*40a0*/  FFMA.FTZ R3, R20, c[0x0][0x2d0], -R0 ;  /* 0x0000b40014037a23 */ /* 0x004fc80000010800 */
[----:B------:R1:W2:Y:S02]  /*40b0*/  MUFU.EX2 R210, R3 ;  /* 0x0000000300d27308 */ /* 0x0002a40000000800 */
[----:B-1----:R-:W-:Y:S01]  /*40c0*/  FFMA.FTZ R3, R21, c[0x0][0x2d0], -R2 ;  /* 0x0000b40015037a23 */ /* 0x002fe20000010802 */
[----:B--2---:R-:W-:-:S05]  /*40d0*/  F2FP.PACK_AB R6, R210, R155 ;  /* 0x0000009bd206723e */ /* 0x004fca00000000ff */
[----:B------:R1:W-:Y:S02]  /*40e0*/  MUFU.EX2 R143, R3 ;  /* 0x00000003008f7308 */ /* 0x0003e40000000800 */
[--C-:B-1----:R-:W-:Y:S02]  /*40f0*/  FFMA.FTZ R3, R22, c[0x0][0x2d0], -R2.reuse ;  /* 0x0000b40016037a23 */ /* 0x102fe40000010802 */
[----:B------:R-:W-:Y:S04]  /*4100*/  HMMA.16816.F32 R20, R8, R4, RZ ;  /* 0x000000040814723c */ /* 0x000fe800000018ff */
[----:B------:R1:W2:Y:S03]  /*4110*/  MUFU.EX2 R142, R3 ;  /* 0x00000003008e7308 */ /* 0x0002a60000000800 */
[----:B------:R-:W-:Y:S01]  /*4120*/  F2FP.PACK_AB R4, R154, R72 ;  /* 0x000000489a04723e */ /* 0x000fe200000000ff */
[----:B-1----:R-:W-:Y:S01]  /*4130*/  FFMA.FTZ R3, R40, c[0x0][0x2d0], -R2 ;  /* 0x0000b40028037a23 */ /* 0x002fe20000010802 */
[----:B--2---:R-:W-:-:S03]  /*4140*/  F2FP.PACK_AB R5, R142, R143 ;  /* 0x0000008f8e05723e */ /* 0x004fc600000000ff */
[----:B------:R1:W-:Y:S02]  /*4150*/  MUFU.EX2 R152, R3 ;  /* 0x0000000300987308 */ /* 0x0003e40000000800 */
[----:B-1----:R-:W-:Y:S02]  /*4160*/  FFMA.FTZ R3, R41, c[0x0][0x2d0], -R2 ;  /* 0x0000b40029037a23 */ /* 0x002fe40000010802 */
[----:B------:R-:W-:Y:S04]  /*4170*/  LDSM.16.MT88.4 R40, [R228+0x3000] ;  /* 0x00300000e428783b */ /* 0x000fe80000004200 */
[----:B------:R-:W1:Y:S02]  /*4180*/  MUFU.EX2 R153, R3 ;  /* 0x0000000300997308 */ /* 0x000e640000000800 */
[----:B-1----:R-:W-:Y:S01]  /*4190*/  F2FP.PACK_AB R7, R153, R152 ;  /* 0x000000989907723e */ /* 0x002fe200000000ff */
[----:B------:R-:W-:-:S04]  /*41a0*/  FADD.FTZ R3, R71, R68 ;  /* 0x0000004447037221 */ /* 0x000fc80000010000 */
[----:B------:R-:W-:Y:S02]  /*41b0*/  FADD.FTZ R3, R70, R3 ;  /* 0x0000000346037221 */ /* 0x000fe40000010000 */
[----:B------:R-:W-:Y:S01]  /*41c0*/  HMMA.16816.F32 R88, R4, R28, R36 ;  /* 0x0000001c0458723c */ /* 0x000fe20000001824 */
[----:B------:R-:W-:Y:S01]  /*41d0*/  LDSM.16.MT88.4 R36, [R224+0x3800] ;  /* 0x00380000e024783b */ /* 0x000fe20000004200 */
[----:B------:R-:W-:-:S06]  /*41e0*/  FADD.FTZ R3, R69, R3 ;  /* 0x0000000345037221 */ /* 0x000fcc0000010000 */
[C---:B------:R-:W-:Y:S08]  /*41f0*/  HMMA.16816.F32 R20, R4.reuse, R24, R20 ;  /* 0x000000180414723c */ /* 0x040ff00000001814 */
[----:B------:R-:W-:Y:S08]  /*4200*/  HMMA.16816.F32 R212, R4, R26, R16 ;  /* 0x0000001a04d4723c */ /* 0x000ff00000001810 */
[----:B------:R-:W-:Y:S01]  /*4210*/  IMAD.MOV.U32 R86, RZ, RZ, R88 ;  /* 0x000000ffff567224 */ /* 0x000fe200078e0058 */
[----:B------:R-:W-:Y:S01]  /*4220*/  MOV R78, R91 ;  /* 0x0000005b004e7202 */ /* 0x000fe20000000f00 */
[----:B------:R-:W-:Y:S01]  /*4230*/  IMAD.MOV.U32 R85, RZ, RZ, R89 ;  /* 0x000000ffff557224 */ /* 0x000fe200078e0059 */
[----:B------:R-:W-:Y:S01]  /*4240*/  HMMA.16816.F32 R16, R8, R50, RZ ;  /* 0x000000320810723c */ /* 0x000fe200000018ff */
[----:B------:R-:W-:Y:S01]  /*4250*/  IMAD.MOV.U32 R84, RZ, RZ, R90 ;  /* 0x000000ffff547224 */ /* 0x000fe200078e005a */
[----:B------:R-:W-:Y:S01]  /*4260*/  LDSM.16.MT88.4 R48, [R227+0x3000] ;  /* 0x00300000e330783b */ /* 0x000fe20000004200 */
[----:B------:R-:W-:Y:S01]  /*4270*/  IMAD.MOV.U32 R68, RZ, RZ, R86 ;  /* 0x000000ffff447224 */ /* 0x000fe200078e0056 */
[----:B------:R-:W-:Y:S01]  /*4280*/  MOV R71, R78 ;  /* 0x0000004e00477202 */ /* 0x000fe20000000f00 */
[----:B------:R-:W-:Y:S01]  /*4290*/  IMAD.MOV.U32 R91, RZ, RZ, R20 ;  /* 0x000000ffff5b7224 */ /* 0x000fe200078e0014 */
[----:B------:R-:W-:Y:S01]  /*42a0*/  MOV R88, R23 ;  /* 0x0000001700587202 */ /* 0x000fe20000000f00 */
[----:B------:R-:W-:Y:S01]  /*42b0*/  IMAD.MOV.U32 R90, RZ, RZ, R21 ;  /* 0x000000ffff5a7224 */ /* 0x000fe200078e0015 */
[----:B------:R-:W-:Y:S01]  /*42c0*/  HMMA.16816.F32 R216, R4, R30, R32 ;  /* 0x0000001e04d8723c */ /* 0x000fe20000001820 */
[----:B------:R-:W-:-:S02]  /*42d0*/  IMAD.MOV.U32 R89, RZ, RZ, R22 ;  /* 0x000000ffff597224 */ /* 0x000fc400078e0016 */
[----:B------:R-:W1:Y:S01]  /*42e0*/  LDSM.16.MT88.4 R20, [R230+0x800] ;  /* 0x00080000e614783b */ /* 0x000e620000004200 */
[----:B------:R-:W-:Y:S02]  /*42f0*/  IMAD.MOV.U32 R69, RZ, RZ, R85 ;  /* 0x000000ffff457224 */ /* 0x000fe400078e0055 */
[----:B------:R-:W-:Y:S02]  /*4300*/  IMAD.MOV.U32 R70, RZ, RZ, R84 ;  /* 0x000000ffff467224 */ /* 0x000fe400078e0054 */
[----:B------:R-:W-:Y:S07]  /*4310*/  HMMA.16816.F32 R220, R4, R60, R12 ;  /* 0x0000003c04dc723c */ /* 0x000fee000000180c */
[----:B------:R-:W-:Y:S01]  /*4320*/  IMAD.MOV.U32 R61, RZ, RZ, R111 ;  /* 0x000000ffff3d7224 */ /* 0x000fe200078e006f */
[----:B------:R-:W-:Y:S01]  /*4330*/  HMMA.16816.F32 R12, R8, R44, RZ ;  /* 0x0000002c080c723c */ /* 0x000fe200000018ff */
[----:B------:R-:W-:-:S07]  /*4340*/  IMAD.MOV.U32 R60, RZ, RZ, R110 ;  /* 0x000000ffff3c7224 */ /* 0x000fce00078e006e */
[C---:B------:R-:W-:Y:S01]  /*4350*/  HMMA.16816.F32 R32, R8.reuse, R46, RZ ;  /* 0x0000002e0820723c */ /* 0x040fe200000018ff */
[----:B------:R-:W-:Y:S07]  /*4360*/  LDSM.16.MT88.4 R44, [R227+0x3800] ;  /* 0x00380000e32c783b */ /* 0x000fee0000004200 */
[C---:B------:R-:W-:Y:S08]  /*4370*/  HMMA.16816.F32 R28, R8.reuse, R56, RZ ;  /* 0x00000038081c723c */ /* 0x040ff000000018ff */
[----:B------:R-:W-:Y:S01]  /*4380*/  HMMA.16816.F32 R24, R8, R58, RZ ;  /* 0x0000003a0818723c */ /* 0x000fe200000018ff */
[----:B------:R-:W2:Y:S07]  /*4390*/  LDSM.16.MT88.4 R56, [R230+0x3000] ;  /* 0x00300000e638783b */ /* 0x000eae0000004200 */
[C---:B------:R-:W-:Y:S07]  /*43a0*/  HMMA.16816.F32 R144, R4.reuse, R62, R16 ;  /* 0x0000003e0490723c */ /* 0x040fee0000001810 */
[----:B------:R-:W-:Y:S01]  /*43b0*/  IMAD.MOV.U32 R63, RZ, RZ, R165 ;  /* 0x000000ffff3f7224 */ /* 0x000fe200078e00a5 */
[----:B------:R-:W-:Y:S01]  /*43c0*/  MOV R62, R164 ;  /* 0x000000a4003e7202 */ /* 0x000fe20000000f00 */
[C---:B-1----:R-:W-:Y:S01]  /*43d0*/  HMMA.16816.F32 R128, R4.reuse, R22, R32 ;  /* 0x000000160480723c */ /* 0x042fe20000001820 */
[----:B------:R-:W1:Y:S07]  /*43e0*/  LDSM.16.MT88.4 R32, [R230+0x3800] ;  /* 0x00380000e620783b */ /* 0x000e6e0000004200 */
[C---:B------:R-:W-:Y:S08]  /*43f0*/  HMMA.16816.F32 R164, R4.reuse, R20, R12 ;  /* 0x0000001404a4723c */ /* 0x040ff0000000180c */
[C---:B------:R-:W-:Y:S08]  /*4400*/  HMMA.16816.F32 R136, R4.reuse, R36, R28 ;  /* 0x000000240488723c */ /* 0x040ff0000000181c */
[----:B------:R-:W-:Y:S01]  /*4410*/  HMMA.16816.F32 R124, R4, R38, R24 ;  /* 0x00000026047c723c */ /* 0x000fe20000001818 */
[----:B------:R-:W3:Y:S07]  /*4420*/  LDSM.16.MT88.4 R36, [R224+0x6000] ;  /* 0x00600000e024783b */ /* 0x000eee0000004200 */
[C---:B------:R-:W-:Y:S07]  /*4430*/  HMMA.16816.F32 R20, R8.reuse, R50, RZ ;  /* 0x000000320814723c */ /* 0x040fee00000018ff */
[----:B------:R-:W-:Y:S01]  /*4440*/  IMAD.MOV.U32 R51, RZ, RZ, R105 ;  /* 0x000000ffff337224 */ /* 0x000fe200078e0069 */
[C---:B------:R-:W-:Y:S07]  /*4450*/  HMMA.16816.F32 R12, R8.reuse, R40, RZ ;  /* 0x00000028080c723c */ /* 0x040fee00000018ff */
[----:B------:R-:W-:Y:S01]  /*4460*/  MOV R41, R87 ;  /* 0x0000005700297202 */ /* 0x000fe20000000f00 */
[C---:B--2---:R-:W-:Y:S07]  /*4470*/  HMMA.16816.F32 R16, R8.reuse, R56, RZ ;  /* 0x000000380810723c */ /* 0x044fee00000018ff */
[----:B------:R-:W-:Y:S01]  /*4480*/  IMAD.MOV.U32 R56, RZ, RZ, R103 ;  /* 0x000000ffff387224 */ /* 0x000fe200078e0067 */
[----:B------:R-:W-:Y:S01]  /*4490*/  HMMA.16816.F32 R24, R8, R48, RZ ;  /* 0x000000300818723c */ /* 0x000fe200000018ff */
[----:B------:R-:W-:-:S06]  /*44a0*/  IMAD.MOV.U32 R57, RZ, RZ, R104 ;  /* 0x000000ffff397224 */ /* 0x000fcc00078e0068 */
[----:B------:R-:W-:Y:S01]  /*44b0*/  IMAD.MOV.U32 R49, RZ, RZ, R107 ;  /* 0x000000ffff317224 */ /* 0x000fe200078e006b */
[----:B------:R-:W-:Y:S01]  /*44c0*/  HMMA.16816.F32 R112, R4, R46, R20 ;  /* 0x0000002e0470723c */ /* 0x000fe20000001814 */
[----:B------:R-:W2:Y:S01]  /*44d0*/  LDSM.16.MT88.4 R20, [R224+0x6800] ;  /* 0x00680000e014783b */ /* 0x000ea20000004200 */
[----:B------:R-:W-:-:S06]  /*44e0*/  MOV R48, R106 ;  /* 0x0000006a00307202 */ /* 0x000fcc0000000f00 */
[----:B------:R-:W-:Y:S08]  /*44f0*/  HMMA.16816.F32 R28, R8, R42, RZ ;  /* 0x0000002a081c723c */ /* 0x000ff000000018ff */
[----:B------:R-:W-:Y:S07]  /*4500*/  HMMA.16816.F32 R132, R4, R52, R12 ;  /* 0x000000340484723c */ /* 0x000fee000000180c */
[----:B------:R-:W-:Y:S01]  /*4510*/  IMAD.MOV.U32 R53, RZ, RZ, R109 ;  /* 0x000000ffff357224 */ /* 0x000fe200078e006d */
[----:B------:R-:W-:Y:S01]  /*4520*/  HMMA.16816.F32 R12, R8, R58, RZ ;  /* 0x0000003a080c723c */ /* 0x000fe200000018ff */
[----:B------:R-:W-:-:S06]  /*4530*/  IMAD.MOV.U32 R52, RZ, RZ, R108 ;  /* 0x000000ffff347224 */ /* 0x000fcc00078e006c */
[----:B------:R-:W-:Y:S01]  /*4540*/  MOV R59, R102 ;  /* 0x00000066003b7202 */ /* 0x000fe20000000f00 */
[----:B-1----:R-:W-:Y:S01]  /*4550*/  HMMA.16816.F32 R148, R4, R32, R16 ;  /* 0x000000200494723c */ /* 0x002fe20000001810 */
[----:B------:R-:W-:-:S06]  /*4560*/  IMAD.MOV.U32 R58, RZ, RZ, R101 ;  /* 0x000000ffff3a7224 */ /* 0x000fcc00078e0065 */
[----:B------:R-:W-:Y:S01]  /*4570*/  IMAD.MOV.U32 R33, RZ, RZ, R96 ;  /* 0x000000ffff217224 */ /* 0x000fe200078e0060 */
[----:B------:R-:W-:Y:S01]  /*4580*/  HMMA.16816.F32 R120, R4, R44, R24 ;  /* 0x0000002c0478723c */ /* 0x000fe20000001818 */
[----:B------:R-:W1:Y:S01]  /*4590*/  LDSM.16.MT88.4 R24, [R228+0x6000] ;  /* 0x00600000e418783b */ /* 0x000e620000004200 */
[----:B------:R-:W-:-:S06]  /*45a0*/  MOV R32, R95 ;  /* 0x0000005f00207202 */ /* 0x000fcc0000000f00 */
[----:B---3--:R-:W-:Y:S07]  /*45b0*/  HMMA.16816.F32 R16, R8, R36, RZ ;  /* 0x000000240810723c */ /* 0x008fee00000018ff */
[----:B------:R-:W-:Y:S01]  /*45c0*/  IMAD.MOV.U32 R37, RZ, RZ, R92 ;  /* 0x000000ffff257224 */ /* 0x000fe200078e005c */
[C---:B------:R-:W-:Y:S07]  /*45d0*/  HMMA.16816.F32 R116, R4.reuse, R54, R28 ;  /* 0x000000360474723c */ /* 0x040fee000000181c */
[----:B------:R-:W-:Y:S01]  /*45e0*/  IMAD.MOV.U32 R29, RZ, RZ, R100 ;  /* 0x000000ffff1d7224 */ /* 0x000fe200078e0064 */
[----:B------:R-:W-:Y:S01]  /*45f0*/  MOV R28, R99 ;  /* 0x00000063001c7202 */ /* 0x000fe20000000f00 */
[----:B------:R-:W-:Y:S01]  /*4600*/  HMMA.16816.F32 R100, R4, R34, R12 ;  /* 0x000000220464723c */ /* 0x000fe2000000180c */
[----:B------:R-:W-:-:S02]  /*4610*/  IMAD.MOV.U32 R55, RZ, RZ, R98 ;  /* 0x000000ffff377224 */ /* 0x000fc400078e0062 */
[----:B------:R-:W-:Y:S02]  /*4620*/  IMAD.MOV.U32 R54, RZ, RZ, R97 ;  /* 0x000000ffff367224 */ /* 0x000fe400078e0061 */
[----:B------:R-:W-:Y:S02]  /*4630*/  IMAD.MOV.U32 R30, RZ, RZ, R208 ;  /* 0x000000ffff1e7224 */ /* 0x000fe400078e00d0 */
[----:B------:R-:W-:Y:S01]  /*4640*/  IMAD.MOV.U32 R35, RZ, RZ, R94 ;  /* 0x000000ffff237224 */ /* 0x000fe200078e005e */
[----:B------:R-:W-:Y:S01]  /*4650*/  HMMA.16816.F32 R12, R8, R38, RZ ;  /* 0x00000026080c723c */ /* 0x000fe200000018ff */
[----:B------:R-:W-:Y:S02]  /*4660*/  IMAD.MOV.U32 R34, RZ, RZ, R93 ;  /* 0x000000ffff227224 */ /* 0x000fe400078e005d */
[----:B------:R-:W-:Y:S02]  /*4670*/  FADD.FTZ R208, R72, R3 ;  /* 0x0000000348d07221 */ /* 0x000fe40000010000 */
[----:B------:R-:W-:Y:S01]  /*4680*/  FFMA.FTZ R3, R75, c[0x0][0x2d0], -R0 ;  /* 0x0000b4004b037a23 */ /* 0x000fe20000010800 */
[----:B------:R-:W-:Y:S01]  /*4690*/  MOV R75, R55 ;  /* 0x00000037004b7202 */ /* 0x000fe20000000f00 */
[----:B------:R-:W-:Y:S01]  /*46a0*/  IMAD.MOV.U32 R31, RZ, RZ, R41 ;  /* 0x000000ffff1f7224 */ /* 0x000fe200078e0029 */
[----:B--2---:R-:W-:Y:S01]  /*46b0*/  HMMA.16816.F32 R108, R4, R20, R16 ;  /* 0x00000014046c723c */ /* 0x004fe20000001810 */
[----:B------:R-:W2:Y:S01]  /*46c0*/  LDSM.16.MT88.4 R16, [R228+0x6800] ;  /* 0x00680000e410783b */ /* 0x000ea20000004200 */
[----:B------:R-:W-:-:S02]  /*46d0*/  IMAD.MOV.U32 R55, RZ, RZ, R52 ;  /* 0x000000ffff377224 */ /* 0x000fc400078e0034 */
[----:B------:R-:W-:Y:S02]  /*46e0*/  IMAD.MOV.U32 R52, RZ, RZ, R62 ;  /* 0x000000ffff347224 */ /* 0x000fe400078e003e */
[----:B------:R-:W-:-:S10]  /*46f0*/  IMAD.MOV.U32 R72, RZ, RZ, R59 ;  /* 0x000000ffff487224 */ /* 0x000fd400078e003b */
[----:B------:R-:W-:Y:S01]  /*4700*/  HMMA.16816.F32 R104, R4, R22, R12 ;  /* 0x000000160468723c */ /* 0x000fe2000000180c */
[----:B------:R-:W3:Y:S07]  /*4710*/  LDSM.16.MT88.4 R20, [R227+0x6000] ;  /* 0x00600000e314783b */ /* 0x000eee0000004200 */
[----:B-1----:R-:W-:Y:S07]  /*4720*/  HMMA.16816.F32 R12, R8, R24, RZ ;  /* 0x00000018080c723c */ /* 0x002fee00000018ff */
[----:B------:R-:W-:Y:S01]  /*4730*/  MOV R24, R91 ;  /* 0x0000005b00187202 */ /* 0x000fe20000000f00 */
[----:B------:R-:W-:Y:S11]  /*4740*/  IMAD.MOV.U32 R25, RZ, RZ, R90 ;  /* 0x000000ffff197224 */ /* 0x000ff600078e005a */
[----:B------:R-:W-:Y:S05]  /*4750*/  @!UPT UIADD3 URZ, URZ, URZ, URZ ;  /* 0x0000003f3f3ff290 */ /* 0x000fea000fffe03f */
[----:B--2---:R-:W-:Y:S07]  /*4760*/  HMMA.16816.F32 R96, R4, R16, R12 ;  /* 0x000000100460723c */ /* 0x004fee000000180c */
[----:B------:R-:W-:-:S04]  /*4770*/  FADD.FTZ R12, R66, R65 ;  /* 0x00000041420c7221 */ /* 0x000fc80000010000 */
[----:B------:R-:W-:Y:S02]  /*4780*/  FADD.FTZ R16, R64, R12 ;  /* 0x0000000c40107221 */ /* 0x000fe40000010000 */
[----:B------:R-:W-:Y:S02]  /*4790*/  HMMA.16816.F32 R12, R8, R26, RZ ;  /* 0x0000001a080c723c */ /* 0x000fe400000018ff */
[----:B------:R-:W-:-:S05]  /*47a0*/  FADD.FTZ R209, R67, R16 ;  /* 0x0000001043d17221 */ /* 0x000fca0000010000 */
[----:B------:R-:W-:Y:S02]  /*47b0*/  IMAD.MOV.U32 R26, RZ, RZ, R89 ;  /* 0x000000ffff1a7224 */ /* 0x000fe400078e0059 */
[----:B------:R-:W-:Y:S11]  /*47c0*/  IMAD.MOV.U32 R27, RZ, RZ, R88 ;  /* 0x000000ffff1b7224 */ /* 0x000ff600078e0058 */
[----:B------:R-:W-:Y:S04]  /*47d0*/  @!UPT UIADD3 URZ, URZ, URZ, URZ ;  /* 0x0000003f3f3ff290 */ /* 0x000fe8000fffe03f */
[----:B------:R-:W-:Y:S01]  /*47e0*/  HMMA.16816.F32 R92, R4, R18, R12 ;  /* 0x00000012045c723c */ /* 0x000fe2000000180c */
[----:B------:R-:W1:Y:S07]  /*47f0*/  LDSM.16.MT88.4 R16, [R227+0x6800] ;  /* 0x00680000e310783b */ /* 0x000e6e0000004200 */
[----:B---3--:R-:W-:Y:S07]  /*4800*/  HMMA.16816.F32 R12, R8, R20, RZ ;  /* 0x00000014080c723c */ /* 0x008fee00000018ff */
[----:B------:R-:W-:Y:S01]  /*4810*/  MOV R21, R58 ;  /* 0x0000003a00157202 */ /* 0x000fe20000000f00 */
[----:B------:R-:W-:Y:S11]  /*4820*/  IMAD.MOV.U32 R20, RZ, RZ, R30 ;  /* 0x000000ffff147224 */ /* 0x000ff600078e001e */
[----:B------:R-:W-:Y:S05]  /*4830*/  @!UPT UIADD3 URZ, URZ, URZ, URZ ;  /* 0x0000003f3f3ff290 */ /* 0x000fea000fffe03f */
[----:B-1----:R-:W-:Y:S08]  /*4840*/  HMMA.16816.F32 R88, R4, R16, R12 ;  /* 0x000000100458723c */ /* 0x002ff0000000180c */
[----:B------:R-:W-:Y:S07]  /*4850*/  HMMA.16816.F32 R12, R8, R22, RZ ;  /* 0x00000016080c723c */ /* 0x000fee00000018ff */
[----:B------:R-:W-:-:S02]  /*4860*/  IMAD.MOV.U32 R22, RZ, RZ, R28 ;  /* 0x000000ffff167224 */ /* 0x000fc400078e001c */
[----:B------:R-:W-:Y:S11]  /*4870*/  IMAD.MOV.U32 R23, RZ, RZ, R29 ;  /* 0x000000ffff177224 */ /* 0x000ff600078e001d */
[----:B------:R-:W-:Y:S04]  /*4880*/  @!UPT UIADD3 URZ, URZ, URZ, URZ ;  /* 0x0000003f3f3ff290 */ /* 0x000fe8000fffe03f */
[----:B------:R-:W-:Y:S01]  /*4890*/  HMMA.16816.F32 R84, R4, R18, R12 ;  /* 0x000000120454723c */ /* 0x000fe2000000180c */
[----:B------:R-:W1:Y:S07]  /*48a0*/  LDSM.16.MT88.4 R12, [R230+0x6000] ;  /* 0x00600000e60c783b */ /* 0x000e6e0000004200 */
[C---:B-1----:R-:W-:Y:S08]  /*48b0*/  HMMA.16816.F32 R16, R8.reuse, R12, RZ ;  /* 0x0000000c0810723c */ /* 0x042ff000000018ff */
[----:B------:R-:W-:Y:S01]  /*48c0*/  HMMA.16816.F32 R8, R8, R14, RZ ;  /* 0x0000000e0808723c */ /* 0x000fe200000018ff */
[----:B------:R-:W1:Y:S11]  /*48d0*/  LDSM.16.MT88.4 R12, [R230+0x6800] ;  /* 0x00680000e60c783b */ /* 0x000e760000004200 */
[----:B------:R-:W-:Y:S04]  /*48e0*/  @!UPT UIADD3 URZ, URZ, URZ, URZ ;  /* 0x0000003f3f3ff290 */ /* 0x000fe8000fffe03f */
[C---:B-1----:R-:W-:Y:S08]  /*48f0*/  HMMA.16816.F32 R44, R4.reuse, R12, R16 ;  /* 0x0000000c042c723c */ /* 0x042ff00000001810 */
[----:B------:R-:W-:Y:S01]  /*4900*/  HMMA.16816.F32 R16, R4, R14, R8 ;  /* 0x0000000e0410723c */ /* 0x000fe20000001808 */
[----:B------:R1:W-:Y:S01]  /*4910*/  MUFU.EX2 R14, R3 ;  /* 0x00000003000e7308 */ /* 0x0003e20000000800 */
[----:B------:R-:W2:Y:S01]  /*4920*/  LDSM.16.MT88.4 R8, [R224+0x1000] ;  /* 0x00100000e008783b */ /* 0x000ea20000004200 */
[----:B-1----:R-:W-:-:S06]  /*4930*/  FFMA.FTZ R3, R76, c[0x0][0x2d0], -R0 ;  /* 0x0000b4004c037a23 */ /* 0x002fcc0000010800 */
[----:B------:R1:W3:Y:S02]  /*4940*/  MUFU.EX2 R15, R3 ;  /* 0x00000003000f7308 */ /* 0x0002e40000000800 */
[----:B-1----:R-:W-:Y:S01]  /*4950*/  FFMA.FTZ R3, R74, c[0x0][0x2d0], -R0 ;  /* 0x0000b4004a037a23 */ /* 0x002fe20000010800 */
[----:B---3--:R-:W-:Y:S01]  /*4960*/  F2FP.PACK_AB R4, R15, R14 ;  /* 0x0000000e0f04723e */ /* 0x008fe200000000ff */
[----:B------:R-:W-:-:S04]  /*4970*/  IMAD.MOV.U32 R74, RZ, RZ, R54 ;  /* 0x000000ffff4a7224 */ /* 0x000fc800078e0036 */
[----:B------:R1:W-:Y:S01]  /*4980*/  MUFU.EX2 R76, R3 ;  /* 0x00000003004c7308 */ /* 0x0003e20000000800 */
[----:B------:R-:W-:Y:S01]  /*4990*/  IMAD.MOV.U32 R54, RZ, RZ, R49 ;  /* 0x000000ffff367224 */ /* 0x000fe200078e0031 */
[----:B------:R-:W-:Y:S01]  /*49a0*/  MOV R49, R53 ;  /* 0x0000003500317202 */ /* 0x000fe20000000f00 */
[----:B------:R-:W-:Y:S02]  /*49b0*/  IMAD.MOV.U32 R53, RZ, RZ, R63 ;  /* 0x000000ffff357224 */ /* 0x000fe400078e003f */
[----:B-1----:R-:W-:Y:S02]  /*49c0*/  FFMA.FTZ R3, R73, c[0x0][0x2d0], -R0 ;  /* 0x0000b40049037a23 */ /* 0x002fe40000010800 */
[----:B------:R-:W-:Y:S02]  /*49d0*/  IMAD.MOV.U32 R73, RZ, RZ, R33 ;  /* 0x000000ffff497224 */ /* 0x000fe400078e0021 */
[----:B------:R1:W3:Y:S02]  /*49e0*/  MUFU.EX2 R78, R3 ;  /* 0x00000003004e7308 */ /* 0x0002e40000000800 */
[----:B-1----:R-:W-:Y:S01]  /*49f0*/  FFMA.FTZ R3, R80, c[0x0][0x2d0], -R2 ;  /* 0x0000b40050037a23 */ /* 0x002fe20000010802 */
[----:B---3--:R-:W-:Y:S01]  /*4a00*/  F2FP.PACK_AB R6, R78, R76 ;  /* 0x0000004c4e06723e */ /* 0x008fe200000000ff */
[----:B------:R-:W-:-:S04]  /*4a10*/  IMAD.MOV.U32 R80, RZ, RZ, R32 ;  /* 0x000000ffff507224 */ /* 0x000fc800078e0020 */
[----:B------:R1:W-:Y:S02]  /*4a20*/  MUFU.EX2 R12, R3 ;  /* 0x00000003000c7308 */ /* 0x0003e40000000800 */
[----:B-1----:R-:W-:Y:S01]  /*4a30*/  FFMA.FTZ R3, R81, c[0x0][0x2d0], -R2 ;  /* 0x0000b40051037a23 */ /* 0x002fe20000010802 */
[----:B------:R-:W-:-:S05]  /*4a40*/  MOV R81, R35 ;  /* 0x0000002300517202 */ /* 0x000fca0000000f00 */
[----:B------:R1:W3:Y:S02]  /*4a50*/  MUFU.EX2 R13, R3 ;  /* 0x00000003000d7308 */ /* 0x0002e40000000800 */
[----:B-1----:R-:W-:Y:S01]  /*4a60*/  FFMA.FTZ R3, R77, c[0x0][0x2d0], -R2 ;  /* 0x0000b4004d037a23 */ /* 0x002fe20000010802 */
[----:B---3--:R-:W-:-:S05]  /*4a70*/  F2FP.PACK_AB R5, R13, R12 ;  /* 0x0000000c0d05723e */ /* 0x008fca00000000ff */
[----:B------:R1:W-:Y:S02]  /*4a80*/  MUFU.EX2 R77, R3 ;  /* 0x00000003004d7308 */ /* 0x0003e40000000800 */
[----:B-1----:R-:W-:Y:S02]  /*4a90*/  FFMA.FTZ R3, R79, c[0x0][0x2d0], -R2 ;  /* 0x0000b4004f037a23 */ /* 0x002fe40000010802 */
[----:B------:R-:W-:-:S04]  /*4aa0*/  IMAD.MOV.U32 R79, RZ, RZ, R34 ;  /* 0x000000ffff4f7224 */ /* 0x000fc800078e0022 */
[----:B------:R-:W1:Y:S02]  /*4ab0*/  MUFU.EX2 R50, R3 ;  /* 0x0000000300327308 */ /* 0x000e640000000800 */
[----:B-1----:R-:W-:Y:S01]  /*4ac0*/  F2FP.PACK_AB R7, R50, R77 ;  /* 0x0000004d3207723e */ /* 0x002fe200000000ff */
[----:B------:R-:W-:-:S06]  /*4ad0*/  IMAD.MOV.U32 R3, RZ, RZ, R37 ;  /* 0x000000ffff037224 */ /* 0x000fcc00078e0025 */
[C---:B--2---:R-:W-:Y:S08]  /*4ae0*/  HMMA.16816.F32 R68, R4.reuse, R8, R68 ;  /* 0x000000080444723c */ /* 0x044ff00000001844 */
[C---:B------:R-:W-:Y:S01]  /*4af0*/  HMMA.16816.F32 R40, R4.reuse, R10, R216 ;  /* 0x0000000a0428723c */ /* 0x040fe200000018d8 */
[----:B------:R-:W1:Y:S06]  /*4b00*/  LDSM.16.MT88.4 R8, [R228+0x1000] ;  /* 0x00100000e408783b */ /* 0x000e6c0000004200 */
[----:B------:R-:W-:Y:S01]  /*4b10*/  MOV R219, R79 ;  /* 0x0000004f00db7202 */ /* 0x000fe20000000f00 */
[----:B------:R-:W-:Y:S01]  /*4b20*/  IMAD.MOV.U32 R218, RZ, RZ, R81 ;  /* 0x000000ffffda7224 */ /* 0x000fe200078e0051 */
[----:B------:R-:W-:Y:S01]  /*4b30*/  MOV R79, R21 ;  /* 0x00000015004f7202 */ /* 0x000fe20000000f00 */
[----:B------:R-:W-:Y:S01]  /*4b40*/  IMAD.MOV.U32 R217, RZ, RZ, R80 ;  /* 0x000000ffffd97224 */ /* 0x000fe200078e0050 */
[----:B------:R-:W-:Y:S01]  /*4b50*/  MOV R216, R73 ;  /* 0x0000004900d87202 */ /* 0x000fe20000000f00 */
[C---:B-1----:R-:W-:Y:S07]  /*4b60*/  HMMA.16816.F32 R64, R4.reuse, R8, R24 ;  /* 0x000000080440723c */ /* 0x042fee0000001818 */
[----:B------:R-:W-:Y:S01]  /*4b70*/  MOV R24, R51 ;  /* 0x0000003300187202 */ /* 0x000fe20000000f00 */
[----:B------:R-:W-:Y:S01]  /*4b80*/  HMMA.16816.F32 R36, R4, R10, R212 ;  /* 0x0000000a0424723c */ /* 0x000fe200000018d4 */
[----:B------:R-:W1:Y:S01]  /*4b90*/  LDSM.16.MT88.4 R8, [R227+0x1000] ;  /* 0x00100000e308783b */ /* 0x000e620000004200 */
[----:B------:R-:W-:Y:S01]  /*4ba0*/  IMAD.MOV.U32 R25, RZ, RZ, R48 ;  /* 0x000000ffff197224 */ /* 0x000fe200078e0030 */
[----:B------:R-:W-:Y:S01]  /*4bb0*/  MOV R51, R61 ;  /* 0x0000003d00337202 */ /* 0x000fe20000000f00 */
[----:B------:R-:W-:-:S02]  /*4bc0*/  IMAD.MOV.U32 R48, RZ, RZ, R60 ;  /* 0x000000ffff307224 */ /* 0x000fc400078e003c */
[----:B------:R-:W-:Y:S01]  /*4bd0*/  IMAD.MOV.U32 R26, RZ, RZ, R56 ;  /* 0x000000ffff1a7224 */ /* 0x000fe200078e0038 */
[----:B------:R-:W-:Y:S01]  /*4be0*/  MOV R214, R52 ;  /* 0x0000003400d67202 */ /* 0x000fe20000000f00 */
[----:B------:R-:W-:Y:S02]  /*4bf0*/  IMAD.MOV.U32 R27, RZ, RZ, R57 ;  /* 0x000000ffff1b7224 */ /* 0x000fe400078e0039 */
[----:B------:R-:W-:Y:S02]  /*4c00*/  IMAD.MOV.U32 R213, RZ, RZ, R53 ;  /* 0x000000ffffd57224 */ /* 0x000fe400078e0035 */
[----:B------:R-:W-:Y:S02]  /*4c10*/  IMAD.MOV.U32 R212, RZ, RZ, R20 ;  /* 0x000000ffffd47224 */ /* 0x000fe400078e0014 */
[----:B------:R-:W-:Y:S01]  /*4c20*/  IMAD.MOV.U32 R215, RZ, RZ, R50 ;  /* 0x000000ffffd77224 */ /* 0x000fe200078e0032 */
[C---:B-1----:R-:W-:Y:S07]  /*4c30*/  HMMA.16816.F32 R60, R4.reuse, R8, R220 ;  /* 0x00000008043c723c */ /* 0x042fee00000018dc */
[----:B------:R-:W-:Y:S01]  /*4c40*/  MOV R221, R22 ;  /* 0x0000001600dd7202 */ /* 0x000fe20000000f00 */
[----:B------:R-:W-:Y:S01]  /*4c50*/  HMMA.16816.F32 R32, R4, R10, R144 ;  /* 0x0000000a0420723c */ /* 0x000fe20000001890 */
[----:B------:R-:W1:Y:S01]  /*4c60*/  LDSM.16.MT88.4 R8, [R230+0x1000] ;  /* 0x00100000e608783b */ /* 0x000e620000004200 */
[----:B------:R-:W-:-:S02]  /*4c70*/  IMAD.MOV.U32 R220, RZ, RZ, R23 ;  /* 0x000000ffffdc7224 */ /* 0x000fc400078e0017 */
[----:B------:R-:W-:Y:S02]  /*4c80*/  IMAD.MOV.U32 R223, RZ, RZ, R74 ;  /* 0x000000ffffdf7224 */ /* 0x000fe400078e004a */
[----:B------:R-:W-:Y:S02]  /*4c90*/  IMAD.MOV.U32 R222, RZ, RZ, R75 ;  /* 0x000000ffffde7224 */ /* 0x000fe400078e004b */
[C---:B-1----:R-:W-:Y:S07]  /*4ca0*/  HMMA.16816.F32 R56, R4.reuse, R8, R164 ;  /* 0x000000080438723c */ /* 0x042fee00000018a4 */
[----:B------:R-:W-:Y:S01]  /*4cb0*/  IMAD.MOV.U32 R166, RZ, RZ, R31 ;  /* 0x000000ffffa67224 */ /* 0x000fe200078e001f */
[----:B------:R-:W-:Y:S01]  /*4cc0*/  MOV R165, R54 ;  /* 0x0000003600a57202 */ /* 0x000fe20000000f00 */
[----:B------:R-:W-:Y:S01]  /*4cd0*/  HMMA.16816.F32 R28, R4, R10, R128 ;  /* 0x0000000a041c723c */ /* 0x000fe20000001880 */
[----:B------:R-:W1:Y:S01]  /*4ce0*/  LDSM.16.MT88.4 R8, [R224+0x4000] ;  /* 0x00400000e008783b */ /* 0x000e620000004200 */
[----:B------:R-:W-:-:S02]  /*4cf0*/  IMAD.MOV.U32 R164, RZ, RZ, R25 ;  /* 0x000000ffffa47224 */ /* 0x000fc400078e0019 */
[----:B------:R-:W-:-:S03]  /*4d00*/  IMAD.MOV.U32 R167, RZ, RZ, R55 ;  /* 0x000000ffffa77224 */ /* 0x000fc600078e0037 */
[----:B------:R-:W-:Y:S01]  /*4d10*/  IMAD.MOV.U32 R128, RZ, RZ, R26 ;  /* 0x000000ffff807224 */ /* 0x000fe200078e001a */
[----:B------:R-:W-:Y:S01]  /*4d20*/  MOV R129, R27 ;  /* 0x0000001b00817202 */ /* 0x000fe20000000f00 */
[----:B------:R-:W-:Y:S02]  /*4d30*/  IMAD.MOV.U32 R130, RZ, RZ, R24 ;  /* 0x000000ffff827224 */ /* 0x000fe400078e0018 */
[----:B------:R-:W-:Y:S02]  /*4d40*/  IMAD.MOV.U32 R131, RZ, RZ, R3 ;  /* 0x000000ffff837224 */ /* 0x000fe400078e0003 */
[----:B------:R-:W-:-:S04]  /*4d50*/  IMAD.MOV.U32 R3, RZ, RZ, R72 ;  /* 0x000000ffff037224 */ /* 0x000fc800078e0048 */
[----:B------:R-:W-:Y:S01]  /*4d60*/  FFMA.FTZ R3, R3, c[0x0][0x2d0], -R0 ;  /* 0x0000b40003037a23 */ /* 0x000fe20000010800 */
[C---:B-1----:R-:W-:Y:S07]  /*4d70*/  HMMA.16816.F32 R52, R4.reuse, R8, R136 ;  /* 0x000000080434723c */ /* 0x042fee0000001888 */
[----:B------:R-:W-:Y:S01]  /*4d80*/  IMAD.MOV.U32 R136, RZ, RZ, R51 ;  /* 0x000000ffff887224 */ /* 0x000fe200078e0033 */
[----:B------:R-:W-:Y:S01]  /*4d90*/  HMMA.16816.F32 R24, R4, R10, R124 ;  /* 0x0000000a0418723c */ /* 0x000fe2000000187c */
[----:B------:R-:W1:Y:S01]  /*4da0*/  LDSM.16.MT88.4 R8, [R228+0x4000] ;  /* 0x00400000e408783b */ /* 0x000e620000004200 */
[----:B------:R-:W-:Y:S01]  /*4db0*/  MOV R137, R48 ;  /* 0x0000003000897202 */ /* 0x000fe20000000f00 */
[----:B------:R-:W-:-:S02]  /*4dc0*/  IMAD.MOV.U32 R138, RZ, RZ, R49 ;  /* 0x000000ffff8a7224 */ /* 0x000fc400078e0031 */
[----:B------:R-:W-:-:S03]  /*4dd0*/  IMAD.MOV.U32 R139, RZ, RZ, R83 ;  /* 0x000000ffff8b7224 */ /* 0x000fc600078e0053 */
[C---:B-1----:R-:W-:Y:S07]  /*4de0*/  HMMA.16816.F32 R48, R4.reuse, R8, R132 ;  /* 0x000000080430723c */ /* 0x042fee0000001884 */
[----:B------:R-:W-:Y:S01]  /*4df0*/  MOV R135, R82 ;  /* 0x0000005200877202 */ /* 0x000fe20000000f00 */
[C---:B------:R-:W-:Y:S01]  /*4e00*/  HMMA.16816.F32 R20, R4.reuse, R10, R116 ;  /* 0x0000000a0414723c */ /* 0x040fe20000001874 */
[----:B------:R-:W1:Y:S07]  /*4e10*/  LDSM.16.MT88.4 R8, [R227+0x4000] ;  /* 0x00400000e308783b */ /* 0x000e6e0000004200 */
[C---:B-1----:R-:W-:Y:S08]  /*4e20*/  HMMA.16816.F32 R80, R4.reuse, R8, R120 ;  /* 0x000000080450723c */ /* 0x042ff00000001878 */
[----:B------:R-:W-:Y:S01]  /*4e30*/  HMMA.16816.F32 R72, R4, R10, R112 ;  /* 0x0000000a0448723c */ /* 0x000fe20000001870 */
[----:B------:R-:W1:Y:S06]  /*4e40*/  LDSM.16.MT88.4 R8, [R230+0x4000] ;  /* 0x00400000e608783b */ /* 0x000e6c0000004200 */
[----:B------:R-:W-:Y:S01]  /*4e50*/  IMAD.MOV.U32 R112, RZ, RZ, R139 ;  /* 0x000000ffff707224 */ /* 0x000fe200078e008b */
[----:B------:R-:W-:Y:S01]  /*4e60*/  MOV R113, R128 ;  /* 0x0000008000717202 */ /* 0x000fe20000000f00 */
[----:B------:R-:W-:-:S02]  /*4e70*/  IMAD.MOV.U32 R114, RZ, RZ, R129 ;  /* 0x000000ffff727224 */ /* 0x000fc400078e0081 */
[----:B------:R-:W-:Y:S01]  /*4e80*/  IMAD.MOV.U32 R115, RZ, RZ, R130 ;  /* 0x000000ffff737224 */ /* 0x000fe200078e0082 */
[C---:B-1----:R-:W-:Y:S08]  /*4e90*/  HMMA.16816.F32 R148, R4.reuse, R8, R148 ;  /* 0x000000080494723c */ /* 0x042ff00000001894 */
        /* <DEDUP_REMOVED lines=9> */
[C---:B-1----:R-:W-:Y:S07]  /*4f30*/  HMMA.16816.F32 R136, R4.reuse, R8, R96 ;  /* 0x000000080488723c */ /* 0x042fee0000001860 */
[----:B------:R-:W-:Y:S01]  /*4f40*/  MOV R99, R131 ;  /* 0x0000008300637202 */ /* 0x000fe20000000f00 */
[C---:B------:R-:W-:Y:S01]  /*4f50*/  HMMA.16816.F32 R120, R4.reuse, R10, R92 ;  /* 0x0000000a0478723c */ /* 0x040fe2000000185c */
[----:B------:R-:W1:Y:S07]  /*4f60*/  LDSM.16.MT88.4 R8, [R227+0x7000] ;  /* 0x00700000e308783b */ /* 0x000e6e0000004200 */
[C---:B-1----:R-:W-:Y:S07]  /*4f70*/  HMMA.16816.F32 R132, R4.reuse, R8, R88 ;  /* 0x000000080484723c */ /* 0x042fee0000001858 */
[--C-:B------:R-:W-:Y:S01]  /*4f80*/  FFMA.FTZ R90, R115, c[0x0][0x2d0], -R0.reuse ;  /* 0x0000b400735a7a23 */ /* 0x100fe20000010800 */
[----:B------:R-:W-:Y:S01]  /*4f90*/  HMMA.16816.F32 R116, R4, R10, R84 ;  /* 0x0000000a0474723c */ /* 0x000fe20000001854 */
[----:B------:R-:W1:Y:S01]  /*4fa0*/  LDSM.16.MT88.4 R8, [R230+0x7000] ;  /* 0x00700000e608783b */ /* 0x000e620000004200 */
[----:B------:R2:W-:Y:S01]  /*4fb0*/  MUFU.EX2 R86, R3 ;  /* 0x0000000300567308 */ /* 0x0005e20000000800 */
[----:B------:R-:W-:Y:S01]  /*4fc0*/  MOV R115, R222 ;  /* 0x000000de00737202 */ /* 0x000fe20000000f00 */
[----:B--2---:R-:W-:-:S06]  /*4fd0*/  FFMA.FTZ R3, R99, c[0x0][0x2d0], -R0 ;  /* 0x0000b40063037a23 */ /* 0x004fcc0000010800 */
[----:B------:R2:W3:Y:S02]  /*4fe0*/  MUFU.EX2 R87, R3 ;  /* 0x0000000300577308 */ /* 0x0004e40000000800 */
[--C-:B--2---:R-:W-:Y:S01]  /*4ff0*/  FFMA.FTZ R3, R104, c[0x0][0x2d0], -R0.reuse ;  /* 0x0000b40068037a23 */ /* 0x104fe20000010800 */
[C---:B-1----:R-:W-:Y:S05]  /*5000*/  HMMA.16816.F32 R128, R4.reuse, R8, R44 ;  /* 0x000000080480723c */ /* 0x042fea000000182c */
[----:B------:R1:W-:Y:S02]  /*5010*/  MUFU.EX2 R89, R3 ;  /* 0x0000000300597308 */ /* 0x0003e40000000800 */
[--C-:B------:R-:W-:Y:S01]  /*5020*/  FFMA.FTZ R44, R167, c[0x0][0x2d0], -R0.reuse ;  /* 0x0000b400a72c7a23 */ /* 0x100fe20000010800 */
[----:B------:R-:W-:Y:S01]  /*5030*/  HMMA.16816.F32 R108, R4, R10, R16 ;  /* 0x0000000a046c723c */ /* 0x000fe20000001810 */
[----:B------:R-:W2:Y:S01]  /*5040*/  LDSM.16.MT88.4 R8, [R224+0x1800] ;  /* 0x00180000e008783b */ /* 0x000ea20000004200 */
[----:B------:R-:W-:-:S02]  /*5050*/  FFMA.FTZ R46, R164, c[0x0][0x2d0], -R0 ;  /* 0x0000b400a42e7a23 */ /* 0x000fc40000010800 */
[--C-:B------:R-:W-:Y:S02]  /*5060*/  FFMA.FTZ R45, R165, c[0x0][0x2d0], -R0.reuse ;  /* 0x0000b400a52d7a23 */ /* 0x100fe40000010800 */
[----:B------:R-:W-:Y:S02]  /*5070*/  FFMA.FTZ R167, R211, c[0x0][0x2d0], -R0 ;  /* 0x0000b400d3a77a23 */ /* 0x000fe40000010800 */
[----:B------:R-:W-:Y:S02]  /*5080*/  FFMA.FTZ R4, R106, c[0x0][0x2d0], -R2 ;  /* 0x0000b4006a047a23 */ /* 0x000fe40000010802 */
[----:B-1----:R-:W-:Y:S02]  /*5090*/  FFMA.FTZ R3, R105, c[0x0][0x2d0], -R0 ;  /* 0x0000b40069037a23 */ /* 0x002fe40000010800 */
[----:B------:R1:W-:Y:S01]  /*50a0*/  MUFU.EX2 R85, R4 ;  /* 0x0000000400557308 */ /* 0x0003e20000000800 */
[----:B------:R-:W-:Y:S02]  /*50b0*/  FADD.FTZ R5, R154, R208 ;  /* 0x000000d09a057221 */ /* 0x000fe40000010000 */
[----:B------:R-:W-:Y:S01]  /*50c0*/  FFMA.FTZ R16, R112, c[0x0][0x2d0], -R0 ;  /* 0x0000b40070107a23 */ /* 0x000fe20000010800 */
[----:B------:R-:W-:Y:S01]  /*50d0*/  MOV R112, R217 ;  /* 0x000000d900707202 */ /* 0x000fe20000000f00 */
[----:B------:R-:W-:-:S02]  /*50e0*/  FADD.FTZ R5, R155, R5 ;  /* 0x000000059b057221 */ /* 0x000fc40000010000 */
[--C-:B------:R-:W-:Y:S01]  /*50f0*/  FFMA.FTZ R17, R113, c[0x0][0x2d0], -R0.reuse ;  /* 0x0000b40071117a23 */ /* 0x100fe20000010800 */
[----:B------:R4:W-:Y:S01]  /*5100*/  MUFU.EX2 R88, R3 ;  /* 0x0000000300587308 */ /* 0x0009e20000000800 */
[----:B------:R-:W-:Y:S02]  /*5110*/  FADD.FTZ R19, R210, R5 ;  /* 0x00000005d2137221 */ /* 0x000fe40000010000 */
[----:B------:R-:W-:Y:S02]  /*5120*/  FFMA.FTZ R18, R114, c[0x0][0x2d0], -R0 ;  /* 0x0000b40072127a23 */ /* 0x000fe40000010800 */
[----:B------:R-:W-:Y:S02]  /*5130*/  IMAD.MOV.U32 R165, RZ, RZ, R220 ;  /* 0x000000ffffa57224 */ /* 0x000fe400078e00dc */
[----:B------:R-:W-:Y:S02]  /*5140*/  IMAD.MOV.U32 R164, RZ, RZ, R221 ;  /* 0x000000ffffa47224 */ /* 0x000fe400078e00dd */
[----:B-1----:R-:W-:-:S02]  /*5150*/  FFMA.FTZ R4, R166, c[0x0][0x2d0], -R2 ;  /* 0x0000b400a6047a23 */ /* 0x002fc40000010802 */
[----:B------:R-:W-:Y:S02]  /*5160*/  IMAD.MOV.U32 R106, RZ, RZ, R223 ;  /* 0x000000ffff6a7224 */ /* 0x000fe400078e00df */
[----:B------:R3:W-:Y:S01]  /*5170*/  MUFU.EX2 R166, R4 ;  /* 0x0000000400a67308 */ /* 0x0007e20000000800 */
[----:B------:R-:W-:Y:S02]  /*5180*/  IMAD.MOV.U32 R113, RZ, RZ, R218 ;  /* 0x000000ffff717224 */ /* 0x000fe400078e00da */
[----:B----4-:R-:W-:Y:S02]  /*5190*/  FADD.FTZ R3, R143, R209 ;  /* 0x000000d18f037221 */ /* 0x010fe40000010000 */
[----:B------:R-:W-:Y:S02]  /*51a0*/  IMAD.MOV.U32 R114, RZ, RZ, R219 ;  /* 0x000000ffff727224 */ /* 0x000fe400078e00db */
[----:B------:R-:W-:Y:S02]  /*51b0*/  FADD.FTZ R6, R142, R3 ;  /* 0x000000038e067221 */ /* 0x000fe40000010000 */
[----:B------:R-:W-:-:S02]  /*51c0*/  FFMA.FTZ R3, R79, c[0x0][0x2d0], -R2 ;  /* 0x0000b4004f037a23 */ /* 0x000fc40000010802 */
[----:B------:R-:W-:Y:S02]  /*51d0*/  IMAD.MOV.U32 R142, RZ, RZ, R214 ;  /* 0x000000ffff8e7224 */ /* 0x000fe400078e00d6 */
[----:B------:R1:W4:Y:S01]  /*51e0*/  MUFU.EX2 R79, R3 ;  /* 0x00000003004f7308 */ /* 0x0003220000000800 */
[----:B---3--:R-:W-:Y:S01]  /*51f0*/  F2FP.PACK_AB R4, R87, R86 ;  /* 0x000000565704723e */ /* 0x008fe200000000ff */
[----:B-1----:R-:W-:Y:S01]  /*5200*/  FFMA.FTZ R3, R107, c[0x0][0x2d0], -R2 ;  /* 0x0000b4006b037a23 */ /* 0x002fe20000010802 */
[----:B----4-:R-:W-:Y:S01]  /*5210*/  F2FP.PACK_AB R5, R79, R85 ;  /* 0x000000554f05723e */ /* 0x010fe200000000ff */
[----:B------:R-:W-:-:S04]  /*5220*/  IMAD.MOV.U32 R107, RZ, RZ, R216 ;  /* 0x000000ffff6b7224 */ /* 0x000fc800078e00d8 */
[----:B------:R1:W3:Y:S02]  /*5230*/  MUFU.EX2 R84, R3 ;  /* 0x0000000300547308 */ /* 0x0002e40000000800 */
[----:B-1----:R-:W-:Y:S01]  /*5240*/  FADD.FTZ R3, R152, R6 ;  /* 0x0000000698037221 */ /* 0x002fe20000010000 */
[----:B------:R-:W-:Y:S02]  /*5250*/  F2FP.PACK_AB R6, R88, R89 ;  /* 0x000000595806723e */ /* 0x000fe400000000ff */
[----:B---3--:R-:W-:Y:S01]  /*5260*/  F2FP.PACK_AB R7, R166, R84 ;  /* 0x00000054a607723e */ /* 0x008fe200000000ff */
[----:B------:R-:W-:-:S06]  /*5270*/  FADD.FTZ R91, R153, R3 ;  /* 0x00000003995b7221 */ /* 0x000fcc0000010000 */
[C---:B--2---:R-:W-:Y:S08]  /*5280*/  HMMA.16816.F32 R92, R4.reuse, R8, R68 ;  /* 0x00000008045c723c */ /* 0x044ff00000001844 */
[----:B------:R-:W-:Y:S11]  /*5290*/  HMMA.16816.F32 R8, R4, R10, R40 ;  /* 0x0000000a0408723c */ /* 0x000ff60000001828 */
[----:B------:R-:W-:Y:S05]  /*52a0*/  @!UPT UIADD3 URZ, URZ, URZ, URZ ;  /* 0x0000003f3f3ff290 */ /* 0x000fea000fffe03f */
[----:B------:R-:W-:Y:S01]  /*52b0*/  MOV R3, R94 ;  /* 0x0000005e00037202 */ /* 0x000fe20000000f00 */
[----:B------:R-:W-:Y:S01]  /*52c0*/  IMAD.MOV.U32 R0, RZ, RZ, R92 ;  /* 0x000000ffff007224 */ /* 0x000fe200078e005c */
[----:B------:R-:W-:Y:S01]  /*52d0*/  MOV R68, R93 ;  /* 0x0000005d00447202 */ /* 0x000fe20000000f00 */
[----:B------:R-:W-:-:S05]  /*52e0*/  IMAD.MOV.U32 R69, RZ, RZ, R95 ;  /* 0x000000ffff457224 */ /* 0x000fca00078e005f */
[----:B------:R-:W-:Y:S01]  /*52f0*/  IMAD.MOV.U32 R70, RZ, RZ, R9 ;  /* 0x000000ffff467224 */ /* 0x000fe200078e0009 */
[----:B------:R-:W-:Y:S01]  /*5300*/  MOV R43, R8 ;  /* 0x00000008002b7202 */ /* 0x000fe20000000f00 */
[----:B------:R-:W-:Y:S02]  /*5310*/  IMAD.MOV.U32 R47, RZ, RZ, R10 ;  /* 0x000000ffff2f7224 */ /* 0x000fe400078e000a */
[----:B------:R-:W-:Y:S02]  /*5320*/  IMAD.MOV.U32 R143, RZ, RZ, R11 ;  /* 0x000000ffff8f7224 */ /* 0x000fe400078e000b */
[----:B------:R-:W1:Y:S02]  /*5330*/  LDSM.16.MT88.4 R8, [R228+0x1800] ;  /* 0x00180000e408783b */ /* 0x000e640000004200 */
[C---:B-1----:R-:W-:Y:S07]  /*5340*/  HMMA.16816.F32 R92, R4.reuse, R8, R64 ;  /* 0x00000008045c723c */ /* 0x042fee0000001840 */
[----:B------:R-:W-:Y:S01]  /*5350*/  IMAD.MOV.U32 R65, RZ, RZ, R112 ;  /* 0x000000ffff417224 */ /* 0x000fe200078e0070 */
[----:B------:R-:W-:Y:S01]  /*5360*/  HMMA.16816.F32 R220, R4, R10, R36 ;  /* 0x0000000a04dc723c */ /* 0x000fe20000001824 */
[----:B------:R-:W1:Y:S01]  /*5370*/  LDSM.16.MT88.4 R8, [R227+0x1800] ;  /* 0x00180000e308783b */ /* 0x000e620000004200 */
[----:B------:R-:W-:Y:S01]  /*5380*/  IMAD.MOV.U32 R66, RZ, RZ, R113 ;  /* 0x000000ffff427224 */ /* 0x000fe200078e0071 */
[----:B------:R-:W-:-:S04]  /*5390*/  MOV R67, R114 ;  /* 0x0000007200437202 */ /* 0x000fc80000000f00 */
[----:B------:R-:W-:Y:S01]  /*53a0*/  MOV R36, R3 ;  /* 0x0000000300247202 */ /* 0x000fe20000000f00 */
[----:B------:R-:W-:Y:S01]  /*53b0*/  IMAD.MOV.U32 R3, RZ, RZ, R164 ;  /* 0x000000ffff037224 */ /* 0x000fe200078e00a4 */
[----:B------:R-:W-:Y:S01]  /*53c0*/  MOV R164, R212 ;  /* 0x000000d400a47202 */ /* 0x000fe20000000f00 */
[----:B------:R-:W-:Y:S01]  /*53d0*/  IMAD.MOV.U32 R37, RZ, RZ, R0 ;  /* 0x000000ffff257224 */ /* 0x000fe200078e0000 */
[----:B------:R-:W-:Y:S01]  /*53e0*/  MOV R39, R107 ;  /* 0x0000006b00277202 */ /* 0x000fe20000000f00 */
[----:B------:R-:W-:Y:S02]  /*53f0*/  IMAD.MOV.U32 R38, RZ, RZ, R106 ;  /* 0x000000ffff267224 */ /* 0x000fe400078e006a */
[----:B------:R-:W-:Y:S02]  /*5400*/  IMAD.MOV.U32 R0, RZ, RZ, R115 ;  /* 0x000000ffff007224 */ /* 0x000fe400078e0073 */
[----:B------:R-:W-:Y:S01]  /*5410*/  IMAD.MOV.U32 R64, RZ, RZ, R93 ;  /* 0x000000ffff407224 */ /* 0x000fe200078e005d */
[----:B------:R-:W-:Y:S01]  /*5420*/  MOV R42, R94 ;  /* 0x0000005e002a7202 */ /* 0x000fe20000000f00 */
[----:B------:R-:W-:-:S02]  /*5430*/  IMAD.MOV.U32 R41, RZ, RZ, R95 ;  /* 0x000000ffff297224 */ /* 0x000fc400078e005f */
[----:B------:R-:W-:Y:S02]  /*5440*/  IMAD.MOV.U32 R40, RZ, RZ, R92 ;  /* 0x000000ffff287224 */ /* 0x000fe400078e005c */
[--C-:B------:R-:W-:Y:S02]  /*5450*/  FFMA.FTZ R0, R0, c[0x0][0x2d0], -R2.reuse ;  /* 0x0000b40000007a23 */ /* 0x100fe40000010802 */
[----:B------:R-:W-:Y:S01]  /*5460*/  FFMA.FTZ R3, R3, c[0x0][0x2d0], -R2 ;  /* 0x0000b40003037a23 */ /* 0x000fe20000010802 */
[C---:B-1----:R-:W-:Y:S07]  /*5470*/  HMMA.16816.F32 R216, R4.reuse, R8, R60 ;  /* 0x0000000804d8723c */ /* 0x042fee000000183c */
[----:B------:R-:W-:Y:S01]  /*5480*/  IMAD.MOV.U32 R63, RZ, RZ, R47 ;  /* 0x000000ffff3f7224 */ /* 0x000fe200078e002f */
[----:B------:R-:W-:Y:S01]  /*5490*/  HMMA.16816.F32 R208, R4, R10, R32 ;  /* 0x0000000a04d0723c */ /* 0x000fe20000001820 */
[----:B------:R-:W1:Y:S01]  /*54a0*/  LDSM.16.MT88.4 R8, [R230+0x1800] ;  /* 0x00180000e608783b */ /* 0x000e620000004200 */
[----:B------:R-:W-:Y:S01]  /*54b0*/  IMAD.MOV.U32 R61, RZ, RZ, R43 ;  /* 0x000000ffff3d7224 */ /* 0x000fe200078e002b */
[----:B------:R-:W-:Y:S01]  /*54c0*/  MOV R43, R215 ;  /* 0x000000d7002b7202 */ /* 0x000fe20000000f00 */
[----:B------:R-:W-:Y:S01]  /*54d0*/  IMAD.MOV.U32 R47, RZ, RZ, R213 ;  /* 0x000000ffff2f7224 */ /* 0x000fe200078e00d5 */
[----:B------:R-:W-:Y:S01]  /*54e0*/  MOV R62, R70 ;  /* 0x00000046003e7202 */ /* 0x000fe20000000f00 */
[----:B------:R-:W-:-:S02]  /*54f0*/  IMAD.MOV.U32 R60, RZ, RZ, R69 ;  /* 0x000000ffff3c7224 */ /* 0x000fc400078e0045 */
[C---:B-1----:R-:W-:Y:S08]  /*5500*/  HMMA.16816.F32 R212, R4.reuse, R8, R56 ;  /* 0x0000000804d4723c */ /* 0x042ff00000001838 */
[C---:B------:R-:W-:Y:S01]  /*5510*/  HMMA.16816.F32 R152, R4.reuse, R10, R28 ;  /* 0x0000000a0498723c */ /* 0x040fe2000000181c */
[----:B------:R-:W1:Y:S06]  /*5520*/  LDSM.16.MT88.4 R8, [R224+0x4800] ;  /* 0x00480000e008783b */ /* 0x000e6c0000004200 */
        /* <DEDUP_REMOVED lines=9> */
[----:B------:R-:W-:Y:S01]  /*55c0*/  IMAD.MOV.U32 R22, RZ, RZ, R39 ;  /* 0x000000ffff167224 */ /* 0x000fe200078e0027 */
[----:B------:R-:W-:Y:S01]  /*55d0*/  MOV R23, R38 ;  /* 0x0000002600177202 */ /* 0x000fe20000000f00 */
[----:B------:R-:W-:-:S02]  /*55e0*/  FFMA.FTZ R20, R20, c[0x0][0x2d0], -R2 ;  /* 0x0000b40014147a23 */ /* 0x000fc40000010802 */
[--C-:B------:R-:W-:Y:S02]  /*55f0*/  FFMA.FTZ R21, R21, c[0x0][0x2d0], -R2.reuse ;  /* 0x0000b40015157a23 */ /* 0x100fe40000010802 */
[----:B------:R-:W-:Y:S01]  /*5600*/  FFMA.FTZ R23, R23, c[0x0][0x2d0], -R2 ;  /* 0x0000b40017177a23 */ /* 0x000fe20000010802 */
[C---:B-1----:R-:W-:Y:S08]  /*5610*/  HMMA.16816.F32 R92, R4.reuse, R8, R80 ;  /* 0x00000008045c723c */ /* 0x042ff00000001850 */
[----:B------:R-:W-:Y:S01]  /*5620*/  HMMA.16816.F32 R68, R4, R10, R72 ;  /* 0x0000000a0444723c */ /* 0x000fe20000001848 */
[----:B------:R-:W1:Y:S06]  /*5630*/  LDSM.16.MT88.4 R8, [R230+0x4800] ;  /* 0x00480000e608783b */ /* 0x000e6c0000004200 */
[----:B------:R-:W-:Y:S01]  /*5640*/  MOV R74, R42 ;  /* 0x0000002a004a7202 */ /* 0x000fe20000000f00 */
[----:B------:R-:W-:-:S02]  /*5650*/  IMAD.MOV.U32 R75, RZ, RZ, R41 ;  /* 0x000000ffff4b7224 */ /* 0x000fc400078e0029 */
        /* <DEDUP_REMOVED lines=8> */
[----:B------:R-:W-:Y:S01]  /*56e0*/  IMAD.MOV.U32 R151, RZ, RZ, R36 ;  /* 0x000000ffff977224 */ /* 0x000fe200078e0024 */
[----:B------:R-:W-:Y:S01]  /*56f0*/  MOV R100, R43 ;  /* 0x0000002b00647202 */ /* 0x000fe20000000f00 */
[----:B------:R-:W-:Y:S01]  /*5700*/  IMAD.MOV.U32 R102, RZ, RZ, R47 ;  /* 0x000000ffff667224 */ /* 0x000fe200078e002f */
[----:B------:R-:W-:Y:S01]  /*5710*/  MOV R103, R164 ;  /* 0x000000a400677202 */ /* 0x000fe20000000f00 */
[----:B------:R-:W-:Y:S01]  /*5720*/  IMAD.MOV.U32 R101, RZ, RZ, R142 ;  /* 0x000000ffff657224 */ /* 0x000fe200078e008e */
[----:B------:R-:W-:Y:S08]  /*5730*/  MUFU.EX2 R164, R18 ;  /* 0x0000001200a47308 */ /* 0x000ff00000000800 */
[----:B------:R-:W-:Y:S01]  /*5740*/  MUFU.EX2 R142, R16 ;  /* 0x00000010008e7308 */ /* 0x000fe20000000800 */
[C---:B-1----:R-:W-:Y:S07]  /*5750*/  HMMA.16816.F32 R40, R4.reuse, R8, R144 ;  /* 0x000000080428723c */ /* 0x042fee0000001890 */
[----:B------:R-:W-:Y:S01]  /*5760*/  MUFU.EX2 R147, R17 ;  /* 0x0000001100937308 */ /* 0x000fe20000000800 */
[----:B------:R-:W-:Y:S01]  /*5770*/  IMAD.MOV.U32 R144, RZ, RZ, R46 ;  /* 0x000000ffff907224 */ /* 0x000fe200078e002e */
[----:B------:R-:W-:Y:S01]  /*5780*/  HMMA.16816.F32 R28, R4, R10, R124 ;  /* 0x0000000a041c723c */ /* 0x000fe2000000187c */
[----:B------:R-:W1:Y:S01]  /*5790*/  LDSM.16.MT88.4 R8, [R228+0x7800] ;  /* 0x00780000e408783b */ /* 0x000e620000004200 */
[----:B------:R-:W-:Y:S01]  /*57a0*/  IMAD.MOV.U32 R145, RZ, RZ, R45 ;  /* 0x000000ffff917224 */ /* 0x000fe200078e002d */
[----:B------:R-:W-:-:S04]  /*57b0*/  MOV R146, R44 ;  /* 0x0000002c00927202 */ /* 0x000fc80000000f00 */
[----:B------:R-:W-:Y:S02]  /*57c0*/  IMAD.MOV.U32 R127, RZ, RZ, R165 ;  /* 0x000000ffff7f7224 */ /* 0x000fe400078e00a5 */
[----:B------:R-:W-:Y:S01]  /*57d0*/  IMAD.MOV.U32 R126, RZ, RZ, R145 ;  /* 0x000000ffff7e7224 */ /* 0x000fe200078e0091 */
[----:B------:R-:W-:Y:S01]  /*57e0*/  MUFU.EX2 R165, R90 ;  /* 0x0000005a00a57308 */ /* 0x000fe20000000800 */
[----:B------:R-:W-:Y:S01]  /*57f0*/  IMAD.MOV.U32 R125, RZ, RZ, R127 ;  /* 0x000000ffff7d7224 */ /* 0x000fe200078e007f */
[----:B------:R-:W-:Y:S01]  /*5800*/  MOV R127, R144 ;  /* 0x00000090007f7202 */ /* 0x000fe20000000f00 */
[----:B------:R-:W-:Y:S01]  /*5810*/  IMAD.MOV.U32 R144, RZ, RZ, R146 ;  /* 0x000000ffff907224 */ /* 0x000fe200078e0092 */
[----:B------:R-:W-:Y:S01]  /*5820*/  MOV R146, R100 ;  /* 0x0000006400927202 */ /* 0x000fe20000000f00 */
[----:B------:R-:W-:Y:S02]  /*5830*/  IMAD.MOV.U32 R100, RZ, RZ, R101 ;  /* 0x000000ffff647224 */ /* 0x000fe400078e0065 */
[----:B------:R-:W-:Y:S01]  /*5840*/  IMAD.MOV.U32 R101, RZ, RZ, R102 ;  /* 0x000000ffff657224 */ /* 0x000fe200078e0066 */
[----:B------:R-:W-:Y:S01]  /*5850*/  MOV R102, R103 ;  /* 0x0000006700667202 */ /* 0x000fe20000000f00 */
[----:B------:R-:W-:Y:S01]  /*5860*/  IMAD.MOV.U32 R103, RZ, RZ, R148 ;  /* 0x000000ffff677224 */ /* 0x000fe200078e0094 */
[----:B------:R2:W-:Y:S01]  /*5870*/  MUFU.EX2 R145, R0 ;  /* 0x0000000000917308 */ /* 0x0005e20000000800 */
[----:B------:R-:W-:Y:S01]  /*5880*/  IMAD.MOV.U32 R148, RZ, RZ, R149 ;  /* 0x000000ffff947224 */ /* 0x000fe200078e0095 */
[----:B------:R-:W-:Y:S01]  /*5890*/  MOV R149, R150 ;  /* 0x0000009600957202 */ /* 0x000fe20000000f00 */
[----:B------:R-:W-:-:S02]  /*58a0*/  IMAD.MOV.U32 R150, RZ, RZ, R151 ;  /* 0x000000ffff967224 */ /* 0x000fc400078e0097 */
[----:B------:R-:W-:Y:S01]  /*58b0*/  IMAD.MOV.U32 R151, RZ, RZ, R60 ;  /* 0x000000ffff977224 */ /* 0x000fe200078e003c */
[----:B------:R-:W-:Y:S01]  /*58c0*/  MOV R60, R61 ;  /* 0x0000003d003c7202 */ /* 0x000fe20000000f00 */
[----:B------:R-:W-:Y:S02]  /*58d0*/  IMAD.MOV.U32 R61, RZ, RZ, R62 ;  /* 0x000000ffff3d7224 */ /* 0x000fe400078e003e */
[----:B------:R-:W-:Y:S01]  /*58e0*/  IMAD.MOV.U32 R62, RZ, RZ, R63 ;  /* 0x000000ffff3e7224 */ /* 0x000fe200078e003f */
[----:B------:R-:W-:Y:S01]  /*58f0*/  MOV R63, R143 ;  /* 0x0000008f003f7202 */ /* 0x000fe20000000f00 */
[----:B------:R-:W-:Y:S01]  /*5900*/  IMAD.MOV.U32 R124, RZ, RZ, R146 ;  /* 0x000000ffff7c7224 */ /* 0x000fe200078e0092 */
[----:B------:R3:W4:Y:S01]  /*5910*/  MUFU.EX2 R143, R3 ;  /* 0x00000003008f7308 */ /* 0x0007220000000800 */
[----:B--2---:R-:W-:Y:S02]  /*5920*/  FADD.FTZ R0, R14, R19 ;  /* 0x000000130e007221 */ /* 0x004fe40000010000 */
[----:B------:R-:W-:Y:S01]  /*5930*/  LDSM.16.MT88.4 R16, [R224+0x2000] ;  /* 0x00200000e010783b */ /* 0x000fe20000004200 */
[----:B-1----:R-:W-:Y:S01]  /*5940*/  HMMA.16816.F32 R80, R4, R8, R136 ;  /* 0x000000080450723c */ /* 0x002fe20000001888 */
[----:B---3--:R-:W-:-:S07]  /*5950*/  FADD.FTZ R3, R15, R0 ;  /* 0x000000000f037221 */ /* 0x008fce0000010000 */
[----:B------:R-:W-:Y:S01]  /*5960*/  HMMA.16816.F32 R64, R4, R10, R120 ;  /* 0x0000000a0440723c */ /* 0x000fe20000001878 */
[----:B------:R-:W1:Y:S01]  /*5970*/  LDSM.16.MT88.4 R8, [R227+0x7800] ;  /* 0x00780000e308783b */ /* 0x000e620000004200 */
[----:B------:R-:W-:Y:S01]  /*5980*/  FFMA.FTZ R0, R125, c[0x0][0x2d0], -R2 ;  /* 0x0000b4007d007a23 */ /* 0x000fe20000010802 */
[----:B------:R-:W-:Y:S01]  /*5990*/  MOV R139, R100 ;  /* 0x00000064008b7202 */ /* 0x000fe20000000f00 */
[----:B------:R-:W-:Y:S02]  /*59a0*/  IMAD.MOV.U32 R125, RZ, RZ, R144 ;  /* 0x000000ffff7d7224 */ /* 0x000fe400078e0090 */
[----:B------:R2:W-:Y:S01]  /*59b0*/  MUFU.EX2 R144, R0 ;  /* 0x0000000000907308 */ /* 0x0005e20000000800 */
[----:B------:R-:W-:Y:S02]  /*59c0*/  IMAD.MOV.U32 R138, RZ, RZ, R101 ;  /* 0x000000ffff8a7224 */ /* 0x000fe400078e0065 */
[----:B------:R-:W-:Y:S02]  /*59d0*/  IMAD.MOV.U32 R137, RZ, RZ, R102 ;  /* 0x000000ffff897224 */ /* 0x000fe400078e0066 */
[----:B------:R-:W-:-:S02]  /*59e0*/  IMAD.MOV.U32 R136, RZ, RZ, R124 ;  /* 0x000000ffff887224 */ /* 0x000fc400078e007c */
[----:B------:R-:W-:Y:S02]  /*59f0*/  IMAD.MOV.U32 R90, RZ, RZ, R138 ;  /* 0x000000ffff5a7224 */ /* 0x000fe400078e008a */
[----:B--2---:R-:W-:-:S04]  /*5a00*/  FFMA.FTZ R0, R103, c[0x0][0x2d0], -R2 ;  /* 0x0000b40067007a23 */ /* 0x004fc80000010802 */
[----:B------:R2:W3:Y:S01]  /*5a10*/  MUFU.EX2 R146, R0 ;  /* 0x0000000000927308 */ /* 0x0004e20000000800 */
[----:B-1----:R-:W-:Y:S01]  /*5a20*/  HMMA.16816.F32 R52, R4, R8, R132 ;  /* 0x000000080434723c */ /* 0x002fe20000001884 */
[----:B--2---:R-:W-:Y:S02]  /*5a30*/  FADD.FTZ R0, R76, R3 ;  /* 0x000000034c007221 */ /* 0x004fe40000010000 */
[----:B------:R-:W-:Y:S02]  /*5a40*/  FFMA.FTZ R3, R22, c[0x0][0x2d0], -R2 ;  /* 0x0000b40016037a23 */ /* 0x000fe40000010802 */
[----:B------:R-:W-:-:S03]  /*5a50*/  FADD.FTZ R2, R78, R0 ;  /* 0x000000004e027221 */ /* 0x000fc60000010000 */
[C---:B------:R-:W-:Y:S01]  /*5a60*/  HMMA.16816.F32 R44, R4.reuse, R10, R116 ;  /* 0x0000000a042c723c */ /* 0x040fe20000001874 */
[----:B------:R-:W1:Y:S07]  /*5a70*/  LDSM.16.MT88.4 R8, [R230+0x7800] ;  /* 0x00780000e608783b */ /* 0x000e6e0000004200 */
[C---:B-1----:R-:W-:Y:S07]  /*5a80*/  HMMA.16816.F32 R36, R4.reuse, R8, R128 ;  /* 0x000000080424723c */ /* 0x042fee0000001880 */
[----:B------:R-:W-:Y:S01]  /*5a90*/  IMAD.MOV.U32 R131, RZ, RZ, R125 ;  /* 0x000000ffff837224 */ /* 0x000fe200078e007d */
[----:B------:R-:W-:Y:S01]  /*5aa0*/  HMMA.16816.F32 R24, R4, R10, R108 ;  /* 0x0000000a0418723c */ /* 0x000fe2000000186c */
[----:B------:R-:W1:Y:S01]  /*5ab0*/  LDSM.16.MT88.4 R8, [R227+0x2000] ;  /* 0x00200000e308783b */ /* 0x000e620000004200 */
[----:B------:R-:W-:Y:S01]  /*5ac0*/  MOV R130, R126 ;  /* 0x0000007e00827202 */ /* 0x000fe20000000f00 */
[----:B------:R-:W-:-:S04]  /*5ad0*/  IMAD.MOV.U32 R129, RZ, RZ, R127 ;  /* 0x000000ffff817224 */ /* 0x000fc800078e007f */
[----:B------:R-:W-:Y:S01]  /*5ae0*/  FADD.FTZ R4, R12, R91 ;  /* 0x0000005b0c047221 */ /* 0x000fe20000010000 */
[----:B----4-:R-:W-:Y:S02]  /*5af0*/  F2FP.PACK_AB R5, R143, R145 ;  /* 0x000000918f05723e */ /* 0x010fe400000000ff */
[----:B------:R-:W-:Y:S01]  /*5b00*/  F2FP.PACK_AB R6, R165, R164 ;  /* 0x000000a4a506723e */ /* 0x000fe200000000ff */
[----:B------:R-:W-:Y:S01]  /*5b10*/  FADD.FTZ R4, R13, R4 ;  /* 0x000000040d047221 */ /* 0x000fe20000010000 */
[----:B---3--:R-:W-:Y:S01]  /*5b20*/  F2FP.PACK_AB R7, R146, R144 ;  /* 0x000000909207723e */ /* 0x008fe200000000ff */
[----:B------:R-:W2:Y:S01]  /*5b30*/  LDSM.16.MT88.4 R12, [R228+0x2000] ;  /* 0x00200000e40c783b */ /* 0x000ea20000004200 */
[----:B------:R-:W-:Y:S01]  /*5b40*/  MOV R91, R139 ;  /* 0x0000008b005b7202 */ /* 0x000fe20000000f00 */
[----:B------:R-:W-:Y:S01]  /*5b50*/  FADD.FTZ R22, R77, R4 ;  /* 0x000000044d167221 */ /* 0x000fe20000010000 */
[----:B------:R-:W-:-:S03]  /*5b60*/  F2FP.PACK_AB R4, R147, R142 ;  /* 0x0000008e9304723e */ /* 0x000fc600000000ff */
[----:B------:R-:W-:-:S04]  /*5b70*/  FADD.FTZ R0, R136, R22 ;  /* 0x0000001688007221 */ /* 0x000fc80000010000 */
[----:B------:R-:W-:Y:S01]  /*5b80*/  HMMA.16816.F32 R148, R4, R16, R148 ;  /* 0x000000100494723c */ /* 0x000fe20000001894 */
[----:B------:R-:W-:-:S07]  /*5b90*/  FADD.FTZ R0, R85, R0 ;  /* 0x0000000055007221 */ /* 0x000fce0000010000 */
[C---:B------:R-:W-:Y:S08]  /*5ba0*/  HMMA.16816.F32 R60, R4.reuse, R18, R60 ;  /* 0x00000012043c723c */ /* 0x040ff0000000183c */
[C---:B-1----:R-:W-:Y:S08]  /*5bb0*/  HMMA.16816.F32 R16, R4.reuse, R10, R208 ;  /* 0x0000000a0410723c */ /* 0x042ff000000018d0 */
[C---:B------:R-:W-:Y:S01]  /*5bc0*/  HMMA.16816.F32 R108, R4.reuse, R8, R216 ;  /* 0x00000008046c723c */ /* 0x040fe200000018d8 */
[----:B------:R-:W1:Y:S07]  /*5bd0*/  LDSM.16.MT88.4 R8, [R228+0x5000] ;  /* 0x00500000e408783b */ /* 0x000e6e0000004200 */
[C---:B--2---:R-:W-:Y:S08]  /*5be0*/  HMMA.16816.F32 R100, R4.reuse, R12, R72 ;  /* 0x0000000c0464723c */ /* 0x044ff00000001848 */
[----:B------:R-:W-:Y:S01]  /*5bf0*/  HMMA.16816.F32 R72, R4, R14, R220 ;  /* 0x0000000e0448723c */ /* 0x000fe200000018dc */
[----:B------:R-:W2:Y:S01]  /*5c00*/  LDSM.16.MT88.4 R12, [R224+0x5000] ;  /* 0x00500000e00c783b */ /* 0x000ea20000004200 */
[----:B------:R-:W-:Y:S01]  /*5c10*/  MOV R123, R16 ;  /* 0x00000010007b7202 */ /* 0x000fe20000000f00 */
[----:B------:R-:W-:Y:S01]  /*5c20*/  IMAD.MOV.U32 R122, RZ, RZ, R17 ;  /* 0x000000ffff7a7224 */ /* 0x000fe200078e0011 */
[----:B------:R-:W-:Y:S01]  /*5c30*/  MOV R120, R19 ;  /* 0x0000001300787202 */ /* 0x000fe20000000f00 */
[----:B------:R-:W-:-:S02]  /*5c40*/  IMAD.MOV.U32 R121, RZ, RZ, R18 ;  /* 0x000000ffff797224 */ /* 0x000fc400078e0012 */
[----:B------:R-:W3:Y:S01]  /*5c50*/  LDSM.16.MT88.4 R16, [R230+0x2000] ;  /* 0x00200000e610783b */ /* 0x000ee20000004200 */
[C---:B-1----:R-:W-:Y:S08]  /*5c60*/  HMMA.16816.F32 R132, R4.reuse, R8, R96 ;  /* 0x000000080484723c */ /* 0x042ff00000001860 */
[C---:B------:R-:W-:Y:S01]  /*5c70*/  HMMA.16816.F32 R32, R4.reuse, R10, R32 ;  /* 0x0000000a0420723c */ /* 0x040fe20000001820 */
[----:B------:R-:W1:Y:S07]  /*5c80*/  LDSM.16.MT88.4 R8, [R224+0x8000] ;  /* 0x00800000e008783b */ /* 0x000e6e0000004200 */
[C---:B--2---:R-:W-:Y:S01]  /*5c90*/  HMMA.16816.F32 R124, R4.reuse, R12, R112 ;  /* 0x0000000c047c723c */ /* 0x044fe20000001870 */
[----:B------:R-:W-:Y:S07]  /*5ca0*/  LDSM.16.MT88.4 R112, [R227+0x2800] ;  /* 0x00280000e370783b */ /* 0x000fee0000004200 */
[C---:B------:R-:W-:Y:S01]  /*5cb0*/  HMMA.16816.F32 R208, R4.reuse, R14, R104 ;  /* 0x0000000e04d0723c */ /* 0x040fe20000001868 */
[----:B------:R-:W2:Y:S04]  /*5cc0*/  LDSM.16.MT88.4 R12, [R230+0x5000] ;  /* 0x00500000e60c783b */ /* 0x000ea80000004200 */
[----:B------:R-:W-:Y:S03]  /*5cd0*/  LDSM.16.MT88.4 R104, [R228+0x2800] ;  /* 0x00280000e468783b */ /* 0x000fe60000004200 */
[C---:B---3--:R-:W-:Y:S08]  /*5ce0*/  HMMA.16816.F32 R116, R4.reuse, R16, R212 ;  /* 0x000000100474723c */ /* 0x048ff000000018d4 */
[C---:B------:R-:W-:Y:S01]  /*5cf0*/  HMMA.16816.F32 R216, R4.reuse, R18, R152 ;  /* 0x0000001204d8723c */ /* 0x040fe20000001898 */
[----:B------:R-:W3:Y:S04]  /*5d00*/  LDSM.16.MT88.4 R16, [R227+0x5000] ;  /* 0x00500000e310783b */ /* 0x000ee80000004200 */
[----:B------:R-:W-:Y:S03]  /*5d10*/  LDSM.16.MT88.4 R152, [R224+0x2800] ;  /* 0x00280000e098783b */ /* 0x000fe60000004200 */
[C---:B-1----:R-:W-:Y:S08]  /*5d20*/  HMMA.16816.F32 R212, R4.reuse, R10, R28 ;  /* 0x0000000a04d4723c */ /* 0x042ff0000000181c */
[C---:B--2---:R-:W-:Y:S08]  /*5d30*/  HMMA.16816.F32 R220, R4.reuse, R12, R56 ;  /* 0x0000000c04dc723c */ /* 0x044ff00000001838 */
[C---:B------:R-:W-:Y:S08]  /*5d40*/  HMMA.16816.F32 R12, R4.reuse, R14, R48 ;  /* 0x0000000e040c723c */ /* 0x040ff00000001830 */
[C---:B---3--:R-:W-:Y:S08]  /*5d50*/  HMMA.16816.F32 R92, R4.reuse, R16, R92 ;  /* 0x00000010045c723c */ /* 0x048ff0000000185c */
[----:B------:R-:W-:Y:S01]  /*5d60*/  IMAD.MOV.U32 R59, RZ, RZ, R220 ;  /* 0x000000ffff3b7224 */ /* 0x000fe200078e00dc */
[----:B------:R-:W-:Y:S01]  /*5d70*/  MOV R58, R221 ;  /* 0x000000dd003a7202 */ /* 0x000fe20000000f00 */
[----:B------:R-:W-:Y:S01]  /*5d80*/  IMAD.MOV.U32 R57, RZ, RZ, R222 ;  /* 0x000000ffff397224 */ /* 0x000fe200078e00de */
[C---:B------:R-:W-:Y:S01]  /*5d90*/  HMMA.16816.F32 R68, R4.reuse, R18, R68 ;  /* 0x000000120444723c */ /* 0x040fe20000001844 */
[----:B------:R-:W-:Y:S01]  /*5da0*/  IMAD.MOV.U32 R56, RZ, RZ, R223 ;  /* 0x000000ffff387224 */ /* 0x000fe200078e00df */
[----:B------:R-:W1:Y:S03]  /*5db0*/  LDSM.16.MT88.4 R16, [R228+0x8000] ;  /* 0x00800000e410783b */ /* 0x000e660000004200 */
[----:B------:R-:W-:Y:S01]  /*5dc0*/  MOV R96, R12 ;  /* 0x0000000c00607202 */ /* 0x000fe20000000f00 */
[----:B------:R-:W-:Y:S01]  /*5dd0*/  IMAD.MOV.U32 R78, RZ, RZ, R13 ;  /* 0x000000ffff4e7224 */ /* 0x000fe200078e000d */
[----:B------:R-:W-:Y:S01]  /*5de0*/  MOV R76, R15 ;  /* 0x0000000f004c7202 */ /* 0x000fe20000000f00 */
[----:B------:R-:W-:Y:S01]  /*5df0*/  IMAD.MOV.U32 R77, RZ, RZ, R14 ;  /* 0x000000ffff4d7224 */ /* 0x000fe200078e000e */
[----:B------:R-:W-:Y:S01]  /*5e00*/  HMMA.16816.F32 R220, R4, R8, R40 ;  /* 0x0000000804dc723c */ /* 0x000fe20000001828 */
[----:B------:R-:W2:Y:S02]  /*5e10*/  LDSM.16.MT88.4 R12, [R227+0x8000] ;  /* 0x00800000e30c783b */ /* 0x000ea40000004200 */
[----:B------:R-:W-:-:S02]  /*5e20*/  IMAD.MOV.U32 R22, RZ, RZ, R77 ;  /* 0x000000ffff167224 */ /* 0x000fc400078e004d */
[----:B------:R-:W3:Y:S01]  /*5e30*/  LDSM.16.MT88.4 R8, [R230+0x8000] ;  /* 0x00800000e608783b */ /* 0x000ee20000004200 */
[----:B------:R-:W-:Y:S02]  /*5e40*/  IMAD.MOV.U32 R77, RZ, RZ, R58 ;  /* 0x000000ffff4d7224 */ /* 0x000fe400078e003a */
[C---:B-1----:R-:W-:Y:S07]  /*5e50*/  HMMA.16816.F32 R48, R4.reuse, R16, R80 ;  /* 0x000000100430723c */ /* 0x042fee0000001850 */
[----:B------:R-:W-:Y:S01]  /*5e60*/  IMAD.MOV.U32 R80, RZ, RZ, R123 ;  /* 0x000000ffff507224 */ /* 0x000fe200078e007b */
[C---:B------:R-:W-:Y:S01]  /*5e70*/  HMMA.16816.F32 R40, R4.reuse, R18, R64 ;  /* 0x000000120428723c */ /* 0x040fe20000001840 */
[----:B------:R-:W-:Y:S01]  /*5e80*/  IMAD.MOV.U32 R81, RZ, RZ, R122 ;  /* 0x000000ffff517224 */ /* 0x000fe200078e007a */
[----:B------:R-:W-:Y:S01]  /*5e90*/  MOV R82, R121 ;  /* 0x0000007900527202 */ /* 0x000fe20000000f00 */
[----:B------:R-:W-:Y:S01]  /*5ea0*/  IMAD.MOV.U32 R83, RZ, RZ, R120 ;  /* 0x000000ffff537224 */ /* 0x000fe200078e0078 */
[----:B------:R-:W-:Y:S04]  /*5eb0*/  LDSM.16.MT88.4 R64, [R230+0x5800] ;  /* 0x00580000e640783b */ /* 0x000fe80000004200 */
[C---:B--2---:R-:W-:Y:S01]  /*5ec0*/  HMMA.16816.F32 R28, R4.reuse, R12, R52 ;  /* 0x0000000c041c723c */ /* 0x044fe20000001834 */
[----:B------:R-:W-:Y:S04]  /*5ed0*/  LDSM.16.MT88.4 R120, [R230+0x2800] ;  /* 0x00280000e678783b */ /* 0x000fe80000004200 */
[----:B------:R-:W-:Y:S02]  /*5ee0*/  LDSM.16.MT88.4 R16, [R230+0x8800] ;  /* 0x00880000e610783b */ /* 0x000fe40000004200 */
[----:B------:R-:W-:Y:S01]  /*5ef0*/  IMAD.MOV.U32 R13, RZ, RZ, R137 ;  /* 0x000000ffff0d7224 */ /* 0x000fe200078e0089 */
[C---:B------:R-:W-:Y:S01]  /*5f00*/  HMMA.16816.F32 R44, R4.reuse, R14, R44 ;  /* 0x0000000e042c723c */ /* 0x040fe2000000182c */
[----:B------:R-:W-:Y:S06]  /*5f10*/  LDSM.16.MT88.4 R136, [R228+0x5800] ;  /* 0x00580000e488783b */ /* 0x000fec0000004200 */
[----:B------:R-:W-:Y:S01]  /*5f20*/  IMAD.MOV.U32 R15, RZ, RZ, R91 ;  /* 0x000000ffff0f7224 */ /* 0x000fe200078e005b */
[----:B---3--:R-:W-:Y:S01]  /*5f30*/  HMMA.16816.F32 R36, R4, R8, R36 ;  /* 0x000000080424723c */ /* 0x008fe20000001824 */
[----:B------:R-:W-:Y:S01]  /*5f40*/  MUFU.EX2 R8, R129 ;  /* 0x0000008100087308 */ /* 0x000fe20000000800 */
[----:B------:R-:W-:-:S05]  /*5f50*/  IMAD.MOV.U32 R14, RZ, RZ, R90 ;  /* 0x000000ffff0e7224 */ /* 0x000fca00078e005a */
[----:B------:R-:W-:Y:S01]  /*5f60*/  IADD3 R14, R14, -0x2, RZ ;  /* 0xfffffffe0e0e7810 */ /* 0x000fe20007ffe0ff */
[----:B------:R-:W-:Y:S01]  /*5f70*/  HMMA.16816.F32 R24, R4, R10, R24 ;  /* 0x0000000a0418723c */ /* 0x000fe20000001818 */
[----:B------:R1:W-:Y:S03]  /*5f80*/  MUFU.EX2 R4, R3 ;  /* 0x0000000300047308 */ /* 0x0003e60000000800 */
[----:B------:R-:W-:Y:S05]  /*5f90*/  STL [R1+0x8], R14 ;  /* 0x0000080e01007387 */ /* 0x000fea0000100800 */
[----:B------:R-:W-:Y:S01]  /*5fa0*/  MUFU.EX2 R11, R130 ;  /* 0x00000082000b7308 */ /* 0x000fe20000000800 */
[----:B-1----:R-:W-:-:S07]  /*5fb0*/  FADD.FTZ R3, R86, R2 ;  /* 0x0000000256037221 */ /* 0x002fce0000010000 */
[----:B------:R1:W-:Y:S01]  /*5fc0*/  MUFU.EX2 R10, R131 ;  /* 0x00000083000a7308 */ /* 0x0003e20000000800 */
[----:B------:R-:W-:Y:S01]  /*5fd0*/  FADD.FTZ R2, R79, R0 ;  /* 0x000000004f027221 */ /* 0x000fe20000010000 */
[----:B------:R-:W-:Y:S01]  /*5fe0*/  MOV R79, R56 ;  /* 0x00000038004f7202 */ /* 0x000fe20000000f00 */
[----:B------:R-:W-:Y:S02]  /*5ff0*/  FADD.FTZ R3, R87, R3 ;  /* 0x0000000357037221 */ /* 0x000fe40000010000 */
[----:B------:R-:W-:Y:S02]  /*6000*/  FADD.FTZ R12, R84, R2 ;  /* 0x00000002540c7221 */ /* 0x000fe40000010000 */
[----:B------:R-:W-:Y:S01]  /*6010*/  FADD.FTZ R0, R89, R3 ;  /* 0x0000000359007221 */ /* 0x000fe20000010000 */
[----:B------:R-:W2:Y:S01]  /*6020*/  MUFU.EX2 R9, R167 ;  /* 0x000000a700097308 */ /* 0x000ea20000000800 */
[----:B------:R-:W-:-:S04]  /*6030*/  @P1 IMAD.HI.U32 R2, R13, c[0x0][0x2c8], RZ ;  /* 0x0000b2000d021a27 */ /* 0x000fc800078e00ff */
[----:B------:R-:W-:Y:S01]  /*6040*/  FADD.FTZ R3, R88, R0 ;  /* 0x0000000058037221 */ /* 0x000fe20000010000 */
[----:B------:R-:W-:Y:S01]  /*6050*/  MOV R0, R13 ;  /* 0x0000000d00007202 */ /* 0x000fe20000000f00 */
[----:B------:R-:W-:Y:S01]  /*6060*/  IMAD.MOV.U32 R13, RZ, RZ, c[0x0][0x168] ;  /* 0x00005a00ff0d7624 */ /* 0x000fe200078e00ff */
[----:B------:R3:W-:Y:S01]  /*6070*/  MUFU.EX2 R7, R21 ;  /* 0x0000001500077308 */ /* 0x0007e20000000800 */
[----:B------:R-:W-:Y:S01]  /*6080*/  @P1 SHF.R.U32.HI R0, RZ, c[0x0][0x2cc], R2 ;  /* 0x0000b300ff001a19 */ /* 0x000fe20000011602 */
[----:B------:R-:W-:Y:S01]  /*6090*/  FADD.FTZ R2, R166, R12 ;  /* 0x0000000ca6027221 */ /* 0x000fe20000010000 */
[----:B-1----:R-:W-:Y:S01]  /*60a0*/  LDSM.16.MT88.4 R128, [R224+0x5800] ;  /* 0x00580000e080783b */ /* 0x002fe20000004200 */
[----:B------:R-:W-:Y:S01]  /*60b0*/  FADD.FTZ R12, R142, R3 ;  /* 0x000000038e0c7221 */ /* 0x000fe20000010000 */
[----:B------:R-:W-:Y:S01]  /*60c0*/  IADD3 R3, R0, c[0x0][0x1d0], -R13 ;  /* 0x0000740000037a10 */ /* 0x000fe20007ffe80d */
[----:B------:R-:W-:Y:S01]  /*60d0*/  FADD.FTZ R2, R145, R2 ;  /* 0x0000000291027221 */ /* 0x000fe20000010000 */
[----:B------:R-:W-:Y:S01]  /*60e0*/  LDSM.16.MT88.4 R88, [R227+0x8800] ;  /* 0x00880000e358783b */ /* 0x000fe20000004200 */
[----:B------:R-:W1:Y:S01]  /*60f0*/  MUFU.EX2 R6, R20 ;  /* 0x0000001400067308 */ /* 0x000e620000000800 */
[----:B--2---:R-:W-:Y:S01]  /*6100*/  F2FP.PACK_AB R98, R9, R10 ;  /* 0x0000000a0962723e */ /* 0x004fe200000000ff */
[----:B------:R-:W-:-:S02]  /*6110*/  FADD.FTZ R0, R147, R12 ;  /* 0x0000000c93007221 */ /* 0x000fc40000010000 */
[----:B------:R-:W-:Y:S02]  /*6120*/  FADD.FTZ R12, R143, R2 ;  /* 0x000000028f0c7221 */ /* 0x000fe40000010000 */
[----:B------:R-:W-:Y:S02]  /*6130*/  FADD.FTZ R2, R164, R0 ;  /* 0x00000000a4027221 */ /* 0x000fe40000010000 */
[----:B------:R-:W2:Y:S01]  /*6140*/  MUFU.EX2 R5, R23 ;  /* 0x0000001700057308 */ /* 0x000ea20000000800 */
[----:B---3--:R-:W-:Y:S01]  /*6150*/  MOV R21, R78 ;  /* 0x0000004e00157202 */ /* 0x008fe20000000f00 */
[----:B------:R-:W-:Y:S02]  /*6160*/  IMAD.MOV.U32 R78, RZ, RZ, R57 ;  /* 0x000000ffff4e7224 */ /* 0x000fe400078e0039 */
[----:B------:R-:W-:Y:S02]  /*6170*/  FADD.FTZ R0, R144, R12 ;  /* 0x0000000c90007221 */ /* 0x000fe40000010000 */
[----:B------:R-:W-:Y:S01]  /*6180*/  IMAD.HI R13, R3, 0x2aaaaaab, RZ ;  /* 0x2aaaaaab030d7827 */ /* 0x000fe200078e02ff */
[----:B-1----:R-:W-:-:S03]  /*6190*/  F2FP.PACK_AB R97, R6, R7 ;  /* 0x000000070661723e */ /* 0x002fc600000000ff */
[----:B------:R-:W-:Y:S01]  /*61a0*/  IMAD.MOV.U32 R20, RZ, RZ, R96 ;  /* 0x000000ffff147224 */ /* 0x000fe200078e0060 */
[----:B------:R-:W-:Y:S01]  /*61b0*/  F2FP.PACK_AB R96, R11, R8 ;  /* 0x000000080b60723e */ /* 0x000fe200000000ff */
[----:B------:R-:W-:Y:S01]  /*61c0*/  FADD.FTZ R0, R146, R0 ;  /* 0x0000000092007221 */ /* 0x000fe20000010000 */
[----:B------:R-:W-:Y:S01]  /*61d0*/  SHF.R.U32.HI R3, RZ, 0x1f, R13 ;  /* 0x0000001fff037819 */ /* 0x000fe2000001160d */
[----:B------:R-:W-:Y:S01]  /*61e0*/  FADD.FTZ R2, R165, R2 ;  /* 0x00000002a5027221 */ /* 0x000fe20000010000 */
[----:B--2---:R-:W-:Y:S01]  /*61f0*/  F2FP.PACK_AB R99, R5, R4 ;  /* 0x000000040563723e */ /* 0x004fe200000000ff */
[----:B------:R-:W-:Y:S01]  /*6200*/  IMAD.MOV.U32 R23, RZ, RZ, R76 ;  /* 0x000000ffff177224 */ /* 0x000fe200078e004c */
[----:B------:R-:W-:Y:S01]  /*6210*/  MOV R76, R59 ;  /* 0x0000003b004c7202 */ /* 0x000fe20000000f00 */
[----:B------:R-:W-:Y:S01]  /*6220*/  FADD.FTZ R7, R7, R0 ;  /* 0x0000000007077221 */ /* 0x000fe20000010000 */
[----:B------:R-:W1:Y:S01]  /*6230*/  LDSM.16.MT88.4 R56, [R227+0x5800] ;  /* 0x00580000e338783b */ /* 0x000e620000004200 */
[----:B------:R-:W-:Y:S01]  /*6240*/  FADD.FTZ R8, R8, R2 ;  /* 0x0000000208087221 */ /* 0x000fe20000010000 */
[----:B------:R-:W-:Y:S01]  /*6250*/  LEA.HI.SX32 R3, R13, R3, 0x1c ;  /* 0x000000030d037211 */ /* 0x000fe200078fe2ff */
[----:B------:R-:W-:Y:S01]  /*6260*/  HMMA.16816.F32 R100, R96, R104, R100 ;  /* 0x000000686064723c */ /* 0x000fe20000001864 */
[----:B------:R-:W-:-:S02]  /*6270*/  FADD.FTZ R6, R6, R7 ;  /* 0x0000000706067221 */ /* 0x000fc40000010000 */
[----:B------:R-:W-:Y:S01]  /*6280*/  FADD.FTZ R11, R11, R8 ;  /* 0x000000080b0b7221 */ /* 0x000fe20000010000 */
[----:B------:R-:W-:Y:S01]  /*6290*/  IMNMX R0, R15, R3, !PT ;  /* 0x000000030f007217 */ /* 0x000fe20007800200 */
[----:B------:R-:W-:Y:S02]  /*62a0*/  FADD.FTZ R4, R4, R6 ;  /* 0x0000000604047221 */ /* 0x000fe40000010000 */
[----:B------:R-:W-:Y:S01]  /*62b0*/  FADD.FTZ R10, R10, R11 ;  /* 0x0000000b0a0a7221 */ /* 0x000fe20000010000 */
[----:B------:R-:W-:Y:S01]  /*62c0*/  HMMA.16816.F32 R108, R96, R112, R108 ;  /* 0x00000070606c723c */ /* 0x000fe2000000186c */
[----:B------:R2:W-:Y:S01]  /*62d0*/  STL [R1+0x18], R0 ;  /* 0x0000180001007387 */ /* 0x0005e20000100800 */
[----:B------:R-:W-:Y:S01]  /*62e0*/  ISETP.GE.AND P0, PT, R14, R0, PT ;  /* 0x000000000e00720c */ /* 0x000fe20003f06270 */
[----:B------:R-:W-:-:S05]  /*62f0*/  FADD.FTZ R2, R9, R10 ;  /* 0x0000000a09027221 */ /* 0x000fca0000010000 */
[C---:B------:R-:W-:Y:S01]  /*6300*/  HMMA.16816.F32 R104, R96.reuse, R106, R72 ;  /* 0x0000006a6068723c */ /* 0x040fe20000001848 */
[----:B------:R-:W3:Y:S07]  /*6310*/  LDSM.16.MT88.4 R72, [R224+0x8800] ;  /* 0x00880000e048783b */ /* 0x000eee0000004200 */
[C---:B------:R-:W-:Y:S01]  /*6320*/  HMMA.16816.F32 R112, R96.reuse, R114, R80 ;  /* 0x000000726070723c */ /* 0x040fe20000001850 */
[----:B------:R-:W4:Y:S07]  /*6330*/  LDSM.16.MT88.4 R80, [R228+0x8800] ;  /* 0x00880000e450783b */ /* 0x000f2e0000004200 */
[----:B------:R-:W-:Y:S01]  /*6340*/  HMMA.16816.F32 R148, R96, R152, R148 ;  /* 0x000000986094723c */ /* 0x000fe20000001894 */
[----:B--2---:R-:W-:-:S05]  /*6350*/  FADD.FTZ R0, R5, R4 ;  /* 0x0000000405007221 */ /* 0x004fca0000010000 */
[----:B------:R2:W-:Y:S02]  /*6360*/  STL [R1+0x10], R0 ;  /* 0x0000100001007387 */ /* 0x0005e40000100800 */
[C---:B------:R-:W-:Y:S02]  /*6370*/  HMMA.16816.F32 R152, R96.reuse, R154, R60 ;  /* 0x0000009a6098723c */ /* 0x040fe4000000183c */
[----:B------:R2:W-:Y:S06]  /*6380*/  STL [R1+0xc], R2 ;  /* 0x00000c0201007387 */ /* 0x0005ec0000100800 */
[C---:B-1----:R-:W-:Y:S08]  /*6390*/  HMMA.16816.F32 R52, R96.reuse, R56, R92 ;  /* 0x000000386034723c */ /* 0x042ff0000000185c */
[C---:B------:R-:W-:Y:S08]  /*63a0*/  HMMA.16816.F32 R56, R96.reuse, R58, R68 ;  /* 0x0000003a6038723c */ /* 0x040ff00000001844 */
[C---:B------:R-:W-:Y:S08]  /*63b0*/  HMMA.16816.F32 R60, R96.reuse, R64, R76 ;  /* 0x00000040603c723c */ /* 0x040ff0000000184c */
[C---:B------:R-:W-:Y:S08]  /*63c0*/  HMMA.16816.F32 R116, R96.reuse, R120, R116 ;  /* 0x000000786074723c */ /* 0x040ff00000001874 */
[C---:B------:R-:W-:Y:S08]  /*63d0*/  HMMA.16816.F32 R124, R96.reuse, R128, R124 ;  /* 0x00000080607c723c */ /* 0x040ff0000000187c */
[C---:B------:R-:W-:Y:S08]  /*63e0*/  HMMA.16816.F32 R132, R96.reuse, R136, R132 ;  /* 0x000000886084723c */ /* 0x040ff00000001884 */
[C---:B---3--:R-:W-:Y:S08]  /*63f0*/  HMMA.16816.F32 R68, R96.reuse, R72, R220 ;  /* 0x000000486044723c */ /* 0x048ff000000018dc */
        /* <DEDUP_REMOVED lines=12> */
[----:B--2---:R-:W2:Y:S01]  /*64c0*/  LDL R15, [R1+0x24] ;  /* 0x00002400010f7983 */ /* 0x004ea20000100800 */
[----:B------:R-:W-:-:S02]  /*64d0*/  MOV R144, R140 ;  /* 0x0000008c00907202 */ /* 0x000fc40000000f00 */
[----:B------:R-:W-:Y:S02]  /*64e0*/  MOV R143, R141 ;  /* 0x0000008d008f7202 */ /* 0x000fe40000000f00 */
[----:B------:R-:W-:Y:S01]  /*64f0*/  MOV R218, R14 ;  /* 0x0000000e00da7202 */ /* 0x000fe20000000f00 */
[----:B--2---:R-:W-:-:S05]  /*6500*/  @P1 IMAD.HI.U32 R0, R15, c[0x0][0x2c8], RZ ;  /* 0x0000b2000f001a27 */ /* 0x004fca00078e00ff */
[----:B------:R-:W-:-:S05]  /*6510*/  @P1 SHF.R.U32.HI R0, RZ, c[0x0][0x2cc], R0 ;  /* 0x0000b300ff001a19 */ /* 0x000fca0000011600 */
[----:B------:R1:W-:Y:S02]  /*6520*/  @P1 STL [R1+0x1c], R0 ;  /* 0x00001c0001001387 */ /* 0x0003e40000100800 */
.L_x_840:
[----:B------:R-:W-:Y:S04]  /*6530*/  DEPBAR.LE SB0, 0x0 ;  /* 0x000080000000791a */ /* 0x000fe80000000000 */
[----:B------:R-:W-:Y:S01]  /*6540*/  WARPSYNC 0xffffffff ;  /* 0xffffffff00007948 */ /* 0x000fe20003800000 */
[----:B------:R-:W-:Y:S08]  /*6550*/  BAR.SYNC.DEFER_BLOCKING 0x0 ;  /* 0x0000000000007b1d */ /* 0x000ff00000010000 */
[----:B------:R-:W2:Y:S08]  /*6560*/  LDSM.16.M88.4 R8, [R225] ;  /* 0x00000000e108783b */ /* 0x000eb00000000200 */
[----:B------:R-:W3:Y:S04]  /*6570*/  LDL R145, [R1+0x14] ;  /* 0x0000140001917983 */ /* 0x000ee80000100800 */
[----:B------:R-:W4:Y:S08]  /*6580*/  LDSM.16.M88.4 R16, [R225+0x800] ;  /* 0x00080000e110783b */ /* 0x000f300000000200 */
[----:B------:R-:W5:Y:S04]  /*6590*/  LDL R146, [R1+0x40] ;  /* 0x0000400001927983 */ /* 0x000f680000100800 */
[----:B------:R-:W5:Y:S06]  /*65a0*/  LDL.64 R2, [R1+0x38] ;  /* 0x0000380001027983 */ /* 0x000f6c0000100a00 */
[----:B------:R-:W1:Y:S08]  /*65b0*/  LDSM.16.M88.4 R24, [R225+0x1000] ;  /* 0x00100000e118783b */ /* 0x000e700000000200 */
[----:B------:R-:W5:Y:S01]  /*65c0*/  LDL R142, [R1+0x4] ;  /* 0x00000400018e7983 */ /* 0x000f620000100800 */
[C---:B--2---:R-:W-:Y:S03]  /*65d0*/  HMMA.16816.F32 R4, R156.reuse, R8, RZ ;  /* 0x000000089c04723c */ /* 0x044fe600000018ff */
[----:B------:R-:W2:Y:S05]  /*65e0*/  LDSM.16.M88.4 R32, [R225+0x1800] ;  /* 0x00180000e120783b */ /* 0x000eaa0000000200 */
[C---:B------:R-:W-:Y:S03]  /*65f0*/  HMMA.16816.F32 R8, R156.reuse, R10, RZ ;  /* 0x0000000a9c08723c */ /* 0x040fe600000018ff */
[----:B------:R-:W2:Y:S05]  /*6600*/  LDSM.16.M88.4 R40, [R225+0x2000] ;  /* 0x00200000e128783b */ /* 0x000eaa0000000200 */
[C---:B----4-:R-:W-:Y:S03]  /*6610*/  HMMA.16816.F32 R12, R156.reuse, R16, RZ ;  /* 0x000000109c0c723c */ /* 0x050fe600000018ff */
[----:B------:R-:W4:Y:S05]  /*6620*/  LDSM.16.M88.4 R48, [R225+0x2800] ;  /* 0x00280000e130783b */ /* 0x000f2a0000000200 */
[C---:B------:R-:W-:Y:S03]  /*6630*/  HMMA.16816.F32 R16, R156.reuse, R18, RZ ;  /* 0x000000129c10723c */ /* 0x040fe600000018ff */
[----:B------:R-:W4:Y:S05]  /*6640*/  LDSM.16.M88.4 R164, [R231] ;  /* 0x00000000e7a4783b */ /* 0x000f2a0000000200 */
[C---:B-1----:R-:W-:Y:S03]  /*6650*/  HMMA.16816.F32 R20, R156.reuse, R24, RZ ;  /* 0x000000189c14723c */ /* 0x042fe600000018ff */
[----:B------:R-:W5:Y:S04]  /*6660*/  LDL R209, [R1+0x1c] ;  /* 0x00001c0001d17983 */ /* 0x000f680000100800 */
[----:B------:R-:W5:Y:S01]  /*6670*/  LDL R208, [R1+0x20] ;  /* 0x0000200001d07983 */ /* 0x000f620000100800 */
[C---:B------:R-:W-:Y:S08]  /*6680*/  HMMA.16816.F32 R24, R156.reuse, R26, RZ ;  /* 0x0000001a9c18723c */ /* 0x040ff000000018ff */
[C---:B--2---:R-:W-:Y:S08]  /*6690*/  HMMA.16816.F32 R28, R156.reuse, R32, RZ ;  /* 0x000000209c1c723c */ /* 0x044ff000000018ff */
[C---:B------:R-:W-:Y:S08]  /*66a0*/  HMMA.16816.F32 R32, R156.reuse, R34, RZ ;  /* 0x000000229c20723c */ /* 0x040ff000000018ff */
[C---:B------:R-:W-:Y:S08]  /*66b0*/  HMMA.16816.F32 R36, R156.reuse, R40, RZ ;  /* 0x000000289c24723c */ /* 0x040ff000000018ff */
[C---:B------:R-:W-:Y:S08]  /*66c0*/  HMMA.16816.F32 R40, R156.reuse, R42, RZ ;  /* 0x0000002a9c28723c */ /* 0x040ff000000018ff */
[C---:B----4-:R-:W-:Y:S08]  /*66d0*/  HMMA.16816.F32 R44, R156.reuse, R48, RZ ;  /* 0x000000309c2c723c */ /* 0x050ff000000018ff */
[----:B------:R-:W-:Y:S08]  /*66e0*/  HMMA.16816.F32 R48, R156, R50, RZ ;  /* 0x000000329c30723c */ /* 0x000ff000000018ff */
[C---:B------:R-:W-:Y:S08]  /*66f0*/  HMMA.16816.F32 R4, R160.reuse, R164, R4 ;  /* 0x000000a4a004723c */ /* 0x040ff00000001804 */
[C---:B------:R-:W-:Y:S01]  /*6700*/  HMMA.16816.F32 R8, R160.reuse, R166, R8 ;  /* 0x000000a6a008723c */ /* 0x040fe20000001808 */
[----:B------:R-:W1:Y:S07]  /*6710*/  LDSM.16.M88.4 R164, [R248] ;  /* 0x00000000f8a4783b */ /* 0x000e6e0000000200 */
[C---:B-1----:R-:W-:Y:S08]  /*6720*/  HMMA.16816.F32 R12, R160.reuse, R164, R12 ;  /* 0x000000a4a00c723c */ /* 0x042ff0000000180c */
[C---:B------:R-:W-:Y:S01]  /*6730*/  HMMA.16816.F32 R16, R160.reuse, R166, R16 ;  /* 0x000000a6a010723c */ /* 0x040fe20000001810 */
[----:B------:R-:W1:Y:S07]  /*6740*/  LDSM.16.M88.4 R164, [R247] ;  /* 0x00000000f7a4783b */ /* 0x000e6e0000000200 */
[C---:B-1----:R-:W-:Y:S08]  /*6750*/  HMMA.16816.F32 R20, R160.reuse, R164, R20 ;  /* 0x000000a4a014723c */ /* 0x042ff00000001814 */
[C---:B------:R-:W-:Y:S01]  /*6760*/  HMMA.16816.F32 R24, R160.reuse, R166, R24 ;  /* 0x000000a6a018723c */ /* 0x040fe20000001818 */
[----:B------:R-:W1:Y:S07]  /*6770*/  LDSM.16.M88.4 R164, [R246] ;  /* 0x00000000f6a4783b */ /* 0x000e6e0000000200 */
[C---:B-1----:R-:W-:Y:S08]  /*6780*/  HMMA.16816.F32 R28, R160.reuse, R164, R28 ;  /* 0x000000a4a01c723c */ /* 0x042ff0000000181c */
[C---:B------:R-:W-:Y:S01]  /*6790*/  HMMA.16816.F32 R32, R160.reuse, R166, R32 ;  /* 0x000000a6a020723c */ /* 0x040fe20000001820 */
[----:B------:R-:W1:Y:S02]  /*67a0*/  LDSM.16.M88.4 R164, [R245] ;  /* 0x00000000f5a4783b */ /* 0x000e640000000200 */
[----:B---3--:R-:W-:Y:S11]  /*67b0*/  ISETP.GT.AND P6, PT, R145, R218, PT ;  /* 0x000000da9100720c */ /* 0x008ff60003fc4270 */
[----:B------:R-:W-:Y:S02]  /*67c0*/  @!UPT UIADD3 URZ, URZ, URZ, URZ ;  /* 0x0000003f3f3ff290 */ /* 0x000fe4000fffe03f */
[----:B------:R-:W-:Y:S01]  /*67d0*/  @!P6 SHF.R.S32.HI R0, RZ, 0x1f, R218 ;  /* 0x0000001fff00e819 */ /* 0x000fe200000114da */
[----:B------:R-:W-:Y:S04]  /*67e0*/  @!P6 IMAD.WIDE.U32 R140, R218, c[0x0][0x208], RZ ;  /* 0x00008200da8cea25 */ /* 0x000fe800078e00ff */
[----:B------:R-:W-:Y:S02]  /*67f0*/  @!P6 IMAD R0, R0, c[0x0][0x208], RZ ;  /* 0x000082000000ea24 */ /* 0x000fe400078e02ff */
[----:B-----5:R-:W-:Y:S02]  /*6800*/  @!P6 IMAD.MOV.U32 R3, RZ, RZ, R146 ;  /* 0x000000ffff03e224 */ /* 0x020fe400078e0092 */
[----:B------:R-:W-:Y:S01]  /*6810*/  @!P6 IMAD R0, R218, c[0x0][0x20c], R0 ;  /* 0x00008300da00ea24 */ /* 0x000fe200078e0200 */
[C---:B-1----:R-:W-:Y:S03]  /*6820*/  HMMA.16816.F32 R36, R160.reuse, R164, R36 ;  /* 0x000000a4a024723c */ /* 0x042fe60000001824 */
[----:B------:R-:W-:Y:S02]  /*6830*/  @!P6 IMAD.IADD R0, R141, 0x1, R0 ;  /* 0x000000018d00e824 */ /* 0x000fe400078e0200 */
[----:B------:R-:W-:Y:S03]  /*6840*/  @!P6 IMAD.WIDE.U32 R2, R140, 0x60, R2 ;  /* 0x000000608c02e825 */ /* 0x000fe600078e0002 */
[C---:B------:R-:W-:Y:S01]  /*6850*/  HMMA.16816.F32 R40, R160.reuse, R166, R40 ;  /* 0x000000a6a028723c */ /* 0x040fe20000001828 */
[----:B------:R-:W1:Y:S03]  /*6860*/  LDSM.16.M88.4 R164, [R244] ;  /* 0x00000000f4a4783b */ /* 0x000e660000000200 */
[----:B------:R-:W-:Y:S05]  /*6870*/  @!P6 IMAD R0, R0, 0x60, RZ ;  /* 0x000000600000e824 */ /* 0x000fea00078e02ff */
[----:B------:R-:W-:Y:S04]  /*6880*/  @!P6 IADD3 R0, R3, R0, RZ ;  /* 0x000000000300e210 */ /* 0x000fe80007ffe0ff */
[C---:B------:R-:W-:Y:S01]  /*6890*/  @!P6 SHF.L.U64.HI R140, R2.reuse, 0x1, R0 ;  /* 0x00000001028ce819 */ /* 0x040fe20000010200 */
[----:B------:R-:W-:Y:S05]  /*68a0*/  @!P6 IMAD.SHL.U32 R0, R2, 0x2, RZ ;  /* 0x000000020200e824 */ /* 0x000fea00078e00ff */
[C---:B------:R-:W-:Y:S02]  /*68b0*/  @!P6 IADD3 R2, P0, R0.reuse, c[0x0][0x1f8], RZ ;  /* 0x00007e000002ea10 */ /* 0x040fe40007f1e0ff */
[----:B------:R-:W-:Y:S02]  /*68c0*/  @!P6 IADD3 R146, P5, R0, 0x80, RZ ;  /* 0x000000800092e810 */ /* 0x000fe40007fbe0ff */
[----:B------:R-:W-:Y:S02]  /*68d0*/  @!P6 IADD3.X R3, R140, c[0x0][0x1fc], RZ, P0, !PT ;  /* 0x00007f008c03ea10 */ /* 0x000fe400007fe4ff */
[----:B------:R-:W-:Y:S03]  /*68e0*/  @!P6 IADD3 R146, P0, R146, c[0x0][0x1f8], RZ ;  /* 0x00007e009292ea10 */ /* 0x000fe60007f1e0ff */
[----:B------:R-:W-:Y:S01]  /*68f0*/  @!PT LDS RZ, [RZ] ;  /* 0x00000000fffff984 */ /* 0x000fe20000000800 */
[----:B------:R-:W-:Y:S01]  /*6900*/  @!PT LDS RZ, [RZ] ;  /* 0x00000000fffff984 */ /* 0x000fe20000000800 */
[----:B------:R-:W-:Y:S01]  /*6910*/  @!PT LDS RZ, [RZ] ;  /* 0x00000000fffff984 */ /* 0x000fe20000000800 */
[----:B------:R2:W-:Y:S01]  /*6920*/  @!P6 LDGSTS.E.BYPASS.LTC128B.128 [R142+0x100], [R2.64], !P4 ;  /* 0x00100000028eefae */ /* 0x0005e2000e101d46 */
[--C-:B------:R-:W-:Y:S02]  /*6930*/  @!P6 IADD3.X R147, RZ, c[0x0][0x1fc], R140.reuse, P0, P5 ;  /* 0x00007f00ff93ea10 */ /* 0x100fe400007ea48c */
[----:B------:R-:W-:Y:S05]  /*6940*/  @!P6 IADD3 R0, P5, R0, 0x100, RZ ;  /* 0x000001000000e810 */ /* 0x000fea0007fbe0ff */
[----:B------:R3:W-:Y:S01]  /*6950*/  @!P6 LDGSTS.E.BYPASS.LTC128B.128 [R142+0x3100], [R146.64], !P3 ;  /* 0x03100000928eefae */ /* 0x0007e2000d901d46 */
[C---:B-1----:R-:W-:Y:S08]  /*6960*/  HMMA.16816.F32 R44, R160.reuse, R164, R44 ;  /* 0x000000a4a02c723c */ /* 0x042ff0000000182c */
[----:B------:R-:W-:Y:S04]  /*6970*/  HMMA.16816.F32 R48, R160, R166, R48 ;  /* 0x000000a6a030723c */ /* 0x000fe80000001830 */
[----:B---3--:R-:W-:Y:S01]  /*6980*/  @!P6 IADD3 R146, P0, R0, c[0x0][0x1f8], RZ ;  /* 0x00007e000092ea10 */ /* 0x008fe20007f1e0ff */
[----:B------:R-:W-:Y:S03]  /*6990*/  @!P6 IMAD.MOV.U32 R0, RZ, RZ, 0x6 ;  /* 0x00000006ff00e424 */ /* 0x000fe600078e00ff */
[----:B------:R-:W-:Y:S04]  /*69a0*/  @!P6 IADD3.X R147, RZ, c[0x0][0x1fc], R140, P0, P5 ;  /* 0x00007f00ff93ea10 */ /* 0x000fe800007ea48c */
[----:B------:R-:W-:Y:S01]  /*69b0*/  @!P6 MOV R140, c[0x0][0x208] ;  /* 0x00008200008cea02 */ /* 0x000fe20000000f00 */
[----:B------:R1:W-:Y:S03]  /*69c0*/  @!P6 LDGSTS.E.BYPASS.LTC128B.128 [R142+0x6100], [R146.64], !P2 ;  /* 0x06100000928eefae */ /* 0x0003e6000d101d46 */
[C---:B------:R-:W-:Y:S02]  /*69d0*/  @!P6 SHF.L.U64.HI R0, R140.reuse, R0, c[0x0][0x20c] ;  /* 0x000083008c00e619 */ /* 0x040fe40000010200 */
[----:B------:R-:W-:Y:S04]  /*69e0*/  @!P6 SHF.L.U32 R140, R140, 0x6, RZ ;  /* 0x000000068c8ce819 */ /* 0x000fe800000006ff */
[----:B--2---:R-:W-:Y:S05]  /*69f0*/  @!P6 IADD3 R2, P0, R2, R140, RZ ;  /* 0x0000008c0202e210 */ /* 0x004fea0007f1e0ff */
[----:B------:R-:W-:Y:S01]  /*6a00*/  @!P6 IMAD.X R3, R3, 0x1, R0, P0 ;  /* 0x000000010303e824 */ /* 0x000fe200000e0600 */
[----:B------:R-:W-:Y:S04]  /*6a10*/  @!P6 IADD3 R140, P0, R140, R2, RZ ;  /* 0x000000028c8ce210 */ /* 0x000fe80007f1e0ff */
[----:B------:R2:W-:Y:S01]  /*6a20*/  @!P6 LDGSTS.E.BYPASS.LTC128B.128 [R142+0x1100], [R2.64], !P4 ;  /* 0x01100000028eefae */ /* 0x0005e2000e101d46 */
[----:B------:R-:W-:Y:S07]  /*6a30*/  @!P6 IADD3.X R141, R0, R3, RZ, P0, !PT ;  /* 0x00000003008de210 */ /* 0x000fee00007fe4ff */
[----:B------:R2:W-:Y:S08]  /*6a40*/  @!P6 LDGSTS.E.BYPASS.LTC128B.128 [R142+0x4100], [R2.64+0x80], !P3 ;  /* 0x04100080028eefae */ /* 0x0005f0000d901d46 */
[----:B------:R2:W-:Y:S08]  /*6a50*/  @!P6 LDGSTS.E.BYPASS.LTC128B.128 [R142+0x7100], [R2.64+0x100], !P2 ;  /* 0x07100100028eefae */ /* 0x0005f0000d101d46 */
[----:B------:R3:W-:Y:S08]  /*6a60*/  @!P6 LDGSTS.E.BYPASS.LTC128B.128 [R142+0x2100], [R140.64], !P4 ;  /* 0x021000008c8eefae */ /* 0x0007f0000e101d46 */
[----:B------:R3:W-:Y:S08]  /*6a70*/  @!P6 LDGSTS.E.BYPASS.LTC128B.128 [R142+0x5100], [R140.64+0x80], !P3 ;  /* 0x051000808c8eefae */ /* 0x0007f0000d901d46 */
[----:B------:R3:W-:Y:S01]  /*6a80*/  @!P6 LDGSTS.E.BYPASS.LTC128B.128 [R142+0x8100], [R140.64+0x100], !P2 ;  /* 0x081001008c8eefae */ /* 0x0007e2000d101d46 */
[----:B--2---:R-:W-:Y:S07]  /*6a90*/  IMAD R3, R218, -0x60, RZ ;  /* 0xffffffa0da037824 */ /* 0x004fee00078e02ff */
[----:B------:R-:W2:Y:S01]  /*6aa0*/  LDSM.16.M88.4 R164, [R229] ;  /* 0x00000000e5a4783b */ /* 0x000ea20000000200 */
[----:B------:R-:W-:Y:S04]  /*6ab0*/  IADD3 R3, -R208, 0x1, R3 ;  /* 0x00000001d0037810 */ /* 0x000fe80007ffe103 */
[----:B------:R-:W-:Y:S03]  /*6ac0*/  IADD3 R3, R3, c[0x0][0x1d0], RZ ;  /* 0x0000740003037a10 */ /* 0x000fe60007ffe0ff */
[----:B------:R-:W0:Y:S01]  /*6ad0*/  LDGDEPBAR ;  /* 0x00000000000079af */ /* 0x000e220000000000 */
[----:B------:R-:W-:Y:S07]  /*6ae0*/  IADD3 R3, R3, -c[0x0][0x168], RZ ;  /* 0x80005a0003037a10 */ /* 0x000fee0007ffe0ff */
[----:B------:R4:W5:Y:S04]  /*6af0*/  LDL R2, [R1+0x24] ;  /* 0x0000240001027983 */ /* 0x0009680000100800 */
[----:B------:R-:W3:Y:S01]  /*6b00*/  LDL.LU R208, [R1+0xc] ;  /* 0x00000c0001d07983 */ /* 0x000ee20000300800 */
[C---:B--2---:R-:W-:Y:S08]  /*6b10*/  HMMA.16816.F32 R4, R168.reuse, R164, R4 ;  /* 0x000000a4a804723c */ /* 0x044ff00000001804 */
[C---:B------:R-:W-:Y:S01]  /*6b20*/  HMMA.16816.F32 R8, R168.reuse, R166, R8 ;  /* 0x000000a6a808723c */ /* 0x040fe20000001808 */
[----:B------:R-:W2:Y:S07]  /*6b30*/  LDSM.16.M88.4 R164, [R229+0x800] ;  /* 0x00080000e5a4783b */ /* 0x000eae0000000200 */
        /* <DEDUP_REMOVED lines=13> */
[----:B------:R-:W-:Y:S01]  /*6c10*/  HMMA.16816.F32 R48, R168, R166, R48 ;  /* 0x000000a6a830723c */ /* 0x000fe20000001830 */
[----:B------:R-:W2:Y:S03]  /*6c20*/  LDSM.16.M88.4 R164, [R226] ;  /* 0x00000000e2a4783b */ /* 0x000ea60000000200 */
[----:B-----5:R-:W-:Y:S05]  /*6c30*/  @P1 IMAD.MOV.U32 R2, RZ, RZ, R209 ;  /* 0x000000ffff021224 */ /* 0x020fea00078e00d1 */
[----:B------:R-:W5:Y:S01]  /*6c40*/  SHFL.IDX PT, R0, R2, RZ, 0x1c1f ;  /* 0x001c1fff02007589 */ /* 0x000f6200000e0000 */
[C---:B--2---:R-:W-:Y:S08]  /*6c50*/  HMMA.16816.F32 R4, R172.reuse, R164, R4 ;  /* 0x000000a4ac04723c */ /* 0x044ff00000001804 */
[C---:B------:R-:W-:Y:S01]  /*6c60*/  HMMA.16816.F32 R8, R172.reuse, R166, R8 ;  /* 0x000000a6ac08723c */ /* 0x040fe20000001808 */
[----:B------:R-:W2:Y:S03]  /*6c70*/  LDSM.16.M88.4 R164, [R226+0x800] ;  /* 0x00080000e2a4783b */ /* 0x000ea60000000200 */
[----:B-----5:R-:W-:Y:S04]  /*6c80*/  IADD3 R0, R3, R0, RZ ;  /* 0x0000000003007210 */ /* 0x020fe80007ffe0ff */
[C---:B------:R-:W-:Y:S02]  /*6c90*/  ISETP.GT.AND P5, PT, R0.reuse, 0x1, PT ;  /* 0x000000010000780c */ /* 0x040fe40003fa4270 */
[C---:B------:R-:W-:Y:S02]  /*6ca0*/  ISETP.GT.AND P0, PT, R0.reuse, 0x8, PT ;  /* 0x000000080000780c */ /* 0x040fe40003f04270 */
[----:B------:R-:W-:Y:S01]  /*6cb0*/  ISETP.GT.AND P6, PT, R0, RZ, PT ;  /* 0x000000ff0000720c */ /* 0x000fe20003fc4270 */
        /* <DEDUP_REMOVED lines=32> */
[----:B------:R-:W2:Y:S07]  /*6ec0*/  LDSM.16.M88.4 R164, [R243] ;  /* 0x00000000f3a4783b */ /* 0x000eae0000000200 */
[C---:B--2---:R-:W-:Y:S08]  /*6ed0*/  HMMA.16816.F32 R4, R180.reuse, R164, R4 ;  /* 0x000000a4b404723c */ /* 0x044ff00000001804 */
[C---:B------:R-:W-:Y:S01]  /*6ee0*/  HMMA.16816.F32 R8, R180.reuse, R166, R8 ;  /* 0x000000a6b408723c */ /* 0x040fe20000001808 */
        /* <DEDUP_REMOVED lines=108> */
[----:B------:R-:W2:Y:S11]  /*75b0*/  LDSM.16.M88.4 R164, [R226+0x6800] ;  /* 0x00680000e2a4783b */ /* 0x000eb60000000200 */
[----:B------:R-:W-:Y:S04]  /*75c0*/  @!UPT UIADD3 URZ, URZ, URZ, URZ ;  /* 0x0000003f3f3ff290 */ /* 0x000fe8000fffe03f */
[----:B------:R-:W-:Y:S02]  /*75d0*/  FSEL R4, R4, -INF , P6 ;  /* 0xff80000004047808 */ /* 0x000fe40003000000 */
[C---:B------:R-:W-:Y:S01]  /*75e0*/  ISETP.GT.AND P6, PT, R0.reuse, 0x9, PT ;  /* 0x000000090000780c */ /* 0x040fe20003fc4270 */
        /* <DEDUP_REMOVED lines=11> */
[----:B------:R-:W2:Y:S01]  /*76a0*/  LDSM.16.M88.4 R164, [R226+0x8800] ;  /* 0x00880000e2a4783b */ /* 0x000ea20000000200 */
[----:B------:R-:W-:Y:S07]  /*76b0*/  DEPBAR.LE SB0, 0x0 ;  /* 0x000080000000791a */ /* 0x000fee0000000000 */
[----:B------:R-:W-:Y:S01]  /*76c0*/  BAR.SYNC.DEFER_BLOCKING 0x0 ;  /* 0x0000000000007b1d */ /* 0x000fe20000010000 */
[C---:B--2---:R-:W-:Y:S07]  /*76d0*/  HMMA.16816.F32 R44, R204.reuse, R164, R44 ;  /* 0x000000a4cc2c723c */ /* 0x044fee000000182c */
[----:B------:R-:W-:Y:S01]  /*76e0*/  FSEL R165, R5, -INF , P5 ;  /* 0xff80000005a57808 */ /* 0x000fe20002800000 */
[----:B------:R-:W-:Y:S01]  /*76f0*/  HMMA.16816.F32 R48, R204, R166, R48 ;  /* 0x000000a6cc30723c */ /* 0x000fe20000001830 */
[----:B------:R2:W5:Y:S02]  /*7700*/  SHFL.IDX PT, R5, R2, 0x1, 0x1c1f ;  /* 0x003c1f0002057f89 */ /* 0x00056400000e0000 */
[----:B------:R-:W-:Y:S04]  /*7710*/  ISETP.GT.AND P5, PT, R0, 0x10, PT ;  /* 0x000000100000780c */ /* 0x000fe80003fa4270 */
[----:B------:R-:W-:Y:S02]  /*7720*/  FSEL R166, R8, -INF , P0 ;  /* 0xff80000008a67808 */ /* 0x000fe40000000000 */
[C---:B------:R-:W-:Y:S03]  /*7730*/  ISETP.GT.AND P0, PT, R0.reuse, 0x11, PT ;  /* 0x000000110000780c */ /* 0x040fe60003f04270 */
[----:B------:R-:W-:Y:S02]  /*7740*/  FSEL R167, R9, -INF , P6 ;  /* 0xff80000009a77808 */ /* 0x000fe40003000000 */
[----:B------:R-:W-:Y:S02]  /*7750*/  ISETP.GT.AND P6, PT, R0, 0x18, PT ;  /* 0x000000180000780c */ /* 0x000fe40003fc4270 */
[----:B------:R-:W-:Y:S01]  /*7760*/  FSEL R213, R12, -INF , P5 ;  /* 0xff8000000cd57808 */ /* 0x000fe20002800000 */
[----:B------:R-:W-:Y:S01]  /*7770*/  IMAD.MOV.U32 R12, RZ, RZ, R145 ;  /* 0x000000ffff0c7224 */ /* 0x000fe200078e0091 */
[C---:B------:R-:W-:Y:S02]  /*7780*/  ISETP.GT.AND P5, PT, R0.reuse, 0x19, PT ;  /* 0x000000190000780c */ /* 0x040fe40003fa4270 */
[----:B------:R-:W-:Y:S02]  /*7790*/  FSEL R214, R13, -INF , P0 ;  /* 0xff8000000dd67808 */ /* 0x000fe40000000000 */
[----:B------:R-:W-:Y:S02]  /*77a0*/  ISETP.GT.AND P0, PT, R0, 0x20, PT ;  /* 0x000000200000780c */ /* 0x000fe40003f04270 */
[----:B------:R-:W-:Y:S02]  /*77b0*/  FSEL R215, R16, -INF , P6 ;  /* 0xff80000010d77808 */ /* 0x000fe40003000000 */
[----:B------:R-:W-:Y:S02]  /*77c0*/  FSEL R216, R17, -INF , P5 ;  /* 0xff80000011d87808 */ /* 0x000fe40002800000 */
[----:B------:R-:W-:Y:S02]  /*77d0*/  ISETP.GT.AND P6, PT, R0, 0x21, PT ;  /* 0x000000210000780c */ /* 0x000fe40003fc4270 */
[----:B------:R-:W-:Y:S02]  /*77e0*/  FSEL R222, R20, -INF , P0 ;  /* 0xff80000014de7808 */ /* 0x000fe40000000000 */
[C---:B------:R-:W-:Y:S02]  /*77f0*/  ISETP.GT.AND P0, PT, R0.reuse, 0x29, PT ;  /* 0x000000290000780c */ /* 0x040fe40003f04270 */
[----:B------:R-:W-:Y:S02]  /*7800*/  ISETP.GT.AND P5, PT, R0, 0x28, PT ;  /* 0x000000280000780c */ /* 0x000fe40003fa4270 */
[----:B------:R-:W-:Y:S02]  /*7810*/  FSEL R223, R21, -INF , P6 ;  /* 0xff80000015df7808 */ /* 0x000fe40003000000 */
[----:B------:R-:W-:Y:S02]  /*7820*/  FSEL R8, R25, -INF , P0 ;  /* 0xff80000019087808 */ /* 0x000fe40000000000 */
[----:B------:R-:W-:Y:S02]  /*7830*/  FSEL R9, R24, -INF , P5 ;  /* 0xff80000018097808 */ /* 0x000fe40002800000 */
[C---:B------:R-:W-:Y:S02]  /*7840*/  ISETP.GT.AND P6, PT, R0.reuse, 0x30, PT ;  /* 0x000000300000780c */ /* 0x040fe40003fc4270 */
        /* <DEDUP_REMOVED lines=20> */
[----:B------:R-:W-:Y:S02]  /*7990*/  FMNMX.FTZ R0, R4, R143, !PT ;  /* 0x0000008f04007209 */ /* 0x000fe40007810000 */
[----:B------:R-:W-:Y:S02]  /*79a0*/  FSEL R45, R45, -INF , P6 ;  /* 0xff8000002d2d7808 */ /* 0x000fe40003000000 */
[----:B------:R-:W-:Y:S02]  /*79b0*/  FMNMX.FTZ R0, R165, R0, !PT ;  /* 0x00000000a5007209 */ /* 0x000fe40007810000 */
[----:B------:R-:W-:Y:S02]  /*79c0*/  FSEL R48, R48, -INF , P5 ;  /* 0xff80000030307808 */ /* 0x000fe40002800000 */
[----:B------:R-:W-:Y:S02]  /*79d0*/  FMNMX.FTZ R0, R166, R0, !PT ;  /* 0x00000000a6007209 */ /* 0x000fe40007810000 */
[----:B------:R-:W-:Y:S02]  /*79e0*/  FSEL R49, R49, -INF , P0 ;  /* 0xff80000031317808 */ /* 0x000fe40000000000 */
[----:B------:R-:W-:Y:S02]  /*79f0*/  FMNMX.FTZ R0, R167, R0, !PT ;  /* 0x00000000a7007209 */ /* 0x000fe40007810000 */
[----:B------:R-:W-:Y:S02]  /*7a00*/  MOV R17, R142 ;  /* 0x0000008e00117202 */ /* 0x000fe40000000f00 */
[----:B------:R-:W-:Y:S04]  /*7a10*/  FMNMX.FTZ R0, R213, R0, !PT ;  /* 0x00000000d5007209 */ /* 0x000fe80007810000 */
        /* <DEDUP_REMOVED lines=13> */
[----:B--2---:R-:W-:Y:S01]  /*7af0*/  FMNMX.FTZ R2, R40, R0, !PT ;  /* 0x0000000028027209 */ /* 0x004fe20007810000 */
[----:B-----5:R-:W-:Y:S03]  /*7b00*/  IMAD.IADD R0, R3, 0x1, R5 ;  /* 0x0000000103007824 */ /* 0x020fe600078e0205 */
[----:B------:R-:W-:Y:S02]  /*7b10*/  FMNMX.FTZ R2, R41, R2, !PT ;  /* 0x0000000229027209 */ /* 0x000fe40007810000 */
[----:B------:R-:W-:Y:S02]  /*7b20*/  ISETP.GT.AND P5, PT, R0, RZ, PT ;  /* 0x000000ff0000720c */ /* 0x000fe40003fa4270 */
[----:B------:R-:W-:Y:S02]  /*7b30*/  FMNMX.FTZ R2, R44, R2, !PT ;  /* 0x000000022c027209 */ /* 0x000fe40007810000 */
[----:B------:R-:W-:Y:S02]  /*7b40*/  ISETP.GT.AND P0, PT, R0, 0x1, PT ;  /* 0x000000010000780c */ /* 0x000fe40003f04270 */
[----:B------:R-:W-:Y:S02]  /*7b50*/  FMNMX.FTZ R2, R45, R2, !PT ;  /* 0x000000022d027209 */ /* 0x000fe40007810000 */
[----:B------:R-:W-:Y:S02]  /*7b60*/  FSEL R6, R6, -INF , P5 ;  /* 0xff80000006067808 */ /* 0x000fe40002800000 */
[----:B------:R-:W-:Y:S02]  /*7b70*/  FMNMX.FTZ R2, R48, R2, !PT ;  /* 0x0000000230027209 */ /* 0x000fe40007810000 */
[----:B-1----:R-:W-:Y:S02]  /*7b80*/  FSEL R146, R7, -INF , P0 ;  /* 0xff80000007927808 */ /* 0x002fe40000000000 */
[----:B------:R-:W-:Y:S02]  /*7b90*/  FMNMX.FTZ R2, R49, R2, !PT ;  /* 0x0000000231027209 */ /* 0x000fe40007810000 */
[C---:B------:R-:W-:Y:S02]  /*7ba0*/  ISETP.GT.AND P5, PT, R0.reuse, 0x8, PT ;  /* 0x000000080000780c */ /* 0x040fe40003fa4270 */
[----:B------:R-:W-:Y:S01]  /*7bb0*/  ISETP.GT.AND P0, PT, R0, 0x9, PT ;  /* 0x000000090000780c */ /* 0x000fe20003f04270 */
[----:B------:R-:W1:Y:S01]  /*7bc0*/  SHFL.BFLY PT, R3, R2, 0x2, 0x1f ;  /* 0x0c401f0002037f89 */ /* 0x000e6200000e0000 */
[----:B------:R-:W-:Y:S02]  /*7bd0*/  FSEL R147, R10, -INF , P5 ;  /* 0xff8000000a937808 */ /* 0x000fe40002800000 */
[----:B------:R-:W-:Y:S01]  /*7be0*/  FSEL R164, R11, -INF , P0 ;  /* 0xff8000000ba47808 */ /* 0x000fe20000000000 */
[----:B------:R-:W-:Y:S01]  /*7bf0*/  IMAD.MOV.U32 R11, RZ, RZ, R49 ;  /* 0x000000ffff0b7224 */ /* 0x000fe200078e0031 */
[C---:B------:R-:W-:Y:S02]  /*7c00*/  ISETP.GT.AND P5, PT, R0.reuse, 0x10, PT ;  /* 0x000000100000780c */ /* 0x040fe40003fa4270 */
[----:B------:R-:W-:Y:S02]  /*7c10*/  ISETP.GT.AND P0, PT, R0, 0x11, PT ;  /* 0x000000110000780c */ /* 0x000fe40003f04270 */
[----:B------:R-:W-:Y:S01]  /*7c20*/  FSEL R210, R14, -INF , P5 ;  /* 0xff8000000ed27808 */ /* 0x000fe20002800000 */
[----:B------:R-:W-:Y:S01]  /*7c30*/  IMAD.MOV.U32 R14, RZ, RZ, R9 ;  /* 0x000000ffff0e7224 */ /* 0x000fe200078e0009 */
[----:B------:R-:W-:Y:S02]  /*7c40*/  FSEL R209, R15, -INF , P0 ;  /* 0xff8000000fd17808 */ /* 0x000fe40000000000 */
[C---:B------:R-:W-:Y:S02]  /*7c50*/  ISETP.GT.AND P5, PT, R0.reuse, 0x18, PT ;  /* 0x000000180000780c */ /* 0x040fe40003fa4270 */
[----:B------:R-:W-:Y:S02]  /*7c60*/  ISETP.GT.AND P0, PT, R0, 0x19, PT ;  /* 0x000000190000780c */ /* 0x000fe40003f04270 */
[----:B------:R-:W-:Y:S02]  /*7c70*/  FSEL R211, R18, -INF , P5 ;  /* 0xff80000012d37808 */ /* 0x000fe40002800000 */
[----:B------:R-:W-:Y:S01]  /*7c80*/  FSEL R212, R19, -INF , P0 ;  /* 0xff80000013d47808 */ /* 0x000fe20000000000 */
[----:B------:R-:W-:Y:S01]  /*7c90*/  IMAD.MOV.U32 R19, RZ, RZ, R32 ;  /* 0x000000ffff137224 */ /* 0x000fe200078e0020 */
[C---:B------:R-:W-:Y:S02]  /*7ca0*/  ISETP.GT.AND P5, PT, R0.reuse, 0x20, PT ;  /* 0x000000200000780c */ /* 0x040fe40003fa4270 */
[----:B------:R-:W-:Y:S02]  /*7cb0*/  ISETP.GT.AND P0, PT, R0, 0x21, PT ;  /* 0x000000210000780c */ /* 0x000fe40003f04270 */
[----:B-1----:R-:W-:Y:S02]  /*7cc0*/  FMNMX.FTZ R2, R2, R3, !PT ;  /* 0x0000000302027209 */ /* 0x002fe40007810000 */
[----:B------:R-:W-:Y:S02]  /*7cd0*/  FMNMX.FTZ R3, R6, R144, !PT ;  /* 0x0000009006037209 */ /* 0x000fe40007810000 */
[----:B------:R-:W-:Y:S01]  /*7ce0*/  FSEL R219, R22, -INF , P5 ;  /* 0xff80000016db7808 */ /* 0x000fe20002800000 */
[----:B---3--:R-:W1:Y:S01]  /*7cf0*/  SHFL.BFLY PT, R141, R2, 0x1, 0x1f ;  /* 0x0c201f00028d7f89 */ /* 0x008e6200000e0000 */
[----:B------:R-:W-:Y:S02]  /*7d00*/  FMNMX.FTZ R3, R146, R3, !PT ;  /* 0x0000000392037209 */ /* 0x000fe40007810000 */
[----:B------:R-:W-:Y:S02]  /*7d10*/  FSEL R217, R23, -INF , P0 ;  /* 0xff80000017d97808 */ /* 0x000fe40000000000 */
[----:B------:R-:W-:Y:S02]  /*7d20*/  FMNMX.FTZ R3, R147, R3, !PT ;  /* 0x0000000393037209 */ /* 0x000fe40007810000 */
[----:B------:R-:W-:Y:S02]  /*7d30*/  ISETP.GT.AND P5, PT, R0, 0x28, PT ;  /* 0x000000280000780c */ /* 0x000fe40003fa4270 */
[----:B------:R-:W-:Y:S02]  /*7d40*/  FMNMX.FTZ R3, R164, R3, !PT ;  /* 0x00000003a4037209 */ /* 0x000fe40007810000 */
[----:B------:R-:W-:Y:S01]  /*7d50*/  FSEL R220, R26, -INF , P5 ;  /* 0xff8000001adc7808 */ /* 0x000fe20002800000 */
[----:B------:R-:W-:Y:S01]  /*7d60*/  IMAD.MOV.U32 R26, RZ, RZ, R45 ;  /* 0x000000ffff1a7224 */ /* 0x000fe200078e002d */
[----:B------:R-:W-:Y:S02]  /*7d70*/  FMNMX.FTZ R3, R210, R3, !PT ;  /* 0x00000003d2037209 */ /* 0x000fe40007810000 */
[C---:B------:R-:W-:Y:S02]  /*7d80*/  ISETP.GT.AND P0, PT, R0.reuse, 0x29, PT ;  /* 0x000000290000780c */ /* 0x040fe40003f04270 */
[----:B------:R-:W-:Y:S02]  /*7d90*/  FMNMX.FTZ R3, R209, R3, !PT ;  /* 0x00000003d1037209 */ /* 0x000fe40007810000 */
[----:B------:R-:W-:Y:S02]  /*7da0*/  FSEL R221, R27, -INF , P0 ;  /* 0xff8000001bdd7808 */ /* 0x000fe40000000000 */
[----:B------:R-:W-:Y:S02]  /*7db0*/  FMNMX.FTZ R3, R211, R3, !PT ;  /* 0x00000003d3037209 */ /* 0x000fe40007810000 */
[----:B------:R-:W-:Y:S02]  /*7dc0*/  ISETP.GT.AND P5, PT, R0, 0x30, PT ;  /* 0x000000300000780c */ /* 0x000fe40003fa4270 */
[----:B------:R-:W-:Y:S02]  /*7dd0*/  FMNMX.FTZ R3, R212, R3, !PT ;  /* 0x00000003d4037209 */ /* 0x000fe40007810000 */
[----:B------:R-:W-:Y:S02]  /*7de0*/  ISETP.GT.AND P0, PT, R0, 0x31, PT ;  /* 0x000000310000780c */ /* 0x000fe40003f04270 */
[----:B------:R-:W-:Y:S02]  /*7df0*/  FMNMX.FTZ R3, R219, R3, !PT ;  /* 0x00000003db037209 */ /* 0x000fe40007810000 */
[----:B------:R-:W-:Y:S01]  /*7e00*/  FSEL R10, R30, -INF , P5 ;  /* 0xff8000001e0a7808 */ /* 0x000fe20002800000 */
[----:B------:R-:W-:Y:S01]  /*7e10*/  IMAD.MOV.U32 R30, RZ, RZ, R41 ;  /* 0x000000ffff1e7224 */ /* 0x000fe200078e0029 */
[----:B------:R-:W-:Y:S02]  /*7e20*/  FMNMX.FTZ R3, R217, R3, !PT ;  /* 0x00000003d9037209 */ /* 0x000fe40007810000 */
[----:B------:R-:W-:Y:S02]  /*7e30*/  FSEL R13, R31, -INF , P0 ;  /* 0xff8000001f0d7808 */ /* 0x000fe40000000000 */
[----:B------:R-:W-:Y:S02]  /*7e40*/  FMNMX.FTZ R3, R220, R3, !PT ;  /* 0x00000003dc037209 */ /* 0x000fe40007810000 */
[----:B------:R-:W-:Y:S02]  /*7e50*/  ISETP.GT.AND P5, PT, R0, 0x38, PT ;  /* 0x000000380000780c */ /* 0x000fe40003fa4270 */
        /* <DEDUP_REMOVED lines=9> */
[----:B------:R-:W-:Y:S02]  /*7ef0*/  ISETP.GT.AND P6, PT, R0, 0x41, PT ;  /* 0x000000410000780c */ /* 0x000fe40003fc4270 */
[----:B------:R-:W-:Y:S02]  /*7f00*/  FSEL R16, R38, -INF , P0 ;  /* 0xff80000026107808 */ /* 0x000fe40000000000 */
[----:B------:R-:W-:Y:S02]  /*7f10*/  FMNMX.FTZ R3, R7, R3, !PT ;  /* 0x0000000307037209 */ /* 0x000fe40007810000 */
[----:B------:R-:W-:Y:S02]  /*7f20*/  FSEL R39, R39, -INF , P6 ;  /* 0xff80000027277808 */ /* 0x000fe40003000000 */
[----:B------:R-:W-:Y:S02]  /*7f30*/  ISETP.GT.AND P0, PT, R0, 0x49, PT ;  /* 0x000000490000780c */ /* 0x000fe40003f04270 */
[----:B------:R-:W-:Y:S02]  /*7f40*/  FMNMX.FTZ R3, R16, R3, !PT ;  /* 0x0000000310037209 */ /* 0x000fe40007810000 */
[----:B------:R-:W-:Y:S02]  /*7f50*/  ISETP.GT.AND P5, PT, R0, 0x48, PT ;  /* 0x000000480000780c */ /* 0x000fe40003fa4270 */
[----:B------:R-:W-:Y:S02]  /*7f60*/  FSEL R43, R43, -INF , P0 ;  /* 0xff8000002b2b7808 */ /* 0x000fe40000000000 */
[----:B------:R-:W-:Y:S02]  /*7f70*/  FSEL R42, R42, -INF , P5 ;  /* 0xff8000002a2a7808 */ /* 0x000fe40002800000 */
[C---:B------:R-:W-:Y:S02]  /*7f80*/  ISETP.GT.AND P0, PT, R0.reuse, 0x50, PT ;  /* 0x000000500000780c */ /* 0x040fe40003f04270 */
[----:B------:R-:W-:Y:S02]  /*7f90*/  FMNMX.FTZ R3, R39, R3, !PT ;  /* 0x0000000327037209 */ /* 0x000fe40007810000 */
[----:B------:R-:W-:Y:S02]  /*7fa0*/  ISETP.GT.AND P6, PT, R0, 0x51, PT ;  /* 0x000000510000780c */ /* 0x000fe40003fc4270 */
[----:B------:R-:W-:Y:S02]  /*7fb0*/  FSEL R46, R46, -INF , P0 ;  /* 0xff8000002e2e7808 */ /* 0x000fe40000000000 */
[C---:B------:R-:W-:Y:S02]  /*7fc0*/  ISETP.GT.AND P5, PT, R0.reuse, 0x58, PT ;  /* 0x000000580000780c */ /* 0x040fe40003fa4270 */
[----:B------:R-:W-:Y:S02]  /*7fd0*/  ISETP.GT.AND P0, PT, R0, 0x59, PT ;  /* 0x000000590000780c */ /* 0x000fe40003f04270 */
[----:B------:R-:W-:Y:S02]  /*7fe0*/  FMNMX.FTZ R0, R42, R3, !PT ;  /* 0x000000032a007209 */ /* 0x000fe40007810000 */
[----:B------:R-:W-:Y:S02]  /*7ff0*/  FSEL R47, R47, -INF , P6 ;  /* 0xff8000002f2f7808 */ /* 0x000fe40003000000 */
[----:B------:R-:W-:Y:S02]  /*8000*/  FMNMX.FTZ R0, R43, R0, !PT ;  /* 0x000000002b007209 */ /* 0x000fe40007810000 */
[----:B------:R-:W-:Y:S02]  /*8010*/  FSEL R50, R50, -INF , P5 ;  /* 0xff80000032327808 */ /* 0x000fe40002800000 */
[----:B------:R-:W-:Y:S02]  /*8020*/  FMNMX.FTZ R0, R46, R0, !PT ;  /* 0x000000002e007209 */ /* 0x000fe40007810000 */
[----:B------:R-:W-:Y:S01]  /*8030*/  FSEL R142, R51, -INF , P0 ;  /* 0xff800000338e7808 */ /* 0x000fe20000000000 */
[----:B------:R-:W-:Y:S01]  /*8040*/  IMAD.MOV.U32 R51, RZ, RZ, R16 ;  /* 0x000000ffff337224 */ /* 0x000fe200078e0010 */
[----:B------:R-:W-:Y:S02]  /*8050*/  FMNMX.FTZ R0, R47, R0, !PT ;  /* 0x000000002f007209 */ /* 0x000fe40007810000 */
[----:B-1----:R-:W-:Y:S02]  /*8060*/  FMNMX.FTZ R141, R2, R141, !PT ;  /* 0x0000008d028d7209 */ /* 0x002fe40007810000 */
[----:B------:R-:W-:Y:S02]  /*8070*/  FMNMX.FTZ R0, R50, R0, !PT ;  /* 0x0000000032007209 */ /* 0x000fe40007810000 */
[C---:B------:R-:W-:Y:S02]  /*8080*/  FSETP.NEU.FTZ.AND P0, PT, R141.reuse, -INF , PT ;  /* 0xff8000008d00780b */ /* 0x040fe40003f1d000 */
[----:B------:R-:W-:Y:S02]  /*8090*/  FMNMX.FTZ R0, R142, R0, !PT ;  /* 0x000000008e007209 */ /* 0x000fe40007810000 */
[----:B------:R-:W-:Y:S02]  /*80a0*/  FSEL R3, R141, RZ, P0 ;  /* 0x000000ff8d037208 */ /* 0x000fe40000000000 */
[----:B------:R-:W-:Y:S01]  /*80b0*/  MOV R15, R8 ;  /* 0x00000008000f7202 */ /* 0x000fe20000000f00 */
[----:B------:R-:W1:Y:S01]  /*80c0*/  SHFL.BFLY PT, R2, R0, 0x2, 0x1f ;  /* 0x0c401f0000027f89 */ /* 0x000e6200000e0000 */
[----:B------:R-:W-:Y:S02]  /*80d0*/  MOV R18, R33 ;  /* 0x0000002100127202 */ /* 0x000fe40000000f00 */
[----:B------:R-:W-:Y:S02]  /*80e0*/  MOV R22, R17 ;  /* 0x0000001100167202 */ /* 0x000fe40000000f00 */
[----:B------:R-:W-:Y:S02]  /*80f0*/  MOV R23, R48 ;  /* 0x0000003000177202 */ /* 0x000fe40000000f00 */
[----:B------:R-:W-:Y:S02]  /*8100*/  MOV R27, R44 ;  /* 0x0000002c001b7202 */ /* 0x000fe40000000f00 */
[----:B------:R-:W-:Y:S02]  /*8110*/  MOV R31, R40 ;  /* 0x00000028001f7202 */ /* 0x000fe40000000f00 */
[----:B------:R-:W-:Y:S02]  /*8120*/  MOV R38, R36 ;  /* 0x0000002400267202 */ /* 0x000fe40000000f00 */
[----:B-1----:R-:W-:Y:S01]  /*8130*/  FMNMX.FTZ R0, R0, R2, !PT ;  /* 0x0000000200007209 */ /* 0x002fe20007810000 */
[----:B------:R-:W-:Y:S02]  /*8140*/  FADD.FTZ R2, -R3, R143 ;  /* 0x0000008f03027221 */ /* 0x000fe40000010100 */
[----:B------:R-:W-:Y:S02]  /*8150*/  FMUL.FTZ R143, R141, c[0x0][0x2d0] ;  /* 0x0000b4008d8f7a20 */ /* 0x000fe40000410000 */
[----:B------:R-:W1:Y:S03]  /*8160*/  SHFL.BFLY PT, R3, R0, 0x1, 0x1f ;  /* 0x0c201f0000037f89 */ /* 0x000e6600000e0000 */
[----:B------:R-:W-:Y:S05]  /*8170*/  FSEL R143, R143, RZ, P0 ;  /* 0x000000ff8f8f7208 */ /* 0x000fea0000000000 */
[----:B------:R-:W-:Y:S04]  /*8180*/  FFMA.FTZ R4, R4, c[0x0][0x2d0], -R143 ;  /* 0x0000b40004047a23 */ /* 0x000fe8000001088f */
[----:B------:R-:W-:Y:S01]  /*8190*/  MUFU.EX2 R145, R4 ;  /* 0x0000000400917308 */ /* 0x000fe20000000800 */
[----:B-1----:R-:W-:Y:S01]  /*81a0*/  FMNMX.FTZ R140, R0, R3, !PT ;  /* 0x00000003008c7209 */ /* 0x002fe20007810000 */
[----:B------:R-:W-:Y:S03]  /*81b0*/  FMUL.FTZ R0, R2, c[0x0][0x2d0] ;  /* 0x0000b40002007a20 */ /* 0x000fe60000410000 */
[C---:B------:R-:W-:Y:S05]  /*81c0*/  FSETP.NEU.FTZ.AND P0, PT, R140.reuse, -INF , PT ;  /* 0xff8000008c00780b */ /* 0x040fea0003f1d000 */
[----:B------:R1:W2:Y:S01]  /*81d0*/  MUFU.EX2 R2, R0 ;  /* 0x0000000000027308 */ /* 0x0002a20000000800 */
[----:B------:R-:W-:Y:S05]  /*81e0*/  FSEL R3, R140, RZ, P0 ;  /* 0x000000ff8c037208 */ /* 0x000fea0000000000 */
[----:B-1----:R-:W-:Y:S02]  /*81f0*/  FADD.FTZ R0, -R3, R144 ;  /* 0x0000009003007221 */ /* 0x002fe40000010100 */
[----:B--2---:R-:W-:Y:S02]  /*8200*/  FMUL.FTZ R8, R2, R152 ;  /* 0x0000009802087220 */ /* 0x004fe40000410000 */
[----:B------:R-:W-:Y:S01]  /*8210*/  FMUL.FTZ R0, R0, c[0x0][0x2d0] ;  /* 0x0000b40000007a20 */ /* 0x000fe20000410000 */
[----:B------:R-:W2:Y:S01]  /*8220*/  LDL.LU R152, [R1+0x10] ;  /* 0x0000100001987983 */ /* 0x000ea20000300800 */
[C---:B------:R-:W-:Y:S01]  /*8230*/  FMUL.FTZ R4, R2.reuse, R148 ;  /* 0x0000009402047220 */ /* 0x040fe20000410000 */
[----:B------:R-:W-:Y:S01]  /*8240*/  MOV R148, R13 ;  /* 0x0000000d00947202 */ /* 0x000fe20000000f00 */
[C---:B------:R-:W-:Y:S02]  /*8250*/  FMUL.FTZ R13, R2.reuse, R101 ;  /* 0x00000065020d7220 */ /* 0x040fe40000410000 */
[----:B------:R-:W1:Y:S01]  /*8260*/  MUFU.EX2 R0, R0 ;  /* 0x0000000000007308 */ /* 0x000e620000000800 */
[C---:B------:R-:W-:Y:S02]  /*8270*/  FMUL.FTZ R9, R2.reuse, R153 ;  /* 0x0000009902097220 */ /* 0x040fe40000410000 */
[----:B------:R-:W-:Y:S02]  /*8280*/  IMAD.MOV.U32 R153, RZ, RZ, R12 ;  /* 0x000000ffff997224 */ /* 0x000fe400078e000c */
[C---:B------:R-:W-:Y:S02]  /*8290*/  FMUL.FTZ R12, R2.reuse, R100 ;  /* 0x00000064020c7220 */ /* 0x040fe40000410000 */
[----:B------:R-:W-:Y:S01]  /*82a0*/  FMUL.FTZ R25, R2, R113 ;  /* 0x0000007102197220 */ /* 0x000fe20000410000 */
[----:B------:R-:W-:Y:S01]  /*82b0*/  MOV R113, R18 ;  /* 0x0000001200717202 */ /* 0x000fe20000000f00 */
[----:B------:R-:W3:Y:S01]  /*82c0*/  LDL.64 R100, [R1+0x30] ;  /* 0x0000300001647983 */ /* 0x000ee20000100a00 */
[----:B------:R-:W-:Y:S01]  /*82d0*/  FMUL.FTZ R3, R140, c[0x0][0x2d0] ;  /* 0x0000b4008c037a20 */ /* 0x000fe20000410000 */
[----:B------:R-:W-:Y:S01]  /*82e0*/  ISETP.GT.AND P6, PT, R218, R153, PT ;  /* 0x00000099da00720c */ /* 0x000fe20003fc4270 */
[C---:B------:R-:W-:Y:S01]  /*82f0*/  FMUL.FTZ R5, R2.reuse, R149 ;  /* 0x0000009502057220 */ /* 0x040fe20000410000 */
[----:B------:R-:W-:Y:S01]  /*8300*/  MOV R149, R28 ;  /* 0x0000001c00957202 */ /* 0x000fe20000000f00 */
[----:B------:R-:W-:Y:S01]  /*8310*/  FMUL.FTZ R28, R2, R116 ;  /* 0x00000074021c7220 */ /* 0x000fe20000410000 */
[----:B------:R-:W-:Y:S01]  /*8320*/  FSEL R3, R3, RZ, P0 ;  /* 0x000000ff03037208 */ /* 0x000fe20000000000 */
[----:B------:R-:W-:Y:S02]  /*8330*/  IMAD.MOV.U32 R116, RZ, RZ, R19 ;  /* 0x000000ffff747224 */ /* 0x000fe400078e0013 */
[----:B------:R-:W-:Y:S02]  /*8340*/  IMAD.MOV.U32 R153, RZ, RZ, R43 ;  /* 0x000000ffff997224 */ /* 0x000fe400078e002b */
[----:B------:R-:W-:Y:S02]  /*8350*/  FFMA.FTZ R6, R6, c[0x0][0x2d0], -R3 ;  /* 0x0000b40006067a23 */ /* 0x000fe40000010803 */
[----:B------:R-:W-:Y:S02]  /*8360*/  FMUL.FTZ R16, R2, R104 ;  /* 0x0000006802107220 */ /* 0x000fe40000410000 */
[C---:B-1----:R-:W-:Y:S01]  /*8370*/  FMUL.FTZ R18, R0.reuse, R106 ;  /* 0x0000006a00127220 */ /* 0x042fe20000410000 */
[----:B------:R1:W2:Y:S01]  /*8380*/  MUFU.EX2 R144, R6 ;  /* 0x0000000600907308 */ /* 0x0002a20000000800 */
[----:B------:R-:W3:Y:S01]  /*8390*/  LDL R106, [R1+0x28] ;  /* 0x00002800016a7983 */ /* 0x000ee20000100800 */
[----:B------:R-:W-:Y:S01]  /*83a0*/  FMUL.FTZ R19, R0, R107 ;  /* 0x0000006b00137220 */ /* 0x000fe20000410000 */
[----:B------:R-:W-:Y:S01]  /*83b0*/  IADD3 R107, R218, -0x1, RZ ;  /* 0xffffffffda6b7810 */ /* 0x000fe20007ffe0ff */
[C---:B------:R-:W-:Y:S02]  /*83c0*/  FMUL.FTZ R17, R2.reuse, R105 ;  /* 0x0000006902117220 */ /* 0x040fe40000410000 */
[----:B------:R-:W-:Y:S02]  /*83d0*/  IMAD.MOV.U32 R105, RZ, RZ, R14 ;  /* 0x000000ffff697224 */ /* 0x000fe400078e000e */
[C---:B------:R-:W-:Y:S01]  /*83e0*/  FMUL.FTZ R20, R2.reuse, R108 ;  /* 0x0000006c02147220 */ /* 0x040fe20000410000 */
[----:B------:R-:W-:Y:S01]  /*83f0*/  MOV R108, R149 ;  /* 0x00000095006c7202 */ /* 0x000fe20000000f00 */
[C---:B------:R-:W-:Y:S01]  /*8400*/  FMUL.FTZ R21, R2.reuse, R109 ;  /* 0x0000006d02157220 */ /* 0x040fe20000410000 */
[----:B------:R-:W-:Y:S01]  /*8410*/  MOV R109, R15 ;  /* 0x0000000f006d7202 */ /* 0x000fe20000000f00 */
[C---:B------:R-:W-:Y:S02]  /*8420*/  FMUL.FTZ R24, R2.reuse, R112 ;  /* 0x0000007002187220 */ /* 0x040fe40000410000 */
[C---:B------:R-:W-:Y:S01]  /*8430*/  FMUL.FTZ R32, R2.reuse, R120 ;  /* 0x0000007802207220 */ /* 0x040fe20000410000 */
[----:B------:R-:W-:Y:S01]  /*8440*/  MOV R120, R42 ;  /* 0x0000002a00787202 */ /* 0x000fe20000000f00 */
[C---:B------:R-:W-:Y:S02]  /*8450*/  FMUL.FTZ R33, R2.reuse, R121 ;  /* 0x0000007902217220 */ /* 0x040fe40000410000 */
[C---:B------:R-:W-:Y:S01]  /*8460*/  FMUL.FTZ R36, R2.reuse, R124 ;  /* 0x0000007c02247220 */ /* 0x040fe20000410000 */
[----:B------:R-:W-:Y:S01]  /*8470*/  MOV R124, R23 ;  /* 0x00000017007c7202 */ /* 0x000fe20000000f00 */
[C---:B------:R-:W-:Y:S02]  /*8480*/  FMUL.FTZ R37, R2.reuse, R125 ;  /* 0x0000007d02257220 */ /* 0x040fe40000410000 */
[C---:B------:R-:W-:Y:S02]  /*8490*/  FMUL.FTZ R40, R2.reuse, R128 ;  /* 0x0000008002287220 */ /* 0x040fe40000410000 */
[----:B-1----:R-:W-:Y:S02]  /*84a0*/  IMAD.MOV.U32 R6, RZ, RZ, R29 ;  /* 0x000000ffff067224 */ /* 0x002fe400078e001d */
[C---:B------:R-:W-:Y:S02]  /*84b0*/  FMUL.FTZ R29, R2.reuse, R117 ;  /* 0x00000075021d7220 */ /* 0x040fe40000410000 */
[C---:B------:R-:W-:Y:S01]  /*84c0*/  FMUL.FTZ R41, R2.reuse, R129 ;  /* 0x0000008102297220 */ /* 0x040fe20000410000 */
[----:B------:R-:W-:Y:S01]  /*84d0*/  MOV R129, R27 ;  /* 0x0000001b00817202 */ /* 0x000fe20000000f00 */
[C---:B------:R-:W-:Y:S02]  /*84e0*/  FMUL.FTZ R44, R2.reuse, R132 ;  /* 0x00000084022c7220 */ /* 0x040fe40000410000 */
[C---:B------:R-:W-:Y:S01]  /*84f0*/  FMUL.FTZ R45, R2.reuse, R133 ;  /* 0x00000085022d7220 */ /* 0x040fe20000410000 */
[----:B------:R-:W-:Y:S01]  /*8500*/  MOV R133, R10 ;  /* 0x0000000a00857202 */ /* 0x000fe20000000f00 */
[C---:B------:R-:W-:Y:S01]  /*8510*/  FMUL.FTZ R48, R2.reuse, R136 ;  /* 0x0000008802307220 */ /* 0x040fe20000410000 */
[----:B------:R-:W-:Y:S01]  /*8520*/  MOV R136, R31 ;  /* 0x0000001f00887202 */ /* 0x000fe20000000f00 */
        /* <DEDUP_REMOVED lines=25> */
[C---:B------:R-:W-:Y:S01]  /*86c0*/  FMUL.FTZ R10, R0.reuse, R154 ;  /* 0x0000009a000a7220 */ /* 0x040fe20000410000 */
[----:B------:R-:W-:Y:S01]  /*86d0*/  MOV R154, R148 ;  /* 0x00000094009a7202 */ /* 0x000fe20000000f00 */
[----:B------:R-:W-:Y:S01]  /*86e0*/  IMAD.MOV.U32 R121, RZ, RZ, R11 ;  /* 0x000000ffff797224 */ /* 0x000fe200078e000b */
[----:B------:R-:W-:Y:S01]  /*86f0*/  MOV R148, R50 ;  /* 0x0000003200947202 */ /* 0x000fe20000000f00 */
[----:B------:R-:W-:Y:S02]  /*8700*/  IMAD.MOV.U32 R149, RZ, RZ, R47 ;  /* 0x000000ffff957224 */ /* 0x000fe400078e002f */
[----:B------:R-:W-:Y:S02]  /*8710*/  IMAD.MOV.U32 R117, RZ, RZ, R39 ;  /* 0x000000ffff757224 */ /* 0x000fe400078e0027 */
        /* <DEDUP_REMOVED lines=38> */
[----:B------:R-:W-:Y:S02]  /*8980*/  FFMA.FTZ R208, R2, R208, R145 ;  /* 0x000000d002d07223 */ /* 0x000fe40000010091 */
[----:B------:R-:W-:Y:S02]  /*8990*/  IMAD.MOV.U32 R2, RZ, RZ, R7 ;  /* 0x000000ffff027224 */ /* 0x000fe400078e0007 */
[C---:B------:R-:W-:Y:S01]  /*89a0*/  FMUL.FTZ R7, R0.reuse, R151 ;  /* 0x0000009700077220 */ /* 0x040fe20000410000 */
[----:B------:R-:W-:Y:S01]  /*89b0*/  MOV R151, R38 ;  /* 0x0000002600977202 */ /* 0x000fe20000000f00 */
[C---:B------:R-:W-:Y:S02]  /*89c0*/  FMUL.FTZ R38, R0.reuse, R126 ;  /* 0x0000007e00267220 */ /* 0x040fe40000410000 */
[----:B------:R-:W-:Y:S02]  /*89d0*/  IMAD.MOV.U32 R128, RZ, RZ, R6 ;  /* 0x000000ffff807224 */ /* 0x000fe400078e0006 */
[C---:B------:R-:W-:Y:S02]  /*89e0*/  FMUL.FTZ R6, R0.reuse, R150 ;  /* 0x0000009600067220 */ /* 0x040fe40000410000 */
[----:B------:R-:W-:Y:S02]  /*89f0*/  IMAD.MOV.U32 R150, RZ, RZ, R51 ;  /* 0x000000ffff967224 */ /* 0x000fe400078e0033 */
[C---:B------:R-:W-:Y:S02]  /*8a00*/  FMUL.FTZ R51, R0.reuse, R139 ;  /* 0x0000008b00337220 */ /* 0x040fe40000410000 */
[----:B------:R-:W-:Y:S02]  /*8a10*/  IMAD.MOV.U32 R137, RZ, RZ, R35 ;  /* 0x000000ffff897224 */ /* 0x000fe400078e0023 */
[C---:B------:R-:W-:Y:S02]  /*8a20*/  FMUL.FTZ R35, R0.reuse, R123 ;  /* 0x0000007b00237220 */ /* 0x040fe40000410000 */
[----:B------:R-:W-:Y:S01]  /*8a30*/  IMAD.MOV.U32 R132, RZ, RZ, R30 ;  /* 0x000000ffff847224 */ /* 0x000fe200078e001e */
[----:B------:R-:W-:Y:S01]  /*8a40*/  MOV R138, R137 ;  /* 0x00000089008a7202 */ /* 0x000fe20000000f00 */
[C---:B------:R-:W-:Y:S01]  /*8a50*/  FMUL.FTZ R30, R0.reuse, R118 ;  /* 0x00000076001e7220 */ /* 0x040fe20000410000 */
[----:B------:R-:W-:Y:S01]  /*8a60*/  MOV R137, R121 ;  /* 0x0000007900897202 */ /* 0x000fe20000000f00 */
[----:B------:R-:W-:Y:S02]  /*8a70*/  IMAD.MOV.U32 R125, RZ, RZ, R26 ;  /* 0x000000ffff7d7224 */ /* 0x000fe400078e001a */
[C---:B------:R-:W-:Y:S02]  /*8a80*/  FMUL.FTZ R26, R0.reuse, R114 ;  /* 0x00000072001a7220 */ /* 0x040fe40000410000 */
[----:B------:R-:W-:Y:S01]  /*8a90*/  IMAD.MOV.U32 R112, RZ, RZ, R34 ;  /* 0x000000ffff707224 */ /* 0x000fe200078e0022 */
[----:B------:R-:W-:Y:S01]  /*8aa0*/  MOV R154, R125 ;  /* 0x0000007d009a7202 */ /* 0x000fe20000000f00 */
[C---:B------:R-:W-:Y:S02]  /*8ab0*/  FMUL.FTZ R34, R0.reuse, R122 ;  /* 0x0000007a00227220 */ /* 0x040fe40000410000 */
[C---:B------:R-:W-:Y:S04]  /*8ac0*/  @P6 IMAD.WIDE.U32 R102, R107.reuse, c[0x0][0x1e0], RZ ;  /* 0x000078006b666a25 */ /* 0x040fe800078e00ff */
[----:B------:R-:W-:Y:S02]  /*8ad0*/  IMAD.MOV.U32 R139, RZ, RZ, R116 ;  /* 0x000000ffff8b7224 */ /* 0x000fe400078e0074 */
[----:B------:R-:W-:Y:S02]  /*8ae0*/  IMAD.MOV.U32 R131, RZ, RZ, R151 ;  /* 0x000000ffff837224 */ /* 0x000fe400078e0097 */
[----:B------:R-:W-:Y:S02]  /*8af0*/  IMAD.MOV.U32 R151, RZ, RZ, R124 ;  /* 0x000000ffff977224 */ /* 0x000fe400078e007c */
[----:B------:R-:W-:Y:S02]  /*8b00*/  IMAD.MOV.U32 R135, RZ, RZ, R136 ;  /* 0x000000ffff877224 */ /* 0x000fe400078e0088 */
[----:B------:R-:W-:Y:S02]  /*8b10*/  IMAD.MOV.U32 R136, RZ, RZ, R120 ;  /* 0x000000ffff887224 */ /* 0x000fe400078e0078 */
[C---:B--2---:R-:W-:Y:S01]  /*8b20*/  FFMA.FTZ R104, R0.reuse, R152, R144 ;  /* 0x0000009800687223 */ /* 0x044fe20000010090 */
[----:B------:R-:W-:Y:S01]  /*8b30*/  MOV R152, R46 ;  /* 0x0000002e00987202 */ /* 0x000fe20000000f00 */
[----:B------:R-:W-:Y:S01]  /*8b40*/  FMUL.FTZ R46, R0, R134 ;  /* 0x00000086002e7220 */ /* 0x000fe20000410000 */
[----:B------:R-:W-:Y:S02]  /*8b50*/  @P6 SHF.R.S32.HI R0, RZ, 0x1f, R107 ;  /* 0x0000001fff006819 */ /* 0x000fe4000001146b */
[----:B------:R-:W-:Y:S02]  /*8b60*/  MOV R134, R132 ;  /* 0x0000008400867202 */ /* 0x000fe40000000f00 */
[----:B------:R-:W-:Y:S01]  /*8b70*/  MOV R132, R117 ;  /* 0x0000007500847202 */ /* 0x000fe20000000f00 */
[----:B------:R-:W-:Y:S04]  /*8b80*/  @P6 IMAD R0, R0, c[0x0][0x1e0], RZ ;  /* 0x0000780000006a24 */ /* 0x000fe800078e02ff */
[----:B------:R-:W-:Y:S01]  /*8b90*/  @P6 IMAD R0, R107, c[0x0][0x1e4], R0 ;  /* 0x000079006b006a24 */ /* 0x000fe200078e0200 */
[----:B------:R-:W-:Y:S01]  /*8ba0*/  MOV R107, R155 ;  /* 0x0000009b006b7202 */ /* 0x000fe20000000f00 */
[----:B------:R-:W-:Y:S03]  /*8bb0*/  IMAD.MOV.U32 R155, RZ, RZ, R2 ;  /* 0x000000ffff9b7224 */ /* 0x000fe600078e0002 */
[----:B------:R-:W-:Y:S01]  /*8bc0*/  @P6 IADD3 R0, R103, R0, RZ ;  /* 0x0000000067006210 */ /* 0x000fe20007ffe0ff */
[----:B------:R-:W-:Y:S02]  /*8bd0*/  IMAD.MOV.U32 R126, RZ, RZ, R155 ;  /* 0x000000ffff7e7224 */ /* 0x000fe400078e009b */
[----:B------:R-:W-:Y:S02]  /*8be0*/  IMAD.MOV.U32 R155, RZ, RZ, R129 ;  /* 0x000000ffff9b7224 */ /* 0x000fe400078e0081 */
[----:B------:R-:W-:Y:S02]  /*8bf0*/  @P6 IMAD R0, R0, 0x60, RZ ;  /* 0x0000006000006824 */ /* 0x000fe400078e02ff */
[----:B------:R-:W-:Y:S02]  /*8c00*/  IMAD.MOV.U32 R129, RZ, RZ, R105 ;  /* 0x000000ffff817224 */ /* 0x000fe400078e0069 */
[----:B---3--:R-:W-:Y:S01]  /*8c10*/  @P6 IMAD.MOV.U32 R101, RZ, RZ, R106 ;  /* 0x000000ffff656224 */ /* 0x008fe200078e006a */
[----:B------:R-:W-:Y:S01]  /*8c20*/  MOV R106, R133 ;  /* 0x00000085006a7202 */ /* 0x000fe20000000f00 */
[----:B------:R-:W-:Y:S01]  /*8c30*/  IMAD.MOV.U32 R133, RZ, RZ, R128 ;  /* 0x000000ffff857224 */ /* 0x000fe200078e0080 */
[----:B------:R-:W-:Y:S01]  /*8c40*/  MOV R128, R108 ;  /* 0x0000006c00807202 */ /* 0x000fe20000000f00 */
[----:B------:R-:W-:Y:S01]  /*8c50*/  @P6 IMAD.WIDE.U32 R100, R102, 0x60, R100 ;  /* 0x0000006066646825 */ /* 0x000fe200078e0064 */
[----:B------:R-:W-:Y:S03]  /*8c60*/  MOV R127, R106 ;  /* 0x0000006a007f7202 */ /* 0x000fe60000000f00 */
[----:B------:R-:W-:Y:S02]  /*8c70*/  @P6 IMAD.IADD R0, R101, 0x1, R0 ;  /* 0x0000000165006824 */ /* 0x000fe400078e0200 */
[--C-:B------:R-:W-:Y:S01]  /*8c80*/  FFMA.FTZ R108, R166, c[0x0][0x2d0], -R143.reuse ;  /* 0x0000b400a66c7a23 */ /* 0x100fe2000001088f */
[----:B------:R-:W-:Y:S02]  /*8c90*/  MOV R166, R109 ;  /* 0x0000006d00a67202 */ /* 0x000fe40000000f00 */
[C---:B------:R-:W-:Y:S02]  /*8ca0*/  @P6 SHF.L.U64.HI R2, R100.reuse, 0x1, R0 ;  /* 0x0000000164026819 */ /* 0x040fe40000010200 */
[----:B------:R-:W-:Y:S01]  /*8cb0*/  @P6 SHF.L.U32 R0, R100, 0x1, RZ ;  /* 0x0000000164006819 */ /* 0x000fe200000006ff */
[----:B------:R-:W-:Y:S03]  /*8cc0*/  MUFU.EX2 R108, R108 ;  /* 0x0000006c006c7308 */ /* 0x000fe60000000800 */
[C---:B------:R-:W-:Y:S02]  /*8cd0*/  @P6 IADD3 R100, P0, R0.reuse, c[0x0][0x1c8], RZ ;  /* 0x0000720000646a10 */ /* 0x040fe40007f1e0ff */
[----:B------:R-:W-:Y:S02]  /*8ce0*/  @P6 IADD3 R102, P5, R0, 0x80, RZ ;  /* 0x0000008000666810 */ /* 0x000fe40007fbe0ff */
[----:B------:R-:W-:Y:S02]  /*8cf0*/  @P6 IADD3.X R101, R2, c[0x0][0x1cc], RZ, P0, !PT ;  /* 0x0000730002656a10 */ /* 0x000fe400007fe4ff */
[----:B------:R-:W-:Y:S03]  /*8d00*/  @P6 IADD3 R102, P0, R102, c[0x0][0x1c8], RZ ;  /* 0x0000720066666a10 */ /* 0x000fe60007f1e0ff */
[----:B------:R1:W-:Y:S01]  /*8d10*/  @P6 LDGSTS.E.BYPASS.LTC128B.128 [R107+0xc100], [R100.64], !P4 ;  /* 0x0c100000646b6fae */ /* 0x0003e2000e101d46 */
[--C-:B------:R-:W-:Y:S02]  /*8d20*/  @P6 IADD3.X R103, RZ, c[0x0][0x1cc], R2.reuse, P0, P5 ;  /* 0x00007300ff676a10 */ /* 0x100fe400007ea402 */
[----:B------:R-:W-:Y:S05]  /*8d30*/  @P6 IADD3 R0, P5, R0, 0x100, RZ ;  /* 0x0000010000006810 */ /* 0x000fea0007fbe0ff */
[----:B------:R2:W-:Y:S02]  /*8d40*/  @P6 LDGSTS.E.BYPASS.LTC128B.128 [R107+0xf100], [R102.64], !P3 ;  /* 0x0f100000666b6fae */ /* 0x0005e4000d901d46 */
[----:B--2---:R-:W-:Y:S01]  /*8d50*/  @P6 IADD3 R102, P0, R0, c[0x0][0x1c8], RZ ;  /* 0x0000720000666a10 */ /* 0x004fe20007f1e0ff */
[----:B------:R-:W-:Y:S01]  /*8d60*/  FFMA.FTZ R0, R165, c[0x0][0x2d0], -R143 ;  /* 0x0000b400a5007a23 */ /* 0x000fe2000001088f */
[----:B------:R-:W-:Y:S02]  /*8d70*/  MOV R165, R113 ;  /* 0x0000007100a57202 */ /* 0x000fe40000000f00 */
[----:B------:R-:W-:Y:S01]  /*8d80*/  @P6 IADD3.X R103, RZ, c[0x0][0x1cc], R2, P0, P5 ;  /* 0x00007300ff676a10 */ /* 0x000fe200007ea402 */
[----:B------:R-:W-:Y:S02]  /*8d90*/  FFMA.FTZ R2, R146, c[0x0][0x2d0], -R3 ;  /* 0x0000b40092027a23 */ /* 0x000fe40000010803 */
[----:B------:R-:W-:Y:S01]  /*8da0*/  MUFU.EX2 R0, R0 ;  /* 0x0000000000007308 */ /* 0x000fe20000000800 */
[----:B------:R-:W-:Y:S01]  /*8db0*/  IMAD.MOV.U32 R146, RZ, RZ, R112 ;  /* 0x000000ffff927224 */ /* 0x000fe200078e0070 */
[----:B------:R2:W-:Y:S08]  /*8dc0*/  @P6 LDGSTS.E.BYPASS.LTC128B.128 [R107+0x12100], [R102.64], !P2 ;  /* 0x12100000666b6fae */ /* 0x0005f0000d101d46 */
[----:B------:R-:W3:Y:S01]  /*8dd0*/  MUFU.EX2 R2, R2 ;  /* 0x0000000200027308 */ /* 0x000ee20000000800 */
[----:B--2---:R-:W-:Y:S01]  /*8de0*/  @P6 IMAD.MOV.U32 R102, RZ, RZ, c[0x0][0x1e0] ;  /* 0x00007800ff666624 */ /* 0x004fe200078e00ff */
[----:B------:R-:W-:Y:S04]  /*8df0*/  @P6 MOV R103, 0x6 ;  /* 0x0000000600676802 */ /* 0x000fe80000000f00 */
[C---:B------:R-:W-:Y:S01]  /*8e00*/  @P6 SHF.L.U64.HI R103, R102.reuse, R103, c[0x0][0x1e4] ;  /* 0x0000790066676619 */ /* 0x040fe20000010267 */
[----:B------:R-:W-:Y:S02]  /*8e10*/  @P6 IMAD.SHL.U32 R102, R102, 0x40, RZ ;  /* 0x0000004066666824 */ /* 0x000fe400078e00ff */
[----:B---3--:R-:W-:Y:S03]  /*8e20*/  FADD.FTZ R118, R2, R104 ;  /* 0x0000006802767221 */ /* 0x008fe60000010000 */
[----:B-1----:R-:W-:Y:S04]  /*8e30*/  @P6 IADD3 R100, P0, R100, R102, RZ ;  /* 0x0000006664646210 */ /* 0x002fe80007f1e0ff */
[C---:B------:R-:W-:Y:S02]  /*8e40*/  @P6 IADD3.X R101, R103.reuse, R101, RZ, P0, !PT ;  /* 0x0000006567656210 */ /* 0x040fe400007fe4ff */
[----:B------:R-:W-:Y:S03]  /*8e50*/  @P6 IADD3 R102, P0, R102, R100, RZ ;  /* 0x0000006466666210 */ /* 0x000fe60007f1e0ff */
[----:B------:R1:W-:Y:S02]  /*8e60*/  @P6 LDGSTS.E.BYPASS.LTC128B.128 [R107+0xd100], [R100.64], !P4 ;  /* 0x0d100000646b6fae */ /* 0x0003e4000e101d46 */
[----:B------:R-:W-:Y:S06]  /*8e70*/  @P6 IMAD.X R103, R103, 0x1, R101, P0 ;  /* 0x0000000167676824 */ /* 0x000fec00000e0665 */
[----:B------:R1:W-:Y:S08]  /*8e80*/  @P6 LDGSTS.E.BYPASS.LTC128B.128 [R107+0x10100], [R100.64+0x80], !P3 ;  /* 0x10100080646b6fae */ /* 0x0003f0000d901d46 */
[----:B------:R1:W-:Y:S08]  /*8e90*/  @P6 LDGSTS.E.BYPASS.LTC128B.128 [R107+0x13100], [R100.64+0x100], !P2 ;  /* 0x13100100646b6fae */ /* 0x0003f0000d101d46 */
[----:B------:R2:W-:Y:S08]  /*8ea0*/  @P6 LDGSTS.E.BYPASS.LTC128B.128 [R107+0xe100], [R102.64], !P4 ;  /* 0x0e100000666b6fae */ /* 0x0005f0000e101d46 */
[----:B------:R2:W-:Y:S08]  /*8eb0*/  @P6 LDGSTS.E.BYPASS.LTC128B.128 [R107+0x11100], [R102.64+0x80], !P3 ;  /* 0x11100080666b6fae */ /* 0x0005f0000d901d46 */
[----:B------:R2:W-:Y:S01]  /*8ec0*/  @P6 LDGSTS.E.BYPASS.LTC128B.128 [R107+0x14100], [R102.64+0x100], !P2 ;  /* 0x14100100666b6fae */ /* 0x0005e2000d101d46 */
[--C-:B-1----:R-:W-:Y:S01]  /*8ed0*/  FFMA.FTZ R100, R167, c[0x0][0x2d0], -R143.reuse ;  /* 0x0000b400a7647a23 */ /* 0x102fe2000001088f */
[----:B------:R-:W-:Y:S01]  /*8ee0*/  F2FP.PACK_AB R101, R2, R144 ;  /* 0x000000900265723e */ /* 0x000fe200000000ff */
[----:B------:R-:W-:Y:S02]  /*8ef0*/  FFMA.FTZ R2, R214, c[0x0][0x2d0], -R143 ;  /* 0x0000b400d6027a23 */ /* 0x000fe4000001088f */
[----:B------:R1:W3:Y:S03]  /*8f00*/  MUFU.EX2 R111, R100 ;  /* 0x00000064006f7308 */ /* 0x0002e60000000800 */
[----:B------:R-:W0:Y:S01]  /*8f10*/  LDGDEPBAR ;  /* 0x00000000000079af */ /* 0x000e220000000000 */
[----:B------:R-:W-:Y:S01]  /*8f20*/  IMAD.MOV.U32 R167, RZ, RZ, R165 ;  /* 0x000000ffffa77224 */ /* 0x000fe200078e00a5 */
[----:B------:R-:W-:Y:S05]  /*8f30*/  MOV R165, R130 ;  /* 0x0000008200a57202 */ /* 0x000fea0000000f00 */
[----:B------:R5:W-:Y:S01]  /*8f40*/  MUFU.EX2 R116, R2 ;  /* 0x0000000200747308 */ /* 0x000be20000000800 */
[----:B--2---:R-:W2:Y:S01]  /*8f50*/  LDSM.16.MT88.4 R104, [R224] ;  /* 0x00000000e068783b */ /* 0x004ea20000004200 */
[--C-:B------:R-:W-:Y:S01]  /*8f60*/  FFMA.FTZ R102, R147, c[0x0][0x2d0], -R3.reuse ;  /* 0x0000b40093667a23 */ /* 0x100fe20000010803 */
[----:B------:R-:W-:Y:S01]  /*8f70*/  MOV R147, R139 ;  /* 0x0000008b00937202 */ /* 0x000fe20000000f00 */
[C---:B------:R-:W-:Y:S01]  /*8f80*/  FADD.FTZ R103, R0.reuse, R208 ;  /* 0x000000d000677221 */ /* 0x040fe20000010000 */
[----:B-1----:R-:W-:Y:S01]  /*8f90*/  F2FP.PACK_AB R100, R0, R145 ;  /* 0x000000910064723e */ /* 0x002fe200000000ff */
[----:B------:R-:W-:Y:S04]  /*8fa0*/  FFMA.FTZ R0, R164, c[0x0][0x2d0], -R3 ;  /* 0x0000b400a4007a23 */ /* 0x000fe80000010803 */
[----:B------:R3:W-:Y:S01]  /*8fb0*/  MUFU.EX2 R109, R102 ;  /* 0x00000066006d7308 */ /* 0x0007e20000000800 */
[----:B------:R-:W-:Y:S02]  /*8fc0*/  FADD.FTZ R112, R108, R103 ;  /* 0x000000676c707221 */ /* 0x000fe40000010000 */
[----:B------:R-:W-:Y:S02]  /*8fd0*/  IMAD.MOV.U32 R139, RZ, RZ, R131 ;  /* 0x000000ffff8b7224 */ /* 0x000fe400078e0083 */
[--C-:B-----5:R-:W-:Y:S05]  /*8fe0*/  FFMA.FTZ R2, R210, c[0x0][0x2d0], -R3.reuse ;  /* 0x0000b400d2027a23 */ /* 0x120fea0000010803 */
[----:B------:R-:W1:Y:S10]  /*8ff0*/  MUFU.EX2 R110, R0 ;  /* 0x00000000006e7308 */ /* 0x000e740000000800 */
[----:B------:R5:W-:Y:S01]  /*9000*/  MUFU.EX2 R113, R2 ;  /* 0x0000000200717308 */ /* 0x000be20000000800 */
[----:B---3--:R-:W-:Y:S01]  /*9010*/  F2FP.PACK_AB R102, R111, R108 ;  /* 0x0000006c6f66723e */ /* 0x008fe200000000ff */
[----:B------:R-:W-:Y:S08]  /*9020*/  FFMA.FTZ R108, R211, c[0x0][0x2d0], -R3 ;  /* 0x0000b400d36c7a23 */ /* 0x000ff00000010803 */
[----:B------:R-:W-:Y:S01]  /*9030*/  MUFU.EX2 R117, R108 ;  /* 0x0000006c00757308 */ /* 0x000fe20000000800 */
[----:B-1----:R-:W-:Y:S01]  /*9040*/  F2FP.PACK_AB R103, R110, R109 ;  /* 0x0000006d6e67723e */ /* 0x002fe200000000ff */
[----:B------:R-:W-:Y:S06]  /*9050*/  FFMA.FTZ R0, R213, c[0x0][0x2d0], -R143 ;  /* 0x0000b400d5007a23 */ /* 0x000fec000001088f */
[C---:B--2---:R-:W-:Y:S02]  /*9060*/  HMMA.16816.F32 R4, R100.reuse, R104, R4 ;  /* 0x000000686404723c */ /* 0x044fe40000001804 */
[----:B------:R-:W-:Y:S03]  /*9070*/  MUFU.EX2 R0, R0 ;  /* 0x0000000000007308 */ /* 0x000fe60000000800 */
[----:B-----5:R-:W-:Y:S03]  /*9080*/  FFMA.FTZ R2, R209, c[0x0][0x2d0], -R3 ;  /* 0x0000b400d1027a23 */ /* 0x020fe60000010803 */
[C---:B------:R-:W-:Y:S01]  /*9090*/  HMMA.16816.F32 R8, R100.reuse, R106, R8 ;  /* 0x0000006a6408723c */ /* 0x040fe20000001808 */
[----:B------:R-:W1:Y:S03]  /*90a0*/  LDSM.16.MT88.4 R104, [R228] ;  /* 0x00000000e468783b */ /* 0x000e660000004200 */
[----:B------:R2:W3:Y:S02]  /*90b0*/  MUFU.EX2 R115, R2 ;  /* 0x0000000200737308 */ /* 0x0004e40000000800 */
[--C-:B--2---:R-:W-:Y:S08]  /*90c0*/  FFMA.FTZ R2, R215, c[0x0][0x2d0], -R143.reuse ;  /* 0x0000b400d7027a23 */ /* 0x104ff0000001088f */
[----:B------:R2:W-:Y:S01]  /*90d0*/  MUFU.EX2 R114, R2 ;  /* 0x0000000200727308 */ /* 0x0005e20000000800 */
[C---:B-1----:R-:W-:Y:S08]  /*90e0*/  HMMA.16816.F32 R12, R100.reuse, R104, R12 ;  /* 0x00000068640c723c */ /* 0x042ff0000000180c */
[C---:B------:R-:W-:Y:S01]  /*90f0*/  HMMA.16816.F32 R16, R100.reuse, R106, R16 ;  /* 0x0000006a6410723c */ /* 0x040fe20000001810 */
[----:B------:R-:W1:Y:S03]  /*9100*/  LDSM.16.MT88.4 R104, [R227] ;  /* 0x00000000e368783b */ /* 0x000e660000004200 */
[----:B--2---:R-:W-:Y:S04]  /*9110*/  FFMA.FTZ R2, R216, c[0x0][0x2d0], -R143 ;  /* 0x0000b400d8027a23 */ /* 0x004fe8000001088f */
[----:B------:R2:W5:Y:S04]  /*9120*/  MUFU.EX2 R124, R2 ;  /* 0x00000002007c7308 */ /* 0x0005680000000800 */
[--C-:B--2---:R-:W-:Y:S06]  /*9130*/  FFMA.FTZ R2, R212, c[0x0][0x2d0], -R3.reuse ;  /* 0x0000b400d4027a23 */ /* 0x104fec0000010803 */
[----:B------:R2:W2:Y:S01]  /*9140*/  MUFU.EX2 R120, R2 ;  /* 0x0000000200787308 */ /* 0x0004a20000000800 */
[C---:B-1----:R-:W-:Y:S08]  /*9150*/  HMMA.16816.F32 R20, R100.reuse, R104, R20 ;  /* 0x000000686414723c */ /* 0x042ff00000001814 */
[C---:B------:R-:W-:Y:S01]  /*9160*/  HMMA.16816.F32 R24, R100.reuse, R106, R24 ;  /* 0x0000006a6418723c */ /* 0x040fe20000001818 */
[----:B------:R-:W1:Y:S03]  /*9170*/  LDSM.16.MT88.4 R104, [R249] ;  /* 0x00000000f968783b */ /* 0x000e660000004200 */
[----:B--2---:R-:W-:Y:S02]  /*9180*/  FADD.FTZ R2, R111, R112 ;  /* 0x000000706f027221 */ /* 0x004fe40000010000 */
[----:B------:R-:W-:Y:S02]  /*9190*/  FFMA.FTZ R112, R220, c[0x0][0x2d0], -R3 ;  /* 0x0000b400dc707a23 */ /* 0x000fe40000010803 */
[C---:B-1----:R-:W-:Y:S08]  /*91a0*/  HMMA.16816.F32 R28, R100.reuse, R104, R28 ;  /* 0x00000068641c723c */ /* 0x042ff0000000181c */
[C---:B------:R-:W-:Y:S01]  /*91b0*/  HMMA.16816.F32 R32, R100.reuse, R106, R32 ;  /* 0x0000006a6420723c */ /* 0x040fe20000001820 */
[----:B------:R-:W1:Y:S07]  /*91c0*/  LDSM.16.MT88.4 R104, [R224+0x3000] ;  /* 0x00300000e068783b */ /* 0x000e6e0000004200 */
        /* <DEDUP_REMOVED lines=22> */
[----:B------:R-:W-:Y:S01]  /*9330*/  HMMA.16816.F32 R96, R100, R106, R96 ;  /* 0x0000006a6460723c */ /* 0x000fe20000001860 */
[----:B------:R-:W1:Y:S06]  /*9340*/  LDSM.16.MT88.4 R104, [R224+0x800] ;  /* 0x00080000e068783b */ /* 0x000e6c0000004200 */
[----:B------:R-:W-:Y:S01]  /*9350*/  FADD.FTZ R100, R109, R118 ;  /* 0x000000766d647221 */ /* 0x000fe20000010000 */
[----:B---3--:R-:W-:Y:S01]  /*9360*/  F2FP.PACK_AB R101, R115, R113 ;  /* 0x000000717365723e */ /* 0x008fe200000000ff */
[----:B------:R-:W-:Y:S03]  /*9370*/  FADD.FTZ R118, R0, R2 ;  /* 0x0000000200767221 */ /* 0x000fe60000010000 */
[----:B------:R-:W-:Y:S01]  /*9380*/  FADD.FTZ R119, R110, R100 ;  /* 0x000000646e777221 */ /* 0x000fe20000010000 */
[----:B-----5:R-:W-:Y:S01]  /*9390*/  F2FP.PACK_AB R102, R124, R114 ;  /* 0x000000727c66723e */ /* 0x020fe200000000ff */
[----:B------:R-:W-:Y:S01]  /*93a0*/  LDSM.16.MT88.4 R108, [R228+0x1000] ;  /* 0x00100000e46c783b */ /* 0x000fe20000004200 */
[----:B------:R-:W-:Y:S01]  /*93b0*/  F2FP.PACK_AB R100, R116, R0 ;  /* 0x000000007464723e */ /* 0x000fe200000000ff */
[----:B------:R-:W-:Y:S01]  /*93c0*/  FFMA.FTZ R0, R222, c[0x0][0x2d0], -R143 ;  /* 0x0000b400de007a23 */ /* 0x000fe2000001088f */
[C---:B------:R-:W-:Y:S01]  /*93d0*/  F2FP.PACK_AB R103, R120.reuse, R117 ;  /* 0x000000757867723e */ /* 0x040fe200000000ff */
[----:B------:R-:W-:Y:S02]  /*93e0*/  FADD.FTZ R2, R113, R119 ;  /* 0x0000007771027221 */ /* 0x000fe40000010000 */
[----:B------:R2:W3:Y:S02]  /*93f0*/  MUFU.EX2 R121, R0 ;  /* 0x0000000000797308 */ /* 0x0004e40000000800 */
[----:B------:R-:W-:Y:S04]  /*9400*/  FADD.FTZ R2, R115, R2 ;  /* 0x0000000273027221 */ /* 0x000fe80000010000 */
[----:B------:R-:W-:Y:S04]  /*9410*/  FADD.FTZ R2, R117, R2 ;  /* 0x0000000275027221 */ /* 0x000fe80000010000 */
[----:B------:R-:W-:Y:S01]  /*9420*/  FADD.FTZ R120, R120, R2 ;  /* 0x0000000278787221 */ /* 0x000fe20000010000 */
[C---:B-1----:R-:W-:Y:S03]  /*9430*/  HMMA.16816.F32 R4, R100.reuse, R104, R4 ;  /* 0x000000686404723c */ /* 0x042fe60000001804 */
[----:B--2---:R-:W-:Y:S01]  /*9440*/  FFMA.FTZ R0, R223, c[0x0][0x2d0], -R143 ;  /* 0x0000b400df007a23 */ /* 0x004fe2000001088f */
[----:B------:R-:W-:Y:S03]  /*9450*/  IADD3 R223, R218, -0x1, RZ ;  /* 0xffffffffdadf7810 */ /* 0x000fe60007ffe0ff */
[----:B------:R1:W2:Y:S01]  /*9460*/  MUFU.EX2 R125, R0 ;  /* 0x00000000007d7308 */ /* 0x0002a20000000800 */
[C---:B------:R-:W-:Y:S01]  /*9470*/  HMMA.16816.F32 R8, R100.reuse, R106, R8 ;  /* 0x0000006a6408723c */ /* 0x040fe20000001808 */
[----:B------:R-:W5:Y:S03]  /*9480*/  LDSM.16.MT88.4 R104, [R228+0x800] ;  /* 0x00080000e468783b */ /* 0x000f660000004200 */
[--C-:B-1----:R-:W-:Y:S05]  /*9490*/  FFMA.FTZ R0, R219, c[0x0][0x2d0], -R3.reuse ;  /* 0x0000b400db007a23 */ /* 0x102fea0000010803 */
[----:B------:R1:W-:Y:S01]  /*94a0*/  MUFU.EX2 R122, R0 ;  /* 0x00000000007a7308 */ /* 0x0003e20000000800 */
[C---:B-----5:R-:W-:Y:S08]  /*94b0*/  HMMA.16816.F32 R12, R100.reuse, R104, R12 ;  /* 0x00000068640c723c */ /* 0x060ff0000000180c */
[C---:B------:R-:W-:Y:S01]  /*94c0*/  HMMA.16816.F32 R16, R100.reuse, R106, R16 ;  /* 0x0000006a6410723c */ /* 0x040fe20000001810 */
[----:B------:R-:W5:Y:S03]  /*94d0*/  LDSM.16.MT88.4 R104, [R227+0x800] ;  /* 0x00080000e368783b */ /* 0x000f660000004200 */
[----:B-1----:R-:W-:Y:S04]  /*94e0*/  FFMA.FTZ R0, R217, c[0x0][0x2d0], -R3 ;  /* 0x0000b400d9007a23 */ /* 0x002fe80000010803 */
[----:B------:R1:W-:Y:S04]  /*94f0*/  MUFU.EX2 R123, R0 ;  /* 0x00000000007b7308 */ /* 0x0003e80000000800 */
[--C-:B-1----:R-:W-:Y:S06]  /*9500*/  FFMA.FTZ R0, R129, c[0x0][0x2d0], -R143.reuse ;  /* 0x0000b40081007a23 */ /* 0x102fec000001088f */
[----:B------:R1:W1:Y:S01]  /*9510*/  MUFU.EX2 R129, R0 ;  /* 0x0000000000817308 */ /* 0x0002620000000800 */
[C---:B-----5:R-:W-:Y:S08]  /*9520*/  HMMA.16816.F32 R20, R100.reuse, R104, R20 ;  /* 0x000000686414723c */ /* 0x060ff00000001814 */
[C---:B------:R-:W-:Y:S01]  /*9530*/  HMMA.16816.F32 R24, R100.reuse, R106, R24 ;  /* 0x0000006a6418723c */ /* 0x040fe20000001818 */
[----:B------:R-:W5:Y:S03]  /*9540*/  LDSM.16.MT88.4 R104, [R230+0x800] ;  /* 0x00080000e668783b */ /* 0x000f660000004200 */
[----:B-1----:R-:W-:Y:S01]  /*9550*/  FFMA.FTZ R0, R166, c[0x0][0x2d0], -R143 ;  /* 0x0000b400a6007a23 */ /* 0x002fe2000001088f */
[----:B------:R-:W-:Y:S01]  /*9560*/  MOV R166, R146 ;  /* 0x0000009200a67202 */ /* 0x000fe20000000f00 */
[----:B------:R-:W-:Y:S01]  /*9570*/  IMAD.MOV.U32 R146, RZ, RZ, R127 ;  /* 0x000000ffff927224 */ /* 0x000fe200078e007f */
[----:B------:R-:W-:Y:S01]  /*9580*/  MOV R127, R128 ;  /* 0x00000080007f7202 */ /* 0x000fe20000000f00 */
[----:B------:R1:W1:Y:S10]  /*9590*/  MUFU.EX2 R131, R0 ;  /* 0x0000000000837308 */ /* 0x0002740000000800 */
[----:B------:R-:W-:Y:S01]  /*95a0*/  MUFU.EX2 R128, R112 ;  /* 0x0000007000807308 */ /* 0x000fe20000000800 */
[----:B-1----:R-:W-:Y:S01]  /*95b0*/  FFMA.FTZ R0, R221, c[0x0][0x2d0], -R3 ;  /* 0x0000b400dd007a23 */ /* 0x002fe20000010803 */
[C---:B-----5:R-:W-:Y:S08]  /*95c0*/  HMMA.16816.F32 R28, R100.reuse, R104, R28 ;  /* 0x00000068641c723c */ /* 0x060ff0000000181c */
[----:B------:R1:W-:Y:S01]  /*95d0*/  MUFU.EX2 R130, R0 ;  /* 0x0000000000827308 */ /* 0x0003e20000000800 */
[C---:B------:R-:W-:Y:S01]  /*95e0*/  HMMA.16816.F32 R32, R100.reuse, R106, R32 ;  /* 0x0000006a6420723c */ /* 0x040fe20000001820 */
[----:B------:R-:W5:Y:S02]  /*95f0*/  LDSM.16.MT88.4 R104, [R224+0x3800] ;  /* 0x00380000e068783b */ /* 0x000f640000004200 */
[----:B-1----:R-:W-:Y:S04]  /*9600*/  FADD.FTZ R0, R116, R118 ;  /* 0x0000007674007221 */ /* 0x002fe80000010000 */
[----:B------:R-:W-:Y:S02]  /*9610*/  FADD.FTZ R119, R114, R0 ;  /* 0x0000000072777221 */ /* 0x000fe40000010000 */
[----:B------:R-:W-:Y:S03]  /*9620*/  LDSM.16.MT88.4 R112, [R228+0x1800] ;  /* 0x00180000e470783b */ /* 0x000fe60000004200 */
[----:B------:R-:W-:Y:S02]  /*9630*/  FFMA.FTZ R0, R127, c[0x0][0x2d0], -R143 ;  /* 0x0000b4007f007a23 */ /* 0x000fe4000001088f */
[----:B------:R-:W-:Y:S02]  /*9640*/  FADD.FTZ R119, R124, R119 ;  /* 0x000000777c777221 */ /* 0x000fe40000010000 */
[----:B------:R-:W-:Y:S01]  /*9650*/  FFMA.FTZ R124, R148, c[0x0][0x2d0], -R3 ;  /* 0x0000b400947c7a23 */ /* 0x000fe20000010803 */
[----:B------:R1:W1:Y:S01]  /*9660*/  MUFU.EX2 R127, R0 ;  /* 0x00000000007f7308 */ /* 0x0002620000000800 */
[----:B---3--:R-:W-:Y:S04]  /*9670*/  FADD.FTZ R2, R121, R119 ;  /* 0x0000007779027221 */ /* 0x008fe80000010000 */
[----:B--2---:R-:W-:Y:S04]  /*9680*/  FADD.FTZ R2, R125, R2 ;  /* 0x000000027d027221 */ /* 0x004fe80000010000 */
[----:B------:R-:W-:Y:S01]  /*9690*/  FADD.FTZ R2, R129, R2 ;  /* 0x0000000281027221 */ /* 0x000fe20000010000 */
[C---:B-----5:R-:W-:Y:S03]  /*96a0*/  HMMA.16816.F32 R36, R100.reuse, R104, R36 ;  /* 0x000000686424723c */ /* 0x060fe60000001824 */
[----:B------:R-:W-:Y:S05]  /*96b0*/  FADD.FTZ R2, R131, R2 ;  /* 0x0000000283027221 */ /* 0x000fea0000010000 */
[C---:B------:R-:W-:Y:S01]  /*96c0*/  HMMA.16816.F32 R40, R100.reuse, R106, R40 ;  /* 0x0000006a6428723c */ /* 0x040fe20000001828 */
[----:B------:R-:W2:Y:S03]  /*96d0*/  LDSM.16.MT88.4 R104, [R228+0x3800] ;  /* 0x00380000e468783b */ /* 0x000ea60000004200 */
[----:B-1----:R-:W-:Y:S02]  /*96e0*/  FFMA.FTZ R0, R133, c[0x0][0x2d0], -R143 ;  /* 0x0000b40085007a23 */ /* 0x002fe4000001088f */
[----:B------:R-:W-:Y:S02]  /*96f0*/  FADD.FTZ R2, R127, R2 ;  /* 0x000000027f027221 */ /* 0x000fe40000010000 */
[----:B------:R1:W3:Y:S04]  /*9700*/  MUFU.EX2 R133, R0 ;  /* 0x0000000000857308 */ /* 0x0002e80000000800 */
[--C-:B-1----:R-:W-:Y:S02]  /*9710*/  FFMA.FTZ R0, R146, c[0x0][0x2d0], -R3.reuse ;  /* 0x0000b40092007a23 */ /* 0x102fe40000010803 */
[----:B------:R-:W-:Y:S04]  /*9720*/  IMAD.MOV.U32 R146, RZ, RZ, R126 ;  /* 0x000000ffff927224 */ /* 0x000fe800078e007e */
[----:B------:R1:W-:Y:S01]  /*9730*/  MUFU.EX2 R126, R0 ;  /* 0x00000000007e7308 */ /* 0x0003e20000000800 */
[----:B---3--:R-:W-:Y:S01]  /*9740*/  FADD.FTZ R2, R133, R2 ;  /* 0x0000000285027221 */ /* 0x008fe20000010000 */
[C---:B--2---:R-:W-:Y:S08]  /*9750*/  HMMA.16816.F32 R44, R100.reuse, R104, R44 ;  /* 0x00000068642c723c */ /* 0x044ff0000000182c */
[C---:B------:R-:W-:Y:S01]  /*9760*/  HMMA.16816.F32 R48, R100.reuse, R106, R48 ;  /* 0x0000006a6430723c */ /* 0x040fe20000001830 */
[----:B------:R-:W2:Y:S03]  /*9770*/  LDSM.16.MT88.4 R104, [R227+0x3800] ;  /* 0x00380000e368783b */ /* 0x000ea60000004200 */
[----:B-1----:R-:W-:Y:S01]  /*9780*/  FFMA.FTZ R0, R165, c[0x0][0x2d0], -R3 ;  /* 0x0000b400a5007a23 */ /* 0x002fe20000010803 */
[----:B------:R-:W-:Y:S01]  /*9790*/  MOV R165, R139 ;  /* 0x0000008b00a57202 */ /* 0x000fe20000000f00 */
[----:B------:R-:W-:Y:S01]  /*97a0*/  IMAD.MOV.U32 R139, RZ, RZ, R138 ;  /* 0x000000ffff8b7224 */ /* 0x000fe200078e008a */
[----:B------:R-:W-:Y:S01]  /*97b0*/  MOV R138, R135 ;  /* 0x00000087008a7202 */ /* 0x000fe20000000f00 */
[----:B------:R-:W-:Y:S01]  /*97c0*/  IMAD.MOV.U32 R135, RZ, RZ, R134 ;  /* 0x000000ffff877224 */ /* 0x000fe200078e0086 */
[----:B------:R-:W-:Y:S03]  /*97d0*/  MOV R134, R155 ;  /* 0x0000009b00867202 */ /* 0x000fe60000000f00 */
[----:B------:R-:W-:Y:S01]  /*97e0*/  IMAD.MOV.U32 R155, RZ, RZ, R154 ;  /* 0x000000ffff9b7224 */ /* 0x000fe200078e009a */
[----:B------:R-:W-:Y:S01]  /*97f0*/  MOV R154, R151 ;  /* 0x00000097009a7202 */ /* 0x000fe20000000f00 */
[--C-:B------:R-:W-:Y:S02]  /*9800*/  FFMA.FTZ R116, R139, c[0x0][0x2d0], -R143.reuse ;  /* 0x0000b4008b747a23 */ /* 0x100fe4000001088f */
[--C-:B------:R-:W-:Y:S02]  /*9810*/  FFMA.FTZ R117, R138, c[0x0][0x2d0], -R143.reuse ;  /* 0x0000b4008a757a23 */ /* 0x100fe4000001088f */
[--C-:B------:R-:W-:Y:S01]  /*9820*/  FFMA.FTZ R118, R135, c[0x0][0x2d0], -R143.reuse ;  /* 0x0000b40087767a23 */ /* 0x100fe2000001088f */
[----:B------:R-:W-:Y:S01]  /*9830*/  MUFU.EX2 R216, R116 ;  /* 0x0000007400d87308 */ /* 0x000fe20000000800 */
[----:B------:R-:W-:Y:S02]  /*9840*/  FFMA.FTZ R209, R155, c[0x0][0x2d0], -R143 ;  /* 0x0000b4009bd17a23 */ /* 0x000fe4000001088f */
[----:B------:R-:W-:Y:S01]  /*9850*/  IMAD.MOV.U32 R151, RZ, RZ, R137 ;  /* 0x000000ffff977224 */ /* 0x000fe200078e0089 */
[----:B------:R-:W-:Y:S01]  /*9860*/  MOV R137, R132 ;  /* 0x0000008400897202 */ /* 0x000fe20000000f00 */
[--C-:B------:R-:W-:Y:S05]  /*9870*/  FFMA.FTZ R208, R134, c[0x0][0x2d0], -R143.reuse ;  /* 0x0000b40086d07a23 */ /* 0x100fea000001088f */
[----:B------:R-:W-:Y:S01]  /*9880*/  MUFU.EX2 R215, R117 ;  /* 0x0000007500d77308 */ /* 0x000fe20000000800 */
[C---:B--2---:R-:W-:Y:S09]  /*9890*/  HMMA.16816.F32 R52, R100.reuse, R104, R52 ;  /* 0x000000686434723c */ /* 0x044ff20000001834 */
[----:B------:R1:W-:Y:S01]  /*98a0*/  MUFU.EX2 R212, R118 ;  /* 0x0000007600d47308 */ /* 0x0003e20000000800 */
[C---:B------:R-:W-:Y:S01]  /*98b0*/  HMMA.16816.F32 R56, R100.reuse, R106, R56 ;  /* 0x0000006a6438723c */ /* 0x040fe20000001838 */
[----:B------:R-:W2:Y:S08]  /*98c0*/  LDSM.16.MT88.4 R104, [R230+0x3800] ;  /* 0x00380000e668783b */ /* 0x000eb00000004200 */
[----:B------:R3:W-:Y:S10]  /*98d0*/  MUFU.EX2 R132, R0 ;  /* 0x0000000000847308 */ /* 0x0007f40000000800 */
[----:B------:R-:W-:Y:S01]  /*98e0*/  MUFU.EX2 R208, R208 ;  /* 0x000000d000d07308 */ /* 0x000fe20000000800 */
[----:B-1----:R-:W-:Y:S09]  /*98f0*/  LDSM.16.MT88.4 R116, [R227+0x2000] ;  /* 0x00200000e374783b */ /* 0x002ff20000004200 */
[----:B------:R-:W1:Y:S01]  /*9900*/  MUFU.EX2 R209, R209 ;  /* 0x000000d100d17308 */ /* 0x000e620000000800 */
[--C-:B---3--:R-:W-:Y:S09]  /*9910*/  FFMA.FTZ R0, R147, c[0x0][0x2d0], -R143.reuse ;  /* 0x0000b40093007a23 */ /* 0x108ff2000001088f */
[----:B------:R3:W5:Y:S01]  /*9920*/  MUFU.EX2 R222, R0 ;  /* 0x0000000000de7308 */ /* 0x0007620000000800 */
[C---:B--2---:R-:W-:Y:S08]  /*9930*/  HMMA.16816.F32 R60, R100.reuse, R104, R60 ;  /* 0x00000068643c723c */ /* 0x044ff0000000183c */
[C---:B------:R-:W-:Y:S01]  /*9940*/  HMMA.16816.F32 R64, R100.reuse, R106, R64 ;  /* 0x0000006a6440723c */ /* 0x040fe20000001840 */
[----:B------:R-:W2:Y:S03]  /*9950*/  LDSM.16.MT88.4 R104, [R224+0x6800] ;  /* 0x00680000e068783b */ /* 0x000ea60000004200 */
[----:B-1----:R-:W-:Y:S01]  /*9960*/  F2FP.PACK_AB R144, R209, R208 ;  /* 0x000000d0d190723e */ /* 0x002fe200000000ff */
[----:B---3--:R-:W-:Y:S02]  /*9970*/  FFMA.FTZ R0, R167, c[0x0][0x2d0], -R143 ;  /* 0x0000b400a7007a23 */ /* 0x008fe4000001088f */
[--C-:B------:R-:W-:Y:S02]  /*9980*/  FFMA.FTZ R167, R149, c[0x0][0x2d0], -R3.reuse ;  /* 0x0000b40095a77a23 */ /* 0x100fe40000010803 */
[----:B------:R1:W3:Y:S03]  /*9990*/  MUFU.EX2 R221, R0 ;  /* 0x0000000000dd7308 */ /* 0x0002e60000000800 */
[----:B-----5:R-:W-:Y:S07]  /*99a0*/  FADD.FTZ R2, R222, R2 ;  /* 0x00000002de027221 */ /* 0x020fee0000010000 */
[----:B------:R-:W-:Y:S01]  /*99b0*/  MUFU.EX2 R167, R167 ;  /* 0x000000a700a77308 */ /* 0x000fe20000000800 */
[----:B-1----:R-:W-:Y:S01]  /*99c0*/  FFMA.FTZ R0, R166, c[0x0][0x2d0], -R3 ;  /* 0x0000b400a6007a23 */ /* 0x002fe20000010803 */
[C---:B--2---:R-:W-:Y:S03]  /*99d0*/  HMMA.16816.F32 R68, R100.reuse, R104, R68 ;  /* 0x000000686444723c */ /* 0x044fe60000001844 */
[----:B------:R-:W-:Y:S05]  /*99e0*/  FFMA.FTZ R166, R154, c[0x0][0x2d0], -R143 ;  /* 0x0000b4009aa67a23 */ /* 0x000fea000001088f */
[----:B------:R1:W-:Y:S01]  /*99f0*/  MUFU.EX2 R220, R0 ;  /* 0x0000000000dc7308 */ /* 0x0003e20000000800 */
[----:B---3--:R-:W-:Y:S01]  /*9a00*/  FADD.FTZ R2, R221, R2 ;  /* 0x00000002dd027221 */ /* 0x008fe20000010000 */
[C---:B------:R-:W-:Y:S01]  /*9a10*/  HMMA.16816.F32 R72, R100.reuse, R106, R72 ;  /* 0x0000006a6448723c */ /* 0x040fe20000001848 */
[----:B------:R-:W2:Y:S07]  /*9a20*/  LDSM.16.MT88.4 R104, [R228+0x6800] ;  /* 0x00680000e468783b */ /* 0x000eae0000004200 */
[----:B------:R-:W-:Y:S01]  /*9a30*/  MUFU.EX2 R166, R166 ;  /* 0x000000a600a67308 */ /* 0x000fe20000000800 */
[----:B-1----:R-:W-:Y:S09]  /*9a40*/  FFMA.FTZ R0, R146, c[0x0][0x2d0], -R3 ;  /* 0x0000b40092007a23 */ /* 0x002ff20000010803 */
[----:B------:R1:W-:Y:S01]  /*9a50*/  MUFU.EX2 R219, R0 ;  /* 0x0000000000db7308 */ /* 0x0003e20000000800 */
[C---:B--2---:R-:W-:Y:S03]  /*9a60*/  HMMA.16816.F32 R76, R100.reuse, R104, R76 ;  /* 0x00000068644c723c */ /* 0x044fe6000000184c */
[----:B-1----:R-:W-:Y:S05]  /*9a70*/  FFMA.FTZ R0, R165, c[0x0][0x2d0], -R143 ;  /* 0x0000b400a5007a23 */ /* 0x002fea000001088f */
[C---:B------:R-:W-:Y:S01]  /*9a80*/  HMMA.16816.F32 R80, R100.reuse, R106, R80 ;  /* 0x0000006a6450723c */ /* 0x040fe20000001850 */
[----:B------:R-:W1:Y:S01]  /*9a90*/  LDSM.16.MT88.4 R104, [R227+0x6800] ;  /* 0x00680000e368783b */ /* 0x000e620000004200 */
[----:B------:R2:W3:Y:S02]  /*9aa0*/  MUFU.EX2 R217, R0 ;  /* 0x0000000000d97308 */ /* 0x0004e40000000800 */
[----:B------:R-:W-:Y:S02]  /*9ab0*/  FFMA.FTZ R165, R152, c[0x0][0x2d0], -R3 ;  /* 0x0000b40098a57a23 */ /* 0x000fe40000010803 */
[----:B------:R-:W-:Y:S06]  /*9ac0*/  FFMA.FTZ R143, R151, c[0x0][0x2d0], -R143 ;  /* 0x0000b400978f7a23 */ /* 0x000fec000001088f */
[----:B------:R-:W5:Y:S10]  /*9ad0*/  MUFU.EX2 R164, R143 ;  /* 0x0000008f00a47308 */ /* 0x000f740000000800 */
[----:B------:R-:W4:Y:S01]  /*9ae0*/  MUFU.EX2 R165, R165 ;  /* 0x000000a500a57308 */ /* 0x000f220000000800 */
[--C-:B--2---:R-:W-:Y:S02]  /*9af0*/  FFMA.FTZ R0, R150, c[0x0][0x2d0], -R3.reuse ;  /* 0x0000b40096007a23 */ /* 0x104fe40000010803 */
[----:B---3--:R-:W-:Y:S07]  /*9b00*/  FADD.FTZ R2, R217, R2 ;  /* 0x00000002d9027221 */ /* 0x008fee0000010000 */
[----:B------:R2:W-:Y:S01]  /*9b10*/  MUFU.EX2 R213, R0 ;  /* 0x0000000000d57308 */ /* 0x0005e20000000800 */
[----:B------:R-:W-:Y:S01]  /*9b20*/  FADD.FTZ R2, R216, R2 ;  /* 0x00000002d8027221 */ /* 0x000fe20000010000 */
[----:B-----5:R-:W-:Y:S03]  /*9b30*/  F2FP.PACK_AB R146, R164, R166 ;  /* 0x000000a6a492723e */ /* 0x020fe600000000ff */
[----:B------:R-:W-:Y:S01]  /*9b40*/  FADD.FTZ R2, R215, R2 ;  /* 0x00000002d7027221 */ /* 0x000fe20000010000 */
[C---:B-1----:R-:W-:Y:S04]  /*9b50*/  HMMA.16816.F32 R84, R100.reuse, R104, R84 ;  /* 0x000000686454723c */ /* 0x042fe80000001854 */
[----:B------:R-:W-:Y:S01]  /*9b60*/  MUFU.EX2 R143, R124 ;  /* 0x0000007c008f7308 */ /* 0x000fe20000000800 */
[----:B------:R-:W-:Y:S01]  /*9b70*/  FADD.FTZ R2, R212, R2 ;  /* 0x00000002d4027221 */ /* 0x000fe20000010000 */
[----:B----4-:R-:W-:Y:S03]  /*9b80*/  F2FP.PACK_AB R145, R167, R165 ;  /* 0x000000a5a791723e */ /* 0x010fe600000000ff */
[----:B------:R-:W-:Y:S01]  /*9b90*/  FADD.FTZ R2, R208, R2 ;  /* 0x00000002d0027221 */ /* 0x000fe20000010000 */
[C---:B------:R-:W-:Y:S01]  /*9ba0*/  HMMA.16816.F32 R88, R100.reuse, R106, R88 ;  /* 0x0000006a6458723c */ /* 0x040fe20000001858 */
[----:B------:R-:W1:Y:S02]  /*9bb0*/  LDSM.16.MT88.4 R104, [R230+0x6800] ;  /* 0x00680000e668783b */ /* 0x000e640000004200 */
[--C-:B--2---:R-:W-:Y:S04]  /*9bc0*/  FFMA.FTZ R0, R137, c[0x0][0x2d0], -R3.reuse ;  /* 0x0000b40089007a23 */ /* 0x104fe80000010803 */
[----:B------:R2:W-:Y:S02]  /*9bd0*/  MUFU.EX2 R214, R0 ;  /* 0x0000000000d67308 */ /* 0x0005e40000000800 */
[--C-:B--2---:R-:W-:Y:S02]  /*9be0*/  FFMA.FTZ R0, R136, c[0x0][0x2d0], -R3.reuse ;  /* 0x0000b40088007a23 */ /* 0x104fe40000010803 */
[----:B------:R-:W-:Y:S06]  /*9bf0*/  LDSM.16.MT88.4 R136, [R228+0x5800] ;  /* 0x00580000e488783b */ /* 0x000fec0000004200 */
[----:B------:R2:W-:Y:S01]  /*9c00*/  MUFU.EX2 R211, R0 ;  /* 0x0000000000d37308 */ /* 0x0005e20000000800 */
[C---:B-1----:R-:W-:Y:S08]  /*9c10*/  HMMA.16816.F32 R92, R100.reuse, R104, R92 ;  /* 0x00000068645c723c */ /* 0x042ff0000000185c */
[----:B------:R-:W-:Y:S01]  /*9c20*/  HMMA.16816.F32 R96, R100, R106, R96 ;  /* 0x0000006a6460723c */ /* 0x000fe20000001860 */
[----:B------:R-:W1:Y:S06]  /*9c30*/  LDSM.16.MT88.4 R104, [R224+0x1000] ;  /* 0x00100000e068783b */ /* 0x000e6c0000004200 */
[----:B------:R-:W-:Y:S02]  /*9c40*/  F2FP.PACK_AB R100, R125, R121 ;  /* 0x000000797d64723e */ /* 0x000fe400000000ff */
[----:B------:R-:W-:Y:S03]  /*9c50*/  F2FP.PACK_AB R101, R123, R122 ;  /* 0x0000007a7b65723e */ /* 0x000fe600000000ff */
[----:B------:R-:W-:Y:S02]  /*9c60*/  F2FP.PACK_AB R102, R131, R129 ;  /* 0x000000818366723e */ /* 0x000fe400000000ff */
[----:B------:R-:W-:Y:S01]  /*9c70*/  F2FP.PACK_AB R103, R130, R128 ;  /* 0x000000808267723e */ /* 0x000fe200000000ff */
[--C-:B--2---:R-:W-:Y:S02]  /*9c80*/  FFMA.FTZ R0, R153, c[0x0][0x2d0], -R3.reuse ;  /* 0x0000b40099007a23 */ /* 0x104fe40000010803 */
[----:B------:R-:W-:Y:S01]  /*9c90*/  LDSM.16.MT88.4 R152, [R224+0x2800] ;  /* 0x00280000e098783b */ /* 0x000fe20000004200 */
[----:B------:R-:W-:Y:S01]  /*9ca0*/  FFMA.FTZ R3, R142, c[0x0][0x2d0], -R3 ;  /* 0x0000b4008e037a23 */ /* 0x000fe20000010803 */
[----:B------:R2:W-:Y:S10]  /*9cb0*/  MUFU.EX2 R210, R0 ;  /* 0x0000000000d27308 */ /* 0x0005f40000000800 */
[----:B------:R-:W3:Y:S01]  /*9cc0*/  MUFU.EX2 R142, R3 ;  /* 0x00000003008e7308 */ /* 0x000ee20000000800 */
[C---:B-1----:R-:W-:Y:S03]  /*9cd0*/  HMMA.16816.F32 R4, R100.reuse, R104, R4 ;  /* 0x000000686404723c */ /* 0x042fe60000001804 */
[----:B--2---:R-:W-:Y:S04]  /*9ce0*/  FADD.FTZ R0, R122, R120 ;  /* 0x000000787a007221 */ /* 0x004fe80000010000 */
[----:B------:R-:W-:Y:S01]  /*9cf0*/  FADD.FTZ R0, R123, R0 ;  /* 0x000000007b007221 */ /* 0x000fe20000010000 */
[C---:B------:R-:W-:Y:S01]  /*9d00*/  HMMA.16816.F32 R8, R100.reuse, R106, R8 ;  /* 0x0000006a6408723c */ /* 0x040fe20000001808 */
[----:B------:R-:W1:Y:S03]  /*9d10*/  LDSM.16.MT88.4 R104, [R227+0x1000] ;  /* 0x00100000e368783b */ /* 0x000e660000004200 */
[----:B------:R-:W-:Y:S01]  /*9d20*/  FADD.FTZ R0, R128, R0 ;  /* 0x0000000080007221 */ /* 0x000fe20000010000 */
[----:B---3--:R-:W-:Y:S03]  /*9d30*/  F2FP.PACK_AB R147, R142, R143 ;  /* 0x0000008f8e93723e */ /* 0x008fe600000000ff */
[C---:B------:R-:W-:Y:S01]  /*9d40*/  HMMA.16816.F32 R12, R100.reuse, R108, R12 ;  /* 0x0000006c640c723c */ /* 0x040fe2000000180c */
[----:B------:R-:W-:Y:S03]  /*9d50*/  LDSM.16.MT88.4 R120, [R228+0x5000] ;  /* 0x00500000e478783b */ /* 0x000fe60000004200 */
[----:B------:R-:W-:Y:S04]  /*9d60*/  FADD.FTZ R0, R130, R0 ;  /* 0x0000000082007221 */ /* 0x000fe80000010000 */
[C---:B------:R-:W-:Y:S01]  /*9d70*/  HMMA.16816.F32 R16, R100.reuse, R110, R16 ;  /* 0x0000006e6410723c */ /* 0x040fe20000001810 */
[----:B------:R-:W2:Y:S03]  /*9d80*/  LDSM.16.MT88.4 R108, [R230+0x1000] ;  /* 0x00100000e66c783b */ /* 0x000ea60000004200 */
[----:B------:R-:W-:Y:S04]  /*9d90*/  FADD.FTZ R0, R126, R0 ;  /* 0x000000007e007221 */ /* 0x000fe80000010000 */
[----:B------:R-:W-:Y:S01]  /*9da0*/  FADD.FTZ R0, R132, R0 ;  /* 0x0000000084007221 */ /* 0x000fe20000010000 */
[----:B------:R-:W-:Y:S03]  /*9db0*/  LDSM.16.MT88.4 R128, [R224+0x5800] ;  /* 0x00580000e080783b */ /* 0x000fe60000004200 */
[----:B------:R-:W-:Y:S04]  /*9dc0*/  FADD.FTZ R0, R220, R0 ;  /* 0x00000000dc007221 */ /* 0x000fe80000010000 */
[----:B------:R-:W-:Y:S04]  /*9dd0*/  FADD.FTZ R0, R219, R0 ;  /* 0x00000000db007221 */ /* 0x000fe80000010000 */
[----:B------:R-:W-:Y:S04]  /*9de0*/  FADD.FTZ R0, R213, R0 ;  /* 0x00000000d5007221 */ /* 0x000fe80000010000 */
[----:B------:R-:W-:Y:S01]  /*9df0*/  FADD.FTZ R0, R214, R0 ;  /* 0x00000000d6007221 */ /* 0x000fe20000010000 */
[C---:B-1----:R-:W-:Y:S03]  /*9e00*/  HMMA.16816.F32 R20, R100.reuse, R104, R20 ;  /* 0x000000686414723c */ /* 0x042fe60000001814 */
[----:B------:R-:W-:Y:S04]  /*9e10*/  FADD.FTZ R0, R211, R0 ;  /* 0x00000000d3007221 */ /* 0x000fe80000010000 */
[----:B------:R-:W-:Y:S01]  /*9e20*/  FADD.FTZ R0, R210, R0 ;  /* 0x00000000d2007221 */ /* 0x000fe20000010000 */
[C---:B------:R-:W-:Y:S01]  /*9e30*/  HMMA.16816.F32 R24, R100.reuse, R106, R24 ;  /* 0x0000006a6418723c */ /* 0x040fe20000001818 */
[----:B------:R-:W1:Y:S03]  /*9e40*/  LDSM.16.MT88.4 R104, [R224+0x4000] ;  /* 0x00400000e068783b */ /* 0x000e660000004200 */
[----:B------:R-:W-:Y:S02]  /*9e50*/  FADD.FTZ R3, R165, R0 ;  /* 0x00000000a5037221 */ /* 0x000fe40000010000 */
[----:B------:R-:W-:Y:S02]  /*9e60*/  FADD.FTZ R0, R209, R2 ;  /* 0x00000002d1007221 */ /* 0x000fe40000010000 */
[C---:B--2---:R-:W-:Y:S04]  /*9e70*/  HMMA.16816.F32 R28, R100.reuse, R108, R28 ;  /* 0x0000006c641c723c */ /* 0x044fe8000000181c */
[----:B------:R-:W-:Y:S02]  /*9e80*/  FADD.FTZ R2, R166, R0 ;  /* 0x00000000a6027221 */ /* 0x000fe40000010000 */
[----:B------:R-:W-:Y:S02]  /*9e90*/  FADD.FTZ R3, R167, R3 ;  /* 0x00000003a7037221 */ /* 0x000fe40000010000 */
[C---:B------:R-:W-:Y:S01]  /*9ea0*/  HMMA.16816.F32 R32, R100.reuse, R110, R32 ;  /* 0x0000006e6420723c */ /* 0x040fe20000001820 */
[----:B------:R-:W2:Y:S03]  /*9eb0*/  LDSM.16.MT88.4 R108, [R228+0x4000] ;  /* 0x00400000e46c783b */ /* 0x000ea60000004200 */
[----:B------:R-:W-:Y:S02]  /*9ec0*/  FADD.FTZ R2, R164, R2 ;  /* 0x00000002a4027221 */ /* 0x000fe40000010000 */
[----:B------:R-:W-:Y:S02]  /*9ed0*/  FADD.FTZ R0, R143, R3 ;  /* 0x000000038f007221 */ /* 0x000fe40000010000 */
[----:B------:R-:W-:Y:S04]  /*9ee0*/  IMAD.MOV.U32 R143, RZ, RZ, R141 ;  /* 0x000000ffff8f7224 */ /* 0x000fe800078e008d */
[----:B------:R-:W-:Y:S01]  /*9ef0*/  FADD.FTZ R0, R142, R0 ;  /* 0x000000008e007221 */ /* 0x000fe20000010000 */
[C---:B-1----:R-:W-:Y:S08]  /*9f00*/  HMMA.16816.F32 R36, R100.reuse, R104, R36 ;  /* 0x000000686424723c */ /* 0x042ff00000001824 */
[C---:B------:R-:W-:Y:S01]  /*9f10*/  HMMA.16816.F32 R40, R100.reuse, R106, R40 ;  /* 0x0000006a6428723c */ /* 0x040fe20000001828 */
[----:B------:R-:W1:Y:S07]  /*9f20*/  LDSM.16.MT88.4 R104, [R227+0x4000] ;  /* 0x00400000e368783b */ /* 0x000e6e0000004200 */
[C---:B--2---:R-:W-:Y:S08]  /*9f30*/  HMMA.16816.F32 R44, R100.reuse, R108, R44 ;  /* 0x0000006c642c723c */ /* 0x044ff0000000182c */
[C---:B------:R-:W-:Y:S01]  /*9f40*/  HMMA.16816.F32 R48, R100.reuse, R110, R48 ;  /* 0x0000006e6430723c */ /* 0x040fe20000001830 */
[----:B------:R-:W2:Y:S07]  /*9f50*/  LDSM.16.MT88.4 R108, [R230+0x4000] ;  /* 0x00400000e66c783b */ /* 0x000eae0000004200 */
        /* <DEDUP_REMOVED lines=16> */
[----:B------:R-:W-:Y:S01]  /*a060*/  HMMA.16816.F32 R96, R100, R110, R96 ;  /* 0x0000006e6460723c */ /* 0x000fe20000001860 */
[----:B------:R-:W2:Y:S06]  /*a070*/  LDSM.16.MT88.4 R108, [R227+0x1800] ;  /* 0x00180000e36c783b */ /* 0x000eac0000004200 */
[----:B------:R-:W-:Y:S02]  /*a080*/  F2FP.PACK_AB R100, R133, R127 ;  /* 0x0000007f8564723e */ /* 0x000fe400000000ff */
[----:B------:R-:W-:Y:S03]  /*a090*/  F2FP.PACK_AB R101, R132, R126 ;  /* 0x0000007e8465723e */ /* 0x000fe600000000ff */
[----:B------:R-:W-:Y:S02]  /*a0a0*/  F2FP.PACK_AB R102, R221, R222 ;  /* 0x000000dedd66723e */ /* 0x000fe400000000ff */
[----:B------:R-:W-:Y:S07]  /*a0b0*/  F2FP.PACK_AB R103, R219, R220 ;  /* 0x000000dcdb67723e */ /* 0x000fee00000000ff */
[C---:B-1----:R-:W-:Y:S08]  /*a0c0*/  HMMA.16816.F32 R4, R100.reuse, R104, R4 ;  /* 0x000000686404723c */ /* 0x042ff00000001804 */
[C---:B------:R-:W-:Y:S01]  /*a0d0*/  HMMA.16816.F32 R8, R100.reuse, R106, R8 ;  /* 0x0000006a6408723c */ /* 0x040fe20000001808 */
[----:B------:R-:W1:Y:S07]  /*a0e0*/  LDSM.16.MT88.4 R104, [R230+0x1800] ;  /* 0x00180000e668783b */ /* 0x000e6e0000004200 */
[C---:B------:R-:W-:Y:S08]  /*a0f0*/  HMMA.16816.F32 R12, R100.reuse, R112, R12 ;  /* 0x00000070640c723c */ /* 0x040ff0000000180c */
        /* <DEDUP_REMOVED lines=39> */
[C---:B---3--:R-:W-:Y:S08]  /*a370*/  HMMA.16816.F32 R12, R100.reuse, R112, R12 ;  /* 0x00000070640c723c */ /* 0x048ff0000000180c */
[C---:B------:R-:W-:Y:S01]  /*a380*/  HMMA.16816.F32 R16, R100.reuse, R114, R16 ;  /* 0x000000726410723c */ /* 0x040fe20000001810 */
[----:B------:R-:W3:Y:S07]  /*a390*/  LDSM.16.MT88.4 R112, [R227+0x5000] ;  /* 0x00500000e370783b */ /* 0x000eee0000004200 */
[C---:B------:R-:W-:Y:S08]  /*a3a0*/  HMMA.16816.F32 R20, R100.reuse, R116, R20 ;  /* 0x000000746414723c */ /* 0x040ff00000001814 */
[C---:B------:R-:W-:Y:S01]  /*a3b0*/  HMMA.16816.F32 R24, R100.reuse, R118, R24 ;  /* 0x000000766418723c */ /* 0x040fe20000001818 */
[----:B------:R-:W4:Y:S07]  /*a3c0*/  LDSM.16.MT88.4 R116, [R230+0x5000] ;  /* 0x00500000e674783b */ /* 0x000f2e0000004200 */
[C---:B--2---:R-:W-:Y:S08]  /*a3d0*/  HMMA.16816.F32 R28, R100.reuse, R108, R28 ;  /* 0x0000006c641c723c */ /* 0x044ff0000000181c */
[C---:B------:R-:W-:Y:S01]  /*a3e0*/  HMMA.16816.F32 R32, R100.reuse, R110, R32 ;  /* 0x0000006e6420723c */ /* 0x040fe20000001820 */
[----:B------:R-:W-:Y:S07]  /*a3f0*/  LDSM.16.MT88.4 R108, [R228+0x8000] ;  /* 0x00800000e46c783b */ /* 0x000fee0000004200 */
[C---:B-1----:R-:W-:Y:S08]  /*a400*/  HMMA.16816.F32 R36, R100.reuse, R104, R36 ;  /* 0x000000686424723c */ /* 0x042ff00000001824 */
[C---:B------:R-:W-:Y:S01]  /*a410*/  HMMA.16816.F32 R40, R100.reuse, R106, R40 ;  /* 0x0000006a6428723c */ /* 0x040fe20000001828 */
[----:B------:R-:W1:Y:S07]  /*a420*/  LDSM.16.MT88.4 R104, [R224+0x8000] ;  /* 0x00800000e068783b */ /* 0x000e6e0000004200 */
[C---:B------:R-:W-:Y:S08]  /*a430*/  HMMA.16816.F32 R44, R100.reuse, R120, R44 ;  /* 0x00000078642c723c */ /* 0x040ff0000000182c */
[C---:B------:R-:W-:Y:S01]  /*a440*/  HMMA.16816.F32 R48, R100.reuse, R122, R48 ;  /* 0x0000007a6430723c */ /* 0x040fe20000001830 */
[----:B------:R-:W2:Y:S07]  /*a450*/  LDSM.16.MT88.4 R120, [R227+0x8000] ;  /* 0x00800000e378783b */ /* 0x000eae0000004200 */
[C---:B---3--:R-:W-:Y:S08]  /*a460*/  HMMA.16816.F32 R52, R100.reuse, R112, R52 ;  /* 0x000000706434723c */ /* 0x048ff00000001834 */
[C---:B------:R-:W-:Y:S01]  /*a470*/  HMMA.16816.F32 R56, R100.reuse, R114, R56 ;  /* 0x000000726438723c */ /* 0x040fe20000001838 */
[----:B------:R-:W3:Y:S07]  /*a480*/  LDSM.16.MT88.4 R112, [R230+0x8000] ;  /* 0x00800000e670783b */ /* 0x000eee0000004200 */
[C---:B----4-:R-:W-:Y:S08]  /*a490*/  HMMA.16816.F32 R60, R100.reuse, R116, R60 ;  /* 0x00000074643c723c */ /* 0x050ff0000000183c */
[C---:B------:R-:W-:Y:S01]  /*a4a0*/  HMMA.16816.F32 R64, R100.reuse, R118, R64 ;  /* 0x000000766440723c */ /* 0x040fe20000001840 */
[----:B------:R-:W-:Y:S07]  /*a4b0*/  LDSM.16.MT88.4 R116, [R227+0x2800] ;  /* 0x00280000e374783b */ /* 0x000fee0000004200 */
        /* <DEDUP_REMOVED lines=8> */
[C---:B---3--:R-:W-:Y:S08]  /*a540*/  HMMA.16816.F32 R92, R100.reuse, R112, R92 ;  /* 0x00000070645c723c */ /* 0x048ff0000000185c */
[----:B------:R-:W-:Y:S08]  /*a550*/  HMMA.16816.F32 R96, R100, R114, R96 ;  /* 0x000000726460723c */ /* 0x000ff00000001860 */
[C---:B------:R-:W-:Y:S01]  /*a560*/  HMMA.16816.F32 R148, R144.reuse, R152, R4 ;  /* 0x000000989094723c */ /* 0x040fe20000001804 */
[----:B------:R-:W3:Y:S07]  /*a570*/  LDSM.16.MT88.4 R4, [R227+0x5800] ;  /* 0x00580000e304783b */ /* 0x000eee0000004200 */
[C---:B------:R-:W-:Y:S01]  /*a580*/  HMMA.16816.F32 R152, R144.reuse, R154, R8 ;  /* 0x0000009a9098723c */ /* 0x040fe20000001808 */
[----:B------:R-:W4:Y:S07]  /*a590*/  LDSM.16.MT88.4 R8, [R230+0x5800] ;  /* 0x00580000e608783b */ /* 0x000f2e0000004200 */
[C---:B-1----:R-:W-:Y:S01]  /*a5a0*/  HMMA.16816.F32 R100, R144.reuse, R104, R12 ;  /* 0x000000689064723c */ /* 0x042fe2000000180c */
[----:B------:R-:W1:Y:S07]  /*a5b0*/  LDSM.16.MT88.4 R12, [R224+0x8800] ;  /* 0x00880000e00c783b */ /* 0x000e6e0000004200 */
[C---:B------:R-:W-:Y:S01]  /*a5c0*/  HMMA.16816.F32 R104, R144.reuse, R106, R16 ;  /* 0x0000006a9068723c */ /* 0x040fe20000001810 */
[----:B------:R-:W5:Y:S07]  /*a5d0*/  LDSM.16.MT88.4 R16, [R228+0x8800] ;  /* 0x00880000e410783b */ /* 0x000f6e0000004200 */
[C---:B------:R-:W-:Y:S01]  /*a5e0*/  HMMA.16816.F32 R108, R144.reuse, R116, R20 ;  /* 0x00000074906c723c */ /* 0x040fe20000001814 */
[----:B------:R-:W1:Y:S07]  /*a5f0*/  LDSM.16.MT88.4 R20, [R227+0x8800] ;  /* 0x00880000e314783b */ /* 0x000e6e0000004200 */
[C---:B------:R-:W-:Y:S01]  /*a600*/  HMMA.16816.F32 R112, R144.reuse, R118, R24 ;  /* 0x000000769070723c */ /* 0x040fe20000001818 */
[----:B------:R-:W1:Y:S07]  /*a610*/  LDSM.16.MT88.4 R24, [R230+0x8800] ;  /* 0x00880000e618783b */ /* 0x000e6e0000004200 */
[C---:B--2---:R-:W-:Y:S01]  /*a620*/  HMMA.16816.F32 R116, R144.reuse, R120, R28 ;  /* 0x000000789074723c */ /* 0x044fe2000000181c */
[----:B------:R-:W2:Y:S04]  /*a630*/  LDL R31, [R1+0x18] ;  /* 0x00001800011f7983 */ /* 0x000ea80000100800 */
[----:B------:R1:W-:Y:S03]  /*a640*/  STL [R1+0xc], R2 ;  /* 0x00000c0201007387 */ /* 0x0003e60000100800 */
[C---:B------:R-:W-:Y:S01]  /*a650*/  HMMA.16816.F32 R120, R144.reuse, R122, R32 ;  /* 0x0000007a9078723c */ /* 0x040fe20000001820 */
[----:B------:R1:W-:Y:S04]  /*a660*/  STL [R1+0x8], R223 ;  /* 0x000008df01007387 */ /* 0x0003e80000100800 */
[----:B------:R1:W-:Y:S03]  /*a670*/  STL [R1+0x10], R0 ;  /* 0x0000100001007387 */ /* 0x0003e60000100800 */
[C---:B------:R-:W-:Y:S08]  /*a680*/  HMMA.16816.F32 R124, R144.reuse, R128, R36 ;  /* 0x00000080907c723c */ /* 0x040ff00000001824 */
[C---:B------:R-:W-:Y:S08]  /*a690*/  HMMA.16816.F32 R128, R144.reuse, R130, R40 ;  /* 0x000000829080723c */ /* 0x040ff00000001828 */
[C---:B------:R-:W-:Y:S08]  /*a6a0*/  HMMA.16816.F32 R132, R144.reuse, R136, R44 ;  /* 0x000000889084723c */ /* 0x040ff0000000182c */
[C---:B------:R-:W-:Y:S08]  /*a6b0*/  HMMA.16816.F32 R136, R144.reuse, R138, R48 ;  /* 0x0000008a9088723c */ /* 0x040ff00000001830 */
[C---:B---3--:R-:W-:Y:S08]  /*a6c0*/  HMMA.16816.F32 R52, R144.reuse, R4, R52 ;  /* 0x000000049034723c */ /* 0x048ff00000001834 */
[C---:B------:R-:W-:Y:S08]  /*a6d0*/  HMMA.16816.F32 R56, R144.reuse, R6, R56 ;  /* 0x000000069038723c */ /* 0x040ff00000001838 */
[C---:B----4-:R-:W-:Y:S08]  /*a6e0*/  HMMA.16816.F32 R60, R144.reuse, R8, R60 ;  /* 0x00000008903c723c */ /* 0x050ff0000000183c */
[C---:B------:R-:W-:Y:S08]  /*a6f0*/  HMMA.16816.F32 R64, R144.reuse, R10, R64 ;  /* 0x0000000a9040723c */ /* 0x040ff00000001840 */
[C---:B-1----:R-:W-:Y:S08]  /*a700*/  HMMA.16816.F32 R68, R144.reuse, R12, R68 ;  /* 0x0000000c9044723c */ /* 0x042ff00000001844 */
[C---:B------:R-:W-:Y:S08]  /*a710*/  HMMA.16816.F32 R72, R144.reuse, R14, R72 ;  /* 0x0000000e9048723c */ /* 0x040ff00000001848 */
[C---:B-----5:R-:W-:Y:S08]  /*a720*/  HMMA.16816.F32 R76, R144.reuse, R16, R76 ;  /* 0x00000010904c723c */ /* 0x060ff0000000184c */
[C---:B------:R-:W-:Y:S08]  /*a730*/  HMMA.16816.F32 R80, R144.reuse, R18, R80 ;  /* 0x000000129050723c */ /* 0x040ff00000001850 */
[C---:B------:R-:W-:Y:S08]  /*a740*/  HMMA.16816.F32 R84, R144.reuse, R20, R84 ;  /* 0x000000149054723c */ /* 0x040ff00000001854 */
[C---:B------:R-:W-:Y:S08]  /*a750*/  HMMA.16816.F32 R88, R144.reuse, R22, R88 ;  /* 0x000000169058723c */ /* 0x040ff00000001858 */
[C---:B------:R-:W-:Y:S08]  /*a760*/  HMMA.16816.F32 R92, R144.reuse, R24, R92 ;  /* 0x00000018905c723c */ /* 0x040ff0000000185c */
[----:B------:R-:W-:Y:S07]  /*a770*/  HMMA.16816.F32 R96, R144, R26, R96 ;  /* 0x0000001a9060723c */ /* 0x000fee0000001860 */
[----:B------:R-:W-:Y:S02]  /*a780*/  MOV R144, R140 ;  /* 0x0000008c00907202 */ /* 0x000fe40000000f00 */
[----:B--2---:R-:W-:Y:S03]  /*a790*/  ISETP.GT.AND P0, PT, R218, R31, PT ;  /* 0x0000001fda00720c */ /* 0x004fe60003f04270 */
[----:B------:R-:W-:Y:S10]  /*a7a0*/  IMAD.MOV.U32 R218, RZ, RZ, R223 ;  /* 0x000000ffffda7224 */ /* 0x000ff400078e00df */
[----:B------:R-:W-:-:S05]  /*a7b0*/  @P0 BRA `(.L_x_840) ;  /* 0xffffbd7000000947 */ /* 0x000fca000383ffff */
.L_x_839:
[----:B--2---:R-:W2:Y:S04]  /*a7c0*/  LDL R2, [R1+0x14] ;  /* 0x0000140001027983 */ /* 0x004ea80000100800 */
[----:B------:R-:W2:Y:S02]  /*a7d0*/  LDL R0, [R1+0x8] ;  /* 0x0000080001007983 */ /* 0x000ea40000100800 */
[----:B--2---:R-:W-:-:S13]  /*a7e0*/  ISETP.GE.AND P0, PT, R0, R2, PT ;  /* 0x000000020000720c */ /* 0x004fda0003f06270 */
[----:B------:R-:W-:Y:S05]  /*a7f0*/  @!P0 BRA `(.L_x_841) ;  /* 0x000037d000008947 */ /* 0x000fea0003800000 */
[----:B------:R-:W-:Y:S02]  /*a800*/  MOV R143, R140 ;  /* 0x0000008c008f7202 */ /* 0x000fe40000000f00 */
[----:B------:R-:W-:Y:S02]  /*a810*/  MOV R142, R141 ;  /* 0x0000008d008e7202 */ /* 0x000fe40000000f00 */
.L_x_842:
[----:B-1----:R-:W2:Y:S01]  /*a820*/  LDL.64 R2, [R1+0x38] ;  /* 0x0000380001027983 */ /* 0x002ea20000100a00 */
[----:B------:R-:W-:Y:S04]  /*a830*/  DEPBAR.LE SB0, 0x0 ;  /* 0x000080000000791a */ /* 0x000fe80000000000 */
[----:B------:R-:W-:Y:S01]  /*a840*/  WARPSYNC 0xffffffff ;  /* 0xffffffff00007948 */ /* 0x000fe20003800000 */
[----:B------:R-:W2:Y:S01]  /*a850*/  LDL R22, [R1+0x40] ;  /* 0x0000400001167983 */ /* 0x000ea20000100800 */
[----:B------:R-:W-:Y:S03]  /*a860*/  MOV R141, 0x6 ;  /* 0x00000006008d7802 */ /* 0x000fe60000000f00 */
[----:B-----5:R1:W-:Y:S04]  /*a870*/  STL [R1+0x8c], R251 ;  /* 0x00008cfb01007387 */ /* 0x0203e80000100800 */
[----:B------:R-:W-:Y:S08]  /*a880*/  BAR.SYNC.DEFER_BLOCKING 0x0 ;  /* 0x0000000000007b1d */ /* 0x000ff00000010000 */
[----:B------:R-:W3:Y:S08]  /*a890*/  LDSM.16.M88.4 R8, [R225] ;  /* 0x00000000e108783b */ /* 0x000ef00000000200 */
[----:B-1----:R-:W4:Y:S04]  /*a8a0*/  LDL.LU R251, [R1+0x8] ;  /* 0x0000080001fb7983 */ /* 0x002f280000300800 */
[----:B------:R1:W-:Y:S04]  /*a8b0*/  STL [R1+0x88], R250 ;  /* 0x000088fa01007387 */ /* 0x0003e80000100800 */
[----:B------:R-:W1:Y:S08]  /*a8c0*/  LDSM.16.M88.4 R16, [R225+0x800] ;  /* 0x00080000e110783b */ /* 0x000e700000000200 */
[----:B------:R-:W2:Y:S08]  /*a8d0*/  LDSM.16.M88.4 R24, [R225+0x1000] ;  /* 0x00100000e118783b */ /* 0x000eb00000000200 */
[----:B------:R-:W2:Y:S01]  /*a8e0*/  LDSM.16.M88.4 R32, [R225+0x1800] ;  /* 0x00180000e120783b */ /* 0x000ea20000000200 */
[C---:B---3--:R-:W-:Y:S07]  /*a8f0*/  HMMA.16816.F32 R4, R156.reuse, R8, RZ ;  /* 0x000000089c04723c */ /* 0x048fee00000018ff */
[----:B-1----:R-:W3:Y:S04]  /*a900*/  LDL R250, [R1+0x4] ;  /* 0x0000040001fa7983 */ /* 0x002ee80000100800 */
[----:B------:R-:W1:Y:S01]  /*a910*/  LDSM.16.M88.4 R40, [R225+0x2000] ;  /* 0x00200000e128783b */ /* 0x000e620000000200 */
[C---:B------:R-:W-:Y:S07]  /*a920*/  HMMA.16816.F32 R8, R156.reuse, R10, RZ ;  /* 0x0000000a9c08723c */ /* 0x040fee00000018ff */
[----:B------:R-:W1:Y:S01]  /*a930*/  LDSM.16.M88.4 R48, [R225+0x2800] ;  /* 0x00280000e130783b */ /* 0x000e620000000200 */
[C---:B------:R-:W-:Y:S07]  /*a940*/  HMMA.16816.F32 R12, R156.reuse, R16, RZ ;  /* 0x000000109c0c723c */ /* 0x040fee00000018ff */
[----:B------:R-:W1:Y:S01]  /*a950*/  LDSM.16.M88.4 R144, [R231] ;  /* 0x00000000e790783b */ /* 0x000e620000000200 */
[C---:B------:R-:W-:Y:S07]  /*a960*/  HMMA.16816.F32 R16, R156.reuse, R18, RZ ;  /* 0x000000129c10723c */ /* 0x040fee00000018ff */
[----:B------:R-:W1:Y:S08]  /*a970*/  LDSM.16.M88.4 R164, [R248] ;  /* 0x00000000f8a4783b */ /* 0x000e700000000200 */
[----:B------:R-:W1:Y:S08]  /*a980*/  LDSM.16.M88.4 R208, [R247] ;  /* 0x00000000f7d0783b */ /* 0x000e700000000200 */
[----:B------:R-:W1:Y:S08]  /*a990*/  LDSM.16.M88.4 R212, [R246] ;  /* 0x00000000f6d4783b */ /* 0x000e700000000200 */
[----:B------:R-:W1:Y:S08]  /*a9a0*/  LDSM.16.M88.4 R216, [R245] ;  /* 0x00000000f5d8783b */ /* 0x000e700000000200 */
[----:B------:R-:W1:Y:S01]  /*a9b0*/  LDSM.16.M88.4 R220, [R244] ;  /* 0x00000000f4dc783b */ /* 0x000e620000000200 */
[----:B--2---:R-:W-:Y:S02]  /*a9c0*/  MOV R3, R22 ;  /* 0x0000001600037202 */ /* 0x004fe40000000f00 */
[----:B----4-:R-:W-:Y:S01]  /*a9d0*/  SHF.R.S32.HI R0, RZ, 0x1f, R251 ;  /* 0x0000001fff007819 */ /* 0x010fe200000114fb */
[C---:B------:R-:W-:Y:S04]  /*a9e0*/  IMAD.WIDE.U32 R20, R251.reuse, c[0x0][0x208], RZ ;  /* 0x00008200fb147a25 */ /* 0x040fe800078e00ff */
[----:B------:R-:W-:Y:S02]  /*a9f0*/  IMAD R0, R0, c[0x0][0x208], RZ ;  /* 0x0000820000007a24 */ /* 0x000fe400078e02ff */
[----:B------:R-:W-:Y:S04]  /*aa00*/  IMAD.WIDE.U32 R2, R20, 0x60, R2 ;  /* 0x0000006014027825 */ /* 0x000fe800078e0002 */
[----:B------:R-:W-:Y:S05]  /*aa10*/  IMAD R0, R251, c[0x0][0x20c], R0 ;  /* 0x00008300fb007a24 */ /* 0x000fea00078e0200 */
[----:B------:R-:W-:Y:S02]  /*aa20*/  IADD3 R0, R21, R0, RZ ;  /* 0x0000000015007210 */ /* 0x000fe40007ffe0ff */
[C---:B------:R-:W-:Y:S03]  /*aa30*/  HMMA.16816.F32 R20, R156.reuse, R24, RZ ;  /* 0x000000189c14723c */ /* 0x040fe600000018ff */
[----:B------:R-:W-:Y:S05]  /*aa40*/  IMAD R0, R0, 0x60, RZ ;  /* 0x0000006000007824 */ /* 0x000fea00078e02ff */
[C---:B------:R-:W-:Y:S01]  /*aa50*/  HMMA.16816.F32 R24, R156.reuse, R26, RZ ;  /* 0x0000001a9c18723c */ /* 0x040fe200000018ff */
[----:B------:R-:W-:Y:S03]  /*aa60*/  IADD3 R44, R3, R0, RZ ;  /* 0x00000000032c7210 */ /* 0x000fe60007ffe0ff */
[C---:B------:R-:W-:Y:S02]  /*aa70*/  SHF.L.U32 R0, R2.reuse, 0x1, RZ ;  /* 0x0000000102007819 */ /* 0x040fe400000006ff */
[----:B------:R-:W-:Y:S02]  /*aa80*/  SHF.L.U64.HI R44, R2, 0x1, R44 ;  /* 0x00000001022c7819 */ /* 0x000fe4000001022c */
[C---:B------:R-:W-:Y:S01]  /*aa90*/  HMMA.16816.F32 R28, R156.reuse, R32, RZ ;  /* 0x000000209c1c723c */ /* 0x040fe200000018ff */
[C---:B------:R-:W-:Y:S03]  /*aaa0*/  IADD3 R2, P0, R0.reuse, c[0x0][0x1f8], RZ ;  /* 0x00007e0000027a10 */ /* 0x040fe60007f1e0ff */
[----:B------:R-:W-:Y:S02]  /*aab0*/  IADD3 R36, P5, R0, 0x80, RZ ;  /* 0x0000008000247810 */ /* 0x000fe40007fbe0ff */
[----:B------:R-:W-:Y:S02]  /*aac0*/  IADD3.X R3, R44, c[0x0][0x1fc], RZ, P0, !PT ;  /* 0x00007f002c037a10 */ /* 0x000fe400007fe4ff */
[C---:B------:R-:W-:Y:S01]  /*aad0*/  HMMA.16816.F32 R32, R156.reuse, R34, RZ ;  /* 0x000000229c20723c */ /* 0x040fe200000018ff */
[----:B------:R-:W-:Y:S02]  /*aae0*/  IADD3 R36, P1, R36, c[0x0][0x1f8], RZ ;  /* 0x00007e0024247a10 */ /* 0x000fe40007f3e0ff */
[----:B------:R-:W-:Y:S01]  /*aaf0*/  @!PT LDS RZ, [RZ] ;  /* 0x00000000fffff984 */ /* 0x000fe20000000800 */
[----:B------:R-:W-:Y:S01]  /*ab00*/  @!PT LDS RZ, [RZ] ;  /* 0x00000000fffff984 */ /* 0x000fe20000000800 */
[----:B------:R-:W-:Y:S01]  /*ab10*/  @!PT LDS RZ, [RZ] ;  /* 0x00000000fffff984 */ /* 0x000fe20000000800 */
[----:B---3--:R2:W-:Y:S01]  /*ab20*/  LDGSTS.E.BYPASS.LTC128B.128 [R250+0x100], [R2.64], !P4 ;  /* 0x0010000002fa7fae */ /* 0x0085e2000e101d46 */
[----:B------:R-:W-:Y:S02]  /*ab30*/  IADD3 R0, P0, R0, 0x100, RZ ;  /* 0x0000010000007810 */ /* 0x000fe40007f1e0ff */
[--C-:B------:R-:W-:Y:S02]  /*ab40*/  IADD3.X R37, RZ, c[0x0][0x1fc], R44.reuse, P1, P5 ;  /* 0x00007f00ff257a10 */ /* 0x100fe40000fea42c */
[----:B------:R-:W-:Y:S03]  /*ab50*/  IADD3 R46, P1, R0, c[0x0][0x1f8], RZ ;  /* 0x00007e00002e7a10 */ /* 0x000fe60007f3e0ff */
[----:B------:R1:W-:Y:S01]  /*ab60*/  LDGSTS.E.BYPASS.LTC128B.128 [R250+0x3100], [R36.64], !P3 ;  /* 0x0310000024fa7fae */ /* 0x0003e2000d901d46 */
[----:B------:R-:W-:Y:S02]  /*ab70*/  IADD3.X R47, RZ, c[0x0][0x1fc], R44, P1, P0 ;  /* 0x00007f00ff2f7a10 */ /* 0x000fe40000fe042c */
[----:B------:R-:W-:Y:S04]  /*ab80*/  MOV R0, c[0x0][0x208] ;  /* 0x0000820000007a02 */ /* 0x000fe80000000f00 */
[C---:B------:R-:W-:Y:S01]  /*ab90*/  SHF.L.U32 R140, R0.reuse, 0x6, RZ ;  /* 0x00000006008c7819 */ /* 0x040fe200000006ff */
[----:B------:R3:W-:Y:S01]  /*aba0*/  LDGSTS.E.BYPASS.LTC128B.128 [R250+0x6100], [R46.64], !P2 ;  /* 0x061000002efa7fae */ /* 0x0007e2000d101d46 */
[----:B------:R-:W-:Y:S02]  /*abb0*/  SHF.L.U64.HI R0, R0, R141, c[0x0][0x20c] ;  /* 0x0000830000007619 */ /* 0x000fe4000001028d */
[----:B--2---:R-:W-:Y:S04]  /*abc0*/  IADD3 R2, P1, R2, R140, RZ ;  /* 0x0000008c02027210 */ /* 0x004fe80007f3e0ff */
[----:B------:R-:W-:Y:S02]  /*abd0*/  IADD3.X R3, R3, R0, RZ, P1, !PT ;  /* 0x0000000003037210 */ /* 0x000fe40000ffe4ff */
[----:B------:R-:W-:Y:S01]  /*abe0*/  IADD3 R140, P0, R140, R2, RZ ;  /* 0x000000028c8c7210 */ /* 0x000fe20007f1e0ff */
[C---:B-1----:R-:W-:Y:S02]  /*abf0*/  HMMA.16816.F32 R36, R156.reuse, R40, RZ ;  /* 0x000000289c24723c */ /* 0x042fe400000018ff */
[----:B------:R1:W-:Y:S01]  /*ac00*/  LDGSTS.E.BYPASS.LTC128B.128 [R250+0x1100], [R2.64], !P4 ;  /* 0x0110000002fa7fae */ /* 0x0003e2000e101d46 */
[----:B------:R-:W-:Y:S05]  /*ac10*/  IADD3.X R141, R0, R3, RZ, P0, !PT ;  /* 0x00000003008d7210 */ /* 0x000fea00007fe4ff */
[C---:B------:R-:W-:Y:S02]  /*ac20*/  HMMA.16816.F32 R40, R156.reuse, R42, RZ ;  /* 0x0000002a9c28723c */ /* 0x040fe400000018ff */
[----:B------:R1:W-:Y:S06]  /*ac30*/  LDGSTS.E.BYPASS.LTC128B.128 [R250+0x4100], [R2.64+0x80], !P3 ;  /* 0x0410008002fa7fae */ /* 0x0003ec000d901d46 */
[C---:B---3--:R-:W-:Y:S02]  /*ac40*/  HMMA.16816.F32 R44, R156.reuse, R48, RZ ;  /* 0x000000309c2c723c */ /* 0x048fe400000018ff */
[----:B------:R1:W-:Y:S06]  /*ac50*/  LDGSTS.E.BYPASS.LTC128B.128 [R250+0x7100], [R2.64+0x100], !P2 ;  /* 0x0710010002fa7fae */ /* 0x0003ec000d101d46 */
[----:B------:R-:W-:Y:S02]  /*ac60*/  HMMA.16816.F32 R48, R156, R50, RZ ;  /* 0x000000329c30723c */ /* 0x000fe400000018ff */
[----:B------:R2:W-:Y:S06]  /*ac70*/  LDGSTS.E.BYPASS.LTC128B.128 [R250+0x2100], [R140.64], !P4 ;  /* 0x021000008cfa7fae */ /* 0x0005ec000e101d46 */
[C---:B------:R-:W-:Y:S02]  /*ac80*/  HMMA.16816.F32 R4, R160.reuse, R144, R4 ;  /* 0x00000090a004723c */ /* 0x040fe40000001804 */
[----:B------:R2:W-:Y:S06]  /*ac90*/  LDGSTS.E.BYPASS.LTC128B.128 [R250+0x5100], [R140.64+0x80], !P3 ;  /* 0x051000808cfa7fae */ /* 0x0005ec000d901d46 */
[C---:B------:R-:W-:Y:S02]  /*aca0*/  HMMA.16816.F32 R8, R160.reuse, R146, R8 ;  /* 0x00000092a008723c */ /* 0x040fe40000001808 */
[----:B------:R2:W-:Y:S06]  /*acb0*/  LDGSTS.E.BYPASS.LTC128B.128 [R250+0x8100], [R140.64+0x100], !P2 ;  /* 0x081001008cfa7fae */ /* 0x0005ec000d101d46 */
[C---:B------:R-:W-:Y:S02]  /*acc0*/  HMMA.16816.F32 R12, R160.reuse, R164, R12 ;  /* 0x000000a4a00c723c */ /* 0x040fe4000000180c */
[----:B------:R-:W3:Y:S06]  /*acd0*/  LDSM.16.M88.4 R144, [R229] ;  /* 0x00000000e590783b */ /* 0x000eec0000000200 */
[C---:B------:R-:W-:Y:S02]  /*ace0*/  HMMA.16816.F32 R16, R160.reuse, R166, R16 ;  /* 0x000000a6a010723c */ /* 0x040fe40000001810 */
[----:B------:R-:W0:Y:S06]  /*acf0*/  LDGDEPBAR ;  /* 0x00000000000079af */ /* 0x000e2c0000000000 */
[C---:B------:R-:W-:Y:S02]  /*ad00*/  HMMA.16816.F32 R20, R160.reuse, R208, R20 ;  /* 0x000000d0a014723c */ /* 0x040fe40000001814 */
[----:B------:R-:W4:Y:S06]  /*ad10*/  LDSM.16.M88.4 R164, [R229+0x800] ;  /* 0x00080000e5a4783b */ /* 0x000f2c0000000200 */
[C---:B------:R-:W-:Y:S02]  /*ad20*/  HMMA.16816.F32 R24, R160.reuse, R210, R24 ;  /* 0x000000d2a018723c */ /* 0x040fe40000001818 */
[----:B------:R-:W1:Y:S06]  /*ad30*/  LDSM.16.M88.4 R208, [R229+0x1000] ;  /* 0x00100000e5d0783b */ /* 0x000e6c0000000200 */
        /* <DEDUP_REMOVED lines=8> */
[----:B------:R-:W-:Y:S07]  /*adc0*/  LDSM.16.M88.4 R220, [R241] ;  /* 0x00000000f1dc783b */ /* 0x000fee0000000200 */
[C---:B---3--:R-:W-:Y:S08]  /*add0*/  HMMA.16816.F32 R4, R168.reuse, R144, R4 ;  /* 0x00000090a804723c */ /* 0x048ff00000001804 */
[C---:B------:R-:W-:Y:S01]  /*ade0*/  HMMA.16816.F32 R8, R168.reuse, R146, R8 ;  /* 0x00000092a808723c */ /* 0x040fe20000001808 */
[----:B------:R-:W3:Y:S07]  /*adf0*/  LDSM.16.M88.4 R144, [R229+0x2800] ;  /* 0x00280000e590783b */ /* 0x000eee0000000200 */
[C---:B----4-:R-:W-:Y:S08]  /*ae00*/  HMMA.16816.F32 R12, R168.reuse, R164, R12 ;  /* 0x000000a4a80c723c */ /* 0x050ff0000000180c */
[C---:B------:R-:W-:Y:S01]  /*ae10*/  HMMA.16816.F32 R16, R168.reuse, R166, R16 ;  /* 0x000000a6a810723c */ /* 0x040fe20000001810 */
[----:B------:R-:W4:Y:S07]  /*ae20*/  LDSM.16.M88.4 R164, [R226] ;  /* 0x00000000e2a4783b */ /* 0x000f2e0000000200 */
[C---:B-1----:R-:W-:Y:S08]  /*ae30*/  HMMA.16816.F32 R20, R168.reuse, R208, R20 ;  /* 0x000000d0a814723c */ /* 0x042ff00000001814 */
[C---:B------:R-:W-:Y:S01]  /*ae40*/  HMMA.16816.F32 R24, R168.reuse, R210, R24 ;  /* 0x000000d2a818723c */ /* 0x040fe20000001818 */
[----:B------:R-:W1:Y:S07]  /*ae50*/  LDSM.16.M88.4 R208, [R226+0x800] ;  /* 0x00080000e2d0783b */ /* 0x000e6e0000000200 */
[C---:B------:R-:W-:Y:S08]  /*ae60*/  HMMA.16816.F32 R28, R168.reuse, R212, R28 ;  /* 0x000000d4a81c723c */ /* 0x040ff0000000181c */
[C---:B------:R-:W-:Y:S01]  /*ae70*/  HMMA.16816.F32 R32, R168.reuse, R214, R32 ;  /* 0x000000d6a820723c */ /* 0x040fe20000001820 */
[----:B------:R-:W1:Y:S07]  /*ae80*/  LDSM.16.M88.4 R212, [R226+0x1000] ;  /* 0x00100000e2d4783b */ /* 0x000e6e0000000200 */
[C---:B------:R-:W-:Y:S08]  /*ae90*/  HMMA.16816.F32 R36, R168.reuse, R216, R36 ;  /* 0x000000d8a824723c */ /* 0x040ff00000001824 */
[C---:B------:R-:W-:Y:S01]  /*aea0*/  HMMA.16816.F32 R40, R168.reuse, R218, R40 ;  /* 0x000000daa828723c */ /* 0x040fe20000001828 */
[----:B------:R-:W2:Y:S07]  /*aeb0*/  LDSM.16.M88.4 R216, [R226+0x1800] ;  /* 0x00180000e2d8783b */ /* 0x000eae0000000200 */
[C---:B---3--:R-:W-:Y:S08]  /*aec0*/  HMMA.16816.F32 R44, R168.reuse, R144, R44 ;  /* 0x00000090a82c723c */ /* 0x048ff0000000182c */
[----:B------:R-:W-:Y:S01]  /*aed0*/  HMMA.16816.F32 R48, R168, R146, R48 ;  /* 0x00000092a830723c */ /* 0x000fe20000001830 */
[----:B------:R-:W3:Y:S07]  /*aee0*/  LDSM.16.M88.4 R144, [R226+0x2000] ;  /* 0x00200000e290783b */ /* 0x000eee0000000200 */
[C---:B----4-:R-:W-:Y:S08]  /*aef0*/  HMMA.16816.F32 R4, R172.reuse, R164, R4 ;  /* 0x000000a4ac04723c */ /* 0x050ff00000001804 */
[C---:B------:R-:W-:Y:S01]  /*af00*/  HMMA.16816.F32 R8, R172.reuse, R166, R8 ;  /* 0x000000a6ac08723c */ /* 0x040fe20000001808 */
[----:B------:R-:W4:Y:S07]  /*af10*/  LDSM.16.M88.4 R164, [R226+0x2800] ;  /* 0x00280000e2a4783b */ /* 0x000f2e0000000200 */
[C---:B-1----:R-:W-:Y:S08]  /*af20*/  HMMA.16816.F32 R12, R172.reuse, R208, R12 ;  /* 0x000000d0ac0c723c */ /* 0x042ff0000000180c */
[C---:B------:R-:W-:Y:S01]  /*af30*/  HMMA.16816.F32 R16, R172.reuse, R210, R16 ;  /* 0x000000d2ac10723c */ /* 0x040fe20000001810 */
[----:B------:R-:W1:Y:S07]  /*af40*/  LDSM.16.M88.4 R208, [R225+0x3000] ;  /* 0x00300000e1d0783b */ /* 0x000e6e0000000200 */
[C---:B------:R-:W-:Y:S08]  /*af50*/  HMMA.16816.F32 R20, R172.reuse, R212, R20 ;  /* 0x000000d4ac14723c */ /* 0x040ff00000001814 */
[C---:B------:R-:W-:Y:S01]  /*af60*/  HMMA.16816.F32 R24, R172.reuse, R214, R24 ;  /* 0x000000d6ac18723c */ /* 0x040fe20000001818 */
[----:B------:R-:W1:Y:S07]  /*af70*/  LDSM.16.M88.4 R212, [R225+0x3800] ;  /* 0x00380000e1d4783b */ /* 0x000e6e0000000200 */
        /* <DEDUP_REMOVED lines=8> */
[----:B------:R-:W4:Y:S07]  /*b000*/  LDSM.16.M88.4 R164, [R225+0x5000] ;  /* 0x00500000e1a4783b */ /* 0x000f2e0000000200 */
[C---:B-1----:R-:W-:Y:S08]  /*b010*/  HMMA.16816.F32 R4, R176.reuse, R208, R4 ;  /* 0x000000d0b004723c */ /* 0x042ff00000001804 */
[C---:B------:R-:W-:Y:S01]  /*b020*/  HMMA.16816.F32 R8, R176.reuse, R210, R8 ;  /* 0x000000d2b008723c */ /* 0x040fe20000001808 */
[----:B------:R-:W1:Y:S07]  /*b030*/  LDSM.16.M88.4 R208, [R225+0x5800] ;  /* 0x00580000e1d0783b */ /* 0x000e6e0000000200 */
[C---:B------:R-:W-:Y:S08]  /*b040*/  HMMA.16816.F32 R12, R176.reuse, R212, R12 ;  /* 0x000000d4b00c723c */ /* 0x040ff0000000180c */
[C---:B------:R-:W-:Y:S01]  /*b050*/  HMMA.16816.F32 R16, R176.reuse, R214, R16 ;  /* 0x000000d6b010723c */ /* 0x040fe20000001810 */
[----:B------:R-:W1:Y:S07]  /*b060*/  LDSM.16.M88.4 R212, [R243] ;  /* 0x00000000f3d4783b */ /* 0x000e6e0000000200 */
[C---:B--2---:R-:W-:Y:S08]  /*b070*/  HMMA.16816.F32 R20, R176.reuse, R216, R20 ;  /* 0x000000d8b014723c */ /* 0x044ff00000001814 */
[C---:B------:R-:W-:Y:S01]  /*b080*/  HMMA.16816.F32 R24, R176.reuse, R218, R24 ;  /* 0x000000dab018723c */ /* 0x040fe20000001818 */
[----:B------:R-:W2:Y:S07]  /*b090*/  LDSM.16.M88.4 R216, [R242] ;  /* 0x00000000f2d8783b */ /* 0x000eae0000000200 */
[C---:B---3--:R-:W-:Y:S08]  /*b0a0*/  HMMA.16816.F32 R28, R176.reuse, R144, R28 ;  /* 0x00000090b01c723c */ /* 0x048ff0000000181c */
[C---:B------:R-:W-:Y:S01]  /*b0b0*/  HMMA.16816.F32 R32, R176.reuse, R146, R32 ;  /* 0x00000092b020723c */ /* 0x040fe20000001820 */
[----:B------:R-:W3:Y:S07]  /*b0c0*/  LDSM.16.M88.4 R144, [R240] ;  /* 0x00000000f090783b */ /* 0x000eee0000000200 */
[C---:B----4-:R-:W-:Y:S08]  /*b0d0*/  HMMA.16816.F32 R36, R176.reuse, R164, R36 ;  /* 0x000000a4b024723c */ /* 0x050ff00000001824 */
[C---:B------:R-:W-:Y:S01]  /*b0e0*/  HMMA.16816.F32 R40, R176.reuse, R166, R40 ;  /* 0x000000a6b028723c */ /* 0x040fe20000001828 */
[----:B------:R-:W4:Y:S07]  /*b0f0*/  LDSM.16.M88.4 R164, [R239] ;  /* 0x00000000efa4783b */ /* 0x000f2e0000000200 */
[C---:B-1----:R-:W-:Y:S08]  /*b100*/  HMMA.16816.F32 R44, R176.reuse, R208, R44 ;  /* 0x000000d0b02c723c */ /* 0x042ff0000000182c */
[----:B------:R-:W-:Y:S01]  /*b110*/  HMMA.16816.F32 R48, R176, R210, R48 ;  /* 0x000000d2b030723c */ /* 0x000fe20000001830 */
[----:B------:R-:W1:Y:S07]  /*b120*/  LDSM.16.M88.4 R208, [R238] ;  /* 0x00000000eed0783b */ /* 0x000e6e0000000200 */
[C---:B------:R-:W-:Y:S08]  /*b130*/  HMMA.16816.F32 R4, R180.reuse, R212, R4 ;  /* 0x000000d4b404723c */ /* 0x040ff00000001804 */
[C---:B------:R-:W-:Y:S01]  /*b140*/  HMMA.16816.F32 R8, R180.reuse, R214, R8 ;  /* 0x000000d6b408723c */ /* 0x040fe20000001808 */
[----:B------:R-:W1:Y:S07]  /*b150*/  LDSM.16.M88.4 R212, [R229+0x3000] ;  /* 0x00300000e5d4783b */ /* 0x000e6e0000000200 */
[C---:B--2---:R-:W-:Y:S08]  /*b160*/  HMMA.16816.F32 R12, R180.reuse, R216, R12 ;  /* 0x000000d8b40c723c */ /* 0x044ff0000000180c */
[C---:B------:R-:W-:Y:S01]  /*b170*/  HMMA.16816.F32 R16, R180.reuse, R218, R16 ;  /* 0x000000dab410723c */ /* 0x040fe20000001810 */
[----:B------:R-:W2:Y:S07]  /*b180*/  LDSM.16.M88.4 R216, [R229+0x3800] ;  /* 0x00380000e5d8783b */ /* 0x000eae0000000200 */
[C---:B------:R-:W-:Y:S08]  /*b190*/  HMMA.16816.F32 R20, R180.reuse, R220, R20 ;  /* 0x000000dcb414723c */ /* 0x040ff00000001814 */
[C---:B------:R-:W-:Y:S01]  /*b1a0*/  HMMA.16816.F32 R24, R180.reuse, R222, R24 ;  /* 0x000000deb418723c */ /* 0x040fe20000001818 */
[----:B------:R-:W-:Y:S07]  /*b1b0*/  LDSM.16.M88.4 R220, [R229+0x5800] ;  /* 0x00580000e5dc783b */ /* 0x000fee0000000200 */
[C---:B---3--:R-:W-:Y:S08]  /*b1c0*/  HMMA.16816.F32 R28, R180.reuse, R144, R28 ;  /* 0x00000090b41c723c */ /* 0x048ff0000000181c */
[C---:B------:R-:W-:Y:S01]  /*b1d0*/  HMMA.16816.F32 R32, R180.reuse, R146, R32 ;  /* 0x00000092b420723c */ /* 0x040fe20000001820 */
[----:B------:R-:W3:Y:S07]  /*b1e0*/  LDSM.16.M88.4 R144, [R229+0x4000] ;  /* 0x00400000e590783b */ /* 0x000eee0000000200 */
[C---:B----4-:R-:W-:Y:S08]  /*b1f0*/  HMMA.16816.F32 R36, R180.reuse, R164, R36 ;  /* 0x000000a4b424723c */ /* 0x050ff00000001824 */
[C---:B------:R-:W-:Y:S01]  /*b200*/  HMMA.16816.F32 R40, R180.reuse, R166, R40 ;  /* 0x000000a6b428723c */ /* 0x040fe20000001828 */
[----:B------:R-:W4:Y:S07]  /*b210*/  LDSM.16.M88.4 R164, [R229+0x4800] ;  /* 0x00480000e5a4783b */ /* 0x000f2e0000000200 */
[C---:B-1----:R-:W-:Y:S08]  /*b220*/  HMMA.16816.F32 R44, R180.reuse, R208, R44 ;  /* 0x000000d0b42c723c */ /* 0x042ff0000000182c */
[----:B------:R-:W-:Y:S01]  /*b230*/  HMMA.16816.F32 R48, R180, R210, R48 ;  /* 0x000000d2b430723c */ /* 0x000fe20000001830 */
        /* <DEDUP_REMOVED lines=37> */
[C---:B------:R-:W-:Y:S08]  /*b490*/  HMMA.16816.F32 R4, R192.reuse, R220, R4 ;  /* 0x000000dcc004723c */ /* 0x040ff00000001804 */
[C---:B------:R-:W-:Y:S01]  /*b4a0*/  HMMA.16816.F32 R8, R192.reuse, R222, R8 ;  /* 0x000000dec008723c */ /* 0x040fe20000001808 */
[----:B------:R-:W-:Y:S07]  /*b4b0*/  LDSM.16.M88.4 R220, [R235] ;  /* 0x00000000ebdc783b */ /* 0x000fee0000000200 */
        /* <DEDUP_REMOVED lines=10> */
[C---:B------:R-:W-:Y:S01]  /*b560*/  HMMA.16816.F32 R40, R192.reuse, R210, R40 ;  /* 0x000000d2c028723c */ /* 0x040fe20000001828 */
[----:B------:R-:W1:Y:S07]  /*b570*/  LDSM.16.M88.4 R208, [R233] ;  /* 0x00000000e9d0783b */ /* 0x000e6e0000000200 */
[C---:B------:R-:W-:Y:S08]  /*b580*/  HMMA.16816.F32 R44, R192.reuse, R212, R44 ;  /* 0x000000d4c02c723c */ /* 0x040ff0000000182c */
[----:B------:R-:W-:Y:S01]  /*b590*/  HMMA.16816.F32 R48, R192, R214, R48 ;  /* 0x000000d6c030723c */ /* 0x000fe20000001830 */
[----:B------:R-:W1:Y:S07]  /*b5a0*/  LDSM.16.M88.4 R212, [R232] ;  /* 0x00000000e8d4783b */ /* 0x000e6e0000000200 */
[C---:B--2---:R-:W-:Y:S08]  /*b5b0*/  HMMA.16816.F32 R4, R196.reuse, R216, R4 ;  /* 0x000000d8c404723c */ /* 0x044ff00000001804 */
[C---:B------:R-:W-:Y:S01]  /*b5c0*/  HMMA.16816.F32 R8, R196.reuse, R218, R8 ;  /* 0x000000dac408723c */ /* 0x040fe20000001808 */
[----:B------:R-:W-:Y:S07]  /*b5d0*/  LDSM.16.M88.4 R216, [R229+0x6800] ;  /* 0x00680000e5d8783b */ /* 0x000fee0000000200 */
[C---:B---3--:R-:W-:Y:S08]  /*b5e0*/  HMMA.16816.F32 R12, R196.reuse, R144, R12 ;  /* 0x00000090c40c723c */ /* 0x048ff0000000180c */
[C---:B------:R-:W-:Y:S01]  /*b5f0*/  HMMA.16816.F32 R16, R196.reuse, R146, R16 ;  /* 0x00000092c410723c */ /* 0x040fe20000001810 */
[----:B------:R-:W2:Y:S07]  /*b600*/  LDSM.16.M88.4 R144, [R229+0x6000] ;  /* 0x00600000e590783b */ /* 0x000eae0000000200 */
[C---:B------:R-:W-:Y:S08]  /*b610*/  HMMA.16816.F32 R20, R196.reuse, R220, R20 ;  /* 0x000000dcc414723c */ /* 0x040ff00000001814 */
        /* <DEDUP_REMOVED lines=8> */
[C---:B------:R-:W-:Y:S08]  /*b6a0*/  HMMA.16816.F32 R44, R196.reuse, R212, R44 ;  /* 0x000000d4c42c723c */ /* 0x040ff0000000182c */
[----:B------:R-:W-:Y:S01]  /*b6b0*/  HMMA.16816.F32 R48, R196, R214, R48 ;  /* 0x000000d6c430723c */ /* 0x000fe20000001830 */
[----:B------:R-:W4:Y:S07]  /*b6c0*/  LDSM.16.M88.4 R212, [R229+0x8000] ;  /* 0x00800000e5d4783b */ /* 0x000f2e0000000200 */
[C---:B--2---:R-:W-:Y:S08]  /*b6d0*/  HMMA.16816.F32 R4, R200.reuse, R144, R4 ;  /* 0x00000090c804723c */ /* 0x044ff00000001804 */
[C---:B------:R-:W-:Y:S01]  /*b6e0*/  HMMA.16816.F32 R8, R200.reuse, R146, R8 ;  /* 0x00000092c808723c */ /* 0x040fe20000001808 */
[----:B------:R-:W2:Y:S07]  /*b6f0*/  LDSM.16.M88.4 R144, [R229+0x8800] ;  /* 0x00880000e590783b */ /* 0x000eae0000000200 */
[C---:B------:R-:W-:Y:S08]  /*b700*/  HMMA.16816.F32 R12, R200.reuse, R216, R12 ;  /* 0x000000d8c80c723c */ /* 0x040ff0000000180c */
[C---:B------:R-:W-:Y:S01]  /*b710*/  HMMA.16816.F32 R16, R200.reuse, R218, R16 ;  /* 0x000000dac810723c */ /* 0x040fe20000001810 */
[----:B------:R-:W2:Y:S07]  /*b720*/  LDSM.16.M88.4 R216, [R226+0x6800] ;  /* 0x00680000e2d8783b */ /* 0x000eae0000000200 */
[C---:B---3--:R-:W-:Y:S08]  /*b730*/  HMMA.16816.F32 R20, R200.reuse, R164, R20 ;  /* 0x000000a4c814723c */ /* 0x048ff00000001814 */
[C---:B------:R-:W-:Y:S01]  /*b740*/  HMMA.16816.F32 R24, R200.reuse, R166, R24 ;  /* 0x000000a6c818723c */ /* 0x040fe20000001818 */
[----:B------:R-:W3:Y:S07]  /*b750*/  LDSM.16.M88.4 R164, [R226+0x7000] ;  /* 0x00700000e2a4783b */ /* 0x000eee0000000200 */
[C---:B-1----:R-:W-:Y:S08]  /*b760*/  HMMA.16816.F32 R28, R200.reuse, R208, R28 ;  /* 0x000000d0c81c723c */ /* 0x042ff0000000181c */
[C---:B------:R-:W-:Y:S01]  /*b770*/  HMMA.16816.F32 R32, R200.reuse, R210, R32 ;  /* 0x000000d2c820723c */ /* 0x040fe20000001820 */
[----:B------:R-:W-:Y:S07]  /*b780*/  LDSM.16.M88.4 R208, [R226+0x8000] ;  /* 0x00800000e2d0783b */ /* 0x000fee0000000200 */
[C---:B----4-:R-:W-:Y:S01]  /*b790*/  HMMA.16816.F32 R36, R200.reuse, R212, R36 ;  /* 0x000000d4c824723c */ /* 0x050fe20000001824 */
[----:B------:R-:W4:Y:S04]  /*b7a0*/  LDL R212, [R1+0x14] ;  /* 0x0000140001d47983 */ /* 0x000f280000100800 */
[----:B------:R-:W4:Y:S03]  /*b7b0*/  LDL R213, [R1+0x28] ;  /* 0x0000280001d57983 */ /* 0x000f260000100800 */
[C---:B------:R-:W-:Y:S08]  /*b7c0*/  HMMA.16816.F32 R40, R200.reuse, R214, R40 ;  /* 0x000000d6c828723c */ /* 0x040ff00000001828 */
[C---:B--2---:R-:W-:Y:S08]  /*b7d0*/  HMMA.16816.F32 R44, R200.reuse, R144, R44 ;  /* 0x00000090c82c723c */ /* 0x044ff0000000182c */
[----:B------:R-:W-:Y:S01]  /*b7e0*/  HMMA.16816.F32 R48, R200, R146, R48 ;  /* 0x00000092c830723c */ /* 0x000fe20000001830 */
[----:B------:R-:W1:Y:S07]  /*b7f0*/  LDSM.16.M88.4 R144, [R226+0x7800] ;  /* 0x00780000e290783b */ /* 0x000e6e0000000200 */
[C---:B------:R-:W-:Y:S01]  /*b800*/  HMMA.16816.F32 R4, R204.reuse, R220, R4 ;  /* 0x000000dccc04723c */ /* 0x040fe20000001804 */
[----:B------:R-:W2:Y:S07]  /*b810*/  LDL.64 R220, [R1+0x30] ;  /* 0x0000300001dc7983 */ /* 0x000eae0000100a00 */
[C---:B------:R-:W-:Y:S08]  /*b820*/  HMMA.16816.F32 R8, R204.reuse, R222, R8 ;  /* 0x000000decc08723c */ /* 0x040ff00000001808 */
[C---:B------:R-:W-:Y:S08]  /*b830*/  HMMA.16816.F32 R12, R204.reuse, R216, R12 ;  /* 0x000000d8cc0c723c */ /* 0x040ff0000000180c */
[C---:B------:R-:W-:Y:S04]  /*b840*/  HMMA.16816.F32 R16, R204.reuse, R218, R16 ;  /* 0x000000dacc10723c */ /* 0x040fe80000001810 */
[----:B------:R-:W-:Y:S02]  /*b850*/  FMNMX.FTZ R0, R4, R142, !PT ;  /* 0x0000008e04007209 */ /* 0x000fe40007810000 */
[----:B------:R-:W-:Y:S02]  /*b860*/  FMNMX.FTZ R2, R6, R143, !PT ;  /* 0x0000008f06027209 */ /* 0x000fe40007810000 */
[C---:B---3--:R-:W-:Y:S04]  /*b870*/  HMMA.16816.F32 R20, R204.reuse, R164, R20 ;  /* 0x000000a4cc14723c */ /* 0x048fe80000001814 */
[----:B------:R-:W-:Y:S02]  /*b880*/  FMNMX.FTZ R0, R5, R0, !PT ;  /* 0x0000000005007209 */ /* 0x000fe40007810000 */
[----:B------:R-:W-:Y:S02]  /*b890*/  FMNMX.FTZ R2, R7, R2, !PT ;  /* 0x0000000207027209 */ /* 0x000fe40007810000 */
[C---:B------:R-:W-:Y:S01]  /*b8a0*/  HMMA.16816.F32 R24, R204.reuse, R166, R24 ;  /* 0x000000a6cc18723c */ /* 0x040fe20000001818 */
[----:B------:R-:W3:Y:S01]  /*b8b0*/  LDSM.16.M88.4 R164, [R226+0x8800] ;  /* 0x00880000e2a4783b */ /* 0x000ee20000000200 */
[----:B------:R-:W-:Y:S04]  /*b8c0*/  DEPBAR.LE SB0, 0x0 ;  /* 0x000080000000791a */ /* 0x000fe80000000000 */
[----:B------:R-:W-:Y:S02]  /*b8d0*/  FMNMX.FTZ R0, R8, R0, !PT ;  /* 0x0000000008007209 */ /* 0x000fe40007810000 */
[C---:B-1----:R-:W-:Y:S01]  /*b8e0*/  HMMA.16816.F32 R28, R204.reuse, R144, R28 ;  /* 0x00000090cc1c723c */ /* 0x042fe2000000181c */
        /* <DEDUP_REMOVED lines=13> */
[C---:B---3--:R-:W-:Y:S03]  /*b9c0*/  HMMA.16816.F32 R44, R204.reuse, R164, R44 ;  /* 0x000000a4cc2c723c */ /* 0x048fe6000000182c */
        /* <DEDUP_REMOVED lines=36> */
[----:B------:R-:W3:Y:S01]  /*bc10*/  SHFL.BFLY PT, R2, R0, 0x2, 0x1f ;  /* 0x0c401f0000027f89 */ /* 0x000ee200000e0000 */
[----:B-1----:R-:W-:Y:S07]  /*bc20*/  FMNMX.FTZ R141, R141, R3, !PT ;  /* 0x000000038d8d7209 */ /* 0x002fee0007810000 */
[----:B------:R-:W1:Y:S01]  /*bc30*/  SHFL.BFLY PT, R140, R141, 0x1, 0x1f ;  /* 0x0c201f008d8c7f89 */ /* 0x000e6200000e0000 */
[----:B---3--:R-:W-:Y:S07]  /*bc40*/  FMNMX.FTZ R0, R0, R2, !PT ;  /* 0x0000000200007209 */ /* 0x008fee0007810000 */
[----:B------:R-:W3:Y:S01]  /*bc50*/  SHFL.BFLY PT, R3, R0, 0x1, 0x1f ;  /* 0x0c201f0000037f89 */ /* 0x000ee200000e0000 */
[----:B-1----:R-:W-:Y:S05]  /*bc60*/  FMNMX.FTZ R141, R141, R140, !PT ;  /* 0x0000008c8d8d7209 */ /* 0x002fea0007810000 */
[----:B------:R-:W-:Y:S01]  /*bc70*/  FADD.FTZ R2, -R141, R142 ;  /* 0x0000008e8d027221 */ /* 0x000fe20000010100 */
[----:B---3--:R-:W-:Y:S03]  /*bc80*/  FMNMX.FTZ R140, R0, R3, !PT ;  /* 0x00000003008c7209 */ /* 0x008fe60007810000 */
[----:B------:R-:W-:Y:S04]  /*bc90*/  FMUL.FTZ R0, R2, c[0x0][0x2d0] ;  /* 0x0000b40002007a20 */ /* 0x000fe80000410000 */
[----:B------:R1:W3:Y:S02]  /*bca0*/  MUFU.EX2 R2, R0 ;  /* 0x0000000000027308 */ /* 0x0002e40000000800 */
[----:B-1----:R-:W-:Y:S02]  /*bcb0*/  FADD.FTZ R0, -R140, R143 ;  /* 0x0000008f8c007221 */ /* 0x002fe40000010100 */
[----:B---3--:R-:W-:Y:S02]  /*bcc0*/  FMUL.FTZ R100, R2, R100 ;  /* 0x0000006402647220 */ /* 0x008fe40000410000 */
[----:B------:R-:W-:Y:S02]  /*bcd0*/  FMUL.FTZ R0, R0, c[0x0][0x2d0] ;  /* 0x0000b40000007a20 */ /* 0x000fe40000410000 */
[C---:B------:R-:W-:Y:S02]  /*bce0*/  FMUL.FTZ R101, R2.reuse, R101 ;  /* 0x0000006502657220 */ /* 0x040fe40000410000 */
[C---:B------:R-:W-:Y:S02]  /*bcf0*/  FMUL.FTZ R104, R2.reuse, R104 ;  /* 0x0000006802687220 */ /* 0x040fe40000410000 */
[----:B------:R-:W1:Y:S01]  /*bd00*/  MUFU.EX2 R0, R0 ;  /* 0x0000000000007308 */ /* 0x000e620000000800 */
[C---:B------:R-:W-:Y:S02]  /*bd10*/  FMUL.FTZ R105, R2.reuse, R105 ;  /* 0x0000006902697220 */ /* 0x040fe40000410000 */
[C---:B------:R-:W-:Y:S02]  /*bd20*/  FMUL.FTZ R108, R2.reuse, R108 ;  /* 0x0000006c026c7220 */ /* 0x040fe40000410000 */
[C---:B------:R-:W-:Y:S02]  /*bd30*/  FMUL.FTZ R109, R2.reuse, R109 ;  /* 0x0000006d026d7220 */ /* 0x040fe40000410000 */
[C---:B------:R-:W-:Y:S01]  /*bd40*/  FMUL.FTZ R112, R2.reuse, R112 ;  /* 0x0000007002707220 */ /* 0x040fe20000410000 */
[----:B----4-:R-:W-:Y:S01]  /*bd50*/  ISETP.GT.AND P0, PT, R251, R212, PT ;  /* 0x000000d4fb00720c */ /* 0x010fe20003f04270 */
[----:B------:R-:W-:Y:S01]  /*bd60*/  FMUL.FTZ R212, R141, c[0x0][0x2d0] ;  /* 0x0000b4008dd47a20 */ /* 0x000fe20000410000 */
[----:B------:R-:W-:Y:S01]  /*bd70*/  IADD3 R251, R251, -0x1, RZ ;  /* 0xfffffffffbfb7810 */ /* 0x000fe20007ffe0ff */
[----:B------:R-:W-:Y:S02]  /*bd80*/  FMUL.FTZ R113, R2, R113 ;  /* 0x0000007102717220 */ /* 0x000fe40000410000 */
[--C-:B------:R-:W-:Y:S02]  /*bd90*/  FFMA.FTZ R5, R5, c[0x0][0x2d0], -R212.reuse ;  /* 0x0000b40005057a23 */ /* 0x100fe400000108d4 */
[--C-:B------:R-:W-:Y:S01]  /*bda0*/  FFMA.FTZ R4, R4, c[0x0][0x2d0], -R212.reuse ;  /* 0x0000b40004047a23 */ /* 0x100fe200000108d4 */
[----:B------:R3:W-:Y:S01]  /*bdb0*/  STL [R1+0x8], R251 ;  /* 0x000008fb01007387 */ /* 0x0007e20000100800 */
[----:B------:R4:W-:Y:S01]  /*bdc0*/  MUFU.EX2 R219, R5 ;  /* 0x0000000500db7308 */ /* 0x0009e20000000800 */
[--C-:B------:R-:W-:Y:S02]  /*bdd0*/  FFMA.FTZ R9, R9, c[0x0][0x2d0], -R212.reuse ;  /* 0x0000b40009097a23 */ /* 0x100fe400000108d4 */
[----:B------:R-:W-:Y:S01]  /*bde0*/  FMUL.FTZ R116, R2, R116 ;  /* 0x0000007402747220 */ /* 0x000fe20000410000 */
[----:B------:R-:W-:Y:S01]  /*bdf0*/  @P0 SHF.R.S32.HI R3, RZ, 0x1f, R251 ;  /* 0x0000001fff030819 */ /* 0x000fe200000114fb */
[----:B------:R-:W-:Y:S01]  /*be00*/  @P0 IMAD.WIDE.U32 R144, R251, c[0x0][0x1e0], RZ ;  /* 0x00007800fb900a25 */ /* 0x000fe200078e00ff */
[----:B------:R-:W-:Y:S02]  /*be10*/  @P0 MOV R143, R213 ;  /* 0x000000d5008f0202 */ /* 0x000fe40000000f00 */
[----:B------:R-:W-:Y:S01]  /*be20*/  MOV R213, 0x6 ;  /* 0x0000000600d57802 */ /* 0x000fe20000000f00 */
[----:B------:R-:W-:Y:S01]  /*be30*/  @P0 IMAD R3, R3, c[0x0][0x1e0], RZ ;  /* 0x0000780003030a24 */ /* 0x000fe200078e02ff */
[----:B------:R3:W3:Y:S01]  /*be40*/  MUFU.EX2 R214, R4 ;  /* 0x0000000400d67308 */ /* 0x0006e20000000800 */
[C---:B-1----:R-:W-:Y:S02]  /*be50*/  FMUL.FTZ R102, R0.reuse, R102 ;  /* 0x0000006600667220 */ /* 0x042fe40000410000 */
[----:B------:R-:W-:Y:S02]  /*be60*/  @P0 IMAD R3, R251, c[0x0][0x1e4], R3 ;  /* 0x00007900fb030a24 */ /* 0x000fe400078e0203 */
[C---:B------:R-:W-:Y:S02]  /*be70*/  FMUL.FTZ R103, R0.reuse, R103 ;  /* 0x0000006700677220 */ /* 0x040fe40000410000 */
[C---:B------:R-:W-:Y:S01]  /*be80*/  FMUL.FTZ R106, R0.reuse, R106 ;  /* 0x0000006a006a7220 */ /* 0x040fe20000410000 */
[----:B------:R-:W-:Y:S01]  /*be90*/  @P0 IADD3 R3, R145, R3, RZ ;  /* 0x0000000391030210 */ /* 0x000fe20007ffe0ff */
[C---:B------:R-:W-:Y:S01]  /*bea0*/  FMUL.FTZ R107, R0.reuse, R107 ;  /* 0x0000006b006b7220 */ /* 0x040fe20000410000 */
[----:B------:R-:W-:Y:S01]  /*beb0*/  MUFU.EX2 R222, R9 ;  /* 0x0000000900de7308 */ /* 0x000fe20000000800 */
[----:B------:R-:W-:Y:S01]  /*bec0*/  FMUL.FTZ R110, R0, R110 ;  /* 0x0000006e006e7220 */ /* 0x000fe20000410000 */
[----:B--2---:R-:W-:Y:S01]  /*bed0*/  @P0 MOV R142, R220 ;  /* 0x000000dc008e0202 */ /* 0x004fe20000000f00 */
[----:B----4-:R-:W-:Y:S01]  /*bee0*/  FFMA.FTZ R5, R8, c[0x0][0x2d0], -R212 ;  /* 0x0000b40008057a23 */ /* 0x010fe200000108d4 */
[----:B------:R-:W-:Y:S01]  /*bef0*/  @P0 MOV R8, c[0x0][0x1e0] ;  /* 0x0000780000080a02 */ /* 0x000fe20000000f00 */
[----:B------:R-:W-:Y:S01]  /*bf00*/  @P0 IMAD R3, R3, 0x60, RZ ;  /* 0x0000006003030824 */ /* 0x000fe200078e02ff */
[----:B---3--:R1:W5:Y:S01]  /*bf10*/  LDL.LU R251, [R1+0x8c] ;  /* 0x00008c0001fb7983 */ /* 0x0083620000300800 */
[----:B------:R-:W-:Y:S01]  /*bf20*/  @P0 IMAD.WIDE.U32 R142, R144, 0x60, R142 ;  /* 0x00000060908e0825 */ /* 0x000fe200078e008e */
[----:B------:R-:W-:Y:S02]  /*bf30*/  @P0 SHF.L.U64.HI R146, R8, R213, c[0x0][0x1e4] ;  /* 0x0000790008920619 */ /* 0x000fe400000102d5 */
[----:B------:R2:W3:Y:S01]  /*bf40*/  MUFU.EX2 R223, R5 ;  /* 0x0000000500df7308 */ /* 0x0004e20000000800 */
[C---:B------:R-:W-:Y:S01]  /*bf50*/  FMUL.FTZ R111, R0.reuse, R111 ;  /* 0x0000006f006f7220 */ /* 0x040fe20000410000 */
[----:B------:R-:W-:Y:S01]  /*bf60*/  @P0 IADD3 R4, R143, R3, RZ ;  /* 0x000000038f040210 */ /* 0x000fe20007ffe0ff */
[----:B------:R-:W-:Y:S01]  /*bf70*/  FMUL.FTZ R114, R0, R114 ;  /* 0x0000007200727220 */ /* 0x000fe20000410000 */
[----:B------:R-:W-:Y:S01]  /*bf80*/  @P0 SHF.L.U32 R3, R142, 0x1, RZ ;  /* 0x000000018e030819 */ /* 0x000fe200000006ff */
[----:B------:R-:W-:Y:S01]  /*bf90*/  FMUL.FTZ R115, R0, R115 ;  /* 0x0000007300737220 */ /* 0x000fe20000410000 */
[----:B------:R-:W-:Y:S01]  /*bfa0*/  @P0 SHF.L.U64.HI R142, R142, 0x1, R4 ;  /* 0x000000018e8e0819 */ /* 0x000fe20000010204 */
[----:B------:R-:W-:Y:S01]  /*bfb0*/  FMUL.FTZ R117, R2, R117 ;  /* 0x0000007502757220 */ /* 0x000fe20000410000 */
[C---:B------:R-:W-:Y:S01]  /*bfc0*/  @P0 IADD3 R4, P6, R3.reuse, c[0x0][0x1c8], RZ ;  /* 0x0000720003040a10 */ /* 0x040fe20007fde0ff */
[C---:B------:R-:W-:Y:S01]  /*bfd0*/  FMUL.FTZ R118, R0.reuse, R118 ;  /* 0x0000007600767220 */ /* 0x040fe20000410000 */
[C---:B------:R-:W-:Y:S01]  /*bfe0*/  @P0 IADD3 R144, P5, R3.reuse, 0x80, RZ ;  /* 0x0000008003900810 */ /* 0x040fe20007fbe0ff */
[----:B------:R-:W-:Y:S01]  /*bff0*/  FMUL.FTZ R119, R0, R119 ;  /* 0x0000007700777220 */ /* 0x000fe20000410000 */
[----:B------:R-:W-:Y:S01]  /*c000*/  @P0 SHF.L.U32 R143, R8, 0x6, RZ ;  /* 0x00000006088f0819 */ /* 0x000fe200000006ff */
[----:B------:R-:W-:Y:S01]  /*c010*/  FMUL.FTZ R120, R2, R120 ;  /* 0x0000007802787220 */ /* 0x000fe20000410000 */
[----:B------:R-:W-:Y:S01]  /*c020*/  @P0 IADD3 R144, P1, R144, c[0x0][0x1c8], RZ ;  /* 0x0000720090900a10 */ /* 0x000fe20007f3e0ff */
[----:B------:R-:W-:Y:S02]  /*c030*/  FMUL.FTZ R121, R2, R121 ;  /* 0x0000007902797220 */ /* 0x000fe40000410000 */
[C---:B------:R-:W-:Y:S01]  /*c040*/  FMUL.FTZ R122, R0.reuse, R122 ;  /* 0x0000007a007a7220 */ /* 0x040fe20000410000 */
[--C-:B------:R-:W-:Y:S01]  /*c050*/  @P0 IADD3.X R145, RZ, c[0x0][0x1cc], R142.reuse, P1, P5 ;  /* 0x00007300ff910a10 */ /* 0x100fe20000fea48e */
[----:B------:R-:W-:Y:S02]  /*c060*/  FMUL.FTZ R123, R0, R123 ;  /* 0x0000007b007b7220 */ /* 0x000fe40000410000 */
[----:B------:R-:W-:Y:S01]  /*c070*/  FMUL.FTZ R124, R2, R124 ;  /* 0x0000007c027c7220 */ /* 0x000fe20000410000 */
[----:B--2---:R-:W-:Y:S01]  /*c080*/  @P0 IADD3.X R5, R142, c[0x0][0x1cc], RZ, P6, !PT ;  /* 0x000073008e050a10 */ /* 0x004fe200037fe4ff */
[----:B------:R-:W-:Y:S01]  /*c090*/  FMUL.FTZ R125, R2, R125 ;  /* 0x0000007d027d7220 */ /* 0x000fe20000410000 */
[----:B------:R-:W-:Y:S01]  /*c0a0*/  @P0 IADD3 R3, P6, R3, 0x100, RZ ;  /* 0x0000010003030810 */ /* 0x000fe20007fde0ff */
[----:B------:R-:W-:Y:S02]  /*c0b0*/  FMUL.FTZ R126, R0, R126 ;  /* 0x0000007e007e7220 */ /* 0x000fe40000410000 */
[----:B------:R2:W-:Y:S01]  /*c0c0*/  @P0 LDGSTS.E.BYPASS.LTC128B.128 [R250+0xc100], [R4.64], !P4 ;  /* 0x0c10000004fa0fae */ /* 0x0005e2000e101d46 */
[----:B------:R-:W-:Y:S01]  /*c0d0*/  @P0 IADD3 R8, P5, R3, c[0x0][0x1c8], RZ ;  /* 0x0000720003080a10 */ /* 0x000fe20007fbe0ff */
[----:B------:R-:W-:Y:S02]  /*c0e0*/  FMUL.FTZ R3, R140, c[0x0][0x2d0] ;  /* 0x0000b4008c037a20 */ /* 0x000fe40000410000 */
[----:B------:R-:W-:Y:S01]  /*c0f0*/  FMUL.FTZ R127, R0, R127 ;  /* 0x0000007f007f7220 */ /* 0x000fe20000410000 */
[----:B------:R-:W-:Y:S01]  /*c100*/  @P0 IADD3.X R9, RZ, c[0x0][0x1cc], R142, P5, P6 ;  /* 0x00007300ff090a10 */ /* 0x000fe20002fec48e */
[--C-:B------:R-:W-:Y:S02]  /*c110*/  FFMA.FTZ R6, R6, c[0x0][0x2d0], -R3.reuse ;  /* 0x0000b40006067a23 */ /* 0x100fe40000010803 */
[----:B------:R4:W-:Y:S01]  /*c120*/  @P0 LDGSTS.E.BYPASS.LTC128B.128 [R250+0xf100], [R144.64], !P3 ;  /* 0x0f10000090fa0fae */ /* 0x0009e2000d901d46 */
[--C-:B------:R-:W-:Y:S01]  /*c130*/  FFMA.FTZ R142, R7, c[0x0][0x2d0], -R3.reuse ;  /* 0x0000b400078e7a23 */ /* 0x100fe20000010803 */
[----:B------:R1:W-:Y:S01]  /*c140*/  MUFU.EX2 R218, R6 ;  /* 0x0000000600da7308 */ /* 0x0003e20000000800 */
[--C-:B------:R-:W-:Y:S02]  /*c150*/  FFMA.FTZ R10, R10, c[0x0][0x2d0], -R3.reuse ;  /* 0x0000b4000a0a7a23 */ /* 0x100fe40000010803 */
[--C-:B------:R-:W-:Y:S02]  /*c160*/  FFMA.FTZ R11, R11, c[0x0][0x2d0], -R3.reuse ;  /* 0x0000b4000b0b7a23 */ /* 0x100fe40000010803 */
[C---:B------:R-:W-:Y:S01]  /*c170*/  FMUL.FTZ R128, R2.reuse, R128 ;  /* 0x0000008002807220 */ /* 0x040fe20000410000 */
[----:B------:R3:W-:Y:S01]  /*c180*/  @P0 LDGSTS.E.BYPASS.LTC128B.128 [R250+0x12100], [R8.64], !P2 ;  /* 0x1210000008fa0fae */ /* 0x0007e2000d101d46 */
[----:B------:R-:W-:Y:S02]  /*c190*/  FMUL.FTZ R129, R2, R129 ;  /* 0x0000008102817220 */ /* 0x000fe40000410000 */
[C---:B------:R-:W-:Y:S01]  /*c1a0*/  FMUL.FTZ R130, R0.reuse, R130 ;  /* 0x0000008200827220 */ /* 0x040fe20000410000 */
[----:B------:R-:W3:Y:S01]  /*c1b0*/  MUFU.EX2 R217, R142 ;  /* 0x0000008e00d97308 */ /* 0x000ee20000000800 */
[----:B------:R-:W-:Y:S02]  /*c1c0*/  FMUL.FTZ R131, R0, R131 ;  /* 0x0000008300837220 */ /* 0x000fe40000410000 */
[C---:B------:R-:W-:Y:S02]  /*c1d0*/  FMUL.FTZ R132, R2.reuse, R132 ;  /* 0x0000008402847220 */ /* 0x040fe40000410000 */
[----:B------:R-:W-:Y:S01]  /*c1e0*/  FMUL.FTZ R133, R2, R133 ;  /* 0x0000008502857220 */ /* 0x000fe20000410000 */
[----:B--2---:R-:W-:Y:S01]  /*c1f0*/  @P0 IADD3 R4, P1, R4, R143, RZ ;  /* 0x0000008f04040210 */ /* 0x004fe20007f3e0ff */
[C---:B------:R-:W-:Y:S03]  /*c200*/  FMUL.FTZ R134, R0.reuse, R134 ;  /* 0x0000008600867220 */ /* 0x040fe60000410000 */
[----:B------:R2:W-:Y:S01]  /*c210*/  MUFU.EX2 R216, R10 ;  /* 0x0000000a00d87308 */ /* 0x0005e20000000800 */
[----:B------:R-:W-:Y:S01]  /*c220*/  @P0 IADD3.X R5, R5, R146, RZ, P1, !PT ;  /* 0x0000009205050210 */ /* 0x000fe20000ffe4ff */
[----:B------:R-:W-:Y:S01]  /*c230*/  FMUL.FTZ R135, R0, R135 ;  /* 0x0000008700877220 */ /* 0x000fe20000410000 */
[----:B-1----:R-:W-:Y:S01]  /*c240*/  @P0 IADD3 R6, P5, R143, R4, RZ ;  /* 0x000000048f060210 */ /* 0x002fe20007fbe0ff */
[C---:B------:R-:W-:Y:S02]  /*c250*/  FMUL.FTZ R136, R2.reuse, R136 ;  /* 0x0000008802887220 */ /* 0x040fe40000410000 */
[----:B------:R1:W-:Y:S01]  /*c260*/  @P0 LDGSTS.E.BYPASS.LTC128B.128 [R250+0xd100], [R4.64], !P4 ;  /* 0x0d10000004fa0fae */ /* 0x0003e2000e101d46 */
[----:B----4-:R-:W-:Y:S01]  /*c270*/  F2FP.PACK_AB R144, R219, R214 ;  /* 0x000000d6db90723e */ /* 0x010fe200000000ff */
[----:B------:R-:W-:Y:S01]  /*c280*/  FMUL.FTZ R137, R2, R137 ;  /* 0x0000008902897220 */ /* 0x000fe20000410000 */
[----:B------:R-:W-:Y:S01]  /*c290*/  @P0 IADD3.X R7, R146, R5, RZ, P5, !PT ;  /* 0x0000000592070210 */ /* 0x000fe20002ffe4ff */
[----:B------:R-:W4:Y:S01]  /*c2a0*/  MUFU.EX2 R215, R11 ;  /* 0x0000000b00d77308 */ /* 0x000f220000000800 */
[----:B---3--:R-:W-:Y:S01]  /*c2b0*/  F2FP.PACK_AB R146, R222, R223 ;  /* 0x000000dfde92723e */ /* 0x008fe200000000ff */
[----:B------:R-:W-:Y:S02]  /*c2c0*/  FMUL.FTZ R138, R0, R138 ;  /* 0x0000008a008a7220 */ /* 0x000fe40000410000 */
[----:B------:R1:W-:Y:S01]  /*c2d0*/  @P0 LDGSTS.E.BYPASS.LTC128B.128 [R250+0x10100], [R4.64+0x80], !P3 ;  /* 0x1010008004fa0fae */ /* 0x0003e2000d901d46 */
[----:B------:R-:W-:Y:S01]  /*c2e0*/  F2FP.PACK_AB R145, R217, R218 ;  /* 0x000000dad991723e */ /* 0x000fe200000000ff */
[C---:B------:R-:W-:Y:S02]  /*c2f0*/  FMUL.FTZ R8, R2.reuse, R152 ;  /* 0x0000009802087220 */ /* 0x040fe40000410000 */
[----:B------:R-:W-:Y:S02]  /*c300*/  FMUL.FTZ R9, R2, R153 ;  /* 0x0000009902097220 */ /* 0x000fe40000410000 */
[----:B------:R-:W-:Y:S02]  /*c310*/  FMUL.FTZ R139, R0, R139 ;  /* 0x0000008b008b7220 */ /* 0x000fe40000410000 */
[----:B------:R1:W-:Y:S01]  /*c320*/  @P0 LDGSTS.E.BYPASS.LTC128B.128 [R250+0x13100], [R4.64+0x100], !P2 ;  /* 0x1310010004fa0fae */ /* 0x0003e2000d101d46 */
[----:B------:R-:W-:Y:S02]  /*c330*/  FMUL.FTZ R52, R2, R52 ;  /* 0x0000003402347220 */ /* 0x000fe40000410000 */
[----:B--2---:R-:W-:Y:S02]  /*c340*/  FMUL.FTZ R10, R0, R154 ;  /* 0x0000009a000a7220 */ /* 0x004fe40000410000 */
[----:B------:R-:W-:Y:S02]  /*c350*/  FMUL.FTZ R53, R2, R53 ;  /* 0x0000003502357220 */ /* 0x000fe40000410000 */
[C---:B------:R-:W-:Y:S01]  /*c360*/  FMUL.FTZ R54, R0.reuse, R54 ;  /* 0x0000003600367220 */ /* 0x040fe20000410000 */
[----:B------:R2:W-:Y:S01]  /*c370*/  @P0 LDGSTS.E.BYPASS.LTC128B.128 [R250+0xe100], [R6.64], !P4 ;  /* 0x0e10000006fa0fae */ /* 0x0005e2000e101d46 */
[----:B------:R-:W-:Y:S02]  /*c380*/  FMUL.FTZ R55, R0, R55 ;  /* 0x0000003700377220 */ /* 0x000fe40000410000 */
[----:B------:R-:W-:Y:S01]  /*c390*/  FMUL.FTZ R56, R2, R56 ;  /* 0x0000003802387220 */ /* 0x000fe20000410000 */
[----:B----4-:R-:W-:Y:S01]  /*c3a0*/  F2FP.PACK_AB R147, R215, R216 ;  /* 0x000000d8d793723e */ /* 0x010fe200000000ff */
[----:B------:R-:W-:Y:S02]  /*c3b0*/  FMUL.FTZ R11, R0, R155 ;  /* 0x0000009b000b7220 */ /* 0x000fe40000410000 */
[----:B------:R-:W-:Y:S01]  /*c3c0*/  FMUL.FTZ R57, R2, R57 ;  /* 0x0000003902397220 */ /* 0x000fe20000410000 */
[----:B------:R2:W-:Y:S01]  /*c3d0*/  @P0 LDGSTS.E.BYPASS.LTC128B.128 [R250+0x11100], [R6.64+0x80], !P3 ;  /* 0x1110008006fa0fae */ /* 0x0005e2000d901d46 */
[C---:B------:R-:W-:Y:S02]  /*c3e0*/  FMUL.FTZ R58, R0.reuse, R58 ;  /* 0x0000003a003a7220 */ /* 0x040fe40000410000 */
[----:B------:R-:W-:Y:S02]  /*c3f0*/  FMUL.FTZ R59, R0, R59 ;  /* 0x0000003b003b7220 */ /* 0x000fe40000410000 */
[C---:B------:R-:W-:Y:S02]  /*c400*/  FMUL.FTZ R60, R2.reuse, R60 ;  /* 0x0000003c023c7220 */ /* 0x040fe40000410000 */
[----:B------:R-:W-:Y:S01]  /*c410*/  FMUL.FTZ R61, R2, R61 ;  /* 0x0000003d023d7220 */ /* 0x000fe20000410000 */
[----:B------:R2:W-:Y:S01]  /*c420*/  @P0 LDGSTS.E.BYPASS.LTC128B.128 [R250+0x14100], [R6.64+0x100], !P2 ;  /* 0x1410010006fa0fae */ /* 0x0005e2000d101d46 */
[----:B------:R-:W-:Y:S02]  /*c430*/  FMUL.FTZ R62, R0, R62 ;  /* 0x0000003e003e7220 */ /* 0x000fe40000410000 */
[C---:B-1----:R-:W-:Y:S02]  /*c440*/  FMUL.FTZ R4, R2.reuse, R148 ;  /* 0x0000009402047220 */ /* 0x042fe40000410000 */
[----:B------:R-:W-:Y:S02]  /*c450*/  FMUL.FTZ R5, R2, R149 ;  /* 0x0000009502057220 */ /* 0x000fe40000410000 */
[----:B------:R-:W-:Y:S01]  /*c460*/  FMUL.FTZ R63, R0, R63 ;  /* 0x0000003f003f7220 */ /* 0x000fe20000410000 */
[----:B------:R-:W1:Y:S01]  /*c470*/  LDSM.16.MT88.4 R164, [R224] ;  /* 0x00000000e0a4783b */ /* 0x000e620000004200 */
[--C-:B------:R-:W-:Y:S02]  /*c480*/  FFMA.FTZ R12, R12, c[0x0][0x2d0], -R212.reuse ;  /* 0x0000b4000c0c7a23 */ /* 0x100fe400000108d4 */
[--C-:B------:R-:W-:Y:S02]  /*c490*/  FFMA.FTZ R13, R13, c[0x0][0x2d0], -R212.reuse ;  /* 0x0000b4000d0d7a23 */ /* 0x100fe400000108d4 */
[--C-:B------:R-:W-:Y:S01]  /*c4a0*/  FFMA.FTZ R14, R14, c[0x0][0x2d0], -R3.reuse ;  /* 0x0000b4000e0e7a23 */ /* 0x100fe20000010803 */
[----:B------:R-:W-:Y:S01]  /*c4b0*/  MUFU.EX2 R143, R12 ;  /* 0x0000000c008f7308 */ /* 0x000fe20000000800 */
[--C-:B------:R-:W-:Y:S01]  /*c4c0*/  FFMA.FTZ R15, R15, c[0x0][0x2d0], -R3.reuse ;  /* 0x0000b4000f0f7a23 */ /* 0x100fe20000010803 */
[----:B------:R-:W3:Y:S01]  /*c4d0*/  LDSM.16.MT88.4 R208, [R228] ;  /* 0x00000000e4d0783b */ /* 0x000ee20000004200 */
[C---:B------:R-:W-:Y:S02]  /*c4e0*/  FMUL.FTZ R64, R2.reuse, R64 ;  /* 0x0000004002407220 */ /* 0x040fe40000410000 */
[----:B------:R-:W-:Y:S02]  /*c4f0*/  FMUL.FTZ R65, R2, R65 ;  /* 0x0000004102417220 */ /* 0x000fe40000410000 */
[C---:B------:R-:W-:Y:S02]  /*c500*/  FMUL.FTZ R66, R0.reuse, R66 ;  /* 0x0000004200427220 */ /* 0x040fe40000410000 */
[----:B------:R-:W-:Y:S01]  /*c510*/  FMUL.FTZ R67, R0, R67 ;  /* 0x0000004300437220 */ /* 0x000fe20000410000 */
[----:B------:R-:W-:Y:S01]  /*c520*/  LDSM.16.MT88.4 R152, [R249] ;  /* 0x00000000f998783b */ /* 0x000fe20000004200 */
[----:B------:R-:W-:Y:S01]  /*c530*/  MUFU.EX2 R213, R14 ;  /* 0x0000000e00d57308 */ /* 0x000fe20000000800 */
[----:B------:R-:W-:Y:S02]  /*c540*/  FMUL.FTZ R68, R2, R68 ;  /* 0x0000004402447220 */ /* 0x000fe40000410000 */
[C---:B--2---:R-:W-:Y:S02]  /*c550*/  FMUL.FTZ R6, R0.reuse, R150 ;  /* 0x0000009600067220 */ /* 0x044fe40000410000 */
[----:B------:R-:W-:Y:S02]  /*c560*/  FMUL.FTZ R7, R0, R151 ;  /* 0x0000009700077220 */ /* 0x000fe40000410000 */
[----:B------:R-:W2:Y:S01]  /*c570*/  LDSM.16.MT88.4 R148, [R227] ;  /* 0x00000000e394783b */ /* 0x000ea20000004200 */
[--C-:B------:R-:W-:Y:S02]  /*c580*/  FFMA.FTZ R16, R16, c[0x0][0x2d0], -R212.reuse ;  /* 0x0000b40010107a23 */ /* 0x100fe400000108d4 */
[--C-:B------:R-:W-:Y:S02]  /*c590*/  FFMA.FTZ R17, R17, c[0x0][0x2d0], -R212.reuse ;  /* 0x0000b40011117a23 */ /* 0x100fe400000108d4 */
[--C-:B------:R-:W-:Y:S01]  /*c5a0*/  FFMA.FTZ R18, R18, c[0x0][0x2d0], -R3.reuse ;  /* 0x0000b40012127a23 */ /* 0x100fe20000010803 */
[----:B------:R-:W-:Y:S01]  /*c5b0*/  MUFU.EX2 R221, R16 ;  /* 0x0000001000dd7308 */ /* 0x000fe20000000800 */
[--C-:B------:R-:W-:Y:S01]  /*c5c0*/  FFMA.FTZ R142, R19, c[0x0][0x2d0], -R3.reuse ;  /* 0x0000b400138e7a23 */ /* 0x100fe20000010803 */
[----:B------:R-:W0:Y:S01]  /*c5d0*/  LDGDEPBAR ;  /* 0x00000000000079af */ /* 0x000e220000000000 */
[--C-:B------:R-:W-:Y:S02]  /*c5e0*/  FFMA.FTZ R20, R20, c[0x0][0x2d0], -R212.reuse ;  /* 0x0000b40014147a23 */ /* 0x100fe400000108d4 */
[--C-:B------:R-:W-:Y:S02]  /*c5f0*/  FFMA.FTZ R21, R21, c[0x0][0x2d0], -R212.reuse ;  /* 0x0000b40015157a23 */ /* 0x100fe400000108d4 */
[--C-:B------:R-:W-:Y:S02]  /*c600*/  FFMA.FTZ R22, R22, c[0x0][0x2d0], -R3.reuse ;  /* 0x0000b40016167a23 */ /* 0x100fe40000010803 */
[--C-:B------:R-:W-:Y:S01]  /*c610*/  FFMA.FTZ R23, R23, c[0x0][0x2d0], -R3.reuse ;  /* 0x0000b40017177a23 */ /* 0x100fe20000010803 */
[C---:B-1----:R-:W-:Y:S01]  /*c620*/  HMMA.16816.F32 R4, R144.reuse, R164, R4 ;  /* 0x000000a49004723c */ /* 0x042fe20000001804 */
[----:B------:R1:W5:Y:S01]  /*c630*/  LDL.LU R250, [R1+0x88] ;  /* 0x0000880001fa7983 */ /* 0x0003620000300800 */
[----:B------:R-:W-:Y:S03]  /*c640*/  MUFU.EX2 R220, R17 ;  /* 0x0000001100dc7308 */ /* 0x000fe60000000800 */
[--C-:B------:R-:W-:Y:S02]  /*c650*/  FFMA.FTZ R24, R24, c[0x0][0x2d0], -R212.reuse ;  /* 0x0000b40018187a23 */ /* 0x100fe400000108d4 */
[--C-:B------:R-:W-:Y:S01]  /*c660*/  FFMA.FTZ R25, R25, c[0x0][0x2d0], -R212.reuse ;  /* 0x0000b40019197a23 */ /* 0x100fe200000108d4 */
[C---:B------:R-:W-:Y:S01]  /*c670*/  HMMA.16816.F32 R8, R144.reuse, R166, R8 ;  /* 0x000000a69008723c */ /* 0x040fe20000001808 */
[----:B------:R-:W4:Y:S03]  /*c680*/  LDSM.16.MT88.4 R164, [R224+0x3000] ;  /* 0x00300000e0a4783b */ /* 0x000f260000004200 */
[--C-:B------:R-:W-:Y:S02]  /*c690*/  FFMA.FTZ R26, R26, c[0x0][0x2d0], -R3.reuse ;  /* 0x0000b4001a1a7a23 */ /* 0x100fe40000010803 */
[--C-:B------:R-:W-:Y:S02]  /*c6a0*/  FFMA.FTZ R27, R27, c[0x0][0x2d0], -R3.reuse ;  /* 0x0000b4001b1b7a23 */ /* 0x100fe40000010803 */
[C---:B---3--:R-:W-:Y:S01]  /*c6b0*/  HMMA.16816.F32 R100, R144.reuse, R208, R100 ;  /* 0x000000d09064723c */ /* 0x048fe20000001864 */
[----:B------:R-:W3:Y:S03]  /*c6c0*/  MUFU.EX2 R208, R13 ;  /* 0x0000000d00d07308 */ /* 0x000ee60000000800 */
[--C-:B------:R-:W-:Y:S02]  /*c6d0*/  FFMA.FTZ R34, R34, c[0x0][0x2d0], -R3.reuse ;  /* 0x0000b40022227a23 */ /* 0x100fe40000010803 */
[--C-:B------:R-:W-:Y:S02]  /*c6e0*/  FFMA.FTZ R28, R28, c[0x0][0x2d0], -R212.reuse ;  /* 0x0000b4001c1c7a23 */ /* 0x100fe400000108d4 */
[C---:B------:R-:W-:Y:S03]  /*c6f0*/  HMMA.16816.F32 R104, R144.reuse, R210, R104 ;  /* 0x000000d29068723c */ /* 0x040fe60000001868 */
[----:B------:R1:W1:Y:S01]  /*c700*/  MUFU.EX2 R211, R15 ;  /* 0x0000000f00d37308 */ /* 0x0002620000000800 */
[--C-:B------:R-:W-:Y:S02]  /*c710*/  FFMA.FTZ R29, R29, c[0x0][0x2d0], -R212.reuse ;  /* 0x0000b4001d1d7a23 */ /* 0x100fe400000108d4 */
[--C-:B------:R-:W-:Y:S02]  /*c720*/  FFMA.FTZ R30, R30, c[0x0][0x2d0], -R3.reuse ;  /* 0x0000b4001e1e7a23 */ /* 0x100fe40000010803 */
[C---:B--2---:R-:W-:Y:S04]  /*c730*/  HMMA.16816.F32 R108, R144.reuse, R148, R108 ;  /* 0x00000094906c723c */ /* 0x044fe8000000186c */
[--C-:B------:R-:W-:Y:S01]  /*c740*/  FFMA.FTZ R31, R31, c[0x0][0x2d0], -R3.reuse ;  /* 0x0000b4001f1f7a23 */ /* 0x100fe20000010803 */
[----:B------:R2:W-:Y:S01]  /*c750*/  MUFU.EX2 R210, R18 ;  /* 0x0000001200d27308 */ /* 0x0005e20000000800 */
[----:B------:R-:W-:Y:S02]  /*c760*/  FMUL.FTZ R69, R2, R69 ;  /* 0x0000004502457220 */ /* 0x000fe40000410000 */
[C---:B------:R-:W-:Y:S01]  /*c770*/  HMMA.16816.F32 R112, R144.reuse, R150, R112 ;  /* 0x000000969070723c */ /* 0x040fe20000001870 */
[----:B------:R-:W3:Y:S03]  /*c780*/  LDSM.16.MT88.4 R148, [R228+0x3000] ;  /* 0x00300000e494783b */ /* 0x000ee60000004200 */
[C---:B------:R-:W-:Y:S02]  /*c790*/  FMUL.FTZ R70, R0.reuse, R70 ;  /* 0x0000004600467220 */ /* 0x040fe40000410000 */
[----:B------:R-:W-:Y:S01]  /*c7a0*/  FMUL.FTZ R71, R0, R71 ;  /* 0x0000004700477220 */ /* 0x000fe20000410000 */
[----:B------:R3:W3:Y:S01]  /*c7b0*/  MUFU.EX2 R209, R142 ;  /* 0x0000008e00d17308 */ /* 0x0006e20000000800 */
[C---:B------:R-:W-:Y:S01]  /*c7c0*/  HMMA.16816.F32 R116, R144.reuse, R152, R116 ;  /* 0x000000989074723c */ /* 0x040fe20000001874 */
[----:B-1----:R-:W-:Y:S03]  /*c7d0*/  LDSM.16.MT88.4 R12, [R230+0x6000] ;  /* 0x00600000e60c783b */ /* 0x002fe60000004200 */
[C---:B------:R-:W-:Y:S02]  /*c7e0*/  FMUL.FTZ R72, R2.reuse, R72 ;  /* 0x0000004802487220 */ /* 0x040fe40000410000 */
[----:B------:R-:W-:Y:S02]  /*c7f0*/  FMUL.FTZ R73, R2, R73 ;  /* 0x0000004902497220 */ /* 0x000fe40000410000 */
[C---:B------:R-:W-:Y:S01]  /*c800*/  HMMA.16816.F32 R120, R144.reuse, R154, R120 ;  /* 0x0000009a9078723c */ /* 0x040fe20000001878 */
[----:B------:R-:W1:Y:S03]  /*c810*/  LDSM.16.MT88.4 R152, [R227+0x3000] ;  /* 0x00300000e398783b */ /* 0x000e660000004200 */
[C---:B------:R-:W-:Y:S02]  /*c820*/  FMUL.FTZ R74, R0.reuse, R74 ;  /* 0x0000004a004a7220 */ /* 0x040fe40000410000 */
[----:B------:R-:W-:Y:S02]  /*c830*/  FMUL.FTZ R75, R0, R75 ;  /* 0x0000004b004b7220 */ /* 0x000fe40000410000 */
[C---:B----4-:R-:W-:Y:S01]  /*c840*/  HMMA.16816.F32 R124, R144.reuse, R164, R124 ;  /* 0x000000a4907c723c */ /* 0x050fe2000000187c */
[----:B--2---:R-:W-:Y:S03]  /*c850*/  LDSM.16.MT88.4 R16, [R228+0x800] ;  /* 0x00080000e410783b */ /* 0x004fe60000004200 */
[C---:B------:R-:W-:Y:S02]  /*c860*/  FMUL.FTZ R76, R2.reuse, R76 ;  /* 0x0000004c024c7220 */ /* 0x040fe40000410000 */
[----:B------:R-:W-:Y:S01]  /*c870*/  FMUL.FTZ R77, R2, R77 ;  /* 0x0000004d024d7220 */ /* 0x000fe20000410000 */
[----:B---3--:R-:W-:Y:S01]  /*c880*/  MOV R142, R208 ;  /* 0x000000d0008e7202 */ /* 0x008fe20000000f00 */
[C---:B------:R-:W-:Y:S01]  /*c890*/  HMMA.16816.F32 R128, R144.reuse, R166, R128 ;  /* 0x000000a69080723c */ /* 0x040fe20000001880 */
[----:B------:R-:W-:Y:S01]  /*c8a0*/  MUFU.EX2 R208, R22 ;  /* 0x0000001600d07308 */ /* 0x000fe20000000800 */
[----:B------:R-:W2:Y:S02]  /*c8b0*/  LDSM.16.MT88.4 R164, [R230+0x3000] ;  /* 0x00300000e6a4783b */ /* 0x000ea40000004200 */
[C---:B------:R-:W-:Y:S02]  /*c8c0*/  FMUL.FTZ R78, R0.reuse, R78 ;  /* 0x0000004e004e7220 */ /* 0x040fe40000410000 */
[----:B------:R-:W-:Y:S02]  /*c8d0*/  FMUL.FTZ R79, R0, R79 ;  /* 0x0000004f004f7220 */ /* 0x000fe40000410000 */
[C---:B------:R-:W-:Y:S01]  /*c8e0*/  FMUL.FTZ R80, R2.reuse, R80 ;  /* 0x0000005002507220 */ /* 0x040fe20000410000 */
[C---:B------:R-:W-:Y:S03]  /*c8f0*/  HMMA.16816.F32 R132, R144.reuse, R148, R132 ;  /* 0x000000949084723c */ /* 0x040fe60000001884 */
[----:B------:R-:W-:Y:S02]  /*c900*/  FMUL.FTZ R81, R2, R81 ;  /* 0x0000005102517220 */ /* 0x000fe40000410000 */
[C---:B------:R-:W-:Y:S02]  /*c910*/  FMUL.FTZ R82, R0.reuse, R82 ;  /* 0x0000005200527220 */ /* 0x040fe40000410000 */
[----:B------:R-:W-:Y:S01]  /*c920*/  FMUL.FTZ R83, R0, R83 ;  /* 0x0000005300537220 */ /* 0x000fe20000410000 */
[C---:B------:R-:W-:Y:S01]  /*c930*/  HMMA.16816.F32 R136, R144.reuse, R150, R136 ;  /* 0x000000969088723c */ /* 0x040fe20000001888 */
[----:B------:R-:W3:Y:S03]  /*c940*/  LDSM.16.MT88.4 R148, [R224+0x6000] ;  /* 0x00600000e094783b */ /* 0x000ee60000004200 */
[C---:B------:R-:W-:Y:S02]  /*c950*/  FMUL.FTZ R84, R2.reuse, R84 ;  /* 0x0000005402547220 */ /* 0x040fe40000410000 */
[----:B------:R-:W-:Y:S02]  /*c960*/  FMUL.FTZ R85, R2, R85 ;  /* 0x0000005502557220 */ /* 0x000fe40000410000 */
[C---:B------:R-:W-:Y:S01]  /*c970*/  FMUL.FTZ R86, R0.reuse, R86 ;  /* 0x0000005600567220 */ /* 0x040fe20000410000 */
[C---:B-1----:R-:W-:Y:S03]  /*c980*/  HMMA.16816.F32 R52, R144.reuse, R152, R52 ;  /* 0x000000989034723c */ /* 0x042fe60000001834 */
[----:B------:R-:W-:Y:S02]  /*c990*/  FMUL.FTZ R87, R0, R87 ;  /* 0x0000005700577220 */ /* 0x000fe40000410000 */
[C---:B------:R-:W-:Y:S02]  /*c9a0*/  FMUL.FTZ R88, R2.reuse, R88 ;  /* 0x0000005802587220 */ /* 0x040fe40000410000 */
[----:B------:R-:W-:Y:S01]  /*c9b0*/  FMUL.FTZ R89, R2, R89 ;  /* 0x0000005902597220 */ /* 0x000fe20000410000 */
[C---:B------:R-:W-:Y:S01]  /*c9c0*/  HMMA.16816.F32 R56, R144.reuse, R154, R56 ;  /* 0x0000009a9038723c */ /* 0x040fe20000001838 */
[----:B------:R-:W1:Y:S03]  /*c9d0*/  LDSM.16.MT88.4 R152, [R228+0x6000] ;  /* 0x00600000e498783b */ /* 0x000e660000004200 */
        /* <DEDUP_REMOVED lines=9> */
[C---:B---3--:R-:W-:Y:S04]  /*ca70*/  HMMA.16816.F32 R68, R144.reuse, R148, R68 ;  /* 0x000000949044723c */ /* 0x048fe80000001844 */
[C---:B------:R-:W-:Y:S02]  /*ca80*/  FMUL.FTZ R96, R2.reuse, R96 ;  /* 0x0000006002607220 */ /* 0x040fe40000410000 */
[----:B------:R-:W-:Y:S02]  /*ca90*/  FMUL.FTZ R97, R2, R97 ;  /* 0x0000006102617220 */ /* 0x000fe40000410000 */
[C---:B------:R-:W-:Y:S01]  /*caa0*/  HMMA.16816.F32 R72, R144.reuse, R150, R72 ;  /* 0x000000969048723c */ /* 0x040fe20000001848 */
[----:B------:R-:W3:Y:S03]  /*cab0*/  LDSM.16.MT88.4 R148, [R224+0x800] ;  /* 0x00080000e094783b */ /* 0x000ee60000004200 */
[C---:B------:R-:W-:Y:S02]  /*cac0*/  FMUL.FTZ R98, R0.reuse, R98 ;  /* 0x0000006200627220 */ /* 0x040fe40000410000 */
[----:B------:R-:W-:Y:S02]  /*cad0*/  FMUL.FTZ R99, R0, R99 ;  /* 0x0000006300637220 */ /* 0x000fe40000410000 */
[--C-:B------:R-:W-:Y:S01]  /*cae0*/  FFMA.FTZ R32, R32, c[0x0][0x2d0], -R212.reuse ;  /* 0x0000b40020207a23 */ /* 0x100fe200000108d4 */
[C---:B-1----:R-:W-:Y:S03]  /*caf0*/  HMMA.16816.F32 R76, R144.reuse, R152, R76 ;  /* 0x00000098904c723c */ /* 0x042fe6000000184c */
[--C-:B------:R-:W-:Y:S02]  /*cb00*/  FFMA.FTZ R33, R33, c[0x0][0x2d0], -R212.reuse ;  /* 0x0000b40021217a23 */ /* 0x100fe400000108d4 */
[--C-:B------:R-:W-:Y:S02]  /*cb10*/  FFMA.FTZ R35, R35, c[0x0][0x2d0], -R3.reuse ;  /* 0x0000b40023237a23 */ /* 0x100fe40000010803 */
[--C-:B------:R-:W-:Y:S01]  /*cb20*/  FFMA.FTZ R40, R40, c[0x0][0x2d0], -R212.reuse ;  /* 0x0000b40028287a23 */ /* 0x100fe200000108d4 */
[C---:B------:R-:W-:Y:S01]  /*cb30*/  HMMA.16816.F32 R80, R144.reuse, R154, R80 ;  /* 0x0000009a9050723c */ /* 0x040fe20000001850 */
[----:B------:R-:W1:Y:S03]  /*cb40*/  LDSM.16.MT88.4 R152, [R227+0x800] ;  /* 0x00080000e398783b */ /* 0x000e660000004200 */
[--C-:B------:R-:W-:Y:S01]  /*cb50*/  FFMA.FTZ R41, R41, c[0x0][0x2d0], -R212.reuse ;  /* 0x0000b40029297a23 */ /* 0x100fe200000108d4 */
[----:B------:R-:W-:Y:S01]  /*cb60*/  MUFU.EX2 R40, R40 ;  /* 0x0000002800287308 */ /* 0x000fe20000000800 */
[--C-:B------:R-:W-:Y:S02]  /*cb70*/  FFMA.FTZ R42, R42, c[0x0][0x2d0], -R3.reuse ;  /* 0x0000b4002a2a7a23 */ /* 0x100fe40000010803 */
[C---:B--2---:R-:W-:Y:S04]  /*cb80*/  HMMA.16816.F32 R84, R144.reuse, R164, R84 ;  /* 0x000000a49054723c */ /* 0x044fe80000001854 */
[--C-:B------:R-:W-:Y:S02]  /*cb90*/  FFMA.FTZ R43, R43, c[0x0][0x2d0], -R3.reuse ;  /* 0x0000b4002b2b7a23 */ /* 0x100fe40000010803 */
[--C-:B------:R-:W-:Y:S01]  /*cba0*/  FFMA.FTZ R36, R36, c[0x0][0x2d0], -R212.reuse ;  /* 0x0000b40024247a23 */ /* 0x100fe200000108d4 */
[----:B------:R-:W-:Y:S01]  /*cbb0*/  MOV R164, R219 ;  /* 0x000000db00a47202 */ /* 0x000fe20000000f00 */
[C---:B------:R-:W-:Y:S01]  /*cbc0*/  HMMA.16816.F32 R88, R144.reuse, R166, R88 ;  /* 0x000000a69058723c */ /* 0x040fe20000001858 */
[----:B------:R-:W2:Y:S03]  /*cbd0*/  MUFU.EX2 R166, R20 ;  /* 0x0000001400a67308 */ /* 0x000ea60000000800 */
[----:B------:R-:W-:Y:S01]  /*cbe0*/  MOV R165, R223 ;  /* 0x000000df00a57202 */ /* 0x000fe20000000f00 */
[--C-:B------:R-:W-:Y:S02]  /*cbf0*/  FFMA.FTZ R37, R37, c[0x0][0x2d0], -R212.reuse ;  /* 0x0000b40025257a23 */ /* 0x100fe400000108d4 */
[--C-:B------:R-:W-:Y:S01]  /*cc00*/  FFMA.FTZ R38, R38, c[0x0][0x2d0], -R3.reuse ;  /* 0x0000b40026267a23 */ /* 0x100fe20000010803 */
[C---:B------:R-:W-:Y:S03]  /*cc10*/  HMMA.16816.F32 R92, R144.reuse, R12, R92 ;  /* 0x0000000c905c723c */ /* 0x040fe6000000185c */
[----:B------:R-:W-:Y:S01]  /*cc20*/  MUFU.EX2 R219, R21 ;  /* 0x0000001500db7308 */ /* 0x000fe20000000800 */
[--C-:B------:R-:W-:Y:S02]  /*cc30*/  FFMA.FTZ R39, R39, c[0x0][0x2d0], -R3.reuse ;  /* 0x0000b40027277a23 */ /* 0x100fe40000010803 */
[--C-:B------:R-:W-:Y:S01]  /*cc40*/  FFMA.FTZ R44, R44, c[0x0][0x2d0], -R212.reuse ;  /* 0x0000b4002c2c7a23 */ /* 0x100fe200000108d4 */
[----:B------:R-:W-:Y:S01]  /*cc50*/  F2FP.PACK_AB R12, R142, R143 ;  /* 0x0000008f8e0c723e */ /* 0x000fe200000000ff */
[----:B------:R-:W-:Y:S01]  /*cc60*/  HMMA.16816.F32 R96, R144, R14, R96 ;  /* 0x0000000e9060723c */ /* 0x000fe20000001860 */
[----:B------:R-:W4:Y:S03]  /*cc70*/  LDSM.16.MT88.4 R144, [R230+0x800] ;  /* 0x00080000e690783b */ /* 0x000f260000004200 */
[----:B------:R-:W-:Y:S01]  /*cc80*/  F2FP.PACK_AB R13, R211, R213 ;  /* 0x000000d5d30d723e */ /* 0x000fe200000000ff */
[----:B------:R1:W-:Y:S01]  /*cc90*/  MUFU.EX2 R167, R23 ;  /* 0x0000001700a77308 */ /* 0x0003e20000000800 */
[--C-:B------:R-:W-:Y:S01]  /*cca0*/  FFMA.FTZ R45, R45, c[0x0][0x2d0], -R212.reuse ;  /* 0x0000b4002d2d7a23 */ /* 0x100fe200000108d4 */
[-C--:B------:R-:W-:Y:S01]  /*ccb0*/  F2FP.PACK_AB R14, R220, R221.reuse ;  /* 0x000000dddc0e723e */ /* 0x080fe200000000ff */
[--C-:B------:R-:W-:Y:S01]  /*ccc0*/  FFMA.FTZ R48, R48, c[0x0][0x2d0], -R212.reuse ;  /* 0x0000b40030307a23 */ /* 0x100fe200000108d4 */
[----:B------:R-:W-:Y:S03]  /*ccd0*/  F2FP.PACK_AB R15, R209, R210 ;  /* 0x000000d2d10f723e */ /* 0x000fe600000000ff */
[----:B------:R-:W-:Y:S03]  /*cce0*/  FFMA.FTZ R212, R49, c[0x0][0x2d0], -R212 ;  /* 0x0000b40031d47a23 */ /* 0x000fe600000108d4 */
[----:B------:R-:W-:Y:S01]  /*ccf0*/  MUFU.EX2 R223, R25 ;  /* 0x0000001900df7308 */ /* 0x000fe20000000800 */
[C---:B---3--:R-:W-:Y:S08]  /*cd00*/  HMMA.16816.F32 R4, R12.reuse, R148, R4 ;  /* 0x000000940c04723c */ /* 0x048ff00000001804 */
[C---:B------:R-:W-:Y:S01]  /*cd10*/  HMMA.16816.F32 R8, R12.reuse, R150, R8 ;  /* 0x000000960c08723c */ /* 0x040fe20000001808 */
[----:B------:R-:W3:Y:S01]  /*cd20*/  LDSM.16.MT88.4 R148, [R224+0x3800] ;  /* 0x00380000e094783b */ /* 0x000ee20000004200 */
[----:B------:R-:W-:Y:S06]  /*cd30*/  MUFU.EX2 R212, R212 ;  /* 0x000000d400d47308 */ /* 0x000fec0000000800 */
[C---:B------:R-:W-:Y:S01]  /*cd40*/  HMMA.16816.F32 R100, R12.reuse, R16, R100 ;  /* 0x000000100c64723c */ /* 0x040fe20000001864 */
[----:B-1----:R-:W-:Y:S03]  /*cd50*/  LDSM.16.MT88.4 R20, [R228+0x1000] ;  /* 0x00100000e414783b */ /* 0x002fe60000004200 */
[----:B------:R-:W-:Y:S04]  /*cd60*/  MUFU.EX2 R41, R41 ;  /* 0x0000002900297308 */ /* 0x000fe80000000800 */
[C---:B------:R-:W-:Y:S01]  /*cd70*/  HMMA.16816.F32 R104, R12.reuse, R18, R104 ;  /* 0x000000120c68723c */ /* 0x040fe20000001868 */
[----:B------:R-:W1:Y:S05]  /*cd80*/  LDSM.16.MT88.4 R16, [R228+0x3800] ;  /* 0x00380000e410783b */ /* 0x000e6a0000004200 */
[----:B------:R-:W-:Y:S02]  /*cd90*/  MUFU.EX2 R42, R42 ;  /* 0x0000002a002a7308 */ /* 0x000fe40000000800 */
[C---:B------:R-:W-:Y:S08]  /*cda0*/  HMMA.16816.F32 R108, R12.reuse, R152, R108 ;  /* 0x000000980c6c723c */ /* 0x040ff0000000186c */
[C---:B------:R-:W-:Y:S01]  /*cdb0*/  HMMA.16816.F32 R112, R12.reuse, R154, R112 ;  /* 0x0000009a0c70723c */ /* 0x040fe20000001870 */
[----:B------:R-:W2:Y:S01]  /*cdc0*/  LDSM.16.MT88.4 R152, [R227+0x3800] ;  /* 0x00380000e398783b */ /* 0x000ea20000004200 */
[----:B------:R-:W-:Y:S06]  /*cdd0*/  MUFU.EX2 R43, R43 ;  /* 0x0000002b002b7308 */ /* 0x000fec0000000800 */
[C---:B----4-:R-:W-:Y:S04]  /*cde0*/  HMMA.16816.F32 R116, R12.reuse, R144, R116 ;  /* 0x000000900c74723c */ /* 0x050fe80000001874 */
[----:B------:R-:W-:Y:S04]  /*cdf0*/  MUFU.EX2 R44, R44 ;  /* 0x0000002c002c7308 */ /* 0x000fe80000000800 */
[C---:B------:R-:W-:Y:S01]  /*ce00*/  HMMA.16816.F32 R120, R12.reuse, R146, R120 ;  /* 0x000000920c78723c */ /* 0x040fe20000001878 */
[----:B------:R-:W4:Y:S05]  /*ce10*/  LDSM.16.MT88.4 R144, [R230+0x3800] ;  /* 0x00380000e690783b */ /* 0x000f2a0000004200 */
[----:B------:R-:W-:Y:S02]  /*ce20*/  MUFU.EX2 R45, R45 ;  /* 0x0000002d002d7308 */ /* 0x000fe40000000800 */
[C---:B---3--:R-:W-:Y:S08]  /*ce30*/  HMMA.16816.F32 R124, R12.reuse, R148, R124 ;  /* 0x000000940c7c723c */ /* 0x048ff0000000187c */
[C---:B------:R-:W-:Y:S01]  /*ce40*/  HMMA.16816.F32 R128, R12.reuse, R150, R128 ;  /* 0x000000960c80723c */ /* 0x040fe20000001880 */
[----:B------:R-:W3:Y:S01]  /*ce50*/  LDSM.16.MT88.4 R148, [R224+0x6800] ;  /* 0x00680000e094783b */ /* 0x000ee20000004200 */
[----:B------:R-:W-:Y:S06]  /*ce60*/  MUFU.EX2 R48, R48 ;  /* 0x0000003000307308 */ /* 0x000fec0000000800 */
[C---:B-1----:R-:W-:Y:S08]  /*ce70*/  HMMA.16816.F32 R132, R12.reuse, R16, R132 ;  /* 0x000000100c84723c */ /* 0x042ff00000001884 */
[C---:B------:R-:W-:Y:S01]  /*ce80*/  HMMA.16816.F32 R136, R12.reuse, R18, R136 ;  /* 0x000000120c88723c */ /* 0x040fe20000001888 */
[----:B------:R-:W1:Y:S07]  /*ce90*/  LDSM.16.MT88.4 R16, [R228+0x6800] ;  /* 0x00680000e410783b */ /* 0x000e6e0000004200 */
[C---:B--2---:R-:W-:Y:S08]  /*cea0*/  HMMA.16816.F32 R52, R12.reuse, R152, R52 ;  /* 0x000000980c34723c */ /* 0x044ff00000001834 */
[C---:B------:R-:W-:Y:S01]  /*ceb0*/  HMMA.16816.F32 R56, R12.reuse, R154, R56 ;  /* 0x0000009a0c38723c */ /* 0x040fe20000001838 */
[----:B------:R-:W2:Y:S07]  /*cec0*/  LDSM.16.MT88.4 R152, [R227+0x6800] ;  /* 0x00680000e398783b */ /* 0x000eae0000004200 */
[C---:B----4-:R-:W-:Y:S08]  /*ced0*/  HMMA.16816.F32 R60, R12.reuse, R144, R60 ;  /* 0x000000900c3c723c */ /* 0x050ff0000000183c */
[C---:B------:R-:W-:Y:S01]  /*cee0*/  HMMA.16816.F32 R64, R12.reuse, R146, R64 ;  /* 0x000000920c40723c */ /* 0x040fe20000001840 */
[----:B------:R-:W4:Y:S07]  /*cef0*/  LDSM.16.MT88.4 R144, [R230+0x6800] ;  /* 0x00680000e690783b */ /* 0x000f2e0000004200 */
[C---:B---3--:R-:W-:Y:S01]  /*cf00*/  HMMA.16816.F32 R68, R12.reuse, R148, R68 ;  /* 0x000000940c44723c */ /* 0x048fe20000001844 */
[----:B------:R-:W3:Y:S06]  /*cf10*/  MUFU.EX2 R148, R24 ;  /* 0x0000001800947308 */ /* 0x000eec0000000800 */
[----:B------:R-:W-:Y:S01]  /*cf20*/  MOV R149, R221 ;  /* 0x000000dd00957202 */ /* 0x000fe20000000f00 */
[C---:B------:R-:W-:Y:S03]  /*cf30*/  HMMA.16816.F32 R72, R12.reuse, R150, R72 ;  /* 0x000000960c48723c */ /* 0x040fe60000001848 */
[----:B------:R-:W-:Y:S04]  /*cf40*/  MUFU.EX2 R221, R29 ;  /* 0x0000001d00dd7308 */ /* 0x000fe80000000800 */
[----:B------:R-:W-:Y:S01]  /*cf50*/  MOV R151, R166 ;  /* 0x000000a600977202 */ /* 0x000fe20000000f00 */
[C---:B-1----:R-:W-:Y:S05]  /*cf60*/  HMMA.16816.F32 R76, R12.reuse, R16, R76 ;  /* 0x000000100c4c723c */ /* 0x042fea000000184c */
[----:B------:R-:W-:Y:S03]  /*cf70*/  MUFU.EX2 R166, R26 ;  /* 0x0000001a00a67308 */ /* 0x000fe60000000800 */
[C---:B------:R-:W-:Y:S01]  /*cf80*/  HMMA.16816.F32 R80, R12.reuse, R18, R80 ;  /* 0x000000120c50723c */ /* 0x040fe20000001850 */
[----:B------:R-:W1:Y:S07]  /*cf90*/  LDSM.16.MT88.4 R16, [R224+0x1000] ;  /* 0x00100000e010783b */ /* 0x000e6e0000004200 */
[C---:B--2---:R-:W-:Y:S07]  /*cfa0*/  HMMA.16816.F32 R84, R12.reuse, R152, R84 ;  /* 0x000000980c54723c */ /* 0x044fee0000001854 */
[----:B------:R-:W-:Y:S01]  /*cfb0*/  MOV R152, R165 ;  /* 0x000000a500987202 */ /* 0x000fe20000000f00 */
[C---:B------:R-:W-:Y:S01]  /*cfc0*/  HMMA.16816.F32 R88, R12.reuse, R154, R88 ;  /* 0x0000009a0c58723c */ /* 0x040fe20000001858 */
[----:B------:R2:W1:Y:S03]  /*cfd0*/  MUFU.EX2 R165, R27 ;  /* 0x0000001b00a57308 */ /* 0x0004660000000800 */
[----:B------:R-:W-:Y:S03]  /*cfe0*/  MOV R153, R164 ;  /* 0x000000a400997202 */ /* 0x000fe60000000f00 */
[----:B---3--:R-:W-:Y:S01]  /*cff0*/  MOV R154, R148 ;  /* 0x00000094009a7202 */ /* 0x008fe20000000f00 */
[C---:B----4-:R-:W-:Y:S03]  /*d000*/  HMMA.16816.F32 R92, R12.reuse, R144, R92 ;  /* 0x000000900c5c723c */ /* 0x050fe6000000185c */
[----:B------:R-:W-:Y:S01]  /*d010*/  MUFU.EX2 R164, R30 ;  /* 0x0000001e00a47308 */ /* 0x000fe20000000800 */
[----:B------:R-:W-:Y:S02]  /*d020*/  MOV R155, R222 ;  /* 0x000000de009b7202 */ /* 0x000fe40000000f00 */
[----:B------:R-:W-:Y:S02]  /*d030*/  MOV R49, R154 ;  /* 0x0000009a00317202 */ /* 0x000fe40000000f00 */
[----:B------:R-:W-:Y:S01]  /*d040*/  HMMA.16816.F32 R96, R12, R146, R96 ;  /* 0x000000920c60723c */ /* 0x000fe20000001860 */
[----:B------:R-:W-:Y:S03]  /*d050*/  LDSM.16.MT88.4 R144, [R230+0x1000] ;  /* 0x00100000e690783b */ /* 0x000fe60000004200 */
[----:B------:R-:W-:Y:S01]  /*d060*/  MOV R148, R220 ;  /* 0x000000dc00947202 */ /* 0x000fe20000000f00 */
[----:B------:R-:W3:Y:S02]  /*d070*/  MUFU.EX2 R222, R28 ;  /* 0x0000001c00de7308 */ /* 0x000ee40000000800 */
[----:B------:R-:W-:Y:S02]  /*d080*/  F2FP.PACK_AB R14, R223, R154 ;  /* 0x0000009adf0e723e */ /* 0x000fe400000000ff */
[----:B--2---:R-:W2:Y:S03]  /*d090*/  LDSM.16.MT88.4 R24, [R227+0x1000] ;  /* 0x00100000e318783b */ /* 0x004ea60000004200 */
[----:B------:R-:W-:Y:S02]  /*d0a0*/  F2FP.PACK_AB R12, R219, R151 ;  /* 0x00000097db0c723e */ /* 0x000fe400000000ff */
[----:B------:R-:W-:Y:S01]  /*d0b0*/  F2FP.PACK_AB R13, R167, R208 ;  /* 0x000000d0a70d723e */ /* 0x000fe200000000ff */
[----:B------:R4:W-:Y:S01]  /*d0c0*/  MUFU.EX2 R220, R32 ;  /* 0x0000002000dc7308 */ /* 0x0009e20000000800 */
[----:B-1----:R-:W-:Y:S02]  /*d0d0*/  F2FP.PACK_AB R15, R165, R166 ;  /* 0x000000a6a50f723e */ /* 0x002fe400000000ff */
[----:B------:R-:W-:Y:S02]  /*d0e0*/  MOV R150, R148 ;  /* 0x0000009400967202 */ /* 0x000fe40000000f00 */
[----:B------:R-:W-:Y:S03]  /*d0f0*/  MOV R148, R142 ;  /* 0x0000008e00947202 */ /* 0x000fe60000000f00 */
[C---:B------:R-:W-:Y:S02]  /*d100*/  HMMA.16816.F32 R4, R12.reuse, R16, R4 ;  /* 0x000000100c04723c */ /* 0x040fe40000001804 */
[----:B------:R1:W-:Y:S06]  /*d110*/  MUFU.EX2 R142, R39 ;  /* 0x00000027008e7308 */ /* 0x0003ec0000000800 */
[C---:B------:R-:W-:Y:S01]  /*d120*/  HMMA.16816.F32 R8, R12.reuse, R18, R8 ;  /* 0x000000120c08723c */ /* 0x040fe20000001808 */
[----:B------:R-:W3:Y:S07]  /*d130*/  LDSM.16.MT88.4 R16, [R224+0x4000] ;  /* 0x00400000e010783b */ /* 0x000eee0000004200 */
[C---:B------:R-:W-:Y:S04]  /*d140*/  HMMA.16816.F32 R100, R12.reuse, R20, R100 ;  /* 0x000000140c64723c */ /* 0x040fe80000001864 */
[----:B----4-:R-:W-:Y:S02]  /*d150*/  MOV R32, R219 ;  /* 0x000000db00207202 */ /* 0x010fe40000000f00 */
[----:B------:R4:W-:Y:S02]  /*d160*/  MUFU.EX2 R219, R33 ;  /* 0x0000002100db7308 */ /* 0x0009e40000000800 */
[C---:B------:R-:W-:Y:S01]  /*d170*/  HMMA.16816.F32 R104, R12.reuse, R22, R104 ;  /* 0x000000160c68723c */ /* 0x040fe20000001868 */
[----:B------:R-:W3:Y:S03]  /*d180*/  LDSM.16.MT88.4 R20, [R228+0x4000] ;  /* 0x00400000e414783b */ /* 0x000ee60000004200 */
[--C-:B-1----:R-:W-:Y:S04]  /*d190*/  FFMA.FTZ R39, R47, c[0x0][0x2d0], -R3.reuse ;  /* 0x0000b4002f277a23 */ /* 0x102fe80000010803 */
[C---:B--2---:R-:W-:Y:S02]  /*d1a0*/  HMMA.16816.F32 R108, R12.reuse, R24, R108 ;  /* 0x000000180c6c723c */ /* 0x044fe4000000186c */
[----:B------:R-:W-:Y:S06]  /*d1b0*/  MUFU.EX2 R39, R39 ;  /* 0x0000002700277308 */ /* 0x000fec0000000800 */
[C---:B------:R-:W-:Y:S01]  /*d1c0*/  HMMA.16816.F32 R112, R12.reuse, R26, R112 ;  /* 0x0000001a0c70723c */ /* 0x040fe20000001870 */
[----:B------:R-:W1:Y:S03]  /*d1d0*/  LDSM.16.MT88.4 R24, [R227+0x4000] ;  /* 0x00400000e318783b */ /* 0x000e660000004200 */
[----:B----4-:R-:W-:Y:S04]  /*d1e0*/  MOV R33, R151 ;  /* 0x0000009700217202 */ /* 0x010fe80000000f00 */
[C---:B------:R-:W-:Y:S04]  /*d1f0*/  HMMA.16816.F32 R116, R12.reuse, R144, R116 ;  /* 0x000000900c74723c */ /* 0x040fe80000001874 */
[----:B------:R-:W-:Y:S02]  /*d200*/  MOV R47, R33 ;  /* 0x00000021002f7202 */ /* 0x000fe40000000f00 */
[----:B------:R-:W-:Y:S02]  /*d210*/  MOV R151, R149 ;  /* 0x0000009500977202 */ /* 0x000fe40000000f00 */
[C---:B------:R-:W-:Y:S01]  /*d220*/  HMMA.16816.F32 R120, R12.reuse, R146, R120 ;  /* 0x000000920c78723c */ /* 0x040fe20000001878 */
[----:B------:R-:W2:Y:S03]  /*d230*/  LDSM.16.MT88.4 R144, [R230+0x4000] ;  /* 0x00400000e690783b */ /* 0x000ea60000004200 */
[----:B------:R-:W-:Y:S02]  /*d240*/  MOV R149, R143 ;  /* 0x0000008f00957202 */ /* 0x000fe40000000f00 */
[----:B------:R4:W-:Y:S02]  /*d250*/  MUFU.EX2 R143, R38 ;  /* 0x00000026008f7308 */ /* 0x0009e40000000800 */
[C---:B---3--:R-:W-:Y:S08]  /*d260*/  HMMA.16816.F32 R124, R12.reuse, R16, R124 ;  /* 0x000000100c7c723c */ /* 0x048ff0000000187c */
[C---:B------:R-:W-:Y:S01]  /*d270*/  HMMA.16816.F32 R128, R12.reuse, R18, R128 ;  /* 0x000000120c80723c */ /* 0x040fe20000001880 */
[----:B------:R-:W3:Y:S07]  /*d280*/  LDSM.16.MT88.4 R16, [R224+0x7000] ;  /* 0x00700000e010783b */ /* 0x000eee0000004200 */
[C---:B------:R-:W-:Y:S04]  /*d290*/  HMMA.16816.F32 R132, R12.reuse, R20, R132 ;  /* 0x000000140c84723c */ /* 0x040fe80000001884 */
[--C-:B----4-:R-:W-:Y:S01]  /*d2a0*/  FFMA.FTZ R38, R46, c[0x0][0x2d0], -R3.reuse ;  /* 0x0000b4002e267a23 */ /* 0x110fe20000010803 */
[----:B------:R-:W-:Y:S03]  /*d2b0*/  MOV R46, R32 ;  /* 0x00000020002e7202 */ /* 0x000fe60000000f00 */
[C---:B------:R-:W-:Y:S01]  /*d2c0*/  HMMA.16816.F32 R136, R12.reuse, R22, R136 ;  /* 0x000000160c88723c */ /* 0x040fe20000001888 */
[----:B------:R-:W4:Y:S01]  /*d2d0*/  LDSM.16.MT88.4 R20, [R228+0x7000] ;  /* 0x00700000e414783b */ /* 0x000f220000004200 */
[----:B------:R-:W-:Y:S06]  /*d2e0*/  MUFU.EX2 R38, R38 ;  /* 0x0000002600267308 */ /* 0x000fec0000000800 */
[C---:B-1----:R-:W-:Y:S08]  /*d2f0*/  HMMA.16816.F32 R52, R12.reuse, R24, R52 ;  /* 0x000000180c34723c */ /* 0x042ff00000001834 */
[C---:B------:R-:W-:Y:S01]  /*d300*/  HMMA.16816.F32 R56, R12.reuse, R26, R56 ;  /* 0x0000001a0c38723c */ /* 0x040fe20000001838 */
[----:B------:R-:W1:Y:S07]  /*d310*/  LDSM.16.MT88.4 R24, [R227+0x7000] ;  /* 0x00700000e318783b */ /* 0x000e6e0000004200 */
[C---:B--2---:R-:W-:Y:S01]  /*d320*/  HMMA.16816.F32 R60, R12.reuse, R144, R60 ;  /* 0x000000900c3c723c */ /* 0x044fe2000000183c */
[----:B------:R2:W-:Y:S07]  /*d330*/  MUFU.EX2 R145, R34 ;  /* 0x0000002200917308 */ /* 0x0005ee0000000800 */
[C---:B------:R-:W-:Y:S03]  /*d340*/  HMMA.16816.F32 R64, R12.reuse, R146, R64 ;  /* 0x000000920c40723c */ /* 0x040fe60000001840 */
[----:B------:R1:W1:Y:S05]  /*d350*/  MUFU.EX2 R146, R31 ;  /* 0x0000001f00927308 */ /* 0x00026a0000000800 */
[C---:B---3--:R-:W-:Y:S05]  /*d360*/  HMMA.16816.F32 R68, R12.reuse, R16, R68 ;  /* 0x000000100c44723c */ /* 0x048fea0000001844 */
[----:B------:R3:W3:Y:S03]  /*d370*/  MUFU.EX2 R144, R35 ;  /* 0x0000002300907308 */ /* 0x0006e60000000800 */
[C---:B------:R-:W-:Y:S01]  /*d380*/  HMMA.16816.F32 R72, R12.reuse, R18, R72 ;  /* 0x000000120c48723c */ /* 0x040fe20000001848 */
[----:B--2---:R-:W2:Y:S04]  /*d390*/  LDL.LU R34, [R1+0xc] ;  /* 0x00000c0001227983 */ /* 0x004ea80000300800 */
[----:B------:R-:W-:Y:S02]  /*d3a0*/  LDSM.16.MT88.4 R16, [R224+0x1800] ;  /* 0x00180000e010783b */ /* 0x000fe40000004200 */
[----:B------:R3:W-:Y:S01]  /*d3b0*/  MUFU.EX2 R147, R37 ;  /* 0x0000002500937308 */ /* 0x0007e20000000800 */
[C---:B----4-:R-:W-:Y:S05]  /*d3c0*/  HMMA.16816.F32 R76, R12.reuse, R20, R76 ;  /* 0x000000140c4c723c */ /* 0x050fea000000184c */
[----:B-1----:R-:W1:Y:S03]  /*d3d0*/  LDSM.16.MT88.4 R28, [R230+0x7000] ;  /* 0x00700000e61c783b */ /* 0x002e660000004200 */
[C---:B------:R-:W-:Y:S05]  /*d3e0*/  HMMA.16816.F32 R80, R12.reuse, R22, R80 ;  /* 0x000000160c50723c */ /* 0x040fea0000001850 */
[----:B------:R-:W4:Y:S01]  /*d3f0*/  LDSM.16.MT88.4 R20, [R228+0x1800] ;  /* 0x00180000e414783b */ /* 0x000f220000004200 */
[----:B---3--:R-:W-:Y:S02]  /*d400*/  MOV R35, R214 ;  /* 0x000000d600237202 */ /* 0x008fe40000000f00 */
[C---:B------:R-:W-:Y:S01]  /*d410*/  HMMA.16816.F32 R84, R12.reuse, R24, R84 ;  /* 0x000000180c54723c */ /* 0x040fe20000001854 */
[----:B------:R-:W3:Y:S03]  /*d420*/  MUFU.EX2 R214, R36 ;  /* 0x0000002400d67308 */ /* 0x000ee60000000800 */
[--C-:B------:R-:W-:Y:S04]  /*d430*/  FFMA.FTZ R37, R50, c[0x0][0x2d0], -R3.reuse ;  /* 0x0000b40032257a23 */ /* 0x100fe80000010803 */
[C---:B------:R-:W-:Y:S01]  /*d440*/  HMMA.16816.F32 R88, R12.reuse, R26, R88 ;  /* 0x0000001a0c58723c */ /* 0x040fe20000001858 */
[----:B------:R-:W3:Y:S03]  /*d450*/  LDSM.16.MT88.4 R24, [R227+0x1800] ;  /* 0x00180000e318783b */ /* 0x000ee60000004200 */
[----:B------:R-:W-:Y:S01]  /*d460*/  MOV R50, R155 ;  /* 0x0000009b00327202 */ /* 0x000fe20000000f00 */
[----:B------:R-:W-:Y:S01]  /*d470*/  FFMA.FTZ R3, R51, c[0x0][0x2d0], -R3 ;  /* 0x0000b40033037a23 */ /* 0x000fe20000010803 */
[----:B------:R-:W-:Y:S01]  /*d480*/  MOV R51, R152 ;  /* 0x0000009800337202 */ /* 0x000fe20000000f00 */
[----:B------:R-:W-:Y:S10]  /*d490*/  MUFU.EX2 R37, R37 ;  /* 0x0000002500257308 */ /* 0x000ff40000000800 */
[----:B------:R3:W2:Y:S01]  /*d4a0*/  MUFU.EX2 R36, R3 ;  /* 0x0000000300247308 */ /* 0x0006a20000000800 */
[C---:B-1----:R-:W-:Y:S08]  /*d4b0*/  HMMA.16816.F32 R92, R12.reuse, R28, R92 ;  /* 0x0000001c0c5c723c */ /* 0x042ff0000000185c */
[----:B------:R-:W-:Y:S01]  /*d4c0*/  HMMA.16816.F32 R96, R12, R30, R96 ;  /* 0x0000001e0c60723c */ /* 0x000fe20000001860 */
[----:B------:R-:W1:Y:S06]  /*d4d0*/  LDSM.16.MT88.4 R28, [R230+0x1800] ;  /* 0x00180000e61c783b */ /* 0x000e6c0000004200 */
[----:B------:R-:W-:Y:S02]  /*d4e0*/  F2FP.PACK_AB R12, R221, R222 ;  /* 0x000000dedd0c723e */ /* 0x000fe400000000ff */
[----:B------:R-:W-:Y:S03]  /*d4f0*/  F2FP.PACK_AB R13, R146, R164 ;  /* 0x000000a4920d723e */ /* 0x000fe600000000ff */
[----:B------:R-:W-:Y:S02]  /*d500*/  F2FP.PACK_AB R14, R219, R220 ;  /* 0x000000dcdb0e723e */ /* 0x000fe400000000ff */
[----:B------:R-:W-:Y:S02]  /*d510*/  F2FP.PACK_AB R15, R144, R145 ;  /* 0x00000091900f723e */ /* 0x000fe400000000ff */
[----:B---3--:R-:W-:Y:S05]  /*d520*/  MOV R3, R148 ;  /* 0x0000009400037202 */ /* 0x008fea0000000f00 */
[C---:B------:R-:W-:Y:S08]  /*d530*/  HMMA.16816.F32 R4, R12.reuse, R16, R4 ;  /* 0x000000100c04723c */ /* 0x040ff00000001804 */
[C---:B------:R-:W-:Y:S01]  /*d540*/  HMMA.16816.F32 R8, R12.reuse, R18, R8 ;  /* 0x000000120c08723c */ /* 0x040fe20000001808 */
[----:B------:R-:W3:Y:S07]  /*d550*/  LDSM.16.MT88.4 R16, [R224+0x4800] ;  /* 0x00480000e010783b */ /* 0x000eee0000004200 */
[C---:B----4-:R-:W-:Y:S08]  /*d560*/  HMMA.16816.F32 R100, R12.reuse, R20, R100 ;  /* 0x000000140c64723c */ /* 0x050ff00000001864 */
[C---:B------:R-:W-:Y:S01]  /*d570*/  HMMA.16816.F32 R104, R12.reuse, R22, R104 ;  /* 0x000000160c68723c */ /* 0x040fe20000001868 */
[----:B------:R-:W4:Y:S07]  /*d580*/  LDSM.16.MT88.4 R20, [R228+0x4800] ;  /* 0x00480000e414783b */ /* 0x000f2e0000004200 */
        /* <DEDUP_REMOVED lines=26> */
[----:B------:R-:W2:Y:S07]  /*d730*/  LDSM.16.MT88.4 R24, [R227+0x2000] ;  /* 0x00200000e318783b */ /* 0x000eae0000004200 */
[C---:B-1----:R-:W-:Y:S08]  /*d740*/  HMMA.16816.F32 R92, R12.reuse, R28, R92 ;  /* 0x0000001c0c5c723c */ /* 0x042ff0000000185c */
[----:B------:R-:W-:Y:S01]  /*d750*/  HMMA.16816.F32 R96, R12, R30, R96 ;  /* 0x0000001e0c60723c */ /* 0x000fe20000001860 */
[----:B------:R-:W1:Y:S06]  /*d760*/  LDSM.16.MT88.4 R28, [R230+0x2000] ;  /* 0x00200000e61c783b */ /* 0x000e6c0000004200 */
[----:B------:R-:W-:Y:S02]  /*d770*/  F2FP.PACK_AB R12, R147, R214 ;  /* 0x000000d6930c723e */ /* 0x000fe400000000ff */
[----:B------:R-:W-:Y:S03]  /*d780*/  F2FP.PACK_AB R13, R142, R143 ;  /* 0x0000008f8e0d723e */ /* 0x000fe600000000ff */
[----:B------:R-:W-:Y:S02]  /*d790*/  F2FP.PACK_AB R14, R41, R40 ;  /* 0x00000028290e723e */ /* 0x000fe400000000ff */
[----:B------:R-:W-:Y:S07]  /*d7a0*/  F2FP.PACK_AB R15, R43, R42 ;  /* 0x0000002a2b0f723e */ /* 0x000fee00000000ff */
[C---:B---3--:R-:W-:Y:S08]  /*d7b0*/  HMMA.16816.F32 R4, R12.reuse, R16, R4 ;  /* 0x000000100c04723c */ /* 0x048ff00000001804 */
[C---:B------:R-:W-:Y:S01]  /*d7c0*/  HMMA.16816.F32 R8, R12.reuse, R18, R8 ;  /* 0x000000120c08723c */ /* 0x040fe20000001808 */
[----:B------:R-:W3:Y:S03]  /*d7d0*/  LDSM.16.MT88.4 R16, [R224+0x5000] ;  /* 0x00500000e010783b */ /* 0x000ee60000004200 */
[----:B--2---:R-:W-:Y:S04]  /*d7e0*/  FFMA.FTZ R2, R2, R34, R35 ;  /* 0x0000002202027223 */ /* 0x004fe80000010023 */
[C---:B----4-:R-:W-:Y:S01]  /*d7f0*/  HMMA.16816.F32 R100, R12.reuse, R20, R100 ;  /* 0x000000140c64723c */ /* 0x050fe20000001864 */
[----:B------:R-:W2:Y:S07]  /*d800*/  LDSM.16.MT88.4 R32, [R228+0x5000] ;  /* 0x00500000e420783b */ /* 0x000eae0000004200 */
[C---:B------:R-:W-:Y:S01]  /*d810*/  HMMA.16816.F32 R104, R12.reuse, R22, R104 ;  /* 0x000000160c68723c */ /* 0x040fe20000001868 */
[----:B------:R-:W4:Y:S07]  /*d820*/  LDSM.16.MT88.4 R20, [R227+0x5000] ;  /* 0x00500000e314783b */ /* 0x000f2e0000004200 */
[C---:B------:R-:W-:Y:S08]  /*d830*/  HMMA.16816.F32 R108, R12.reuse, R24, R108 ;  /* 0x000000180c6c723c */ /* 0x040ff0000000186c */
[C---:B------:R-:W-:Y:S01]  /*d840*/  HMMA.16816.F32 R112, R12.reuse, R26, R112 ;  /* 0x0000001a0c70723c */ /* 0x040fe20000001870 */
[----:B------:R-:W4:Y:S07]  /*d850*/  LDSM.16.MT88.4 R24, [R230+0x5000] ;  /* 0x00500000e618783b */ /* 0x000f2e0000004200 */
[C---:B-1----:R-:W-:Y:S08]  /*d860*/  HMMA.16816.F32 R116, R12.reuse, R28, R116 ;  /* 0x0000001c0c74723c */ /* 0x042ff00000001874 */
[C---:B------:R-:W-:Y:S01]  /*d870*/  HMMA.16816.F32 R120, R12.reuse, R30, R120 ;  /* 0x0000001e0c78723c */ /* 0x040fe20000001878 */
[----:B------:R-:W-:Y:S07]  /*d880*/  LDSM.16.MT88.4 R28, [R228+0x8000] ;  /* 0x00800000e41c783b */ /* 0x000fee0000004200 */
[C---:B---3--:R-:W-:Y:S08]  /*d890*/  HMMA.16816.F32 R124, R12.reuse, R16, R124 ;  /* 0x000000100c7c723c */ /* 0x048ff0000000187c */
[C---:B------:R-:W-:Y:S01]  /*d8a0*/  HMMA.16816.F32 R128, R12.reuse, R18, R128 ;  /* 0x000000120c80723c */ /* 0x040fe20000001880 */
[----:B------:R-:W1:Y:S07]  /*d8b0*/  LDSM.16.MT88.4 R16, [R224+0x8000] ;  /* 0x00800000e010783b */ /* 0x000e6e0000004200 */
[C---:B--2---:R-:W-:Y:S08]  /*d8c0*/  HMMA.16816.F32 R132, R12.reuse, R32, R132 ;  /* 0x000000200c84723c */ /* 0x044ff00000001884 */
[C---:B------:R-:W-:Y:S01]  /*d8d0*/  HMMA.16816.F32 R136, R12.reuse, R34, R136 ;  /* 0x000000220c88723c */ /* 0x040fe20000001888 */
[----:B------:R-:W2:Y:S07]  /*d8e0*/  LDSM.16.MT88.4 R32, [R227+0x8000] ;  /* 0x00800000e320783b */ /* 0x000eae0000004200 */
[C---:B----4-:R-:W-:Y:S08]  /*d8f0*/  HMMA.16816.F32 R52, R12.reuse, R20, R52 ;  /* 0x000000140c34723c */ /* 0x050ff00000001834 */
[C---:B------:R-:W-:Y:S01]  /*d900*/  HMMA.16816.F32 R56, R12.reuse, R22, R56 ;  /* 0x000000160c38723c */ /* 0x040fe20000001838 */
[----:B------:R-:W3:Y:S07]  /*d910*/  LDSM.16.MT88.4 R20, [R230+0x8000] ;  /* 0x00800000e614783b */ /* 0x000eee0000004200 */
[C---:B------:R-:W-:Y:S01]  /*d920*/  HMMA.16816.F32 R60, R12.reuse, R24, R60 ;  /* 0x000000180c3c723c */ /* 0x040fe2000000183c */
[----:B------:R-:W4:Y:S07]  /*d930*/  LDL.LU R25, [R1+0x10] ;  /* 0x0000100001197983 */ /* 0x000f2e0000300800 */
[C---:B------:R-:W-:Y:S08]  /*d940*/  HMMA.16816.F32 R64, R12.reuse, R26, R64 ;  /* 0x0000001a0c40723c */ /* 0x040ff00000001840 */
[C---:B-1----:R-:W-:Y:S08]  /*d950*/  HMMA.16816.F32 R68, R12.reuse, R16, R68 ;  /* 0x000000100c44723c */ /* 0x042ff00000001844 */
[C---:B------:R-:W-:Y:S01]  /*d960*/  HMMA.16816.F32 R72, R12.reuse, R18, R72 ;  /* 0x000000120c48723c */ /* 0x040fe20000001848 */
[----:B------:R-:W-:Y:S07]  /*d970*/  LDSM.16.MT88.4 R16, [R228+0x2800] ;  /* 0x00280000e410783b */ /* 0x000fee0000004200 */
[C---:B------:R-:W-:Y:S07]  /*d980*/  HMMA.16816.F32 R76, R12.reuse, R28, R76 ;  /* 0x0000001c0c4c723c */ /* 0x040fee000000184c */
[----:B------:R-:W-:Y:S01]  /*d990*/  MOV R29, R153 ;  /* 0x00000099001d7202 */ /* 0x000fe20000000f00 */
[C---:B------:R-:W-:Y:S01]  /*d9a0*/  HMMA.16816.F32 R80, R12.reuse, R30, R80 ;  /* 0x0000001e0c50723c */ /* 0x040fe20000001850 */
[----:B------:R-:W1:Y:S03]  /*d9b0*/  LDSM.16.MT88.4 R152, [R224+0x2800] ;  /* 0x00280000e098783b */ /* 0x000e660000004200 */
[----:B------:R-:W-:Y:S04]  /*d9c0*/  FADD.FTZ R2, R29, R2 ;  /* 0x000000021d027221 */ /* 0x000fe80000010000 */
[C---:B--2---:R-:W-:Y:S01]  /*d9d0*/  HMMA.16816.F32 R84, R12.reuse, R32, R84 ;  /* 0x000000200c54723c */ /* 0x044fe20000001854 */
[----:B------:R-:W-:Y:S03]  /*d9e0*/  LDSM.16.MT88.4 R28, [R227+0x5800] ;  /* 0x00580000e31c783b */ /* 0x000fe60000004200 */
[----:B------:R-:W-:Y:S01]  /*d9f0*/  FADD.FTZ R2, R51, R2 ;  /* 0x0000000233027221 */ /* 0x000fe20000010000 */
[----:B------:R-:W-:Y:S03]  /*da00*/  MOV R51, R151 ;  /* 0x0000009700337202 */ /* 0x000fe60000000f00 */
[C---:B------:R-:W-:Y:S01]  /*da10*/  HMMA.16816.F32 R88, R12.reuse, R34, R88 ;  /* 0x000000220c58723c */ /* 0x040fe20000001858 */
[----:B------:R-:W-:Y:S03]  /*da20*/  LDSM.16.MT88.4 R32, [R230+0x5800] ;  /* 0x00580000e620783b */ /* 0x000fe60000004200 */
[----:B------:R-:W-:Y:S01]  /*da30*/  FADD.FTZ R2, R50, R2 ;  /* 0x0000000232027221 */ /* 0x000fe20000010000 */
[----:B------:R-:W-:Y:S03]  /*da40*/  MOV R50, R150 ;  /* 0x0000009600327202 */ /* 0x000fe60000000f00 */
[C---:B---3--:R-:W-:Y:S08]  /*da50*/  HMMA.16816.F32 R92, R12.reuse, R20, R92 ;  /* 0x000000140c5c723c */ /* 0x048ff0000000185c */
[----:B------:R-:W-:Y:S01]  /*da60*/  HMMA.16816.F32 R96, R12, R22, R96 ;  /* 0x000000160c60723c */ /* 0x000fe20000001860 */
[----:B------:R-:W-:Y:S06]  /*da70*/  LDSM.16.MT88.4 R20, [R230+0x2800] ;  /* 0x00280000e614783b */ /* 0x000fec0000004200 */
[----:B------:R-:W-:Y:S02]  /*da80*/  F2FP.PACK_AB R12, R45, R44 ;  /* 0x0000002c2d0c723e */ /* 0x000fe400000000ff */
[----:B------:R-:W-:Y:S03]  /*da90*/  F2FP.PACK_AB R13, R39, R38 ;  /* 0x00000026270d723e */ /* 0x000fe600000000ff */
[----:B------:R-:W-:Y:S02]  /*daa0*/  F2FP.PACK_AB R14, R212, R48 ;  /* 0x00000030d40e723e */ /* 0x000fe400000000ff */
[----:B------:R-:W-:Y:S01]  /*dab0*/  F2FP.PACK_AB R15, R36, R37 ;  /* 0x00000025240f723e */ /* 0x000fe200000000ff */
[----:B----4-:R-:W-:Y:S01]  /*dac0*/  FFMA.FTZ R0, R0, R25, R218 ;  /* 0x0000001900007223 */ /* 0x010fe200000100da */
[----:B------:R-:W-:Y:S01]  /*dad0*/  MOV R218, R149 ;  /* 0x0000009500da7202 */ /* 0x000fe20000000f00 */
[----:B------:R-:W2:Y:S04]  /*dae0*/  LDSM.16.MT88.4 R24, [R227+0x2800] ;  /* 0x00280000e318783b */ /* 0x000ea80000004200 */
[C---:B-1----:R-:W-:Y:S03]  /*daf0*/  HMMA.16816.F32 R148, R12.reuse, R152, R4 ;  /* 0x000000980c94723c */ /* 0x042fe60000001804 */
[----:B------:R-:W-:Y:S02]  /*db00*/  FADD.FTZ R2, R218, R2 ;  /* 0x00000002da027221 */ /* 0x000fe40000010000 */
[----:B------:R-:W-:Y:S01]  /*db10*/  FADD.FTZ R0, R217, R0 ;  /* 0x00000000d9007221 */ /* 0x000fe20000010000 */
[----:B------:R-:W1:Y:S02]  /*db20*/  LDSM.16.MT88.4 R4, [R224+0x5800] ;  /* 0x00580000e004783b */ /* 0x000e640000004200 */
[C---:B------:R-:W-:Y:S04]  /*db30*/  HMMA.16816.F32 R152, R12.reuse, R154, R8 ;  /* 0x0000009a0c98723c */ /* 0x040fe80000001808 */
[----:B------:R-:W-:Y:S02]  /*db40*/  FADD.FTZ R2, R3, R2 ;  /* 0x0000000203027221 */ /* 0x000fe40000010000 */
[----:B------:R-:W-:Y:S01]  /*db50*/  FADD.FTZ R0, R216, R0 ;  /* 0x00000000d8007221 */ /* 0x000fe20000010000 */
[----:B------:R-:W3:Y:S01]  /*db60*/  LDSM.16.MT88.4 R8, [R228+0x5800] ;  /* 0x00580000e408783b */ /* 0x000ee20000004200 */
[C---:B------:R-:W-:Y:S04]  /*db70*/  HMMA.16816.F32 R100, R12.reuse, R16, R100 ;  /* 0x000000100c64723c */ /* 0x040fe80000001864 */
[----:B------:R-:W-:Y:S02]  /*db80*/  FADD.FTZ R2, R51, R2 ;  /* 0x0000000233027221 */ /* 0x000fe40000010000 */
[----:B------:R-:W-:Y:S02]  /*db90*/  FADD.FTZ R0, R215, R0 ;  /* 0x00000000d7007221 */ /* 0x000fe40000010000 */
[C---:B------:R-:W-:Y:S01]  /*dba0*/  HMMA.16816.F32 R104, R12.reuse, R18, R104 ;  /* 0x000000120c68723c */ /* 0x040fe20000001868 */
[----:B------:R-:W4:Y:S03]  /*dbb0*/  LDSM.16.MT88.4 R16, [R224+0x8800] ;  /* 0x00880000e010783b */ /* 0x000f260000004200 */
[----:B------:R-:W-:Y:S02]  /*dbc0*/  FADD.FTZ R2, R50, R2 ;  /* 0x0000000232027221 */ /* 0x000fe40000010000 */
[----:B------:R-:W-:Y:S02]  /*dbd0*/  FADD.FTZ R0, R213, R0 ;  /* 0x00000000d5007221 */ /* 0x000fe40000010000 */
[----:B------:R-:W-:Y:S04]  /*dbe0*/  FADD.FTZ R2, R47, R2 ;  /* 0x000000022f027221 */ /* 0x000fe80000010000 */
[----:B------:R-:W-:Y:S02]  /*dbf0*/  FADD.FTZ R2, R46, R2 ;  /* 0x000000022e027221 */ /* 0x000fe40000010000 */
[----:B------:R-:W-:Y:S01]  /*dc00*/  FADD.FTZ R0, R211, R0 ;  /* 0x00000000d3007221 */ /* 0x000fe20000010000 */
[C---:B--2---:R-:W-:Y:S03]  /*dc10*/  HMMA.16816.F32 R108, R12.reuse, R24, R108 ;  /* 0x000000180c6c723c */ /* 0x044fe6000000186c */
[----:B------:R-:W-:Y:S02]  /*dc20*/  FADD.FTZ R2, R49, R2 ;  /* 0x0000000231027221 */ /* 0x000fe40000010000 */
[----:B------:R-:W-:Y:S02]  /*dc30*/  FADD.FTZ R0, R210, R0 ;  /* 0x00000000d2007221 */ /* 0x000fe40000010000 */
[----:B------:R-:W-:Y:S01]  /*dc40*/  FADD.FTZ R2, R223, R2 ;  /* 0x00000002df027221 */ /* 0x000fe20000010000 */
[C---:B------:R-:W-:Y:S04]  /*dc50*/  HMMA.16816.F32 R112, R12.reuse, R26, R112 ;  /* 0x0000001a0c70723c */ /* 0x040fe80000001870 */
        /* <DEDUP_REMOVED lines=9> */
[C---:B-1----:R-:W-:Y:S04]  /*dcf0*/  HMMA.16816.F32 R124, R12.reuse, R4, R124 ;  /* 0x000000040c7c723c */ /* 0x042fe8000000187c */
[----:B------:R-:W-:Y:S02]  /*dd00*/  FADD.FTZ R2, R219, R2 ;  /* 0x00000002db027221 */ /* 0x000fe40000010000 */
[----:B------:R-:W-:Y:S02]  /*dd10*/  FADD.FTZ R0, R166, R0 ;  /* 0x00000000a6007221 */ /* 0x000fe40000010000 */
[C---:B------:R-:W-:Y:S01]  /*dd20*/  HMMA.16816.F32 R128, R12.reuse, R6, R128 ;  /* 0x000000060c80723c */ /* 0x040fe20000001880 */
[----:B------:R-:W1:Y:S03]  /*dd30*/  LDSM.16.MT88.4 R4, [R227+0x8800] ;  /* 0x00880000e304783b */ /* 0x000e660000004200 */
[----:B------:R-:W-:Y:S02]  /*dd40*/  FADD.FTZ R2, R214, R2 ;  /* 0x00000002d6027221 */ /* 0x000fe40000010000 */
[----:B------:R-:W-:Y:S02]  /*dd50*/  FADD.FTZ R0, R165, R0 ;  /* 0x00000000a5007221 */ /* 0x000fe40000010000 */
[C---:B---3--:R-:W-:Y:S04]  /*dd60*/  HMMA.16816.F32 R132, R12.reuse, R8, R132 ;  /* 0x000000080c84723c */ /* 0x048fe80000001884 */
[----:B------:R-:W-:Y:S02]  /*dd70*/  FADD.FTZ R2, R147, R2 ;  /* 0x0000000293027221 */ /* 0x000fe40000010000 */
[----:B------:R-:W-:Y:S02]  /*dd80*/  FADD.FTZ R0, R164, R0 ;  /* 0x00000000a4007221 */ /* 0x000fe40000010000 */
[C---:B------:R-:W-:Y:S01]  /*dd90*/  HMMA.16816.F32 R136, R12.reuse, R10, R136 ;  /* 0x0000000a0c88723c */ /* 0x040fe20000001888 */
[----:B------:R-:W3:Y:S03]  /*dda0*/  LDSM.16.MT88.4 R8, [R230+0x8800] ;  /* 0x00880000e608783b */ /* 0x000ee60000004200 */
[----:B------:R-:W-:Y:S02]  /*ddb0*/  FADD.FTZ R2, R40, R2 ;  /* 0x0000000228027221 */ /* 0x000fe40000010000 */
[----:B------:R-:W-:Y:S02]  /*ddc0*/  FADD.FTZ R0, R146, R0 ;  /* 0x0000000092007221 */ /* 0x000fe40000010000 */
[C---:B------:R-:W-:Y:S04]  /*ddd0*/  HMMA.16816.F32 R52, R12.reuse, R28, R52 ;  /* 0x0000001c0c34723c */ /* 0x040fe80000001834 */
[----:B------:R-:W-:Y:S02]  /*dde0*/  FADD.FTZ R2, R41, R2 ;  /* 0x0000000229027221 */ /* 0x000fe40000010000 */
[----:B------:R-:W-:Y:S02]  /*ddf0*/  FADD.FTZ R0, R145, R0 ;  /* 0x0000000091007221 */ /* 0x000fe40000010000 */
[C---:B------:R-:W-:Y:S04]  /*de00*/  HMMA.16816.F32 R56, R12.reuse, R30, R56 ;  /* 0x0000001e0c38723c */ /* 0x040fe80000001838 */
[----:B------:R-:W-:Y:S04]  /*de10*/  FADD.FTZ R0, R144, R0 ;  /* 0x0000000090007221 */ /* 0x000fe80000010000 */
[C---:B------:R-:W-:Y:S04]  /*de20*/  HMMA.16816.F32 R60, R12.reuse, R32, R60 ;  /* 0x000000200c3c723c */ /* 0x040fe8000000183c */
[----:B------:R-:W-:Y:S01]  /*de30*/  FADD.FTZ R0, R143, R0 ;  /* 0x000000008f007221 */ /* 0x000fe20000010000 */
[----:B------:R-:W-:Y:S03]  /*de40*/  MOV R143, R140 ;  /* 0x0000008c008f7202 */ /* 0x000fe60000000f00 */
[C---:B------:R-:W-:Y:S04]  /*de50*/  HMMA.16816.F32 R64, R12.reuse, R34, R64 ;  /* 0x000000220c40723c */ /* 0x040fe80000001840 */
[----:B------:R-:W-:Y:S01]  /*de60*/  FADD.FTZ R0, R142, R0 ;  /* 0x000000008e007221 */ /* 0x000fe20000010000 */
[----:B------:R-:W-:Y:S03]  /*de70*/  MOV R142, R141 ;  /* 0x0000008d008e7202 */ /* 0x000fe60000000f00 */
[C---:B----4-:R-:W-:Y:S04]  /*de80*/  HMMA.16816.F32 R68, R12.reuse, R16, R68 ;  /* 0x000000100c44723c */ /* 0x050fe80000001844 */
[----:B------:R-:W-:Y:S04]  /*de90*/  FADD.FTZ R0, R42, R0 ;  /* 0x000000002a007221 */ /* 0x000fe80000010000 */
[C---:B------:R-:W-:Y:S04]  /*dea0*/  HMMA.16816.F32 R72, R12.reuse, R18, R72 ;  /* 0x000000120c48723c */ /* 0x040fe80000001848 */
[----:B------:R-:W-:Y:S02]  /*deb0*/  FADD.FTZ R3, R43, R0 ;  /* 0x000000002b037221 */ /* 0x000fe40000010000 */
[----:B------:R-:W-:Y:S02]  /*dec0*/  FADD.FTZ R0, R44, R2 ;  /* 0x000000022c007221 */ /* 0x000fe40000010000 */
[C---:B--2---:R-:W-:Y:S04]  /*ded0*/  HMMA.16816.F32 R76, R12.reuse, R20, R76 ;  /* 0x000000140c4c723c */ /* 0x044fe8000000184c */
[----:B------:R-:W-:Y:S02]  /*dee0*/  FADD.FTZ R0, R45, R0 ;  /* 0x000000002d007221 */ /* 0x000fe40000010000 */
[----:B------:R-:W-:Y:S02]  /*def0*/  FADD.FTZ R3, R38, R3 ;  /* 0x0000000326037221 */ /* 0x000fe40000010000 */
[C---:B------:R-:W-:Y:S04]  /*df00*/  HMMA.16816.F32 R80, R12.reuse, R22, R80 ;  /* 0x000000160c50723c */ /* 0x040fe80000001850 */
[----:B------:R-:W-:Y:S02]  /*df10*/  FADD.FTZ R2, R48, R0 ;  /* 0x0000000030027221 */ /* 0x000fe40000010000 */
[----:B------:R-:W-:Y:S02]  /*df20*/  FADD.FTZ R3, R39, R3 ;  /* 0x0000000327037221 */ /* 0x000fe40000010000 */
[C---:B-1----:R-:W-:Y:S04]  /*df30*/  HMMA.16816.F32 R84, R12.reuse, R4, R84 ;  /* 0x000000040c54723c */ /* 0x042fe80000001854 */
[----:B------:R-:W-:Y:S02]  /*df40*/  FADD.FTZ R2, R212, R2 ;  /* 0x00000002d4027221 */ /* 0x000fe40000010000 */
[----:B------:R-:W-:Y:S02]  /*df50*/  FADD.FTZ R0, R37, R3 ;  /* 0x0000000325007221 */ /* 0x000fe40000010000 */
[C---:B------:R-:W-:Y:S01]  /*df60*/  HMMA.16816.F32 R88, R12.reuse, R6, R88 ;  /* 0x000000060c58723c */ /* 0x040fe20000001858 */
[----:B------:R1:W-:Y:S03]  /*df70*/  STL [R1+0xc], R2 ;  /* 0x00000c0201007387 */ /* 0x0003e60000100800 */
[----:B------:R-:W-:Y:S04]  /*df80*/  FADD.FTZ R0, R36, R0 ;  /* 0x0000000024007221 */ /* 0x000fe80000010000 */
[C---:B---3--:R-:W-:Y:S01]  /*df90*/  HMMA.16816.F32 R92, R12.reuse, R8, R92 ;  /* 0x000000080c5c723c */ /* 0x048fe2000000185c */
[----:B------:R1:W-:Y:S07]  /*dfa0*/  STL [R1+0x10], R0 ;  /* 0x0000100001007387 */ /* 0x0003ee0000100800 */
[----:B------:R-:W-:Y:S01]  /*dfb0*/  HMMA.16816.F32 R96, R12, R10, R96 ;  /* 0x0000000a0c60723c */ /* 0x000fe20000001860 */
[----:B------:R-:W-:-:S07]  /*dfc0*/  @P0 BRA `(.L_x_842) ;  /* 0xffffc85000000947 */ /* 0x000fce000383ffff */
.L_x_841:
[----:B------:R-:W-:Y:S07]  /*dfd0*/  @!UPT UIADD3 URZ, URZ, URZ, URZ ;  /* 0x0000003f3f3ff290 */ /* 0x000fee000fffe03f */
[----:B------:R-:W-:Y:S02]  /*dfe0*/  MOV R7, 0x1f ;  /* 0x0000001f00077802 */ /* 0x000fe40000000f00 */
[----:B------:R-:W-:Y:S01]  /*dff0*/  MOV R6, 0xffffffff ;  /* 0xffffffff00067802 */ /* 0x000fe20000000f00 */
[----:B------:R-:W-:Y:S06]  /*e000*/  BRA.DIV ~URZ, `(.L_x_843) ;  /* 0x000023427f007947 */ /* 0x000fec000b800000 */
[----:B-1----:R-:W2:Y:S04]  /*e010*/  LDL R2, [R1+0xc] ;  /* 0x00000c0001027983 */ /* 0x002ea80000100800 */
[----:B--2---:R1:W2:Y:S02]  /*e020*/  SHFL.BFLY PT, R0, R2, 0x2, 0x1f ;  /* 0x0c401f0002007f89 */ /* 0x0042a400000e0000 */
.L_x_857:
[----:B-1----:R-:W3:Y:S02]  /*e030*/  LDL.LU R2, [R1+0xc] ;  /* 0x00000c0001027983 */ /* 0x002ee40000300800 */
[----:B--23--:R-:W-:Y:S01]  /*e040*/  FADD.FTZ R0, R0, R2 ;  /* 0x0000000200007221 */ /* 0x00cfe20000010000 */
[----:B------:R-:W-:Y:S05]  /*e050*/  BRA.DIV ~URZ, `(.L_x_844) ;  /* 0x000023527f007947 */ /* 0x000fea000b800000 */
[----:B------:R-:W2:Y:S04]  /*e060*/  LDL.LU R5, [R1+0x10] ;  /* 0x0000100001057983 */ /* 0x000ea80000300800 */
[----:B------:R-:W1:Y:S02]  /*e070*/  SHFL.BFLY PT, R2, R0, 0x1, 0x1f ;  /* 0x0c201f0000027f89 */ /* 0x000e6400000e0000 */
[----:B-1----:R-:W-:-:S02]  /*e080*/  FADD.FTZ R0, R0, R2 ;  /* 0x0000000200007221 */ /* 0x002fc40000010000 */
[----:B--2---:R-:W1:Y:S02]  /*e090*/  SHFL.BFLY PT, R4, R5, 0x2, 0x1f ;  /* 0x0c401f0005047f89 */ /* 0x004e6400000e0000 */
[----:B-1----:R-:W-:-:S05]  /*e0a0*/  FADD.FTZ R4, R4, R5 ;  /* 0x0000000504047221 */ /* 0x002fca0000010000 */
[----:B------:R1:W2:Y:S02]  /*e0b0*/  SHFL.BFLY PT, R3, R4, 0x1, 0x1f ;  /* 0x0c201f0004037f89 */ /* 0x0002a400000e0000 */
.L_x_858:
[----:B------:R-:W-:Y:S01]  /*e0c0*/  FSETP.NE.FTZ.AND P1, PT, R0, RZ, PT ;  /* 0x000000ff0000720b */ /* 0x000fe20003f35000 */
[----:B--2---:R-:W-:Y:S01]  /*e0d0*/  FADD.FTZ R3, R3, R4 ;  /* 0x0000000403037221 */ /* 0x004fe20000010000 */
[----:B------:R-:W-:Y:S02]  /*e0e0*/  MOV R2, RZ ;  /* 0x000000ff00027202 */ /* 0x000fe40000000f00 */
[----:B------:R-:W-:Y:S02]  /*e0f0*/  MOV R16, 0xff800000 ;  /* 0xff80000000107802 */ /* 0x000fe40000000f00 */
[----:B------:R-:W-:Y:S02]  /*e100*/  FSETP.NE.FTZ.AND P0, PT, R3, RZ, PT ;  /* 0x000000ff0300720b */ /* 0x000fe40003f15000 */
[----:B------:R-:W-:-:S05]  /*e110*/  MOV R15, 0xff800000 ;  /* 0xff800000000f7802 */ /* 0x000fca0000000f00 */
[----:B------:R-:W2:Y:S01]  /*e120*/  @P1 MUFU.RCP R2, R0 ;  /* 0x0000000000021308 */ /* 0x000ea20000001000 */
[----:B-1----:R-:W-:-:S05]  /*e130*/  @P1 MOV R4, 0x3f317218 ;  /* 0x3f31721800041802 */ /* 0x002fca0000000f00 */
[----:B------:R-:W-:Y:S02]  /*e140*/  @P1 FMUL.FTZ R4, R4, c[0x0][0x2d0] ;  /* 0x0000b40004041a20 */ /* 0x000fe40000410000 */
[----:B------:R1:W3:Y:S01]  /*e150*/  @P1 MUFU.LG2 R5, R0 ;  /* 0x0000000000051308 */ /* 0x0002e20000000c00 */
[C---:B--2---:R-:W-:Y:S02]  /*e160*/  FMUL.FTZ R148, R2.reuse, R148 ;  /* 0x0000009402947220 */ /* 0x044fe40000410000 */
[C---:B------:R-:W-:Y:S02]  /*e170*/  FMUL.FTZ R149, R2.reuse, R149 ;  /* 0x0000009502957220 */ /* 0x040fe40000410000 */
[C---:B------:R-:W-:Y:S02]  /*e180*/  FMUL.FTZ R152, R2.reuse, R152 ;  /* 0x0000009802987220 */ /* 0x040fe40000410000 */
[C---:B------:R-:W-:Y:S01]  /*e190*/  FMUL.FTZ R153, R2.reuse, R153 ;  /* 0x0000009902997220 */ /* 0x040fe20000410000 */
[----:B-1----:R-:W-:Y:S01]  /*e1a0*/  MOV R0, RZ ;  /* 0x000000ff00007202 */ /* 0x002fe20000000f00 */
[----:B------:R-:W-:-:S02]  /*e1b0*/  FMUL.FTZ R100, R2, R100 ;  /* 0x0000006402647220 */ /* 0x000fc40000410000 */
[C---:B------:R-:W-:Y:S02]  /*e1c0*/  FMUL.FTZ R101, R2.reuse, R101 ;  /* 0x0000006502657220 */ /* 0x040fe40000410000 */
[C---:B------:R-:W-:Y:S01]  /*e1d0*/  FMUL.FTZ R104, R2.reuse, R104 ;  /* 0x0000006802687220 */ /* 0x040fe20000410000 */
[----:B------:R-:W1:Y:S01]  /*e1e0*/  @P0 MUFU.RCP R0, R3 ;  /* 0x0000000300000308 */ /* 0x000e620000001000 */
        /* <DEDUP_REMOVED lines=40> */
[----:B------:R-:W-:Y:S02]  /*e470*/  FMUL.FTZ R97, R2, R97 ;  /* 0x0000006102617220 */ /* 0x000fe40000410000 */
[----:B------:R2:W4:Y:S01]  /*e480*/  @P0 MUFU.LG2 R2, R3 ;  /* 0x0000000300020308 */ /* 0x0005220000000c00 */
[----:B---3--:R-:W-:Y:S02]  /*e490*/  @P1 FMUL.FTZ R5, R5, 0.69314718246459960938 ;  /* 0x3f31721805051820 */ /* 0x008fe40000410000 */
[----:B-1----:R-:W-:Y:S02]  /*e4a0*/  FMUL.FTZ R150, R0, R150 ;  /* 0x0000009600967220 */ /* 0x002fe40000410000 */
[----:B------:R-:W-:Y:S01]  /*e4b0*/  @P1 FFMA.FTZ R16, R4, R141, R5 ;  /* 0x0000008d04101223 */ /* 0x000fe20000010005 */
[----:B------:R-:W-:Y:S01]  /*e4c0*/  MOV R4, 0x1 ;  /* 0x0000000100047802 */ /* 0x000fe20000000f00 */
[C---:B------:R-:W-:Y:S02]  /*e4d0*/  FMUL.FTZ R151, R0.reuse, R151 ;  /* 0x0000009700977220 */ /* 0x040fe40000410000 */
[----:B------:R-:W-:-:S02]  /*e4e0*/  FMUL.FTZ R154, R0, R154 ;  /* 0x0000009a009a7220 */ /* 0x000fc40000410000 */
[C---:B------:R-:W-:Y:S02]  /*e4f0*/  FMUL.FTZ R155, R0.reuse, R155 ;  /* 0x0000009b009b7220 */ /* 0x040fe40000410000 */
[C---:B------:R-:W-:Y:S02]  /*e500*/  FMUL.FTZ R102, R0.reuse, R102 ;  /* 0x0000006600667220 */ /* 0x040fe40000410000 */
[----:B------:R-:W-:Y:S01]  /*e510*/  FMUL.FTZ R103, R0, R103 ;  /* 0x0000006700677220 */ /* 0x000fe20000410000 */
[----:B--2---:R-:W-:Y:S01]  /*e520*/  @P0 MOV R3, 0x3f317218 ;  /* 0x3f31721800030802 */ /* 0x004fe20000000f00 */
[----:B----4-:R-:W-:Y:S02]  /*e530*/  @P0 FMUL.FTZ R2, R2, 0.69314718246459960938 ;  /* 0x3f31721802020820 */ /* 0x010fe40000410000 */
[----:B------:R-:W-:Y:S02]  /*e540*/  FMUL.FTZ R106, R0, R106 ;  /* 0x0000006a006a7220 */ /* 0x000fe40000410000 */
[----:B------:R-:W-:-:S02]  /*e550*/  @P0 FMUL.FTZ R3, R3, c[0x0][0x2d0] ;  /* 0x0000b40003030a20 */ /* 0x000fc40000410000 */
        /* <DEDUP_REMOVED lines=43> */
.L_x_836:
[----:B--2---:R2:W5:Y:S01]  /*e810*/  LDL R7, [R1+0x60] ;  /* 0x0000600001077983 */ /* 0x0045620000100800 */
[----:B------:R-:W-:Y:S03]  /*e820*/  BSSY B0, `(.L_x_845) ;  /* 0x0000012000007945 */ /* 0x000fe60003800000 */
[----:B------:R-:W3:Y:S02]  /*e830*/  S2R R6, SR_TID.X ;  /* 0x0000000000067919 */ /* 0x000ee40000002100 */
[----:B---3--:R-:W-:-:S13]  /*e840*/  LOP3.LUT P6, RZ, R6, 0xff, RZ, 0xc0, !PT ;  /* 0x000000ff06ff7812 */ /* 0x008fda00078cc0ff */
[----:B------:R-:W-:Y:S05]  /*e850*/  @P6 BRA `(.L_x_846) ;  /* 0x000000e000006947 */ /* 0x000fea0003800000 */
[----:B--2---:R-:W2:Y:S01]  /*e860*/  S2R R4, SR_LANEID ;  /* 0x0000000000047919 */ /* 0x004ea20000000000 */
        /* <DEDUP_REMOVED lines=11> */
[----:B---3-5:R-:W-:-:S05]  /*e920*/  IADD3 R7, R3, c[0x0][0xc], R2 ;  /* 0x0000030003077a10 */ /* 0x028fca0007ffe002 */
[----:B------:R2:W-:Y:S02]  /*e930*/  STL [R1+0x60], R7 ;  /* 0x0000600701007387 */ /* 0x0005e40000100800 */
.L_x_846:
[----:B--2---:R-:W-:Y:S05]  /*e940*/  BSYNC B0 ;  /* 0x0000000000007941 */ /* 0x004fea0003800000 */
.L_x_845:
[----:B------:R-:W-:Y:S01]  /*e950*/  PRMT R0, R0, 0x9910, RZ ;  /* 0x0000991000007816 */ /* 0x000fe200000000ff */
[----:B------:R-:W-:Y:S01]  /*e960*/  BSSY B1, `(.L_x_847) ;  /* 0x000018a000017945 */ /* 0x000fe20003800000 */
[----:B-----5:R-:W-:Y:S01]  /*e970*/  IMAD.MOV.U32 R140, RZ, RZ, R7 ;  /* 0x000000ffff8c7224 */ /* 0x020fe200078e0007 */
[----:B------:R-:W-:Y:S01]  /*e980*/  MOV R142, 0x1f ;  /* 0x0000001f008e7802 */ /* 0x000fe20000000f00 */
[----:B------:R-:W-:Y:S01]  /*e990*/  IMAD.MOV.U32 R143, RZ, RZ, RZ ;  /* 0x000000ffff8f7224 */ /* 0x000fe200078e00ff */
[----:B------:R-:W-:Y:S01]  /*e9a0*/  ISETP.NE.AND P0, PT, R0, RZ, PT ;  /* 0x000000ff0000720c */ /* 0x000fe20003f05270 */
[----:B------:R-:W-:-:S12]  /*e9b0*/  IMAD.MOV.U32 R141, RZ, RZ, -0x1 ;  /* 0xffffffffff8d7424 */ /* 0x000fd800078e00ff */
[----:B------:R-:W-:Y:S05]  /*e9c0*/  @!P0 BRA `(.L_x_848) ;  /* 0x0000157000008947 */ /* 0x000fea0003800000 */
[----:B------:R-:W-:Y:S01]  /*e9d0*/  WARPSYNC 0xffffffff ;  /* 0xffffffff00007948 */ /* 0x000fe20003800000 */
[----:B------:R-:W-:Y:S06]  /*e9e0*/  BAR.SYNC.DEFER_BLOCKING 0x1, 0x100 ;  /* 0x0044000000007b1d */ /* 0x000fec0000010000 */
[----:B------:R-:W-:Y:S05]  /*e9f0*/  BRA.CONV ~URZ, `(.L_x_849) ;  /* 0x000000537f007947 */ /* 0x000fea000b800000 */
[----:B------:R-:W-:Y:S02]  /*ea00*/  SHF.R.S32.HI R0, RZ, 0x1f, R6 ;  /* 0x0000001fff007819 */ /* 0x000fe40000011406 */
[----:B------:R-:W-:Y:S02]  /*ea10*/  MOV R2, 0xea50 ;  /* 0x0000ea5000027802 */ /* 0x000fe40000000f00 */
[----:B------:R-:W-:-:S04]  /*ea20*/  LEA.HI R0, R0, R6, RZ, 0x7 ;  /* 0x0000000600007211 */ /* 0x000fc800078f38ff */
[----:B------:R-:W-:Y:S02]  /*ea30*/  SHF.R.S32.HI R0, RZ, 0x7, R0 ;  /* 0x00000007ff007819 */ /* 0x000fe40000011400 */
[----:B-1----:R-:W-:Y:S05]  /*ea40*/  CALL.REL.NOINC `($__internal_17_$__cuda_sm70_shflsync_idx_p) ;  /* 0x00001b0000007944 */ /* 0x002fea0003c00000 */
.L_x_849:
[----:B------:R-:W3:Y:S04]  /*ea50*/  LDL R8, [R1+0x78] ;  /* 0x0000780001087983 */ /* 0x000ee80000100800 */
[----:B------:R-:W4:Y:S04]  /*ea60*/  LDL.LU R5, [R1+0x44] ;  /* 0x0000440001057983 */ /* 0x000f280000300800 */
[----:B-12---:R-:W2:Y:S04]  /*ea70*/  LDL.LU R11, [R1+0x48] ;  /* 0x00004800010b7983 */ /* 0x006ea80000300800 */
[----:B------:R-:W2:Y:S04]  /*ea80*/  LDL.LU R17, [R1+0x58] ;  /* 0x0000580001117983 */ /* 0x000ea80000300800 */
[----:B------:R-:W3:Y:S01]  /*ea90*/  LDL.LU R19, [R1+0x5c] ;  /* 0x00005c0001137983 */ /* 0x000ee20000300800 */
[----:B------:R-:W-:-:S03]  /*eaa0*/  IMAD.MOV.U32 R3, RZ, RZ, 0x1 ;  /* 0x00000001ff037424 */ /* 0x000fc600078e00ff */
[----:B------:R-:W3:Y:S02]  /*eab0*/  LDL R18, [R1+0x80] ;  /* 0x0000800001127983 */ /* 0x000ee40000100800 */
[----:B------:R-:W-:Y:S02]  /*eac0*/  ISETP.NE.AND P1, PT, R3, c[0x0][0x4e8], PT ;  /* 0x00013a0003007a0c */ /* 0x000fe40003f25270 */
[----:B------:R-:W3:Y:S04]  /*ead0*/  LDL R147, [R1+0x20] ;  /* 0x0000200001937983 */ /* 0x000ee80000100800 */
[----:B------:R-:W3:Y:S04]  /*eae0*/  LDL R146, [R1+0x64] ;  /* 0x0000640001927983 */ /* 0x000ee80000100800 */
[----:B------:R1:W5:Y:S04]  /*eaf0*/  LDL R145, [R1+0x74] ;  /* 0x0000740001917983 */ /* 0x0003680000100800 */
[----:B------:R1:W5:Y:S04]  /*eb00*/  LDL R144, [R1+0x68] ;  /* 0x0000680001907983 */ /* 0x0003680000100800 */
[----:B------:R-:W1:Y:S01]  /*eb10*/  S2R R20, SR_TID.X ;  /* 0x0000000000147919 */ /* 0x000e620000002100 */
[----:B------:R-:W-:-:S02]  /*eb20*/  ULDC UR5, c[0x0][0x4e8] ;  /* 0x00013a0000057ab9 */ /* 0x000fc40000000800 */
[----:B------:R-:W-:Y:S02]  /*eb30*/  ULDC UR4, c[0x0][0x388] ;  /* 0x0000e20000047ab9 */ /* 0x000fe40000000800 */
[----:B------:R-:W-:Y:S01]  /*eb40*/  UIMAD UR4, UR5, UR4, URZ ;  /* 0x00000004050472a4 */ /* 0x000fe2000f8e023f */
[----:B------:R-:W-:Y:S01]  /*eb50*/  BSSY B0, `(.L_x_850) ;  /* 0x00000da000007945 */ /* 0x000fe20003800000 */
[----:B----4-:R-:W-:Y:S01]  /*eb60*/  SHF.R.S32.HI R0, RZ, 0x1f, R5 ;  /* 0x0000001fff007819 */ /* 0x010fe20000011405 */
[----:B------:R-:W-:-:S04]  /*eb70*/  IMAD.WIDE.U32 R6, R5, c[0x0][0x4d0], RZ ;  /* 0x0001340005067a25 */ /* 0x000fc800078e00ff */
[C---:B------:R-:W-:Y:S02]  /*eb80*/  IMAD R2, R0.reuse, c[0x0][0x4d0], RZ ;  /* 0x0001340000027a24 */ /* 0x040fe400078e02ff */
[----:B------:R-:W-:Y:S02]  /*eb90*/  IMAD R4, R0, c[0x0][0x438], RZ ;  /* 0x00010e0000047a24 */ /* 0x000fe400078e02ff */
[----:B------:R-:W-:Y:S01]  /*eba0*/  IMAD R3, R5, c[0x0][0x4d4], R2 ;  /* 0x0001350005037a24 */ /* 0x000fe200078e0202 */
[----:B--2---:R-:W-:Y:S01]  /*ebb0*/  SHF.R.S32.HI R2, RZ, 0x1f, R11 ;  /* 0x0000001fff027819 */ /* 0x004fe2000001140b */
[----:B---3--:R-:W-:Y:S02]  /*ebc0*/  IMAD.IADD R0, R8, 0x1, R19 ;  /* 0x0000000108007824 */ /* 0x008fe400078e0213 */
[----:B------:R-:W-:Y:S02]  /*ebd0*/  IMAD.IADD R7, R7, 0x1, R3 ;  /* 0x0000000107077824 */ /* 0x000fe400078e0203 */
[----:B------:R-:W-:-:S02]  /*ebe0*/  IMAD R9, R2, c[0x0][0x4d8], RZ ;  /* 0x0001360002097a24 */ /* 0x000fc400078e02ff */
[----:B------:R-:W-:-:S04]  /*ebf0*/  @P1 IMAD.HI.U32 R10, R0, c[0x0][0x4ec], RZ ;  /* 0x00013b00000a1a27 */ /* 0x000fc800078e00ff */
[----:B------:R-:W-:Y:S02]  /*ec00*/  IMAD R8, R5, c[0x0][0x43c], R4 ;  /* 0x00010f0005087a24 */ /* 0x000fe400078e0204 */
[----:B------:R-:W-:Y:S01]  /*ec10*/  IMAD.MOV.U32 R3, RZ, RZ, R0 ;  /* 0x000000ffff037224 */ /* 0x000fe200078e0000 */
[----:B------:R-:W-:Y:S01]  /*ec20*/  @P1 SHF.R.U32.HI R3, RZ, c[0x0][0x4f0], R10 ;  /* 0x00013c00ff031a19 */ /* 0x000fe2000001160a */
[C---:B------:R-:W-:Y:S02]  /*ec30*/  IMAD R9, R11.reuse, c[0x0][0x4dc], R9 ;  /* 0x000137000b097a24 */ /* 0x040fe400078e0209 */
[----:B------:R-:W-:-:S04]  /*ec40*/  IMAD.WIDE.U32 R6, R11, c[0x0][0x4d8], R6 ;  /* 0x000136000b067a25 */ /* 0x000fc800078e0006 */
[----:B------:R-:W-:-:S04]  /*ec50*/  IMAD.WIDE.U32 R4, R5, c[0x0][0x438], RZ ;  /* 0x00010e0005047a25 */ /* 0x000fc800078e00ff */
[----:B------:R-:W-:Y:S01]  /*ec60*/  IMAD.IADD R7, R7, 0x1, R9 ;  /* 0x0000000107077824 */ /* 0x000fe200078e0209 */
[----:B------:R-:W-:Y:S01]  /*ec70*/  SHF.R.S32.HI R9, RZ, 0x1f, R17 ;  /* 0x0000001fff097819 */ /* 0x000fe20000011411 */
[----:B------:R-:W-:Y:S02]  /*ec80*/  IMAD.IADD R5, R5, 0x1, R8 ;  /* 0x0000000105057824 */ /* 0x000fe400078e0208 */
[----:B------:R-:W-:Y:S02]  /*ec90*/  IMAD.MOV R8, RZ, RZ, -R3 ;  /* 0x000000ffff087224 */ /* 0x000fe400078e0a03 */
[----:B------:R-:W-:Y:S02]  /*eca0*/  IMAD R2, R2, c[0x0][0x440], RZ ;  /* 0x0001100002027a24 */ /* 0x000fe400078e02ff */
[----:B------:R-:W-:Y:S02]  /*ecb0*/  IMAD R10, R9, c[0x0][0x4e0], RZ ;  /* 0x00013800090a7a24 */ /* 0x000fe400078e02ff */
[----:B------:R-:W-:-:S02]  /*ecc0*/  IMAD R8, R8, c[0x0][0x4e8], R0 ;  /* 0x00013a0008087a24 */ /* 0x000fc400078e0200 */
[----:B------:R-:W-:Y:S01]  /*ecd0*/  IMAD.WIDE.U32 R6, R17, c[0x0][0x4e0], R6 ;  /* 0x0001380011067a25 */ /* 0x000fe200078e0006 */
[----:B------:R-:W-:-:S03]  /*ece0*/  SHF.R.S32.HI R12, RZ, 0x1f, R3 ;  /* 0x0000001fff0c7819 */ /* 0x000fc60000011403 */
[C---:B------:R-:W-:Y:S02]  /*ecf0*/  IMAD R14, R11.reuse, c[0x0][0x444], R2 ;  /* 0x000111000b0e7a24 */ /* 0x040fe400078e0202 */
[----:B------:R-:W-:Y:S01]  /*ed00*/  IMAD.WIDE.U32 R4, R11, c[0x0][0x440], R4 ;  /* 0x000110000b047a25 */ /* 0x000fe200078e0004 */
[----:B------:R-:W-:Y:S02]  /*ed10*/  SHF.R.S32.HI R13, RZ, 0x1f, R8 ;  /* 0x0000001fff0d7819 */ /* 0x000fe40000011408 */
[----:B------:R-:W-:Y:S01]  /*ed20*/  IADD3 R6, P0, R3, R6, RZ ;  /* 0x0000000603067210 */ /* 0x000fe20007f1e0ff */
[----:B------:R-:W-:Y:S02]  /*ed30*/  IMAD R11, R17, c[0x0][0x4e4], R10 ;  /* 0x00013900110b7a24 */ /* 0x000fe400078e020a */
[----:B------:R-:W-:-:S03]  /*ed40*/  @P1 IMAD.HI.U32 R10, R0, c[0x0][0x4ec], RZ ;  /* 0x00013b00000a1a27 */ /* 0x000fc600078e00ff */
[----:B------:R-:W-:Y:S01]  /*ed50*/  IADD3.X R7, R12, R7, R11, P0, !PT ;  /* 0x000000070c077210 */ /* 0x000fe200007fe40b */
[----:B------:R-:W-:Y:S02]  /*ed60*/  IMAD R9, R9, c[0x0][0x448], RZ ;  /* 0x0001120009097a24 */ /* 0x000fe400078e02ff */
[----:B------:R-:W-:Y:S01]  /*ed70*/  IMAD.MOV.U32 R2, RZ, RZ, R0 ;  /* 0x000000ffff027224 */ /* 0x000fe200078e0000 */
[----:B------:R-:W-:Y:S01]  /*ed80*/  @P1 SHF.R.U32.HI R2, RZ, c[0x0][0x4f0], R10 ;  /* 0x00013c00ff021a19 */ /* 0x000fe2000001160a */
[----:B------:R-:W-:Y:S02]  /*ed90*/  IMAD.IADD R5, R5, 0x1, R14 ;  /* 0x0000000105057824 */ /* 0x000fe400078e020e */
[----:B------:R-:W-:Y:S02]  /*eda0*/  IMAD R3, R13, c[0x0][0x4c8], RZ ;  /* 0x000132000d037a24 */ /* 0x000fe400078e02ff */
[C---:B------:R-:W-:Y:S02]  /*edb0*/  IMAD R10, R17.reuse, c[0x0][0x44c], R9 ;  /* 0x00011300110a7a24 */ /* 0x040fe400078e0209 */
[----:B------:R-:W-:Y:S01]  /*edc0*/  IMAD.WIDE.U32 R4, R17, c[0x0][0x448], R4 ;  /* 0x0001120011047a25 */ /* 0x000fe200078e0004 */
[----:B-1----:R-:W-:-:S03]  /*edd0*/  SHF.R.S32.HI R17, RZ, 0x1f, R20 ;  /* 0x0000001fff117819 */ /* 0x002fc60000011414 */
[C---:B------:R-:W-:Y:S02]  /*ede0*/  IMAD R9, R8.reuse, c[0x0][0x4cc], R3 ;  /* 0x0001330008097a24 */ /* 0x040fe400078e0203 */
[----:B------:R-:W-:Y:S01]  /*edf0*/  IMAD.WIDE.U32 R6, R8, c[0x0][0x4c8], R6 ;  /* 0x0001320008067a25 */ /* 0x000fe200078e0006 */
[----:B------:R-:W-:-:S03]  /*ee00*/  SHF.R.S32.HI R8, RZ, 0x1f, R2 ;  /* 0x0000001fff087819 */ /* 0x000fc60000011402 */
[----:B------:R-:W-:Y:S02]  /*ee10*/  IMAD.MOV R3, RZ, RZ, -R2 ;  /* 0x000000ffff037224 */ /* 0x000fe400078e0a02 */
[----:B------:R-:W-:Y:S01]  /*ee20*/  IMAD.IADD R5, R5, 0x1, R10 ;  /* 0x0000000105057824 */ /* 0x000fe200078e020a */
[----:B------:R-:W-:Y:S01]  /*ee30*/  LEA R10, P0, R6, c[0x0][0x4a8], 0x2 ;  /* 0x00012a00060a7a11 */ /* 0x000fe200078010ff */
[----:B------:R-:W-:Y:S01]  /*ee40*/  IMAD.IADD R9, R7, 0x1, R9 ;  /* 0x0000000107097824 */ /* 0x000fe200078e0209 */
[----:B------:R-:W-:Y:S01]  /*ee50*/  LEA.HI R17, R17, R20, RZ, 0x5 ;  /* 0x0000001411117211 */ /* 0x000fe200078f28ff */
[----:B------:R-:W-:Y:S02]  /*ee60*/  IMAD R7, R3, c[0x0][0x4e8], R0 ;  /* 0x00013a0003077a24 */ /* 0x000fe400078e0200 */
[----:B------:R-:W-:Y:S01]  /*ee70*/  IMAD R0, R8, c[0x0][0x430], RZ ;  /* 0x00010c0008007a24 */ /* 0x000fe200078e02ff */
[----:B------:R-:W-:Y:S02]  /*ee80*/  LEA.HI.X R6, R6, c[0x0][0x4ac], R9, 0x2, P0 ;  /* 0x00012b0006067a11 */ /* 0x000fe400000f1409 */
[----:B------:R-:W-:Y:S01]  /*ee90*/  LOP3.LUT R17, R17, 0xffffffe0, RZ, 0xc0, !PT ;  /* 0xffffffe011117812 */ /* 0x000fe200078ec0ff */
[----:B------:R-:W-:-:S02]  /*eea0*/  IMAD R0, R2, c[0x0][0x434], R0 ;  /* 0x00010d0002007a24 */ /* 0x000fc400078e0200 */
[----:B------:R-:W-:Y:S01]  /*eeb0*/  IMAD.WIDE.U32 R2, R2, c[0x0][0x430], R4 ;  /* 0x00010c0002027a25 */ /* 0x000fe200078e0004 */
[----:B------:R-:W-:Y:S04]  /*eec0*/  SHFL.IDX PT, R8, R10, RZ, 0x1c1f ;  /* 0x001c1fff0a087589 */ /* 0x000fe800000e0000 */
[----:B------:R-:W1:Y:S01]  /*eed0*/  SHFL.IDX PT, R9, R6, RZ, 0x1c1f ;  /* 0x001c1fff06097589 */ /* 0x000e6200000e0000 */
[----:B------:R-:W-:Y:S02]  /*eee0*/  IMAD.IADD R17, R20, 0x1, -R17 ;  /* 0x0000000114117824 */ /* 0x000fe400078e0a11 */
[----:B------:R-:W-:Y:S01]  /*eef0*/  IMAD.IADD R3, R3, 0x1, R0 ;  /* 0x0000000103037824 */ /* 0x000fe200078e0200 */
[----:B------:R-:W-:Y:S01]  /*ef00*/  SHFL.IDX PT, R4, R10, 0x1, 0x1c1f ;  /* 0x003c1f000a047f89 */ /* 0x000fe200000e0000 */
[----:B------:R-:W-:-:S03]  /*ef10*/  IMAD.IADD R0, R18, 0x1, R19 ;  /* 0x0000000112007824 */ /* 0x000fc600078e0213 */
[----:B------:R2:W3:Y:S01]  /*ef20*/  SHFL.IDX PT, R5, R6, 0x1, 0x1c1f ;  /* 0x003c1f0006057f89 */ /* 0x0004e200000e0000 */
[----:B------:R-:W-:Y:S01]  /*ef30*/  LOP3.LUT P3, RZ, R17, 0x3, RZ, 0xc0, !PT ;  /* 0x0000000311ff7812 */ /* 0x000fe2000786c0ff */
[----:B------:R-:W-:-:S03]  /*ef40*/  IMAD.WIDE.U32 R2, R7, c[0x0][0x428], R2 ;  /* 0x00010a0007027a25 */ /* 0x000fc600078e0002 */
[C---:B------:R-:W-:Y:S02]  /*ef50*/  ISETP.GE.OR P4, PT, R0.reuse, UR4, P3 ;  /* 0x0000000400007c0c */ /* 0x040fe40009f86670 */
[----:B------:R-:W-:Y:S02]  /*ef60*/  ISETP.GE.AND P1, PT, R0, UR4, PT ;  /* 0x0000000400007c0c */ /* 0x000fe4000bf26270 */
[----:B--2---:R-:W-:-:S05]  /*ef70*/  SHF.R.S32.HI R6, RZ, 0x1f, R7 ;  /* 0x0000001fff067819 */ /* 0x004fca0000011407 */
[----:B------:R-:W-:Y:S01]  /*ef80*/  IMAD R10, R6, c[0x0][0x428], RZ ;  /* 0x00010a00060a7a24 */ /* 0x000fe200078e02ff */
[----:B------:R-:W-:-:S03]  /*ef90*/  IADD3 R6, R0, 0x8, RZ ;  /* 0x0000000800067810 */ /* 0x000fc60007ffe0ff */
[----:B------:R-:W-:Y:S01]  /*efa0*/  IMAD R10, R7, c[0x0][0x42c], R10 ;  /* 0x00010b00070a7a24 */ /* 0x000fe200078e020a */
[----:B------:R-:W-:Y:S02]  /*efb0*/  ISETP.GE.OR P3, PT, R6, UR4, P3 ;  /* 0x0000000406007c0c */ /* 0x000fe40009f66670 */
[----:B------:R-:W-:Y:S01]  /*efc0*/  LEA R35, P2, R2, c[0x0][0x400], 0x2 ;  /* 0x0001000002237a11 */ /* 0x000fe200078410ff */
[----:B------:R-:W-:Y:S01]  /*efd0*/  IMAD.IADD R3, R3, 0x1, R10 ;  /* 0x0000000103037824 */ /* 0x000fe200078e020a */
[----:B-1----:R1:W-:Y:S01]  /*efe0*/  @!P4 ST.E [R8.64], R16 ;  /* 0x000000100800c985 */ /* 0x0023e2000c101906 */
[----:B------:R-:W-:-:S03]  /*eff0*/  ISETP.GE.AND P0, PT, R6, UR4, PT ;  /* 0x0000000406007c0c */ /* 0x000fc6000bf06270 */
[----:B------:R-:W-:Y:S02]  /*f000*/  LEA.HI.X R30, R2, c[0x0][0x404], R3, 0x2, P2 ;  /* 0x00010100021e7a11 */ /* 0x000fe400010f1403 */
[C---:B------:R-:W-:Y:S01]  /*f010*/  IADD3 R23, R147.reuse, 0x8, RZ ;  /* 0x0000000893177810 */ /* 0x040fe20007ffe0ff */
[----:B------:R-:W2:Y:S01]  /*f020*/  SHFL.IDX PT, R2, R35, RZ, 0x1c1f ;  /* 0x001c1fff23027589 */ /* 0x000ea200000e0000 */
[C---:B------:R-:W-:Y:S02]  /*f030*/  IADD3 R22, R147.reuse, 0x10, RZ ;  /* 0x0000001093167810 */ /* 0x040fe40007ffe0ff */
[C---:B------:R-:W-:Y:S01]  /*f040*/  IADD3 R21, R147.reuse, 0x18, RZ ;  /* 0x0000001893157810 */ /* 0x040fe20007ffe0ff */
[----:B---3--:R3:W-:Y:S01]  /*f050*/  @!P3 ST.E [R4.64], R15 ;  /* 0x0000000f0400b985 */ /* 0x0087e2000c101906 */
[C---:B------:R-:W-:Y:S02]  /*f060*/  IADD3 R20, R147.reuse, 0x20, RZ ;  /* 0x0000002093147810 */ /* 0x040fe40007ffe0ff */
[C---:B------:R-:W-:Y:S01]  /*f070*/  IADD3 R19, R147.reuse, 0x28, RZ ;  /* 0x0000002893137810 */ /* 0x040fe20007ffe0ff */
[----:B------:R4:W2:Y:S01]  /*f080*/  SHFL.IDX PT, R3, R30, RZ, 0x1c1f ;  /* 0x001c1fff1e037589 */ /* 0x0008a200000e0000 */
[----:B------:R-:W-:-:S02]  /*f090*/  IADD3 R18, R147, 0x30, RZ ;  /* 0x0000003093127810 */ /* 0x000fc40007ffe0ff */
[C---:B------:R-:W-:Y:S02]  /*f0a0*/  IADD3 R17, R147.reuse, 0x38, RZ ;  /* 0x0000003893117810 */ /* 0x040fe40007ffe0ff */
        /* <DEDUP_REMOVED lines=9> */
[C---:B---3--:R-:W-:Y:S02]  /*f140*/  IADD3 R15, R147.reuse, 0x48, RZ ;  /* 0x00000048930f7810 */ /* 0x048fe40007ffe0ff */
        /* <DEDUP_REMOVED lines=27> */
[----:B--2-4-:R-:W-:Y:S02]  /*f300*/  ISETP.GE.AND P5, PT, R147, c[0x0][0x3c8], PT ;  /* 0x0000f20093007a0c */ /* 0x014fe40003fa6270 */
[----:B------:R-:W-:Y:S02]  /*f310*/  ISETP.GE.AND P1, PT, R23, c[0x0][0x3c8], PT ;  /* 0x0000f20017007a0c */ /* 0x000fe40003f26270 */
[----:B------:R-:W-:Y:S02]  /*f320*/  ISETP.GE.AND P4, PT, R22, c[0x0][0x3c8], PT ;  /* 0x0000f20016007a0c */ /* 0x000fe40003f86270 */
[----:B------:R-:W-:-:S07]  /*f330*/  ISETP.GE.AND P2, PT, R21, c[0x0][0x3c8], PT ;  /* 0x0000f20015007a0c */ /* 0x000fce0003f46270 */
[----:B------:R-:W-:Y:S02]  /*f340*/  @!P5 IMAD.WIDE R26, R147, 0x4, R2 ;  /* 0x00000004931ad825 */ /* 0x000fe400078e0202 */
[----:B------:R-:W-:-:S03]  /*f350*/  @!P1 LEA R24, P3, R23, R2, 0x2 ;  /* 0x0000000217189211 */ /* 0x000fc600078610ff */
[----:B------:R1:W-:Y:S01]  /*f360*/  @!P5 ST.E.64 [R26.64], R148 ;  /* 0x000000941a00d985 */ /* 0x0003e2000c101b06 */
[----:B------:R-:W-:Y:S02]  /*f370*/  @!P1 LEA.HI.X R25, R23, R3, R32, 0x2, P3 ;  /* 0x0000000317199211 */ /* 0x000fe400018f1420 */
[----:B------:R-:W-:-:S03]  /*f380*/  ISETP.GE.AND P5, PT, R20, c[0x0][0x3c8], PT ;  /* 0x0000f20014007a0c */ /* 0x000fc60003fa6270 */
[----:B------:R2:W-:Y:S01]  /*f390*/  @!P1 ST.E.64 [R24.64], R152 ;  /* 0x0000009818009985 */ /* 0x0005e2000c101b06 */
[----:B------:R-:W-:Y:S02]  /*f3a0*/  ISETP.GE.AND P1, PT, R19, c[0x0][0x3c8], PT ;  /* 0x0000f20013007a0c */ /* 0x000fe40003f26270 */
[----:B-1----:R-:W-:-:S04]  /*f3b0*/  @!P4 LEA R26, P3, R22, R2, 0x2 ;  /* 0x00000002161ac211 */ /* 0x002fc800078610ff */
[----:B------:R-:W-:Y:S02]  /*f3c0*/  @!P4 LEA.HI.X R27, R22, R3, R31, 0x2, P3 ;  /* 0x00000003161bc211 */ /* 0x000fe400018f141f */
[----:B--2---:R-:W-:-:S03]  /*f3d0*/  @!P2 LEA R24, P3, R21, R2, 0x2 ;  /* 0x000000021518a211 */ /* 0x004fc600078610ff */
        /* <DEDUP_REMOVED lines=60> */
[----:B-1----:R-:W-:-:S04]  /*f7a0*/  @!P3 LEA R26, P4, R6, R2, 0x2 ;  /* 0x00000002061ab211 */ /* 0x002fc800078810ff */
[-C--:B------:R-:W-:Y:S02]  /*f7b0*/  @!P3 LEA.HI.X R27, R6, R3.reuse, R48, 0x2, P4 ;  /* 0x00000003061bb211 */ /* 0x080fe400020f1430 */
[CC--:B--2---:R-:W-:Y:S02]  /*f7c0*/  @!P2 LEA R24, P1, R5.reuse, R2.reuse, 0x2 ;  /* 0x000000020518a211 */ /* 0x0c4fe400078210ff */
[----:B------:R-:W-:Y:S01]  /*f7d0*/  ISETP.GE.AND P4, PT, R0, c[0x0][0x3c8], PT ;  /* 0x0000f20000007a0c */ /* 0x000fe20003f86270 */
[----:B------:R1:W-:Y:S01]  /*f7e0*/  @!P3 ST.E.64 [R26.64], R76 ;  /* 0x0000004c1a00b985 */ /* 0x0003e2000c101b06 */
[----:B------:R-:W-:Y:S02]  /*f7f0*/  @!P2 LEA.HI.X R25, R5, R3, R50, 0x2, P1 ;  /* 0x000000030519a211 */ /* 0x000fe400008f1432 */
[----:B------:R-:W-:Y:S02]  /*f800*/  ISETP.GE.AND P3, PT, R146, c[0x0][0x3c8], PT ;  /* 0x0000f20092007a0c */ /* 0x000fe40003f66270 */
[----:B------:R-:W-:Y:S01]  /*f810*/  @!P5 LEA R28, P1, R4, R2, 0x2 ;  /* 0x00000002041cd211 */ /* 0x000fe200078210ff */
[----:B------:R2:W-:Y:S01]  /*f820*/  @!P2 ST.E.64 [R24.64], R80 ;  /* 0x000000501800a985 */ /* 0x0005e2000c101b06 */
[----:B-----5:R-:W-:-:S02]  /*f830*/  ISETP.GE.AND P2, PT, R144, c[0x0][0x3c8], PT ;  /* 0x0000f20090007a0c */ /* 0x020fc40003f46270 */
[----:B------:R-:W-:-:S05]  /*f840*/  @!P5 LEA.HI.X R29, R4, R3, R51, 0x2, P1 ;  /* 0x00000003041dd211 */ /* 0x000fca00008f1433 */
[----:B------:R3:W-:Y:S01]  /*f850*/  @!P5 ST.E.64 [R28.64], R84 ;  /* 0x000000541c00d985 */ /* 0x0007e2000c101b06 */
[----:B-1----:R-:W-:-:S04]  /*f860*/  @!P4 LEA R26, P1, R0, R2, 0x2 ;  /* 0x00000002001ac211 */ /* 0x002fc800078210ff */
[----:B------:R-:W-:Y:S02]  /*f870*/  @!P4 LEA.HI.X R27, R0, R3, R53, 0x2, P1 ;  /* 0x00000003001bc211 */ /* 0x000fe400008f1435 */
[----:B--2---:R-:W-:-:S03]  /*f880*/  @!P3 LEA R24, P1, R146, R2, 0x2 ;  /* 0x000000029218b211 */ /* 0x004fc600078210ff */
[----:B------:R3:W-:Y:S01]  /*f890*/  @!P4 ST.E.64 [R26.64], R88 ;  /* 0x000000581a00c985 */ /* 0x0007e2000c101b06 */
[----:B------:R-:W-:Y:S02]  /*f8a0*/  @!P3 LEA.HI.X R25, R146, R3, R52, 0x2, P1 ;  /* 0x000000039219b211 */ /* 0x000fe400008f1434 */
[----:B------:R-:W-:-:S03]  /*f8b0*/  @!P2 LEA R2, P1, R144, R2, 0x2 ;  /* 0x000000029002a211 */ /* 0x000fc600078210ff */
[----:B------:R3:W-:Y:S01]  /*f8c0*/  @!P3 ST.E.64 [R24.64], R92 ;  /* 0x0000005c1800b985 */ /* 0x0007e2000c101b06 */
[----:B------:R-:W-:-:S05]  /*f8d0*/  @!P2 LEA.HI.X R3, R144, R3, R145, 0x2, P1 ;  /* 0x000000039003a211 */ /* 0x000fca00008f1491 */
[----:B------:R3:W-:Y:S04]  /*f8e0*/  @!P2 ST.E.64 [R2.64], R96 ;  /* 0x000000600200a985 */ /* 0x0007e8000c101b06 */
.L_x_851:
[----:B--2-4-:R-:W-:Y:S05]  /*f8f0*/  BSYNC B0 ;  /* 0x0000000000007941 */ /* 0x014fea0003800000 */
.L_x_850:
[----:B---3--:R1:W2:Y:S04]  /*f900*/  SHFL.IDX PT, R3, R30, 0x1, 0x1c1f ;  /* 0x003c1f001e037f89 */ /* 0x0082a800000e0000 */
[----:B------:R1:W3:Y:S01]  /*f910*/  SHFL.IDX PT, R2, R35, 0x1, 0x1c1f ;  /* 0x003c1f0023027f89 */ /* 0x0002e200000e0000 */
[----:B------:R-:W-:Y:S05]  /*f920*/  @P0 BRA `(.L_x_852) ;  /* 0x000008d000000947 */ /* 0x000fea0003800000 */
[----:B------:R-:W-:Y:S02]  /*f930*/  ISETP.GE.AND P4, PT, R23, c[0x0][0x3c8], PT ;  /* 0x0000f20017007a0c */ /* 0x000fe40003f86270 */
[----:B------:R-:W-:Y:S02]  /*f940*/  ISETP.GE.AND P0, PT, R147, c[0x0][0x3c8], PT ;  /* 0x0000f20093007a0c */ /* 0x000fe40003f06270 */
[----:B------:R-:W-:Y:S02]  /*f950*/  ISETP.GE.AND P3, PT, R22, c[0x0][0x3c8], PT ;  /* 0x0000f20016007a0c */ /* 0x000fe40003f66270 */
[----:B------:R-:W-:-:S07]  /*f960*/  ISETP.GE.AND P2, PT, R21, c[0x0][0x3c8], PT ;  /* 0x0000f20015007a0c */ /* 0x000fce0003f46270 */
[-C--:B---3--:R-:W-:Y:S02]  /*f970*/  @!P4 LEA R24, P1, R23, R2.reuse, 0x2 ;  /* 0x000000021718c211 */ /* 0x088fe400078210ff */
[----:B--2---:R-:W-:Y:S02]  /*f980*/  @!P0 IMAD.WIDE R26, R147, 0x4, R2 ;  /* 0x00000004931a8825 */ /* 0x004fe400078e0202 */
[-C--:B------:R-:W-:Y:S02]  /*f990*/  @!P4 LEA.HI.X R25, R23, R3.reuse, R32, 0x2, P1 ;  /* 0x000000031719c211 */ /* 0x080fe400008f1420 */
[----:B------:R-:W-:Y:S01]  /*f9a0*/  ISETP.GE.AND P1, PT, R20, c[0x0][0x3c8], PT ;  /* 0x0000f20014007a0c */ /* 0x000fe20003f26270 */
[----:B------:R2:W-:Y:S01]  /*f9b0*/  @!P0 ST.E.64 [R26.64], R150 ;  /* 0x000000961a008985 */ /* 0x0005e2000c101b06 */
[C---:B------:R-:W-:Y:S02]  /*f9c0*/  @!P3 LEA R28, P5, R22.reuse, R2, 0x2 ;  /* 0x00000002161cb211 */ /* 0x040fe400078a10ff */
[----:B------:R-:W-:Y:S01]  /*f9d0*/  ISETP.GE.AND P0, PT, R19, c[0x0][0x3c8], PT ;  /* 0x0000f20013007a0c */ /* 0x000fe20003f06270 */
[----:B------:R3:W-:Y:S01]  /*f9e0*/  @!P4 ST.E.64 [R24.64], R154 ;  /* 0x0000009a1800c985 */ /* 0x0007e2000c101b06 */
[----:B------:R-:W-:-:S02]  /*f9f0*/  @!P3 LEA.HI.X R29, R22, R3, R31, 0x2, P5 ;  /* 0x00000003161db211 */ /* 0x000fc400028f141f */
[----:B------:R-:W-:-:S03]  /*fa00*/  ISETP.GE.AND P4, PT, R18, c[0x0][0x3c8], PT ;  /* 0x0000f20012007a0c */ /* 0x000fc60003f86270 */
[----:B------:R-:W-:Y:S01]  /*fa10*/  @!P3 ST.E.64 [R28.64], R102 ;  /* 0x000000661c00b985 */ /* 0x000fe2000c101b06 */
[----:B------:R-:W-:Y:S02]  /*fa20*/  ISETP.GE.AND P3, PT, R17, c[0x0][0x3c8], PT ;  /* 0x0000f20011007a0c */ /* 0x000fe40003f66270 */
[----:B--2---:R-:W-:-:S04]  /*fa30*/  @!P2 LEA R26, P5, R21, R2, 0x2 ;  /* 0x00000002151aa211 */ /* 0x004fc800078a10ff */
[----:B------:R-:W-:Y:S02]  /*fa40*/  @!P2 LEA.HI.X R27, R21, R3, R33, 0x2, P5 ;  /* 0x00000003151ba211 */ /* 0x000fe400028f1421 */
[----:B---3--:R-:W-:-:S03]  /*fa50*/  @!P1 LEA R24, P5, R20, R2, 0x2 ;  /* 0x0000000214189211 */ /* 0x008fc600078a10ff */
[----:B------:R-:W-:Y:S01]  /*fa60*/  @!P2 ST.E.64 [R26.64], R106 ;  /* 0x0000006a1a00a985 */ /* 0x000fe2000c101b06 */
[-C--:B------:R-:W-:Y:S02]  /*fa70*/  @!P1 LEA.HI.X R25, R20, R3.reuse, R34, 0x2, P5 ;  /* 0x0000000314199211 */ /* 0x080fe400028f1422 */
[CC--:B------:R-:W-:Y:S02]  /*fa80*/  @!P0 LEA R20, P5, R19.reuse, R2.reuse, 0x2 ;  /* 0x0000000213148211 */ /* 0x0c0fe400078a10ff */
[----:B------:R-:W-:Y:S01]  /*fa90*/  ISETP.GE.AND P2, PT, R16, c[0x0][0x3c8], PT ;  /* 0x0000f20010007a0c */ /* 0x000fe20003f46270 */
[----:B------:R-:W-:Y:S01]  /*faa0*/  @!P1 ST.E.64 [R24.64], R110 ;  /* 0x0000006e18009985 */ /* 0x000fe2000c101b06 */
[-C--:B------:R-:W-:Y:S02]  /*fab0*/  @!P0 LEA.HI.X R21, R19, R3.reuse, R36, 0x2, P5 ;  /* 0x0000000313158211 */ /* 0x080fe400028f1424 */
[C---:B------:R-:W-:Y:S02]  /*fac0*/  @!P4 LEA R22, P5, R18.reuse, R2, 0x2 ;  /* 0x000000021216c211 */ /* 0x040fe400078a10ff */
[----:B------:R-:W-:Y:S01]  /*fad0*/  ISETP.GE.AND P1, PT, R15, c[0x0][0x3c8], PT ;  /* 0x0000f2000f007a0c */ /* 0x000fe20003f26270 */
[----:B------:R2:W-:Y:S01]  /*fae0*/  @!P0 ST.E.64 [R20.64], R114 ;  /* 0x0000007214008985 */ /* 0x0005e2000c101b06 */
[----:B------:R-:W-:-:S02]  /*faf0*/  @!P4 LEA.HI.X R23, R18, R3, R37, 0x2, P5 ;  /* 0x000000031217c211 */ /* 0x000fc400028f1425 */
[----:B------:R-:W-:-:S03]  /*fb00*/  ISETP.GE.AND P0, PT, R14, c[0x0][0x3c8], PT ;  /* 0x0000f2000e007a0c */ /* 0x000fc60003f06270 */
[----:B------:R3:W-:Y:S01]  /*fb10*/  @!P4 ST.E.64 [R22.64], R118 ;  /* 0x000000761600c985 */ /* 0x0007e2000c101b06 */
[----:B------:R-:W-:Y:S02]  /*fb20*/  ISETP.GE.AND P4, PT, R13, c[0x0][0x3c8], PT ;  /* 0x0000f2000d007a0c */ /* 0x000fe40003f86270 */
[----:B--2---:R-:W-:-:S04]  /*fb30*/  @!P3 LEA R20, P5, R17, R2, 0x2 ;  /* 0x000000021114b211 */ /* 0x004fc800078a10ff */
[----:B------:R-:W-:Y:S02]  /*fb40*/  @!P3 LEA.HI.X R21, R17, R3, R38, 0x2, P5 ;  /* 0x000000031115b211 */ /* 0x000fe400028f1426 */
[----:B------:R-:W-:-:S03]  /*fb50*/  @!P2 LEA R18, P5, R16, R2, 0x2 ;  /* 0x000000021012a211 */ /* 0x000fc600078a10ff */
[----:B------:R2:W-:Y:S01]  /*fb60*/  @!P3 ST.E.64 [R20.64], R122 ;  /* 0x0000007a1400b985 */ /* 0x0005e2000c101b06 */
[----:B------:R-:W-:Y:S02]  /*fb70*/  @!P2 LEA.HI.X R19, R16, R3, R39, 0x2, P5 ;  /* 0x000000031013a211 */ /* 0x000fe400028f1427 */
[----:B---3--:R-:W-:-:S03]  /*fb80*/  @!P0 LEA R22, P5, R14, R2, 0x2 ;  /* 0x000000020e168211 */ /* 0x008fc600078a10ff */
[----:B------:R3:W-:Y:S01]  /*fb90*/  @!P2 ST.E.64 [R18.64], R126 ;  /* 0x0000007e1200a985 */ /* 0x0007e2000c101b06 */
[----:B------:R-:W-:Y:S02]  /*fba0*/  ISETP.GE.AND P2, PT, R11, c[0x0][0x3c8], PT ;  /* 0x0000f2000b007a0c */ /* 0x000fe40003f46270 */
[----:B------:R-:W-:Y:S02]  /*fbb0*/  @!P0 LEA.HI.X R23, R14, R3, R40, 0x2, P5 ;  /* 0x000000030e178211 */ /* 0x000fe400028f1428 */
[----:B--2---:R-:W-:-:S04]  /*fbc0*/  @!P1 LEA R20, P3, R15, R2, 0x2 ;  /* 0x000000020f149211 */ /* 0x004fc800078610ff */
[-C--:B------:R-:W-:Y:S02]  /*fbd0*/  @!P1 LEA.HI.X R21, R15, R3.reuse, R41, 0x2, P3 ;  /* 0x000000030f159211 */ /* 0x080fe400018f1429 */
[----:B------:R-:W-:Y:S02]  /*fbe0*/  ISETP.GE.AND P3, PT, R12, c[0x0][0x3c8], PT ;  /* 0x0000f2000c007a0c */ /* 0x000fe40003f66270 */
[C---:B---3--:R-:W-:Y:S01]  /*fbf0*/  @!P4 LEA R18, P5, R13.reuse, R2, 0x2 ;  /* 0x000000020d12c211 */ /* 0x048fe200078a10ff */
[----:B------:R-:W-:Y:S01]  /*fc00*/  @!P1 ST.E.64 [R20.64], R130 ;  /* 0x0000008214009985 */ /* 0x000fe2000c101b06 */
[----:B------:R-:W-:Y:S02]  /*fc10*/  ISETP.GE.AND P1, PT, R10, c[0x0][0x3c8], PT ;  /* 0x0000f2000a007a0c */ /* 0x000fe40003f26270 */
[----:B------:R-:W-:Y:S01]  /*fc20*/  @!P4 LEA.HI.X R19, R13, R3, R42, 0x2, P5 ;  /* 0x000000030d13c211 */ /* 0x000fe200028f142a */
[----:B------:R-:W-:Y:S01]  /*fc30*/  @!P0 ST.E.64 [R22.64], R134 ;  /* 0x0000008616008985 */ /* 0x000fe2000c101b06 */
[----:B------:R-:W-:-:S03]  /*fc40*/  ISETP.GE.AND P0, PT, R9, c[0x0][0x3c8], PT ;  /* 0x0000f20009007a0c */ /* 0x000fc60003f06270 */
[----:B------:R-:W-:Y:S01]  /*fc50*/  @!P4 ST.E.64 [R18.64], R138 ;  /* 0x0000008a1200c985 */ /* 0x000fe2000c101b06 */
[----:B------:R-:W-:Y:S02]  /*fc60*/  ISETP.GE.AND P4, PT, R8, c[0x0][0x3c8], PT ;  /* 0x0000f20008007a0c */ /* 0x000fe40003f86270 */
[----:B------:R-:W-:-:S04]  /*fc70*/  @!P3 LEA R16, P5, R12, R2, 0x2 ;  /* 0x000000020c10b211 */ /* 0x000fc800078a10ff */
[----:B------:R-:W-:Y:S02]  /*fc80*/  @!P3 LEA.HI.X R17, R12, R3, R43, 0x2, P5 ;  /* 0x000000030c11b211 */ /* 0x000fe400028f142b */
[----:B------:R-:W-:-:S03]  /*fc90*/  @!P2 LEA R14, P5, R11, R2, 0x2 ;  /* 0x000000020b0ea211 */ /* 0x000fc600078a10ff */
[----:B------:R-:W-:Y:S01]  /*fca0*/  @!P3 ST.E.64 [R16.64], R54 ;  /* 0x000000361000b985 */ /* 0x000fe2000c101b06 */
[-C--:B------:R-:W-:Y:S02]  /*fcb0*/  @!P2 LEA.HI.X R15, R11, R3.reuse, R44, 0x2, P5 ;  /* 0x000000030b0fa211 */ /* 0x080fe400028f142c */
[CC--:B------:R-:W-:Y:S02]  /*fcc0*/  @!P1 LEA R12, P5, R10.reuse, R2.reuse, 0x2 ;  /* 0x000000020a0c9211 */ /* 0x0c0fe400078a10ff */
        /* <DEDUP_REMOVED lines=8> */
[----:B------:R4:W-:Y:S01]  /*fd50*/  @!P0 ST.E.64 [R10.64], R66 ;  /* 0x000000420a008985 */ /* 0x0009e2000c101b06 */
[----:B--2---:R-:W-:-:S04]  /*fd60*/  @!P4 LEA R14, P5, R8, R2, 0x2 ;  /* 0x00000002080ec211 */ /* 0x004fc800078a10ff */
[----:B------:R-:W-:Y:S02]  /*fd70*/  @!P4 LEA.HI.X R15, R8, R3, R47, 0x2, P5 ;  /* 0x00000003080fc211 */ /* 0x000fe400028f142f */
[----:B---3--:R-:W-:-:S03]  /*fd80*/  @!P2 LEA R12, P5, R6, R2, 0x2 ;  /* 0x00000002060ca211 */ /* 0x008fc600078a10ff */
[----:B------:R-:W-:Y:S01]  /*fd90*/  @!P4 ST.E.64 [R14.64], R70 ;  /* 0x000000460e00c985 */ /* 0x000fe2000c101b06 */
[----:B------:R-:W-:Y:S02]  /*fda0*/  ISETP.GE.AND P4, PT, R0, c[0x0][0x3c8], PT ;  /* 0x0000f20000007a0c */ /* 0x000fe40003f86270 */
[C---:B----4-:R-:W-:Y:S02]  /*fdb0*/  @!P3 LEA R10, P0, R7.reuse, R2, 0x2 ;  /* 0x00000002070ab211 */ /* 0x050fe400078010ff */
[-C--:B------:R-:W-:Y:S02]  /*fdc0*/  @!P2 LEA.HI.X R13, R6, R3.reuse, R48, 0x2, P5 ;  /* 0x00000003060da211 */ /* 0x080fe400028f1430 */
[----:B------:R-:W-:Y:S02]  /*fdd0*/  @!P3 LEA.HI.X R11, R7, R3, R49, 0x2, P0 ;  /* 0x00000003070bb211 */ /* 0x000fe400000f1431 */
[----:B------:R-:W-:-:S03]  /*fde0*/  ISETP.GE.AND P0, PT, R4, c[0x0][0x3c8], PT ;  /* 0x0000f20004007a0c */ /* 0x000fc60003f06270 */
[----:B------:R2:W-:Y:S01]  /*fdf0*/  @!P3 ST.E.64 [R10.64], R74 ;  /* 0x0000004a0a00b985 */ /* 0x0005e2000c101b06 */
[----:B------:R-:W-:-:S03]  /*fe00*/  ISETP.GE.AND P3, PT, R146, c[0x0][0x3c8], PT ;  /* 0x0000f20092007a0c */ /* 0x000fc60003f66270 */
[----:B------:R3:W-:Y:S01]  /*fe10*/  @!P2 ST.E.64 [R12.64], R78 ;  /* 0x0000004e0c00a985 */ /* 0x0007e2000c101b06 */
[----:B--2---:R-:W-:-:S04]  /*fe20*/  @!P1 LEA R10, P5, R5, R2, 0x2 ;  /* 0x00000002050a9211 */ /* 0x004fc800078a10ff */
[----:B------:R-:W-:Y:S02]  /*fe30*/  @!P1 LEA.HI.X R11, R5, R3, R50, 0x2, P5 ;  /* 0x00000003050b9211 */ /* 0x000fe400028f1432 */
[----:B------:R-:W-:-:S03]  /*fe40*/  @!P0 LEA R8, P5, R4, R2, 0x2 ;  /* 0x0000000204088211 */ /* 0x000fc600078a10ff */
[----:B------:R3:W-:Y:S01]  /*fe50*/  @!P1 ST.E.64 [R10.64], R82 ;  /* 0x000000520a009985 */ /* 0x0007e2000c101b06 */
[-C--:B------:R-:W-:Y:S02]  /*fe60*/  @!P0 LEA.HI.X R9, R4, R3.reuse, R51, 0x2, P5 ;  /* 0x0000000304098211 */ /* 0x080fe400028f1433 */
[-C--:B------:R-:W-:Y:S02]  /*fe70*/  @!P4 LEA R6, P5, R0, R2.reuse, 0x2 ;  /* 0x000000020006c211 */ /* 0x080fe400078a10ff */
[----:B------:R-:W-:Y:S01]  /*fe80*/  @!P3 LEA R4, P2, R146, R2, 0x2 ;  /* 0x000000029204b211 */ /* 0x000fe200078410ff */
[----:B------:R3:W-:Y:S01]  /*fe90*/  @!P0 ST.E.64 [R8.64], R86 ;  /* 0x0000005608008985 */ /* 0x0007e2000c101b06 */
[-C--:B------:R-:W-:Y:S02]  /*fea0*/  @!P4 LEA.HI.X R7, R0, R3.reuse, R53, 0x2, P5 ;  /* 0x000000030007c211 */ /* 0x080fe400028f1435 */
[----:B------:R-:W-:Y:S02]  /*feb0*/  @!P3 LEA.HI.X R5, R146, R3, R52, 0x2, P2 ;  /* 0x000000039205b211 */ /* 0x000fe400010f1434 */
[----:B-----5:R-:W-:Y:S01]  /*fec0*/  ISETP.GE.AND P0, PT, R144, c[0x0][0x3c8], PT ;  /* 0x0000f20090007a0c */ /* 0x020fe20003f06270 */
[----:B------:R3:W-:Y:S04]  /*fed0*/  @!P4 ST.E.64 [R6.64], R90 ;  /* 0x0000005a0600c985 */ /* 0x0007e8000c101b06 */
[----:B------:R3:W-:Y:S08]  /*fee0*/  @!P3 ST.E.64 [R4.64], R94 ;  /* 0x0000005e0400b985 */ /* 0x0007f0000c101b06 */
[----:B------:R-:W-:Y:S05]  /*fef0*/  @P0 BRA `(.L_x_852) ;  /* 0x0000030000000947 */ /* 0x000fea0003800000 */
[----:B------:R-:W-:-:S04]  /*ff00*/  LEA R2, P0, R144, R2, 0x2 ;  /* 0x0000000290027211 */ /* 0x000fc800078010ff */
[----:B------:R-:W-:-:S05]  /*ff10*/  LEA.HI.X R3, R144, R3, R145, 0x2, P0 ;  /* 0x0000000390037211 */ /* 0x000fca00000f1491 */
[----:B------:R2:W-:Y:S01]  /*ff20*/  ST.E.64 [R2.64], R98 ;  /* 0x0000006202007985 */ /* 0x0005e2000c101b06 */
[----:B------:R-:W-:Y:S05]  /*ff30*/  BRA `(.L_x_852) ;  /* 0x000002c000007947 */ /* 0x000fea0003800000 */
.L_x_848:
[----:B------:R-:W2:Y:S02]  /*ff40*/  S2R R4, SR_TID.X ;  /* 0x0000000000047919 */ /* 0x000ea40000002100 */
[----:B--2---:R-:W-:-:S13]  /*ff50*/  ISETP.GT.AND P0, PT, R4, 0x7f, PT ;  /* 0x0000007f0400780c */ /* 0x004fda0003f04270 */
[----:B------:R-:W-:Y:S05]  /*ff60*/  @P0 BRA `(.L_x_852) ;  /* 0x0000029000000947 */ /* 0x000fea0003800000 */
[----:B------:R-:W2:Y:S01]  /*ff70*/  LDL.LU R3, [R1+0x5c] ;  /* 0x00005c0001037983 */ /* 0x000ea20000300800 */
[----:B------:R-:W-:-:S05]  /*ff80*/  MOV R2, c[0x0][0x4e8] ;  /* 0x00013a0000027a02 */ /* 0x000fca0000000f00 */
[----:B------:R-:W-:Y:S01]  /*ff90*/  IMAD R0, R2, c[0x0][0x388], RZ ;  /* 0x0000e20002007a24 */ /* 0x000fe200078e02ff */
[----:B--2---:R-:W-:-:S04]  /*ffa0*/  IADD3 R4, R3, R4, RZ ;  /* 0x0000000403047210 */ /* 0x004fc80007ffe0ff */
[----:B------:R-:W-:-:S13]  /*ffb0*/  ISETP.GE.AND P0, PT, R4, R0, PT ;  /* 0x000000000400720c */ /* 0x000fda0003f06270 */
[----:B------:R-:W-:Y:S05]  /*ffc0*/  @P0 BRA `(.L_x_852) ;  /* 0x0000023000000947 */ /* 0x000fea0003800000 */
[----:B------:R-:W2:Y:S04]  /*ffd0*/  LDL.LU R3, [R1+0x44] ;  /* 0x0000440001037983 */ /* 0x000ea80000300800 */
[----:B------:R-:W3:Y:S04]  /*ffe0*/  LDL.LU R9, [R1+0x48] ;  /* 0x0000480001097983 */ /* 0x000ee80000300800 */
[----:B------:R-:W4:Y:S01]  /*fff0*/  LDL.LU R8, [R1+0x58] ;  /* 0x0000580001087983 */ /* 0x000f220000300800 */
[----:B------:R-:W-:-:S13]  /*10000*/  ISETP.NE.AND P0, PT, R2, 0x1, PT ;  /* 0x000000010200780c */ /* 0x000fda0003f05270 */
[----:B------:R-:W-:Y:S01]  /*10010*/  @P0 IMAD.HI.U32 R7, R4, c[0x0][0x4ec], RZ ;  /* 0x00013b0004070a27 */ /* 0x000fe200078e00ff */
[----:B--2---:R-:W-:Y:S02]  /*10020*/  SHF.R.S32.HI R0, RZ, 0x1f, R3 ;  /* 0x0000001fff007819 */ /* 0x004fe40000011403 */
[----:B---3--:R-:W-:-:S03]  /*10030*/  SHF.R.S32.HI R6, RZ, 0x1f, R9 ;  /* 0x0000001fff067819 */ /* 0x008fc60000011409 */
[----:B------:R-:W-:-:S04]  /*10040*/  IMAD R0, R0, c[0x0][0x4d0], RZ ;  /* 0x0001340000007a24 */ /* 0x000fc800078e02ff */
[C---:B------:R-:W-:Y:S01]  /*10050*/  IMAD R5, R3.reuse, c[0x0][0x4d4], R0 ;  /* 0x0001350003057a24 */ /* 0x040fe200078e0200 */
[----:B------:R-:W-:Y:S01]  /*10060*/  MOV R0, R4 ;  /* 0x0000000400007202 */ /* 0x000fe20000000f00 */
[----:B------:R-:W-:Y:S01]  /*10070*/  IMAD.WIDE.U32 R2, R3, c[0x0][0x4d0], RZ ;  /* 0x0001340003027a25 */ /* 0x000fe200078e00ff */
[----:B------:R-:W-:-:S03]  /*10080*/  @P0 SHF.R.U32.HI R0, RZ, c[0x0][0x4f0], R7 ;  /* 0x00013c00ff000a19 */ /* 0x000fc60000011607 */
[----:B------:R-:W-:Y:S01]  /*10090*/  IMAD R6, R6, c[0x0][0x4d8], RZ ;  /* 0x0001360006067a24 */ /* 0x000fe200078e02ff */
[----:B------:R-:W-:Y:S02]  /*100a0*/  IADD3 R3, R3, R5, RZ ;  /* 0x0000000503037210 */ /* 0x000fe40007ffe0ff */
[----:B----4-:R-:W-:Y:S01]  /*100b0*/  SHF.R.S32.HI R5, RZ, 0x1f, R8 ;  /* 0x0000001fff057819 */ /* 0x010fe20000011408 */
[C---:B------:R-:W-:Y:S01]  /*100c0*/  IMAD R7, R9.reuse, c[0x0][0x4dc], R6 ;  /* 0x0001370009077a24 */ /* 0x040fe200078e0206 */
[----:B------:R-:W-:Y:S01]  /*100d0*/  IADD3 R6, -R0, RZ, RZ ;  /* 0x000000ff00067210 */ /* 0x000fe20007ffe1ff */
[----:B------:R-:W-:-:S04]  /*100e0*/  IMAD.WIDE.U32 R2, R9, c[0x0][0x4d8], R2 ;  /* 0x0001360009027a25 */ /* 0x000fc800078e0002 */
[----:B------:R-:W-:Y:S01]  /*100f0*/  IMAD R5, R5, c[0x0][0x4e0], RZ ;  /* 0x0001380005057a24 */ /* 0x000fe200078e02ff */
[----:B------:R-:W-:Y:S01]  /*10100*/  IADD3 R3, R3, R7, RZ ;  /* 0x0000000703037210 */ /* 0x000fe20007ffe0ff */
[----:B------:R-:W-:Y:S01]  /*10110*/  IMAD R4, R6, c[0x0][0x4e8], R4 ;  /* 0x00013a0006047a24 */ /* 0x000fe200078e0204 */
[----:B------:R-:W-:Y:S01]  /*10120*/  SHF.R.S32.HI R7, RZ, 0x1f, R0 ;  /* 0x0000001fff077819 */ /* 0x000fe20000011400 */
[C---:B------:R-:W-:Y:S02]  /*10130*/  IMAD R6, R8.reuse, c[0x0][0x4e4], R5 ;  /* 0x0001390008067a24 */ /* 0x040fe400078e0205 */
[----:B------:R-:W-:Y:S01]  /*10140*/  IMAD.WIDE.U32 R2, R8, c[0x0][0x4e0], R2 ;  /* 0x0001380008027a25 */ /* 0x000fe200078e0002 */
[----:B------:R-:W-:-:S04]  /*10150*/  SHF.R.S32.HI R5, RZ, 0x1f, R4 ;  /* 0x0000001fff057819 */ /* 0x000fc80000011404 */
[----:B------:R-:W-:Y:S01]  /*10160*/  IADD3 R2, P0, R0, R2, RZ ;  /* 0x0000000200027210 */ /* 0x000fe20007f1e0ff */
[----:B------:R-:W-:-:S03]  /*10170*/  IMAD R0, R5, c[0x0][0x4c8], RZ ;  /* 0x0001320005007a24 */ /* 0x000fc600078e02ff */
[----:B------:R-:W-:Y:S01]  /*10180*/  IADD3.X R3, R7, R3, R6, P0, !PT ;  /* 0x0000000307037210 */ /* 0x000fe200007fe406 */
[----:B------:R-:W-:-:S04]  /*10190*/  IMAD R0, R4, c[0x0][0x4cc], R0 ;  /* 0x0001330004007a24 */ /* 0x000fc800078e0200 */
[----:B------:R-:W-:-:S05]  /*101a0*/  IMAD.WIDE.U32 R2, R4, c[0x0][0x4c8], R2 ;  /* 0x0001320004027a25 */ /* 0x000fca00078e0002 */
[----:B------:R-:W-:Y:S02]  /*101b0*/  IADD3 R0, R3, R0, RZ ;  /* 0x0000000003007210 */ /* 0x000fe40007ffe0ff */
[----:B------:R-:W-:-:S04]  /*101c0*/  LEA R4, P0, R2, c[0x0][0x4a8], 0x2 ;  /* 0x00012a0002047a11 */ /* 0x000fc800078010ff */
[----:B------:R-:W-:Y:S02]  /*101d0*/  LEA.HI.X R5, R2, c[0x0][0x4ac], R0, 0x2, P0 ;  /* 0x00012b0002057a11 */ /* 0x000fe400000f1400 */
[----:B------:R-:W-:-:S05]  /*101e0*/  MOV R0, 0xff800000 ;  /* 0xff80000000007802 */ /* 0x000fca0000000f00 */
[----:B------:R2:W-:Y:S02]  /*101f0*/  STG.E [R4.64], R0 ;  /* 0x0000000004007986 */ /* 0x0005e4000c101906 */
.L_x_852:
[----:B------:R-:W-:Y:S05]  /*10200*/  BSYNC B1 ;  /* 0x0000000000017941 */ /* 0x000fea0003800000 */
.L_x_847:
[----:B--2---:R-:W2:Y:S02]  /*10210*/  LDL R0, [R1+0x7c] ;  /* 0x00007c0001007983 */ /* 0x004ea40000100800 */
[----:B--2---:R-:W-:-:S13]  /*10220*/  ISETP.NE.AND P0, PT, R0, RZ, PT ;  /* 0x000000ff0000720c */ /* 0x004fda0003f05270 */
[----:B------:R-:W-:Y:S01]  /*10230*/  @P0 WARPSYNC 0xffffffff ;  /* 0xffffffff00000948 */ /* 0x000fe20003800000 */
[----:B------:R-:W-:Y:S06]  /*10240*/  @P0 BAR.SYNC.DEFER_BLOCKING 0x5, 0x100 ;  /* 0x0144000000000b1d */ /* 0x000fec0000010000 */
[----:B------:R-:W2:Y:S04]  /*10250*/  @P0 LDS R0, [0x15100] ;  /* 0x01510000ff000984 */ /* 0x000ea80000000800 */
[----:B--2---:R2:W-:Y:S04]  /*10260*/  @P0 STL [R1+0x60], R0 ;  /* 0x0000600001000387 */ /* 0x0045e80000100800 */
[----:B------:R-:W-:Y:S06]  /*10270*/  @P0 BAR.ARV 0x4, 0x100 ;  /* 0x0104000000000b1d */ /* 0x000fec0000002000 */
[----:B------:R-:W-:Y:S05]  /*10280*/  @P0 BRA `(.L_x_853) ;  /* 0x0000007000000947 */ /* 0x000fea0003800000 */
[----:B------:R-:W-:Y:S05]  /*10290*/  BRA.DIV ~URZ, `(.L_x_854) ;  /* 0x000002227f007947 */ /* 0x000fea000b800000 */
[----:B--2---:R2:W4:Y:S02]  /*102a0*/  SHFL.IDX PT, R0, R140, RZ, 0x1f ;  /* 0x00001fff8c007589 */ /* 0x00452400000e0000 */
.L_x_859:
[----:B------:R-:W-:Y:S01]  /*102b0*/  WARPSYNC 0xffffffff ;  /* 0xffffffff00007948 */ /* 0x000fe20003800000 */
[----:B------:R-:W-:Y:S06]  /*102c0*/  BAR.SYNC.DEFER_BLOCKING 0x4, 0x100 ;  /* 0x0104000000007b1d */ /* 0x000fec0000010000 */
[----:B----4-:R4:W-:Y:S04]  /*102d0*/  STL [R1+0x60], R0 ;  /* 0x0000600001007387 */ /* 0x0109e80000100800 */
[----:B------:R4:W-:Y:S04]  /*102e0*/  @!P6 STS [0x15100], R140 ;  /* 0x0151008cff00e388 */ /* 0x0009e80000000800 */
[----:B------:R-:W-:Y:S06]  /*102f0*/  BAR.ARV 0x5, 0x100 ;  /* 0x0144000000007b1d */ /* 0x000fec0000002000 */
.L_x_853:
[----:B--2-4-:R-:W2:Y:S02]  /*10300*/  LDL R0, [R1+0x60] ;  /* 0x0000600001007983 */ /* 0x014ea40000100800 */
[----:B--2---:R-:W-:-:S13]  /*10310*/  ISETP.GE.AND P0, PT, R0, c[0x0][0x538], PT ;  /* 0x00014e0000007a0c */ /* 0x004fda0003f06270 */
[----:B-1-3-5:R-:W-:Y:S01]  /*10320*/  @P0 CALL.REL.NOINC `(.L_x_855) ;  /* 0x0000001000000944 */ /* 0x02afe20003c00000 */
[----:B------:R-:W-:Y:S05]  /*10330*/  BRA `(.L_x_856) ;  /* 0xffff056000007947 */ /* 0x000fea000383ffff */
.L_x_855:
[----:B------:R-:W-:Y:S05]  /*10340*/  EXIT ;  /* 0x000000000000794d */ /* 0x000fea0003800000 */
.L_x_843:
[----:B-1----:R1:W5:Y:S01]  /*10350*/  LDL R2, [R1+0xc] ;  /* 0x00000c0001027983 */ /* 0x0023620000100800 */
[----:B------:R-:W-:Y:S02]  /*10360*/  MOV R5, 0x2 ;  /* 0x0000000200057802 */ /* 0x000fe40000000f00 */
[----:B------:R-:W-:Y:S02]  /*10370*/  MOV R3, 0x10390 ;  /* 0x0001039000037802 */ /* 0x000fe40000000f00 */
[----:B-1---5:R-:W-:Y:S05]  /*10380*/  CALL.REL.NOINC `($__internal_16_$__cuda_sm70_shflsync_bfly_p) ;  /* 0x0000017000007944 */ /* 0x022fea0003c00000 */
[----:B------:R-:W-:Y:S01]  /*10390*/  MOV R0, R5 ;  /* 0x0000000500007202 */ /* 0x000fe20000000f00 */
[----:B------:R-:W-:Y:S05]  /*103a0*/  BRA `(.L_x_857) ;  /* 0xffffdc8000007947 */ /* 0x000fea000383ffff */
.L_x_844:
[----:B------:R-:W-:Y:S01]  /*103b0*/  IMAD.MOV.U32 R2, RZ, RZ, R0 ;  /* 0x000000ffff027224 */ /* 0x000fe200078e0000 */
[----:B------:R-:W-:Y:S02]  /*103c0*/  MOV R5, 0x1 ;  /* 0x0000000100057802 */ /* 0x000fe40000000f00 */
[----:B------:R-:W-:Y:S02]  /*103d0*/  MOV R3, 0x103f0 ;  /* 0x000103f000037802 */ /* 0x000fe40000000f00 */
[----:B-----5:R-:W-:Y:S05]  /*103e0*/  CALL.REL.NOINC `($__internal_16_$__cuda_sm70_shflsync_bfly_p) ;  /* 0x0000011000007944 */ /* 0x020fea0003c00000 */
[----:B------:R1:W5:Y:S01]  /*103f0*/  LDL R2, [R1+0x10] ;  /* 0x0000100001027983 */ /* 0x0003620000100800 */
[----:B------:R-:W-:Y:S01]  /*10400*/  FADD.FTZ R0, R0, R5 ;  /* 0x0000000500007221 */ /* 0x000fe20000010000 */
[----:B------:R-:W-:Y:S02]  /*10410*/  MOV R5, 0x2 ;  /* 0x0000000200057802 */ /* 0x000fe40000000f00 */
[----:B------:R-:W-:-:S02]  /*10420*/  MOV R3, 0x10440 ;  /* 0x0001044000037802 */ /* 0x000fc40000000f00 */
[----:B-1---5:R-:W-:Y:S05]  /*10430*/  CALL.REL.NOINC `($__internal_16_$__cuda_sm70_shflsync_bfly_p) ;  /* 0x000000c000007944 */ /* 0x022fea0003c00000 */
[----:B------:R-:W2:Y:S01]  /*10440*/  LDL.LU R2, [R1+0x10] ;  /* 0x0000100001027983 */ /* 0x000ea20000300800 */
[----:B------:R-:W-:Y:S01]  /*10450*/  MOV R3, 0x104a0 ;  /* 0x000104a000037802 */ /* 0x000fe20000000f00 */
[----:B--2---:R-:W-:Y:S01]  /*10460*/  FADD.FTZ R4, R2, R5 ;  /* 0x0000000502047221 */ /* 0x004fe20000010000 */
[----:B------:R-:W-:-:S04]  /*10470*/  MOV R5, 0x1 ;  /* 0x0000000100057802 */ /* 0x000fc80000000f00 */
[----:B------:R-:W-:Y:S02]  /*10480*/  MOV R2, R4 ;  /* 0x0000000400027202 */ /* 0x000fe40000000f00 */
[----:B------:R-:W-:Y:S05]  /*10490*/  CALL.REL.NOINC `($__internal_16_$__cuda_sm70_shflsync_bfly_p) ;  /* 0x0000006000007944 */ /* 0x000fea0003c00000 */
[----:B------:R-:W-:Y:S01]  /*104a0*/  MOV R3, R5 ;  /* 0x0000000500037202 */ /* 0x000fe20000000f00 */
[----:B------:R-:W-:Y:S05]  /*104b0*/  BRA `(.L_x_858) ;  /* 0xffffdc0000007947 */ /* 0x000fea000383ffff */
.L_x_854:
[----:B--2---:R-:W-:Y:S02]  /*104c0*/  MOV R0, R140 ;  /* 0x0000008c00007202 */ /* 0x004fe40000000f00 */
[----:B---3--:R-:W-:Y:S02]  /*104d0*/  MOV R2, 0x104f0 ;  /* 0x000104f000027802 */ /* 0x008fe40000000f00 */
[----:B-1---5:R-:W-:Y:S05]  /*104e0*/  CALL.REL.NOINC `($__internal_17_$__cuda_sm70_shflsync_idx_p) ;  /* 0x0000006000007944 */ /* 0x022fea0003c00000 */
[----:B-12---:R-:W-:Y:S05]  /*104f0*/  BRA `(.L_x_859) ;  /* 0xfffffdb000007947 */ /* 0x006fea000383ffff */
        .weak           $__internal_16_$__cuda_sm70_shflsync_bfly_p
        .type           $__internal_16_$__cuda_sm70_shflsync_bfly_p,@function
        .size           $__internal_16_$__cuda_sm70_shflsync_bfly_p,($__internal_17_$__cuda_sm70_shflsync_idx_p - $__internal_16_$__cuda_sm70_shflsync_bfly_p)
$__internal_16_$__cuda_sm70_shflsync_bfly_p:
[----:B------:R-:W-:Y:S04]  /*10500*/  WARPSYNC R6 ;  /* 0x0000000600007348 */ /* 0x000fe80003800000 */
[----:B------:R1:W2:Y:S02]  /*10510*/  SHFL.BFLY PT, R5, R2, R5, R7 ;  /* 0x0c00000502057389 */ /* 0x0002a400000e0007 */
[----:B-1----:R-:W-:Y:S02]  /*10520*/  MOV R2, R3 ;  /* 0x0000000300027202 */ /* 0x002fe40000000f00 */
[----:B------:R-:W-:-:S04]  /*10530*/  MOV R3, 0x0 ;  /* 0x0000000000037802 */ /* 0x000fc80000000f00 */
[----:B--2---:R-:W-:Y:S05]  /*10540*/  RET.REL.NODEC R2 `(_ZN7cutlass13device_kernelIN5flash19enable_sm80_to_sm89INS1_16FlashAttnFwdSm80INS1_25CollectiveMainloopFwdSm80ILi8ELi1ELb1EN4cute5tupleIJNS5_1CILi128EEENS7_ILi96EEENS7_ILi192EEEEEELi192ENS_6half_tEfNS_4arch4Sm80ELb1ELb0ELb0ELb0ELb0ELb0ELb1ELb1EEENS1_21CollectiveEpilogueFwdINS6_IJS8_SA_S9_EEENS6_IJNS7_ILi1EEESI_SI_EEESC_SE_Li256ELb0ELb1ELb1ELb0EEENS1_30DynamicPersistentTileSchedulerILi256ELi256ELb1ELb1ELb0EEEEEEEEEvNT_6ParamsE) ;  /* 0xfffefab002007950 */ /* 0x004fea0003c3ffff */
        .weak           $__internal_17_$__cuda_sm70_shflsync_idx_p
        .type           $__internal_17_$__cuda_sm70_shflsync_idx_p,@function
        .size           $__internal_17_$__cuda_sm70_shflsync_idx_p,(.L_x_2474 - $__internal_17_$__cuda_sm70_shflsync_idx_p)
$__internal_17_$__cuda_sm70_shflsync_idx_p:
[----:B------:R-:W-:Y:S01]  /*10550*/  MOV R3, 0x0 ;  /* 0x0000000000037802 */ /* 0x000fe20000000f00 */
[----:B------:R-:W-:Y:S04]  /*10560*/  WARPSYNC R141 ;  /* 0x0000008d00007348 */ /* 0x000fe80003800000 */
[----:B------:R1:W2:Y:S01]  /*10570*/  SHFL.IDX PT, R0, R0, R143, R142 ;  /* 0x0000008f00007389 */ /* 0x0002a200000e008e */
[----:B------:R-:W-:Y:S05]  /*10580*/  RET.REL.NODEC R2 `(_ZN7cutlass13device_kernelIN5flash19enable_sm80_to_sm89INS1_16FlashAttnFwdSm80INS1_25CollectiveMainloopFwdSm80ILi8ELi1ELb1EN4cute5tupleIJNS5_1CILi128EEENS7_ILi96EEENS7_ILi192EEEEEELi192ENS_6half_tEfNS_4arch4Sm80ELb1ELb0ELb0ELb0ELb0ELb0ELb1ELb1EEENS1_21CollectiveEpilogueFwdINS6_IJS8_SA_S9_EEENS6_IJNS7_ILi1EEESI_SI_EEESC_SE_Li256ELb0ELb1ELb1ELb0EEENS1_30DynamicPersistentTileSchedulerILi256ELi256ELb1ELb1ELb0EEEEEEEEEvNT_6ParamsE) ;  /* 0xfffefa7002007950 */ /* 0x000fea0003c3ffff */
.L_x_860:
        /* <DEDUP_REMOVED lines=15> */
.L_x_2474:


//--------------------- .text._ZN7cutlass13device_kernelIN5flash19enable_sm80_to_sm89INS1_16FlashAttnFwdSm80INS1_25CollectiveMainloopFwdSm80ILi8ELi1ELb0EN4cute5tupleIJNS5_1CILi128EEENS7_ILi64EEENS7_ILi192EEEEEELi192ENS_6half_tEfNS_4arch4Sm80ELb1ELb0ELb0ELb1ELb0ELb0ELb1ELb1EEENS1_21CollectiveEpilogueFwdINS6_IJS8_SA_S9_EEENS6_IJNS7_ILi1EEESI_SI_EEESC_SE_Li256ELb1ELb1ELb1ELb0EEENS1_36VarlenDynamicPersistentTileSchedulerILi128ELi64ELi256ELi256ELb1ELb1ELb0ELb1ELb1ELb1EEEEEEEEEvNT_6ParamsE --------------------------
	.section	.text._ZN7cutlass13device_kernelIN5flash19enable_sm80_to_sm89INS1_16FlashAttnFwdSm80INS1_25CollectiveMainloopFwdSm80ILi8ELi1ELb0EN4cute5tupleIJNS5_1CILi128EEENS7_ILi64EEENS7_ILi192EEEEEELi192ENS_6half_tEfNS_4arch4Sm80ELb1ELb0ELb0ELb1ELb0ELb0ELb1ELb1EEENS1_21CollectiveEpilogueFwdINS6_IJS8_SA_S9_EEENS6_IJNS7_ILi1EEESI_SI_EEESC_SE_Li256ELb1ELb1ELb1ELb0EEENS1_36VarlenDynamicPersistentTileSchedulerILi128ELi64ELi256ELi256ELb1ELb1ELb0ELb1ELb1ELb1EEEEEEEEEvNT_6ParamsE,"ax",@progbits
	.sectioninfo	@"SHI_REGISTERS=255"
	.align	128
.text._ZN7cutlass13device_kernelIN5flash19enable_sm80_to_sm89INS1_16FlashAttnFwdSm80INS1_25CollectiveMainloopFwdSm80ILi8ELi1ELb0EN4cute5tupleIJNS5_1CILi128EEENS7_ILi64EEENS7_ILi192EEEEEELi192ENS_6half_tEfNS_4arch4Sm80ELb1ELb0ELb0ELb1ELb0ELb0ELb1ELb1EEENS1_21CollectiveEpilogueFwdINS6_IJS8_SA_S9_EEENS6_IJNS7_ILi1EEESI_SI_EEESC_SE_Li256ELb1ELb1ELb1ELb0EEENS1_36VarlenDynamicPersistentTileSchedulerILi128ELi64ELi256ELi256ELb1ELb1ELb0ELb1ELb1ELb1EEEEEEEEEvNT_6ParamsE:
        .type           _ZN7cutlass13device_kernelIN5flash19enable_sm80_to_sm89INS1_16FlashAttnFwdSm80INS1_25CollectiveMainloopFwdSm80ILi8ELi1ELb0EN4cute5tupleIJNS5_1CILi128EEENS7_ILi64EEENS7_ILi192EEEEEELi192ENS_6half_tEfNS_4arch4Sm80ELb1ELb0ELb0ELb1ELb0ELb0ELb1ELb1EEENS1_21CollectiveEpilogueFwdINS6_IJS8_SA_S9_EEENS6_IJNS7_ILi1EEESI_SI_EEESC_SE_Li256ELb1ELb1ELb1ELb0EEENS1_36VarlenDynamicPersistentTileSchedulerILi128ELi64ELi256ELi256ELb1ELb1ELb0ELb1ELb1ELb1EEEEEEEEEvNT_6ParamsE,@function
        .size           _ZN7cutlass13device_kernelIN5flash19enable_sm80_to_sm89INS1_16FlashAttnFwdSm80INS1_25CollectiveMainloopFwdSm80ILi8ELi1ELb0EN4cute5tupleIJNS5_1CILi128EEENS7_ILi64EEENS7_ILi192EEEEEELi192ENS_6half_tEfNS_4arch4Sm80ELb1ELb0ELb0ELb1ELb0ELb0ELb1ELb1EEENS1_21CollectiveEpilogueFwdINS6_IJS8_SA_S9_EEENS6_IJNS7_ILi1EEESI_SI_EEESC_SE_Li256ELb1ELb1ELb1ELb0EEENS1_36VarlenDynamicPersistentTileSchedulerILi128ELi64ELi256ELi256ELb1ELb1ELb0ELb1ELb1ELb1EEEEEEEEEvNT_6ParamsE,(.L_x_2477 - _ZN7cutlass13device_kernelIN5flash19enable_sm80_to_sm89INS1_16FlashAttnFwdSm80INS1_25CollectiveMainloopFwdSm80ILi8ELi1ELb0EN4cute5tupleIJNS5_1CILi128EEENS7_ILi64EEENS7_ILi192EEEEEELi192ENS_6half_tEfNS_4arch4Sm80ELb1ELb0ELb0ELb1ELb0ELb0ELb1ELb1EEENS1_21CollectiveEpilogueFwdINS6_IJS8_SA_S9_EEENS6_IJNS7_ILi1EEESI_SI_EEESC_SE_Li256ELb1ELb1ELb1ELb0EEENS1_36VarlenDynamicPersistentTileSchedulerILi128ELi64ELi256ELi256ELb1ELb1ELb0ELb1ELb1ELb1EEEEEEEEEvNT_6ParamsE)
        .other          _ZN7cutlass13device_kernelIN5flash19enable_sm80_to_sm89INS1_16FlashAttnFwdSm80INS1_25CollectiveMainloopFwdSm80ILi8ELi1ELb0EN4cute5tupleIJNS5_1CILi128EEENS7_ILi64EEENS7_ILi192EEEEEELi192ENS_6half_tEfNS_4arch4Sm80ELb1ELb0ELb0ELb1ELb0ELb0ELb1ELb1EEENS1_21CollectiveEpilogueFwdINS6_IJS8_SA_S9_EEENS6_IJNS7_ILi1EEESI_SI_EEESC_SE_Li256ELb1ELb1ELb1ELb0EEENS1_36VarlenDynamicPersistentTileSchedulerILi128ELi64ELi256ELi256ELb1ELb1ELb0ELb1ELb1ELb1EEEEEEEEEvNT_6ParamsE,@"STO_CUDA_ENTRY STV_DEFAULT"
_ZN7cutlass13device_kernelIN5flash19enable_sm80_to_sm89INS1_16FlashAttnFwdSm80INS1_25CollectiveMainloopFwdSm80ILi8ELi1ELb0EN4cute5tupleIJNS5_1CILi128EEENS7_ILi64EEENS7_ILi192EEEEEELi192ENS_6half_tEfNS_4arch4Sm80ELb1ELb0ELb0ELb1ELb0ELb0ELb1ELb1EEENS1_21CollectiveEpilogueFwdINS6_IJS8_SA_S9_EEENS6_IJNS7_ILi1EEESI_SI_EEESC_SE_Li256ELb1ELb1ELb1ELb0EEENS1_36VarlenDynamicPersistentTileSchedulerILi128ELi64ELi256ELi256ELb1ELb1ELb0ELb1ELb1ELb1EEEEEEEEEvNT_6ParamsE:
        /* <DEDUP_REMOVED lines=52> */
.L_x_866:
        /* <DEDUP_REMOVED lines=16> */
.L_x_963:
        /* <DEDUP_REMOVED lines=16> */
.L_x_964:
[----:B---3--:R-:W-:-:S05]  /*0540*/  IMAD R0, R0, c[0x0][0x538], RZ ;  /* 0x00014e0000007a24 */ /* 0x008fca00078e02ff */
[----:B------:R-:W-:-:S04]  /*0550*/  IADD3 R7, R0, R7, RZ ;  /* 0x0000000700077210 */ /* 0x000fc80007ffe0ff */
[----:B------:R-:W-:-:S13]  /*0560*/  ISETP.GT.AND P0, PT, R7, UR4, PT ;  /* 0x0000000407007c0c */ /* 0x000fda000bf04270 */
[----:B-12---:R-:W-:Y:S05]  /*0570*/  @!P0 BRA `(.L_x_866) ;  /* 0xfffffdc000008947 */ /* 0x006fea000383ffff */
.L_x_862:
[----:B--2---:R-:W-:-:S05]  /*0580*/  IADD3 R236, -R0, R7, RZ ;  /* 0x0000000700ec7210 */ /* 0x004fca0007ffe1ff */
[----:B------:R-:W-:-:S05]  /*0590*/  IMAD R0, R4, c[0x0][0x538], R236 ;  /* 0x00014e0004007a24 */ /* 0x000fca00078e02ec */
[----:B------:R-:W-:Y:S01]  /*05a0*/  ISETP.GT.AND P0, PT, R0, UR4, PT ;  /* 0x0000000400007c0c */ /* 0x000fe2000bf04270 */
[----:B------:R-:W-:-:S12]  /*05b0*/  BRA.DIV ~URZ, `(.L_x_867) ;  /* 0x0000fbc27f007947 */ /* 0x000fd8000b800000 */
[----:B------:R-:W-:-:S04]  /*05c0*/  VOTE.ANY R10, PT, !P0 ;  /* 0x00000000000a7806 */ /* 0x000fc800040e0100 */
.L_x_965:
[----:B------:R-:W1:Y:S02]  /*05d0*/  POPC R7, R10 ;  /* 0x0000000a00077309 */ /* 0x000e640000000000 */
[----:B-1----:R-:W-:Y:S01]  /*05e0*/  IADD3 R239, R7, R6, RZ ;  /* 0x0000000607ef7210 */ /* 0x002fe20007ffe0ff */
[----:B------:R-:W-:Y:S05]  /*05f0*/  BRA.DIV ~URZ, `(.L_x_868) ;  /* 0x0000fbd27f007947 */ /* 0x000fea000b800000 */
[----:B------:R1:W2:Y:S01]  /*0600*/  SHFL.IDX PT, R237, R9, R7, 0x1f ;  /* 0x00001f0709ed7589 */ /* 0x0002a200000e0000 */
[----:B------:R-:W-:-:S03]  /*0610*/  MOV R6, RZ ;  /* 0x000000ff00067202 */ /* 0x000fc60000000f00 */
[----:B------:R1:W3:Y:S04]  /*0620*/  SHFL.IDX PT, R9, R8, R7, 0x1f ;  /* 0x00001f0708097589 */ /* 0x0002e800000e0000 */
.L_x_966:
[----:B------:R-:W-:Y:S01]  /*0630*/  ISETP.NE.AND P0, PT, R10, RZ, PT ;  /* 0x000000ff0a00720c */ /* 0x000fe20003f05270 */
[----:B------:R-:W-:-:S12]  /*0640*/  BSSY B0, `(.L_x_869) ;  /* 0x0000005000007945 */ /* 0x000fd80003800000 */
[----:B------:R-:W-:Y:S05]  /*0650*/  @!P0 BRA `(.L_x_870) ;  /* 0x0000003000008947 */ /* 0x000fea0003800000 */
[----:B------:R-:W-:Y:S01]  /*0660*/  IADD3 R3, R7, -0x1, RZ ;  /* 0xffffffff07037810 */ /* 0x000fe20007ffe0ff */
[----:B------:R-:W-:Y:S05]  /*0670*/  BRA.DIV ~URZ, `(.L_x_871) ;  /* 0x0000fc327f007947 */ /* 0x000fea000b800000 */
[----:B------:R4:W1:Y:S02]  /*0680*/  SHFL.IDX PT, R6, R4, R3, 0x1f ;  /* 0x00001f0304067589 */ /* 0x00086400000e0000 */
.L_x_870:
[----:B------:R-:W-:Y:S05]  /*0690*/  BSYNC B0 ;  /* 0x0000000000007941 */ /* 0x000fea0003800000 */
.L_x_869:
        /* <DEDUP_REMOVED lines=67> */
.L_x_873:
        /* <DEDUP_REMOVED lines=68> */
.L_x_874:
[----:B------:R-:W-:Y:S05]  /*0f10*/  BSYNC B0 ;  /* 0x0000000000007941 */ /* 0x000fea0003800000 */
.L_x_872:
[----:B------:R-:W-:-:S04]  /*0f20*/  LOP3.LUT R0, RZ, R0, RZ, 0x33, !PT ;  /* 0x00000000ff007212 */ /* 0x000fc800078e33ff */
[----:B------:R-:W-:Y:S01]  /*0f30*/  IADD3 R237, R0, R237, RZ ;  /* 0x000000ed00ed7210 */ /* 0x000fe20007ffe0ff */
[----:B------:R-:W-:Y:S05]  /*0f40*/  BRA `(.L_x_875) ;  /* 0x0000004000007947 */ /* 0x000fea0003800000 */
.L_x_863:
[----:B--2---:R-:W-:Y:S01]  /*0f50*/  IMAD.MOV.U32 R237, RZ, RZ, RZ ;  /* 0x000000ffffed7224 */ /* 0x004fe200078e00ff */
[----:B------:R-:W-:Y:S01]  /*0f60*/  MOV R238, RZ ;  /* 0x000000ff00ee7202 */ /* 0x000fe20000000f00 */
[----:B------:R-:W-:Y:S01]  /*0f70*/  IMAD.U32 R236, RZ, RZ, UR4 ;  /* 0x00000004ffec7e24 */ /* 0x000fe2000f8e00ff */
[----:B------:R-:W-:Y:S02]  /*0f80*/  MOV R239, c[0x0][0x53c] ;  /* 0x00014f0000ef7a02 */ /* 0x000fe40000000f00 */
.L_x_875:
[----:B------:R-:W-:Y:S01]  /*0f90*/  ISETP.NE.AND P0, PT, R12, RZ, PT ;  /* 0x000000ff0c00720c */ /* 0x000fe20003f05270 */
[----:B------:R-:W-:-:S12]  /*0fa0*/  WARPSYNC 0xffffffff ;  /* 0xffffffff00007948 */ /* 0x000fd80003800000 */
[----:B------:R1:W-:Y:S04]  /*0fb0*/  @!P0 STS.128 [0x18100], R236 ;  /* 0x018100ecff008388 */ /* 0x0003e80000000c00 */
[----:B------:R-:W-:Y:S06]  /*0fc0*/  BAR.ARV 0x5, 0x100 ;  /* 0x0144000000007b1d */ /* 0x000fec0000002000 */
.L_x_861:
        /* <DEDUP_REMOVED lines=70> */
[----:B------:R-:W-:Y:S01]  /*1430*/  IADD3 R242, R240, 0x40, RZ ;  /* 0x00000040f0f27810 */ /* 0x000fe20007ffe0ff */
[----:B------:R-:W-:Y:S01]  /*1440*/  IMAD.MOV.U32 R13, RZ, RZ, 0x20 ;  /* 0x00000020ff0d7424 */ /* 0x000fe200078e00ff */
[----:B------:R-:W-:Y:S01]  /*1450*/  LOP3.LUT R3, R3, 0xfffffe00, RZ, 0xc0, !PT ;  /* 0xfffffe0003037812 */ /* 0x000fe200078ec0ff */
[----:B------:R-:W-:Y:S01]  /*1460*/  IMAD.IADD R8, R5, 0x1, R2 ;  /* 0x0000000105087824 */ /* 0x000fe200078e0202 */
[----:B------:R-:W-:-:S02]  /*1470*/  LOP3.LUT R0, R0, 0x1ffffffe, RZ, 0xc0, !PT ;  /* 0x1ffffffe00007812 */ /* 0x000fc400078ec0ff */
        /* <DEDUP_REMOVED lines=9> */
[----:B------:R-:W-:Y:S01]  /*1510*/  IMAD R9, R9, 0x8, R16 ;  /* 0x0000000809097824 */ /* 0x000fe200078e0210 */
[----:B------:R-:W-:-:S02]  /*1520*/  SHF.R.S32.HI R7, RZ, 0x1f, R242 ;  /* 0x0000001fff077819 */ /* 0x000fc400000114f2 */
[----:B------:R-:W-:Y:S02]  /*1530*/  SHF.R.S32.HI R6, RZ, 0x1f, R243 ;  /* 0x0000001fff067819 */ /* 0x000fe400000114f3 */
[C---:B------:R-:W-:Y:S01]  /*1540*/  LOP3.LUT P6, RZ, R11.reuse, 0x2, RZ, 0xc0, !PT ;  /* 0x000000020bff7812 */ /* 0x040fe200078cc0ff */
[----:B------:R2:W-:Y:S01]  /*1550*/  STL [R1+0x14], R7 ;  /* 0x0000140701007387 */ /* 0x0005e20000100800 */
[----:B------:R-:W-:Y:S01]  /*1560*/  LOP3.LUT P5, RZ, R11, 0x4, RZ, 0xc0, !PT ;  /* 0x000000040bff7812 */ /* 0x000fe200078ac0ff */
[----:B------:R-:W-:Y:S01]  /*1570*/  IMAD.MOV.U32 R11, RZ, RZ, 0x40 ;  /* 0x00000040ff0b7424 */ /* 0x000fe200078e00ff */
[----:B------:R-:W-:Y:S01]  /*1580*/  LOP3.LUT P3, RZ, R10, 0x4, RZ, 0xc0, !PT ;  /* 0x000000040aff7812 */ /* 0x000fe2000786c0ff */
[----:B------:R3:W-:Y:S01]  /*1590*/  STL [R1+0x10], R6 ;  /* 0x0000100601007387 */ /* 0x0007e20000100800 */
[----:B------:R-:W-:Y:S02]  /*15a0*/  LEA R176, R0, 0x6100, 0x1 ;  /* 0x0000610000b07811 */ /* 0x000fe400078e08ff */
[C---:B------:R-:W-:Y:S01]  /*15b0*/  SEL R2, R11.reuse, 0xffffffc0, !P3 ;  /* 0xffffffc00b027807 */ /* 0x040fe20005800000 */
[----:B------:R4:W-:Y:S01]  /*15c0*/  STL [R1+0x4], R9 ;  /* 0x0000040901007387 */ /* 0x0009e20000100800 */
        /* <DEDUP_REMOVED lines=17> */
[----:B------:R-:W-:Y:S01]  /*16e0*/  IADD3 R10, R233, 0xa8, RZ ;  /* 0x000000a8e90a7810 */ /* 0x000fe20007ffe0ff */
[----:B------:R-:W-:Y:S01]  /*16f0*/  IMAD.IADD R184, R183, 0x1, R3 ;  /* 0x00000001b7b87824 */ /* 0x000fe200078e0203 */
[----:B----4-:R-:W-:Y:S01]  /*1700*/  IADD3 R9, R233, 0xb8, RZ ;  /* 0x000000b8e9097810 */ /* 0x010fe20007ffe0ff */
        /* <DEDUP_REMOVED lines=33> */
.L_x_962:
[----:B------:R-:W-:-:S04]  /*1920*/  IMAD.MOV.U32 R13, RZ, RZ, 0x4 ;  /* 0x00000004ff0d7424 */ /* 0x000fc800078e00ff */
[----:B-1----:R-:W-:-:S05]  /*1930*/  IMAD.WIDE R2, R239, R13, c[0x0][0x588] ;  /* 0x00016200ef027625 */ /* 0x002fca00078e020d */
[----:B------:R-:W2:Y:S01]  /*1940*/  LDG.E R247, [R2.64] ;  /* 0x0000000602f77981 */ /* 0x000ea2000c1e1900 */
[----:B------:R-:W-:Y:S01]  /*1950*/  ISETP.NE.U32.AND P2, PT, RZ, c[0x0][0x370], PT ;  /* 0x0000dc00ff007a0c */ /* 0x000fe20003f45070 */
[----:B------:R-:W-:Y:S01]  /*1960*/  CS2R R8, SRZ ;  /* 0x0000000000087805 */ /* 0x000fe2000001ff00 */
[----:B------:R-:W-:Y:S02]  /*1970*/  ISETP.NE.U32.AND P5, PT, RZ, c[0x0][0x360], PT ;  /* 0x0000d800ff007a0c */ /* 0x000fe40003fa5070 */
[----:B------:R-:W-:Y:S02]  /*1980*/  ISETP.NE.AND.EX P2, PT, RZ, c[0x0][0x374], PT, P2 ;  /* 0x0000dd00ff007a0c */ /* 0x000fe40003f45320 */
[----:B------:R-:W-:Y:S02]  /*1990*/  ISETP.NE.AND.EX P5, PT, RZ, c[0x0][0x364], PT, P5 ;  /* 0x0000d900ff007a0c */ /* 0x000fe40003fa5350 */
[----:B------:R-:W-:-:S04]  /*19a0*/  ISETP.NE.U32.AND P1, PT, RZ, c[0x0][0x348], PT ;  /* 0x0000d200ff007a0c */ /* 0x000fc80003f25070 */
[----:B------:R-:W-:Y:S01]  /*19b0*/  ISETP.NE.AND.EX P1, PT, RZ, c[0x0][0x34c], PT, P1 ;  /* 0x0000d300ff007a0c */ /* 0x000fe20003f25310 */
[----:B------:R-:W-:Y:S01]  /*19c0*/  IMAD.MOV.U32 R10, RZ, RZ, RZ ;  /* 0x000000ffff0a7224 */ /* 0x000fe200078e00ff */
[----:B--2---:R-:W-:-:S03]  /*19d0*/  SHF.R.S32.HI R18, RZ, 0x1f, R247 ;  /* 0x0000001fff127819 */ /* 0x004fc600000114f7 */
[C---:B------:R-:W-:Y:S02]  /*19e0*/  @P2 LEA R2, P0, R247.reuse, c[0x0][0x370], 0x2 ;  /* 0x0000dc00f7022a11 */ /* 0x040fe400078010ff */
[C---:B------:R-:W-:Y:S01]  /*19f0*/  LEA R4, P4, R247.reuse, c[0x0][0x348], 0x2 ;  /* 0x0000d200f7047a11 */ /* 0x040fe200078810ff */
[----:B------:R1:W-:Y:S01]  /*1a00*/  STL [R1+0xc], R18 ;  /* 0x00000c1201007387 */ /* 0x0003e20000100800 */
[----:B------:R-:W-:Y:S02]  /*1a10*/  @P2 LEA.HI.X R3, R247, c[0x0][0x374], R18, 0x2, P0 ;  /* 0x0000dd00f7032a11 */ /* 0x000fe400000f1412 */
[----:B------:R-:W-:-:S03]  /*1a20*/  ISETP.NE.U32.AND P0, PT, RZ, c[0x0][0x350], PT ;  /* 0x0000d400ff007a0c */ /* 0x000fc60003f05070 */
[----:B------:R2:W5:Y:S01]  /*1a30*/  @P2 LDG.E R9, [R2.64] ;  /* 0x0000000602092981 */ /* 0x000562000c1e1900 */
[----:B------:R-:W-:Y:S02]  /*1a40*/  ISETP.NE.AND.EX P0, PT, RZ, c[0x0][0x354], PT, P0 ;  /* 0x0000d500ff007a0c */ /* 0x000fe40003f05300 */
[C---:B------:R-:W-:Y:S02]  /*1a50*/  @P5 LEA R6, P2, R247.reuse, c[0x0][0x360], 0x2 ;  /* 0x0000d800f7065a11 */ /* 0x040fe400078410ff */
[C-C-:B------:R-:W-:Y:S02]  /*1a60*/  LEA.HI.X R5, R247.reuse, c[0x0][0x34c], R18.reuse, 0x2, P4 ;  /* 0x0000d300f7057a11 */ /* 0x140fe400020f1412 */
[----:B------:R-:W-:-:S03]  /*1a70*/  @P5 LEA.HI.X R7, R247, c[0x0][0x364], R18, 0x2, P2 ;  /* 0x0000d900f7075a11 */ /* 0x000fc600010f1412 */
[----:B------:R1:W5:Y:S04]  /*1a80*/  @P1 LDG.E R8, [R4.64] ;  /* 0x0000000604081981 */ /* 0x000368000c1e1900 */
[----:B------:R1:W5:Y:S01]  /*1a90*/  @P5 LDG.E R235, [R6.64] ;  /* 0x0000000606eb5981 */ /* 0x000362000c1e1900 */
[----:B--2---:R-:W-:-:S04]  /*1aa0*/  LEA R2, P3, R247, c[0x0][0x350], 0x2 ;  /* 0x0000d400f7027a11 */ /* 0x004fc800078610ff */
[----:B------:R-:W-:-:S05]  /*1ab0*/  LEA.HI.X R3, R247, c[0x0][0x354], R18, 0x2, P3 ;  /* 0x0000d500f7037a11 */ /* 0x000fca00018f1412 */
[----:B------:R1:W5:Y:S01]  /*1ac0*/  @P0 LDG.E R10, [R2.64] ;  /* 0x00000006020a0981 */ /* 0x000362000c1e1900 */
[----:B------:R-:W-:-:S05]  /*1ad0*/  LOP3.LUT R19, R238, 0xffff, RZ, 0xc0, !PT ;  /* 0x0000ffffee137812 */ /* 0x000fca00078ec0ff */
[----:B------:R1:W-:Y:S01]  /*1ae0*/  STL [R1], R19 ;  /* 0x0000001301007387 */ /* 0x0003e20000100800 */
[----:B------:R-:W-:Y:S01]  /*1af0*/  YIELD ;  /* 0x0000000000007946 */ /* 0x000fe20003800000 */
[----:B------:R-:W-:Y:S05]  /*1b00*/  @P5 BRA `(.L_x_876) ;  /* 0x0000005000005947 */ /* 0x000fea0003800000 */
[----:B-----5:R-:W-:Y:S01]  /*1b10*/  MOV R235, c[0x0][0x168] ;  /* 0x00005a0000eb7a02 */ /* 0x020fe20000000f00 */
[----:B------:R-:W-:Y:S05]  /*1b20*/  @!P1 BRA `(.L_x_876) ;  /* 0x0000003000009947 */ /* 0x000fea0003800000 */
[----:B-1----:R-:W2:Y:S04]  /*1b30*/  LDG.E R6, [R4.64] ;  /* 0x0000000604067981 */ /* 0x002ea8000c1e1900 */
[----:B------:R-:W2:Y:S02]  /*1b40*/  LDG.E R0, [R4.64+0x4] ;  /* 0x0000040604007981 */ /* 0x000ea4000c1e1900 */
[----:B--2---:R-:W-:Y:S02]  /*1b50*/  IADD3 R235, -R6, R0, RZ ;  /* 0x0000000006eb7210 */ /* 0x004fe40007ffe1ff */
.L_x_876:
[----:B------:R-:W-:-:S04]  /*1b60*/  ISETP.NE.U32.AND P2, PT, RZ, c[0x0][0x368], PT ;  /* 0x0000da00ff007a0c */ /* 0x000fc80003f45070 */
[----:B------:R-:W-:-:S13]  /*1b70*/  ISETP.NE.AND.EX P2, PT, RZ, c[0x0][0x36c], PT, P2 ;  /* 0x0000db00ff007a0c */ /* 0x000fda0003f45320 */
[----:B------:R-:W-:Y:S05]  /*1b80*/  @!P2 BRA `(.L_x_877) ;  /* 0x000000400000a947 */ /* 0x000fea0003800000 */
[----:B-1----:R-:W-:-:S04]  /*1b90*/  LEA R2, P2, R247, c[0x0][0x368], 0x2 ;  /* 0x0000da00f7027a11 */ /* 0x002fc800078410ff */
[----:B------:R-:W-:-:S05]  /*1ba0*/  LEA.HI.X R3, R247, c[0x0][0x36c], R18, 0x2, P2 ;  /* 0x0000db00f7037a11 */ /* 0x000fca00010f1412 */
[----:B------:R1:W5:Y:S01]  /*1bb0*/  LDG.E R0, [R2.64] ;  /* 0x0000000602007981 */ /* 0x000362000c1e1900 */
[----:B------:R-:W-:Y:S05]  /*1bc0*/  BRA `(.L_x_878) ;  /* 0x0000005000007947 */ /* 0x000fea0003800000 */
.L_x_877:
[----:B------:R-:W-:Y:S01]  /*1bd0*/  MOV R0, c[0x0][0x1d0] ;  /* 0x0000740000007a02 */ /* 0x000fe20000000f00 */
[----:B------:R-:W-:Y:S05]  /*1be0*/  @!P0 BRA `(.L_x_878) ;  /* 0x0000003000008947 */ /* 0x000fea0003800000 */
[----:B-1----:R-:W2:Y:S04]  /*1bf0*/  LDG.E R4, [R2.64] ;  /* 0x0000000602047981 */ /* 0x002ea8000c1e1900 */
[----:B------:R-:W2:Y:S02]  /*1c00*/  LDG.E R0, [R2.64+0x4] ;  /* 0x0000040602007981 */ /* 0x000ea4000c1e1900 */
[----:B--2---:R-:W-:Y:S02]  /*1c10*/  IADD3 R0, -R4, R0, RZ ;  /* 0x0000000004007210 */ /* 0x004fe40007ffe1ff */
.L_x_878:
[----:B-1----:R-:W-:Y:S01]  /*1c20*/  IMAD.MOV.U32 R2, RZ, RZ, c[0x0][0x2c4] ;  /* 0x0000b100ff027624 */ /* 0x002fe200078e00ff */
[----:B------:R-:W-:Y:S01]  /*1c30*/  BSSY B0, `(.L_x_879) ;  /* 0x000003c000007945 */ /* 0x000fe20003800000 */
[----:B------:R-:W-:-:S02]  /*1c40*/  IMAD.SHL.U32 R237, R237, 0x80, RZ ;  /* 0x00000080eded7824 */ /* 0x000fc400078e00ff */
[--C-:B-----5:R-:W-:Y:S01]  /*1c50*/  IMAD.IADD R234, R0, 0x1, -R9.reuse ;  /* 0x0000000100ea7824 */ /* 0x120fe200078e0a09 */
[----:B------:R-:W-:Y:S01]  /*1c60*/  ISETP.NE.AND P2, PT, R2, 0x1, PT ;  /* 0x000000010200780c */ /* 0x000fe20003f45270 */
[----:B------:R-:W-:Y:S01]  /*1c70*/  IMAD.IADD R12, R10, 0x1, R9 ;  /* 0x000000010a0c7824 */ /* 0x000fe200078e0209 */
[----:B------:R-:W-:Y:S02]  /*1c80*/  IADD3 R2, R237, 0x7f, RZ ;  /* 0x0000007fed027810 */ /* 0x000fe40007ffe0ff */
[----:B------:R-:W-:-:S03]  /*1c90*/  IADD3 R3, R234, 0x40, -R235 ;  /* 0x00000040ea037810 */ /* 0x000fc60007ffe8eb */
[----:B------:R-:W-:-:S06]  /*1ca0*/  IMAD.MOV.U32 R0, RZ, RZ, R2 ;  /* 0x000000ffff007224 */ /* 0x000fcc00078e0002 */
[----:B------:R-:W-:Y:S01]  /*1cb0*/  @P2 IMAD.HI.U32 R4, R2, c[0x0][0x2c8], RZ ;  /* 0x0000b20002042a27 */ /* 0x000fe200078e00ff */
[----:B------:R-:W-:-:S04]  /*1cc0*/  IADD3 R2, R234, 0x3f, RZ ;  /* 0x0000003fea027810 */ /* 0x000fc80007ffe0ff */
[----:B------:R-:W-:-:S05]  /*1cd0*/  @P2 SHF.R.U32.HI R0, RZ, c[0x0][0x2cc], R4 ;  /* 0x0000b300ff002a19 */ /* 0x000fca0000011604 */
[----:B------:R-:W-:Y:S01]  /*1ce0*/  IMAD.IADD R0, R3, 0x1, R0 ;  /* 0x0000000103007824 */ /* 0x000fe200078e0200 */
[----:B------:R-:W-:-:S04]  /*1cf0*/  SHF.R.S32.HI R3, RZ, 0x1f, R2 ;  /* 0x0000001fff037819 */ /* 0x000fc80000011402 */
[----:B------:R-:W-:Y:S02]  /*1d00*/  SHF.R.S32.HI R4, RZ, 0x1f, R0 ;  /* 0x0000001fff047819 */ /* 0x000fe40000011400 */
[----:B------:R-:W-:Y:S02]  /*1d10*/  LEA.HI R2, R3, R2, RZ, 0x6 ;  /* 0x0000000203027211 */ /* 0x000fe400078f30ff */
[----:B------:R-:W-:Y:S02]  /*1d20*/  LEA.HI R0, R4, R0, RZ, 0x6 ;  /* 0x0000000004007211 */ /* 0x000fe400078f30ff */
[----:B------:R-:W-:Y:S02]  /*1d30*/  SHF.R.S32.HI R2, RZ, 0x6, R2 ;  /* 0x00000006ff027819 */ /* 0x000fe40000011402 */
[----:B------:R-:W-:Y:S02]  /*1d40*/  SHF.R.S32.HI R0, RZ, 0x6, R0 ;  /* 0x00000006ff007819 */ /* 0x000fe40000011400 */
[----:B------:R-:W-:-:S02]  /*1d50*/  LOP3.LUT R3, R238, 0xff000000, RZ, 0xc0, !PT ;  /* 0xff000000ee037812 */ /* 0x000fc400078ec0ff */
[----:B------:R-:W-:Y:S01]  /*1d60*/  IMNMX R6, R2, R0, PT ;  /* 0x0000000002067217 */ /* 0x000fe20003800200 */
[----:B------:R-:W-:Y:S01]  /*1d70*/  IMAD.MOV.U32 R2, RZ, RZ, RZ ;  /* 0x000000ffff027224 */ /* 0x000fe200078e00ff */
[----:B------:R-:W-:Y:S02]  /*1d80*/  LOP3.LUT R4, R238, 0xff0000, RZ, 0xc0, !PT ;  /* 0x00ff0000ee047812 */ /* 0x000fe400078ec0ff */
[----:B------:R-:W-:Y:S02]  /*1d90*/  SHF.R.U32.HI R0, RZ, 0x8, R3 ;  /* 0x00000008ff007819 */ /* 0x000fe40000011603 */
[----:B------:R-:W-:Y:S02]  /*1da0*/  ISETP.GE.AND P3, PT, R6, 0x1, PT ;  /* 0x000000010600780c */ /* 0x000fe40003f66270 */
[----:B------:R-:W-:-:S04]  /*1db0*/  LEA.HI R0, R4, R0, RZ, 0x10 ;  /* 0x0000000004007211 */ /* 0x000fc800078f80ff */
        /* <DEDUP_REMOVED lines=9> */
[----:B------:R-:W2:Y:S02]  /*1e50*/  I2F.RP R2, R3 ;  /* 0x0000000300027306 */ /* 0x000ea40000209400 */
[----:B------:R-:W-:-:S06]  /*1e60*/  IABS R11, R7 ;  /* 0x00000007000b7213 */ /* 0x000fcc0000000000 */
        /* <DEDUP_REMOVED lines=24> */
.L_x_880:
[----:B------:R-:W-:Y:S05]  /*1ff0*/  BSYNC B0 ;  /* 0x0000000000007941 */ /* 0x000fea0003800000 */
.L_x_879:
[----:B------:R-:W-:Y:S01]  /*2000*/  IMAD R229, R14, R2, RZ ;  /* 0x000000020ee57224 */ /* 0x000fe200078e02ff */
        /* <DEDUP_REMOVED lines=13> */
[----:B------:R2:W-:Y:S01]  /*20e0*/  STL [R1+0x8], R17 ;  /* 0x0000081101007387 */ /* 0x0005e20000100800 */
        /* <DEDUP_REMOVED lines=41> */
[----:B--2---:R-:W2:Y:S01]  /*2380*/  LDL R4, [R1+0x40] ;  /* 0x0000400001047983 */ /* 0x004ea20000100800 */
[----:B------:R-:W-:-:S04]  /*2390*/  ISETP.NE.U32.AND P3, PT, RZ, c[0x0][0x340], PT ;  /* 0x0000d000ff007a0c */ /* 0x000fc80003f65070 */
[----:B------:R-:W-:-:S13]  /*23a0*/  ISETP.NE.AND.EX P3, PT, RZ, c[0x0][0x344], PT, P3 ;  /* 0x0000d100ff007a0c */ /* 0x000fda0003f65330 */
[----:B------:R-:W-:-:S05]  /*23b0*/  @P3 IMAD.WIDE R2, R247, R13, c[0x0][0x340] ;  /* 0x0000d000f7023625 */ /* 0x000fca00078e020d */
[----:B------:R3:W4:Y:S01]  /*23c0*/  @P3 LDG.E R13, [R2.64] ;  /* 0x00000006020d3981 */ /* 0x000722000c1e1900 */
[----:B------:R-:W-:Y:S02]  /*23d0*/  SHF.R.S32.HI R0, RZ, 0x1f, R8 ;  /* 0x0000001fff007819 */ /* 0x000fe40000011408 */
[----:B------:R-:W-:Y:S01]  /*23e0*/  SHF.R.S32.HI R6, RZ, 0x1f, R12 ;  /* 0x0000001fff067819 */ /* 0x000fe2000001140c */
[----:B------:R-:W5:Y:S01]  /*23f0*/  S2R R7, SR_TID.X ;  /* 0x0000000000077919 */ /* 0x000f620000002100 */
[----:B------:R-:W-:Y:S01]  /*2400*/  ISETP.GE.AND P5, PT, R240, c[0x0][0x1d4], PT ;  /* 0x00007500f0007a0c */ /* 0x000fe20003fa6270 */
[----:B------:R-:W-:Y:S01]  /*2410*/  IMAD R0, R0, c[0x0][0x178], RZ ;  /* 0x00005e0000007a24 */ /* 0x000fe200078e02ff */
[----:B------:R-:W-:Y:S02]  /*2420*/  ISETP.GE.AND P6, PT, R243, c[0x0][0x198], PT ;  /* 0x00006600f3007a0c */ /* 0x000fe40003fc6270 */
[----:B------:R-:W-:Y:S01]  /*2430*/  IADD3 R60, R17, -0x1, RZ ;  /* 0xffffffff113c7810 */ /* 0x000fe20007ffe0ff */
[----:B------:R-:W-:-:S02]  /*2440*/  IMAD R0, R8, c[0x0][0x17c], R0 ;  /* 0x00005f0008007a24 */ /* 0x000fc400078e0200 */
[----:B---3--:R-:W-:Y:S01]  /*2450*/  IMAD.WIDE.U32 R2, R8, c[0x0][0x178], RZ ;  /* 0x00005e0008027a25 */ /* 0x008fe200078e00ff */
[----:B------:R-:W-:Y:S02]  /*2460*/  SEL R8, R18, RZ, !P1 ;  /* 0x000000ff12087207 */ /* 0x000fe40004800000 */
[----:B-----5:R-:W-:Y:S01]  /*2470*/  SHF.R.S32.HI R16, RZ, 0x1f, R7 ;  /* 0x0000001fff107819 */ /* 0x020fe20000011407 */
[----:B------:R-:W-:Y:S02]  /*2480*/  IMAD.IADD R3, R3, 0x1, R0 ;  /* 0x0000000103037824 */ /* 0x000fe400078e0200 */
[----:B------:R-:W-:Y:S01]  /*2490*/  IMAD R9, R8, c[0x0][0x1c0], RZ ;  /* 0x0000700008097a24 */ /* 0x000fe200078e02ff */
[----:B------:R-:W-:-:S04]  /*24a0*/  LEA.HI R16, R16, R7, RZ, 0x3 ;  /* 0x0000000710107211 */ /* 0x000fc800078f18ff */
[----:B------:R-:W-:Y:S01]  /*24b0*/  SHF.R.S32.HI R16, RZ, 0x3, R16 ;  /* 0x00000003ff107819 */ /* 0x000fe20000011410 */
[----:B--2---:R-:W-:Y:S02]  /*24c0*/  IMAD.IADD R10, R4, 0x1, R237 ;  /* 0x00000001040a7824 */ /* 0x004fe400078e02ed */
[----:B-1----:R-:W-:Y:S01]  /*24d0*/  IMAD.WIDE.U32 R4, R19, c[0x0][0x1b8], R2 ;  /* 0x00006e0013047a25 */ /* 0x002fe200078e0002 */
[----:B------:R-:W-:Y:S02]  /*24e0*/  IADD3 R2, P4, R16, R12, RZ ;  /* 0x0000000c10027210 */ /* 0x000fe40007f9e0ff */
[----:B------:R-:W-:Y:S01]  /*24f0*/  MOV R0, R10 ;  /* 0x0000000a00007202 */ /* 0x000fe20000000f00 */
[----:B------:R-:W-:Y:S01]  /*2500*/  @P2 IMAD.HI.U32 R7, R10, c[0x0][0x2c8], RZ ;  /* 0x0000b2000a072a27 */ /* 0x000fe200078e00ff */
[----:B------:R-:W-:Y:S02]  /*2510*/  SEL R3, R247, RZ, !P1 ;  /* 0x000000fff7037207 */ /* 0x000fe40004800000 */
[----:B------:R-:W-:Y:S01]  /*2520*/  LEA.HI.X.SX32 R8, R16, R6, 0x1, P4 ;  /* 0x0000000610087211 */ /* 0x000fe200020f0eff */
[----:B------:R-:W-:Y:S01]  /*2530*/  IMAD R5, R19, c[0x0][0x1bc], R5 ;  /* 0x00006f0013057a24 */ /* 0x000fe200078e0205 */
[----:B------:R-:W-:Y:S01]  /*2540*/  @P2 SHF.R.U32.HI R0, RZ, c[0x0][0x2cc], R7 ;  /* 0x0000b300ff002a19 */ /* 0x000fe20000011607 */
[C---:B------:R-:W-:Y:S01]  /*2550*/  IMAD R12, R3.reuse, c[0x0][0x1c4], R9 ;  /* 0x00007100030c7a24 */ /* 0x040fe200078e0209 */
[----:B------:R-:W-:Y:S01]  /*2560*/  ISETP.GE.AND P4, PT, R242, c[0x0][0x1d4], PT ;  /* 0x00007500f2007a0c */ /* 0x000fe20003f86270 */
[----:B------:R-:W-:Y:S01]  /*2570*/  IMAD.WIDE.U32 R4, R3, c[0x0][0x1c0], R4 ;  /* 0x0000700003047a25 */ /* 0x000fe200078e0004 */
[----:B------:R-:W-:-:S03]  /*2580*/  SHF.R.S32.HI R11, RZ, 0x1f, R0 ;  /* 0x0000001fff0b7819 */ /* 0x000fc60000011400 */
[C---:B------:R-:W-:Y:S02]  /*2590*/  IMAD R15, R8.reuse, c[0x0][0x1e0], RZ ;  /* 0x00007800080f7a24 */ /* 0x040fe400078e02ff */
[----:B------:R-:W-:Y:S02]  /*25a0*/  IMAD R14, R8, c[0x0][0x208], RZ ;  /* 0x00008200080e7a24 */ /* 0x000fe400078e02ff */
[----:B------:R-:W-:Y:S02]  /*25b0*/  IMAD.IADD R3, R5, 0x1, R12 ;  /* 0x0000000105037824 */ /* 0x000fe400078e020c */
[----:B------:R-:W-:-:S04]  /*25c0*/  IMAD.WIDE.U32 R6, R2, c[0x0][0x1e0], R240 ;  /* 0x0000780002067a25 */ /* 0x000fc800078e00f0 */
[----:B------:R-:W-:-:S04]  /*25d0*/  IMAD.WIDE.U32 R8, R2, c[0x0][0x208], R240 ;  /* 0x0000820002087a25 */ /* 0x000fc800078e00f0 */
[C---:B------:R-:W-:Y:S02]  /*25e0*/  IMAD R12, R2.reuse, c[0x0][0x1e4], R15 ;  /* 0x00007900020c7a24 */ /* 0x040fe400078e020f */
[----:B------:R-:W-:Y:S02]  /*25f0*/  IMAD R14, R2, c[0x0][0x20c], R14 ;  /* 0x00008300020e7a24 */ /* 0x000fe400078e020e */
[----:B------:R-:W-:Y:S01]  /*2600*/  IMAD R5, R11, c[0x0][0x1b0], RZ ;  /* 0x00006c000b057a24 */ /* 0x000fe200078e02ff */
[C---:B------:R-:W-:Y:S01]  /*2610*/  IADD3 R11, -R0.reuse, RZ, RZ ;  /* 0x000000ff000b7210 */ /* 0x040fe20007ffe1ff */
[----:B------:R-:W-:Y:S01]  /*2620*/  IMAD.MOV.U32 R2, RZ, RZ, R4 ;  /* 0x000000ffff027224 */ /* 0x000fe200078e0004 */
[----:B------:R-:W-:Y:S01]  /*2630*/  IADD3 R7, R7, R12, RZ ;  /* 0x0000000c07077210 */ /* 0x000fe20007ffe0ff */
[C---:B------:R-:W-:Y:S01]  /*2640*/  IMAD R4, R0.reuse, c[0x0][0x1b4], R5 ;  /* 0x00006d0000047a24 */ /* 0x040fe200078e0205 */
[----:B------:R-:W-:Y:S01]  /*2650*/  SEL R12, RZ, 0x1, P5 ;  /* 0x00000001ff0c7807 */ /* 0x000fe20002800000 */
[----:B------:R-:W-:-:S04]  /*2660*/  IMAD.WIDE.U32 R2, R0, c[0x0][0x1b0], R2 ;  /* 0x00006c0000027a25 */ /* 0x000fc800078e0002 */
[----:B------:R-:W-:Y:S01]  /*2670*/  IMAD R0, R11, c[0x0][0x2c4], R10 ;  /* 0x0000b1000b007a24 */ /* 0x000fe200078e020a */
[----:B------:R-:W-:Y:S01]  /*2680*/  IADD3 R3, R3, R4, RZ ;  /* 0x0000000403037210 */ /* 0x000fe20007ffe0ff */
[----:B------:R-:W-:Y:S01]  /*2690*/  IMAD.MOV.U32 R4, RZ, RZ, R8 ;  /* 0x000000ffff047224 */ /* 0x000fe200078e0008 */
[----:B------:R-:W-:Y:S01]  /*26a0*/  SEL R8, RZ, 0xffffffff, P4 ;  /* 0xffffffffff087807 */ /* 0x000fe20002000000 */
[----:B------:R-:W-:Y:S01]  /*26b0*/  IMAD.IADD R5, R9, 0x1, R14 ;  /* 0x0000000109057824 */ /* 0x000fe200078e020e */
[----:B------:R-:W-:Y:S02]  /*26c0*/  SHF.R.S32.HI R10, RZ, 0x1f, R0 ;  /* 0x0000001fff0a7819 */ /* 0x000fe40000011400 */
[----:B------:R-:W-:Y:S01]  /*26d0*/  SHF.L.U32 R11, R8, 0x1, RZ ;  /* 0x00000001080b7819 */ /* 0x000fe200000006ff */
[----:B------:R-:W-:-:S03]  /*26e0*/  IMAD.WIDE.U32 R8, R19, c[0x0][0x1e8], R6 ;  /* 0x00007a0013087a25 */ /* 0x000fc600078e0006 */
[----:B------:R-:W-:Y:S01]  /*26f0*/  LOP3.LUT R15, R11, 0x2, R12, 0xe2, !PT ;  /* 0x000000020b0f7812 */ /* 0x000fe200078ee20c */
[----:B------:R-:W-:Y:S02]  /*2700*/  IMAD R10, R10, c[0x0][0x1a8], RZ ;  /* 0x00006a000a0a7a24 */ /* 0x000fe400078e02ff */
[----:B------:R-:W-:-:S04]  /*2710*/  IMAD.WIDE.U32 R6, R0, c[0x0][0x1a8], R2 ;  /* 0x00006a0000067a25 */ /* 0x000fc800078e0002 */
[----:B------:R-:W-:Y:S01]  /*2720*/  IMAD R10, R0, c[0x0][0x1ac], R10 ;  /* 0x00006b00000a7a24 */ /* 0x000fe200078e020a */
[----:B----4-:R-:W-:Y:S01]  /*2730*/  @P3 SHF.R.S32.HI R0, RZ, 0x1f, R13 ;  /* 0x0000001fff003819 */ /* 0x010fe2000001140d */
[----:B------:R-:W-:Y:S01]  /*2740*/  @!P3 IMAD.MOV.U32 R0, RZ, RZ, R18 ;  /* 0x000000ffff00b224 */ /* 0x000fe200078e0012 */
[C---:B------:R-:W-:Y:S01]  /*2750*/  LEA R14, P1, R6.reuse, c[0x0][0x160], 0x1 ;  /* 0x00005800060e7a11 */ /* 0x040fe200078208ff */
[----:B------:R-:W-:Y:S01]  /*2760*/  IMAD.IADD R7, R7, 0x1, R10 ;  /* 0x0000000107077824 */ /* 0x000fe200078e020a */
[----:B------:R-:W-:Y:S01]  /*2770*/  @!P3 MOV R13, R247 ;  /* 0x000000f7000db202 */ /* 0x000fe20000000f00 */
[C---:B------:R-:W-:Y:S01]  /*2780*/  IMAD.WIDE.U32 R2, R19.reuse, c[0x0][0x210], R4 ;  /* 0x0000840013027a25 */ /* 0x040fe200078e0004 */
[----:B------:R-:W-:Y:S02]  /*2790*/  MOV R4, R8 ;  /* 0x0000000800047202 */ /* 0x000fe40000000f00 */
[----:B------:R-:W-:Y:S01]  /*27a0*/  LEA.HI.X R11, R6, c[0x0][0x164], R7, 0x1, P1 ;  /* 0x00005900060b7a11 */ /* 0x000fe200008f0c07 */
[C---:B------:R-:W-:Y:S01]  /*27b0*/  IMAD R5, R19.reuse, c[0x0][0x1ec], R9 ;  /* 0x00007b0013057a24 */ /* 0x040fe200078e0209 */
[----:B------:R-:W-:Y:S01]  /*27c0*/  SEL R6, R0, RZ, !P0 ;  /* 0x000000ff00067207 */ /* 0x000fe20004000000 */
[----:B------:R-:W-:Y:S01]  /*27d0*/  IMAD R3, R19, c[0x0][0x214], R3 ;  /* 0x0000850013037a24 */ /* 0x000fe200078e0203 */
[----:B------:R-:W-:Y:S01]  /*27e0*/  SEL R0, R13, RZ, !P0 ;  /* 0x000000ff0d007207 */ /* 0x000fe20004000000 */
[----:B------:R-:W-:Y:S01]  /*27f0*/  IMAD.IADD R9, R16, 0x1, R237 ;  /* 0x0000000110097824 */ /* 0x000fe200078e02ed */
[----:B------:R-:W-:Y:S01]  /*2800*/  ISETP.GE.AND P3, PT, R243, c[0x0][0x1d4], PT ;  /* 0x00007500f3007a0c */ /* 0x000fe20003f66270 */
[----:B------:R-:W-:Y:S01]  /*2810*/  IMAD R8, R6, c[0x0][0x1f0], RZ ;  /* 0x00007c0006087a24 */ /* 0x000fe200078e02ff */
[----:B------:R-:W-:Y:S01]  /*2820*/  ISETP.GE.AND P1, PT, R240, c[0x0][0x198], PT ;  /* 0x00006600f0007a0c */ /* 0x000fe20003f26270 */
[----:B------:R-:W-:Y:S01]  /*2830*/  IMAD R7, R6, c[0x0][0x218], RZ ;  /* 0x0000860006077a24 */ /* 0x000fe200078e02ff */
[----:B------:R-:W-:Y:S01]  /*2840*/  ISETP.GE.AND P0, PT, R242, c[0x0][0x198], PT ;  /* 0x00006600f2007a0c */ /* 0x000fe20003f06270 */
[C---:B------:R-:W-:Y:S01]  /*2850*/  IMAD R8, R0.reuse, c[0x0][0x1f4], R8 ;  /* 0x00007d0000087a24 */ /* 0x040fe200078e0208 */
[----:B------:R-:W-:Y:S01]  /*2860*/  SEL R6, RZ, 0x4, P3 ;  /* 0x00000004ff067807 */ /* 0x000fe20001800000 */
[C---:B------:R-:W-:Y:S01]  /*2870*/  IMAD R7, R0.reuse, c[0x0][0x21c], R7 ;  /* 0x0000870000077a24 */ /* 0x040fe200078e0207 */
[----:B------:R-:W-:Y:S01]  /*2880*/  P2R R13, PR, RZ, 0x2 ;  /* 0x00000002ff0d7803 */ /* 0x000fe20000000000 */
[----:B------:R-:W-:Y:S01]  /*2890*/  IMAD.WIDE.U32 R224, R0, c[0x0][0x1f0], R4 ;  /* 0x00007c0000e07a25 */ /* 0x000fe200078e0004 */
[----:B------:R-:W-:-:S02]  /*28a0*/  P2R R12, PR, RZ, 0x1 ;  /* 0x00000001ff0c7803 */ /* 0x000fc40000000000 */
[----:B------:R-:W-:Y:S01]  /*28b0*/  LOP3.LUT R15, R15, R6, RZ, 0xfc, !PT ;  /* 0x000000060f0f7212 */ /* 0x000fe200078efcff */
[----:B------:R-:W-:Y:S01]  /*28c0*/  IMAD.WIDE.U32 R226, R0, c[0x0][0x218], R2 ;  /* 0x0000860000e27a25 */ /* 0x000fe200078e0002 */
[----:B------:R-:W-:-:S04]  /*28d0*/  IADD3 R223, R225, R8, RZ ;  /* 0x00000008e1df7210 */ /* 0x000fc80007ffe0ff */
[----:B------:R-:W-:Y:S01]  /*28e0*/  IADD3 R228, R227, R7, RZ ;  /* 0x00000007e3e47210 */ /* 0x000fe20007ffe0ff */
[----:B------:R-:W-:Y:S05]  /*28f0*/  BRA.DIV ~URZ, `(.L_x_882) ;  /* 0x0000da127f007947 */ /* 0x000fea000b800000 */
[----:B------:R1:W2:Y:S02]  /*2900*/  SHFL.IDX PT, R8, R11, RZ, 0x181f ;  /* 0x00181fff0b087589 */ /* 0x0002a400000e0000 */
.L_x_967:
[----:B------:R-:W-:Y:S05]  /*2910*/  BRA.DIV ~URZ, `(.L_x_883) ;  /* 0x0000da627f007947 */ /* 0x000fea000b800000 */
[----:B------:R3:W4:Y:S02]  /*2920*/  SHFL.IDX PT, R0, R14, RZ, 0x181f ;  /* 0x00181fff0e007589 */ /* 0x00072400000e0000 */
.L_x_968:
[----:B------:R-:W-:Y:S01]  /*2930*/  IMAD R10, R235, c[0x0][0x2c4], RZ ;  /* 0x0000b100eb0a7a24 */ /* 0x000fe200078e02ff */
[----:B------:R-:W-:Y:S04]  /*2940*/  BSSY B0, `(.L_x_884) ;  /* 0x0000013000007945 */ /* 0x000fe80003800000 */
[----:B------:R-:W-:-:S13]  /*2950*/  ISETP.GE.AND P0, PT, R9, R10, PT ;  /* 0x0000000a0900720c */ /* 0x000fda0003f06270 */
[----:B------:R-:W-:Y:S05]  /*2960*/  @P0 BRA `(.L_x_885) ;  /* 0x0000010000000947 */ /* 0x000fea0003800000 */
[----:B------:R-:W5:Y:S04]  /*2970*/  LDL R2, [R1+0x14] ;  /* 0x0000140001027983 */ /* 0x000f680000100800 */
[----:B---3--:R-:W3:Y:S01]  /*2980*/  LDL R16, [R1+0x10] ;  /* 0x0000100001107983 */ /* 0x008ee20000100800 */
[----:B----4-:R-:W-:Y:S02]  /*2990*/  LEA R6, P0, R240, R0, 0x1 ;  /* 0x00000000f0067211 */ /* 0x010fe400078008ff */
[----:B------:R-:W-:Y:S02]  /*29a0*/  ISETP.NE.AND P1, PT, R12, RZ, PT ;  /* 0x000000ff0c00720c */ /* 0x000fe40003f25270 */
[----:B--2---:R-:W-:Y:S02]  /*29b0*/  LEA.HI.X R7, R240, R8, R241, 0x1, P0 ;  /* 0x00000008f0077211 */ /* 0x004fe400000f0cf1 */
[----:B------:R-:W-:-:S04]  /*29c0*/  LEA R4, P0, R242, R0, 0x1 ;  /* 0x00000000f2047211 */ /* 0x000fc800078008ff */
[----:B-----5:R-:W-:Y:S02]  /*29d0*/  LEA.HI.X R5, R242, R8, R2, 0x1, P0 ;  /* 0x00000008f2057211 */ /* 0x020fe400000f0c02 */
[----:B------:R-:W-:-:S04]  /*29e0*/  LEA R2, P0, R243, R0, 0x1 ;  /* 0x00000000f3027211 */ /* 0x000fc800078008ff */
[----:B---3--:R-:W-:Y:S02]  /*29f0*/  LEA.HI.X R3, R243, R8, R16, 0x1, P0 ;  /* 0x00000008f3037211 */ /* 0x008fe400000f0c10 */
[----:B------:R-:W-:-:S13]  /*2a00*/  ISETP.NE.AND P0, PT, R13, RZ, PT ;  /* 0x000000ff0d00720c */ /* 0x000fda0003f05270 */
[----:B------:R-:W-:Y:S01]  /*2a10*/  @!PT LDS RZ, [RZ] ;  /* 0x00000000fffff984 */ /* 0x000fe20000000800 */
[----:B------:R-:W-:Y:S01]  /*2a20*/  @!PT LDS RZ, [RZ] ;  /* 0x00000000fffff984 */ /* 0x000fe20000000800 */
[----:B------:R-:W-:Y:S01]  /*2a30*/  @!PT LDS RZ, [RZ] ;  /* 0x00000000fffff984 */ /* 0x000fe20000000800 */
[----:B------:R2:W-:Y:S04]  /*2a40*/  LDGSTS.E.BYPASS.LTC128B.128 [R199+0xc100], [R6.64], !P0 ;  /* 0x0c10000006c77fae */ /* 0x0005e8000c101d46 */
[----:B------:R2:W-:Y:S04]  /*2a50*/  LDGSTS.E.BYPASS.LTC128B.128 [R199+0x10100], [R4.64], !P1 ;  /* 0x1010000004c77fae */ /* 0x0005e8000c901d46 */
[----:B------:R2:W-:Y:S02]  /*2a60*/  LDGSTS.E.BYPASS.LTC128B.128 [R199+0x14100], [R2.64], !P6 ;  /* 0x1410000002c77fae */ /* 0x0005e4000f101d46 */
.L_x_885:
[----:B------:R-:W-:Y:S05]  /*2a70*/  BSYNC B0 ;  /* 0x0000000000007941 */ /* 0x000fea0003800000 */
.L_x_884:
[----:B------:R-:W-:Y:S05]  /*2a80*/  BRA.DIV ~URZ, `(.L_x_886) ;  /* 0x0000d9527f007947 */ /* 0x000fea000b800000 */
[----:B--2---:R2:W1:Y:S04]  /*2a90*/  SHFL.IDX PT, R8, R11, 0x1, 0x181f ;  /* 0x00381f000b087f89 */ /* 0x00446800000e0000 */
[----:B----4-:R2:W4:Y:S02]  /*2aa0*/  SHFL.IDX PT, R0, R14, 0x1, 0x181f ;  /* 0x00381f000e007f89 */ /* 0x01052400000e0000 */
.L_x_969:
[----:B------:R-:W-:Y:S01]  /*2ab0*/  IADD3 R2, R9, 0x20, RZ ;  /* 0x0000002009027810 */ /* 0x000fe20007ffe0ff */
[----:B------:R-:W-:Y:S03]  /*2ac0*/  BSSY B0, `(.L_x_887) ;  /* 0x0000013000007945 */ /* 0x000fe60003800000 */
[----:B------:R-:W-:-:S13]  /*2ad0*/  ISETP.GE.AND P0, PT, R2, R10, PT ;  /* 0x0000000a0200720c */ /* 0x000fda0003f06270 */
[----:B------:R-:W-:Y:S05]  /*2ae0*/  @P0 BRA `(.L_x_888) ;  /* 0x0000010000000947 */ /* 0x000fea0003800000 */
[----:B------:R-:W5:Y:S04]  /*2af0*/  LDL R3, [R1+0x14] ;  /* 0x0000140001037983 */ /* 0x000f680000100800 */
[----:B--2---:R-:W2:Y:S01]  /*2b00*/  LDL R16, [R1+0x10] ;  /* 0x0000100001107983 */ /* 0x004ea20000100800 */
[----:B----4-:R-:W-:Y:S02]  /*2b10*/  LEA R6, P0, R240, R0, 0x1 ;  /* 0x00000000f0067211 */ /* 0x010fe400078008ff */
[----:B------:R-:W-:Y:S02]  /*2b20*/  ISETP.NE.AND P1, PT, R12, RZ, PT ;  /* 0x000000ff0c00720c */ /* 0x000fe40003f25270 */
[----:B-1----:R-:W-:Y:S02]  /*2b30*/  LEA.HI.X R7, R240, R8, R241, 0x1, P0 ;  /* 0x00000008f0077211 */ /* 0x002fe400000f0cf1 */
[----:B------:R-:W-:-:S04]  /*2b40*/  LEA R4, P0, R242, R0, 0x1 ;  /* 0x00000000f2047211 */ /* 0x000fc800078008ff */
[----:B-----5:R-:W-:Y:S02]  /*2b50*/  LEA.HI.X R5, R242, R8, R3, 0x1, P0 ;  /* 0x00000008f2057211 */ /* 0x020fe400000f0c03 */
[----:B------:R-:W-:-:S04]  /*2b60*/  LEA R2, P0, R243, R0, 0x1 ;  /* 0x00000000f3027211 */ /* 0x000fc800078008ff */
[----:B--2---:R-:W-:Y:S02]  /*2b70*/  LEA.HI.X R3, R243, R8, R16, 0x1, P0 ;  /* 0x00000008f3037211 */ /* 0x004fe400000f0c10 */
[----:B------:R-:W-:-:S13]  /*2b80*/  ISETP.NE.AND P0, PT, R13, RZ, PT ;  /* 0x000000ff0d00720c */ /* 0x000fda0003f05270 */
[----:B------:R-:W-:Y:S01]  /*2b90*/  @!PT LDS RZ, [RZ] ;  /* 0x00000000fffff984 */ /* 0x000fe20000000800 */
[----:B------:R-:W-:Y:S01]  /*2ba0*/  @!PT LDS RZ, [RZ] ;  /* 0x00000000fffff984 */ /* 0x000fe20000000800 */
[----:B------:R-:W-:Y:S01]  /*2bb0*/  @!PT LDS RZ, [RZ] ;  /* 0x00000000fffff984 */ /* 0x000fe20000000800 */
[----:B------:R1:W-:Y:S04]  /*2bc0*/  LDGSTS.E.BYPASS.LTC128B.128 [R199+0xd100], [R6.64], !P0 ;  /* 0x0d10000006c77fae */ /* 0x0003e8000c101d46 */
[----:B------:R1:W-:Y:S04]  /*2bd0*/  LDGSTS.E.BYPASS.LTC128B.128 [R199+0x11100], [R4.64], !P1 ;  /* 0x1110000004c77fae */ /* 0x0003e8000c901d46 */
[----:B------:R1:W-:Y:S02]  /*2be0*/  LDGSTS.E.BYPASS.LTC128B.128 [R199+0x15100], [R2.64], !P6 ;  /* 0x1510000002c77fae */ /* 0x0003e4000f101d46 */
.L_x_888:
[----:B------:R-:W-:Y:S05]  /*2bf0*/  BSYNC B0 ;  /* 0x0000000000007941 */ /* 0x000fea0003800000 */
.L_x_887:
[----:B------:R-:W-:Y:S05]  /*2c00*/  BRA.DIV ~URZ, `(.L_x_889) ;  /* 0x0000d8927f007947 */ /* 0x000fea000b800000 */
[----:B-1----:R1:W2:Y:S02]  /*2c10*/  SHFL.IDX PT, R8, R11, 0x2, 0x181f ;  /* 0x00581f000b087f89 */ /* 0x0022a400000e0000 */
.L_x_970:
[----:B------:R-:W-:Y:S05]  /*2c20*/  BRA.DIV ~URZ, `(.L_x_890) ;  /* 0x0000d8e27f007947 */ /* 0x000fea000b800000 */
[----:B----4-:R4:W1:Y:S02]  /*2c30*/  SHFL.IDX PT, R0, R14, 0x2, 0x181f ;  /* 0x00581f000e007f89 */ /* 0x01086400000e0000 */
.L_x_971:
[----:B------:R-:W-:Y:S01]  /*2c40*/  IADD3 R2, R9, 0x40, RZ ;  /* 0x0000004009027810 */ /* 0x000fe20007ffe0ff */
[----:B------:R-:W-:Y:S03]  /*2c50*/  BSSY B0, `(.L_x_891) ;  /* 0x0000013000007945 */ /* 0x000fe60003800000 */
[----:B------:R-:W-:-:S13]  /*2c60*/  ISETP.GE.AND P0, PT, R2, R10, PT ;  /* 0x0000000a0200720c */ /* 0x000fda0003f06270 */
[----:B------:R-:W-:Y:S05]  /*2c70*/  @P0 BRA `(.L_x_892) ;  /* 0x0000010000000947 */ /* 0x000fea0003800000 */
[----:B------:R-:W5:Y:S04]  /*2c80*/  LDL R3, [R1+0x14] ;  /* 0x0000140001037983 */ /* 0x000f680000100800 */
[----:B---3--:R-:W3:Y:S01]  /*2c90*/  LDL R16, [R1+0x10] ;  /* 0x0000100001107983 */ /* 0x008ee20000100800 */
[----:B-1----:R-:W-:Y:S02]  /*2ca0*/  LEA R6, P0, R240, R0, 0x1 ;  /* 0x00000000f0067211 */ /* 0x002fe400078008ff */
        /* <DEDUP_REMOVED lines=13> */
.L_x_892:
[----:B------:R-:W-:Y:S05]  /*2d80*/  BSYNC B0 ;  /* 0x0000000000007941 */ /* 0x000fea0003800000 */
.L_x_891:
[----:B------:R-:W-:Y:S05]  /*2d90*/  BRA.DIV ~URZ, `(.L_x_893) ;  /* 0x0000d7d27f007947 */ /* 0x000fea000b800000 */
[----:B-1----:R1:W3:Y:S04]  /*2da0*/  SHFL.IDX PT, R6, R11, 0x3, 0x181f ;  /* 0x00781f000b067f89 */ /* 0x0022e800000e0000 */
[----:B------:R1:W4:Y:S02]  /*2db0*/  SHFL.IDX PT, R0, R14, 0x3, 0x181f ;  /* 0x00781f000e007f89 */ /* 0x00032400000e0000 */
.L_x_972:
[----:B--2---:R-:W2:Y:S04]  /*2dc0*/  LDL R8, [R1+0x14] ;  /* 0x0000140001087983 */ /* 0x004ea80000100800 */
[----:B----4-:R-:W4:Y:S01]  /*2dd0*/  LDL R16, [R1+0x10] ;  /* 0x0000100001107983 */ /* 0x010f220000100800 */
[----:B------:R-:W-:Y:S01]  /*2de0*/  IADD3 R2, R9, 0x60, RZ ;  /* 0x0000006009027810 */ /* 0x000fe20007ffe0ff */
[----:B------:R-:W-:Y:S01]  /*2df0*/  IMAD R61, R60, -0x40, R234 ;  /* 0xffffffc03c3d7824 */ /* 0x000fe200078e02ea */
[----:B-1-3--:R-:W-:Y:S01]  /*2e00*/  P2R R14, PR, RZ, 0x4 ;  /* 0x00000004ff0e7803 */ /* 0x00afe20000000000 */
[----:B------:R-:W1:Y:S01]  /*2e10*/  S2R R7, SR_TID.X ;  /* 0x0000000000077919 */ /* 0x000e620000002100 */
[----:B------:R-:W-:-:S02]  /*2e20*/  ISETP.GE.AND P1, PT, R2, R10, PT ;  /* 0x0000000a0200720c */ /* 0x000fc40003f26270 */
[----:B------:R-:W-:Y:S01]  /*2e30*/  ISETP.NE.AND P2, PT, R12, RZ, PT ;  /* 0x000000ff0c00720c */ /* 0x000fe20003f45270 */
[----:B------:R3:W5:Y:S10]  /*2e40*/  LDL R207, [R1+0x8] ;  /* 0x0000080001cf7983 */ /* 0x0007740000100800 */
[----:B------:R-:W-:-:S04]  /*2e50*/  @!P1 LEA R4, P0, R240, R0, 0x1 ;  /* 0x00000000f0049211 */ /* 0x000fc800078008ff */
[----:B------:R-:W-:Y:S02]  /*2e60*/  @!P1 LEA.HI.X R5, R240, R6, R241, 0x1, P0 ;  /* 0x00000006f0059211 */ /* 0x000fe400000f0cf1 */
[----:B------:R-:W-:Y:S02]  /*2e70*/  @!P1 LEA R2, P0, R242, R0, 0x1 ;  /* 0x00000000f2029211 */ /* 0x000fe400078008ff */
[----:B-1----:R-:W-:-:S04]  /*2e80*/  SHF.R.S32.HI R11, RZ, 0x1f, R7 ;  /* 0x0000001fff0b7819 */ /* 0x002fc80000011407 */
[----:B------:R-:W-:Y:S02]  /*2e90*/  LEA.HI R11, R11, R7, RZ, 0x3 ;  /* 0x000000070b0b7211 */ /* 0x000fe400078f18ff */
[----:B------:R-:W-:Y:S02]  /*2ea0*/  SHF.R.S32.HI R7, RZ, 0x1f, R60 ;  /* 0x0000001fff077819 */ /* 0x000fe4000001143c */
[----:B------:R-:W-:Y:S02]  /*2eb0*/  SHF.R.S32.HI R11, RZ, 0x3, R11 ;  /* 0x00000003ff0b7819 */ /* 0x000fe4000001140b */
[----:B--2---:R-:W-:Y:S01]  /*2ec0*/  @!P1 LEA.HI.X R3, R242, R6, R8, 0x1, P0 ;  /* 0x00000006f2039211 */ /* 0x004fe200000f0c08 */
[----:B------:R-:W-:Y:S01]  /*2ed0*/  IMAD R8, R7, c[0x0][0x1e0], RZ ;  /* 0x0000780007087a24 */ /* 0x000fe200078e02ff */
[----:B------:R-:W-:-:S13]  /*2ee0*/  ISETP.NE.AND P0, PT, R13, RZ, PT ;  /* 0x000000ff0d00720c */ /* 0x000fda0003f05270 */
[----:B------:R-:W-:Y:S01]  /*2ef0*/  @!PT LDS RZ, [RZ] ;  /* 0x00000000fffff984 */ /* 0x000fe20000000800 */
[----:B------:R-:W-:Y:S01]  /*2f00*/  @!PT LDS RZ, [RZ] ;  /* 0x00000000fffff984 */ /* 0x000fe20000000800 */
[----:B------:R-:W-:Y:S01]  /*2f10*/  @!PT LDS RZ, [RZ] ;  /* 0x00000000fffff984 */ /* 0x000fe20000000800 */
[----:B------:R1:W-:Y:S04]  /*2f20*/  @!P1 LDGSTS.E.BYPASS.LTC128B.128 [R199+0xf100], [R4.64], !P0 ;  /* 0x0f10000004c79fae */ /* 0x0003e8000c101d46 */
[----:B------:R2:W-:Y:S01]  /*2f30*/  @!P1 LDGSTS.E.BYPASS.LTC128B.128 [R199+0x13100], [R2.64], !P2 ;  /* 0x1310000002c79fae */ /* 0x0005e2000d101d46 */
[----:B-1----:R-:W-:Y:S01]  /*2f40*/  IMAD.IADD R4, R234, 0x1, -R11 ;  /* 0x00000001ea047824 */ /* 0x002fe200078e0a0b */
[----:B--2---:R-:W-:-:S03]  /*2f50*/  @!P1 LEA R2, P0, R243, R0, 0x1 ;  /* 0x00000000f3029211 */ /* 0x004fc600078008ff */
[C---:B------:R-:W-:Y:S02]  /*2f60*/  IMAD R0, R60.reuse, -0x40, R4 ;  /* 0xffffffc03c007824 */ /* 0x040fe400078e0204 */
[----:B------:R-:W-:Y:S01]  /*2f70*/  IMAD.WIDE.U32 R4, R60, c[0x0][0x1e0], RZ ;  /* 0x000078003c047a25 */ /* 0x000fe200078e00ff */
[----:B----4-:R-:W-:Y:S02]  /*2f80*/  @!P1 LEA.HI.X R3, R243, R6, R16, 0x1, P0 ;  /* 0x00000006f3039211 */ /* 0x010fe400000f0c10 */
[----:B------:R-:W-:Y:S01]  /*2f90*/  ISETP.GE.AND P0, PT, R0, 0x1, PT ;  /* 0x000000010000780c */ /* 0x000fe20003f06270 */
[----:B------:R-:W-:Y:S02]  /*2fa0*/  IMAD R6, R60, c[0x0][0x1e4], R8 ;  /* 0x000079003c067a24 */ /* 0x000fe400078e0208 */
[----:B------:R1:W-:Y:S01]  /*2fb0*/  @!P1 LDGSTS.E.BYPASS.LTC128B.128 [R199+0x17100], [R2.64], !P6 ;  /* 0x1710000002c79fae */ /* 0x0003e2000f101d46 */
[----:B------:R-:W-:Y:S02]  /*2fc0*/  ISETP.GE.AND P6, PT, R0, 0x21, PT ;  /* 0x000000210000780c */ /* 0x000fe40003fc6270 */
[----:B------:R-:W-:Y:S01]  /*2fd0*/  LEA R0, P1, R4, R224, 0x6 ;  /* 0x000000e004007211 */ /* 0x000fe200078230ff */
[----:B------:R-:W0:Y:S01]  /*2fe0*/  LDGDEPBAR ;  /* 0x00000000000079af */ /* 0x000e220000000000 */
[----:B------:R-:W-:Y:S03]  /*2ff0*/  WARPSYNC 0xffffffff ;  /* 0xffffffff00007948 */ /* 0x000fe60003800000 */
[----:B------:R-:W-:Y:S01]  /*3000*/  BAR.SYNC.DEFER_BLOCKING 0x0 ;  /* 0x0000000000007b1d */ /* 0x000fe20000010000 */
[----:B-1----:R-:W-:-:S02]  /*3010*/  IMAD.IADD R2, R5, 0x1, R6 ;  /* 0x0000000105027824 */ /* 0x002fc400078e0206 */
[----:B------:R-:W-:-:S03]  /*3020*/  IMAD.MOV.U32 R3, RZ, RZ, 0x20 ;  /* 0x00000020ff037424 */ /* 0x000fc600078e00ff */
[----:B------:R-:W-:Y:S01]  /*3030*/  LEA.HI.X R2, R4, R223, R2, 0x6, P1 ;  /* 0x000000df04027211 */ /* 0x000fe200008f3402 */
[----:B------:R-:W-:Y:S01]  /*3040*/  IMAD.WIDE.U32 R8, R3, c[0x0][0x1e0], RZ ;  /* 0x0000780003087a25 */ /* 0x000fe200078e00ff */
[----:B------:R-:W-:-:S03]  /*3050*/  @P0 LEA R4, P1, R0, c[0x0][0x1c8], 0x1 ;  /* 0x0000720000040a11 */ /* 0x000fc600078208ff */
[----:B------:R-:W-:Y:S01]  /*3060*/  IMAD R3, R3, c[0x0][0x1e4], RZ ;  /* 0x0000790003037a24 */ /* 0x000fe200078e02ff */
[C---:B------:R-:W-:Y:S02]  /*3070*/  @P0 LEA.HI.X R5, R0.reuse, c[0x0][0x1cc], R2, 0x1, P1 ;  /* 0x0000730000050a11 */ /* 0x040fe400008f0c02 */
[----:B------:R-:W-:-:S03]  /*3080*/  @P6 IADD3 R0, P1, R0, R8, RZ ;  /* 0x0000000800006210 */ /* 0x000fc60007f3e0ff */
[----:B------:R-:W-:Y:S01]  /*3090*/  @!PT LDS RZ, [RZ] ;  /* 0x00000000fffff984 */ /* 0x000fe20000000800 */
[----:B------:R-:W-:Y:S01]  /*30a0*/  @!PT LDS RZ, [RZ] ;  /* 0x00000000fffff984 */ /* 0x000fe20000000800 */
[----:B------:R-:W-:Y:S01]  /*30b0*/  @!PT LDS RZ, [RZ] ;  /* 0x00000000fffff984 */ /* 0x000fe20000000800 */
[----:B------:R1:W-:Y:S01]  /*30c0*/  @P0 LDGSTS.E.BYPASS.LTC128B.128 [R199+0x6100], [R4.64], !P5 ;  /* 0x0610000004c70fae */ /* 0x0003e2000e901d46 */
[----:B------:R-:W-:Y:S02]  /*30d0*/  @P6 IADD3.X R3, R2, R9, R3, P1, !PT ;  /* 0x0000000902036210 */ /* 0x000fe40000ffe403 */
[C---:B------:R-:W-:Y:S01]  /*30e0*/  @P6 LEA R2, P1, R0.reuse, c[0x0][0x1c8], 0x1 ;  /* 0x0000720000026a11 */ /* 0x040fe200078208ff */
[----:B------:R1:W-:Y:S03]  /*30f0*/  @P0 LDGSTS.E.BYPASS.LTC128B.128 [R199+0x8100], [R4.64+0x80], !P4 ;  /* 0x0810008004c70fae */ /* 0x0003e6000e101d46 */
[----:B------:R-:W-:Y:S01]  /*3100*/  @P6 LEA.HI.X R3, R0, c[0x0][0x1cc], R3, 0x1, P1 ;  /* 0x0000730000036a11 */ /* 0x000fe200008f0c03 */
[----:B------:R1:W-:Y:S01]  /*3110*/  @P0 LDGSTS.E.BYPASS.LTC128B.128 [R199+0xa100], [R4.64+0x100], !P3 ;  /* 0x0a10010004c70fae */ /* 0x0003e2000d901d46 */
[----:B------:R-:W-:-:S03]  /*3120*/  IMAD R0, R7, c[0x0][0x208], RZ ;  /* 0x0000820007007a24 */ /* 0x000fc600078e02ff */
[----:B------:R2:W-:Y:S01]  /*3130*/  @P6 LDGSTS.E.BYPASS.LTC128B.128 [R199+0x7100], [R2.64], !P5 ;  /* 0x0710000002c76fae */ /* 0x0005e2000e901d46 */
[----:B------:R-:W-:-:S03]  /*3140*/  IMAD R6, R60, c[0x0][0x20c], R0 ;  /* 0x000083003c067a24 */ /* 0x000fc600078e0200 */
[----:B------:R2:W-:Y:S04]  /*3150*/  @P6 LDGSTS.E.BYPASS.LTC128B.128 [R199+0x9100], [R2.64+0x80], !P4 ;  /* 0x0910008002c76fae */ /* 0x0005e8000e101d46 */
[----:B------:R2:W-:Y:S04]  /*3160*/  @P6 LDGSTS.E.BYPASS.LTC128B.128 [R199+0xb100], [R2.64+0x100], !P3 ;  /* 0x0b10010002c76fae */ /* 0x0005e8000d901d46 */
[----:B------:R-:W0:Y:S01]  /*3170*/  LDGDEPBAR ;  /* 0x00000000000079af */ /* 0x000e220000000000 */
[----:B-1----:R-:W-:-:S05]  /*3180*/  IMAD.WIDE.U32 R4, R60, c[0x0][0x208], RZ ;  /* 0x000082003c047a25 */ /* 0x002fca00078e00ff */
[----:B------:R-:W-:Y:S01]  /*3190*/  LEA R0, P1, R4, R226, 0x6 ;  /* 0x000000e204007211 */ /* 0x000fe200078230ff */
[----:B--2---:R-:W-:Y:S01]  /*31a0*/  IMAD.IADD R3, R5, 0x1, R6 ;  /* 0x0000000105037824 */ /* 0x004fe200078e0206 */
[----:B------:R-:W-:-:S04]  /*31b0*/  DEPBAR.LE SB0, 0x1 ;  /* 0x000080400000791a */ /* 0x000fc80000000000 */
[----:B------:R-:W-:-:S04]  /*31c0*/  DEPBAR.LE SB0, 0x0 ;  /* 0x000080000000791a */ /* 0x000fc80000000000 */
[----:B------:R-:W-:Y:S01]  /*31d0*/  BAR.SYNC.DEFER_BLOCKING 0x0 ;  /* 0x0000000000007b1d */ /* 0x000fe20000010000 */
[----:B------:R-:W-:Y:S01]  /*31e0*/  LEA R2, P0, R0, c[0x0][0x1f8], 0x1 ;  /* 0x00007e0000027a11 */ /* 0x000fe200078008ff */
[----:B------:R-:W-:Y:S01]  /*31f0*/  IMAD.MOV.U32 R5, RZ, RZ, c[0x0][0x208] ;  /* 0x00008200ff057624 */ /* 0x000fe200078e00ff */
[----:B------:R-:W-:Y:S01]  /*3200*/  LEA.HI.X R3, R4, R228, R3, 0x6, P1 ;  /* 0x000000e404037211 */ /* 0x000fe200008f3403 */
[----:B------:R-:W-:Y:S01]  /*3210*/  IMAD.MOV.U32 R6, RZ, RZ, c[0x0][0x20c] ;  /* 0x00008300ff067624 */ /* 0x000fe200078e00ff */
[----:B------:R-:W-:Y:S02]  /*3220*/  LOP3.LUT R4, R15, 0x1, RZ, 0xc0, !PT ;  /* 0x000000010f047812 */ /* 0x000fe400078ec0ff */
[----:B------:R-:W-:Y:S01]  /*3230*/  LEA.HI.X R3, R0, c[0x0][0x1fc], R3, 0x1, P0 ;  /* 0x00007f0000037a11 */ /* 0x000fe200000f0c03 */
[----:B------:R-:W-:Y:S01]  /*3240*/  IMAD.IADD R0, R61, 0x1, -R11 ;  /* 0x000000013d007824 */ /* 0x000fe200078e0a0b */
[----:B------:R-:W-:Y:S02]  /*3250*/  LEA R12, P0, R5, R2, 0x6 ;  /* 0x00000002050c7211 */ /* 0x000fe400078030ff */
[----:B------:R-:W-:-:S02]  /*3260*/  ISETP.NE.U32.AND P6, PT, R4, 0x1, PT ;  /* 0x000000010400780c */ /* 0x000fc40003fc5070 */
[----:B------:R-:W-:Y:S02]  /*3270*/  LEA.HI.X R13, R5, R3, R6, 0x6, P0 ;  /* 0x00000003050d7211 */ /* 0x000fe400000f3406 */
[----:B------:R-:W-:Y:S01]  /*3280*/  ISETP.LT.OR P0, PT, R0, 0x1, P6 ;  /* 0x000000010000780c */ /* 0x000fe20003701670 */
[----:B------:R-:W-:Y:S04]  /*3290*/  LDSM.16.M88.4 R4, [R183] ;  /* 0x00000000b704783b */ /* 0x000fe80000000200 */
[----:B------:R-:W1:Y:S04]  /*32a0*/  LDSM.16.M88.4 R28, [R176] ;  /* 0x00000000b01c783b */ /* 0x000e680000000200 */
[----:B------:R-:W2:Y:S04]  /*32b0*/  LDSM.16.M88.4 R24, [R176+0x800] ;  /* 0x00080000b018783b */ /* 0x000ea80000000200 */
[----:B------:R-:W4:Y:S01]  /*32c0*/  LDSM.16.M88.4 R20, [R176+0x1000] ;  /* 0x00100000b014783b */ /* 0x000f220000000200 */
[----:B------:R-:W-:-:S03]  /*32d0*/  LOP3.LUT P1, RZ, R15, 0x2, RZ, 0xc0, !PT ;  /* 0x000000020fff7812 */ /* 0x000fc6000782c0ff */
[----:B------:R-:W1:Y:S04]  /*32e0*/  LDSM.16.M88.4 R16, [R176+0x1800] ;  /* 0x00180000b010783b */ /* 0x000e680000000200 */
[----:B------:R-:W-:Y:S04]  /*32f0*/  LDSM.16.M88.4 R8, [R184] ;  /* 0x00000000b808783b */ /* 0x000fe80000000200 */
[----:B------:R-:W2:Y:S04]  /*3300*/  LDSM.16.M88.4 R44, [R187] ;  /* 0x00000000bb2c783b */ /* 0x000ea80000000200 */
[----:B------:R-:W2:Y:S04]  /*3310*/  LDSM.16.M88.4 R64, [R198] ;  /* 0x00000000c640783b */ /* 0x000ea80000000200 */
[----:B------:R-:W2:Y:S04]  /*3320*/  LDSM.16.M88.4 R68, [R197] ;  /* 0x00000000c544783b */ /* 0x000ea80000000200 */
[----:B------:R-:W2:Y:S04]  /*3330*/  LDSM.16.M88.4 R76, [R196] ;  /* 0x00000000c44c783b */ /* 0x000ea80000000200 */
        /* <DEDUP_REMOVED lines=11> */
[C---:B-1----:R-:W-:Y:S08]  /*33f0*/  HMMA.16816.F32 R32, R4.reuse, R28, RZ ;  /* 0x0000001c0420723c */ /* 0x042ff000000018ff */
[C---:B------:R-:W-:Y:S02]  /*3400*/  HMMA.16816.F32 R28, R4.reuse, R30, RZ ;  /* 0x0000001e041c723c */ /* 0x040fe400000018ff */
[----:B------:R3:W-:Y:S04]  /*3410*/  LDGSTS.E.BYPASS.LTC128B.128 [R199+0x4100], [R2.64+0x100], !P2 ;  /* 0x0410010002c77fae */ /* 0x0007e8000d101d46 */
[----:B------:R1:W-:Y:S02]  /*3420*/  LDGSTS.E.BYPASS.LTC128B.128 [R199+0x1100], [R12.64], !P6 ;  /* 0x011000000cc77fae */ /* 0x0003e4000f101d46 */
[C---:B--2---:R-:W-:Y:S02]  /*3430*/  HMMA.16816.F32 R36, R4.reuse, R24, RZ ;  /* 0x000000180424723c */ /* 0x044fe400000018ff */
        /* <DEDUP_REMOVED lines=8> */
[C---:B------:R-:W-:Y:S08]  /*34c0*/  HMMA.16816.F32 R52, R4.reuse, R22, RZ ;  /* 0x000000160434723c */ /* 0x040ff000000018ff */
[C---:B------:R-:W-:Y:S01]  /*34d0*/  HMMA.16816.F32 R56, R4.reuse, R16, RZ ;  /* 0x000000100438723c */ /* 0x040fe200000018ff */
[----:B------:R-:W-:Y:S01]  /*34e0*/  ISETP.NE.AND P2, PT, R14, RZ, PT ;  /* 0x000000ff0e00720c */ /* 0x000fe20003f45270 */
[----:B------:R-:W-:Y:S04]  /*34f0*/  LDSM.16.M88.4 R88, [R179+0x1800] ;  /* 0x00180000b358783b */ /* 0x000fe80000000200 */
[----:B------:R-:W0:Y:S02]  /*3500*/  LDGDEPBAR ;  /* 0x00000000000079af */ /* 0x000e240000000000 */
[----:B------:R-:W-:Y:S02]  /*3510*/  HMMA.16816.F32 R16, R4, R18, RZ ;  /* 0x000000120410723c */ /* 0x000fe400000018ff */
[----:B------:R-:W2:Y:S06]  /*3520*/  LDSM.16.M88.4 R4, [R186] ;  /* 0x00000000ba04783b */ /* 0x000eac0000000200 */
        /* <DEDUP_REMOVED lines=12> */
[----:B-1----:R-:W-:Y:S01]  /*35f0*/  HMMA.16816.F32 R12, R8, R78, R16 ;  /* 0x0000004e080c723c */ /* 0x002fe20000001810 */
[----:B------:R-:W1:Y:S04]  /*3600*/  LDSM.16.M88.4 R8, [R185] ;  /* 0x00000000b908783b */ /* 0x000e680000000200 */
[----:B------:R-:W-:Y:S03]  /*3610*/  LDSM.16.M88.4 R76, [R176+0x3000] ;  /* 0x00300000b04c783b */ /* 0x000fe60000000200 */
        /* <DEDUP_REMOVED lines=11> */
[----:B------:R-:W2:Y:S07]  /*36d0*/  LDSM.16.M88.4 R4, [R183+0x4000] ;  /* 0x00400000b704783b */ /* 0x000eae0000000200 */
[C---:B-1----:R-:W-:Y:S08]  /*36e0*/  HMMA.16816.F32 R20, R8.reuse, R48, R16 ;  /* 0x000000300814723c */ /* 0x042ff00000001810 */
        /* <DEDUP_REMOVED lines=10> */
[----:B------:R-:W1:Y:S04]  /*3790*/  LDSM.16.M88.4 R8, [R184+0x4000] ;  /* 0x00400000b808783b */ /* 0x000e680000000200 */
        /* <DEDUP_REMOVED lines=26> */
[----:B------:R-:W1:Y:S03]  /*3940*/  LDSM.16.M88.4 R80, [R179+0x3800] ;  /* 0x00380000b350783b */ /* 0x000e660000000200 */
[C---:B--2---:R-:W-:Y:S08]  /*3950*/  HMMA.16816.F32 R32, R4.reuse, R52, R28 ;  /* 0x000000340420723c */ /* 0x044ff0000000181c */
        /* <DEDUP_REMOVED lines=10> */
[----:B------:R-:W2:Y:S04]  /*3a00*/  LDSM.16.M88.4 R4, [R183+0x8000] ;  /* 0x00800000b704783b */ /* 0x000ea80000000200 */
[----:B------:R-:W4:Y:S03]  /*3a10*/  LDSM.16.M88.4 R84, [R176+0x5800] ;  /* 0x00580000b054783b */ /* 0x000f260000000200 */
[C---:B-1----:R-:W-:Y:S08]  /*3a20*/  HMMA.16816.F32 R36, R8.reuse, R48, R32 ;  /* 0x000000300824723c */ /* 0x042ff00000001820 */
[C---:B------:R-:W-:Y:S08]  /*3a30*/  HMMA.16816.F32 R32, R8.reuse, R50, R28 ;  /* 0x000000320820723c */ /* 0x040ff0000000181c */
        /* <DEDUP_REMOVED lines=8> */
[----:B------:R-:W1:Y:S04]  /*3ac0*/  LDSM.16.M88.4 R12, [R184+0x8000] ;  /* 0x00800000b80c783b */ /* 0x000e680000000200 */
[----:B------:R-:W1:Y:S03]  /*3ad0*/  LDSM.16.M88.4 R80, [R188] ;  /* 0x00000000bc50783b */ /* 0x000e660000000200 */
[C---:B--2---:R-:W-:Y:S08]  /*3ae0*/  HMMA.16816.F32 R40, R4.reuse, R56, R36 ;  /* 0x000000380428723c */ /* 0x044ff00000001824 */
[C---:B------:R-:W-:Y:S08]  /*3af0*/  HMMA.16816.F32 R36, R4.reuse, R58, R32 ;  /* 0x0000003a0424723c */ /* 0x040ff00000001820 */
        /* <DEDUP_REMOVED lines=8> */
[----:B------:R-:W-:Y:S04]  /*3b80*/  LDSM.16.M88.4 R8, [R186+0x8000] ;  /* 0x00800000ba08783b */ /* 0x000fe80000000200 */
[----:B------:R-:W2:Y:S03]  /*3b90*/  LDSM.16.M88.4 R84, [R182+0x5000] ;  /* 0x00500000b654783b */ /* 0x000ea60000000200 */
[C---:B-1----:R-:W-:Y:S08]  /*3ba0*/  HMMA.16816.F32 R24, R12.reuse, R72, R24 ;  /* 0x000000480c18723c */ /* 0x042ff00000001818 */
[C---:B------:R-:W-:Y:S01]  /*3bb0*/  HMMA.16816.F32 R56, R12.reuse, R52, R40 ;  /* 0x000000340c38723c */ /* 0x040fe20000001828 */
[----:B------:R-:W-:Y:S07]  /*3bc0*/  LDSM.16.M88.4 R40, [R179+0x4000] ;  /* 0x00400000b328783b */ /* 0x000fee0000000200 */
[C---:B------:R-:W-:Y:S01]  /*3bd0*/  HMMA.16816.F32 R20, R12.reuse, R74, R20 ;  /* 0x0000004a0c14723c */ /* 0x040fe20000001814 */
[----:B------:R-:W-:Y:S07]  /*3be0*/  LDSM.16.M88.4 R72, [R179+0x5000] ;  /* 0x00500000b348783b */ /* 0x000fee0000000200 */
[C---:B------:R-:W-:Y:S08]  /*3bf0*/  HMMA.16816.F32 R52, R12.reuse, R54, R36 ;  /* 0x000000360c34723c */ /* 0x040ff00000001824 */
[C---:B------:R-:W-:Y:S08]  /*3c00*/  HMMA.16816.F32 R48, R12.reuse, R64, R32 ;  /* 0x000000400c30723c */ /* 0x040ff00000001820 */
[C---:B------:R-:W-:Y:S01]  /*3c10*/  HMMA.16816.F32 R44, R12.reuse, R66, R28 ;  /* 0x000000420c2c723c */ /* 0x040fe2000000181c */
[----:B------:R-:W-:Y:S07]  /*3c20*/  LDSM.16.M88.4 R64, [R179+0x4800] ;  /* 0x00480000b340783b */ /* 0x000fee0000000200 */
[C---:B------:R-:W-:Y:S08]  /*3c30*/  HMMA.16816.F32 R16, R12.reuse, R80, R16 ;  /* 0x000000500c10723c */ /* 0x040ff00000001810 */
[----:B------:R-:W-:Y:S01]  /*3c40*/  HMMA.16816.F32 R12, R12, R82, R4 ;  /* 0x000000520c0c723c */ /* 0x000fe20000001804 */
[----:B------:R-:W1:Y:S04]  /*3c50*/  LDSM.16.M88.4 R4, [R185+0x8000] ;  /* 0x00800000b904783b */ /* 0x000e680000000200 */
[----:B------:R-:W4:Y:S01]  /*3c60*/  LDSM.16.M88.4 R80, [R179+0x5800] ;  /* 0x00580000b350783b */ /* 0x000f220000000200 */
[----:B------:R-:W-:Y:S01]  /*3c70*/  ISETP.GT.AND P0, PT, R60, R229, PT ;  /* 0x000000e53c00720c */ /* 0x000fe20003f04270 */
[----:B------:R-:W-:-:S04]  /*3c80*/  DEPBAR.LE SB0, 0x0 ;  /* 0x000080000000791a */ /* 0x000fc80000000000 */
        /* <DEDUP_REMOVED lines=8> */
[----:B------:R-:W-:Y:S07]  /*3d10*/  BSSY B0, `(.L_x_894) ;  /* 0x0000023000007945 */ /* 0x000fee0003800000 */
[C---:B-1----:R-:W-:Y:S08]  /*3d20*/  HMMA.16816.F32 R48, R4.reuse, R72, R24 ;  /* 0x000000480430723c */ /* 0x042ff00000001818 */
[C---:B------:R-:W-:Y:S08]  /*3d30*/  HMMA.16816.F32 R24, R4.reuse, R74, R20 ;  /* 0x0000004a0418723c */ /* 0x040ff00000001814 */
[C---:B----4-:R-:W-:Y:S08]  /*3d40*/  HMMA.16816.F32 R20, R4.reuse, R80, R16 ;  /* 0x000000500414723c */ /* 0x050ff00000001810 */
        /* <DEDUP_REMOVED lines=8> */
[----:B---3-5:R-:W-:Y:S01]  /*3dd0*/  IADD3 R0, R207, -0x2, RZ ;  /* 0xfffffffecf007810 */ /* 0x028fe20007ffe0ff */
        /* <DEDUP_REMOVED lines=22> */
.L_x_895:
[----:B---3--:R-:W-:Y:S05]  /*3f40*/  BSYNC B0 ;  /* 0x0000000000007941 */ /* 0x008fea0003800000 */
.L_x_894:
[----:B------:R-:W2:Y:S01]  /*3f50*/  LDL R0, [R1+0x4] ;  /* 0x0000040001007983 */ /* 0x000ea20000100800 */
[----:B-1----:R-:W-:-:S03]  /*3f60*/  IMAD.IADD R3, R61, 0x1, -R233 ;  /* 0x000000013d037824 */ /* 0x002fc600078e0ae9 */
[----:B------:R-:W0:Y:S01]  /*3f70*/  LDGDEPBAR ;  /* 0x00000000000079af */ /* 0x000e220000000000 */
[----:B--2---:R-:W-:-:S04]  /*3f80*/  IMAD.IADD R0, R0, 0x1, R237 ;  /* 0x0000000100007824 */ /* 0x004fc800078e02ed */
[----:B------:R-:W-:-:S05]  /*3f90*/  @P2 IMAD.HI.U32 R2, R0, c[0x0][0x2c8], RZ ;  /* 0x0000b20000022a27 */ /* 0x000fca00078e00ff */
[----:B------:R-:W-:-:S05]  /*3fa0*/  @P2 SHF.R.U32.HI R0, RZ, c[0x0][0x2cc], R2 ;  /* 0x0000b300ff002a19 */ /* 0x000fca0000011602 */
[----:B------:R-:W1:Y:S04]  /*3fb0*/  SHFL.IDX PT, R2, R0, RZ, 0x1c1f ;  /* 0x001c1fff00027589 */ /* 0x000e6800000e0000 */
[----:B------:R2:W3:Y:S02]  /*3fc0*/  SHFL.IDX PT, R4, R0, 0x1, 0x1c1f ;  /* 0x003c1f0000047f89 */ /* 0x0004e400000e0000 */
[----:B--2---:R-:W-:-:S04]  /*3fd0*/  IMAD.MOV.U32 R0, RZ, RZ, -0x40 ;  /* 0xffffffc0ff007424 */ /* 0x004fc800078e00ff */
[----:B------:R-:W-:-:S05]  /*3fe0*/  IMAD R0, R60, R0, 0x1 ;  /* 0x000000013c007424 */ /* 0x000fca00078e0200 */
[----:B------:R-:W-:-:S05]  /*3ff0*/  IADD3 R0, -R233, R0, R234 ;  /* 0x00000000e9007210 */ /* 0x000fca0007ffe1ea */
[----:B------:R-:W-:-:S04]  /*4000*/  IMAD.IADD R0, R0, 0x1, -R235 ;  /* 0x0000000100007824 */ /* 0x000fc800078e0aeb */
[C---:B-1----:R-:W-:Y:S02]  /*4010*/  IMAD.IADD R2, R0.reuse, 0x1, R2 ;  /* 0x0000000100027824 */ /* 0x042fe400078e0202 */
[----:B---3--:R-:W-:-:S03]  /*4020*/  IMAD.IADD R0, R0, 0x1, R4 ;  /* 0x0000000100007824 */ /* 0x008fc600078e0204 */
[C---:B------:R-:W-:Y:S02]  /*4030*/  IMNMX R2, R3.reuse, R2, PT ;  /* 0x0000000203027217 */ /* 0x040fe40003800200 */
[----:B------:R-:W-:Y:S02]  /*4040*/  IMNMX R0, R3, R0, PT ;  /* 0x0000000003007217 */ /* 0x000fe40003800200 */
[C---:B------:R-:W-:Y:S02]  /*4050*/  ISETP.GT.AND P6, PT, R2.reuse, RZ, PT ;  /* 0x000000ff0200720c */ /* 0x040fe40003fc4270 */
[C---:B------:R-:W-:Y:S02]  /*4060*/  ISETP.GT.AND P1, PT, R2.reuse, 0x1, PT ;  /* 0x000000010200780c */ /* 0x040fe40003f24270 */
[----:B------:R-:W-:Y:S02]  /*4070*/  ISETP.GT.AND P0, PT, R2, 0x8, PT ;  /* 0x000000080200780c */ /* 0x000fe40003f04270 */
[----:B------:R-:W-:-:S02]  /*4080*/  FSEL R6, R36, -INF , P6 ;  /* 0xff80000024067808 */ /* 0x000fc40003000000 */
[----:B------:R-:W-:Y:S02]  /*4090*/  FSEL R7, R37, -INF , P1 ;  /* 0xff80000025077808 */ /* 0x000fe40000800000 */
[----:B------:R-:W-:Y:S02]  /*40a0*/  ISETP.GT.AND P6, PT, R2, 0x9, PT ;  /* 0x000000090200780c */ /* 0x000fe40003fc4270 */
[----:B------:R-:W-:Y:S02]  /*40b0*/  FSEL R8, R32, -INF , P0 ;  /* 0xff80000020087808 */ /* 0x000fe40000000000 */
[----:B------:R-:W-:Y:S02]  /*40c0*/  ISETP.GT.AND P0, PT, R0, 0x1, PT ;  /* 0x000000010000780c */ /* 0x000fe40003f04270 */
[----:B------:R-:W-:Y:S02]  /*40d0*/  FMNMX.FTZ R3, R6, R7, !PT ;  /* 0x0000000706037209 */ /* 0x000fe40007810000 */
[----:B------:R-:W-:-:S02]  /*40e0*/  ISETP.GT.AND P1, PT, R0, RZ, PT ;  /* 0x000000ff0000720c */ /* 0x000fc40003f24270 */
[----:B------:R-:W-:Y:S02]  /*40f0*/  FSEL R9, R33, -INF , P6 ;  /* 0xff80000021097808 */ /* 0x000fe40003000000 */
[----:B------:R-:W-:Y:S02]  /*4100*/  ISETP.GT.AND P6, PT, R2, 0x10, PT ;  /* 0x000000100200780c */ /* 0x000fe40003fc4270 */
[----:B------:R-:W-:Y:S02]  /*4110*/  FSEL R11, R39, -INF , P0 ;  /* 0xff800000270b7808 */ /* 0x000fe40000000000 */
[----:B------:R-:W-:Y:S02]  /*4120*/  ISETP.GT.AND P0, PT, R0, 0x8, PT ;  /* 0x000000080000780c */ /* 0x000fe40003f04270 */
[----:B------:R-:W-:Y:S02]  /*4130*/  FMNMX.FTZ R3, R8, R3, !PT ;  /* 0x0000000308037209 */ /* 0x000fe40007810000 */
[----:B------:R-:W-:-:S02]  /*4140*/  FSEL R10, R38, -INF , P1 ;  /* 0xff800000260a7808 */ /* 0x000fc40000800000 */
[----:B------:R-:W-:Y:S02]  /*4150*/  FSEL R38, R28, -INF , P6 ;  /* 0xff8000001c267808 */ /* 0x000fe40003000000 */
[----:B------:R-:W-:Y:S02]  /*4160*/  ISETP.GT.AND P6, PT, R0, 0x9, PT ;  /* 0x000000090000780c */ /* 0x000fe40003fc4270 */
[----:B------:R-:W-:Y:S02]  /*4170*/  ISETP.GT.AND P1, PT, R2, 0x11, PT ;  /* 0x000000110200780c */ /* 0x000fe40003f24270 */
[----:B------:R-:W-:Y:S02]  /*4180*/  FSEL R12, R34, -INF , P0 ;  /* 0xff800000220c7808 */ /* 0x000fe40000000000 */
[----:B------:R-:W-:Y:S02]  /*4190*/  FMNMX.FTZ R3, R9, R3, !PT ;  /* 0x0000000309037209 */ /* 0x000fe40007810000 */
[----:B------:R-:W-:-:S02]  /*41a0*/  ISETP.GT.AND P0, PT, R0, 0x11, PT ;  /* 0x000000110000780c */ /* 0x000fc40003f04270 */
[----:B------:R-:W-:Y:S02]  /*41b0*/  FSEL R13, R35, -INF , P6 ;  /* 0xff800000230d7808 */ /* 0x000fe40003000000 */
[----:B------:R-:W-:Y:S01]  /*41c0*/  FSEL R37, R29, -INF , P1 ;  /* 0xff8000001d257808 */ /* 0x000fe20000800000 */
[----:B------:R-:W-:Y:S01]  /*41d0*/  LDSM.16.MT88.4 R32, [R181+0x2000] ;  /* 0x00200000b520783b */ /* 0x000fe20000004200 */
[----:B------:R-:W-:Y:S02]  /*41e0*/  ISETP.GT.AND P6, PT, R2, 0x18, PT ;  /* 0x000000180200780c */ /* 0x000fe40003fc4270 */
[----:B------:R-:W-:Y:S02]  /*41f0*/  FMNMX.FTZ R3, R38, R3, !PT ;  /* 0x0000000326037209 */ /* 0x000fe40007810000 */
[----:B------:R-:W-:Y:S02]  /*4200*/  FSEL R43, R31, -INF , P0 ;  /* 0xff8000001f2b7808 */ /* 0x000fe40000000000 */
[----:B------:R-:W-:-:S02]  /*4210*/  ISETP.GT.AND P1, PT, R0, 0x10, PT ;  /* 0x000000100000780c */ /* 0x000fc40003f24270 */
[----:B------:R-:W-:Y:S02]  /*4220*/  ISETP.GT.AND P0, PT, R2, 0x19, PT ;  /* 0x000000190200780c */ /* 0x000fe40003f04270 */
[----:B------:R-:W-:Y:S02]  /*4230*/  FSEL R36, R44, -INF , P6 ;  /* 0xff8000002c247808 */ /* 0x000fe40003000000 */
[----:B------:R-:W-:Y:S02]  /*4240*/  FMNMX.FTZ R3, R37, R3, !PT ;  /* 0x0000000325037209 */ /* 0x000fe40007810000 */
[----:B------:R-:W-:Y:S02]  /*4250*/  FSEL R41, R30, -INF , P1 ;  /* 0xff8000001e297808 */ /* 0x000fe40000800000 */
[----:B------:R-:W-:Y:S01]  /*4260*/  FSEL R39, R45, -INF , P0 ;  /* 0xff8000002d277808 */ /* 0x000fe20000000000 */
[----:B------:R-:W-:Y:S01]  /*4270*/  LDSM.16.MT88.4 R28, [R177] ;  /* 0x00000000b11c783b */ /* 0x000fe20000004200 */
[----:B------:R-:W-:-:S02]  /*4280*/  ISETP.GT.AND P1, PT, R0, 0x18, PT ;  /* 0x000000180000780c */ /* 0x000fc40003f24270 */
[----:B------:R-:W-:Y:S02]  /*4290*/  ISETP.GT.AND P0, PT, R0, 0x19, PT ;  /* 0x000000190000780c */ /* 0x000fe40003f04270 */
[----:B------:R-:W-:Y:S02]  /*42a0*/  ISETP.GT.AND P6, PT, R2, 0x20, PT ;  /* 0x000000200200780c */ /* 0x000fe40003fc4270 */
[----:B------:R-:W-:Y:S02]  /*42b0*/  FMNMX.FTZ R4, R10, R11, !PT ;  /* 0x0000000b0a047209 */ /* 0x000fe40007810000 */
[----:B------:R-:W-:Y:S02]  /*42c0*/  FMNMX.FTZ R3, R36, R3, !PT ;  /* 0x0000000324037209 */ /* 0x000fe40007810000 */
[----:B------:R-:W-:Y:S02]  /*42d0*/  FSEL R40, R46, -INF , P1 ;  /* 0xff8000002e287808 */ /* 0x000fe40000800000 */
[----:B------:R-:W-:-:S02]  /*42e0*/  FSEL R42, R47, -INF , P0 ;  /* 0xff8000002f2a7808 */ /* 0x000fc40000000000 */
[----:B------:R-:W-:Y:S02]  /*42f0*/  ISETP.GT.AND P0, PT, R2, 0x21, PT ;  /* 0x000000210200780c */ /* 0x000fe40003f04270 */
[----:B------:R-:W-:Y:S02]  /*4300*/  FSEL R100, R48, -INF , P6 ;  /* 0xff80000030647808 */ /* 0x000fe40003000000 */
[----:B------:R-:W-:Y:S02]  /*4310*/  ISETP.GT.AND P1, PT, R2, 0x28, PT ;  /* 0x000000280200780c */ /* 0x000fe40003f24270 */
[----:B------:R-:W-:Y:S02]  /*4320*/  FMNMX.FTZ R4, R12, R4, !PT ;  /* 0x000000040c047209 */ /* 0x000fe40007810000 */
[----:B------:R-:W-:Y:S02]  /*4330*/  FMNMX.FTZ R3, R39, R3, !PT ;  /* 0x0000000327037209 */ /* 0x000fe40007810000 */
[----:B------:R-:W-:-:S02]  /*4340*/  FSEL R101, R49, -INF , P0 ;  /* 0xff80000031657808 */ /* 0x000fc40000000000 */
[----:B------:R-:W-:Y:S02]  /*4350*/  FSEL R102, R24, -INF , P1 ;  /* 0xff80000018667808 */ /* 0x000fe40000800000 */
[----:B------:R-:W-:Y:S02]  /*4360*/  FMNMX.FTZ R4, R13, R4, !PT ;  /* 0x000000040d047209 */ /* 0x000fe40007810000 */
[----:B------:R-:W-:Y:S02]  /*4370*/  FMNMX.FTZ R3, R100, R3, !PT ;  /* 0x0000000364037209 */ /* 0x000fe40007810000 */
[C---:B------:R-:W-:Y:S02]  /*4380*/  ISETP.GT.AND P1, PT, R2.reuse, 0x30, PT ;  /* 0x000000300200780c */ /* 0x040fe40003f24270 */
[----:B------:R-:W-:Y:S02]  /*4390*/  ISETP.GT.AND P0, PT, R2, 0x29, PT ;  /* 0x000000290200780c */ /* 0x000fe40003f04270 */
[----:B------:R-:W-:-:S02]  /*43a0*/  FMNMX.FTZ R4, R41, R4, !PT ;  /* 0x0000000429047209 */ /* 0x000fc40007810000 */
[----:B------:R-:W-:Y:S02]  /*43b0*/  FMNMX.FTZ R3, R101, R3, !PT ;  /* 0x0000000365037209 */ /* 0x000fe40007810000 */
[----:B------:R-:W-:Y:S02]  /*43c0*/  FSEL R126, R20, -INF , P1 ;  /* 0xff800000147e7808 */ /* 0x000fe40000800000 */
[----:B------:R-:W-:Y:S02]  /*43d0*/  ISETP.GT.AND P1, PT, R0, 0x20, PT ;  /* 0x000000200000780c */ /* 0x000fe40003f24270 */
[----:B------:R-:W-:Y:S02]  /*43e0*/  FSEL R115, R25, -INF , P0 ;  /* 0xff80000019737808 */ /* 0x000fe40000000000 */
[----:B------:R-:W-:Y:S02]  /*43f0*/  FMNMX.FTZ R4, R43, R4, !PT ;  /* 0x000000042b047209 */ /* 0x000fe40007810000 */
[----:B------:R-:W-:-:S02]  /*4400*/  FMNMX.FTZ R3, R102, R3, !PT ;  /* 0x0000000366037209 */ /* 0x000fc40007810000 */
[----:B------:R-:W-:Y:S02]  /*4410*/  ISETP.GT.AND P0, PT, R2, 0x31, PT ;  /* 0x000000310200780c */ /* 0x000fe40003f04270 */
[----:B------:R-:W-:Y:S02]  /*4420*/  FSEL R103, R50, -INF , P1 ;  /* 0xff80000032677808 */ /* 0x000fe40000800000 */
[C---:B------:R-:W-:Y:S02]  /*4430*/  ISETP.GT.AND P6, PT, R2.reuse, 0x38, PT ;  /* 0x000000380200780c */ /* 0x040fe40003fc4270 */
[----:B------:R-:W-:Y:S02]  /*4440*/  ISETP.GT.AND P1, PT, R2, 0x39, PT ;  /* 0x000000390200780c */ /* 0x000fe40003f24270 */
[----:B------:R-:W-:Y:S02]  /*4450*/  FMNMX.FTZ R2, R40, R4, !PT ;  /* 0x0000000428027209 */ /* 0x000fe40007810000 */
[----:B------:R-:W-:-:S02]  /*4460*/  FMNMX.FTZ R3, R115, R3, !PT ;  /* 0x0000000373037209 */ /* 0x000fc40007810000 */
[----:B------:R-:W-:Y:S02]  /*4470*/  FSEL R221, R21, -INF , P0 ;  /* 0xff80000015dd7808 */ /* 0x000fe40000000000 */
[----:B------:R-:W-:Y:S02]  /*4480*/  ISETP.GT.AND P0, PT, R0, 0x21, PT ;  /* 0x000000210000780c */ /* 0x000fe40003f04270 */
[----:B------:R-:W-:Y:S02]  /*4490*/  FMNMX.FTZ R2, R42, R2, !PT ;  /* 0x000000022a027209 */ /* 0x000fe40007810000 */
[----:B------:R-:W-:Y:S02]  /*44a0*/  FMNMX.FTZ R3, R126, R3, !PT ;  /* 0x000000037e037209 */ /* 0x000fe40007810000 */
[----:B------:R-:W-:Y:S02]  /*44b0*/  FSEL R114, R51, -INF , P0 ;  /* 0xff80000033727808 */ /* 0x000fe40000000000 */
[----:B------:R-:W-:-:S02]  /*44c0*/  FSEL R219, R16, -INF , P6 ;  /* 0xff80000010db7808 */ /* 0x000fc40003000000 */
[C---:B------:R-:W-:Y:S02]  /*44d0*/  ISETP.GT.AND P0, PT, R0.reuse, 0x28, PT ;  /* 0x000000280000780c */ /* 0x040fe40003f04270 */
[----:B------:R-:W-:Y:S02]  /*44e0*/  FMNMX.FTZ R2, R103, R2, !PT ;  /* 0x0000000267027209 */ /* 0x000fe40007810000 */
[----:B------:R-:W-:Y:S02]  /*44f0*/  FMNMX.FTZ R3, R221, R3, !PT ;  /* 0x00000003dd037209 */ /* 0x000fe40007810000 */
[----:B------:R-:W-:Y:S02]  /*4500*/  FSEL R230, R17, -INF , P1 ;  /* 0xff80000011e67808 */ /* 0x000fe40000800000 */
[----:B------:R-:W-:Y:S02]  /*4510*/  ISETP.GT.AND P1, PT, R0, 0x29, PT ;  /* 0x000000290000780c */ /* 0x000fe40003f24270 */
[----:B------:R-:W-:-:S02]  /*4520*/  FSEL R113, R26, -INF , P0 ;  /* 0xff8000001a717808 */ /* 0x000fc40000000000 */
[----:B------:R-:W-:Y:S02]  /*4530*/  FMNMX.FTZ R2, R114, R2, !PT ;  /* 0x0000000272027209 */ /* 0x000fe40007810000 */
[----:B------:R-:W-:Y:S02]  /*4540*/  FMNMX.FTZ R3, R219, R3, !PT ;  /* 0x00000003db037209 */ /* 0x000fe40007810000 */
[----:B------:R-:W-:Y:S02]  /*4550*/  FSEL R112, R27, -INF , P1 ;  /* 0xff8000001b707808 */ /* 0x000fe40000800000 */
[----:B------:R-:W-:Y:S01]  /*4560*/  ISETP.GT.AND P1, PT, R0, 0x30, PT ;  /* 0x000000300000780c */ /* 0x000fe20003f24270 */
[----:B------:R-:W-:Y:S01]  /*4570*/  LDSM.16.MT88.4 R24, [R178] ;  /* 0x00000000b218783b */ /* 0x000fe20000004200 */
[----:B------:R-:W-:Y:S02]  /*4580*/  FMNMX.FTZ R2, R113, R2, !PT ;  /* 0x0000000271027209 */ /* 0x000fe40007810000 */
[----:B------:R-:W-:-:S02]  /*4590*/  FMNMX.FTZ R3, R230, R3, !PT ;  /* 0x00000003e6037209 */ /* 0x000fc40007810000 */
[----:B------:R-:W-:Y:S02]  /*45a0*/  ISETP.GT.AND P0, PT, R0, 0x31, PT ;  /* 0x000000310000780c */ /* 0x000fe40003f04270 */
[----:B------:R-:W-:Y:S01]  /*45b0*/  FSEL R231, R22, -INF , P1 ;  /* 0xff80000016e77808 */ /* 0x000fe20000800000 */
[----:B------:R-:W1:Y:S01]  /*45c0*/  SHFL.BFLY PT, R5, R3, 0x2, 0x1f ;  /* 0x0c401f0003057f89 */ /* 0x000e6200000e0000 */
[----:B------:R-:W-:Y:S02]  /*45d0*/  FMNMX.FTZ R2, R112, R2, !PT ;  /* 0x0000000270027209 */ /* 0x000fe40007810000 */
[----:B------:R-:W-:Y:S02]  /*45e0*/  FSEL R245, R23, -INF , P0 ;  /* 0xff80000017f57808 */ /* 0x000fe40000000000 */
[----:B------:R-:W-:Y:S01]  /*45f0*/  ISETP.GT.AND P1, PT, R0, 0x38, PT ;  /* 0x000000380000780c */ /* 0x000fe20003f24270 */
[----:B------:R-:W-:Y:S01]  /*4600*/  LDSM.16.MT88.4 R20, [R181] ;  /* 0x00000000b514783b */ /* 0x000fe20000004200 */
[----:B------:R-:W-:-:S02]  /*4610*/  FMNMX.FTZ R2, R231, R2, !PT ;  /* 0x00000002e7027209 */ /* 0x000fc40007810000 */
[----:B------:R-:W-:Y:S02]  /*4620*/  ISETP.GT.AND P0, PT, R0, 0x39, PT ;  /* 0x000000390000780c */ /* 0x000fe40003f04270 */
[----:B------:R-:W-:Y:S02]  /*4630*/  FSEL R244, R18, -INF , P1 ;  /* 0xff80000012f47808 */ /* 0x000fe40000800000 */
[----:B------:R-:W-:Y:S02]  /*4640*/  FMNMX.FTZ R2, R245, R2, !PT ;  /* 0x00000002f5027209 */ /* 0x000fe40007810000 */
[----:B------:R-:W-:Y:S02]  /*4650*/  FSEL R246, R19, -INF , P0 ;  /* 0xff80000013f67808 */ /* 0x000fe40000000000 */
[----:B------:R-:W-:Y:S01]  /*4660*/  FMNMX.FTZ R2, R244, R2, !PT ;  /* 0x00000002f4027209 */ /* 0x000fe20007810000 */
[----:B------:R-:W-:Y:S03]  /*4670*/  LDSM.16.MT88.4 R16, [R180] ;  /* 0x00000000b410783b */ /* 0x000fe60000004200 */
[----:B------:R-:W-:-:S02]  /*4680*/  FMNMX.FTZ R2, R246, R2, !PT ;  /* 0x00000002f6027209 */ /* 0x000fc40007810000 */
[----:B-1----:R-:W-:-:S03]  /*4690*/  FMNMX.FTZ R0, R3, R5, !PT ;  /* 0x0000000503007209 */ /* 0x002fc60007810000 */
[----:B------:R-:W1:Y:S04]  /*46a0*/  SHFL.BFLY PT, R4, R2, 0x2, 0x1f ;  /* 0x0c401f0002047f89 */ /* 0x000e6800000e0000 */
[----:B------:R-:W2:Y:S01]  /*46b0*/  SHFL.BFLY PT, R5, R0, 0x1, 0x1f ;  /* 0x0c201f0000057f89 */ /* 0x000ea200000e0000 */
[----:B-1----:R-:W-:Y:S02]  /*46c0*/  FMNMX.FTZ R3, R2, R4, !PT ;  /* 0x0000000402037209 */ /* 0x002fe40007810000 */
[----:B--2---:R-:W-:-:S03]  /*46d0*/  FMNMX.FTZ R125, R0, R5, !PT ;  /* 0x00000005007d7209 */ /* 0x004fc60007810000 */
[----:B------:R-:W1:Y:S01]  /*46e0*/  SHFL.BFLY PT, R4, R3, 0x1, 0x1f ;  /* 0x0c201f0003047f89 */ /* 0x000e6200000e0000 */
[C---:B------:R-:W-:Y:S01]  /*46f0*/  FSETP.NEU.FTZ.AND P0, PT, R125.reuse, -INF , PT ;  /* 0xff8000007d00780b */ /* 0x040fe20003f1d000 */
[----:B------:R-:W-:-:S05]  /*4700*/  FMUL.FTZ R2, R125, c[0x0][0x2d0] ;  /* 0x0000b4007d027a20 */ /* 0x000fca0000410000 */
[----:B------:R-:W-:-:S05]  /*4710*/  FSEL R2, R2, RZ, P0 ;  /* 0x000000ff02027208 */ /* 0x000fca0000000000 */
[----:B------:R-:W-:-:S04]  /*4720*/  FFMA.FTZ R0, R6, c[0x0][0x2d0], -R2 ;  /* 0x0000b40006007a23 */ /* 0x000fc80000010802 */
[----:B------:R2:W-:Y:S01]  /*4730*/  MUFU.EX2 R214, R0 ;  /* 0x0000000000d67308 */ /* 0x0005e20000000800 */
[----:B-1----:R-:W-:Y:S01]  /*4740*/  FMNMX.FTZ R124, R3, R4, !PT ;  /* 0x00000004037c7209 */ /* 0x002fe20007810000 */
[----:B------:R-:W-:-:S03]  /*4750*/  FFMA.FTZ R3, R8, c[0x0][0x2d0], -R2 ;  /* 0x0000b40008037a23 */ /* 0x000fc60000010802 */
[----:B------:R-:W-:-:S03]  /*4760*/  FSETP.NEU.FTZ.AND P0, PT, R124, -INF , PT ;  /* 0xff8000007c00780b */ /* 0x000fc60003f1d000 */
[----:B------:R1:W-:Y:S01]  /*4770*/  MUFU.EX2 R211, R3 ;  /* 0x0000000300d37308 */ /* 0x0003e20000000800 */
[----:B--2---:R-:W-:-:S07]  /*4780*/  FFMA.FTZ R0, R7, c[0x0][0x2d0], -R2 ;  /* 0x0000b40007007a23 */ /* 0x004fce0000010802 */
[----:B------:R2:W3:Y:S01]  /*4790*/  MUFU.EX2 R204, R0 ;  /* 0x0000000000cc7308 */ /* 0x0004e20000000800 */
[----:B-1----:R-:W-:-:S07]  /*47a0*/  FFMA.FTZ R3, R9, c[0x0][0x2d0], -R2 ;  /* 0x0000b40009037a23 */ /* 0x002fce0000010802 */
[----:B------:R1:W4:Y:S01]  /*47b0*/  MUFU.EX2 R209, R3 ;  /* 0x0000000300d17308 */ /* 0x0003220000000800 */
[----:B--2---:R-:W-:Y:S01]  /*47c0*/  FMUL.FTZ R0, R124, c[0x0][0x2d0] ;  /* 0x0000b4007c007a20 */ /* 0x004fe20000410000 */
[----:B---3--:R-:W-:-:S04]  /*47d0*/  F2FP.PACK_AB R4, R204, R214 ;  /* 0x000000d6cc04723e */ /* 0x008fc800000000ff */
[----:B------:R-:W-:-:S05]  /*47e0*/  FSEL R0, R0, RZ, P0 ;  /* 0x000000ff00007208 */ /* 0x000fca0000000000 */
[----:B-1----:R-:W-:Y:S01]  /*47f0*/  FFMA.FTZ R3, R10, c[0x0][0x2d0], -R0 ;  /* 0x0000b4000a037a23 */ /* 0x002fe20000010800 */
[----:B----4-:R-:W-:-:S03]  /*4800*/  F2FP.PACK_AB R6, R209, R211 ;  /* 0x000000d3d106723e */ /* 0x010fc600000000ff */
[----:B------:R1:W-:Y:S02]  /*4810*/  MUFU.EX2 R212, R3 ;  /* 0x0000000300d47308 */ /* 0x0003e40000000800 */
[--C-:B-1----:R-:W-:Y:S02]  /*4820*/  FFMA.FTZ R3, R11, c[0x0][0x2d0], -R0.reuse ;  /* 0x0000b4000b037a23 */ /* 0x102fe40000010800 */
[----:B------:R-:W-:Y:S04]  /*4830*/  LDSM.16.MT88.4 R8, [R178+0x2000] ;  /* 0x00200000b208783b */ /* 0x000fe80000004200 */
        /* <DEDUP_REMOVED lines=14> */
[C---:B-1----:R-:W-:Y:S01]  /*4920*/  HMMA.16816.F32 R68, R4.reuse, R12, RZ ;  /* 0x0000000c0444723c */ /* 0x042fe200000018ff */
[----:B------:R1:W2:Y:S07]  /*4930*/  MUFU.EX2 R205, R3 ;  /* 0x0000000300cd7308 */ /* 0x0002ae0000000800 */
[C---:B------:R-:W-:Y:S01]  /*4940*/  HMMA.16816.F32 R64, R4.reuse, R14, RZ ;  /* 0x0000000e0440723c */ /* 0x040fe200000018ff */
[----:B------:R-:W4:Y:S07]  /*4950*/  LDSM.16.MT88.4 R12, [R181+0x4000] ;  /* 0x00400000b50c783b */ /* 0x000f2e0000004200 */
[----:B------:R-:W-:Y:S01]  /*4960*/  HMMA.16816.F32 R72, R4, R16, RZ ;  /* 0x000000100448723c */ /* 0x000fe200000018ff */
[----:B-1----:R-:W-:-:S04]  /*4970*/  FFMA.FTZ R3, R36, c[0x0][0x2d0], -R2 ;  /* 0x0000b40024037a23 */ /* 0x002fc80000010802 */
[----:B------:R1:W-:Y:S03]  /*4980*/  MUFU.EX2 R252, R3 ;  /* 0x0000000300fc7308 */ /* 0x0003e60000000800 */
[C---:B------:R-:W-:Y:S01]  /*4990*/  HMMA.16816.F32 R84, R4.reuse, R18, RZ ;  /* 0x000000120454723c */ /* 0x040fe200000018ff */
[----:B------:R-:W2:Y:S07]  /*49a0*/  LDSM.16.MT88.4 R16, [R178+0x4000] ;  /* 0x00400000b210783b */ /* 0x000eae0000004200 */
[----:B------:R-:W-:Y:S01]  /*49b0*/  HMMA.16816.F32 R104, R4, R20, RZ ;  /* 0x000000140468723c */ /* 0x000fe200000018ff */
[----:B-1----:R-:W-:-:S07]  /*49c0*/  FFMA.FTZ R3, R39, c[0x0][0x2d0], -R2 ;  /* 0x0000b40027037a23 */ /* 0x002fce0000010802 */
[C---:B------:R-:W-:Y:S01]  /*49d0*/  HMMA.16816.F32 R88, R4.reuse, R22, RZ ;  /* 0x000000160458723c */ /* 0x040fe200000018ff */
[----:B------:R-:W1:Y:S01]  /*49e0*/  LDSM.16.MT88.4 R20, [R177+0x4000] ;  /* 0x00400000b114783b */ /* 0x000e620000004200 */
[----:B------:R3:W-:Y:S06]  /*49f0*/  MUFU.EX2 R127, R3 ;  /* 0x00000003007f7308 */ /* 0x0007ec0000000800 */
[C---:B------:R-:W-:Y:S08]  /*4a00*/  HMMA.16816.F32 R60, R4.reuse, R8, RZ ;  /* 0x00000008043c723c */ /* 0x040ff000000018ff */
[----:B------:R-:W-:Y:S01]  /*4a10*/  HMMA.16816.F32 R52, R4, R10, RZ ;  /* 0x0000000a0434723c */ /* 0x000fe200000018ff */
[----:B------:R-:W1:Y:S01]  /*4a20*/  LDSM.16.MT88.4 R8, [R180+0x4000] ;  /* 0x00400000b408783b */ /* 0x000e620000004200 */
[----:B---3--:R-:W-:-:S04]  /*4a30*/  FFMA.FTZ R3, R41, c[0x0][0x2d0], -R0 ;  /* 0x0000b40029037a23 */ /* 0x008fc80000010800 */
[----:B------:R3:W-:Y:S02]  /*4a40*/  MUFU.EX2 R248, R3 ;  /* 0x0000000300f87308 */ /* 0x0007e40000000800 */
[C---:B------:R-:W-:Y:S08]  /*4a50*/  HMMA.16816.F32 R44, R4.reuse, R28, RZ ;  /* 0x0000001c042c723c */ /* 0x040ff000000018ff */
[----:B------:R-:W-:Y:S01]  /*4a60*/  HMMA.16816.F32 R36, R4, R30, RZ ;  /* 0x0000001e0424723c */ /* 0x000fe200000018ff */
[----:B------:R-:W1:Y:S01]  /*4a70*/  LDSM.16.MT88.4 R28, [R178+0x800] ;  /* 0x00080000b21c783b */ /* 0x000e620000004200 */
        /* <DEDUP_REMOVED lines=15> */
[C---:B--2---:R-:W-:Y:S08]  /*4b70*/  HMMA.16816.F32 R120, R4.reuse, R16, RZ ;  /* 0x000000100478723c */ /* 0x044ff000000018ff */
[----:B------:R-:W-:Y:S01]  /*4b80*/  HMMA.16816.F32 R128, R4, R18, RZ ;  /* 0x000000120480723c */ /* 0x000fe200000018ff */
[----:B------:R-:W2:Y:S01]  /*4b90*/  LDSM.16.MT88.4 R16, [R177+0x2800] ;  /* 0x00280000b110783b */ /* 0x000ea20000004200 */
[----:B-1----:R-:W-:-:S04]  /*4ba0*/  FFMA.FTZ R3, R100, c[0x0][0x2d0], -R2 ;  /* 0x0000b40064037a23 */ /* 0x002fc80000010802 */
[----:B------:R1:W-:Y:S02]  /*4bb0*/  MUFU.EX2 R238, R3 ;  /* 0x0000000300ee7308 */ /* 0x0003e40000000800 */
[C---:B------:R-:W-:Y:S08]  /*4bc0*/  HMMA.16816.F32 R108, R4.reuse, R20, RZ ;  /* 0x00000014046c723c */ /* 0x040ff000000018ff */
[----:B------:R-:W-:Y:S01]  /*4bd0*/  HMMA.16816.F32 R116, R4, R22, RZ ;  /* 0x000000160474723c */ /* 0x000fe200000018ff */
[----:B------:R-:W2:Y:S01]  /*4be0*/  LDSM.16.MT88.4 R20, [R180+0x800] ;  /* 0x00080000b414783b */ /* 0x000ea20000004200 */
[----:B-1----:R-:W-:-:S06]  /*4bf0*/  FFMA.FTZ R3, R101, c[0x0][0x2d0], -R2 ;  /* 0x0000b40065037a23 */ /* 0x002fcc0000010802 */
[C---:B------:R-:W-:Y:S01]  /*4c00*/  HMMA.16816.F32 R144, R4.reuse, R8, RZ ;  /* 0x000000080490723c */ /* 0x040fe200000018ff */
[----:B------:R1:W1:Y:S07]  /*4c10*/  MUFU.EX2 R232, R3 ;  /* 0x0000000300e87308 */ /* 0x00026e0000000800 */
[----:B------:R-:W-:Y:S01]  /*4c20*/  HMMA.16816.F32 R136, R4, R10, RZ ;  /* 0x0000000a0488723c */ /* 0x000fe200000018ff */
[----:B------:R-:W2:Y:S06]  /*4c30*/  LDSM.16.MT88.4 R8, [R181+0x2800] ;  /* 0x00280000b508783b */ /* 0x000eac0000004200 */
[----:B------:R-:W-:-:S02]  /*4c40*/  F2FP.PACK_AB R4, R205, R206 ;  /* 0x000000cecd04723e */ /* 0x000fc400000000ff */
[----:B------:R-:W-:Y:S01]  /*4c50*/  F2FP.PACK_AB R5, R250, R248 ;  /* 0x000000f8fa05723e */ /* 0x000fe200000000ff */
[--C-:B-1----:R-:W-:Y:S01]  /*4c60*/  FFMA.FTZ R3, R102, c[0x0][0x2d0], -R2.reuse ;  /* 0x0000b40066037a23 */ /* 0x102fe20000010802 */
[----:B------:R-:W-:Y:S02]  /*4c70*/  F2FP.PACK_AB R6, R127, R252 ;  /* 0x000000fc7f06723e */ /* 0x000fe400000000ff */
[----:B------:R-:W-:Y:S01]  /*4c80*/  F2FP.PACK_AB R7, R251, R249 ;  /* 0x000000f9fb07723e */ /* 0x000fe200000000ff */
[----:B------:R1:W-:Y:S06]  /*4c90*/  MUFU.EX2 R222, R3 ;  /* 0x0000000300de7308 */ /* 0x0003ec0000000800 */
[C---:B------:R-:W-:Y:S08]  /*4ca0*/  HMMA.16816.F32 R172, R4.reuse, R28, R76 ;  /* 0x0000001c04ac723c */ /* 0x040ff0000000184c */
[----:B------:R-:W-:Y:S01]  /*4cb0*/  HMMA.16816.F32 R200, R4, R30, R92 ;  /* 0x0000001e04c8723c */ /* 0x000fe2000000185c */
[----:B------:R-:W2:Y:S01]  /*4cc0*/  LDSM.16.MT88.4 R28, [R180+0x2800] ;  /* 0x00280000b41c783b */ /* 0x000ea20000004200 */
[----:B-1----:R-:W-:-:S02]  /*4cd0*/  FFMA.FTZ R3, R115, c[0x0][0x2d0], -R2 ;  /* 0x0000b40073037a23 */ /* 0x002fc40000010802 */
[----:B------:R-:W-:Y:S02]  /*4ce0*/  IMAD.MOV.U32 R115, RZ, RZ, R204 ;  /* 0x000000ffff737224 */ /* 0x000fe400078e00cc */
[----:B------:R1:W-:Y:S02]  /*4cf0*/  MUFU.EX2 R220, R3 ;  /* 0x0000000300dc7308 */ /* 0x0003e40000000800 */
[C---:B------:R-:W-:Y:S08]  /*4d00*/  HMMA.16816.F32 R168, R4.reuse, R24, R104 ;  /* 0x0000001804a8723c */ /* 0x040ff00000001868 */
[----:B------:R-:W-:Y:S01]  /*4d10*/  HMMA.16816.F32 R160, R4, R26, R88 ;  /* 0x0000001a04a0723c */ /* 0x000fe20000001858 */
[----:B------:R-:W2:Y:S01]  /*4d20*/  LDSM.16.MT88.4 R24, [R177+0x4800] ;  /* 0x00480000b118783b */ /* 0x000ea20000004200 */
[----:B-1----:R-:W-:-:S06]  /*4d30*/  FFMA.FTZ R3, R103, c[0x0][0x2d0], -R0 ;  /* 0x0000b40067037a23 */ /* 0x002fcc0000010800 */
[C---:B----4-:R-:W-:Y:S01]  /*4d40*/  HMMA.16816.F32 R92, R4.reuse, R12, R60 ;  /* 0x0000000c045c723c */ /* 0x050fe2000000183c */
[----:B------:R1:W-:Y:S07]  /*4d50*/  MUFU.EX2 R218, R3 ;  /* 0x0000000300da7308 */ /* 0x0003ee0000000800 */
[C---:B------:R-:W-:Y:S01]  /*4d60*/  HMMA.16816.F32 R88, R4.reuse, R14, R52 ;  /* 0x0000000e0458723c */ /* 0x040fe20000001834 */
[----:B------:R-:W4:Y:S07]  /*4d70*/  LDSM.16.MT88.4 R12, [R181+0x4800] ;  /* 0x00480000b50c783b */ /* 0x000f2e0000004200 */
[----:B---3--:R-:W-:Y:S01]  /*4d80*/  HMMA.16816.F32 R164, R4, R34, R96 ;  /* 0x0000002204a4723c */ /* 0x008fe20000001860 */
[----:B-1----:R-:W-:-:S02]  /*4d90*/  FFMA.FTZ R3, R114, c[0x0][0x2d0], -R0 ;  /* 0x0000b40072037a23 */ /* 0x002fc40000010800 */
[----:B------:R-:W-:Y:S02]  /*4da0*/  IMAD.MOV.U32 R114, RZ, RZ, R210 ;  /* 0x000000ffff727224 */ /* 0x000fe400078e00d2 */
[----:B------:R1:W3:Y:S03]  /*4db0*/  MUFU.EX2 R217, R3 ;  /* 0x0000000300d97308 */ /* 0x0002e60000000800 */
[C---:B--2---:R-:W-:Y:S08]  /*4dc0*/  HMMA.16816.F32 R104, R4.reuse, R16, R68 ;  /* 0x000000100468723c */ /* 0x044ff00000001844 */
[----:B------:R-:W-:Y:S01]  /*4dd0*/  HMMA.16816.F32 R96, R4, R18, R64 ;  /* 0x000000120460723c */ /* 0x000fe20000001840 */
[----:B------:R-:W2:Y:S01]  /*4de0*/  LDSM.16.MT88.4 R16, [R178+0x4800] ;  /* 0x00480000b210783b */ /* 0x000ea20000004200 */
[----:B-1----:R-:W-:-:S06]  /*4df0*/  FFMA.FTZ R3, R113, c[0x0][0x2d0], -R0 ;  /* 0x0000b40071037a23 */ /* 0x002fcc0000010800 */
[----:B------:R-:W-:Y:S01]  /*4e00*/  HMMA.16816.F32 R152, R4, R32, R80 ;  /* 0x000000200498723c */ /* 0x000fe20000001850 */
[----:B------:R-:W-:Y:S01]  /*4e10*/  LDSM.16.MT88.4 R32, [R178+0x1000] ;  /* 0x00100000b220783b */ /* 0x000fe20000004200 */
[----:B------:R1:W-:Y:S01]  /*4e20*/  MUFU.EX2 R216, R3 ;  /* 0x0000000300d87308 */ /* 0x0003e20000000800 */
[----:B------:R-:W-:-:S05]  /*4e30*/  IMAD.MOV.U32 R113, RZ, RZ, R209 ;  /* 0x000000ffff717224 */ /* 0x000fca00078e00d1 */
[C---:B------:R-:W-:Y:S08]  /*4e40*/  HMMA.16816.F32 R148, R4.reuse, R22, R84 ;  /* 0x000000160494723c */ /* 0x040ff00000001854 */
[----:B------:R-:W-:Y:S01]  /*4e50*/  HMMA.16816.F32 R84, R4, R8, R56 ;  /* 0x000000080454723c */ /* 0x000fe20000001838 */
[----:B-1----:R-:W-:Y:S02]  /*4e60*/  FFMA.FTZ R3, R112, c[0x0][0x2d0], -R0 ;  /* 0x0000b40070037a23 */ /* 0x002fe40000010800 */
[----:B------:R-:W-:-:S05]  /*4e70*/  IMAD.MOV.U32 R112, RZ, RZ, R208 ;  /* 0x000000ffff707224 */ /* 0x000fca00078e00d0 */
[C---:B------:R-:W-:Y:S01]  /*4e80*/  HMMA.16816.F32 R80, R4.reuse, R10, R48 ;  /* 0x0000000a0450723c */ /* 0x040fe20000001830 */
[----:B------:R-:W1:Y:S07]  /*4e90*/  LDSM.16.MT88.4 R8, [R180+0x4800] ;  /* 0x00480000b408783b */ /* 0x000e6e0000004200 */
[C---:B------:R-:W-:Y:S08]  /*4ea0*/  HMMA.16816.F32 R56, R4.reuse, R28, R44 ;  /* 0x0000001c0438723c */ /* 0x040ff0000000182c */
[C---:B------:R-:W-:Y:S08]  /*4eb0*/  HMMA.16816.F32 R52, R4.reuse, R24, R108 ;  /* 0x000000180434723c */ /* 0x040ff0000000186c */
[C---:B------:R-:W-:Y:S01]  /*4ec0*/  HMMA.16816.F32 R44, R4.reuse, R26, R116 ;  /* 0x0000001a042c723c */ /* 0x040fe20000001874 */
[----:B------:R-:W1:Y:S07]  /*4ed0*/  LDSM.16.MT88.4 R24, [R177+0x1000] ;  /* 0x00100000b118783b */ /* 0x000e6e0000004200 */
[C---:B------:R-:W-:Y:S01]  /*4ee0*/  HMMA.16816.F32 R156, R4.reuse, R20, R72 ;  /* 0x00000014049c723c */ /* 0x040fe20000001848 */
[----:B------:R-:W1:Y:S07]  /*4ef0*/  LDSM.16.MT88.4 R20, [R181+0x1000] ;  /* 0x00100000b514783b */ /* 0x000e6e0000004200 */
[C---:B----4-:R-:W-:Y:S07]  /*4f00*/  HMMA.16816.F32 R76, R4.reuse, R12, R132 ;  /* 0x0000000c044c723c */ /* 0x050fee0000001884 */
[----:B------:R-:W-:Y:S01]  /*4f10*/  IMAD.MOV.U32 R132, RZ, RZ, R127 ;  /* 0x000000ffff847224 */ /* 0x000fe200078e007f */
[----:B--2---:R-:W-:Y:S01]  /*4f20*/  HMMA.16816.F32 R68, R4, R16, R120 ;  /* 0x000000100444723c */ /* 0x004fe20000001878 */
[----:B------:R2:W4:Y:S01]  /*4f30*/  MUFU.EX2 R127, R3 ;  /* 0x00000003007f7308 */ /* 0x0005220000000800 */
[----:B-----5:R-:W-:-:S02]  /*4f40*/  IMAD.MOV.U32 R135, RZ, RZ, R207 ;  /* 0x000000ffff877224 */ /* 0x020fc400078e00cf */
[----:B------:R-:W-:Y:S02]  /*4f50*/  IMAD.MOV.U32 R134, RZ, RZ, R206 ;  /* 0x000000ffff867224 */ /* 0x000fe400078e00ce */
[----:B------:R-:W-:Y:S02]  /*4f60*/  IMAD.MOV.U32 R133, RZ, RZ, R205 ;  /* 0x000000ffff857224 */ /* 0x000fe400078e00cd */
[----:B------:R-:W-:Y:S01]  /*4f70*/  HMMA.16816.F32 R72, R4, R18, R128 ;  /* 0x000000120448723c */ /* 0x000fe20000001880 */
[----:B------:R-:W3:Y:S01]  /*4f80*/  LDSM.16.MT88.4 R16, [R180+0x1000] ;  /* 0x00100000b410783b */ /* 0x000ee20000004200 */
[----:B------:R-:W-:Y:S02]  /*4f90*/  IMAD.MOV.U32 R123, RZ, RZ, R214 ;  /* 0x000000ffff7b7224 */ /* 0x000fe400078e00d6 */
[----:B------:R-:W-:Y:S02]  /*4fa0*/  IMAD.MOV.U32 R122, RZ, RZ, R213 ;  /* 0x000000ffff7a7224 */ /* 0x000fe400078e00d5 */
[----:B------:R-:W-:-:S02]  /*4fb0*/  IMAD.MOV.U32 R121, RZ, RZ, R212 ;  /* 0x000000ffff797224 */ /* 0x000fc400078e00d4 */
[----:B------:R-:W-:Y:S01]  /*4fc0*/  HMMA.16816.F32 R40, R4, R30, R36 ;  /* 0x0000001e0428723c */ /* 0x000fe20000001824 */
[----:B------:R-:W-:Y:S01]  /*4fd0*/  IMAD.MOV.U32 R120, RZ, RZ, R211 ;  /* 0x000000ffff787224 */ /* 0x000fe200078e00d3 */
[----:B------:R-:W-:Y:S01]  /*4fe0*/  LDSM.16.MT88.4 R28, [R180+0x3000] ;  /* 0x00300000b41c783b */ /* 0x000fe20000004200 */
[----:B--2---:R-:W-:-:S04]  /*4ff0*/  FFMA.FTZ R3, R126, c[0x0][0x2d0], -R2 ;  /* 0x0000b4007e037a23 */ /* 0x004fc80000010802 */
[----:B------:R2:W-:Y:S01]  /*5000*/  MUFU.EX2 R126, R3 ;  /* 0x00000003007e7308 */ /* 0x0005e20000000800 */
[C---:B------:R-:W-:Y:S01]  /*5010*/  HMMA.16816.F32 R64, R4.reuse, R14, R140 ;  /* 0x0000000e0440723c */ /* 0x040fe2000000188c */
[----:B------:R-:W-:Y:S07]  /*5020*/  LDSM.16.MT88.4 R12, [R177+0x3000] ;  /* 0x00300000b10c783b */ /* 0x000fee0000004200 */
[----:B-1----:R-:W-:Y:S01]  /*5030*/  HMMA.16816.F32 R48, R4, R8, R144 ;  /* 0x000000080430723c */ /* 0x002fe20000001890 */
[----:B--2---:R-:W-:-:S07]  /*5040*/  FFMA.FTZ R3, R221, c[0x0][0x2d0], -R2 ;  /* 0x0000b400dd037a23 */ /* 0x004fce0000010802 */
[----:B------:R-:W-:Y:S01]  /*5050*/  HMMA.16816.F32 R36, R4, R10, R136 ;  /* 0x0000000a0424723c */ /* 0x000fe20000001888 */
[----:B------:R-:W-:Y:S01]  /*5060*/  LDSM.16.MT88.4 R8, [R178+0x3000] ;  /* 0x00300000b208783b */ /* 0x000fe20000004200 */
[----:B------:R-:W-:-:S05]  /*5070*/  IMAD.MOV.U32 R221, RZ, RZ, R132 ;  /* 0x000000ffffdd7224 */ /* 0x000fca00078e0084 */
[----:B------:R-:W-:Y:S02]  /*5080*/  F2FP.PACK_AB R4, R232, R238 ;  /* 0x000000eee804723e */ /* 0x000fe400000000ff */
[----:B---3--:R-:W-:Y:S02]  /*5090*/  F2FP.PACK_AB R5, R217, R218 ;  /* 0x000000dad905723e */ /* 0x008fe400000000ff */
[----:B------:R-:W-:Y:S02]  /*50a0*/  F2FP.PACK_AB R6, R220, R222 ;  /* 0x000000dedc06723e */ /* 0x000fe400000000ff */
[----:B----4-:R-:W-:-:S07]  /*50b0*/  F2FP.PACK_AB R7, R127, R216 ;  /* 0x000000d87f07723e */ /* 0x010fce00000000ff */
[C---:B------:R-:W-:Y:S08]  /*50c0*/  HMMA.16816.F32 R128, R4.reuse, R24, R152 ;  /* 0x000000180480723c */ /* 0x040ff00000001898 */
        /* <DEDUP_REMOVED lines=9> */
[C---:B-1----:R-:W-:Y:S01]  /*5160*/  HMMA.16816.F32 R160, R4.reuse, R26, R80 ;  /* 0x0000001a04a0723c */ /* 0x042fe20000001850 */
[----:B------:R1:W4:Y:S01]  /*5170*/  MUFU.EX2 R26, R3 ;  /* 0x00000003001a7308 */ /* 0x0003220000000800 */
[----:B------:R-:W-:Y:S05]  /*5180*/  LDSM.16.MT88.4 R80, [R178+0x5800] ;  /* 0x00580000b250783b */ /* 0x000fea0000004200 */
[----:B------:R-:W-:Y:S01]  /*5190*/  IMAD.MOV.U32 R27, RZ, RZ, R135 ;  /* 0x000000ffff1b7224 */ /* 0x000fe200078e0087 */
[C---:B------:R-:W-:Y:S08]  /*51a0*/  HMMA.16816.F32 R32, R4.reuse, R34, R200 ;  /* 0x000000220420723c */ /* 0x040ff000000018c8 */
[----:B------:R-:W-:Y:S01]  /*51b0*/  HMMA.16816.F32 R200, R4, R12, R104 ;  /* 0x0000000c04c8723c */ /* 0x000fe20000001868 */
[--C-:B-1----:R-:W-:Y:S01]  /*51c0*/  FFMA.FTZ R3, R219, c[0x0][0x2d0], -R2.reuse ;  /* 0x0000b400db037a23 */ /* 0x102fe20000010802 */
[----:B------:R-:W-:Y:S01]  /*51d0*/  LDSM.16.MT88.4 R104, [R178+0x1800] ;  /* 0x00180000b268783b */ /* 0x000fe20000004200 */
[----:B------:R-:W-:-:S02]  /*51e0*/  FFMA.FTZ R2, R230, c[0x0][0x2d0], -R2 ;  /* 0x0000b400e6027a23 */ /* 0x000fc40000010802 */
[----:B------:R-:W-:Y:S02]  /*51f0*/  IMAD.MOV.U32 R230, RZ, RZ, R112 ;  /* 0x000000ffffe67224 */ /* 0x000fe400078e0070 */
[----:B------:R-:W-:Y:S01]  /*5200*/  IMAD.MOV.U32 R219, RZ, RZ, R133 ;  /* 0x000000ffffdb7224 */ /* 0x000fe200078e0085 */
[C---:B------:R-:W-:Y:S01]  /*5210*/  HMMA.16816.F32 R204, R4.reuse, R14, R96 ;  /* 0x0000000e04cc723c */ /* 0x040fe20000001860 */
[----:B------:R-:W1:Y:S06]  /*5220*/  LDSM.16.MT88.4 R12, [R181+0x5000] ;  /* 0x00500000b50c783b */ /* 0x000e6c0000004200 */
[----:B----4-:R-:W-:Y:S01]  /*5230*/  F2FP.PACK_AB R96, R26, R126 ;  /* 0x0000007e1a60723e */ /* 0x010fe200000000ff */
[C---:B------:R-:W-:Y:S08]  /*5240*/  HMMA.16816.F32 R172, R4.reuse, R8, R92 ;  /* 0x0000000804ac723c */ /* 0x040ff0000000185c */
[C---:B------:R-:W-:Y:S01]  /*5250*/  HMMA.16816.F32 R168, R4.reuse, R10, R88 ;  /* 0x0000000a04a8723c */ /* 0x040fe20000001858 */
[----:B------:R-:W4:Y:S04]  /*5260*/  LDSM.16.MT88.4 R8, [R180+0x5000] ;  /* 0x00500000b408783b */ /* 0x000f280000004200 */
[----:B------:R-:W-:Y:S03]  /*5270*/  LDSM.16.MT88.4 R88, [R181+0x5800] ;  /* 0x00580000b558783b */ /* 0x000fe60000004200 */
[C---:B------:R-:W-:Y:S01]  /*5280*/  HMMA.16816.F32 R164, R4.reuse, R24, R84 ;  /* 0x0000001804a4723c */ /* 0x040fe20000001854 */
[----:B------:R1:W-:Y:S07]  /*5290*/  MUFU.EX2 R24, R2 ;  /* 0x0000000200187308 */ /* 0x0003ee0000000800 */
[C---:B--2---:R-:W-:Y:S01]  /*52a0*/  HMMA.16816.F32 R140, R4.reuse, R20, R52 ;  /* 0x00000014048c723c */ /* 0x044fe20000001834 */
[----:B------:R2:W2:Y:S07]  /*52b0*/  MUFU.EX2 R25, R3 ;  /* 0x0000000300197308 */ /* 0x0004ae0000000800 */
[----:B---3--:R-:W-:Y:S01]  /*52c0*/  HMMA.16816.F32 R92, R4, R16, R68 ;  /* 0x00000010045c723c */ /* 0x008fe20000001844 */
[----:B-1----:R-:W-:-:S02]  /*52d0*/  FFMA.FTZ R2, R231, c[0x0][0x2d0], -R0 ;  /* 0x0000b400e7027a23 */ /* 0x002fc40000010800 */
[----:B------:R-:W-:Y:S02]  /*52e0*/  IMAD.MOV.U32 R231, RZ, RZ, R113 ;  /* 0x000000ffffe77224 */ /* 0x000fe400078e0071 */
[----:B------:R1:W-:Y:S03]  /*52f0*/  MUFU.EX2 R21, R2 ;  /* 0x0000000200157308 */ /* 0x0003e60000000800 */
[----:B------:R-:W-:Y:S01]  /*5300*/  HMMA.16816.F32 R156, R4, R28, R56 ;  /* 0x0000001c049c723c */ /* 0x000fe20000001838 */
[----:B--2---:R-:W-:Y:S01]  /*5310*/  IMAD.MOV.U32 R3, RZ, RZ, R134 ;  /* 0x000000ffff037224 */ /* 0x004fe200078e0086 */
[----:B------:R-:W-:Y:S01]  /*5320*/  LDSM.16.MT88.4 R56, [R181+0x3800] ;  /* 0x00380000b538783b */ /* 0x000fe20000004200 */
[----:B------:R-:W-:-:S03]  /*5330*/  F2FP.PACK_AB R98, R24, R25 ;  /* 0x000000191862723e */ /* 0x000fc600000000ff */
[----:B------:R-:W-:Y:S02]  /*5340*/  LDSM.16.MT88.4 R132, [R177+0x1800] ;  /* 0x00180000b184783b */ /* 0x000fe40000004200 */
[----:B------:R-:W-:Y:S02]  /*5350*/  HMMA.16816.F32 R144, R4, R30, R40 ;  /* 0x0000001e0490723c */ /* 0x000fe40000001828 */
[----:B------:R-:W2:Y:S01]  /*5360*/  LDSM.16.MT88.4 R40, [R177+0x3800] ;  /* 0x00380000b128783b */ /* 0x000ea20000004200 */
[----:B-1----:R-:W-:Y:S02]  /*5370*/  FFMA.FTZ R2, R245, c[0x0][0x2d0], -R0 ;  /* 0x0000b400f5027a23 */ /* 0x002fe40000010800 */
[----:B------:R-:W-:-:S03]  /*5380*/  IMAD.MOV.U32 R245, RZ, RZ, R121 ;  /* 0x000000fffff57224 */ /* 0x000fc600078e0079 */
[C---:B------:R-:W-:Y:S01]  /*5390*/  HMMA.16816.F32 R28, R4.reuse, R22, R44 ;  /* 0x00000016041c723c */ /* 0x040fe2000000182c */
[----:B------:R1:W3:Y:S06]  /*53a0*/  MUFU.EX2 R20, R2 ;  /* 0x0000000200147308 */ /* 0x0002ec0000000800 */
[----:B------:R-:W-:Y:S01]  /*53b0*/  IMAD.MOV.U32 R22, RZ, RZ, R120 ;  /* 0x000000ffff167224 */ /* 0x000fe200078e0078 */
[----:B------:R-:W-:Y:S01]  /*53c0*/  HMMA.16816.F32 R136, R4, R12, R76 ;  /* 0x0000000c0488723c */ /* 0x000fe2000000184c */
[----:B------:R-:W-:-:S07]  /*53d0*/  IMAD.MOV.U32 R23, RZ, RZ, R114 ;  /* 0x000000ffff177224 */ /* 0x000fce00078e0072 */
[C---:B------:R-:W-:Y:S01]  /*53e0*/  HMMA.16816.F32 R84, R4.reuse, R18, R72 ;  /* 0x000000120454723c */ /* 0x040fe20000001848 */
[--C-:B-1----:R-:W-:Y:S01]  /*53f0*/  FFMA.FTZ R2, R244, c[0x0][0x2d0], -R0.reuse ;  /* 0x0000b400f4027a23 */ /* 0x102fe20000010800 */
[----:B------:R-:W-:Y:S01]  /*5400*/  LDSM.16.MT88.4 R72, [R177+0x5800] ;  /* 0x00580000b148783b */ /* 0x000fe20000004200 */
[----:B------:R-:W-:Y:S01]  /*5410*/  FFMA.FTZ R0, R246, c[0x0][0x2d0], -R0 ;  /* 0x0000b400f6007a23 */ /* 0x000fe20000010800 */
[----:B---3--:R-:W-:Y:S01]  /*5420*/  F2FP.PACK_AB R97, R20, R21 ;  /* 0x000000151461723e */ /* 0x008fe200000000ff */
[----:B------:R1:W-:Y:S01]  /*5430*/  MUFU.EX2 R17, R2 ;  /* 0x0000000200117308 */ /* 0x0003e20000000800 */
[----:B------:R-:W-:Y:S02]  /*5440*/  IMAD.MOV.U32 R246, RZ, RZ, R115 ;  /* 0x000000fffff67224 */ /* 0x000fe400078e0073 */
[----:B------:R-:W-:Y:S01]  /*5450*/  IMAD.MOV.U32 R244, RZ, RZ, R122 ;  /* 0x000000fffff47224 */ /* 0x000fe200078e007a */
[----:B------:R-:W3:Y:S01]  /*5460*/  LDSM.16.MT88.4 R112, [R181+0x1800] ;  /* 0x00180000b570783b */ /* 0x000ee20000004200 */
[C---:B------:R-:W-:Y:S03]  /*5470*/  HMMA.16816.F32 R12, R4.reuse, R14, R64 ;  /* 0x0000000e040c723c */ /* 0x040fe60000001840 */
[----:B------:R2:W2:Y:S01]  /*5480*/  MUFU.EX2 R16, R0 ;  /* 0x0000000000107308 */ /* 0x0004a20000000800 */
[----:B------:R-:W-:Y:S04]  /*5490*/  LDSM.16.MT88.4 R64, [R180+0x3800] ;  /* 0x00380000b440783b */ /* 0x000fe80000004200 */
[----:B----4-:R-:W-:Y:S01]  /*54a0*/  HMMA.16816.F32 R152, R4, R8, R48 ;  /* 0x000000080498723c */ /* 0x010fe20000001830 */
[----:B------:R-:W-:Y:S01]  /*54b0*/  LDSM.16.MT88.4 R48, [R178+0x3800] ;  /* 0x00380000b230783b */ /* 0x000fe20000004200 */
[----:B-1----:R-:W-:-:S03]  /*54c0*/  IMAD.MOV.U32 R2, RZ, RZ, R123 ;  /* 0x000000ffff027224 */ /* 0x002fc600078e007b */
[----:B------:R-:W1:Y:S01]  /*54d0*/  LDSM.16.MT88.4 R120, [R180+0x1800] ;  /* 0x00180000b478783b */ /* 0x000e620000004200 */
[----:B------:R-:W-:Y:S02]  /*54e0*/  FADD.FTZ R2, R2, R246 ;  /* 0x000000f602027221 */ /* 0x000fe40000010000 */
[----:B------:R-:W-:Y:S01]  /*54f0*/  HMMA.16816.F32 R148, R4, R10, R36 ;  /* 0x0000000a0494723c */ /* 0x000fe20000001824 */
[----:B------:R-:W4:Y:S01]  /*5500*/  LDSM.16.MT88.4 R8, [R180+0x5800] ;  /* 0x00580000b408783b */ /* 0x000f220000004200 */
[----:B--2---:R-:W-:Y:S01]  /*5510*/  FADD.FTZ R0, R245, R244 ;  /* 0x000000f4f5007221 */ /* 0x004fe20000010000 */
[----:B------:R-:W-:Y:S01]  /*5520*/  F2FP.PACK_AB R99, R16, R17 ;  /* 0x000000111063723e */ /* 0x000fe200000000ff */
[----:B------:R-:W-:Y:S02]  /*5530*/  FADD.FTZ R2, R22, R2 ;  /* 0x0000000216027221 */ /* 0x000fe40000010000 */
[----:B------:R-:W-:Y:S02]  /*5540*/  FADD.FTZ R0, R23, R0 ;  /* 0x0000000017007221 */ /* 0x000fe40000010000 */
[----:B------:R-:W-:-:S02]  /*5550*/  FADD.FTZ R2, R231, R2 ;  /* 0x00000002e7027221 */ /* 0x000fc40000010000 */
[----:B------:R-:W-:Y:S01]  /*5560*/  FADD.FTZ R0, R230, R0 ;  /* 0x00000000e6007221 */ /* 0x000fe20000010000 */
[C---:B------:R-:W-:Y:S01]  /*5570*/  HMMA.16816.F32 R36, R96.reuse, R40, R200 ;  /* 0x000000286024723c */ /* 0x040fe200000018c8 */
[----:B------:R-:W-:Y:S02]  /*5580*/  FADD.FTZ R2, R3, R2 ;  /* 0x0000000203027221 */ /* 0x000fe40000010000 */
[----:B------:R-:W-:Y:S02]  /*5590*/  FADD.FTZ R0, R248, R0 ;  /* 0x00000000f8007221 */ /* 0x000fe40000010000 */
[----:B------:R-:W-:Y:S02]  /*55a0*/  FADD.FTZ R3, R219, R2 ;  /* 0x00000002db037221 */ /* 0x000fe40000010000 */
[----:B------:R-:W-:Y:S01]  /*55b0*/  FADD.FTZ R2, R250, R0 ;  /* 0x00000000fa027221 */ /* 0x000fe20000010000 */
[----:B------:R-:W-:Y:S01]  /*55c0*/  IADD3 R201, R27, -0x2, RZ ;  /* 0xfffffffe1bc97810 */ /* 0x000fe20007ffe0ff */
[----:B------:R-:W-:Y:S01]  /*55d0*/  FADD.FTZ R3, R252, R3 ;  /* 0x00000003fc037221 */ /* 0x000fe20000010000 */
[----:B------:R-:W-:Y:S01]  /*55e0*/  HMMA.16816.F32 R128, R96, R132, R128 ;  /* 0x000000846080723c */ /* 0x000fe20000001880 */
[----:B------:R-:W-:-:S04]  /*55f0*/  @P2 IMAD.HI.U32 R4, R237, c[0x0][0x2c8], RZ ;  /* 0x0000b200ed042a27 */ /* 0x000fc800078e00ff */
[----:B------:R-:W-:Y:S02]  /*5600*/  FADD.FTZ R2, R249, R2 ;  /* 0x00000002f9027221 */ /* 0x000fe40000010000 */
[----:B------:R-:W-:Y:S01]  /*5610*/  IMAD.MOV.U32 R0, RZ, RZ, R237 ;  /* 0x000000ffff007224 */ /* 0x000fe200078e00ed */
[----:B------:R-:W-:Y:S01]  /*5620*/  @P2 SHF.R.U32.HI R0, RZ, c[0x0][0x2cc], R4 ;  /* 0x0000b300ff002a19 */ /* 0x000fe20000011604 */
[----:B------:R-:W-:Y:S01]  /*5630*/  FADD.FTZ R3, R221, R3 ;  /* 0x00000003dd037221 */ /* 0x000fe20000010000 */
[C---:B---3--:R-:W-:Y:S01]  /*5640*/  HMMA.16816.F32 R108, R96.reuse, R112, R108 ;  /* 0x00000070606c723c */ /* 0x048fe2000000186c */
[----:B------:R-:W-:Y:S01]  /*5650*/  FADD.FTZ R2, R251, R2 ;  /* 0x00000002fb027221 */ /* 0x000fe20000010000 */
[----:B------:R-:W-:Y:S01]  /*5660*/  IADD3 R0, R0, R234, -R235 ;  /* 0x000000ea00007210 */ /* 0x000fe20007ffe8eb */
[----:B------:R-:W-:Y:S02]  /*5670*/  FADD.FTZ R3, R238, R3 ;  /* 0x00000003ee037221 */ /* 0x000fe40000010000 */
[----:B------:R-:W-:Y:S01]  /*5680*/  FADD.FTZ R2, R218, R2 ;  /* 0x00000002da027221 */ /* 0x000fe20000010000 */
[----:B------:R-:W-:Y:S01]  /*5690*/  SHF.R.S32.HI R4, RZ, 0x1f, R0 ;  /* 0x0000001fff047819 */ /* 0x000fe20000011400 */
[----:B------:R-:W-:Y:S01]  /*56a0*/  FADD.FTZ R3, R232, R3 ;  /* 0x00000003e8037221 */ /* 0x000fe20000010000 */
[----:B------:R-:W-:Y:S01]  /*56b0*/  HMMA.16816.F32 R76, R96, R80, R92 ;  /* 0x00000050604c723c */ /* 0x000fe2000000185c */
[----:B------:R-:W-:Y:S01]  /*56c0*/  FADD.FTZ R2, R217, R2 ;  /* 0x00000002d9027221 */ /* 0x000fe20000010000 */
[----:B------:R-:W-:Y:S01]  /*56d0*/  LEA.HI R4, R4, R0, RZ, 0x6 ;  /* 0x0000000004047211 */ /* 0x000fe200078f30ff */
[----:B------:R-:W-:-:S02]  /*56e0*/  FADD.FTZ R3, R222, R3 ;  /* 0x00000003de037221 */ /* 0x000fc40000010000 */
[----:B------:R-:W-:Y:S02]  /*56f0*/  FADD.FTZ R0, R216, R2 ;  /* 0x00000002d8007221 */ /* 0x000fe40000010000 */
[----:B------:R-:W-:Y:S01]  /*5700*/  FADD.FTZ R2, R220, R3 ;  /* 0x00000003dc027221 */ /* 0x000fe20000010000 */
[----:B------:R-:W-:Y:S01]  /*5710*/  SHF.R.S32.HI R3, RZ, 0x6, R4 ;  /* 0x00000006ff037819 */ /* 0x000fe20000011404 */
[----:B------:R-:W-:Y:S01]  /*5720*/  FADD.FTZ R0, R127, R0 ;  /* 0x000000007f007221 */ /* 0x000fe20000010000 */
[C---:B------:R-:W-:Y:S01]  /*5730*/  HMMA.16816.F32 R132, R96.reuse, R134, R60 ;  /* 0x000000866084723c */ /* 0x040fe2000000183c */
[----:B------:R-:W-:Y:S01]  /*5740*/  FADD.FTZ R2, R126, R2 ;  /* 0x000000027e027221 */ /* 0x000fe20000010000 */
[----:B------:R-:W-:Y:S01]  /*5750*/  IMNMX R232, R229, R3, !PT ;  /* 0x00000003e5e87217 */ /* 0x000fe20007800200 */
[----:B------:R-:W-:Y:S02]  /*5760*/  FADD.FTZ R0, R21, R0 ;  /* 0x0000000015007221 */ /* 0x000fe40000010000 */
[----:B------:R-:W-:Y:S01]  /*5770*/  FADD.FTZ R2, R26, R2 ;  /* 0x000000021a027221 */ /* 0x000fe20000010000 */
[----:B------:R-:W-:Y:S01]  /*5780*/  ISETP.GE.AND P0, PT, R201, R232, PT ;  /* 0x000000e8c900720c */ /* 0x000fe20003f06270 */
[----:B------:R-:W-:Y:S01]  /*5790*/  FADD.FTZ R0, R20, R0 ;  /* 0x0000000014007221 */ /* 0x000fe20000010000 */
[----:B------:R-:W-:Y:S01]  /*57a0*/  HMMA.16816.F32 R112, R96, R114, R116 ;  /* 0x000000726070723c */ /* 0x000fe20000001874 */
[----:B------:R-:W-:-:S02]  /*57b0*/  FADD.FTZ R2, R25, R2 ;  /* 0x0000000219027221 */ /* 0x000fc40000010000 */
[----:B------:R-:W-:Y:S02]  /*57c0*/  FADD.FTZ R0, R17, R0 ;  /* 0x0000000011007221 */ /* 0x000fe40000010000 */
[----:B------:R-:W-:Y:S02]  /*57d0*/  FADD.FTZ R230, R24, R2 ;  /* 0x0000000218e67221 */ /* 0x000fe40000010000 */
[----:B------:R-:W-:Y:S01]  /*57e0*/  FADD.FTZ R231, R16, R0 ;  /* 0x0000000010e77221 */ /* 0x000fe20000010000 */
[C---:B------:R-:W-:Y:S08]  /*57f0*/  HMMA.16816.F32 R80, R96.reuse, R82, R84 ;  /* 0x000000526050723c */ /* 0x040ff00000001854 */
[C---:B------:R-:W-:Y:S08]  /*5800*/  HMMA.16816.F32 R100, R96.reuse, R104, R100 ;  /* 0x000000686064723c */ /* 0x040ff00000001864 */
        /* <DEDUP_REMOVED lines=14> */
[C---:B----4-:R-:W-:Y:S08]  /*58f0*/  HMMA.16816.F32 R92, R96.reuse, R8, R152 ;  /* 0x00000008605c723c */ /* 0x050ff00000001898 */
[----:B------:R-:W-:Y:S01]  /*5900*/  HMMA.16816.F32 R96, R96, R10, R148 ;  /* 0x0000000a6060723c */ /* 0x000fe20000001894 */
[----:B------:R-:W-:Y:S01]  /*5910*/  @!UPT UIADD3 URZ, URZ, URZ, URZ ;  /* 0x0000003f3f3ff290 */ /* 0x000fe2000fffe03f */
[----:B------:R-:W-:Y:S11]  /*5920*/  @!P0 BRA `(.L_x_896) ;  /* 0x00002ed000008947 */ /* 0x000ff60003800000 */
[----:B------:R-:W-:Y:S02]  /*5930*/  MOV R126, R124 ;  /* 0x0000007c007e7202 */ /* 0x000fe40000000f00 */
[----:B------:R-:W-:-:S02]  /*5940*/  MOV R3, R125 ;  /* 0x0000007d00037202 */ /* 0x000fc40000000f00 */
[----:B------:R-:W-:-:S07]  /*5950*/  MOV R200, R201 ;  /* 0x000000c900c87202 */ /* 0x000fce0000000f00 */
.L_x_897:
[----:B------:R-:W-:Y:S01]  /*5960*/  ISETP.GT.AND P6, PT, R229, R200, PT ;  /* 0x000000c8e500720c */ /* 0x000fe20003fc4270 */
[----:B------:R-:W-:Y:S04]  /*5970*/  DEPBAR.LE SB0, 0x0 ;  /* 0x000080000000791a */ /* 0x000fe80000000000 */
[----:B------:R-:W-:Y:S01]  /*5980*/  WARPSYNC 0xffffffff ;  /* 0xffffffff00007948 */ /* 0x000fe20003800000 */
[----:B------:R-:W-:Y:S01]  /*5990*/  BAR.SYNC.DEFER_BLOCKING 0x0 ;  /* 0x0000000000007b1d */ /* 0x000fe20000010000 */
[C---:B------:R-:W-:Y:S06]  /*59a0*/  IADD3 R201, R200.reuse, -0x1, RZ ;  /* 0xffffffffc8c97810 */ /* 0x040fec0007ffe0ff */
[----:B------:R-:W-:Y:S01]  /*59b0*/  @!P6 SHF.R.S32.HI R0, RZ, 0x1f, R200 ;  /* 0x0000001fff00e819 */ /* 0x000fe200000114c8 */
[----:B------:R-:W-:Y:S04]  /*59c0*/  @!P6 IMAD.WIDE.U32 R4, R200, c[0x0][0x208], RZ ;  /* 0x00008200c804ea25 */ /* 0x000fe800078e00ff */
[----:B------:R-:W-:Y:S02]  /*59d0*/  @!P6 IMAD R0, R0, c[0x0][0x208], RZ ;  /* 0x000082000000ea24 */ /* 0x000fe400078e02ff */
[----:B------:R-:W-:Y:S02]  /*59e0*/  @!P6 IMAD.MOV.U32 R6, RZ, RZ, c[0x0][0x20c] ;  /* 0x00008300ff06e624 */ /* 0x000fe400078e00ff */
[----:B------:R-:W-:Y:S04]  /*59f0*/  @!P6 IMAD R0, R200, c[0x0][0x20c], R0 ;  /* 0x00008300c800ea24 */ /* 0x000fe800078e0200 */
[----:B------:R-:W-:Y:S01]  /*5a00*/  @!P6 IMAD.IADD R2, R5, 0x1, R0 ;  /* 0x000000010502e824 */ /* 0x000fe200078e0200 */
[C---:B------:R-:W-:Y:S01]  /*5a10*/  @!P6 SHF.L.U32 R0, R4.reuse, 0x6, RZ ;  /* 0x000000060400e819 */ /* 0x040fe200000006ff */
[----:B------:R-:W-:Y:S01]  /*5a20*/  @!P6 IMAD.MOV.U32 R5, RZ, RZ, c[0x0][0x208] ;  /* 0x00008200ff05e624 */ /* 0x000fe200078e00ff */
[----:B------:R-:W-:Y:S02]  /*5a30*/  LDSM.16.M88.4 R32, [R183] ;  /* 0x00000000b720783b */ /* 0x000fe40000000200 */
[----:B------:R-:W-:Y:S02]  /*5a40*/  @!P6 SHF.L.U64.HI R2, R4, 0x6, R2 ;  /* 0x000000060402e819 */ /* 0x000fe40000010202 */
[C---:B------:R-:W-:Y:S02]  /*5a50*/  @!P6 LEA R12, P0, R5.reuse, R0, 0x5 ;  /* 0x00000000050ce211 */ /* 0x040fe400078028ff */
[----:B------:R-:W-:Y:S02]  /*5a60*/  @!P6 IADD3 R4, P1, R0, R226, RZ ;  /* 0x000000e20004e210 */ /* 0x000fe40007f3e0ff */
[----:B------:R-:W-:Y:S01]  /*5a70*/  @!P6 LEA.HI.X R13, R5, R2, R6, 0x5, P0 ;  /* 0x00000002050de211 */ /* 0x000fe200000f2c06 */
[----:B------:R-:W1:Y:S01]  /*5a80*/  LDSM.16.M88.4 R8, [R176] ;  /* 0x00000000b008783b */ /* 0x000e620000000200 */
[----:B------:R-:W-:Y:S02]  /*5a90*/  @!P6 IADD3 R14, P0, R226, 0x40, RZ ;  /* 0x00000040e20ee810 */ /* 0x000fe40007f1e0ff */
[----:B------:R-:W-:Y:S02]  /*5aa0*/  @!P6 IADD3.X R6, R2, R228, RZ, P1, !PT ;  /* 0x000000e40206e210 */ /* 0x000fe40000ffe4ff */
[----:B------:R-:W-:Y:S01]  /*5ab0*/  @!P6 LEA R162, P1, R4, c[0x0][0x1f8], 0x1 ;  /* 0x00007e0004a2ea11 */ /* 0x000fe200078208ff */
[----:B------:R-:W-:Y:S01]  /*5ac0*/  @!P6 IMAD.X R20, RZ, RZ, R228, P0 ;  /* 0x000000ffff14e224 */ /* 0x000fe200000e06e4 */
[----:B------:R-:W-:Y:S01]  /*5ad0*/  @!P6 IADD3 R5, P0, R0, R14, RZ ;  /* 0x0000000e0005e210 */ /* 0x000fe20007f1e0ff */
[----:B------:R-:W2:Y:S01]  /*5ae0*/  LDSM.16.M88.4 R16, [R176+0x800] ;  /* 0x00080000b010783b */ /* 0x000ea20000000200 */
[----:B------:R-:W-:Y:S02]  /*5af0*/  @!P6 LEA.HI.X R163, R4, c[0x0][0x1fc], R6, 0x1, P1 ;  /* 0x00007f0004a3ea11 */ /* 0x000fe400008f0c06 */
[----:B------:R-:W-:Y:S02]  /*5b00*/  @!P6 IADD3.X R4, R2, R20, RZ, P0, !PT ;  /* 0x000000140204e210 */ /* 0x000fe400007fe4ff */
[----:B------:R-:W-:Y:S02]  /*5b10*/  @!P6 IADD3 R15, P0, R226, 0x80, RZ ;  /* 0x00000080e20fe810 */ /* 0x000fe40007f1e0ff */
[C---:B------:R-:W-:Y:S01]  /*5b20*/  @!P6 LEA R160, P1, R5.reuse, c[0x0][0x1f8], 0x1 ;  /* 0x00007e0005a0ea11 */ /* 0x040fe200078208ff */
[----:B------:R-:W3:Y:S02]  /*5b30*/  LDSM.16.M88.4 R24, [R176+0x1000] ;  /* 0x00100000b018783b */ /* 0x000ee40000000200 */
[----:B------:R-:W-:Y:S01]  /*5b40*/  @!P6 IMAD.X R21, RZ, RZ, R228, P0 ;  /* 0x000000ffff15e224 */ /* 0x000fe200000e06e4 */
[----:B------:R-:W-:Y:S02]  /*5b50*/  @!P6 IADD3 R22, P0, R0, R15, RZ ;  /* 0x0000000f0016e210 */ /* 0x000fe40007f1e0ff */
[----:B------:R-:W-:Y:S02]  /*5b60*/  @!P6 LEA.HI.X R161, R5, c[0x0][0x1fc], R4, 0x1, P1 ;  /* 0x00007f0005a1ea11 */ /* 0x000fe400008f0c04 */
[----:B------:R-:W-:Y:S01]  /*5b70*/  @!P6 IADD3 R23, P1, R12, R14, RZ ;  /* 0x0000000e0c17e210 */ /* 0x000fe20007f3e0ff */
[----:B------:R-:W4:Y:S01]  /*5b80*/  LDSM.16.M88.4 R136, [R176+0x1800] ;  /* 0x00180000b088783b */ /* 0x000f220000000200 */
[----:B------:R-:W-:Y:S02]  /*5b90*/  @!P6 IADD3.X R14, R2, R21, RZ, P0, !PT ;  /* 0x00000015020ee210 */ /* 0x000fe400007fe4ff */
[C---:B------:R-:W-:Y:S01]  /*5ba0*/  @!P6 IADD3 R2, P0, R12.reuse, R15, RZ ;  /* 0x0000000f0c02e210 */ /* 0x040fe20007f1e0ff */
[C---:B------:R-:W-:Y:S01]  /*5bb0*/  @!P6 IMAD.X R31, R13.reuse, 0x1, R20, P1 ;  /* 0x000000010d1fe824 */ /* 0x040fe200008e0614 */
[----:B------:R-:W-:Y:S02]  /*5bc0*/  @!P6 IADD3 R0, P1, R12, R226, RZ ;  /* 0x000000e20c00e210 */ /* 0x000fe40007f3e0ff */
[C---:B------:R-:W-:Y:S01]  /*5bd0*/  @!P6 IADD3.X R29, R13.reuse, R21, RZ, P0, !PT ;  /* 0x000000150d1de210 */ /* 0x040fe200007fe4ff */
[----:B------:R-:W-:Y:S01]  /*5be0*/  LDSM.16.M88.4 R140, [R184] ;  /* 0x00000000b88c783b */ /* 0x000fe20000000200 */
[----:B------:R-:W-:Y:S01]  /*5bf0*/  @!P6 LEA R20, P0, R22, c[0x0][0x1f8], 0x1 ;  /* 0x00007e001614ea11 */ /* 0x000fe200078008ff */
[----:B------:R-:W-:Y:S01]  /*5c00*/  @!P6 IMAD.X R13, R13, 0x1, R228, P1 ;  /* 0x000000010d0de824 */ /* 0x000fe200008e06e4 */
[----:B------:R-:W-:Y:S02]  /*5c10*/  @!P6 LEA R124, P1, R0, c[0x0][0x1f8], 0x1 ;  /* 0x00007e00007cea11 */ /* 0x000fe400078208ff */
[----:B------:R-:W-:Y:S02]  /*5c20*/  @!P6 LEA.HI.X R21, R22, c[0x0][0x1fc], R14, 0x1, P0 ;  /* 0x00007f001615ea11 */ /* 0x000fe400000f0c0e */
[----:B------:R-:W-:Y:S01]  /*5c30*/  @!P6 LEA.HI.X R125, R0, c[0x0][0x1fc], R13, 0x1, P1 ;  /* 0x00007f00007dea11 */ /* 0x000fe200008f0c0d */
[C---:B-1----:R-:W-:Y:S01]  /*5c40*/  HMMA.16816.F32 R4, R32.reuse, R8, RZ ;  /* 0x000000082004723c */ /* 0x042fe200000018ff */
[----:B------:R-:W1:Y:S02]  /*5c50*/  LDSM.16.M88.4 R144, [R187] ;  /* 0x00000000bb90783b */ /* 0x000e640000000200 */
[C---:B------:R-:W-:Y:S02]  /*5c60*/  @!P6 LEA R30, P1, R23.reuse, c[0x0][0x1f8], 0x1 ;  /* 0x00007e00171eea11 */ /* 0x040fe400078208ff */
[C---:B------:R-:W-:Y:S02]  /*5c70*/  @!P6 LEA R28, P0, R2.reuse, c[0x0][0x1f8], 0x1 ;  /* 0x00007e00021cea11 */ /* 0x040fe400078008ff */
[----:B------:R-:W-:Y:S01]  /*5c80*/  @!P6 LEA.HI.X R31, R23, c[0x0][0x1fc], R31, 0x1, P1 ;  /* 0x00007f00171fea11 */ /* 0x000fe200008f0c1f */
[C---:B------:R-:W-:Y:S01]  /*5c90*/  HMMA.16816.F32 R8, R32.reuse, R10, RZ ;  /* 0x0000000a2008723c */ /* 0x040fe200000018ff */
[----:B------:R-:W5:Y:S03]  /*5ca0*/  LDSM.16.M88.4 R148, [R198] ;  /* 0x00000000c694783b */ /* 0x000f660000000200 */
[----:B------:R-:W-:Y:S04]  /*5cb0*/  @!P6 LEA.HI.X R29, R2, c[0x0][0x1fc], R29, 0x1, P0 ;  /* 0x00007f00021dea11 */ /* 0x000fe800000f0c1d */
[C---:B--2---:R-:W-:Y:S01]  /*5cc0*/  HMMA.16816.F32 R12, R32.reuse, R16, RZ ;  /* 0x00000010200c723c */ /* 0x044fe200000018ff */
[----:B------:R-:W2:Y:S07]  /*5cd0*/  LDSM.16.M88.4 R152, [R197] ;  /* 0x00000000c598783b */ /* 0x000eae0000000200 */
[C---:B------:R-:W-:Y:S01]  /*5ce0*/  HMMA.16816.F32 R16, R32.reuse, R18, RZ ;  /* 0x000000122010723c */ /* 0x040fe200000018ff */
[----:B------:R-:W1:Y:S08]  /*5cf0*/  LDSM.16.M88.4 R156, [R196] ;  /* 0x00000000c49c783b */ /* 0x000e700000000200 */
[----:B------:R-:W-:Y:S01]  /*5d00*/  @!PT LDS RZ, [RZ] ;  /* 0x00000000fffff984 */ /* 0x000fe20000000800 */
[----:B------:R-:W-:Y:S01]  /*5d10*/  @!PT LDS RZ, [RZ] ;  /* 0x00000000fffff984 */ /* 0x000fe20000000800 */
[----:B------:R-:W-:Y:S01]  /*5d20*/  @!PT LDS RZ, [RZ] ;  /* 0x00000000fffff984 */ /* 0x000fe20000000800 */
[----:B------:R1:W-:Y:S08]  /*5d30*/  @!P6 LDGSTS.E.BYPASS.LTC128B.128 [R199+0x100], [R162.64], !P5 ;  /* 0x00100000a2c7efae */ /* 0x0003f0000e901d46 */
[----:B------:R1:W-:Y:S08]  /*5d40*/  @!P6 LDGSTS.E.BYPASS.LTC128B.128 [R199+0x2100], [R160.64], !P4 ;  /* 0x02100000a0c7efae */ /* 0x0003f0000e101d46 */
[----:B------:R3:W-:Y:S08]  /*5d50*/  @!P6 LDGSTS.E.BYPASS.LTC128B.128 [R199+0x4100], [R20.64], !P3 ;  /* 0x0410000014c7efae */ /* 0x0007f0000d901d46 */
[----:B------:R2:W-:Y:S08]  /*5d60*/  @!P6 LDGSTS.E.BYPASS.LTC128B.128 [R199+0x1100], [R124.64], !P5 ;  /* 0x011000007cc7efae */ /* 0x0005f0000e901d46 */
[----:B------:R4:W-:Y:S08]  /*5d70*/  @!P6 LDGSTS.E.BYPASS.LTC128B.128 [R199+0x3100], [R30.64], !P4 ;  /* 0x031000001ec7efae */ /* 0x0009f0000e101d46 */
[----:B------:R4:W-:Y:S01]  /*5d80*/  @!P6 LDGSTS.E.BYPASS.LTC128B.128 [R199+0x5100], [R28.64], !P3 ;  /* 0x051000001cc7efae */ /* 0x0009e2000d901d46 */
[C---:B---3--:R-:W-:Y:S07]  /*5d90*/  HMMA.16816.F32 R20, R32.reuse, R24, RZ ;  /* 0x000000182014723c */ /* 0x048fee00000018ff */
[----:B-1----:R-:W-:Y:S01]  /*5da0*/  LDSM.16.M88.4 R160, [R186] ;  /* 0x00000000baa0783b */ /* 0x002fe20000000200 */
[C---:B------:R-:W-:Y:S07]  /*5db0*/  HMMA.16816.F32 R24, R32.reuse, R26, RZ ;  /* 0x0000001a2018723c */ /* 0x040fee00000018ff */
[----:B------:R-:W0:Y:S08]  /*5dc0*/  LDGDEPBAR ;  /* 0x00000000000079af */ /* 0x000e300000000000 */
[----:B------:R-:W1:Y:S01]  /*5dd0*/  LDSM.16.M88.4 R164, [R182] ;  /* 0x00000000b6a4783b */ /* 0x000e620000000200 */
[C---:B----4-:R-:W-:Y:S07]  /*5de0*/  HMMA.16816.F32 R28, R32.reuse, R136, RZ ;  /* 0x00000088201c723c */ /* 0x050fee00000018ff */
[----:B------:R-:W3:Y:S01]  /*5df0*/  LDSM.16.M88.4 R168, [R182+0x800] ;  /* 0x00080000b6a8783b */ /* 0x000ee20000000200 */
[----:B------:R-:W-:Y:S07]  /*5e00*/  HMMA.16816.F32 R32, R32, R138, RZ ;  /* 0x0000008a2020723c */ /* 0x000fee00000018ff */
[----:B------:R-:W4:Y:S01]  /*5e10*/  LDSM.16.M88.4 R136, [R182+0x1000] ;  /* 0x00100000b688783b */ /* 0x000f220000000200 */
[C---:B------:R-:W-:Y:S07]  /*5e20*/  HMMA.16816.F32 R4, R140.reuse, R144, R4 ;  /* 0x000000908c04723c */ /* 0x040fee0000001804 */
[----:B------:R-:W-:Y:S01]  /*5e30*/  LDSM.16.M88.4 R172, [R179] ;  /* 0x00000000b3ac783b */ /* 0x000fe20000000200 */
[C---:B------:R-:W-:Y:S07]  /*5e40*/  HMMA.16816.F32 R8, R140.reuse, R146, R8 ;  /* 0x000000928c08723c */ /* 0x040fee0000001808 */
[----:B------:R-:W1:Y:S01]  /*5e50*/  LDSM.16.M88.4 R144, [R182+0x1800] ;  /* 0x00180000b690783b */ /* 0x000e620000000200 */
[C---:B-----5:R-:W-:Y:S07]  /*5e60*/  HMMA.16816.F32 R12, R140.reuse, R148, R12 ;  /* 0x000000948c0c723c */ /* 0x060fee000000180c */
[----:B------:R-:W5:Y:S01]  /*5e70*/  LDL R127, [R1+0x4] ;  /* 0x00000400017f7983 */ /* 0x000f620000100800 */
[C---:B------:R-:W-:Y:S03]  /*5e80*/  HMMA.16816.F32 R16, R140.reuse, R150, R16 ;  /* 0x000000968c10723c */ /* 0x040fe60000001810 */
[----:B------:R-:W3:Y:S05]  /*5e90*/  LDSM.16.M88.4 R148, [R185] ;  /* 0x00000000b994783b */ /* 0x000eea0000000200 */
[C---:B--2---:R-:W-:Y:S08]  /*5ea0*/  HMMA.16816.F32 R20, R140.reuse, R152, R20 ;  /* 0x000000988c14723c */ /* 0x044ff00000001814 */
[C---:B------:R-:W-:Y:S01]  /*5eb0*/  HMMA.16816.F32 R24, R140.reuse, R154, R24 ;  /* 0x0000009a8c18723c */ /* 0x040fe20000001818 */
[----:B------:R-:W-:Y:S07]  /*5ec0*/  LDSM.16.M88.4 R152, [R179+0x1000] ;  /* 0x00100000b398783b */ /* 0x000fee0000000200 */
[C---:B------:R-:W-:Y:S08]  /*5ed0*/  HMMA.16816.F32 R28, R140.reuse, R156, R28 ;  /* 0x0000009c8c1c723c */ /* 0x040ff0000000181c */
[----:B------:R-:W-:Y:S01]  /*5ee0*/  HMMA.16816.F32 R32, R140, R158, R32 ;  /* 0x0000009e8c20723c */ /* 0x000fe20000001820 */
[----:B------:R-:W2:Y:S07]  /*5ef0*/  LDSM.16.M88.4 R140, [R179+0x800] ;  /* 0x00080000b38c783b */ /* 0x000eae0000000200 */
[C---:B-1----:R-:W-:Y:S01]  /*5f00*/  HMMA.16816.F32 R4, R160.reuse, R164, R4 ;  /* 0x000000a4a004723c */ /* 0x042fe20000001804 */
[----:B------:R-:W1:Y:S07]  /*5f10*/  LDSM.16.M88.4 R156, [R179+0x1800] ;  /* 0x00180000b39c783b */ /* 0x000e6e0000000200 */
[C---:B------:R-:W-:Y:S01]  /*5f20*/  HMMA.16816.F32 R8, R160.reuse, R166, R8 ;  /* 0x000000a6a008723c */ /* 0x040fe20000001808 */
[----:B------:R-:W-:Y:S07]  /*5f30*/  LDSM.16.M88.4 R164, [R176+0x2000] ;  /* 0x00200000b0a4783b */ /* 0x000fee0000000200 */
[C---:B---3--:R-:W-:Y:S08]  /*5f40*/  HMMA.16816.F32 R12, R160.reuse, R168, R12 ;  /* 0x000000a8a00c723c */ /* 0x048ff0000000180c */
[C---:B------:R-:W-:Y:S01]  /*5f50*/  HMMA.16816.F32 R16, R160.reuse, R170, R16 ;  /* 0x000000aaa010723c */ /* 0x040fe20000001810 */
[----:B------:R-:W-:Y:S07]  /*5f60*/  LDSM.16.M88.4 R168, [R176+0x3800] ;  /* 0x00380000b0a8783b */ /* 0x000fee0000000200 */
[C---:B----4-:R-:W-:Y:S08]  /*5f70*/  HMMA.16816.F32 R20, R160.reuse, R136, R20 ;  /* 0x00000088a014723c */ /* 0x050ff00000001814 */
[C---:B------:R-:W-:Y:S01]  /*5f80*/  HMMA.16816.F32 R24, R160.reuse, R138, R24 ;  /* 0x0000008aa018723c */ /* 0x040fe20000001818 */
[----:B------:R-:W3:Y:S07]  /*5f90*/  LDSM.16.M88.4 R136, [R183+0x4000] ;  /* 0x00400000b788783b */ /* 0x000eee0000000200 */
[C---:B------:R-:W-:Y:S08]  /*5fa0*/  HMMA.16816.F32 R28, R160.reuse, R144, R28 ;  /* 0x00000090a01c723c */ /* 0x040ff0000000181c */
[----:B------:R-:W-:Y:S01]  /*5fb0*/  HMMA.16816.F32 R32, R160, R146, R32 ;  /* 0x00000092a020723c */ /* 0x000fe20000001820 */
[----:B------:R-:W4:Y:S07]  /*5fc0*/  LDSM.16.M88.4 R144, [R176+0x2800] ;  /* 0x00280000b090783b */ /* 0x000f2e0000000200 */
[C---:B------:R-:W-:Y:S01]  /*5fd0*/  HMMA.16816.F32 R4, R148.reuse, R172, R4 ;  /* 0x000000ac9404723c */ /* 0x040fe20000001804 */
[----:B------:R-:W1:Y:S07]  /*5fe0*/  LDSM.16.M88.4 R160, [R176+0x3000] ;  /* 0x00300000b0a0783b */ /* 0x000e6e0000000200 */
[C---:B------:R-:W-:Y:S01]  /*5ff0*/  HMMA.16816.F32 R8, R148.reuse, R174, R8 ;  /* 0x000000ae9408723c */ /* 0x040fe20000001808 */
[----:B------:R-:W-:Y:S07]  /*6000*/  LDSM.16.M88.4 R172, [R190] ;  /* 0x00000000beac783b */ /* 0x000fee0000000200 */
[C---:B--2---:R-:W-:Y:S08]  /*6010*/  HMMA.16816.F32 R12, R148.reuse, R140, R12 ;  /* 0x0000008c940c723c */ /* 0x044ff0000000180c */
[C---:B------:R-:W-:Y:S01]  /*6020*/  HMMA.16816.F32 R16, R148.reuse, R142, R16 ;  /* 0x0000008e9410723c */ /* 0x040fe20000001810 */
[----:B------:R-:W-:Y:S07]  /*6030*/  LDSM.16.M88.4 R140, [R184+0x4000] ;  /* 0x00400000b88c783b */ /* 0x000fee0000000200 */
[C---:B------:R-:W-:Y:S08]  /*6040*/  HMMA.16816.F32 R20, R148.reuse, R152, R20 ;  /* 0x000000989414723c */ /* 0x040ff00000001814 */
[C---:B------:R-:W-:Y:S01]  /*6050*/  HMMA.16816.F32 R24, R148.reuse, R154, R24 ;  /* 0x0000009a9418723c */ /* 0x040fe20000001818 */
[----:B------:R-:W2:Y:S07]  /*6060*/  LDSM.16.M88.4 R152, [R195] ;  /* 0x00000000c398783b */ /* 0x000eae0000000200 */
[C---:B-1----:R-:W-:Y:S08]  /*6070*/  HMMA.16816.F32 R28, R148.reuse, R156, R28 ;  /* 0x0000009c941c723c */ /* 0x042ff0000000181c */
[----:B------:R-:W-:Y:S01]  /*6080*/  HMMA.16816.F32 R32, R148, R158, R32 ;  /* 0x0000009e9420723c */ /* 0x000fe20000001820 */
[----:B------:R-:W1:Y:S07]  /*6090*/  LDSM.16.M88.4 R148, [R194] ;  /* 0x00000000c294783b */ /* 0x000e6e0000000200 */
[C---:B---3--:R-:W-:Y:S01]  /*60a0*/  HMMA.16816.F32 R4, R136.reuse, R164, R4 ;  /* 0x000000a48804723c */ /* 0x048fe20000001804 */
[----:B------:R-:W3:Y:S07]  /*60b0*/  LDSM.16.M88.4 R156, [R193] ;  /* 0x00000000c19c783b */ /* 0x000eee0000000200 */
[C---:B------:R-:W-:Y:S01]  /*60c0*/  HMMA.16816.F32 R8, R136.reuse, R166, R8 ;  /* 0x000000a68808723c */ /* 0x040fe20000001808 */
[----:B------:R-:W-:Y:S07]  /*60d0*/  LDSM.16.M88.4 R164, [R182+0x2800] ;  /* 0x00280000b6a4783b */ /* 0x000fee0000000200 */
[C---:B----4-:R-:W-:Y:S08]  /*60e0*/  HMMA.16816.F32 R12, R136.reuse, R144, R12 ;  /* 0x00000090880c723c */ /* 0x050ff0000000180c */
[C---:B------:R-:W-:Y:S01]  /*60f0*/  HMMA.16816.F32 R16, R136.reuse, R146, R16 ;  /* 0x000000928810723c */ /* 0x040fe20000001810 */
[----:B------:R-:W4:Y:S07]  /*6100*/  LDSM.16.M88.4 R144, [R192] ;  /* 0x00000000c090783b */ /* 0x000f2e0000000200 */
[C---:B------:R-:W-:Y:S08]  /*6110*/  HMMA.16816.F32 R20, R136.reuse, R160, R20 ;  /* 0x000000a08814723c */ /* 0x040ff00000001814 */
[C---:B------:R-:W-:Y:S01]  /*6120*/  HMMA.16816.F32 R24, R136.reuse, R162, R24 ;  /* 0x000000a28818723c */ /* 0x040fe20000001818 */
[----:B------:R-:W-:Y:S07]  /*6130*/  LDSM.16.M88.4 R160, [R182+0x2000] ;  /* 0x00200000b6a0783b */ /* 0x000fee0000000200 */
[C---:B------:R-:W-:Y:S08]  /*6140*/  HMMA.16816.F32 R28, R136.reuse, R168, R28 ;  /* 0x000000a8881c723c */ /* 0x040ff0000000181c */
[----:B------:R-:W-:Y:S01]  /*6150*/  HMMA.16816.F32 R32, R136, R170, R32 ;  /* 0x000000aa8820723c */ /* 0x000fe20000001820 */
[----:B------:R-:W4:Y:S07]  /*6160*/  LDSM.16.M88.4 R136, [R186+0x4000] ;  /* 0x00400000ba88783b */ /* 0x000f2e0000000200 */
[C---:B--2---:R-:W-:Y:S01]  /*6170*/  HMMA.16816.F32 R4, R140.reuse, R152, R4 ;  /* 0x000000988c04723c */ /* 0x044fe20000001804 */
[----:B------:R-:W-:Y:S07]  /*6180*/  LDSM.16.M88.4 R168, [R179+0x2000] ;  /* 0x00200000b3a8783b */ /* 0x000fee0000000200 */
[C---:B------:R-:W-:Y:S01]  /*6190*/  HMMA.16816.F32 R8, R140.reuse, R154, R8 ;  /* 0x0000009a8c08723c */ /* 0x040fe20000001808 */
[----:B------:R-:W-:Y:S07]  /*61a0*/  LDSM.16.M88.4 R152, [R182+0x3800] ;  /* 0x00380000b698783b */ /* 0x000fee0000000200 */
[C---:B-1----:R-:W-:Y:S08]  /*61b0*/  HMMA.16816.F32 R12, R140.reuse, R148, R12 ;  /* 0x000000948c0c723c */ /* 0x042ff0000000180c */
[C---:B------:R-:W-:Y:S01]  /*61c0*/  HMMA.16816.F32 R16, R140.reuse, R150, R16 ;  /* 0x000000968c10723c */ /* 0x040fe20000001810 */
[----:B------:R-:W1:Y:S07]  /*61d0*/  LDSM.16.M88.4 R148, [R182+0x3000] ;  /* 0x00300000b694783b */ /* 0x000e6e0000000200 */
[C---:B---3--:R-:W-:Y:S08]  /*61e0*/  HMMA.16816.F32 R20, R140.reuse, R156, R20 ;  /* 0x0000009c8c14723c */ /* 0x048ff00000001814 */
[C---:B------:R-:W-:Y:S01]  /*61f0*/  HMMA.16816.F32 R24, R140.reuse, R158, R24 ;  /* 0x0000009e8c18723c */ /* 0x040fe20000001818 */
[----:B------:R-:W2:Y:S07]  /*6200*/  LDSM.16.M88.4 R156, [R185+0x4000] ;  /* 0x00400000b99c783b */ /* 0x000eae0000000200 */
[C---:B----4-:R-:W-:Y:S08]  /*6210*/  HMMA.16816.F32 R28, R140.reuse, R144, R28 ;  /* 0x000000908c1c723c */ /* 0x050ff0000000181c */
[----:B------:R-:W-:Y:S01]  /*6220*/  HMMA.16816.F32 R32, R140, R146, R32 ;  /* 0x000000928c20723c */ /* 0x000fe20000001820 */
[----:B------:R-:W3:Y:S07]  /*6230*/  LDSM.16.M88.4 R140, [R179+0x2800] ;  /* 0x00280000b38c783b */ /* 0x000eee0000000200 */
[C---:B------:R-:W-:Y:S01]  /*6240*/  HMMA.16816.F32 R4, R136.reuse, R160, R4 ;  /* 0x000000a08804723c */ /* 0x040fe20000001804 */
[----:B------:R-:W4:Y:S04]  /*6250*/  LDSM.16.M88.4 R144, [R179+0x3000] ;  /* 0x00300000b390783b */ /* 0x000f280000000200 */
[----:B-----5:R-:W-:Y:S03]  /*6260*/  IADD3 R0, R127, R237, RZ ;  /* 0x000000ed7f007210 */ /* 0x020fe60007ffe0ff */
[C---:B------:R-:W-:Y:S01]  /*6270*/  HMMA.16816.F32 R8, R136.reuse, R162, R8 ;  /* 0x000000a28808723c */ /* 0x040fe20000001808 */
[----:B------:R-:W-:Y:S03]  /*6280*/  LDSM.16.M88.4 R160, [R176+0x4800] ;  /* 0x00480000b0a0783b */ /* 0x000fe60000000200 */
[----:B------:R-:W-:Y:S04]  /*6290*/  @P2 IMAD.HI.U32 R2, R0, c[0x0][0x2c8], RZ ;  /* 0x0000b20000022a27 */ /* 0x000fe800078e00ff */
[C---:B------:R-:W-:Y:S04]  /*62a0*/  HMMA.16816.F32 R12, R136.reuse, R164, R12 ;  /* 0x000000a4880c723c */ /* 0x040fe8000000180c */
[----:B------:R-:W-:Y:S04]  /*62b0*/  @P2 SHF.R.U32.HI R0, RZ, c[0x0][0x2cc], R2 ;  /* 0x0000b300ff002a19 */ /* 0x000fe80000011602 */
[C---:B------:R-:W-:Y:S01]  /*62c0*/  HMMA.16816.F32 R16, R136.reuse, R166, R16 ;  /* 0x000000a68810723c */ /* 0x040fe20000001810 */
[----:B------:R-:W-:Y:S07]  /*62d0*/  LDSM.16.M88.4 R164, [R176+0x5800] ;  /* 0x00580000b0a4783b */ /* 0x000fee0000000200 */
[C---:B-1----:R-:W-:Y:S01]  /*62e0*/  HMMA.16816.F32 R20, R136.reuse, R148, R20 ;  /* 0x000000948814723c */ /* 0x042fe20000001814 */
[----:B------:R-:W1:Y:S07]  /*62f0*/  SHFL.IDX PT, R2, R0, RZ, 0x1c1f ;  /* 0x001c1fff00027589 */ /* 0x000e6e00000e0000 */
[C---:B------:R-:W-:Y:S01]  /*6300*/  HMMA.16816.F32 R24, R136.reuse, R150, R24 ;  /* 0x000000968818723c */ /* 0x040fe20000001818 */
[----:B------:R-:W-:Y:S07]  /*6310*/  LDSM.16.M88.4 R148, [R183+0x8000] ;  /* 0x00800000b794783b */ /* 0x000fee0000000200 */
[C---:B------:R-:W-:Y:S01]  /*6320*/  HMMA.16816.F32 R28, R136.reuse, R152, R28 ;  /* 0x00000098881c723c */ /* 0x040fe2000000181c */
[----:B------:R5:W1:Y:S07]  /*6330*/  SHFL.IDX PT, R124, R0, 0x1, 0x1c1f ;  /* 0x003c1f00007c7f89 */ /* 0x000a6e00000e0000 */
[----:B------:R-:W-:Y:S01]  /*6340*/  HMMA.16816.F32 R32, R136, R154, R32 ;  /* 0x0000009a8820723c */ /* 0x000fe20000001820 */
[----:B------:R-:W1:Y:S07]  /*6350*/  LDSM.16.M88.4 R136, [R179+0x3800] ;  /* 0x00380000b388783b */ /* 0x000e6e0000000200 */
[C---:B--2---:R-:W-:Y:S01]  /*6360*/  HMMA.16816.F32 R4, R156.reuse, R168, R4 ;  /* 0x000000a89c04723c */ /* 0x044fe20000001804 */
[----:B------:R-:W2:Y:S07]  /*6370*/  LDSM.16.M88.4 R152, [R176+0x4000] ;  /* 0x00400000b098783b */ /* 0x000eae0000000200 */
[C---:B------:R-:W-:Y:S01]  /*6380*/  HMMA.16816.F32 R8, R156.reuse, R170, R8 ;  /* 0x000000aa9c08723c */ /* 0x040fe20000001808 */
[----:B------:R-:W-:Y:S03]  /*6390*/  LDSM.16.M88.4 R168, [R191] ;  /* 0x00000000bfa8783b */ /* 0x000fe60000000200 */
[----:B-----5:R-:W-:Y:S04]  /*63a0*/  IMAD.MOV.U32 R0, RZ, RZ, -0x40 ;  /* 0xffffffc0ff007424 */ /* 0x020fe800078e00ff */
[C---:B---3--:R-:W-:Y:S04]  /*63b0*/  HMMA.16816.F32 R12, R156.reuse, R140, R12 ;  /* 0x0000008c9c0c723c */ /* 0x048fe8000000180c */
[----:B------:R-:W-:Y:S04]  /*63c0*/  IMAD R0, R200, R0, 0x1 ;  /* 0x00000001c8007424 */ /* 0x000fe800078e0200 */
[C---:B------:R-:W-:Y:S01]  /*63d0*/  HMMA.16816.F32 R16, R156.reuse, R142, R16 ;  /* 0x0000008e9c10723c */ /* 0x040fe20000001810 */
[----:B------:R-:W3:Y:S03]  /*63e0*/  LDSM.16.M88.4 R140, [R176+0x5000] ;  /* 0x00500000b08c783b */ /* 0x000ee60000000200 */
[----:B------:R-:W-:Y:S04]  /*63f0*/  IADD3 R0, R234, R0, -R233 ;  /* 0x00000000ea007210 */ /* 0x000fe80007ffe8e9 */
[C---:B----4-:R-:W-:Y:S04]  /*6400*/  HMMA.16816.F32 R20, R156.reuse, R144, R20 ;  /* 0x000000909c14723c */ /* 0x050fe80000001814 */
[----:B------:R-:W-:Y:S04]  /*6410*/  IADD3 R0, R0, -R235, RZ ;  /* 0x800000eb00007210 */ /* 0x000fe80007ffe0ff */
[C---:B------:R-:W-:Y:S01]  /*6420*/  HMMA.16816.F32 R24, R156.reuse, R146, R24 ;  /* 0x000000929c18723c */ /* 0x040fe20000001818 */
[----:B------:R-:W4:Y:S03]  /*6430*/  LDSM.16.M88.4 R144, [R184+0x8000] ;  /* 0x00800000b890783b */ /* 0x000f260000000200 */
[C---:B-1----:R-:W-:Y:S01]  /*6440*/  IMAD.IADD R2, R0.reuse, 0x1, R2 ;  /* 0x0000000100027824 */ /* 0x042fe200078e0202 */
[----:B------:R-:W-:Y:S03]  /*6450*/  IADD3 R0, R0, R124, RZ ;  /* 0x0000007c00007210 */ /* 0x000fe60007ffe0ff */
[C---:B------:R-:W-:Y:S03]  /*6460*/  HMMA.16816.F32 R28, R156.reuse, R136, R28 ;  /* 0x000000889c1c723c */ /* 0x040fe6000000181c */
[----:B------:R-:W-:Y:S02]  /*6470*/  ISETP.GT.AND P6, PT, R2, 0x1, PT ;  /* 0x000000010200780c */ /* 0x000fe40003fc4270 */
[----:B------:R-:W-:Y:S02]  /*6480*/  ISETP.GT.AND P1, PT, R0, RZ, PT ;  /* 0x000000ff0000720c */ /* 0x000fe40003f24270 */
[----:B------:R-:W-:Y:S01]  /*6490*/  ISETP.GT.AND P0, PT, R2, RZ, PT ;  /* 0x000000ff0200720c */ /* 0x000fe20003f04270 */
[----:B------:R-:W-:Y:S01]  /*64a0*/  HMMA.16816.F32 R32, R156, R138, R32 ;  /* 0x0000008a9c20723c */ /* 0x000fe20000001820 */
[----:B------:R-:W1:Y:S07]  /*64b0*/  LDSM.16.M88.4 R136, [R189] ;  /* 0x00000000bd88783b */ /* 0x000e6e0000000200 */
[C---:B--2---:R-:W-:Y:S01]  /*64c0*/  HMMA.16816.F32 R4, R148.reuse, R152, R4 ;  /* 0x000000989404723c */ /* 0x044fe20000001804 */
[----:B------:R-:W-:Y:S07]  /*64d0*/  LDSM.16.M88.4 R156, [R182+0x4800] ;  /* 0x00480000b69c783b */ /* 0x000fee0000000200 */
[C---:B------:R-:W-:Y:S01]  /*64e0*/  HMMA.16816.F32 R8, R148.reuse, R154, R8 ;  /* 0x0000009a9408723c */ /* 0x040fe20000001808 */
[----:B------:R-:W-:Y:S07]  /*64f0*/  LDSM.16.M88.4 R152, [R182+0x4000] ;  /* 0x00400000b698783b */ /* 0x000fee0000000200 */
[C---:B------:R-:W-:Y:S08]  /*6500*/  HMMA.16816.F32 R12, R148.reuse, R160, R12 ;  /* 0x000000a0940c723c */ /* 0x040ff0000000180c */
[C---:B------:R-:W-:Y:S01]  /*6510*/  HMMA.16816.F32 R16, R148.reuse, R162, R16 ;  /* 0x000000a29410723c */ /* 0x040fe20000001810 */
[----:B------:R-:W-:Y:S07]  /*6520*/  LDSM.16.M88.4 R160, [R182+0x5000] ;  /* 0x00500000b6a0783b */ /* 0x000fee0000000200 */
[C---:B---3--:R-:W-:Y:S08]  /*6530*/  HMMA.16816.F32 R20, R148.reuse, R140, R20 ;  /* 0x0000008c9414723c */ /* 0x048ff00000001814 */
[C---:B------:R-:W-:Y:S01]  /*6540*/  HMMA.16816.F32 R24, R148.reuse, R142, R24 ;  /* 0x0000008e9418723c */ /* 0x040fe20000001818 */
[----:B------:R-:W2:Y:S07]  /*6550*/  LDSM.16.M88.4 R140, [R188] ;  /* 0x00000000bc8c783b */ /* 0x000eae0000000200 */
[C---:B------:R-:W-:Y:S08]  /*6560*/  HMMA.16816.F32 R28, R148.reuse, R164, R28 ;  /* 0x000000a4941c723c */ /* 0x040ff0000000181c */
[----:B------:R-:W-:Y:S01]  /*6570*/  HMMA.16816.F32 R32, R148, R166, R32 ;  /* 0x000000a69420723c */ /* 0x000fe20000001820 */
[----:B------:R-:W3:Y:S07]  /*6580*/  LDSM.16.M88.4 R148, [R186+0x8000] ;  /* 0x00800000ba94783b */ /* 0x000eee0000000200 */
[C---:B----4-:R-:W-:Y:S01]  /*6590*/  HMMA.16816.F32 R4, R144.reuse, R168, R4 ;  /* 0x000000a89004723c */ /* 0x050fe20000001804 */
[----:B------:R-:W4:Y:S07]  /*65a0*/  LDSM.16.M88.4 R164, [R182+0x5800] ;  /* 0x00580000b6a4783b */ /* 0x000f2e0000000200 */
[C---:B------:R-:W-:Y:S01]  /*65b0*/  HMMA.16816.F32 R8, R144.reuse, R170, R8 ;  /* 0x000000aa9008723c */ /* 0x040fe20000001808 */
[----:B------:R-:W-:Y:S07]  /*65c0*/  LDSM.16.M88.4 R168, [R179+0x4000] ;  /* 0x00400000b3a8783b */ /* 0x000fee0000000200 */
[C---:B------:R-:W-:Y:S08]  /*65d0*/  HMMA.16816.F32 R12, R144.reuse, R172, R12 ;  /* 0x000000ac900c723c */ /* 0x040ff0000000180c */
[C---:B------:R-:W-:Y:S08]  /*65e0*/  HMMA.16816.F32 R16, R144.reuse, R174, R16 ;  /* 0x000000ae9010723c */ /* 0x040ff00000001810 */
        /* <DEDUP_REMOVED lines=8> */
[C---:B------:R-:W-:Y:S08]  /*6670*/  HMMA.16816.F32 R8, R148.reuse, R154, R8 ;  /* 0x0000009a9408723c */ /* 0x040ff00000001808 */
[C---:B------:R-:W-:Y:S08]  /*6680*/  HMMA.16816.F32 R12, R148.reuse, R156, R12 ;  /* 0x0000009c940c723c */ /* 0x040ff0000000180c */
[C---:B------:R-:W-:Y:S08]  /*6690*/  HMMA.16816.F32 R16, R148.reuse, R158, R16 ;  /* 0x0000009e9410723c */ /* 0x040ff00000001810 */
[C---:B------:R-:W-:Y:S08]  /*66a0*/  HMMA.16816.F32 R20, R148.reuse, R160, R20 ;  /* 0x000000a09414723c */ /* 0x040ff00000001814 */
[C---:B------:R-:W-:Y:S08]  /*66b0*/  HMMA.16816.F32 R24, R148.reuse, R162, R24 ;  /* 0x000000a29418723c */ /* 0x040ff00000001818 */
[C---:B----4-:R-:W-:Y:S08]  /*66c0*/  HMMA.16816.F32 R28, R148.reuse, R164, R28 ;  /* 0x000000a4941c723c */ /* 0x050ff0000000181c */
[----:B------:R-:W-:Y:S01]  /*66d0*/  HMMA.16816.F32 R32, R148, R166, R32 ;  /* 0x000000a69420723c */ /* 0x000fe20000001820 */
[----:B------:R-:W4:Y:S01]  /*66e0*/  LDSM.16.M88.4 R148, [R179+0x5800] ;  /* 0x00580000b394783b */ /* 0x000f220000000200 */
[----:B------:R-:W-:Y:S06]  /*66f0*/  DEPBAR.LE SB0, 0x0 ;  /* 0x000080000000791a */ /* 0x000fec0000000000 */
[C---:B-1----:R-:W-:Y:S01]  /*6700*/  HMMA.16816.F32 R4, R136.reuse, R168, R4 ;  /* 0x000000a88804723c */ /* 0x042fe20000001804 */
[----:B------:R-:W-:Y:S07]  /*6710*/  BAR.SYNC.DEFER_BLOCKING 0x0 ;  /* 0x0000000000007b1d */ /* 0x000fee0000010000 */
[C---:B------:R-:W-:Y:S08]  /*6720*/  HMMA.16816.F32 R8, R136.reuse, R170, R8 ;  /* 0x000000aa8808723c */ /* 0x040ff00000001808 */
[C---:B--2---:R-:W-:Y:S08]  /*6730*/  HMMA.16816.F32 R12, R136.reuse, R140, R12 ;  /* 0x0000008c880c723c */ /* 0x044ff0000000180c */
[C---:B------:R-:W-:Y:S04]  /*6740*/  HMMA.16816.F32 R16, R136.reuse, R142, R16 ;  /* 0x0000008e8810723c */ /* 0x040fe80000001810 */
[----:B------:R-:W-:Y:S02]  /*6750*/  FSEL R124, R4, -INF , P0 ;  /* 0xff800000047c7808 */ /* 0x000fe40000000000 */
[----:B------:R-:W-:Y:S02]  /*6760*/  ISETP.GT.AND P0, PT, R0, 0x1, PT ;  /* 0x000000010000780c */ /* 0x000fe40003f04270 */
[C---:B---3--:R-:W-:Y:S04]  /*6770*/  HMMA.16816.F32 R20, R136.reuse, R144, R20 ;  /* 0x000000908814723c */ /* 0x048fe80000001814 */
[----:B------:R-:W-:Y:S02]  /*6780*/  FSEL R142, R5, -INF , P6 ;  /* 0xff800000058e7808 */ /* 0x000fe40003000000 */
[----:B------:R-:W-:Y:S02]  /*6790*/  FSEL R153, R7, -INF , P0 ;  /* 0xff80000007997808 */ /* 0x000fe40000000000 */
[C---:B------:R-:W-:Y:S03]  /*67a0*/  HMMA.16816.F32 R24, R136.reuse, R146, R24 ;  /* 0x000000928818723c */ /* 0x040fe60000001818 */
[----:B------:R-:W-:Y:S02]  /*67b0*/  ISETP.GT.AND P0, PT, R2, 0x8, PT ;  /* 0x000000080200780c */ /* 0x000fe40003f04270 */
[----:B------:R-:W-:Y:S02]  /*67c0*/  FMNMX.FTZ R4, R124, R3, !PT ;  /* 0x000000037c047209 */ /* 0x000fe40007810000 */
[----:B------:R-:W-:Y:S01]  /*67d0*/  FSEL R140, R8, -INF , P0 ;  /* 0xff800000088c7808 */ /* 0x000fe20000000000 */
[C---:B----4-:R-:W-:Y:S03]  /*67e0*/  HMMA.16816.F32 R28, R136.reuse, R148, R28 ;  /* 0x00000094881c723c */ /* 0x050fe6000000181c */
[----:B------:R-:W-:Y:S02]  /*67f0*/  ISETP.GT.AND P6, PT, R2, 0x9, PT ;  /* 0x000000090200780c */ /* 0x000fe40003fc4270 */
[----:B------:R-:W-:Y:S02]  /*6800*/  FMNMX.FTZ R4, R142, R4, !PT ;  /* 0x000000048e047209 */ /* 0x000fe40007810000 */
[----:B------:R-:W-:Y:S01]  /*6810*/  ISETP.GT.AND P0, PT, R0, 0x9, PT ;  /* 0x000000090000780c */ /* 0x000fe20003f04270 */
[----:B------:R-:W-:Y:S04]  /*6820*/  HMMA.16816.F32 R32, R136, R150, R32 ;  /* 0x000000968820723c */ /* 0x000fe80000001820 */
[----:B------:R-:W-:Y:S02]  /*6830*/  FSEL R141, R9, -INF , P6 ;  /* 0xff800000098d7808 */ /* 0x000fe40003000000 */
[----:B------:R-:W-:Y:S02]  /*6840*/  FSEL R152, R11, -INF , P0 ;  /* 0xff8000000b987808 */ /* 0x000fe40000000000 */
[----:B------:R-:W-:Y:S02]  /*6850*/  FMNMX.FTZ R4, R140, R4, !PT ;  /* 0x000000048c047209 */ /* 0x000fe40007810000 */
[----:B------:R-:W-:Y:S02]  /*6860*/  ISETP.GT.AND P0, PT, R2, 0x10, PT ;  /* 0x000000100200780c */ /* 0x000fe40003f04270 */
[----:B------:R-:W-:Y:S02]  /*6870*/  FMNMX.FTZ R4, R141, R4, !PT ;  /* 0x000000048d047209 */ /* 0x000fe40007810000 */
[----:B------:R-:W-:Y:S02]  /*6880*/  FSEL R146, R12, -INF , P0 ;  /* 0xff8000000c927808 */ /* 0x000fe40000000000 */
[----:B------:R-:W-:Y:S02]  /*6890*/  ISETP.GT.AND P6, PT, R2, 0x11, PT ;  /* 0x000000110200780c */ /* 0x000fe40003fc4270 */
[----:B------:R-:W-:Y:S02]  /*68a0*/  ISETP.GT.AND P0, PT, R0, 0x11, PT ;  /* 0x000000110000780c */ /* 0x000fe40003f04270 */
[----:B------:R-:W-:Y:S02]  /*68b0*/  FSEL R155, R13, -INF , P6 ;  /* 0xff8000000d9b7808 */ /* 0x000fe40003000000 */
[----:B------:R-:W-:Y:S02]  /*68c0*/  FSEL R157, R15, -INF , P0 ;  /* 0xff8000000f9d7808 */ /* 0x000fe40000000000 */
[----:B------:R-:W-:Y:S02]  /*68d0*/  FMNMX.FTZ R4, R146, R4, !PT ;  /* 0x0000000492047209 */ /* 0x000fe40007810000 */
[----:B------:R-:W-:Y:S02]  /*68e0*/  ISETP.GT.AND P0, PT, R2, 0x18, PT ;  /* 0x000000180200780c */ /* 0x000fe40003f04270 */
[----:B------:R-:W-:Y:S02]  /*68f0*/  FSEL R154, R6, -INF , P1 ;  /* 0xff800000069a7808 */ /* 0x000fe40000800000 */
[----:B------:R-:W-:Y:S02]  /*6900*/  FSEL R147, R16, -INF , P0 ;  /* 0xff80000010937808 */ /* 0x000fe40000000000 */
[----:B------:R-:W-:Y:S02]  /*6910*/  FMNMX.FTZ R4, R155, R4, !PT ;  /* 0x000000049b047209 */ /* 0x000fe40007810000 */
[----:B------:R-:W-:Y:S02]  /*6920*/  ISETP.GT.AND P1, PT, R0, 0x8, PT ;  /* 0x000000080000780c */ /* 0x000fe40003f24270 */
[----:B------:R-:W-:Y:S02]  /*6930*/  ISETP.GT.AND P6, PT, R2, 0x19, PT ;  /* 0x000000190200780c */ /* 0x000fe40003fc4270 */
[----:B------:R-:W-:Y:S02]  /*6940*/  ISETP.GT.AND P0, PT, R0, 0x19, PT ;  /* 0x000000190000780c */ /* 0x000fe40003f04270 */
[----:B------:R-:W-:Y:S02]  /*6950*/  FSEL R143, R10, -INF , P1 ;  /* 0xff8000000a8f7808 */ /* 0x000fe40000800000 */
[----:B------:R-:W-:Y:S02]  /*6960*/  FSEL R148, R17, -INF , P6 ;  /* 0xff80000011947808 */ /* 0x000fe40003000000 */
[----:B------:R-:W-:Y:S02]  /*6970*/  FSEL R158, R19, -INF , P0 ;  /* 0xff800000139e7808 */ /* 0x000fe40000000000 */
[----:B------:R-:W-:Y:S02]  /*6980*/  FMNMX.FTZ R4, R147, R4, !PT ;  /* 0x0000000493047209 */ /* 0x000fe40007810000 */
[----:B------:R-:W-:Y:S02]  /*6990*/  ISETP.GT.AND P1, PT, R0, 0x10, PT ;  /* 0x000000100000780c */ /* 0x000fe40003f24270 */
[----:B------:R-:W-:Y:S02]  /*69a0*/  ISETP.GT.AND P0, PT, R2, 0x20, PT ;  /* 0x000000200200780c */ /* 0x000fe40003f04270 */
[----:B------:R-:W-:Y:S02]  /*69b0*/  FSEL R156, R14, -INF , P1 ;  /* 0xff8000000e9c7808 */ /* 0x000fe40000800000 */
[----:B------:R-:W-:Y:S02]  /*69c0*/  FSEL R150, R20, -INF , P0 ;  /* 0xff80000014967808 */ /* 0x000fe40000000000 */
[----:B------:R-:W-:Y:S02]  /*69d0*/  FMNMX.FTZ R4, R148, R4, !PT ;  /* 0x0000000494047209 */ /* 0x000fe40007810000 */
[----:B------:R-:W-:Y:S02]  /*69e0*/  ISETP.GT.AND P1, PT, R0, 0x18, PT ;  /* 0x000000180000780c */ /* 0x000fe40003f24270 */
[----:B------:R-:W-:Y:S02]  /*69f0*/  ISETP.GT.AND P6, PT, R2, 0x21, PT ;  /* 0x000000210200780c */ /* 0x000fe40003fc4270 */
[----:B------:R-:W-:Y:S02]  /*6a00*/  FMNMX.FTZ R5, R154, R126, !PT ;  /* 0x0000007e9a057209 */ /* 0x000fe40007810000 */
[----:B------:R-:W-:Y:S02]  /*6a10*/  FSEL R149, R18, -INF , P1 ;  /* 0xff80000012957808 */ /* 0x000fe40000800000 */
[----:B------:R-:W-:Y:S02]  /*6a20*/  FSEL R151, R21, -INF , P6 ;  /* 0xff80000015977808 */ /* 0x000fe40003000000 */
[----:B------:R-:W-:Y:S02]  /*6a30*/  FMNMX.FTZ R4, R150, R4, !PT ;  /* 0x0000000496047209 */ /* 0x000fe40007810000 */
[----:B------:R-:W-:Y:S02]  /*6a40*/  ISETP.GT.AND P1, PT, R2, 0x28, PT ;  /* 0x000000280200780c */ /* 0x000fe40003f24270 */
[----:B------:R-:W-:Y:S02]  /*6a50*/  FMNMX.FTZ R5, R153, R5, !PT ;  /* 0x0000000599057209 */ /* 0x000fe40007810000 */
[----:B------:R-:W-:Y:S02]  /*6a60*/  FSEL R159, R24, -INF , P1 ;  /* 0xff800000189f7808 */ /* 0x000fe40000800000 */
[----:B------:R-:W-:Y:S02]  /*6a70*/  FMNMX.FTZ R4, R151, R4, !PT ;  /* 0x0000000497047209 */ /* 0x000fe40007810000 */
[C---:B------:R-:W-:Y:S02]  /*6a80*/  ISETP.GT.AND P0, PT, R2.reuse, 0x29, PT ;  /* 0x000000290200780c */ /* 0x040fe40003f04270 */
[----:B------:R-:W-:Y:S02]  /*6a90*/  FMNMX.FTZ R5, R143, R5, !PT ;  /* 0x000000058f057209 */ /* 0x000fe40007810000 */
[----:B------:R-:W-:Y:S02]  /*6aa0*/  FMNMX.FTZ R4, R159, R4, !PT ;  /* 0x000000049f047209 */ /* 0x000fe40007810000 */
[----:B------:R-:W-:Y:S02]  /*6ab0*/  ISETP.GT.AND P6, PT, R2, 0x30, PT ;  /* 0x000000300200780c */ /* 0x000fe40003fc4270 */
[----:B------:R-:W-:Y:S02]  /*6ac0*/  FSEL R162, R25, -INF , P0 ;  /* 0xff80000019a27808 */ /* 0x000fe40000000000 */
[----:B------:R-:W-:Y:S02]  /*6ad0*/  FMNMX.FTZ R5, R152, R5, !PT ;  /* 0x0000000598057209 */ /* 0x000fe40007810000 */
[----:B------:R-:W-:Y:S02]  /*6ae0*/  FSEL R165, R28, -INF , P6 ;  /* 0xff8000001ca57808 */ /* 0x000fe40003000000 */
[----:B------:R-:W-:Y:S02]  /*6af0*/  ISETP.GT.AND P1, PT, R2, 0x31, PT ;  /* 0x000000310200780c */ /* 0x000fe40003f24270 */
[----:B------:R-:W-:Y:S02]  /*6b00*/  FMNMX.FTZ R4, R162, R4, !PT ;  /* 0x00000004a2047209 */ /* 0x000fe40007810000 */
[----:B------:R-:W-:Y:S02]  /*6b10*/  FMNMX.FTZ R5, R156, R5, !PT ;  /* 0x000000059c057209 */ /* 0x000fe40007810000 */
[----:B------:R-:W-:Y:S02]  /*6b20*/  FSEL R209, R29, -INF , P1 ;  /* 0xff8000001dd17808 */ /* 0x000fe40000800000 */
[C---:B------:R-:W-:Y:S02]  /*6b30*/  ISETP.GT.AND P6, PT, R2.reuse, 0x39, PT ;  /* 0x000000390200780c */ /* 0x040fe40003fc4270 */
[----:B------:R-:W-:Y:S02]  /*6b40*/  ISETP.GT.AND P0, PT, R2, 0x38, PT ;  /* 0x000000380200780c */ /* 0x000fe40003f04270 */
[----:B------:R-:W-:Y:S02]  /*6b50*/  FMNMX.FTZ R2, R165, R4, !PT ;  /* 0x00000004a5027209 */ /* 0x000fe40007810000 */
[----:B------:R-:W-:Y:S02]  /*6b60*/  FMNMX.FTZ R4, R157, R5, !PT ;  /* 0x000000059d047209 */ /* 0x000fe40007810000 */
[----:B------:R-:W-:Y:S02]  /*6b70*/  FSEL R210, R32, -INF , P0 ;  /* 0xff80000020d27808 */ /* 0x000fe40000000000 */
[----:B------:R-:W-:Y:S02]  /*6b80*/  FMNMX.FTZ R2, R209, R2, !PT ;  /* 0x00000002d1027209 */ /* 0x000fe40007810000 */
[----:B------:R-:W-:Y:S02]  /*6b90*/  FMNMX.FTZ R4, R149, R4, !PT ;  /* 0x0000000495047209 */ /* 0x000fe40007810000 */
[----:B------:R-:W-:Y:S02]  /*6ba0*/  ISETP.GT.AND P1, PT, R0, 0x20, PT ;  /* 0x000000200000780c */ /* 0x000fe40003f24270 */
[----:B------:R-:W-:Y:S02]  /*6bb0*/  FSEL R212, R33, -INF , P6 ;  /* 0xff80000021d47808 */ /* 0x000fe40003000000 */
[----:B------:R-:W-:Y:S02]  /*6bc0*/  FMNMX.FTZ R2, R210, R2, !PT ;  /* 0x00000002d2027209 */ /* 0x000fe40007810000 */
[----:B------:R-:W-:Y:S02]  /*6bd0*/  FSEL R160, R22, -INF , P1 ;  /* 0xff80000016a07808 */ /* 0x000fe40000800000 */
[----:B------:R-:W-:Y:S02]  /*6be0*/  FMNMX.FTZ R4, R158, R4, !PT ;  /* 0x000000049e047209 */ /* 0x000fe40007810000 */
[----:B------:R-:W-:Y:S02]  /*6bf0*/  ISETP.GT.AND P0, PT, R0, 0x21, PT ;  /* 0x000000210000780c */ /* 0x000fe40003f04270 */
[----:B------:R-:W-:Y:S02]  /*6c00*/  FMNMX.FTZ R2, R212, R2, !PT ;  /* 0x00000002d4027209 */ /* 0x000fe40007810000 */
[----:B------:R-:W-:Y:S02]  /*6c10*/  FSEL R161, R23, -INF , P0 ;  /* 0xff80000017a17808 */ /* 0x000fe40000000000 */
[----:B------:R-:W-:Y:S01]  /*6c20*/  ISETP.GT.AND P6, PT, R200, R229, PT ;  /* 0x000000e5c800720c */ /* 0x000fe20003fc4270 */
[----:B------:R-:W1:Y:S01]  /*6c30*/  SHFL.BFLY PT, R7, R2, 0x2, 0x1f ;  /* 0x0c401f0002077f89 */ /* 0x000e6200000e0000 */
[----:B------:R-:W-:Y:S02]  /*6c40*/  ISETP.GT.AND P1, PT, R0, 0x28, PT ;  /* 0x000000280000780c */ /* 0x000fe40003f24270 */
[----:B------:R-:W-:Y:S02]  /*6c50*/  FMNMX.FTZ R4, R160, R4, !PT ;  /* 0x00000004a0047209 */ /* 0x000fe40007810000 */
[----:B------:R-:W-:Y:S02]  /*6c60*/  FSEL R163, R26, -INF , P1 ;  /* 0xff8000001aa37808 */ /* 0x000fe40000800000 */
[C---:B------:R-:W-:Y:S02]  /*6c70*/  ISETP.GT.AND P0, PT, R0.reuse, 0x29, PT ;  /* 0x000000290000780c */ /* 0x040fe40003f04270 */
[----:B------:R-:W-:Y:S02]  /*6c80*/  FMNMX.FTZ R4, R161, R4, !PT ;  /* 0x00000004a1047209 */ /* 0x000fe40007810000 */
[----:B------:R-:W-:Y:S02]  /*6c90*/  FSEL R164, R27, -INF , P0 ;  /* 0xff8000001ba47808 */ /* 0x000fe40000000000 */
[----:B------:R-:W-:Y:S02]  /*6ca0*/  ISETP.GT.AND P1, PT, R0, 0x30, PT ;  /* 0x000000300000780c */ /* 0x000fe40003f24270 */
[----:B------:R-:W-:Y:S02]  /*6cb0*/  FMNMX.FTZ R4, R163, R4, !PT ;  /* 0x00000004a3047209 */ /* 0x000fe40007810000 */
[----:B------:R-:W-:Y:S02]  /*6cc0*/  FSEL R211, R30, -INF , P1 ;  /* 0xff8000001ed37808 */ /* 0x000fe40000800000 */
[----:B------:R-:W-:Y:S02]  /*6cd0*/  ISETP.GT.AND P0, PT, R0, 0x31, PT ;  /* 0x000000310000780c */ /* 0x000fe40003f04270 */
[----:B------:R-:W-:Y:S02]  /*6ce0*/  FMNMX.FTZ R4, R164, R4, !PT ;  /* 0x00000004a4047209 */ /* 0x000fe40007810000 */
[----:B------:R-:W-:Y:S02]  /*6cf0*/  @P6 SHF.R.S32.HI R6, RZ, 0x1f, R201 ;  /* 0x0000001fff066819 */ /* 0x000fe400000114c9 */
[----:B------:R-:W-:Y:S02]  /*6d00*/  FSEL R213, R31, -INF , P0 ;  /* 0xff8000001fd57808 */ /* 0x000fe40000000000 */
[----:B------:R-:W-:Y:S01]  /*6d10*/  ISETP.GT.AND P1, PT, R0, 0x38, PT ;  /* 0x000000380000780c */ /* 0x000fe20003f24270 */
[----:B------:R-:W-:Y:S01]  /*6d20*/  @P6 IMAD R6, R6, c[0x0][0x1e0], RZ ;  /* 0x0000780006066a24 */ /* 0x000fe200078e02ff */
[----:B------:R-:W-:Y:S02]  /*6d30*/  ISETP.GT.AND P0, PT, R0, 0x39, PT ;  /* 0x000000390000780c */ /* 0x000fe40003f04270 */
[----:B------:R-:W-:Y:S01]  /*6d40*/  FMNMX.FTZ R0, R211, R4, !PT ;  /* 0x00000004d3007209 */ /* 0x000fe20007810000 */
[----:B------:R-:W-:Y:S01]  /*6d50*/  @P6 IMAD.WIDE.U32 R4, R201, c[0x0][0x1e0], RZ ;  /* 0x00007800c9046a25 */ /* 0x000fe200078e00ff */
[----:B------:R-:W-:Y:S02]  /*6d60*/  FSEL R214, R34, -INF , P1 ;  /* 0xff80000022d67808 */ /* 0x000fe40000800000 */
[----:B------:R-:W-:Y:S01]  /*6d70*/  FMNMX.FTZ R0, R213, R0, !PT ;  /* 0x00000000d5007209 */ /* 0x000fe20007810000 */
[----:B------:R-:W-:Y:S01]  /*6d80*/  @P6 IMAD R6, R201, c[0x0][0x1e4], R6 ;  /* 0x00007900c9066a24 */ /* 0x000fe200078e0206 */
[----:B------:R-:W-:Y:S02]  /*6d90*/  FSEL R127, R35, -INF , P0 ;  /* 0xff800000237f7808 */ /* 0x000fe40000000000 */
[----:B------:R-:W-:Y:S02]  /*6da0*/  FMNMX.FTZ R0, R214, R0, !PT ;  /* 0x00000000d6007209 */ /* 0x000fe40007810000 */
[----:B-1----:R-:W-:Y:S01]  /*6db0*/  FMNMX.FTZ R9, R2, R7, !PT ;  /* 0x0000000702097209 */ /* 0x002fe20007810000 */
[----:B------:R-:W-:Y:S01]  /*6dc0*/  @P6 IMAD.IADD R2, R5, 0x1, R6 ;  /* 0x0000000105026824 */ /* 0x000fe200078e0206 */
[----:B------:R-:W-:Y:S01]  /*6dd0*/  FMNMX.FTZ R0, R127, R0, !PT ;  /* 0x000000007f007209 */ /* 0x000fe20007810000 */
[----:B------:R-:W-:Y:S01]  /*6de0*/  @P6 IMAD.MOV.U32 R6, RZ, RZ, c[0x0][0x1e0] ;  /* 0x00007800ff066624 */ /* 0x000fe200078e00ff */
[C---:B------:R-:W-:Y:S01]  /*6df0*/  @P6 SHF.L.U32 R5, R4.reuse, 0x6, RZ ;  /* 0x0000000604056819 */ /* 0x040fe200000006ff */
[----:B------:R-:W-:Y:S01]  /*6e00*/  SHFL.BFLY PT, R17, R9, 0x1, 0x1f ;  /* 0x0c201f0009117f89 */ /* 0x000fe200000e0000 */
[----:B------:R-:W-:Y:S02]  /*6e10*/  @P6 SHF.L.U64.HI R4, R4, 0x6, R2 ;  /* 0x0000000604046819 */ /* 0x000fe40000010202 */
[C---:B------:R-:W-:Y:S02]  /*6e20*/  @P6 IADD3 R8, P1, R5.reuse, R224, RZ ;  /* 0x000000e005086210 */ /* 0x040fe40007f3e0ff */
[----:B------:R-:W-:Y:S02]  /*6e30*/  @P6 MOV R10, c[0x0][0x1e4] ;  /* 0x00007900000a6a02 */ /* 0x000fe40000000f00 */
[----:B------:R-:W-:Y:S01]  /*6e40*/  @P6 LEA R7, P0, R6, R5, 0x5 ;  /* 0x0000000506076211 */ /* 0x000fe200078028ff */
[----:B------:R-:W1:Y:S01]  /*6e50*/  SHFL.BFLY PT, R2, R0, 0x2, 0x1f ;  /* 0x0c401f0000027f89 */ /* 0x000e6200000e0000 */
[----:B------:R-:W-:Y:S01]  /*6e60*/  @P6 IMAD.X R11, R4, 0x1, R223, P1 ;  /* 0x00000001040b6824 */ /* 0x000fe200008e06df */
[----:B------:R-:W-:Y:S02]  /*6e70*/  @P6 LEA R18, P1, R8, c[0x0][0x1c8], 0x1 ;  /* 0x0000720008126a11 */ /* 0x000fe400078208ff */
[----:B------:R-:W-:Y:S02]  /*6e80*/  @P6 LEA.HI.X R6, R6, R4, R10, 0x5, P0 ;  /* 0x0000000406066211 */ /* 0x000fe400000f2c0a */
[----:B------:R-:W-:Y:S02]  /*6e90*/  @P6 LEA.HI.X R19, R8, c[0x0][0x1cc], R11, 0x1, P1 ;  /* 0x0000730008136a11 */ /* 0x000fe400008f0c0b */
[C---:B------:R-:W-:Y:S02]  /*6ea0*/  @P6 IADD3 R11, P1, R224.reuse, 0x80, RZ ;  /* 0x00000080e00b6810 */ /* 0x040fe40007f3e0ff */
[----:B------:R-:W-:Y:S01]  /*6eb0*/  @P6 IADD3 R10, P0, R224, 0x40, RZ ;  /* 0x00000040e00a6810 */ /* 0x000fe20007f1e0ff */
[----:B------:R2:W-:Y:S02]  /*6ec0*/  @P6 LDGSTS.E.BYPASS.LTC128B.128 [R199+0x6100], [R18.64], !P5 ;  /* 0x0610000012c76fae */ /* 0x0005e4000e901d46 */
[----:B------:R-:W-:Y:S01]  /*6ed0*/  @P6 IMAD.X R13, RZ, RZ, R223, P1 ;  /* 0x000000ffff0d6224 */ /* 0x000fe200008e06df */
[----:B------:R-:W-:Y:S02]  /*6ee0*/  @P6 IADD3.X R12, RZ, R223, RZ, P0, !PT ;  /* 0x000000dfff0c6210 */ /* 0x000fe400007fe4ff */
[C---:B------:R-:W-:Y:S02]  /*6ef0*/  @P6 IADD3 R8, P0, R5.reuse, R10, RZ ;  /* 0x0000000a05086210 */ /* 0x040fe40007f1e0ff */
[----:B------:R-:W-:Y:S02]  /*6f00*/  @P6 IADD3 R5, P1, R5, R11, RZ ;  /* 0x0000000b05056210 */ /* 0x000fe40007f3e0ff */
[----:B------:R-:W-:Y:S02]  /*6f10*/  @P6 IADD3.X R15, R4, R12, RZ, P0, !PT ;  /* 0x0000000c040f6210 */ /* 0x000fe400007fe4ff */
[----:B------:R-:W-:Y:S01]  /*6f20*/  @P6 LEA R16, P0, R8, c[0x0][0x1c8], 0x1 ;  /* 0x0000720008106a11 */ /* 0x000fe200078008ff */
[----:B------:R-:W-:Y:S01]  /*6f30*/  @P6 IMAD.X R4, R4, 0x1, R13, P1 ;  /* 0x0000000104046824 */ /* 0x000fe200008e060d */
[----:B-1----:R-:W-:Y:S02]  /*6f40*/  FMNMX.FTZ R0, R0, R2, !PT ;  /* 0x0000000200007209 */ /* 0x002fe40007810000 */
[----:B------:R-:W-:Y:S02]  /*6f50*/  @P6 LEA R14, P1, R5, c[0x0][0x1c8], 0x1 ;  /* 0x00007200050e6a11 */ /* 0x000fe400078208ff */
[----:B------:R-:W-:Y:S01]  /*6f60*/  FMNMX.FTZ R125, R9, R17, !PT ;  /* 0x00000011097d7209 */ /* 0x000fe20007810000 */
[----:B------:R-:W1:Y:S01]  /*6f70*/  SHFL.BFLY PT, R2, R0, 0x1, 0x1f ;  /* 0x0c201f0000027f89 */ /* 0x000e6200000e0000 */
[----:B------:R-:W-:Y:S02]  /*6f80*/  @P6 LEA.HI.X R17, R8, c[0x0][0x1cc], R15, 0x1, P0 ;  /* 0x0000730008116a11 */ /* 0x000fe400000f0c0f */
[----:B------:R-:W-:Y:S01]  /*6f90*/  @P6 LEA.HI.X R15, R5, c[0x0][0x1cc], R4, 0x1, P1 ;  /* 0x00007300050f6a11 */ /* 0x000fe200008f0c04 */
[----:B------:R-:W-:Y:S01]  /*6fa0*/  FMUL.FTZ R8, R125, c[0x0][0x2d0] ;  /* 0x0000b4007d087a20 */ /* 0x000fe20000410000 */
[----:B------:R-:W-:Y:S02]  /*6fb0*/  @P6 IADD3 R4, P0, R7, R10, RZ ;  /* 0x0000000a07046210 */ /* 0x000fe40007f1e0ff */
[----:B------:R-:W-:Y:S01]  /*6fc0*/  FSETP.NEU.FTZ.AND P1, PT, R125, -INF , PT ;  /* 0xff8000007d00780b */ /* 0x000fe20003f3d000 */
[----:B------:R3:W-:Y:S01]  /*6fd0*/  @P6 LDGSTS.E.BYPASS.LTC128B.128 [R199+0x8100], [R16.64], !P4 ;  /* 0x0810000010c76fae */ /* 0x0007e2000e101d46 */
[----:B------:R-:W-:Y:S02]  /*6fe0*/  @P6 IADD3.X R10, R6, R12, RZ, P0, !PT ;  /* 0x0000000c060a6210 */ /* 0x000fe400007fe4ff */
[C---:B------:R-:W-:Y:S02]  /*6ff0*/  @P6 IADD3 R5, P0, R7.reuse, R11, RZ ;  /* 0x0000000b07056210 */ /* 0x040fe40007f1e0ff */
[----:B------:R-:W-:Y:S03]  /*7000*/  FSEL R144, R8, RZ, P1 ;  /* 0x000000ff08907208 */ /* 0x000fe60000800000 */
[----:B------:R-:W-:Y:S01]  /*7010*/  @P6 IMAD.X R11, R6, 0x1, R13, P0 ;  /* 0x00000001060b6824 */ /* 0x000fe200000e060d */
[----:B------:R-:W-:Y:S01]  /*7020*/  @P6 IADD3 R7, P0, R7, R224, RZ ;  /* 0x000000e007076210 */ /* 0x000fe20007f1e0ff */
[--C-:B------:R-:W-:Y:S01]  /*7030*/  FFMA.FTZ R8, R124, c[0x0][0x2d0], -R144.reuse ;  /* 0x0000b4007c087a23 */ /* 0x100fe20000010890 */
[----:B------:R4:W-:Y:S02]  /*7040*/  @P6 LDGSTS.E.BYPASS.LTC128B.128 [R199+0xa100], [R14.64], !P3 ;  /* 0x0a1000000ec76fae */ /* 0x0009e4000d901d46 */
[----:B------:R-:W-:Y:S01]  /*7050*/  @P6 IADD3.X R9, R6, R223, RZ, P0, !PT ;  /* 0x000000df06096210 */ /* 0x000fe200007fe4ff */
[----:B------:R5:W-:Y:S01]  /*7060*/  MUFU.EX2 R221, R8 ;  /* 0x0000000800dd7308 */ /* 0x000be20000000800 */
[C---:B------:R-:W-:Y:S02]  /*7070*/  @P6 LEA R6, P0, R7.reuse, c[0x0][0x1c8], 0x1 ;  /* 0x0000720007066a11 */ /* 0x040fe400078008ff */
[----:B-1----:R-:W-:Y:S01]  /*7080*/  FMNMX.FTZ R124, R0, R2, !PT ;  /* 0x00000002007c7209 */ /* 0x002fe20007810000 */
[--C-:B------:R-:W-:Y:S01]  /*7090*/  FFMA.FTZ R0, R140, c[0x0][0x2d0], -R144.reuse ;  /* 0x0000b4008c007a23 */ /* 0x100fe20000010890 */
[----:B------:R-:W-:Y:S01]  /*70a0*/  @P6 LEA.HI.X R7, R7, c[0x0][0x1cc], R9, 0x1, P0 ;  /* 0x0000730007076a11 */ /* 0x000fe200000f0c09 */
[--C-:B------:R-:W-:Y:S02]  /*70b0*/  FFMA.FTZ R9, R142, c[0x0][0x2d0], -R144.reuse ;  /* 0x0000b4008e097a23 */ /* 0x100fe40000010890 */
[----:B------:R-:W-:Y:S02]  /*70c0*/  FFMA.FTZ R2, R141, c[0x0][0x2d0], -R144 ;  /* 0x0000b4008d027a23 */ /* 0x000fe40000010890 */
[----:B------:R1:W1:Y:S01]  /*70d0*/  MUFU.EX2 R222, R9 ;  /* 0x0000000900de7308 */ /* 0x0002620000000800 */
[----:B------:R2:W-:Y:S09]  /*70e0*/  @P6 LDGSTS.E.BYPASS.LTC128B.128 [R199+0x7100], [R6.64], !P5 ;  /* 0x0710000006c76fae */ /* 0x0005f2000e901d46 */
[----:B------:R2:W-:Y:S01]  /*70f0*/  MUFU.EX2 R220, R0 ;  /* 0x0000000000dc7308 */ /* 0x0005e20000000800 */
[C---:B-----5:R-:W-:Y:S09]  /*7100*/  @P6 LEA R8, P0, R4.reuse, c[0x0][0x1c8], 0x1 ;  /* 0x0000720004086a11 */ /* 0x060ff200078008ff */
[----:B------:R5:W3:Y:S01]  /*7110*/  MUFU.EX2 R219, R2 ;  /* 0x0000000200db7308 */ /* 0x000ae20000000800 */
[----:B-1----:R-:W-:Y:S02]  /*7120*/  @P6 LEA.HI.X R9, R4, c[0x0][0x1cc], R10, 0x1, P0 ;  /* 0x0000730004096a11 */ /* 0x002fe400000f0c0a */
[C---:B------:R-:W-:Y:S02]  /*7130*/  @P6 LEA R4, P0, R5.reuse, c[0x0][0x1c8], 0x1 ;  /* 0x0000720005046a11 */ /* 0x040fe400078008ff */
[----:B------:R-:W-:Y:S01]  /*7140*/  F2FP.PACK_AB R136, R222, R221 ;  /* 0x000000ddde88723e */ /* 0x000fe200000000ff */
[----:B------:R1:W-:Y:S01]  /*7150*/  @P6 LDGSTS.E.BYPASS.LTC128B.128 [R199+0x9100], [R8.64], !P4 ;  /* 0x0910000008c76fae */ /* 0x0003e2000e101d46 */
[----:B------:R-:W-:Y:S02]  /*7160*/  @P6 LEA.HI.X R5, R5, c[0x0][0x1cc], R11, 0x1, P0 ;  /* 0x0000730005056a11 */ /* 0x000fe400000f0c0b */
[C---:B------:R-:W-:Y:S01]  /*7170*/  FSETP.NEU.FTZ.AND P0, PT, R124.reuse, -INF , PT ;  /* 0xff8000007c00780b */ /* 0x040fe20003f1d000 */
[----:B--2---:R-:W-:Y:S04]  /*7180*/  FMUL.FTZ R0, R124, c[0x0][0x2d0] ;  /* 0x0000b4007c007a20 */ /* 0x004fe80000410000 */
[----:B------:R2:W-:Y:S01]  /*7190*/  @P6 LDGSTS.E.BYPASS.LTC128B.128 [R199+0xb100], [R4.64], !P3 ;  /* 0x0b10000004c76fae */ /* 0x0005e2000d901d46 */
[----:B------:R-:W-:Y:S05]  /*71a0*/  FSEL R145, R0, RZ, P0 ;  /* 0x000000ff00917208 */ /* 0x000fea0000000000 */
[--C-:B------:R-:W-:Y:S02]  /*71b0*/  FFMA.FTZ R0, R154, c[0x0][0x2d0], -R145.reuse ;  /* 0x0000b4009a007a23 */ /* 0x100fe40000010891 */
[----:B----4-:R-:W4:Y:S01]  /*71c0*/  LDSM.16.MT88.4 R12, [R177] ;  /* 0x00000000b10c783b */ /* 0x010f220000004200 */
[--C-:B-----5:R-:W-:Y:S01]  /*71d0*/  FFMA.FTZ R2, R152, c[0x0][0x2d0], -R145.reuse ;  /* 0x0000b40098027a23 */ /* 0x120fe20000010891 */
[----:B---3--:R-:W-:Y:S01]  /*71e0*/  F2FP.PACK_AB R138, R219, R220 ;  /* 0x000000dcdb8a723e */ /* 0x008fe200000000ff */
[----:B------:R3:W-:Y:S05]  /*71f0*/  MUFU.EX2 R216, R0 ;  /* 0x0000000000d87308 */ /* 0x0007ea0000000800 */
[----:B------:R-:W5:Y:S05]  /*7200*/  LDSM.16.MT88.4 R20, [R178] ;  /* 0x00000000b214783b */ /* 0x000f6a0000004200 */
[----:B------:R1:W-:Y:S03]  /*7210*/  MUFU.EX2 R215, R2 ;  /* 0x0000000200d77308 */ /* 0x0003e60000000800 */
[----:B------:R-:W2:Y:S08]  /*7220*/  LDSM.16.MT88.4 R28, [R181] ;  /* 0x00000000b51c783b */ /* 0x000eb00000004200 */
[----:B------:R-:W0:Y:S01]  /*7230*/  LDGDEPBAR ;  /* 0x00000000000079af */ /* 0x000e220000000000 */
[----:B---3--:R-:W-:Y:S04]  /*7240*/  FFMA.FTZ R0, R153, c[0x0][0x2d0], -R145 ;  /* 0x0000b40099007a23 */ /* 0x008fe80000010891 */
[----:B------:R3:W2:Y:S01]  /*7250*/  MUFU.EX2 R218, R0 ;  /* 0x0000000000da7308 */ /* 0x0006a20000000800 */
[----:B-1----:R-:W-:Y:S02]  /*7260*/  FSEL R2, R124, RZ, P0 ;  /* 0x000000ff7c027208 */ /* 0x002fe40000000000 */
[----:B------:R-:W-:Y:S01]  /*7270*/  ISETP.GT.AND P0, PT, R200, R232, PT ;  /* 0x000000e8c800720c */ /* 0x000fe20003f04270 */
[----:B------:R-:W-:Y:S02]  /*7280*/  IMAD.MOV.U32 R200, RZ, RZ, R201 ;  /* 0x000000ffffc87224 */ /* 0x000fe400078e00c9 */
[----:B---3--:R-:W-:Y:S01]  /*7290*/  FFMA.FTZ R0, R143, c[0x0][0x2d0], -R145 ;  /* 0x0000b4008f007a23 */ /* 0x008fe20000010891 */
[----:B--2---:R-:W-:Y:S01]  /*72a0*/  F2FP.PACK_AB R137, R218, R216 ;  /* 0x000000d8da89723e */ /* 0x004fe200000000ff */
[----:B------:R-:W-:Y:S02]  /*72b0*/  LDSM.16.MT88.4 R140, [R181+0x2800] ;  /* 0x00280000b58c783b */ /* 0x000fe40000004200 */
[----:B------:R1:W2:Y:S02]  /*72c0*/  MUFU.EX2 R217, R0 ;  /* 0x0000000000d97308 */ /* 0x0002a40000000800 */
[----:B-1----:R-:W-:Y:S02]  /*72d0*/  FSEL R0, R125, RZ, P1 ;  /* 0x000000ff7d007208 */ /* 0x002fe40000800000 */
[----:B--2---:R-:W-:Y:S03]  /*72e0*/  F2FP.PACK_AB R139, R215, R217 ;  /* 0x000000d9d78b723e */ /* 0x004fe600000000ff */
[----:B------:R-:W-:Y:S04]  /*72f0*/  FADD.FTZ R0, -R0, R3 ;  /* 0x0000000300007221 */ /* 0x000fe80000010100 */
[----:B------:R-:W-:Y:S04]  /*7300*/  FMUL.FTZ R0, R0, c[0x0][0x2d0] ;  /* 0x0000b40000007a20 */ /* 0x000fe80000410000 */
[----:B------:R1:W2:Y:S02]  /*7310*/  MUFU.EX2 R3, R0 ;  /* 0x0000000000037308 */ /* 0x0002a40000000800 */
[----:B-1----:R-:W-:Y:S02]  /*7320*/  FADD.FTZ R0, -R2, R126 ;  /* 0x0000007e02007221 */ /* 0x002fe40000010100 */
[--C-:B------:R-:W-:Y:S02]  /*7330*/  FFMA.FTZ R2, R146, c[0x0][0x2d0], -R144.reuse ;  /* 0x0000b40092027a23 */ /* 0x100fe40000010890 */
[----:B------:R-:W-:Y:S04]  /*7340*/  FMUL.FTZ R0, R0, c[0x0][0x2d0] ;  /* 0x0000b40000007a20 */ /* 0x000fe80000410000 */
[----:B------:R1:W-:Y:S01]  /*7350*/  MUFU.EX2 R208, R2 ;  /* 0x0000000200d07308 */ /* 0x0003e20000000800 */
[C---:B--2---:R-:W-:Y:S02]  /*7360*/  FMUL.FTZ R4, R3.reuse, R128 ;  /* 0x0000008003047220 */ /* 0x044fe40000410000 */
[C---:B------:R-:W-:Y:S02]  /*7370*/  FMUL.FTZ R5, R3.reuse, R129 ;  /* 0x0000008103057220 */ /* 0x040fe40000410000 */
[C---:B------:R-:W-:Y:S02]  /*7380*/  FMUL.FTZ R8, R3.reuse, R132 ;  /* 0x0000008403087220 */ /* 0x040fe40000410000 */
[C---:B------:R-:W-:Y:S02]  /*7390*/  FMUL.FTZ R9, R3.reuse, R133 ;  /* 0x0000008503097220 */ /* 0x040fe40000410000 */
[C---:B------:R-:W-:Y:S01]  /*73a0*/  FMUL.FTZ R16, R3.reuse, R104 ;  /* 0x0000006803107220 */ /* 0x040fe20000410000 */
[----:B------:R-:W2:Y:S01]  /*73b0*/  MUFU.EX2 R0, R0 ;  /* 0x0000000000007308 */ /* 0x000ea20000000800 */
[C---:B------:R-:W-:Y:S02]  /*73c0*/  FMUL.FTZ R17, R3.reuse, R105 ;  /* 0x0000006903117220 */ /* 0x040fe40000410000 */
[C---:B------:R-:W-:Y:S02]  /*73d0*/  FMUL.FTZ R24, R3.reuse, R112 ;  /* 0x0000007003187220 */ /* 0x040fe40000410000 */
[C---:B------:R-:W-:Y:S02]  /*73e0*/  FMUL.FTZ R25, R3.reuse, R113 ;  /* 0x0000007103197220 */ /* 0x040fe40000410000 */
[C---:B------:R-:W-:Y:S02]  /*73f0*/  FMUL.FTZ R32, R3.reuse, R120 ;  /* 0x0000007803207220 */ /* 0x040fe40000410000 */
[C---:B------:R-:W-:Y:S02]  /*7400*/  FMUL.FTZ R33, R3.reuse, R121 ;  /* 0x0000007903217220 */ /* 0x040fe40000410000 */
[C---:B------:R-:W-:Y:S02]  /*7410*/  FMUL.FTZ R36, R3.reuse, R36 ;  /* 0x0000002403247220 */ /* 0x040fe40000410000 */
[----:B------:R-:W-:Y:S02]  /*7420*/  FMUL.FTZ R37, R3, R37 ;  /* 0x0000002503257220 */ /* 0x000fe40000410000 */
[--C-:B-1----:R-:W-:Y:S02]  /*7430*/  FFMA.FTZ R2, R155, c[0x0][0x2d0], -R144.reuse ;  /* 0x0000b4009b027a23 */ /* 0x102fe40000010890 */
[----:B------:R-:W-:Y:S01]  /*7440*/  LDSM.16.MT88.4 R152, [R180+0x3800] ;  /* 0x00380000b498783b */ /* 0x000fe20000004200 */
[C---:B------:R-:W-:Y:S01]  /*7450*/  FMUL.FTZ R40, R3.reuse, R40 ;  /* 0x0000002803287220 */ /* 0x040fe20000410000 */
[----:B------:R1:W3:Y:S01]  /*7460*/  MUFU.EX2 R207, R2 ;  /* 0x0000000200cf7308 */ /* 0x0002e20000000800 */
[C---:B------:R-:W-:Y:S02]  /*7470*/  FMUL.FTZ R41, R3.reuse, R41 ;  /* 0x0000002903297220 */ /* 0x040fe40000410000 */
[----:B------:R-:W-:Y:S02]  /*7480*/  FMUL.FTZ R44, R3, R44 ;  /* 0x0000002c032c7220 */ /* 0x000fe40000410000 */
[C---:B--2---:R-:W-:Y:S02]  /*7490*/  FMUL.FTZ R6, R0.reuse, R130 ;  /* 0x0000008200067220 */ /* 0x044fe40000410000 */
[C---:B------:R-:W-:Y:S02]  /*74a0*/  FMUL.FTZ R7, R0.reuse, R131 ;  /* 0x0000008300077220 */ /* 0x040fe40000410000 */
[----:B------:R-:W-:Y:S01]  /*74b0*/  LDSM.16.MT88.4 R128, [R177+0x2800] ;  /* 0x00280000b180783b */ /* 0x000fe20000004200 */
[C---:B------:R-:W-:Y:S02]  /*74c0*/  FMUL.FTZ R10, R0.reuse, R134 ;  /* 0x00000086000a7220 */ /* 0x040fe40000410000 */
[C---:B------:R-:W-:Y:S02]  /*74d0*/  FMUL.FTZ R11, R0.reuse, R135 ;  /* 0x00000087000b7220 */ /* 0x040fe40000410000 */
[C---:B----4-:R-:W-:Y:S03]  /*74e0*/  HMMA.16816.F32 R4, R136.reuse, R12, R4 ;  /* 0x0000000c8804723c */ /* 0x050fe60000001804 */
[----:B------:R-:W-:Y:S01]  /*74f0*/  LDSM.16.MT88.4 R132, [R178+0x2800] ;  /* 0x00280000b284783b */ /* 0x000fe20000004200 */
[C---:B------:R-:W-:Y:S02]  /*7500*/  FMUL.FTZ R18, R0.reuse, R106 ;  /* 0x0000006a00127220 */ /* 0x040fe40000410000 */
[C---:B------:R-:W-:Y:S02]  /*7510*/  FMUL.FTZ R19, R0.reuse, R107 ;  /* 0x0000006b00137220 */ /* 0x040fe40000410000 */
[C---:B------:R-:W-:Y:S03]  /*7520*/  HMMA.16816.F32 R8, R136.reuse, R14, R8 ;  /* 0x0000000e8808723c */ /* 0x040fe60000001808 */
[----:B------:R-:W-:Y:S01]  /*7530*/  LDSM.16.MT88.4 R104, [R177+0x2000] ;  /* 0x00200000b168783b */ /* 0x000fe20000004200 */
[--C-:B-1----:R-:W-:Y:S02]  /*7540*/  FFMA.FTZ R2, R147, c[0x0][0x2d0], -R144.reuse ;  /* 0x0000b40093027a23 */ /* 0x102fe40000010890 */
[C---:B------:R-:W-:Y:S02]  /*7550*/  FMUL.FTZ R12, R3.reuse, R100 ;  /* 0x00000064030c7220 */ /* 0x040fe40000410000 */
[----:B------:R1:W-:Y:S01]  /*7560*/  MUFU.EX2 R206, R2 ;  /* 0x0000000200ce7308 */ /* 0x0003e20000000800 */
[C---:B------:R-:W-:Y:S03]  /*7570*/  FMUL.FTZ R13, R3.reuse, R101 ;  /* 0x00000065030d7220 */ /* 0x040fe60000410000 */
[C---:B------:R-:W-:Y:S02]  /*7580*/  FMUL.FTZ R14, R0.reuse, R102 ;  /* 0x00000066000e7220 */ /* 0x040fe40000410000 */
[C---:B------:R-:W-:Y:S02]  /*7590*/  FMUL.FTZ R15, R0.reuse, R103 ;  /* 0x00000067000f7220 */ /* 0x040fe40000410000 */
[----:B------:R-:W2:Y:S01]  /*75a0*/  LDSM.16.MT88.4 R100, [R180] ;  /* 0x00000000b464783b */ /* 0x000ea20000004200 */
[C---:B------:R-:W-:Y:S02]  /*75b0*/  FMUL.FTZ R26, R0.reuse, R114 ;  /* 0x00000072001a7220 */ /* 0x040fe40000410000 */
[C---:B------:R-:W-:Y:S02]  /*75c0*/  FMUL.FTZ R27, R0.reuse, R115 ;  /* 0x00000073001b7220 */ /* 0x040fe40000410000 */
[C---:B-----5:R-:W-:Y:S03]  /*75d0*/  HMMA.16816.F32 R12, R136.reuse, R20, R12 ;  /* 0x00000014880c723c */ /* 0x060fe6000000180c */
[----:B------:R-:W-:Y:S01]  /*75e0*/  LDSM.16.MT88.4 R112, [R177+0x800] ;  /* 0x00080000b170783b */ /* 0x000fe20000004200 */
[C---:B------:R-:W-:Y:S02]  /*75f0*/  FMUL.FTZ R34, R0.reuse, R122 ;  /* 0x0000007a00227220 */ /* 0x040fe40000410000 */
[C---:B------:R-:W-:Y:S02]  /*7600*/  FMUL.FTZ R35, R0.reuse, R123 ;  /* 0x0000007b00237220 */ /* 0x040fe40000410000 */
[C---:B------:R-:W-:Y:S03]  /*7610*/  HMMA.16816.F32 R16, R136.reuse, R22, R16 ;  /* 0x000000168810723c */ /* 0x040fe60000001810 */
[----:B------:R-:W-:Y:S01]  /*7620*/  LDSM.16.MT88.4 R120, [R180+0x800] ;  /* 0x00080000b478783b */ /* 0x000fe20000004200 */
[C---:B------:R-:W-:Y:S02]  /*7630*/  FMUL.FTZ R20, R3.reuse, R108 ;  /* 0x0000006c03147220 */ /* 0x040fe40000410000 */
[C---:B------:R-:W-:Y:S02]  /*7640*/  FMUL.FTZ R21, R3.reuse, R109 ;  /* 0x0000006d03157220 */ /* 0x040fe40000410000 */
[C---:B------:R-:W-:Y:S04]  /*7650*/  FMUL.FTZ R22, R0.reuse, R110 ;  /* 0x0000006e00167220 */ /* 0x040fe80000410000 */
[----:B------:R-:W-:Y:S02]  /*7660*/  FMUL.FTZ R23, R0, R111 ;  /* 0x0000006f00177220 */ /* 0x000fe40000410000 */
[--C-:B-1----:R-:W-:Y:S01]  /*7670*/  FFMA.FTZ R2, R148, c[0x0][0x2d0], -R144.reuse ;  /* 0x0000b40094027a23 */ /* 0x102fe20000010890 */
[----:B------:R-:W1:Y:S01]  /*7680*/  LDSM.16.MT88.4 R108, [R178+0x2000] ;  /* 0x00200000b26c783b */ /* 0x000e620000004200 */
[C---:B------:R-:W-:Y:S02]  /*7690*/  FMUL.FTZ R38, R0.reuse, R38 ;  /* 0x0000002600267220 */ /* 0x040fe40000410000 */
[----:B------:R4:W-:Y:S01]  /*76a0*/  MUFU.EX2 R205, R2 ;  /* 0x0000000200cd7308 */ /* 0x0009e20000000800 */
[C---:B------:R-:W-:Y:S03]  /*76b0*/  HMMA.16816.F32 R20, R136.reuse, R28, R20 ;  /* 0x0000001c8814723c */ /* 0x040fe60000001814 */
[C---:B------:R-:W-:Y:S02]  /*76c0*/  FMUL.FTZ R39, R0.reuse, R39 ;  /* 0x0000002700277220 */ /* 0x040fe40000410000 */
[C---:B------:R-:W-:Y:S02]  /*76d0*/  FMUL.FTZ R42, R0.reuse, R42 ;  /* 0x0000002a002a7220 */ /* 0x040fe40000410000 */
[C---:B------:R-:W-:Y:S01]  /*76e0*/  FMUL.FTZ R28, R3.reuse, R116 ;  /* 0x00000074031c7220 */ /* 0x040fe20000410000 */
[C---:B------:R-:W-:Y:S04]  /*76f0*/  HMMA.16816.F32 R24, R136.reuse, R30, R24 ;  /* 0x0000001e8818723c */ /* 0x040fe80000001818 */
[C---:B------:R-:W-:Y:S02]  /*7700*/  FMUL.FTZ R29, R3.reuse, R117 ;  /* 0x00000075031d7220 */ /* 0x040fe40000410000 */
[C---:B------:R-:W-:Y:S02]  /*7710*/  FMUL.FTZ R43, R0.reuse, R43 ;  /* 0x0000002b002b7220 */ /* 0x040fe40000410000 */
[C---:B------:R-:W-:Y:S04]  /*7720*/  FMUL.FTZ R30, R0.reuse, R118 ;  /* 0x00000076001e7220 */ /* 0x040fe80000410000 */
[----:B------:R-:W-:Y:S02]  /*7730*/  FMUL.FTZ R31, R0, R119 ;  /* 0x00000077001f7220 */ /* 0x000fe40000410000 */
[----:B------:R-:W-:Y:S01]  /*7740*/  LDSM.16.MT88.4 R116, [R178+0x800] ;  /* 0x00080000b274783b */ /* 0x000fe20000004200 */
[--C-:B----4-:R-:W-:Y:S02]  /*7750*/  FFMA.FTZ R2, R156, c[0x0][0x2d0], -R145.reuse ;  /* 0x0000b4009c027a23 */ /* 0x110fe40000010891 */
[C---:B------:R-:W-:Y:S02]  /*7760*/  FMUL.FTZ R45, R3.reuse, R45 ;  /* 0x0000002d032d7220 */ /* 0x040fe40000410000 */
[C---:B--2---:R-:W-:Y:S01]  /*7770*/  HMMA.16816.F32 R28, R136.reuse, R100, R28 ;  /* 0x00000064881c723c */ /* 0x044fe2000000181c */
[----:B------:R2:W-:Y:S02]  /*7780*/  MUFU.EX2 R204, R2 ;  /* 0x0000000200cc7308 */ /* 0x0005e40000000800 */
[C---:B------:R-:W-:Y:S02]  /*7790*/  FMUL.FTZ R46, R0.reuse, R46 ;  /* 0x0000002e002e7220 */ /* 0x040fe40000410000 */
[C---:B------:R-:W-:Y:S02]  /*77a0*/  FMUL.FTZ R47, R0.reuse, R47 ;  /* 0x0000002f002f7220 */ /* 0x040fe40000410000 */
[C---:B------:R-:W-:Y:S01]  /*77b0*/  FMUL.FTZ R48, R3.reuse, R48 ;  /* 0x0000003003307220 */ /* 0x040fe20000410000 */
[C---:B------:R-:W-:Y:S01]  /*77c0*/  HMMA.16816.F32 R32, R136.reuse, R102, R32 ;  /* 0x000000668820723c */ /* 0x040fe20000001820 */
[----:B------:R-:W4:Y:S03]  /*77d0*/  LDSM.16.MT88.4 R100, [R181+0x2000] ;  /* 0x00200000b564783b */ /* 0x000f260000004200 */
[C---:B------:R-:W-:Y:S02]  /*77e0*/  FMUL.FTZ R49, R3.reuse, R49 ;  /* 0x0000003103317220 */ /* 0x040fe40000410000 */
[C---:B------:R-:W-:Y:S02]  /*77f0*/  FMUL.FTZ R50, R0.reuse, R50 ;  /* 0x0000003200327220 */ /* 0x040fe40000410000 */
[C---:B------:R-:W-:Y:S04]  /*7800*/  HMMA.16816.F32 R36, R136.reuse, R104, R36 ;  /* 0x000000688824723c */ /* 0x040fe80000001824 */
[C---:B------:R-:W-:Y:S02]  /*7810*/  FMUL.FTZ R51, R0.reuse, R51 ;  /* 0x0000003300337220 */ /* 0x040fe40000410000 */
[----:B------:R-:W-:Y:S02]  /*7820*/  FMUL.FTZ R52, R3, R52 ;  /* 0x0000003403347220 */ /* 0x000fe40000410000 */
[C---:B------:R-:W-:Y:S01]  /*7830*/  HMMA.16816.F32 R40, R136.reuse, R106, R40 ;  /* 0x0000006a8828723c */ /* 0x040fe20000001828 */
[----:B------:R-:W5:Y:S03]  /*7840*/  LDSM.16.MT88.4 R104, [R180+0x2000] ;  /* 0x00200000b468783b */ /* 0x000f660000004200 */
[--C-:B--2---:R-:W-:Y:S02]  /*7850*/  FFMA.FTZ R2, R157, c[0x0][0x2d0], -R145.reuse ;  /* 0x0000b4009d027a23 */ /* 0x104fe40000010891 */
[C---:B------:R-:W-:Y:S02]  /*7860*/  FMUL.FTZ R53, R3.reuse, R53 ;  /* 0x0000003503357220 */ /* 0x040fe40000410000 */
[C---:B-1----:R-:W-:Y:S01]  /*7870*/  HMMA.16816.F32 R44, R136.reuse, R108, R44 ;  /* 0x0000006c882c723c */ /* 0x042fe2000000182c */
[----:B------:R1:W2:Y:S03]  /*7880*/  MUFU.EX2 R203, R2 ;  /* 0x0000000200cb7308 */ /* 0x0002a60000000800 */
[C---:B------:R-:W-:Y:S02]  /*7890*/  FMUL.FTZ R54, R0.reuse, R54 ;  /* 0x0000003600367220 */ /* 0x040fe40000410000 */
[C---:B------:R-:W-:Y:S02]  /*78a0*/  FMUL.FTZ R55, R0.reuse, R55 ;  /* 0x0000003700377220 */ /* 0x040fe40000410000 */
[C---:B------:R-:W-:Y:S01]  /*78b0*/  HMMA.16816.F32 R48, R136.reuse, R110, R48 ;  /* 0x0000006e8830723c */ /* 0x040fe20000001830 */
[----:B------:R-:W2:Y:S03]  /*78c0*/  LDSM.16.MT88.4 R108, [R177+0x4000] ;  /* 0x00400000b16c783b */ /* 0x000ea60000004200 */
[C---:B------:R-:W-:Y:S02]  /*78d0*/  FMUL.FTZ R56, R3.reuse, R56 ;  /* 0x0000003803387220 */ /* 0x040fe40000410000 */
[C---:B------:R-:W-:Y:S02]  /*78e0*/  FMUL.FTZ R57, R3.reuse, R57 ;  /* 0x0000003903397220 */ /* 0x040fe40000410000 */
[C---:B------:R-:W-:Y:S01]  /*78f0*/  FMUL.FTZ R58, R0.reuse, R58 ;  /* 0x0000003a003a7220 */ /* 0x040fe20000410000 */
[C---:B----4-:R-:W-:Y:S03]  /*7900*/  HMMA.16816.F32 R52, R136.reuse, R100, R52 ;  /* 0x000000648834723c */ /* 0x050fe60000001834 */
[C---:B------:R-:W-:Y:S02]  /*7910*/  FMUL.FTZ R59, R0.reuse, R59 ;  /* 0x0000003b003b7220 */ /* 0x040fe40000410000 */
[C---:B------:R-:W-:Y:S02]  /*7920*/  FMUL.FTZ R60, R3.reuse, R60 ;  /* 0x0000003c033c7220 */ /* 0x040fe40000410000 */
[----:B------:R-:W-:Y:S02]  /*7930*/  FMUL.FTZ R61, R3, R61 ;  /* 0x0000003d033d7220 */ /* 0x000fe40000410000 */
[--C-:B-1----:R-:W-:Y:S01]  /*7940*/  FFMA.FTZ R2, R149, c[0x0][0x2d0], -R145.reuse ;  /* 0x0000b40095027a23 */ /* 0x102fe20000010891 */
[C---:B------:R-:W-:Y:S01]  /*7950*/  HMMA.16816.F32 R56, R136.reuse, R102, R56 ;  /* 0x000000668838723c */ /* 0x040fe20000001838 */
[----:B------:R-:W1:Y:S02]  /*7960*/  LDSM.16.MT88.4 R100, [R178+0x4000] ;  /* 0x00400000b264783b */ /* 0x000e640000004200 */
[C---:B------:R-:W-:Y:S01]  /*7970*/  FMUL.FTZ R62, R0.reuse, R62 ;  /* 0x0000003e003e7220 */ /* 0x040fe20000410000 */
[----:B------:R4:W-:Y:S01]  /*7980*/  MUFU.EX2 R202, R2 ;  /* 0x0000000200ca7308 */ /* 0x0009e20000000800 */
[C---:B------:R-:W-:Y:S02]  /*7990*/  FMUL.FTZ R63, R0.reuse, R63 ;  /* 0x0000003f003f7220 */ /* 0x040fe40000410000 */
[C---:B------:R-:W-:Y:S02]  /*79a0*/  FMUL.FTZ R64, R3.reuse, R64 ;  /* 0x0000004003407220 */ /* 0x040fe40000410000 */
[C---:B------:R-:W-:Y:S03]  /*79b0*/  FMUL.FTZ R65, R3.reuse, R65 ;  /* 0x0000004103417220 */ /* 0x040fe60000410000 */
[C---:B-----5:R-:W-:Y:S03]  /*79c0*/  HMMA.16816.F32 R60, R136.reuse, R104, R60 ;  /* 0x00000068883c723c */ /* 0x060fe6000000183c */
[C---:B------:R-:W-:Y:S02]  /*79d0*/  FMUL.FTZ R66, R0.reuse, R66 ;  /* 0x0000004200427220 */ /* 0x040fe40000410000 */
[C---:B------:R-:W-:Y:S02]  /*79e0*/  FMUL.FTZ R67, R0.reuse, R67 ;  /* 0x0000004300437220 */ /* 0x040fe40000410000 */
[C---:B------:R-:W-:Y:S02]  /*79f0*/  FMUL.FTZ R68, R3.reuse, R68 ;  /* 0x0000004403447220 */ /* 0x040fe40000410000 */
[C---:B------:R-:W-:Y:S03]  /*7a00*/  FMUL.FTZ R69, R3.reuse, R69 ;  /* 0x0000004503457220 */ /* 0x040fe60000410000 */
[C---:B------:R-:W-:Y:S01]  /*7a10*/  HMMA.16816.F32 R64, R136.reuse, R106, R64 ;  /* 0x0000006a8840723c */ /* 0x040fe20000001840 */
[----:B------:R-:W5:Y:S02]  /*7a20*/  LDSM.16.MT88.4 R104, [R181+0x4000] ;  /* 0x00400000b568783b */ /* 0x000f640000004200 */
[C---:B------:R-:W-:Y:S02]  /*7a30*/  FMUL.FTZ R70, R0.reuse, R70 ;  /* 0x0000004600467220 */ /* 0x040fe40000410000 */
[----:B------:R-:W-:Y:S02]  /*7a40*/  FMUL.FTZ R71, R0, R71 ;  /* 0x0000004700477220 */ /* 0x000fe40000410000 */
[--C-:B----4-:R-:W-:Y:S02]  /*7a50*/  FFMA.FTZ R2, R158, c[0x0][0x2d0], -R145.reuse ;  /* 0x0000b4009e027a23 */ /* 0x110fe40000010891 */
[C---:B------:R-:W-:Y:S02]  /*7a60*/  FMUL.FTZ R72, R3.reuse, R72 ;  /* 0x0000004803487220 */ /* 0x040fe40000410000 */
[----:B------:R4:W1:Y:S01]  /*7a70*/  MUFU.EX2 R175, R2 ;  /* 0x0000000200af7308 */ /* 0x0008620000000800 */
[C---:B--2---:R-:W-:Y:S03]  /*7a80*/  HMMA.16816.F32 R68, R136.reuse, R108, R68 ;  /* 0x0000006c8844723c */ /* 0x044fe60000001844 */
[C---:B------:R-:W-:Y:S02]  /*7a90*/  FMUL.FTZ R73, R3.reuse, R73 ;  /* 0x0000004903497220 */ /* 0x040fe40000410000 */
[C---:B------:R-:W-:Y:S02]  /*7aa0*/  FMUL.FTZ R74, R0.reuse, R74 ;  /* 0x0000004a004a7220 */ /* 0x040fe40000410000 */
[C---:B------:R-:W-:Y:S02]  /*7ab0*/  FMUL.FTZ R75, R0.reuse, R75 ;  /* 0x0000004b004b7220 */ /* 0x040fe40000410000 */
[C---:B------:R-:W-:Y:S03]  /*7ac0*/  FMUL.FTZ R76, R3.reuse, R76 ;  /* 0x0000004c034c7220 */ /* 0x040fe60000410000 */
[C---:B------:R-:W-:Y:S02]  /*7ad0*/  FMUL.FTZ R77, R3.reuse, R77 ;  /* 0x0000004d034d7220 */ /* 0x040fe40000410000 */
[C---:B------:R-:W-:Y:S01]  /*7ae0*/  HMMA.16816.F32 R72, R136.reuse, R110, R72 ;  /* 0x0000006e8848723c */ /* 0x040fe20000001848 */
[----:B------:R-:W2:Y:S02]  /*7af0*/  LDSM.16.MT88.4 R108, [R180+0x4000] ;  /* 0x00400000b46c783b */ /* 0x000ea40000004200 */
[C---:B------:R-:W-:Y:S02]  /*7b00*/  FMUL.FTZ R78, R0.reuse, R78 ;  /* 0x0000004e004e7220 */ /* 0x040fe40000410000 */
[----:B------:R-:W-:Y:S02]  /*7b10*/  FMUL.FTZ R79, R0, R79 ;  /* 0x0000004f004f7220 */ /* 0x000fe40000410000 */
[C---:B------:R-:W-:Y:S02]  /*7b20*/  FMUL.FTZ R80, R3.reuse, R80 ;  /* 0x0000005003507220 */ /* 0x040fe40000410000 */
[--C-:B----4-:R-:W-:Y:S03]  /*7b30*/  FFMA.FTZ R2, R150, c[0x0][0x2d0], -R144.reuse ;  /* 0x0000b40096027a23 */ /* 0x110fe60000010890 */
[C---:B-1----:R-:W-:Y:S01]  /*7b40*/  HMMA.16816.F32 R76, R136.reuse, R100, R76 ;  /* 0x00000064884c723c */ /* 0x042fe2000000184c */
[----:B------:R1:W-:Y:S02]  /*7b50*/  MUFU.EX2 R174, R2 ;  /* 0x0000000200ae7308 */ /* 0x0003e40000000800 */
[----:B------:R-:W-:Y:S02]  /*7b60*/  FMUL.FTZ R81, R3, R81 ;  /* 0x0000005103517220 */ /* 0x000fe40000410000 */
[C---:B------:R-:W-:Y:S02]  /*7b70*/  FMUL.FTZ R82, R0.reuse, R82 ;  /* 0x0000005200527220 */ /* 0x040fe40000410000 */
[C---:B------:R-:W-:Y:S01]  /*7b80*/  FMUL.FTZ R83, R0.reuse, R83 ;  /* 0x0000005300537220 */ /* 0x040fe20000410000 */
[----:B---3--:R-:W-:Y:S01]  /*7b90*/  F2FP.PACK_AB R100, R207, R208 ;  /* 0x000000d0cf64723e */ /* 0x008fe200000000ff */
[C---:B------:R-:W-:Y:S03]  /*7ba0*/  FMUL.FTZ R84, R3.reuse, R84 ;  /* 0x0000005403547220 */ /* 0x040fe60000410000 */
[----:B------:R-:W-:Y:S01]  /*7bb0*/  FMUL.FTZ R85, R3, R85 ;  /* 0x0000005503557220 */ /* 0x000fe20000410000 */
[----:B------:R-:W-:Y:S01]  /*7bc0*/  F2FP.PACK_AB R101, R203, R204 ;  /* 0x000000cccb65723e */ /* 0x000fe200000000ff */
[C---:B------:R-:W-:Y:S03]  /*7bd0*/  HMMA.16816.F32 R80, R136.reuse, R102, R80 ;  /* 0x000000668850723c */ /* 0x040fe60000001850 */
[C---:B------:R-:W-:Y:S02]  /*7be0*/  FMUL.FTZ R86, R0.reuse, R86 ;  /* 0x0000005600567220 */ /* 0x040fe40000410000 */
[C---:B------:R-:W-:Y:S02]  /*7bf0*/  FMUL.FTZ R87, R0.reuse, R87 ;  /* 0x0000005700577220 */ /* 0x040fe40000410000 */
[----:B------:R-:W-:Y:S01]  /*7c00*/  FMUL.FTZ R88, R3, R88 ;  /* 0x0000005803587220 */ /* 0x000fe20000410000 */
[----:B------:R-:W-:Y:S01]  /*7c10*/  F2FP.PACK_AB R102, R205, R206 ;  /* 0x000000cecd66723e */ /* 0x000fe200000000ff */
[----:B------:R-:W-:Y:S03]  /*7c20*/  FMUL.FTZ R89, R3, R89 ;  /* 0x0000005903597220 */ /* 0x000fe60000410000 */
[C---:B-----5:R-:W-:Y:S03]  /*7c30*/  HMMA.16816.F32 R84, R136.reuse, R104, R84 ;  /* 0x000000688854723c */ /* 0x060fe60000001854 */
[C---:B------:R-:W-:Y:S01]  /*7c40*/  FMUL.FTZ R90, R0.reuse, R90 ;  /* 0x0000005a005a7220 */ /* 0x040fe20000410000 */
[----:B------:R-:W-:Y:S01]  /*7c50*/  F2FP.PACK_AB R103, R175, R202 ;  /* 0x000000caaf67723e */ /* 0x000fe200000000ff */
[C---:B------:R-:W-:Y:S02]  /*7c60*/  FMUL.FTZ R91, R0.reuse, R91 ;  /* 0x0000005b005b7220 */ /* 0x040fe40000410000 */
[--C-:B-1----:R-:W-:Y:S02]  /*7c70*/  FFMA.FTZ R2, R151, c[0x0][0x2d0], -R144.reuse ;  /* 0x0000b40097027a23 */ /* 0x102fe40000010890 */
[----:B------:R-:W-:Y:S02]  /*7c80*/  LDSM.16.MT88.4 R148, [R181+0x3800] ;  /* 0x00380000b594783b */ /* 0x000fe40000004200 */
[----:B------:R1:W-:Y:S01]  /*7c90*/  MUFU.EX2 R173, R2 ;  /* 0x0000000200ad7308 */ /* 0x0003e20000000800 */
[C---:B------:R-:W-:Y:S03]  /*7ca0*/  HMMA.16816.F32 R88, R136.reuse, R106, R88 ;  /* 0x0000006a8858723c */ /* 0x040fe60000001858 */
[C---:B------:R-:W-:Y:S02]  /*7cb0*/  FMUL.FTZ R92, R3.reuse, R92 ;  /* 0x0000005c035c7220 */ /* 0x040fe40000410000 */
[C---:B------:R-:W-:Y:S01]  /*7cc0*/  FMUL.FTZ R93, R3.reuse, R93 ;  /* 0x0000005d035d7220 */ /* 0x040fe20000410000 */
[----:B------:R-:W3:Y:S01]  /*7cd0*/  LDSM.16.MT88.4 R104, [R181+0x800] ;  /* 0x00080000b568783b */ /* 0x000ee20000004200 */
[C---:B------:R-:W-:Y:S02]  /*7ce0*/  FMUL.FTZ R94, R0.reuse, R94 ;  /* 0x0000005e005e7220 */ /* 0x040fe40000410000 */
[C---:B------:R-:W-:Y:S03]  /*7cf0*/  FMUL.FTZ R95, R0.reuse, R95 ;  /* 0x0000005f005f7220 */ /* 0x040fe60000410000 */
[C---:B------:R-:W-:Y:S02]  /*7d00*/  FMUL.FTZ R96, R3.reuse, R96 ;  /* 0x0000006003607220 */ /* 0x040fe40000410000 */
[----:B------:R-:W-:Y:S02]  /*7d10*/  FMUL.FTZ R97, R3, R97 ;  /* 0x0000006103617220 */ /* 0x000fe40000410000 */
[C---:B--2---:R-:W-:Y:S03]  /*7d20*/  HMMA.16816.F32 R92, R136.reuse, R108, R92 ;  /* 0x0000006c885c723c */ /* 0x044fe6000000185c */
[C---:B------:R-:W-:Y:S02]  /*7d30*/  FMUL.FTZ R98, R0.reuse, R98 ;  /* 0x0000006200627220 */ /* 0x040fe40000410000 */
[C---:B------:R-:W-:Y:S02]  /*7d40*/  FMUL.FTZ R99, R0.reuse, R99 ;  /* 0x0000006300637220 */ /* 0x040fe40000410000 */
[----:B-1----:R-:W-:Y:S02]  /*7d50*/  FFMA.FTZ R2, R159, c[0x0][0x2d0], -R144 ;  /* 0x0000b4009f027a23 */ /* 0x002fe40000010890 */
[----:B------:R-:W-:Y:S02]  /*7d60*/  LDSM.16.MT88.4 R156, [R177+0x5800] ;  /* 0x00580000b19c783b */ /* 0x000fe40000004200 */
[----:B------:R1:W-:Y:S01]  /*7d70*/  MUFU.EX2 R172, R2 ;  /* 0x0000000200ac7308 */ /* 0x0003e20000000800 */
[----:B------:R-:W-:Y:S03]  /*7d80*/  HMMA.16816.F32 R96, R136, R110, R96 ;  /* 0x0000006e8860723c */ /* 0x000fe60000001860 */
[----:B------:R-:W-:Y:S02]  /*7d90*/  FFMA.FTZ R0, R0, R231, R216 ;  /* 0x000000e700007223 */ /* 0x000fe400000100d8 */
[----:B------:R-:W2:Y:S02]  /*7da0*/  LDSM.16.MT88.4 R108, [R180+0x2800] ;  /* 0x00280000b46c783b */ /* 0x000ea40000004200 */
[----:B------:R-:W-:Y:S01]  /*7db0*/  FADD.FTZ R0, R218, R0 ;  /* 0x00000000da007221 */ /* 0x000fe20000010000 */
[C---:B------:R-:W-:Y:S05]  /*7dc0*/  HMMA.16816.F32 R4, R100.reuse, R112, R4 ;  /* 0x000000706404723c */ /* 0x040fea0000001804 */
[----:B------:R-:W-:Y:S01]  /*7dd0*/  LDSM.16.MT88.4 R136, [R181+0x3000] ;  /* 0x00300000b588783b */ /* 0x000fe20000004200 */
[----:B------:R-:W-:Y:S02]  /*7de0*/  FADD.FTZ R0, R217, R0 ;  /* 0x00000000d9007221 */ /* 0x000fe40000010000 */
[C---:B------:R-:W-:Y:S04]  /*7df0*/  HMMA.16816.F32 R8, R100.reuse, R114, R8 ;  /* 0x000000726408723c */ /* 0x040fe80000001808 */
[----:B------:R-:W-:Y:S01]  /*7e00*/  FADD.FTZ R0, R215, R0 ;  /* 0x00000000d7007221 */ /* 0x000fe20000010000 */
[----:B------:R-:W-:Y:S01]  /*7e10*/  LDSM.16.MT88.4 R112, [R178+0x4800] ;  /* 0x00480000b270783b */ /* 0x000fe20000004200 */
[----:B-1----:R-:W-:Y:S02]  /*7e20*/  FFMA.FTZ R2, R162, c[0x0][0x2d0], -R144 ;  /* 0x0000b400a2027a23 */ /* 0x002fe40000010890 */
[C---:B------:R-:W-:Y:S02]  /*7e30*/  HMMA.16816.F32 R12, R100.reuse, R116, R12 ;  /* 0x00000074640c723c */ /* 0x040fe4000000180c */
[----:B------:R1:W-:Y:S02]  /*7e40*/  MUFU.EX2 R171, R2 ;  /* 0x0000000200ab7308 */ /* 0x0003e40000000800 */
[----:B------:R-:W-:Y:S04]  /*7e50*/  FADD.FTZ R0, R204, R0 ;  /* 0x00000000cc007221 */ /* 0x000fe80000010000 */
[C---:B------:R-:W-:Y:S01]  /*7e60*/  HMMA.16816.F32 R16, R100.reuse, R118, R16 ;  /* 0x000000766410723c */ /* 0x040fe20000001810 */
[----:B------:R-:W-:Y:S03]  /*7e70*/  LDSM.16.MT88.4 R116, [R181+0x4800] ;  /* 0x00480000b574783b */ /* 0x000fe60000004200 */
[----:B------:R-:W-:Y:S04]  /*7e80*/  FADD.FTZ R0, R203, R0 ;  /* 0x00000000cb007221 */ /* 0x000fe80000010000 */
[C---:B---3--:R-:W-:Y:S04]  /*7e90*/  HMMA.16816.F32 R20, R100.reuse, R104, R20 ;  /* 0x000000686414723c */ /* 0x048fe80000001814 */
[----:B------:R-:W-:Y:S04]  /*7ea0*/  FADD.FTZ R0, R202, R0 ;  /* 0x00000000ca007221 */ /* 0x000fe80000010000 */
[C---:B------:R-:W-:Y:S01]  /*7eb0*/  HMMA.16816.F32 R24, R100.reuse, R106, R24 ;  /* 0x0000006a6418723c */ /* 0x040fe20000001818 */
[----:B------:R-:W3:Y:S03]  /*7ec0*/  LDSM.16.MT88.4 R104, [R177+0x4800] ;  /* 0x00480000b168783b */ /* 0x000ee60000004200 */
[--C-:B-1----:R-:W-:Y:S02]  /*7ed0*/  FFMA.FTZ R2, R160, c[0x0][0x2d0], -R145.reuse ;  /* 0x0000b400a0027a23 */ /* 0x102fe40000010891 */
[----:B------:R-:W-:Y:S02]  /*7ee0*/  FADD.FTZ R0, R175, R0 ;  /* 0x00000000af007221 */ /* 0x000fe40000010000 */
[C---:B------:R-:W-:Y:S01]  /*7ef0*/  HMMA.16816.F32 R28, R100.reuse, R120, R28 ;  /* 0x00000078641c723c */ /* 0x040fe2000000181c */
[----:B------:R1:W4:Y:S07]  /*7f00*/  MUFU.EX2 R170, R2 ;  /* 0x0000000200aa7308 */ /* 0x00032e0000000800 */
[C---:B------:R-:W-:Y:S01]  /*7f10*/  HMMA.16816.F32 R32, R100.reuse, R122, R32 ;  /* 0x0000007a6420723c */ /* 0x040fe20000001820 */
[----:B------:R-:W-:Y:S07]  /*7f20*/  LDSM.16.MT88.4 R120, [R178+0x1000] ;  /* 0x00100000b278783b */ /* 0x000fee0000004200 */
[C---:B------:R-:W-:Y:S08]  /*7f30*/  HMMA.16816.F32 R36, R100.reuse, R128, R36 ;  /* 0x000000806424723c */ /* 0x040ff00000001824 */
[C---:B------:R-:W-:Y:S01]  /*7f40*/  HMMA.16816.F32 R40, R100.reuse, R130, R40 ;  /* 0x000000826428723c */ /* 0x040fe20000001828 */
[----:B------:R-:W-:Y:S03]  /*7f50*/  LDSM.16.MT88.4 R128, [R180+0x1000] ;  /* 0x00100000b480783b */ /* 0x000fe60000004200 */
[--C-:B-1----:R-:W-:Y:S02]  /*7f60*/  FFMA.FTZ R2, R161, c[0x0][0x2d0], -R145.reuse ;  /* 0x0000b400a1027a23 */ /* 0x102fe40000010891 */
[----:B----4-:R-:W-:Y:S02]  /*7f70*/  FADD.FTZ R0, R170, R0 ;  /* 0x00000000aa007221 */ /* 0x010fe40000010000 */
        /* <DEDUP_REMOVED lines=9> */
[C---:B--2---:R-:W-:Y:S01]  /*8010*/  HMMA.16816.F32 R60, R100.reuse, R108, R60 ;  /* 0x0000006c643c723c */ /* 0x044fe2000000183c */
[----:B------:R1:W2:Y:S07]  /*8020*/  MUFU.EX2 R168, R2 ;  /* 0x0000000200a87308 */ /* 0x0002ae0000000800 */
[C---:B------:R-:W-:Y:S01]  /*8030*/  HMMA.16816.F32 R64, R100.reuse, R110, R64 ;  /* 0x0000006e6440723c */ /* 0x040fe20000001840 */
[----:B------:R-:W4:Y:S07]  /*8040*/  LDSM.16.MT88.4 R108, [R180+0x4800] ;  /* 0x00480000b46c783b */ /* 0x000f2e0000004200 */
[C---:B---3--:R-:W-:Y:S08]  /*8050*/  HMMA.16816.F32 R68, R100.reuse, R104, R68 ;  /* 0x000000686444723c */ /* 0x048ff00000001844 */
[C---:B------:R-:W-:Y:S01]  /*8060*/  HMMA.16816.F32 R72, R100.reuse, R106, R72 ;  /* 0x0000006a6448723c */ /* 0x040fe20000001848 */
[----:B------:R-:W3:Y:S03]  /*8070*/  LDSM.16.MT88.4 R104, [R177+0x1000] ;  /* 0x00100000b168783b */ /* 0x000ee60000004200 */
[--C-:B-1----:R-:W-:Y:S02]  /*8080*/  FFMA.FTZ R2, R164, c[0x0][0x2d0], -R145.reuse ;  /* 0x0000b400a4027a23 */ /* 0x102fe40000010891 */
[----:B--2---:R-:W-:Y:S02]  /*8090*/  FADD.FTZ R0, R168, R0 ;  /* 0x00000000a8007221 */ /* 0x004fe40000010000 */
[C---:B------:R-:W-:Y:S01]  /*80a0*/  HMMA.16816.F32 R76, R100.reuse, R112, R76 ;  /* 0x00000070644c723c */ /* 0x040fe2000000184c */
[----:B------:R1:W2:Y:S07]  /*80b0*/  MUFU.EX2 R167, R2 ;  /* 0x0000000200a77308 */ /* 0x0002ae0000000800 */
[C---:B------:R-:W-:Y:S01]  /*80c0*/  HMMA.16816.F32 R80, R100.reuse, R114, R80 ;  /* 0x000000726450723c */ /* 0x040fe20000001850 */
[----:B------:R-:W5:Y:S07]  /*80d0*/  LDSM.16.MT88.4 R112, [R181+0x1000] ;  /* 0x00100000b570783b */ /* 0x000f6e0000004200 */
[C---:B------:R-:W-:Y:S08]  /*80e0*/  HMMA.16816.F32 R84, R100.reuse, R116, R84 ;  /* 0x000000746454723c */ /* 0x040ff00000001854 */
[C---:B------:R-:W-:Y:S01]  /*80f0*/  HMMA.16816.F32 R88, R100.reuse, R118, R88 ;  /* 0x000000766458723c */ /* 0x040fe20000001858 */
[----:B------:R-:W5:Y:S03]  /*8100*/  LDSM.16.MT88.4 R116, [R177+0x3000] ;  /* 0x00300000b174783b */ /* 0x000f660000004200 */
[----:B-1----:R-:W-:Y:S02]  /*8110*/  FFMA.FTZ R2, R165, c[0x0][0x2d0], -R144 ;  /* 0x0000b400a5027a23 */ /* 0x002fe40000010890 */
[----:B--2---:R-:W-:Y:S02]  /*8120*/  FADD.FTZ R0, R167, R0 ;  /* 0x00000000a7007221 */ /* 0x004fe40000010000 */
[C---:B----4-:R-:W-:Y:S01]  /*8130*/  HMMA.16816.F32 R92, R100.reuse, R108, R92 ;  /* 0x0000006c645c723c */ /* 0x050fe2000000185c */
[----:B------:R1:W-:Y:S07]  /*8140*/  MUFU.EX2 R166, R2 ;  /* 0x0000000200a67308 */ /* 0x0003ee0000000800 */
[----:B------:R-:W-:Y:S01]  /*8150*/  HMMA.16816.F32 R96, R100, R110, R96 ;  /* 0x0000006e6460723c */ /* 0x000fe20000001860 */
[----:B------:R-:W-:Y:S06]  /*8160*/  LDSM.16.MT88.4 R108, [R177+0x5000] ;  /* 0x00500000b16c783b */ /* 0x000fec0000004200 */
[----:B------:R-:W-:Y:S02]  /*8170*/  F2FP.PACK_AB R100, R173, R174 ;  /* 0x000000aead64723e */ /* 0x000fe400000000ff */
[----:B------:R-:W-:Y:S03]  /*8180*/  F2FP.PACK_AB R102, R171, R172 ;  /* 0x000000acab66723e */ /* 0x000fe600000000ff */
[----:B------:R-:W-:Y:S02]  /*8190*/  F2FP.PACK_AB R101, R169, R170 ;  /* 0x000000aaa965723e */ /* 0x000fe400000000ff */
[----:B------:R-:W-:Y:S01]  /*81a0*/  F2FP.PACK_AB R103, R167, R168 ;  /* 0x000000a8a767723e */ /* 0x000fe200000000ff */
[--C-:B-1----:R-:W-:Y:S06]  /*81b0*/  FFMA.FTZ R2, R209, c[0x0][0x2d0], -R144.reuse ;  /* 0x0000b400d1027a23 */ /* 0x102fec0000010890 */
[C---:B---3--:R-:W-:Y:S01]  /*81c0*/  HMMA.16816.F32 R4, R100.reuse, R104, R4 ;  /* 0x000000686404723c */ /* 0x048fe20000001804 */
[----:B------:R1:W2:Y:S07]  /*81d0*/  MUFU.EX2 R165, R2 ;  /* 0x0000000200a57308 */ /* 0x0002ae0000000800 */
[C---:B------:R-:W-:Y:S01]  /*81e0*/  HMMA.16816.F32 R8, R100.reuse, R106, R8 ;  /* 0x0000006a6408723c */ /* 0x040fe20000001808 */
[----:B------:R-:W3:Y:S07]  /*81f0*/  LDSM.16.MT88.4 R104, [R180+0x3000] ;  /* 0x00300000b468783b */ /* 0x000eee0000004200 */
[C---:B------:R-:W-:Y:S08]  /*8200*/  HMMA.16816.F32 R12, R100.reuse, R120, R12 ;  /* 0x00000078640c723c */ /* 0x040ff0000000180c */
[C---:B------:R-:W-:Y:S01]  /*8210*/  HMMA.16816.F32 R16, R100.reuse, R122, R16 ;  /* 0x0000007a6410723c */ /* 0x040fe20000001810 */
[----:B------:R-:W-:Y:S03]  /*8220*/  LDSM.16.MT88.4 R120, [R180+0x1800] ;  /* 0x00180000b478783b */ /* 0x000fe60000004200 */
[--C-:B-1----:R-:W-:Y:S02]  /*8230*/  FFMA.FTZ R2, R210, c[0x0][0x2d0], -R144.reuse ;  /* 0x0000b400d2027a23 */ /* 0x102fe40000010890 */
[----:B------:R-:W-:Y:S02]  /*8240*/  FFMA.FTZ R144, R212, c[0x0][0x2d0], -R144 ;  /* 0x0000b400d4907a23 */ /* 0x000fe40000010890 */
[C---:B-----5:R-:W-:Y:S01]  /*8250*/  HMMA.16816.F32 R20, R100.reuse, R112, R20 ;  /* 0x000000706414723c */ /* 0x060fe20000001814 */
[----:B------:R1:W-:Y:S07]  /*8260*/  MUFU.EX2 R164, R2 ;  /* 0x0000000200a47308 */ /* 0x0003ee0000000800 */
[C---:B------:R-:W-:Y:S01]  /*8270*/  HMMA.16816.F32 R24, R100.reuse, R114, R24 ;  /* 0x000000726418723c */ /* 0x040fe20000001818 */
[----:B------:R-:W4:Y:S02]  /*8280*/  LDSM.16.MT88.4 R112, [R178+0x5000] ;  /* 0x00500000b270783b */ /* 0x000f240000004200 */
[----:B------:R-:W5:Y:S05]  /*8290*/  MUFU.EX2 R163, R144 ;  /* 0x0000009000a37308 */ /* 0x000f6a0000000800 */
[C---:B------:R-:W-:Y:S08]  /*82a0*/  HMMA.16816.F32 R28, R100.reuse, R128, R28 ;  /* 0x00000080641c723c */ /* 0x040ff0000000181c */
[C---:B------:R-:W-:Y:S04]  /*82b0*/  HMMA.16816.F32 R32, R100.reuse, R130, R32 ;  /* 0x000000826420723c */ /* 0x040fe80000001820 */
[--C-:B-1----:R-:W-:Y:S04]  /*82c0*/  FFMA.FTZ R2, R211, c[0x0][0x2d0], -R145.reuse ;  /* 0x0000b400d3027a23 */ /* 0x102fe80000010891 */
[C---:B------:R-:W-:Y:S01]  /*82d0*/  HMMA.16816.F32 R36, R100.reuse, R116, R36 ;  /* 0x000000746424723c */ /* 0x040fe20000001824 */
[----:B------:R1:W-:Y:S07]  /*82e0*/  MUFU.EX2 R162, R2 ;  /* 0x0000000200a27308 */ /* 0x0003ee0000000800 */
[C---:B------:R-:W-:Y:S01]  /*82f0*/  HMMA.16816.F32 R40, R100.reuse, R118, R40 ;  /* 0x000000766428723c */ /* 0x040fe20000001828 */
[----:B------:R-:W4:Y:S07]  /*8300*/  LDSM.16.MT88.4 R116, [R181+0x5000] ;  /* 0x00500000b574783b */ /* 0x000f2e0000004200 */
[C---:B------:R-:W-:Y:S08]  /*8310*/  HMMA.16816.F32 R44, R100.reuse, R132, R44 ;  /* 0x00000084642c723c */ /* 0x040ff0000000182c */
[C---:B------:R-:W-:Y:S01]  /*8320*/  HMMA.16816.F32 R48, R100.reuse, R134, R48 ;  /* 0x000000866430723c */ /* 0x040fe20000001830 */
[----:B------:R-:W-:Y:S03]  /*8330*/  LDSM.16.MT88.4 R132, [R177+0x1800] ;  /* 0x00180000b184783b */ /* 0x000fe60000004200 */
[--C-:B-1----:R-:W-:Y:S04]  /*8340*/  FFMA.FTZ R2, R213, c[0x0][0x2d0], -R145.reuse ;  /* 0x0000b400d5027a23 */ /* 0x102fe80000010891 */
[C---:B------:R-:W-:Y:S01]  /*8350*/  HMMA.16816.F32 R52, R100.reuse, R136, R52 ;  /* 0x000000886434723c */ /* 0x040fe20000001834 */
[----:B------:R1:W1:Y:S06]  /*8360*/  MUFU.EX2 R161, R2 ;  /* 0x0000000200a17308 */ /* 0x00026c0000000800 */
[----:B--2---:R-:W-:Y:S01]  /*8370*/  F2FP.PACK_AB R136, R165, R166 ;  /* 0x000000a6a588723e */ /* 0x004fe200000000ff */
[C---:B------:R-:W-:Y:S07]  /*8380*/  HMMA.16816.F32 R56, R100.reuse, R138, R56 ;  /* 0x0000008a6438723c */ /* 0x040fee0000001838 */
[----:B-----5:R-:W-:Y:S01]  /*8390*/  F2FP.PACK_AB R138, R163, R164 ;  /* 0x000000a4a38a723e */ /* 0x020fe200000000ff */
[C---:B---3--:R-:W-:Y:S08]  /*83a0*/  HMMA.16816.F32 R60, R100.reuse, R104, R60 ;  /* 0x00000068643c723c */ /* 0x048ff0000000183c */
[C---:B------:R-:W-:Y:S01]  /*83b0*/  HMMA.16816.F32 R64, R100.reuse, R106, R64 ;  /* 0x0000006a6440723c */ /* 0x040fe20000001840 */
[----:B------:R-:W2:Y:S03]  /*83c0*/  LDSM.16.MT88.4 R104, [R180+0x5000] ;  /* 0x00500000b468783b */ /* 0x000ea60000004200 */
[--C-:B-1----:R-:W-:Y:S01]  /*83d0*/  FFMA.FTZ R2, R214, c[0x0][0x2d0], -R145.reuse ;  /* 0x0000b400d6027a23 */ /* 0x102fe20000010891 */
[----:B------:R-:W-:Y:S01]  /*83e0*/  F2FP.PACK_AB R137, R161, R162 ;  /* 0x000000a2a189723e */ /* 0x000fe200000000ff */
[----:B------:R-:W-:Y:S02]  /*83f0*/  FFMA.FTZ R145, R127, c[0x0][0x2d0], -R145 ;  /* 0x0000b4007f917a23 */ /* 0x000fe40000010891 */
[C---:B------:R-:W-:Y:S01]  /*8400*/  HMMA.16816.F32 R68, R100.reuse, R108, R68 ;  /* 0x0000006c6444723c */ /* 0x040fe20000001844 */
[----:B------:R1:W-:Y:S07]  /*8410*/  MUFU.EX2 R160, R2 ;  /* 0x0000000200a07308 */ /* 0x0003ee0000000800 */
[C---:B------:R-:W-:Y:S01]  /*8420*/  HMMA.16816.F32 R72, R100.reuse, R110, R72 ;  /* 0x0000006e6448723c */ /* 0x040fe20000001848 */
[----:B------:R-:W3:Y:S02]  /*8430*/  LDSM.16.MT88.4 R108, [R178+0x1800] ;  /* 0x00180000b26c783b */ /* 0x000ee40000004200 */
[----:B------:R5:W2:Y:S05]  /*8440*/  MUFU.EX2 R126, R145 ;  /* 0x00000091007e7308 */ /* 0x000aaa0000000800 */
[C---:B----4-:R-:W-:Y:S08]  /*8450*/  HMMA.16816.F32 R76, R100.reuse, R112, R76 ;  /* 0x00000070644c723c */ /* 0x050ff0000000184c */
[C---:B------:R-:W-:Y:S01]  /*8460*/  HMMA.16816.F32 R80, R100.reuse, R114, R80 ;  /* 0x000000726450723c */ /* 0x040fe20000001850 */
[----:B------:R-:W4:Y:S03]  /*8470*/  LDSM.16.MT88.4 R112, [R181+0x1800] ;  /* 0x00180000b570783b */ /* 0x000f260000004200 */
[----:B-1----:R-:W-:Y:S02]  /*8480*/  FFMA.FTZ R2, R3, R230, R221 ;  /* 0x000000e603027223 */ /* 0x002fe400000100dd */
[----:B------:R-:W-:Y:S02]  /*8490*/  FADD.FTZ R3, R162, R0 ;  /* 0x00000000a2037221 */ /* 0x000fe40000010000 */
[C---:B------:R-:W-:Y:S01]  /*84a0*/  HMMA.16816.F32 R84, R100.reuse, R116, R84 ;  /* 0x000000746454723c */ /* 0x040fe20000001854 */
[----:B-----5:R-:W1:Y:S03]  /*84b0*/  LDSM.16.MT88.4 R144, [R178+0x3800] ;  /* 0x00380000b290783b */ /* 0x020e660000004200 */
[----:B--2---:R-:W-:Y:S01]  /*84c0*/  F2FP.PACK_AB R139, R126, R160 ;  /* 0x000000a07e8b723e */ /* 0x004fe200000000ff */
[----:B------:R-:W-:Y:S02]  /*84d0*/  FADD.FTZ R2, R222, R2 ;  /* 0x00000002de027221 */ /* 0x000fe40000010000 */
[----:B------:R-:W-:Y:S01]  /*84e0*/  FADD.FTZ R3, R161, R3 ;  /* 0x00000003a1037221 */ /* 0x000fe20000010000 */
[C---:B------:R-:W-:Y:S04]  /*84f0*/  HMMA.16816.F32 R88, R100.reuse, R118, R88 ;  /* 0x000000766458723c */ /* 0x040fe80000001858 */
[----:B------:R-:W-:Y:S04]  /*8500*/  FADD.FTZ R2, R220, R2 ;  /* 0x00000002dc027221 */ /* 0x000fe80000010000 */
[C---:B------:R-:W-:Y:S04]  /*8510*/  HMMA.16816.F32 R92, R100.reuse, R104, R92 ;  /* 0x00000068645c723c */ /* 0x040fe8000000185c */
[----:B------:R-:W-:Y:S04]  /*8520*/  FADD.FTZ R2, R219, R2 ;  /* 0x00000002db027221 */ /* 0x000fe80000010000 */
[----:B------:R-:W-:Y:S04]  /*8530*/  HMMA.16816.F32 R96, R100, R106, R96 ;  /* 0x0000006a6460723c */ /* 0x000fe80000001860 */
[----:B------:R-:W-:Y:S04]  /*8540*/  FADD.FTZ R2, R208, R2 ;  /* 0x00000002d0027221 */ /* 0x000fe80000010000 */
[C---:B------:R-:W-:Y:S01]  /*8550*/  HMMA.16816.F32 R128, R136.reuse, R132, R4 ;  /* 0x000000848880723c */ /* 0x040fe20000001804 */
[----:B------:R-:W2:Y:S04]  /*8560*/  LDSM.16.MT88.4 R4, [R178+0x5800] ;  /* 0x00580000b204783b */ /* 0x000ea80000004200 */
[----:B------:R-:W-:Y:S03]  /*8570*/  FADD.FTZ R2, R207, R2 ;  /* 0x00000002cf027221 */ /* 0x000fe60000010000 */
[C---:B------:R-:W-:Y:S01]  /*8580*/  HMMA.16816.F32 R132, R136.reuse, R134, R8 ;  /* 0x000000868884723c */ /* 0x040fe20000001808 */
[----:B------:R-:W5:Y:S03]  /*8590*/  LDSM.16.MT88.4 R8, [R181+0x5800] ;  /* 0x00580000b508783b */ /* 0x000f660000004200 */
[----:B------:R-:W-:Y:S04]  /*85a0*/  FADD.FTZ R2, R206, R2 ;  /* 0x00000002ce027221 */ /* 0x000fe80000010000 */
[C---:B---3--:R-:W-:Y:S01]  /*85b0*/  HMMA.16816.F32 R100, R136.reuse, R108, R12 ;  /* 0x0000006c8864723c */ /* 0x048fe2000000180c */
[----:B------:R-:W3:Y:S03]  /*85c0*/  LDSM.16.MT88.4 R12, [R180+0x5800] ;  /* 0x00580000b40c783b */ /* 0x000ee60000004200 */
[----:B------:R-:W-:Y:S04]  /*85d0*/  FADD.FTZ R2, R205, R2 ;  /* 0x00000002cd027221 */ /* 0x000fe80000010000 */
[C---:B------:R-:W-:Y:S04]  /*85e0*/  HMMA.16816.F32 R104, R136.reuse, R110, R16 ;  /* 0x0000006e8868723c */ /* 0x040fe80000001810 */
[----:B------:R-:W-:Y:S04]  /*85f0*/  FADD.FTZ R2, R174, R2 ;  /* 0x00000002ae027221 */ /* 0x000fe80000010000 */
[C---:B----4-:R-:W-:Y:S04]  /*8600*/  HMMA.16816.F32 R108, R136.reuse, R112, R20 ;  /* 0x00000070886c723c */ /* 0x050fe80000001814 */
        /* <DEDUP_REMOVED lines=10> */
[----:B------:R-:W-:Y:S02]  /*86b0*/  FADD.FTZ R2, R164, R0 ;  /* 0x00000000a4027221 */ /* 0x000fe40000010000 */
[----:B------:R-:W-:Y:S02]  /*86c0*/  FADD.FTZ R0, R160, R3 ;  /* 0x00000003a0007221 */ /* 0x000fe40000010000 */
[C---:B-1----:R-:W-:Y:S04]  /*86d0*/  HMMA.16816.F32 R44, R136.reuse, R144, R44 ;  /* 0x00000090882c723c */ /* 0x042fe8000000182c */
[----:B------:R-:W-:Y:S02]  /*86e0*/  FADD.FTZ R230, R163, R2 ;  /* 0x00000002a3e67221 */ /* 0x000fe40000010000 */
[----:B------:R-:W-:Y:S01]  /*86f0*/  FADD.FTZ R231, R126, R0 ;  /* 0x000000007ee77221 */ /* 0x000fe20000010000 */
[----:B------:R-:W-:Y:S01]  /*8700*/  MOV R126, R124 ;  /* 0x0000007c007e7202 */ /* 0x000fe20000000f00 */
[C---:B------:R-:W-:Y:S04]  /*8710*/  HMMA.16816.F32 R48, R136.reuse, R146, R48 ;  /* 0x000000928830723c */ /* 0x040fe80000001830 */
[----:B------:R-:W-:Y:S04]  /*8720*/  IMAD.MOV.U32 R3, RZ, RZ, R125 ;  /* 0x000000ffff037224 */ /* 0x000fe800078e007d */
[C---:B------:R-:W-:Y:S08]  /*8730*/  HMMA.16816.F32 R52, R136.reuse, R148, R52 ;  /* 0x000000948834723c */ /* 0x040ff00000001834 */
[C---:B------:R-:W-:Y:S08]  /*8740*/  HMMA.16816.F32 R56, R136.reuse, R150, R56 ;  /* 0x000000968838723c */ /* 0x040ff00000001838 */
[C---:B------:R-:W-:Y:S08]  /*8750*/  HMMA.16816.F32 R60, R136.reuse, R152, R60 ;  /* 0x00000098883c723c */ /* 0x040ff0000000183c */
[C---:B------:R-:W-:Y:S08]  /*8760*/  HMMA.16816.F32 R64, R136.reuse, R154, R64 ;  /* 0x0000009a8840723c */ /* 0x040ff00000001840 */
[C---:B------:R-:W-:Y:S08]  /*8770*/  HMMA.16816.F32 R68, R136.reuse, R156, R68 ;  /* 0x0000009c8844723c */ /* 0x040ff00000001844 */
[C---:B------:R-:W-:Y:S08]  /*8780*/  HMMA.16816.F32 R72, R136.reuse, R158, R72 ;  /* 0x0000009e8848723c */ /* 0x040ff00000001848 */
[C---:B--2---:R-:W-:Y:S08]  /*8790*/  HMMA.16816.F32 R76, R136.reuse, R4, R76 ;  /* 0x00000004884c723c */ /* 0x044ff0000000184c */
[C---:B------:R-:W-:Y:S08]  /*87a0*/  HMMA.16816.F32 R80, R136.reuse, R6, R80 ;  /* 0x000000068850723c */ /* 0x040ff00000001850 */
[C---:B-----5:R-:W-:Y:S08]  /*87b0*/  HMMA.16816.F32 R84, R136.reuse, R8, R84 ;  /* 0x000000088854723c */ /* 0x060ff00000001854 */
[C---:B------:R-:W-:Y:S08]  /*87c0*/  HMMA.16816.F32 R88, R136.reuse, R10, R88 ;  /* 0x0000000a8858723c */ /* 0x040ff00000001858 */
[C---:B---3--:R-:W-:Y:S08]  /*87d0*/  HMMA.16816.F32 R92, R136.reuse, R12, R92 ;  /* 0x0000000c885c723c */ /* 0x048ff0000000185c */
[----:B------:R-:W-:Y:S01]  /*87e0*/  HMMA.16816.F32 R96, R136, R14, R96 ;  /* 0x0000000e8860723c */ /* 0x000fe20000001860 */
[----:B------:R-:W-:-:S07]  /*87f0*/  @P0 BRA `(.L_x_897) ;  /* 0xffffd16000000947 */ /* 0x000fce000383ffff */
.L_x_896:
[----:B------:R-:W-:-:S13]  /*8800*/  ISETP.GE.AND P0, PT, R201, R229, PT ;  /* 0x000000e5c900720c */ /* 0x000fda0003f06270 */
[----:B------:R-:W-:Y:S05]  /*8810*/  @!P0 BRA `(.L_x_898) ;  /* 0x0000297000008947 */ /* 0x000fea0003800000 */
[----:B------:R-:W-:Y:S02]  /*8820*/  MOV R127, R124 ;  /* 0x0000007c007f7202 */ /* 0x000fe40000000f00 */
[----:B------:R-:W-:Y:S02]  /*8830*/  MOV R126, R125 ;  /* 0x0000007d007e7202 */ /* 0x000fe40000000f00 */
.L_x_899:
[----:B------:R-:W-:Y:S04]  /*8840*/  DEPBAR.LE SB0, 0x0 ;  /* 0x000080000000791a */ /* 0x000fe80000000000 */
[----:B------:R-:W-:Y:S01]  /*8850*/  WARPSYNC 0xffffffff ;  /* 0xffffffff00007948 */ /* 0x000fe20003800000 */
[----:B------:R-:W-:Y:S01]  /*8860*/  BAR.SYNC.DEFER_BLOCKING 0x0 ;  /* 0x0000000000007b1d */ /* 0x000fe20000010000 */
[----:B------:R-:W-:Y:S01]  /*8870*/  SHF.R.S32.HI R0, RZ, 0x1f, R201 ;  /* 0x0000001fff007819 */ /* 0x000fe200000114c9 */
[C---:B------:R-:W-:Y:S01]  /*8880*/  IMAD.WIDE.U32 R2, R201.reuse, c[0x0][0x208], RZ ;  /* 0x00008200c9027a25 */ /* 0x040fe200078e00ff */
[----:B------:R-:W-:Y:S02]  /*8890*/  MOV R20, c[0x0][0x20c] ;  /* 0x0000830000147a02 */ /* 0x000fe40000000f00 */
[----:B------:R-:W-:Y:S01]  /*88a0*/  IADD3 R30, P0, R226, 0x40, RZ ;  /* 0x00000040e21e7810 */ /* 0x000fe20007f1e0ff */
[----:B------:R-:W-:Y:S01]  /*88b0*/  IMAD R0, R0, c[0x0][0x208], RZ ;  /* 0x0000820000007a24 */ /* 0x000fe200078e02ff */
[----:B------:R-:W-:Y:S02]  /*88c0*/  SHF.L.U32 R28, R2, 0x6, RZ ;  /* 0x00000006021c7819 */ /* 0x000fe400000006ff */
[----:B------:R-:W-:Y:S01]  /*88d0*/  IADD3.X R125, RZ, R228, RZ, P0, !PT ;  /* 0x000000e4ff7d7210 */ /* 0x000fe200007fe4ff */
[----:B------:R-:W-:Y:S01]  /*88e0*/  IMAD R0, R201, c[0x0][0x20c], R0 ;  /* 0x00008300c9007a24 */ /* 0x000fe200078e0200 */
[----:B------:R-:W-:Y:S04]  /*88f0*/  IADD3 R31, P6, R28, R226, RZ ;  /* 0x000000e21c1f7210 */ /* 0x000fe80007fde0ff */
[----:B------:R-:W-:Y:S02]  /*8900*/  IADD3 R0, R3, R0, RZ ;  /* 0x0000000003007210 */ /* 0x000fe40007ffe0ff */
[----:B------:R-:W-:Y:S02]  /*8910*/  MOV R3, c[0x0][0x208] ;  /* 0x0000820000037a02 */ /* 0x000fe40000000f00 */
[----:B------:R-:W-:Y:S02]  /*8920*/  SHF.L.U64.HI R0, R2, 0x6, R0 ;  /* 0x0000000602007819 */ /* 0x000fe40000010200 */
[----:B------:R-:W-:Y:S02]  /*8930*/  LEA R2, P1, R3, R28, 0x5 ;  /* 0x0000001c03027211 */ /* 0x000fe400078228ff */
[----:B------:R-:W-:Y:S01]  /*8940*/  LEA R166, P2, R31, c[0x0][0x1f8], 0x1 ;  /* 0x00007e001fa67a11 */ /* 0x000fe200078408ff */
[----:B------:R-:W-:Y:S01]  /*8950*/  LDSM.16.M88.4 R32, [R183] ;  /* 0x00000000b720783b */ /* 0x000fe20000000200 */
[----:B------:R-:W-:Y:S02]  /*8960*/  LEA.HI.X R3, R3, R0, R20, 0x5, P1 ;  /* 0x0000000003037211 */ /* 0x000fe400008f2c14 */
[----:B------:R-:W-:Y:S02]  /*8970*/  IADD3 R124, P1, R28, R30, RZ ;  /* 0x0000001e1c7c7210 */ /* 0x000fe40007f3e0ff */
[----:B------:R-:W-:Y:S02]  /*8980*/  IADD3.X R148, R0, R228, RZ, P6, !PT ;  /* 0x000000e400947210 */ /* 0x000fe400037fe4ff */
[----:B------:R-:W-:Y:S01]  /*8990*/  LEA R164, P0, R124, c[0x0][0x1f8], 0x1 ;  /* 0x00007e007ca47a11 */ /* 0x000fe200078008ff */
[----:B------:R-:W1:Y:S01]  /*89a0*/  LDSM.16.M88.4 R8, [R176] ;  /* 0x00000000b008783b */ /* 0x000e620000000200 */
[----:B------:R-:W-:Y:S02]  /*89b0*/  IADD3.X R149, R0, R125, RZ, P1, !PT ;  /* 0x0000007d00957210 */ /* 0x000fe40000ffe4ff */
[----:B------:R-:W-:Y:S02]  /*89c0*/  LEA.HI.X R167, R31, c[0x0][0x1fc], R148, 0x1, P2 ;  /* 0x00007f001fa77a11 */ /* 0x000fe400010f0c94 */
[----:B------:R-:W-:Y:S02]  /*89d0*/  LEA.HI.X R165, R124, c[0x0][0x1fc], R149, 0x1, P0 ;  /* 0x00007f007ca57a11 */ /* 0x000fe400000f0c95 */
[----:B------:R-:W-:Y:S01]  /*89e0*/  IADD3 R29, P1, R226, 0x80, RZ ;  /* 0x00000080e21d7810 */ /* 0x000fe20007f3e0ff */
[----:B------:R-:W2:Y:S01]  /*89f0*/  LDSM.16.M88.4 R16, [R176+0x800] ;  /* 0x00080000b010783b */ /* 0x000ea20000000200 */
[C---:B------:R-:W-:Y:S02]  /*8a00*/  IADD3 R157, P2, R2.reuse, R30, RZ ;  /* 0x0000001e029d7210 */ /* 0x040fe40007f5e0ff */
[-C--:B------:R-:W-:Y:S02]  /*8a10*/  IADD3 R162, P0, R2, R29.reuse, RZ ;  /* 0x0000001d02a27210 */ /* 0x080fe40007f1e0ff */
[----:B------:R-:W-:Y:S02]  /*8a20*/  IADD3 R159, P6, R28, R29, RZ ;  /* 0x0000001d1c9f7210 */ /* 0x000fe40007fde0ff */
[----:B------:R-:W-:Y:S01]  /*8a30*/  IADD3.X R31, RZ, R228, RZ, P1, !PT ;  /* 0x000000e4ff1f7210 */ /* 0x000fe20000ffe4ff */
[----:B------:R-:W3:Y:S01]  /*8a40*/  LDSM.16.M88.4 R24, [R176+0x1000] ;  /* 0x00100000b018783b */ /* 0x000ee20000000200 */
[----:B------:R-:W-:Y:S02]  /*8a50*/  IADD3 R2, P1, R2, R226, RZ ;  /* 0x000000e202027210 */ /* 0x000fe40007f3e0ff */
[-C--:B------:R-:W-:Y:S02]  /*8a60*/  IADD3.X R161, R0, R31.reuse, RZ, P6, !PT ;  /* 0x0000001f00a17210 */ /* 0x080fe400037fe4ff */
[----:B------:R-:W-:Y:S02]  /*8a70*/  LEA R160, P6, R159, c[0x0][0x1f8], 0x1 ;  /* 0x00007e009fa07a11 */ /* 0x000fe400078c08ff */
[----:B------:R-:W-:Y:S01]  /*8a80*/  IADD3.X R0, R3, R31, RZ, P0, !PT ;  /* 0x0000001f03007210 */ /* 0x000fe200007fe4ff */
[----:B------:R-:W4:Y:S01]  /*8a90*/  LDSM.16.M88.4 R136, [R176+0x1800] ;  /* 0x00180000b088783b */ /* 0x000f220000000200 */
[----:B------:R-:W-:Y:S02]  /*8aa0*/  LEA.HI.X R161, R159, c[0x0][0x1fc], R161, 0x1, P6 ;  /* 0x00007f009fa17a11 */ /* 0x000fe400030f0ca1 */
[----:B------:R-:W-:Y:S02]  /*8ab0*/  LEA R124, P0, R162, c[0x0][0x1f8], 0x1 ;  /* 0x00007e00a27c7a11 */ /* 0x000fe400078008ff */
[C---:B------:R-:W-:Y:S02]  /*8ac0*/  IADD3.X R125, R3.reuse, R125, RZ, P2, !PT ;  /* 0x0000007d037d7210 */ /* 0x040fe400017fe4ff */
[C---:B------:R-:W-:Y:S01]  /*8ad0*/  LEA R158, P2, R2.reuse, c[0x0][0x1f8], 0x1 ;  /* 0x00007e00029e7a11 */ /* 0x040fe200078408ff */
[----:B------:R-:W-:Y:S01]  /*8ae0*/  LDSM.16.M88.4 R140, [R184] ;  /* 0x00000000b88c783b */ /* 0x000fe20000000200 */
[----:B------:R-:W-:Y:S02]  /*8af0*/  IADD3.X R3, R3, R228, RZ, P1, !PT ;  /* 0x000000e403037210 */ /* 0x000fe40000ffe4ff */
[C---:B------:R-:W-:Y:S02]  /*8b00*/  LEA R156, P1, R157.reuse, c[0x0][0x1f8], 0x1 ;  /* 0x00007e009d9c7a11 */ /* 0x040fe400078208ff */
[----:B------:R-:W-:Y:S02]  /*8b10*/  LEA.HI.X R159, R2, c[0x0][0x1fc], R3, 0x1, P2 ;  /* 0x00007f00029f7a11 */ /* 0x000fe400010f0c03 */
[----:B------:R-:W-:Y:S01]  /*8b20*/  LEA.HI.X R157, R157, c[0x0][0x1fc], R125, 0x1, P1 ;  /* 0x00007f009d9d7a11 */ /* 0x000fe200008f0c7d */
[C---:B-1----:R-:W-:Y:S01]  /*8b30*/  HMMA.16816.F32 R4, R32.reuse, R8, RZ ;  /* 0x000000082004723c */ /* 0x042fe200000018ff */
[----:B------:R-:W1:Y:S02]  /*8b40*/  LDSM.16.M88.4 R144, [R187] ;  /* 0x00000000bb90783b */ /* 0x000e640000000200 */
[----:B------:R-:W-:Y:S02]  /*8b50*/  LEA.HI.X R125, R162, c[0x0][0x1fc], R0, 0x1, P0 ;  /* 0x00007f00a27d7a11 */ /* 0x000fe400000f0c00 */
[C---:B------:R-:W-:Y:S02]  /*8b60*/  ISETP.GT.AND P0, PT, R201.reuse, R229, PT ;  /* 0x000000e5c900720c */ /* 0x040fe40003f04270 */
[----:B------:R-:W-:Y:S01]  /*8b70*/  IADD3 R201, R201, -0x1, RZ ;  /* 0xffffffffc9c97810 */ /* 0x000fe20007ffe0ff */
[C---:B------:R-:W-:Y:S01]  /*8b80*/  HMMA.16816.F32 R8, R32.reuse, R10, RZ ;  /* 0x0000000a2008723c */ /* 0x040fe200000018ff */
[----:B------:R-:W5:Y:S07]  /*8b90*/  LDSM.16.M88.4 R148, [R198] ;  /* 0x00000000c694783b */ /* 0x000f6e0000000200 */
[C---:B--2---:R-:W-:Y:S01]  /*8ba0*/  HMMA.16816.F32 R12, R32.reuse, R16, RZ ;  /* 0x00000010200c723c */ /* 0x044fe200000018ff */
[----:B------:R-:W2:Y:S07]  /*8bb0*/  LDSM.16.M88.4 R152, [R197] ;  /* 0x00000000c598783b */ /* 0x000eae0000000200 */
[C---:B------:R-:W-:Y:S08]  /*8bc0*/  HMMA.16816.F32 R16, R32.reuse, R18, RZ ;  /* 0x000000122010723c */ /* 0x040ff000000018ff */
[C---:B---3--:R-:W-:Y:S08]  /*8bd0*/  HMMA.16816.F32 R20, R32.reuse, R24, RZ ;  /* 0x000000182014723c */ /* 0x048ff000000018ff */
[C---:B------:R-:W-:Y:S08]  /*8be0*/  HMMA.16816.F32 R24, R32.reuse, R26, RZ ;  /* 0x0000001a2018723c */ /* 0x040ff000000018ff */
[C---:B----4-:R-:W-:Y:S08]  /*8bf0*/  HMMA.16816.F32 R28, R32.reuse, R136, RZ ;  /* 0x00000088201c723c */ /* 0x050ff000000018ff */
[----:B------:R-:W-:Y:S01]  /*8c00*/  HMMA.16816.F32 R32, R32, R138, RZ ;  /* 0x0000008a2020723c */ /* 0x000fe200000018ff */
[----:B------:R-:W3:Y:S07]  /*8c10*/  LDSM.16.M88.4 R136, [R196] ;  /* 0x00000000c488783b */ /* 0x000eee0000000200 */
[C---:B-1----:R-:W-:Y:S01]  /*8c20*/  HMMA.16816.F32 R4, R140.reuse, R144, R4 ;  /* 0x000000908c04723c */ /* 0x042fe20000001804 */
[----:B------:R-:W-:Y:S01]  /*8c30*/  @!PT LDS RZ, [RZ] ;  /* 0x00000000fffff984 */ /* 0x000fe20000000800 */
[----:B------:R-:W-:Y:S01]  /*8c40*/  @!PT LDS RZ, [RZ] ;  /* 0x00000000fffff984 */ /* 0x000fe20000000800 */
[----:B------:R-:W-:Y:S01]  /*8c50*/  @!PT LDS RZ, [RZ] ;  /* 0x00000000fffff984 */ /* 0x000fe20000000800 */
[----:B------:R1:W-:Y:S07]  /*8c60*/  LDGSTS.E.BYPASS.LTC128B.128 [R199+0x100], [R166.64], !P5 ;  /* 0x00100000a6c77fae */ /* 0x0003ee000e901d46 */
[C---:B------:R-:W-:Y:S01]  /*8c70*/  HMMA.16816.F32 R8, R140.reuse, R146, R8 ;  /* 0x000000928c08723c */ /* 0x040fe20000001808 */
[----:B------:R1:W-:Y:S07]  /*8c80*/  LDGSTS.E.BYPASS.LTC128B.128 [R199+0x2100], [R164.64], !P4 ;  /* 0x02100000a4c77fae */ /* 0x0003ee000e101d46 */
[C---:B-----5:R-:W-:Y:S01]  /*8c90*/  HMMA.16816.F32 R12, R140.reuse, R148, R12 ;  /* 0x000000948c0c723c */ /* 0x060fe2000000180c */
[----:B------:R4:W-:Y:S07]  /*8ca0*/  LDGSTS.E.BYPASS.LTC128B.128 [R199+0x4100], [R160.64], !P3 ;  /* 0x04100000a0c77fae */ /* 0x0009ee000d901d46 */
[C---:B------:R-:W-:Y:S01]  /*8cb0*/  HMMA.16816.F32 R16, R140.reuse, R150, R16 ;  /* 0x000000968c10723c */ /* 0x040fe20000001810 */
[----:B------:R5:W-:Y:S07]  /*8cc0*/  LDGSTS.E.BYPASS.LTC128B.128 [R199+0x1100], [R158.64], !P5 ;  /* 0x011000009ec77fae */ /* 0x000bee000e901d46 */
[C---:B--2---:R-:W-:Y:S01]  /*8cd0*/  HMMA.16816.F32 R20, R140.reuse, R152, R20 ;  /* 0x000000988c14723c */ /* 0x044fe20000001814 */
[----:B------:R5:W-:Y:S07]  /*8ce0*/  LDGSTS.E.BYPASS.LTC128B.128 [R199+0x3100], [R156.64], !P4 ;  /* 0x031000009cc77fae */ /* 0x000bee000e101d46 */
[C---:B------:R-:W-:Y:S01]  /*8cf0*/  HMMA.16816.F32 R24, R140.reuse, R154, R24 ;  /* 0x0000009a8c18723c */ /* 0x040fe20000001818 */
[----:B------:R2:W-:Y:S07]  /*8d00*/  LDGSTS.E.BYPASS.LTC128B.128 [R199+0x5100], [R124.64], !P3 ;  /* 0x051000007cc77fae */ /* 0x0005ee000d901d46 */
[C---:B---3--:R-:W-:Y:S01]  /*8d10*/  HMMA.16816.F32 R28, R140.reuse, R136, R28 ;  /* 0x000000888c1c723c */ /* 0x048fe2000000181c */
[----:B----4-:R-:W-:Y:S07]  /*8d20*/  LDSM.16.M88.4 R160, [R182] ;  /* 0x00000000b6a0783b */ /* 0x010fee0000000200 */
[----:B------:R-:W-:Y:S01]  /*8d30*/  HMMA.16816.F32 R32, R140, R138, R32 ;  /* 0x0000008a8c20723c */ /* 0x000fe20000001820 */
[----:B------:R-:W-:Y:S08]  /*8d40*/  LDSM.16.M88.4 R144, [R182+0x800] ;  /* 0x00080000b690783b */ /* 0x000ff00000000200 */
[----:B-----5:R-:W3:Y:S08]  /*8d50*/  LDSM.16.M88.4 R156, [R186] ;  /* 0x00000000ba9c783b */ /* 0x020ef00000000200 */
[----:B-1----:R-:W1:Y:S08]  /*8d60*/  LDSM.16.M88.4 R164, [R182+0x1000] ;  /* 0x00100000b6a4783b */ /* 0x002e700000000200 */
[----:B------:R-:W0:Y:S08]  /*8d70*/  LDGDEPBAR ;  /* 0x00000000000079af */ /* 0x000e300000000000 */
[----:B------:R-:W4:Y:S08]  /*8d80*/  LDSM.16.M88.4 R148, [R182+0x1800] ;  /* 0x00180000b694783b */ /* 0x000f300000000200 */
[----:B------:R-:W-:Y:S01]  /*8d90*/  LDSM.16.M88.4 R152, [R185] ;  /* 0x00000000b998783b */ /* 0x000fe20000000200 */
[C---:B---3--:R-:W-:Y:S07]  /*8da0*/  HMMA.16816.F32 R4, R156.reuse, R160, R4 ;  /* 0x000000a09c04723c */ /* 0x048fee0000001804 */
[----:B------:R-:W3:Y:S01]  /*8db0*/  LDSM.16.M88.4 R168, [R179] ;  /* 0x00000000b3a8783b */ /* 0x000ee20000000200 */
[C---:B------:R-:W-:Y:S07]  /*8dc0*/  HMMA.16816.F32 R8, R156.reuse, R162, R8 ;  /* 0x000000a29c08723c */ /* 0x040fee0000001808 */
[----:B------:R-:W5:Y:S01]  /*8dd0*/  LDSM.16.M88.4 R136, [R179+0x800] ;  /* 0x00080000b388783b */ /* 0x000f620000000200 */
[C---:B------:R-:W-:Y:S07]  /*8de0*/  HMMA.16816.F32 R12, R156.reuse, R144, R12 ;  /* 0x000000909c0c723c */ /* 0x040fee000000180c */
[----:B------:R-:W2:Y:S01]  /*8df0*/  LDSM.16.M88.4 R140, [R179+0x1000] ;  /* 0x00100000b38c783b */ /* 0x000ea20000000200 */
[C---:B------:R-:W-:Y:S07]  /*8e00*/  HMMA.16816.F32 R16, R156.reuse, R146, R16 ;  /* 0x000000929c10723c */ /* 0x040fee0000001810 */
[----:B------:R-:W2:Y:S01]  /*8e10*/  LDSM.16.M88.4 R144, [R179+0x1800] ;  /* 0x00180000b390783b */ /* 0x000ea20000000200 */
[C---:B-1----:R-:W-:Y:S07]  /*8e20*/  HMMA.16816.F32 R20, R156.reuse, R164, R20 ;  /* 0x000000a49c14723c */ /* 0x042fee0000001814 */
[----:B------:R-:W-:Y:S01]  /*8e30*/  LDSM.16.M88.4 R160, [R176+0x2800] ;  /* 0x00280000b0a0783b */ /* 0x000fe20000000200 */
[C---:B------:R-:W-:Y:S07]  /*8e40*/  HMMA.16816.F32 R24, R156.reuse, R166, R24 ;  /* 0x000000a69c18723c */ /* 0x040fee0000001818 */
[----:B------:R-:W-:Y:S01]  /*8e50*/  LDSM.16.M88.4 R164, [R184+0x4000] ;  /* 0x00400000b8a4783b */ /* 0x000fe20000000200 */
[C---:B----4-:R-:W-:Y:S07]  /*8e60*/  HMMA.16816.F32 R28, R156.reuse, R148, R28 ;  /* 0x000000949c1c723c */ /* 0x050fee000000181c */
[----:B------:R-:W-:Y:S01]  /*8e70*/  LDSM.16.M88.4 R172, [R179+0x4000] ;  /* 0x00400000b3ac783b */ /* 0x000fe20000000200 */
[----:B------:R-:W-:Y:S07]  /*8e80*/  HMMA.16816.F32 R32, R156, R150, R32 ;  /* 0x000000969c20723c */ /* 0x000fee0000001820 */
[----:B------:R-:W-:Y:S01]  /*8e90*/  LDSM.16.M88.4 R148, [R183+0x4000] ;  /* 0x00400000b794783b */ /* 0x000fe20000000200 */
[C---:B---3--:R-:W-:Y:S07]  /*8ea0*/  HMMA.16816.F32 R4, R152.reuse, R168, R4 ;  /* 0x000000a89804723c */ /* 0x048fee0000001804 */
[----:B------:R-:W1:Y:S01]  /*8eb0*/  LDSM.16.M88.4 R156, [R176+0x2000] ;  /* 0x00200000b09c783b */ /* 0x000e620000000200 */
[C---:B------:R-:W-:Y:S07]  /*8ec0*/  HMMA.16816.F32 R8, R152.reuse, R170, R8 ;  /* 0x000000aa9808723c */ /* 0x040fee0000001808 */
[----:B------:R-:W-:Y:S01]  /*8ed0*/  LDSM.16.M88.4 R168, [R195] ;  /* 0x00000000c3a8783b */ /* 0x000fe20000000200 */
[C---:B-----5:R-:W-:Y:S08]  /*8ee0*/  HMMA.16816.F32 R12, R152.reuse, R136, R12 ;  /* 0x00000088980c723c */ /* 0x060ff0000000180c */
[C---:B------:R-:W-:Y:S01]  /*8ef0*/  HMMA.16816.F32 R16, R152.reuse, R138, R16 ;  /* 0x0000008a9810723c */ /* 0x040fe20000001810 */
[----:B------:R-:W3:Y:S07]  /*8f00*/  LDSM.16.M88.4 R136, [R176+0x3000] ;  /* 0x00300000b088783b */ /* 0x000eee0000000200 */
[C---:B--2---:R-:W-:Y:S08]  /*8f10*/  HMMA.16816.F32 R20, R152.reuse, R140, R20 ;  /* 0x0000008c9814723c */ /* 0x044ff00000001814 */
[C---:B------:R-:W-:Y:S01]  /*8f20*/  HMMA.16816.F32 R24, R152.reuse, R142, R24 ;  /* 0x0000008e9818723c */ /* 0x040fe20000001818 */
[----:B------:R-:W2:Y:S07]  /*8f30*/  LDSM.16.M88.4 R140, [R176+0x3800] ;  /* 0x00380000b08c783b */ /* 0x000eae0000000200 */
[C---:B------:R-:W-:Y:S08]  /*8f40*/  HMMA.16816.F32 R28, R152.reuse, R144, R28 ;  /* 0x00000090981c723c */ /* 0x040ff0000000181c */
[----:B------:R-:W-:Y:S01]  /*8f50*/  HMMA.16816.F32 R32, R152, R146, R32 ;  /* 0x000000929820723c */ /* 0x000fe20000001820 */
[----:B------:R-:W4:Y:S07]  /*8f60*/  LDSM.16.M88.4 R144, [R194] ;  /* 0x00000000c290783b */ /* 0x000f2e0000000200 */
[C---:B-1----:R-:W-:Y:S01]  /*8f70*/  HMMA.16816.F32 R4, R148.reuse, R156, R4 ;  /* 0x0000009c9404723c */ /* 0x042fe20000001804 */
[----:B------:R-:W1:Y:S07]  /*8f80*/  LDSM.16.M88.4 R152, [R193] ;  /* 0x00000000c198783b */ /* 0x000e6e0000000200 */
[C---:B------:R-:W-:Y:S01]  /*8f90*/  HMMA.16816.F32 R8, R148.reuse, R158, R8 ;  /* 0x0000009e9408723c */ /* 0x040fe20000001808 */
[----:B------:R-:W5:Y:S07]  /*8fa0*/  LDSM.16.M88.4 R156, [R192] ;  /* 0x00000000c09c783b */ /* 0x000f6e0000000200 */
[C---:B------:R-:W-:Y:S08]  /*8fb0*/  HMMA.16816.F32 R12, R148.reuse, R160, R12 ;  /* 0x000000a0940c723c */ /* 0x040ff0000000180c */
[C---:B------:R-:W-:Y:S01]  /*8fc0*/  HMMA.16816.F32 R16, R148.reuse, R162, R16 ;  /* 0x000000a29410723c */ /* 0x040fe20000001810 */
[----:B------:R-:W-:Y:S07]  /*8fd0*/  LDSM.16.M88.4 R160, [R182+0x2000] ;  /* 0x00200000b6a0783b */ /* 0x000fee0000000200 */
[C---:B---3--:R-:W-:Y:S08]  /*8fe0*/  HMMA.16816.F32 R20, R148.reuse, R136, R20 ;  /* 0x000000889414723c */ /* 0x048ff00000001814 */
[C---:B------:R-:W-:Y:S01]  /*8ff0*/  HMMA.16816.F32 R24, R148.reuse, R138, R24 ;  /* 0x0000008a9418723c */ /* 0x040fe20000001818 */
[----:B------:R-:W3:Y:S07]  /*9000*/  LDSM.16.M88.4 R136, [R186+0x4000] ;  /* 0x00400000ba88783b */ /* 0x000eee0000000200 */
[C---:B--2---:R-:W-:Y:S08]  /*9010*/  HMMA.16816.F32 R28, R148.reuse, R140, R28 ;  /* 0x0000008c941c723c */ /* 0x044ff0000000181c */
[----:B------:R-:W-:Y:S01]  /*9020*/  HMMA.16816.F32 R32, R148, R142, R32 ;  /* 0x0000008e9420723c */ /* 0x000fe20000001820 */
[----:B------:R-:W2:Y:S07]  /*9030*/  LDSM.16.M88.4 R140, [R182+0x2800] ;  /* 0x00280000b68c783b */ /* 0x000eae0000000200 */
        /* <DEDUP_REMOVED lines=10> */
[C---:B-----5:R-:W-:Y:S08]  /*90e0*/  HMMA.16816.F32 R28, R164.reuse, R156, R28 ;  /* 0x0000009ca41c723c */ /* 0x060ff0000000181c */
[----:B------:R-:W-:Y:S01]  /*90f0*/  HMMA.16816.F32 R32, R164, R158, R32 ;  /* 0x0000009ea420723c */ /* 0x000fe20000001820 */
[----:B------:R-:W5:Y:S07]  /*9100*/  LDSM.16.M88.4 R156, [R179+0x2800] ;  /* 0x00280000b39c783b */ /* 0x000f6e0000000200 */
[C---:B---3--:R-:W-:Y:S01]  /*9110*/  HMMA.16816.F32 R4, R136.reuse, R160, R4 ;  /* 0x000000a08804723c */ /* 0x048fe20000001804 */
[----:B------:R-:W-:Y:S07]  /*9120*/  LDSM.16.M88.4 R164, [R176+0x5000] ;  /* 0x00500000b0a4783b */ /* 0x000fee0000000200 */
[C---:B------:R-:W-:Y:S01]  /*9130*/  HMMA.16816.F32 R8, R136.reuse, R162, R8 ;  /* 0x000000a28808723c */ /* 0x040fe20000001808 */
[----:B------:R-:W-:Y:S07]  /*9140*/  LDSM.16.M88.4 R160, [R176+0x4800] ;  /* 0x00480000b0a0783b */ /* 0x000fee0000000200 */
[C---:B--2---:R-:W-:Y:S08]  /*9150*/  HMMA.16816.F32 R12, R136.reuse, R140, R12 ;  /* 0x0000008c880c723c */ /* 0x044ff0000000180c */
        /* <DEDUP_REMOVED lines=65> */
[----:B------:R-:W-:Y:S02]  /*9570*/  FMNMX.FTZ R0, R5, R0, !PT ;  /* 0x0000000005007209 */ /* 0x000fe40007810000 */
[----:B------:R-:W-:Y:S01]  /*9580*/  FMNMX.FTZ R2, R7, R2, !PT ;  /* 0x0000000207027209 */ /* 0x000fe20007810000 */
[----:B------:R-:W-:Y:S01]  /*9590*/  @P0 IMAD.WIDE.U32 R136, R201, c[0x0][0x1e0], RZ ;  /* 0x00007800c9880a25 */ /* 0x000fe200078e00ff */
        /* <DEDUP_REMOVED lines=38> */
[C---:B------:R-:W-:Y:S01]  /*9800*/  FADD.FTZ R2, -R125.reuse, R126 ;  /* 0x0000007e7d027221 */ /* 0x040fe20000010100 */
[----:B------:R-:W-:Y:S01]  /*9810*/  @P0 SHF.R.S32.HI R126, RZ, 0x1f, R201 ;  /* 0x0000001fff7e0819 */ /* 0x000fe200000114c9 */
[----:B------:R-:W-:Y:S01]  /*9820*/  FMUL.FTZ R160, R125, c[0x0][0x2d0] ;  /* 0x0000b4007da07a20 */ /* 0x000fe20000410000 */
[----:B--2---:R-:W-:Y:S01]  /*9830*/  FMNMX.FTZ R124, R0, R3, !PT ;  /* 0x00000003007c7209 */ /* 0x004fe20007810000 */
[----:B------:R-:W-:Y:S02]  /*9840*/  FMUL.FTZ R0, R2, c[0x0][0x2d0] ;  /* 0x0000b40002007a20 */ /* 0x000fe40000410000 */
[--C-:B------:R-:W-:Y:S01]  /*9850*/  FFMA.FTZ R138, R4, c[0x0][0x2d0], -R160.reuse ;  /* 0x0000b400048a7a23 */ /* 0x100fe200000108a0 */
[----:B------:R-:W-:Y:S01]  /*9860*/  @P0 MOV R4, c[0x0][0x1e4] ;  /* 0x0000790000040a02 */ /* 0x000fe20000000f00 */
[----:B------:R1:W2:Y:S01]  /*9870*/  MUFU.EX2 R2, R0 ;  /* 0x0000000000027308 */ /* 0x0002a20000000800 */
[----:B------:R-:W-:Y:S01]  /*9880*/  @P0 IMAD R3, R126, c[0x0][0x1e0], RZ ;  /* 0x000078007e030a24 */ /* 0x000fe200078e02ff */
[----:B------:R-:W-:Y:S01]  /*9890*/  @P0 SHF.L.U32 R126, R136, 0x6, RZ ;  /* 0x00000006887e0819 */ /* 0x000fe200000006ff */
[--C-:B------:R-:W-:Y:S02]  /*98a0*/  FFMA.FTZ R5, R5, c[0x0][0x2d0], -R160.reuse ;  /* 0x0000b40005057a23 */ /* 0x100fe400000108a0 */
[----:B------:R-:W-:Y:S02]  /*98b0*/  @P0 IMAD R3, R201, c[0x0][0x1e4], R3 ;  /* 0x00007900c9030a24 */ /* 0x000fe400078e0203 */
[--C-:B------:R-:W-:Y:S02]  /*98c0*/  FFMA.FTZ R8, R8, c[0x0][0x2d0], -R160.reuse ;  /* 0x0000b40008087a23 */ /* 0x100fe400000108a0 */
[--C-:B------:R-:W-:Y:S01]  /*98d0*/  FFMA.FTZ R12, R12, c[0x0][0x2d0], -R160.reuse ;  /* 0x0000b4000c0c7a23 */ /* 0x100fe200000108a0 */
[----:B------:R3:W-:Y:S01]  /*98e0*/  MUFU.EX2 R203, R138 ;  /* 0x0000008a00cb7308 */ /* 0x0007e20000000800 */
[----:B------:R-:W-:Y:S01]  /*98f0*/  @P0 IADD3 R3, R137, R3, RZ ;  /* 0x0000000389030210 */ /* 0x000fe20007ffe0ff */
[--C-:B------:R-:W-:Y:S01]  /*9900*/  FFMA.FTZ R13, R13, c[0x0][0x2d0], -R160.reuse ;  /* 0x0000b4000d0d7a23 */ /* 0x100fe200000108a0 */
[----:B------:R-:W-:Y:S01]  /*9910*/  @P0 IADD3 R137, P6, R126, R224, RZ ;  /* 0x000000e07e890210 */ /* 0x000fe20007fde0ff */
[--C-:B------:R-:W-:Y:S01]  /*9920*/  FFMA.FTZ R17, R17, c[0x0][0x2d0], -R160.reuse ;  /* 0x0000b40011117a23 */ /* 0x100fe200000108a0 */
[----:B------:R-:W-:Y:S01]  /*9930*/  @P0 SHF.L.U64.HI R3, R136, 0x6, R3 ;  /* 0x0000000688030819 */ /* 0x000fe20000010203 */
[--C-:B------:R-:W-:Y:S01]  /*9940*/  FFMA.FTZ R20, R20, c[0x0][0x2d0], -R160.reuse ;  /* 0x0000b40014147a23 */ /* 0x100fe200000108a0 */
[----:B------:R-:W-:Y:S01]  /*9950*/  @P0 MOV R136, c[0x0][0x1e0] ;  /* 0x0000780000880a02 */ /* 0x000fe20000000f00 */
[--C-:B------:R-:W-:Y:S01]  /*9960*/  FFMA.FTZ R21, R21, c[0x0][0x2d0], -R160.reuse ;  /* 0x0000b40015157a23 */ /* 0x100fe200000108a0 */
[----:B------:R-:W-:Y:S01]  /*9970*/  @P0 LEA R146, P2, R137, c[0x0][0x1c8], 0x1 ;  /* 0x0000720089920a11 */ /* 0x000fe200078408ff */
[----:B------:R4:W-:Y:S01]  /*9980*/  MUFU.EX2 R202, R5 ;  /* 0x0000000500ca7308 */ /* 0x0009e20000000800 */
[--C-:B------:R-:W-:Y:S02]  /*9990*/  FFMA.FTZ R24, R24, c[0x0][0x2d0], -R160.reuse ;  /* 0x0000b40018187a23 */ /* 0x100fe400000108a0 */
[----:B------:R-:W-:Y:S02]  /*99a0*/  FFMA.FTZ R29, R29, c[0x0][0x2d0], -R160 ;  /* 0x0000b4001d1d7a23 */ /* 0x000fe400000108a0 */
[----:B-1----:R-:W-:Y:S01]  /*99b0*/  FADD.FTZ R0, -R124, R127 ;  /* 0x0000007f7c007221 */ /* 0x002fe20000010100 */
[----:B------:R-:W-:Y:S01]  /*99c0*/  @P0 LEA R127, P1, R136, R126, 0x5 ;  /* 0x0000007e887f0211 */ /* 0x000fe200078228ff */
[----:B--2---:R-:W-:Y:S02]  /*99d0*/  FMUL.FTZ R100, R2, R100 ;  /* 0x0000006402647220 */ /* 0x004fe40000410000 */
[----:B------:R-:W-:Y:S01]  /*99e0*/  FMUL.FTZ R0, R0, c[0x0][0x2d0] ;  /* 0x0000b40000007a20 */ /* 0x000fe20000410000 */
[----:B------:R-:W-:Y:S01]  /*99f0*/  @P0 LEA.HI.X R4, R136, R3, R4, 0x5, P1 ;  /* 0x0000000388040211 */ /* 0x000fe200008f2c04 */
[----:B------:R-:W-:Y:S01]  /*9a00*/  MUFU.EX2 R200, R8 ;  /* 0x0000000800c87308 */ /* 0x000fe20000000800 */
[----:B------:R-:W-:Y:S01]  /*9a10*/  @P0 IADD3 R139, P1, R224, 0x40, RZ ;  /* 0x00000040e08b0810 */ /* 0x000fe20007f3e0ff */
[C---:B------:R-:W-:Y:S01]  /*9a20*/  FMUL.FTZ R101, R2.reuse, R101 ;  /* 0x0000006502657220 */ /* 0x040fe20000410000 */
[-C--:B---3--:R-:W-:Y:S01]  /*9a30*/  @P0 IADD3.X R138, R3, R223.reuse, RZ, P6, !PT ;  /* 0x000000df038a0210 */ /* 0x088fe200037fe4ff */
[C---:B------:R-:W-:Y:S01]  /*9a40*/  FMUL.FTZ R104, R2.reuse, R104 ;  /* 0x0000006802687220 */ /* 0x040fe20000410000 */
[----:B------:R-:W-:Y:S01]  /*9a50*/  @P0 IADD3.X R136, RZ, R223, RZ, P1, !PT ;  /* 0x000000dfff880210 */ /* 0x000fe20000ffe4ff */
[C---:B------:R-:W-:Y:S01]  /*9a60*/  FMUL.FTZ R105, R2.reuse, R105 ;  /* 0x0000006902697220 */ /* 0x040fe20000410000 */
[----:B------:R-:W-:Y:S01]  /*9a70*/  @P0 LEA.HI.X R147, R137, c[0x0][0x1cc], R138, 0x1, P2 ;  /* 0x0000730089930a11 */ /* 0x000fe200010f0c8a */
[----:B------:R-:W-:Y:S01]  /*9a80*/  FMUL.FTZ R108, R2, R108 ;  /* 0x0000006c026c7220 */ /* 0x000fe20000410000 */
[----:B------:R-:W-:Y:S01]  /*9a90*/  @P0 IADD3 R137, P2, R224, 0x80, RZ ;  /* 0x00000080e0890810 */ /* 0x000fe20007f5e0ff */
[----:B------:R-:W1:Y:S01]  /*9aa0*/  MUFU.EX2 R0, R0 ;  /* 0x0000000000007308 */ /* 0x000e620000000800 */
[----:B------:R-:W-:Y:S01]  /*9ab0*/  @P0 IADD3 R138, P6, R126, R139, RZ ;  /* 0x0000008b7e8a0210 */ /* 0x000fe20007fde0ff */
[----:B------:R2:W-:Y:S01]  /*9ac0*/  @P0 LDGSTS.E.BYPASS.LTC128B.128 [R199+0x6100], [R146.64], !P5 ;  /* 0x0610000092c70fae */ /* 0x0005e2000e901d46 */
[----:B------:R-:W-:Y:S01]  /*9ad0*/  @P0 IADD3.X R144, RZ, R223, RZ, P2, !PT ;  /* 0x000000dfff900210 */ /* 0x000fe200017fe4ff */
[----:B------:R-:W-:Y:S01]  /*9ae0*/  FMUL.FTZ R109, R2, R109 ;  /* 0x0000006d026d7220 */ /* 0x000fe20000410000 */
[----:B------:R-:W-:Y:S01]  /*9af0*/  @P0 LEA R142, P2, R138, c[0x0][0x1c8], 0x1 ;  /* 0x000072008a8e0a11 */ /* 0x000fe200078408ff */
[----:B------:R-:W-:Y:S01]  /*9b00*/  FMUL.FTZ R112, R2, R112 ;  /* 0x0000007002707220 */ /* 0x000fe20000410000 */
[----:B----4-:R-:W-:Y:S01]  /*9b10*/  @P0 IADD3 R5, P1, R126, R137, RZ ;  /* 0x000000897e050210 */ /* 0x010fe20007f3e0ff */
[C---:B------:R-:W-:Y:S01]  /*9b20*/  FMUL.FTZ R113, R2.reuse, R113 ;  /* 0x0000007102717220 */ /* 0x040fe20000410000 */
[C---:B------:R-:W-:Y:S01]  /*9b30*/  @P0 IADD3.X R126, R3.reuse, R136, RZ, P6, !PT ;  /* 0x00000088037e0210 */ /* 0x040fe200037fe4ff */
[C---:B------:R-:W-:Y:S01]  /*9b40*/  FMUL.FTZ R116, R2.reuse, R116 ;  /* 0x0000007402747220 */ /* 0x040fe20000410000 */
[----:B------:R-:W-:Y:S01]  /*9b50*/  @P0 IADD3.X R3, R3, R144, RZ, P1, !PT ;  /* 0x0000009003030210 */ /* 0x000fe20000ffe4ff */
[C---:B------:R-:W-:Y:S01]  /*9b60*/  FMUL.FTZ R117, R2.reuse, R117 ;  /* 0x0000007502757220 */ /* 0x040fe20000410000 */
[C---:B------:R-:W-:Y:S01]  /*9b70*/  @P0 LEA R140, P6, R5.reuse, c[0x0][0x1c8], 0x1 ;  /* 0x00007200058c0a11 */ /* 0x040fe200078c08ff */
[----:B------:R-:W-:Y:S01]  /*9b80*/  FMUL.FTZ R120, R2, R120 ;  /* 0x0000007802787220 */ /* 0x000fe20000410000 */
[----:B------:R-:W-:Y:S01]  /*9b90*/  @P0 LEA.HI.X R143, R138, c[0x0][0x1cc], R126, 0x1, P2 ;  /* 0x000073008a8f0a11 */ /* 0x000fe200010f0c7e */
[----:B------:R-:W-:Y:S01]  /*9ba0*/  FMUL.FTZ R121, R2, R121 ;  /* 0x0000007902797220 */ /* 0x000fe20000410000 */
[----:B------:R-:W-:Y:S01]  /*9bb0*/  @P0 LEA.HI.X R141, R5, c[0x0][0x1cc], R3, 0x1, P6 ;  /* 0x00007300058d0a11 */ /* 0x000fe200030f0c03 */
[----:B------:R-:W-:Y:S01]  /*9bc0*/  FFMA.FTZ R3, R9, c[0x0][0x2d0], -R160 ;  /* 0x0000b40009037a23 */ /* 0x000fe200000108a0 */
[C---:B------:R-:W-:Y:S01]  /*9bd0*/  @P0 IADD3 R139, P6, R127.reuse, R139, RZ ;  /* 0x0000008b7f8b0210 */ /* 0x040fe20007fde0ff */
[----:B------:R3:W-:Y:S01]  /*9be0*/  @P0 LDGSTS.E.BYPASS.LTC128B.128 [R199+0x8100], [R142.64], !P4 ;  /* 0x081000008ec70fae */ /* 0x0007e2000e101d46 */
[C---:B------:R-:W-:Y:S01]  /*9bf0*/  @P0 IADD3 R138, P2, R127.reuse, R224, RZ ;  /* 0x000000e07f8a0210 */ /* 0x040fe20007f5e0ff */
[----:B------:R4:W-:Y:S01]  /*9c00*/  MUFU.EX2 R175, R3 ;  /* 0x0000000300af7308 */ /* 0x0009e20000000800 */
[----:B------:R-:W-:Y:S01]  /*9c10*/  @P0 IADD3 R5, P1, R127, R137, RZ ;  /* 0x000000897f050210 */ /* 0x000fe20007f3e0ff */
[----:B-1----:R-:W-:Y:S01]  /*9c20*/  FMUL.FTZ R102, R0, R102 ;  /* 0x0000006600667220 */ /* 0x002fe20000410000 */
[----:B------:R-:W-:Y:S01]  /*9c30*/  @P0 IADD3.X R137, R4, R136, RZ, P6, !PT ;  /* 0x0000008804890210 */ /* 0x000fe200037fe4ff */
[----:B------:R-:W-:Y:S01]  /*9c40*/  FMUL.FTZ R103, R0, R103 ;  /* 0x0000006700677220 */ /* 0x000fe20000410000 */
[----:B------:R-:W-:Y:S01]  /*9c50*/  @P0 LEA R126, P6, R138, c[0x0][0x1c8], 0x1 ;  /* 0x000072008a7e0a11 */ /* 0x000fe200078c08ff */
[----:B------:R3:W-:Y:S01]  /*9c60*/  @P0 LDGSTS.E.BYPASS.LTC128B.128 [R199+0xa100], [R140.64], !P3 ;  /* 0x0a1000008cc70fae */ /* 0x0007e2000d901d46 */
[----:B------:R-:W-:Y:S01]  /*9c70*/  @P0 IADD3.X R9, R4, R223, RZ, P2, !PT ;  /* 0x000000df04090210 */ /* 0x000fe200017fe4ff */
[C---:B------:R-:W-:Y:S01]  /*9c80*/  FMUL.FTZ R106, R0.reuse, R106 ;  /* 0x0000006a006a7220 */ /* 0x040fe20000410000 */
[C---:B------:R-:W-:Y:S01]  /*9c90*/  @P0 LEA R8, P2, R139.reuse, c[0x0][0x1c8], 0x1 ;  /* 0x000072008b080a11 */ /* 0x040fe200078408ff */
[----:B------:R-:W-:Y:S01]  /*9ca0*/  FMUL.FTZ R107, R0, R107 ;  /* 0x0000006b006b7220 */ /* 0x000fe20000410000 */
[----:B------:R-:W-:Y:S01]  /*9cb0*/  @P0 LEA.HI.X R127, R138, c[0x0][0x1cc], R9, 0x1, P6 ;  /* 0x000073008a7f0a11 */ /* 0x000fe200030f0c09 */
[C---:B------:R-:W-:Y:S01]  /*9cc0*/  FMUL.FTZ R110, R0.reuse, R110 ;  /* 0x0000006e006e7220 */ /* 0x040fe20000410000 */
[----:B------:R-:W-:Y:S01]  /*9cd0*/  @P0 LEA.HI.X R9, R139, c[0x0][0x1cc], R137, 0x1, P2 ;  /* 0x000073008b090a11 */ /* 0x000fe200010f0c89 */
[----:B------:R-:W-:Y:S01]  /*9ce0*/  FMUL.FTZ R111, R0, R111 ;  /* 0x0000006f006f7220 */ /* 0x000fe20000410000 */
[----:B------:R-:W-:Y:S01]  /*9cf0*/  @P0 IADD3.X R136, R4, R144, RZ, P1, !PT ;  /* 0x0000009004880210 */ /* 0x000fe20000ffe4ff */
[----:B------:R1:W-:Y:S01]  /*9d00*/  @P0 LDGSTS.E.BYPASS.LTC128B.128 [R199+0x7100], [R126.64], !P5 ;  /* 0x071000007ec70fae */ /* 0x0003e2000e901d46 */
[C---:B------:R-:W-:Y:S01]  /*9d10*/  @P0 LEA R4, P1, R5.reuse, c[0x0][0x1c8], 0x1 ;  /* 0x0000720005040a11 */ /* 0x040fe200078208ff */
[C---:B------:R-:W-:Y:S01]  /*9d20*/  FMUL.FTZ R114, R0.reuse, R114 ;  /* 0x0000007200727220 */ /* 0x040fe20000410000 */
[----:B------:R-:W-:Y:S01]  /*9d30*/  MUFU.EX2 R174, R12 ;  /* 0x0000000c00ae7308 */ /* 0x000fe20000000800 */
[C---:B------:R-:W-:Y:S01]  /*9d40*/  FMUL.FTZ R115, R0.reuse, R115 ;  /* 0x0000007300737220 */ /* 0x040fe20000410000 */
[----:B------:R-:W-:Y:S01]  /*9d50*/  @P0 LEA.HI.X R5, R5, c[0x0][0x1cc], R136, 0x1, P1 ;  /* 0x0000730005050a11 */ /* 0x000fe200008f0c88 */
[----:B------:R-:W-:Y:S02]  /*9d60*/  FMUL.FTZ R118, R0, R118 ;  /* 0x0000007600767220 */ /* 0x000fe40000410000 */
[----:B------:R5:W-:Y:S01]  /*9d70*/  @P0 LDGSTS.E.BYPASS.LTC128B.128 [R199+0x9100], [R8.64], !P4 ;  /* 0x0910000008c70fae */ /* 0x000be2000e101d46 */
[----:B----4-:R-:W-:Y:S02]  /*9d80*/  FMUL.FTZ R3, R124, c[0x0][0x2d0] ;  /* 0x0000b4007c037a20 */ /* 0x010fe40000410000 */
[----:B------:R-:W-:Y:S02]  /*9d90*/  FMUL.FTZ R119, R0, R119 ;  /* 0x0000007700777220 */ /* 0x000fe40000410000 */
[--C-:B------:R-:W-:Y:S01]  /*9da0*/  FFMA.FTZ R6, R6, c[0x0][0x2d0], -R3.reuse ;  /* 0x0000b40006067a23 */ /* 0x100fe20000010803 */
[----:B------:R-:W-:Y:S01]  /*9db0*/  MUFU.EX2 R173, R13 ;  /* 0x0000000d00ad7308 */ /* 0x000fe20000000800 */
[--C-:B------:R-:W-:Y:S01]  /*9dc0*/  FFMA.FTZ R7, R7, c[0x0][0x2d0], -R3.reuse ;  /* 0x0000b40007077a23 */ /* 0x100fe20000010803 */
[----:B------:R4:W-:Y:S01]  /*9dd0*/  @P0 LDGSTS.E.BYPASS.LTC128B.128 [R199+0xb100], [R4.64], !P3 ;  /* 0x0b10000004c70fae */ /* 0x0009e2000d901d46 */
[C---:B------:R-:W-:Y:S02]  /*9de0*/  FMUL.FTZ R122, R0.reuse, R122 ;  /* 0x0000007a007a7220 */ /* 0x040fe40000410000 */
[----:B------:R-:W-:Y:S02]  /*9df0*/  FMUL.FTZ R123, R0, R123 ;  /* 0x0000007b007b7220 */ /* 0x000fe40000410000 */
[C---:B------:R-:W-:Y:S02]  /*9e00*/  FMUL.FTZ R36, R2.reuse, R36 ;  /* 0x0000002402247220 */ /* 0x040fe40000410000 */
[----:B------:R-:W-:Y:S01]  /*9e10*/  FMUL.FTZ R37, R2, R37 ;  /* 0x0000002502257220 */ /* 0x000fe20000410000 */
[----:B------:R1:W-:Y:S01]  /*9e20*/  MUFU.EX2 R166, R6 ;  /* 0x0000000600a67308 */ /* 0x0003e20000000800 */
[----:B------:R-:W1:Y:S01]  /*9e30*/  LDSM.16.MT88.4 R136, [R177] ;  /* 0x00000000b188783b */ /* 0x000e620000004200 */
[C---:B------:R-:W-:Y:S02]  /*9e40*/  FMUL.FTZ R38, R0.reuse, R38 ;  /* 0x0000002600267220 */ /* 0x040fe40000410000 */
[----:B------:R-:W-:Y:S02]  /*9e50*/  FMUL.FTZ R39, R0, R39 ;  /* 0x0000002700277220 */ /* 0x000fe40000410000 */
[C---:B------:R-:W-:Y:S02]  /*9e60*/  FMUL.FTZ R40, R2.reuse, R40 ;  /* 0x0000002802287220 */ /* 0x040fe40000410000 */
[C---:B------:R-:W-:Y:S01]  /*9e70*/  FMUL.FTZ R41, R2.reuse, R41 ;  /* 0x0000002902297220 */ /* 0x040fe20000410000 */
[----:B---3--:R-:W3:Y:S01]  /*9e80*/  LDSM.16.MT88.4 R140, [R178] ;  /* 0x00000000b28c783b */ /* 0x008ee20000004200 */
[----:B------:R-:W1:Y:S01]  /*9e90*/  MUFU.EX2 R165, R7 ;  /* 0x0000000700a57308 */ /* 0x000e620000000800 */
[C---:B-----5:R-:W-:Y:S02]  /*9ea0*/  FMUL.FTZ R8, R2.reuse, R132 ;  /* 0x0000008402087220 */ /* 0x060fe40000410000 */
[----:B------:R-:W-:Y:S02]  /*9eb0*/  FMUL.FTZ R9, R2, R133 ;  /* 0x0000008502097220 */ /* 0x000fe40000410000 */
[C---:B------:R-:W-:Y:S02]  /*9ec0*/  FMUL.FTZ R42, R0.reuse, R42 ;  /* 0x0000002a002a7220 */ /* 0x040fe40000410000 */
[----:B--2---:R-:W2:Y:S01]  /*9ed0*/  LDSM.16.MT88.4 R144, [R181] ;  /* 0x00000000b590783b */ /* 0x004ea20000004200 */
[----:B------:R-:W-:Y:S02]  /*9ee0*/  FMUL.FTZ R43, R0, R43 ;  /* 0x0000002b002b7220 */ /* 0x000fe40000410000 */
[--C-:B----4-:R-:W-:Y:S01]  /*9ef0*/  FFMA.FTZ R4, R11, c[0x0][0x2d0], -R3.reuse ;  /* 0x0000b4000b047a23 */ /* 0x110fe20000010803 */
[----:B------:R-:W-:Y:S01]  /*9f00*/  MUFU.EX2 R171, R17 ;  /* 0x0000001100ab7308 */ /* 0x000fe20000000800 */
[----:B------:R-:W-:Y:S02]  /*9f10*/  FMUL.FTZ R5, R2, R129 ;  /* 0x0000008102057220 */ /* 0x000fe40000410000 */
[--C-:B-1----:R-:W-:Y:S01]  /*9f20*/  FFMA.FTZ R6, R10, c[0x0][0x2d0], -R3.reuse ;  /* 0x0000b4000a067a23 */ /* 0x102fe20000010803 */
[----:B------:R-:W-:Y:S01]  /*9f30*/  LDSM.16.MT88.4 R148, [R178+0x2800] ;  /* 0x00280000b294783b */ /* 0x000fe20000004200 */
[C---:B------:R-:W-:Y:S02]  /*9f40*/  FMUL.FTZ R10, R0.reuse, R134 ;  /* 0x00000086000a7220 */ /* 0x040fe40000410000 */
[----:B------:R-:W-:Y:S02]  /*9f50*/  FMUL.FTZ R11, R0, R135 ;  /* 0x00000087000b7220 */ /* 0x000fe40000410000 */
[C---:B------:R-:W-:Y:S01]  /*9f60*/  FMUL.FTZ R44, R2.reuse, R44 ;  /* 0x0000002c022c7220 */ /* 0x040fe20000410000 */
[----:B------:R1:W-:Y:S01]  /*9f70*/  MUFU.EX2 R164, R6 ;  /* 0x0000000600a47308 */ /* 0x0003e20000000800 */
[----:B------:R-:W-:Y:S01]  /*9f80*/  FMUL.FTZ R45, R2, R45 ;  /* 0x0000002d022d7220 */ /* 0x000fe20000410000 */
[----:B------:R-:W4:Y:S01]  /*9f90*/  LDSM.16.MT88.4 R132, [R180] ;  /* 0x00000000b484783b */ /* 0x000f220000004200 */
[----:B------:R-:W-:Y:S01]  /*9fa0*/  F2FP.PACK_AB R129, R165, R166 ;  /* 0x000000a6a581723e */ /* 0x000fe200000000ff */
[C---:B------:R-:W-:Y:S02]  /*9fb0*/  FMUL.FTZ R7, R0.reuse, R131 ;  /* 0x0000008300077220 */ /* 0x040fe40000410000 */
[C---:B------:R-:W-:Y:S02]  /*9fc0*/  FMUL.FTZ R46, R0.reuse, R46 ;  /* 0x0000002e002e7220 */ /* 0x040fe40000410000 */
[----:B------:R-:W-:Y:S02]  /*9fd0*/  FMUL.FTZ R47, R0, R47 ;  /* 0x0000002f002f7220 */ /* 0x000fe40000410000 */
[----:B------:R-:W5:Y:S01]  /*9fe0*/  MUFU.EX2 R163, R4 ;  /* 0x0000000400a37308 */ /* 0x000f620000000800 */
[C---:B------:R-:W-:Y:S01]  /*9ff0*/  FMUL.FTZ R48, R2.reuse, R48 ;  /* 0x0000003002307220 */ /* 0x040fe20000410000 */
[----:B------:R-:W-:Y:S01]  /*a000*/  LDSM.16.MT88.4 R152, [R181+0x2800] ;  /* 0x00280000b598783b */ /* 0x000fe20000004200 */
[----:B------:R-:W-:Y:S02]  /*a010*/  FMUL.FTZ R49, R2, R49 ;  /* 0x0000003102317220 */ /* 0x000fe40000410000 */
[C---:B------:R-:W-:Y:S02]  /*a020*/  FMUL.FTZ R50, R0.reuse, R50 ;  /* 0x0000003200327220 */ /* 0x040fe40000410000 */
[----:B------:R-:W-:Y:S02]  /*a030*/  FMUL.FTZ R51, R0, R51 ;  /* 0x0000003300337220 */ /* 0x000fe40000410000 */
[C---:B------:R-:W-:Y:S01]  /*a040*/  FMUL.FTZ R52, R2.reuse, R52 ;  /* 0x0000003402347220 */ /* 0x040fe20000410000 */
[----:B------:R-:W0:Y:S01]  /*a050*/  LDGDEPBAR ;  /* 0x00000000000079af */ /* 0x000e220000000000 */
[----:B------:R-:W-:Y:S01]  /*a060*/  FMUL.FTZ R53, R2, R53 ;  /* 0x0000003502357220 */ /* 0x000fe20000410000 */
[----:B------:R-:W-:Y:S01]  /*a070*/  MUFU.EX2 R170, R20 ;  /* 0x0000001400aa7308 */ /* 0x000fe20000000800 */
[C---:B------:R-:W-:Y:S02]  /*a080*/  FMUL.FTZ R54, R0.reuse, R54 ;  /* 0x0000003600367220 */ /* 0x040fe40000410000 */
[C---:B-1----:R-:W-:Y:S01]  /*a090*/  FMUL.FTZ R6, R0.reuse, R130 ;  /* 0x0000008200067220 */ /* 0x042fe20000410000 */
[----:B------:R-:W-:Y:S01]  /*a0a0*/  F2FP.PACK_AB R130, R175, R200 ;  /* 0x000000c8af82723e */ /* 0x000fe200000000ff */
[----:B------:R-:W-:Y:S02]  /*a0b0*/  FMUL.FTZ R55, R0, R55 ;  /* 0x0000003700377220 */ /* 0x000fe40000410000 */
[C---:B------:R-:W-:Y:S02]  /*a0c0*/  FMUL.FTZ R56, R2.reuse, R56 ;  /* 0x0000003802387220 */ /* 0x040fe40000410000 */
[----:B------:R-:W-:Y:S01]  /*a0d0*/  FMUL.FTZ R57, R2, R57 ;  /* 0x0000003902397220 */ /* 0x000fe20000410000 */
[----:B------:R-:W-:Y:S01]  /*a0e0*/  MUFU.EX2 R169, R21 ;  /* 0x0000001500a97308 */ /* 0x000fe20000000800 */
[----:B------:R-:W-:Y:S01]  /*a0f0*/  FMUL.FTZ R58, R0, R58 ;  /* 0x0000003a003a7220 */ /* 0x000fe20000410000 */
[----:B-----5:R-:W-:Y:S01]  /*a100*/  F2FP.PACK_AB R131, R163, R164 ;  /* 0x000000a4a383723e */ /* 0x020fe200000000ff */
[----:B------:R-:W-:Y:S01]  /*a110*/  FMUL.FTZ R4, R2, R128 ;  /* 0x0000008002047220 */ /* 0x000fe20000410000 */
[----:B------:R-:W-:Y:S01]  /*a120*/  F2FP.PACK_AB R128, R202, R203 ;  /* 0x000000cbca80723e */ /* 0x000fe200000000ff */
[--C-:B------:R-:W-:Y:S02]  /*a130*/  FFMA.FTZ R14, R14, c[0x0][0x2d0], -R3.reuse ;  /* 0x0000b4000e0e7a23 */ /* 0x100fe40000010803 */
[--C-:B------:R-:W-:Y:S02]  /*a140*/  FFMA.FTZ R15, R15, c[0x0][0x2d0], -R3.reuse ;  /* 0x0000b4000f0f7a23 */ /* 0x100fe40000010803 */
[----:B------:R-:W-:Y:S01]  /*a150*/  FFMA.FTZ R12, R16, c[0x0][0x2d0], -R160 ;  /* 0x0000b400100c7a23 */ /* 0x000fe200000108a0 */
[----:B------:R-:W-:Y:S01]  /*a160*/  MUFU.EX2 R159, R14 ;  /* 0x0000000e009f7308 */ /* 0x000fe20000000800 */
[C---:B------:R-:W-:Y:S05]  /*a170*/  HMMA.16816.F32 R4, R128.reuse, R136, R4 ;  /* 0x000000888004723c */ /* 0x040fea0000001804 */
[--C-:B------:R-:W-:Y:S02]  /*a180*/  FFMA.FTZ R18, R18, c[0x0][0x2d0], -R3.reuse ;  /* 0x0000b40012127a23 */ /* 0x100fe40000010803 */
[--C-:B------:R-:W-:Y:S01]  /*a190*/  FFMA.FTZ R126, R19, c[0x0][0x2d0], -R3.reuse ;  /* 0x0000b400137e7a23 */ /* 0x100fe20000010803 */
[C---:B------:R-:W-:Y:S01]  /*a1a0*/  HMMA.16816.F32 R8, R128.reuse, R138, R8 ;  /* 0x0000008a8008723c */ /* 0x040fe20000001808 */
[----:B------:R-:W1:Y:S01]  /*a1b0*/  LDSM.16.MT88.4 R136, [R177+0x2000] ;  /* 0x00200000b188783b */ /* 0x000e620000004200 */
[----:B------:R-:W5:Y:S02]  /*a1c0*/  MUFU.EX2 R158, R15 ;  /* 0x0000000f009e7308 */ /* 0x000f640000000800 */
[--C-:B------:R-:W-:Y:S02]  /*a1d0*/  FFMA.FTZ R22, R22, c[0x0][0x2d0], -R3.reuse ;  /* 0x0000b40016167a23 */ /* 0x100fe40000010803 */
[--C-:B------:R-:W-:Y:S02]  /*a1e0*/  FFMA.FTZ R23, R23, c[0x0][0x2d0], -R3.reuse ;  /* 0x0000b40017177a23 */ /* 0x100fe40000010803 */
[C---:B---3--:R-:W-:Y:S04]  /*a1f0*/  HMMA.16816.F32 R100, R128.reuse, R140, R100 ;  /* 0x0000008c8064723c */ /* 0x048fe80000001864 */
[----:B------:R3:W1:Y:S01]  /*a200*/  MUFU.EX2 R172, R12 ;  /* 0x0000000c00ac7308 */ /* 0x0006620000000800 */
[----:B------:R-:W-:Y:S02]  /*a210*/  FFMA.FTZ R27, R27, c[0x0][0x2d0], -R3 ;  /* 0x0000b4001b1b7a23 */ /* 0x000fe40000010803 */
[----:B------:R-:W-:Y:S01]  /*a220*/  FMUL.FTZ R59, R0, R59 ;  /* 0x0000003b003b7220 */ /* 0x000fe20000410000 */
[C---:B------:R-:W-:Y:S01]  /*a230*/  HMMA.16816.F32 R104, R128.reuse, R142, R104 ;  /* 0x0000008e8068723c */ /* 0x040fe20000001868 */
[----:B------:R-:W5:Y:S03]  /*a240*/  LDSM.16.MT88.4 R140, [R178+0x2000] ;  /* 0x00200000b28c783b */ /* 0x000f660000004200 */
[C---:B------:R-:W-:Y:S02]  /*a250*/  FMUL.FTZ R60, R2.reuse, R60 ;  /* 0x0000003c023c7220 */ /* 0x040fe40000410000 */
[----:B------:R1:W-:Y:S01]  /*a260*/  MUFU.EX2 R157, R18 ;  /* 0x00000012009d7308 */ /* 0x0003e20000000800 */
[----:B------:R-:W-:Y:S01]  /*a270*/  FMUL.FTZ R61, R2, R61 ;  /* 0x0000003d023d7220 */ /* 0x000fe20000410000 */
[C---:B--2---:R-:W-:Y:S04]  /*a280*/  HMMA.16816.F32 R108, R128.reuse, R144, R108 ;  /* 0x00000090806c723c */ /* 0x044fe8000000186c */
[C---:B------:R-:W-:Y:S02]  /*a290*/  FMUL.FTZ R62, R0.reuse, R62 ;  /* 0x0000003e003e7220 */ /* 0x040fe40000410000 */
[----:B------:R-:W-:Y:S02]  /*a2a0*/  FMUL.FTZ R63, R0, R63 ;  /* 0x0000003f003f7220 */ /* 0x000fe40000410000 */
[C---:B------:R-:W-:Y:S01]  /*a2b0*/  HMMA.16816.F32 R112, R128.reuse, R146, R112 ;  /* 0x000000928070723c */ /* 0x040fe20000001870 */
[----:B------:R-:W-:Y:S01]  /*a2c0*/  LDSM.16.MT88.4 R144, [R177+0x2800] ;  /* 0x00280000b190783b */ /* 0x000fe20000004200 */
[----:B------:R-:W-:Y:S02]  /*a2d0*/  MUFU.EX2 R168, R24 ;  /* 0x0000001800a87308 */ /* 0x000fe40000000800 */
[C---:B------:R-:W-:Y:S02]  /*a2e0*/  FMUL.FTZ R64, R2.reuse, R64 ;  /* 0x0000004002407220 */ /* 0x040fe40000410000 */
[----:B------:R-:W-:Y:S02]  /*a2f0*/  FMUL.FTZ R65, R2, R65 ;  /* 0x0000004102417220 */ /* 0x000fe40000410000 */
[C---:B----4-:R-:W-:Y:S01]  /*a300*/  HMMA.16816.F32 R116, R128.reuse, R132, R116 ;  /* 0x000000848074723c */ /* 0x050fe20000001874 */
[----:B---3--:R-:W-:Y:S03]  /*a310*/  LDSM.16.MT88.4 R12, [R180+0x4000] ;  /* 0x00400000b40c783b */ /* 0x008fe60000004200 */
[----:B------:R-:W-:Y:S01]  /*a320*/  MUFU.EX2 R161, R29 ;  /* 0x0000001d00a17308 */ /* 0x000fe20000000800 */
[C---:B------:R-:W-:Y:S02]  /*a330*/  FMUL.FTZ R66, R0.reuse, R66 ;  /* 0x0000004200427220 */ /* 0x040fe40000410000 */
[----:B------:R-:W-:Y:S01]  /*a340*/  FMUL.FTZ R67, R0, R67 ;  /* 0x0000004300437220 */ /* 0x000fe20000410000 */
[C---:B------:R-:W-:Y:S01]  /*a350*/  HMMA.16816.F32 R120, R128.reuse, R134, R120 ;  /* 0x000000868078723c */ /* 0x040fe20000001878 */
[----:B------:R-:W2:Y:S03]  /*a360*/  LDSM.16.MT88.4 R132, [R181+0x2000] ;  /* 0x00200000b584783b */ /* 0x000ea60000004200 */
[C---:B------:R-:W-:Y:S02]  /*a370*/  FMUL.FTZ R68, R2.reuse, R68 ;  /* 0x0000004402447220 */ /* 0x040fe40000410000 */
[----:B------:R-:W-:Y:S01]  /*a380*/  FMUL.FTZ R69, R2, R69 ;  /* 0x0000004502457220 */ /* 0x000fe20000410000 */
[----:B------:R-:W3:Y:S01]  /*a390*/  MUFU.EX2 R156, R126 ;  /* 0x0000007e009c7308 */ /* 0x000ee20000000800 */
[C---:B-1----:R-:W-:Y:S01]  /*a3a0*/  HMMA.16816.F32 R36, R128.reuse, R136, R36 ;  /* 0x000000888024723c */ /* 0x042fe20000001824 */
[----:B------:R-:W-:Y:S03]  /*a3b0*/  LDSM.16.MT88.4 R16, [R178+0x800] ;  /* 0x00080000b210783b */ /* 0x000fe60000004200 */
[C---:B------:R-:W-:Y:S02]  /*a3c0*/  FMUL.FTZ R70, R0.reuse, R70 ;  /* 0x0000004600467220 */ /* 0x040fe40000410000 */
[----:B------:R-:W-:Y:S02]  /*a3d0*/  FMUL.FTZ R71, R0, R71 ;  /* 0x0000004700477220 */ /* 0x000fe40000410000 */
[C---:B------:R-:W-:Y:S01]  /*a3e0*/  HMMA.16816.F32 R40, R128.reuse, R138, R40 ;  /* 0x0000008a8028723c */ /* 0x040fe20000001828 */
[----:B------:R-:W1:Y:S03]  /*a3f0*/  LDSM.16.MT88.4 R136, [R180+0x2000] ;  /* 0x00200000b488783b */ /* 0x000e660000004200 */
[C---:B------:R-:W-:Y:S02]  /*a400*/  FMUL.FTZ R72, R2.reuse, R72 ;  /* 0x0000004802487220 */ /* 0x040fe40000410000 */
[----:B------:R-:W-:Y:S02]  /*a410*/  FMUL.FTZ R73, R2, R73 ;  /* 0x0000004902497220 */ /* 0x000fe40000410000 */
[C---:B-----5:R-:W-:Y:S04]  /*a420*/  HMMA.16816.F32 R44, R128.reuse, R140, R44 ;  /* 0x0000008c802c723c */ /* 0x060fe8000000182c */
[C---:B------:R-:W-:Y:S02]  /*a430*/  FMUL.FTZ R74, R0.reuse, R74 ;  /* 0x0000004a004a7220 */ /* 0x040fe40000410000 */
[----:B------:R-:W-:Y:S02]  /*a440*/  FMUL.FTZ R75, R0, R75 ;  /* 0x0000004b004b7220 */ /* 0x000fe40000410000 */
[C---:B------:R-:W-:Y:S01]  /*a450*/  HMMA.16816.F32 R48, R128.reuse, R142, R48 ;  /* 0x0000008e8030723c */ /* 0x040fe20000001830 */
[----:B------:R-:W4:Y:S03]  /*a460*/  LDSM.16.MT88.4 R140, [R177+0x4000] ;  /* 0x00400000b18c783b */ /* 0x000f260000004200 */
        /* <DEDUP_REMOVED lines=9> */
[C---:B------:R-:W-:Y:S02]  /*a500*/  FMUL.FTZ R82, R0.reuse, R82 ;  /* 0x0000005200527220 */ /* 0x040fe40000410000 */
[----:B------:R-:W-:Y:S02]  /*a510*/  FMUL.FTZ R83, R0, R83 ;  /* 0x0000005300537220 */ /* 0x000fe40000410000 */
[C---:B-1----:R-:W-:Y:S04]  /*a520*/  HMMA.16816.F32 R60, R128.reuse, R136, R60 ;  /* 0x00000088803c723c */ /* 0x042fe8000000183c */
[C---:B------:R-:W-:Y:S02]  /*a530*/  FMUL.FTZ R84, R2.reuse, R84 ;  /* 0x0000005402547220 */ /* 0x040fe40000410000 */
[----:B------:R-:W-:Y:S02]  /*a540*/  FMUL.FTZ R85, R2, R85 ;  /* 0x0000005502557220 */ /* 0x000fe40000410000 */
[C---:B------:R-:W-:Y:S01]  /*a550*/  HMMA.16816.F32 R64, R128.reuse, R138, R64 ;  /* 0x0000008a8040723c */ /* 0x040fe20000001840 */
[----:B------:R-:W1:Y:S03]  /*a560*/  LDSM.16.MT88.4 R136, [R181+0x4000] ;  /* 0x00400000b588783b */ /* 0x000e660000004200 */
[C---:B------:R-:W-:Y:S02]  /*a570*/  FMUL.FTZ R86, R0.reuse, R86 ;  /* 0x0000005600567220 */ /* 0x040fe40000410000 */
[----:B------:R-:W-:Y:S02]  /*a580*/  FMUL.FTZ R87, R0, R87 ;  /* 0x0000005700577220 */ /* 0x000fe40000410000 */
[C---:B----4-:R-:W-:Y:S04]  /*a590*/  HMMA.16816.F32 R68, R128.reuse, R140, R68 ;  /* 0x0000008c8044723c */ /* 0x050fe80000001844 */
[C---:B------:R-:W-:Y:S02]  /*a5a0*/  FMUL.FTZ R88, R2.reuse, R88 ;  /* 0x0000005802587220 */ /* 0x040fe40000410000 */
[----:B------:R-:W-:Y:S02]  /*a5b0*/  FMUL.FTZ R89, R2, R89 ;  /* 0x0000005902597220 */ /* 0x000fe40000410000 */
[C---:B------:R-:W-:Y:S01]  /*a5c0*/  HMMA.16816.F32 R72, R128.reuse, R142, R72 ;  /* 0x0000008e8048723c */ /* 0x040fe20000001848 */
[----:B------:R-:W-:Y:S03]  /*a5d0*/  LDSM.16.MT88.4 R140, [R180+0x800] ;  /* 0x00080000b48c783b */ /* 0x000fe60000004200 */
        /* <DEDUP_REMOVED lines=16> */
[----:B------:R-:W-:Y:S02]  /*a6e0*/  FFMA.FTZ R2, R2, R230, R203 ;  /* 0x000000e602027223 */ /* 0x000fe400000100cb */
[----:B------:R-:W-:Y:S02]  /*a6f0*/  FFMA.FTZ R0, R0, R231, R166 ;  /* 0x000000e700007223 */ /* 0x000fe400000100a6 */
[C---:B------:R-:W-:Y:S04]  /*a700*/  HMMA.16816.F32 R92, R128.reuse, R12, R92 ;  /* 0x0000000c805c723c */ /* 0x040fe8000000185c */
[----:B------:R-:W-:Y:S02]  /*a710*/  FADD.FTZ R2, R202, R2 ;  /* 0x00000002ca027221 */ /* 0x000fe40000010000 */
[----:B------:R-:W-:Y:S01]  /*a720*/  FADD.FTZ R0, R165, R0 ;  /* 0x00000000a5007221 */ /* 0x000fe20000010000 */
[----:B------:R-:W-:Y:S01]  /*a730*/  F2FP.PACK_AB R12, R173, R174 ;  /* 0x000000aead0c723e */ /* 0x000fe200000000ff */
[----:B------:R-:W-:Y:S01]  /*a740*/  HMMA.16816.F32 R96, R128, R14, R96 ;  /* 0x0000000e8060723c */ /* 0x000fe20000001860 */
[----:B------:R-:W4:Y:S03]  /*a750*/  LDSM.16.MT88.4 R128, [R180+0x2800] ;  /* 0x00280000b480783b */ /* 0x000f260000004200 */
[----:B------:R-:W-:Y:S01]  /*a760*/  F2FP.PACK_AB R13, R158, R159 ;  /* 0x0000009f9e0d723e */ /* 0x000fe200000000ff */
[----:B------:R-:W-:Y:S02]  /*a770*/  FADD.FTZ R2, R200, R2 ;  /* 0x00000002c8027221 */ /* 0x000fe40000010000 */
[----:B------:R-:W-:Y:S01]  /*a780*/  F2FP.PACK_AB R14, R171, R172 ;  /* 0x000000acab0e723e */ /* 0x000fe200000000ff */
[----:B------:R-:W-:Y:S01]  /*a790*/  FADD.FTZ R0, R164, R0 ;  /* 0x00000000a4007221 */ /* 0x000fe20000010000 */
[----:B---3--:R-:W-:Y:S03]  /*a7a0*/  F2FP.PACK_AB R15, R156, R157 ;  /* 0x0000009d9c0f723e */ /* 0x008fe600000000ff */
[----:B------:R-:W-:Y:S02]  /*a7b0*/  FADD.FTZ R2, R175, R2 ;  /* 0x00000002af027221 */ /* 0x000fe40000010000 */
[----:B------:R-:W-:Y:S02]  /*a7c0*/  FADD.FTZ R0, R163, R0 ;  /* 0x00000000a3007221 */ /* 0x000fe40000010000 */
        /* <DEDUP_REMOVED lines=15> */
[----:B------:R-:W-:Y:S04]  /*a8c0*/  FADD.FTZ R2, R170, R2 ;  /* 0x00000002aa027221 */ /* 0x000fe80000010000 */
[C---:B------:R-:W-:Y:S01]  /*a8d0*/  HMMA.16816.F32 R112, R12.reuse, R138, R112 ;  /* 0x0000008a0c70723c */ /* 0x040fe20000001870 */
[----:B------:R-:W1:Y:S03]  /*a8e0*/  LDSM.16.MT88.4 R136, [R181+0x4800] ;  /* 0x00480000b588783b */ /* 0x000e660000004200 */
[----:B------:R-:W-:Y:S04]  /*a8f0*/  FADD.FTZ R2, R169, R2 ;  /* 0x00000002a9027221 */ /* 0x000fe80000010000 */
[C---:B------:R-:W-:Y:S04]  /*a900*/  HMMA.16816.F32 R116, R12.reuse, R140, R116 ;  /* 0x0000008c0c74723c */ /* 0x040fe80000001874 */
[----:B------:R-:W-:Y:S04]  /*a910*/  FADD.FTZ R2, R168, R2 ;  /* 0x00000002a8027221 */ /* 0x000fe80000010000 */
[C---:B------:R-:W-:Y:S01]  /*a920*/  HMMA.16816.F32 R120, R12.reuse, R142, R120 ;  /* 0x0000008e0c78723c */ /* 0x040fe20000001878 */
[----:B------:R-:W-:Y:S07]  /*a930*/  LDSM.16.MT88.4 R140, [R181+0x1000] ;  /* 0x00100000b58c783b */ /* 0x000fee0000004200 */
[C---:B------:R-:W-:Y:S08]  /*a940*/  HMMA.16816.F32 R36, R12.reuse, R144, R36 ;  /* 0x000000900c24723c */ /* 0x040ff00000001824 */
[C---:B------:R-:W-:Y:S01]  /*a950*/  HMMA.16816.F32 R40, R12.reuse, R146, R40 ;  /* 0x000000920c28723c */ /* 0x040fe20000001828 */
[----:B------:R-:W-:Y:S07]  /*a960*/  LDSM.16.MT88.4 R144, [R177+0x5800] ;  /* 0x00580000b190783b */ /* 0x000fee0000004200 */
[C---:B------:R-:W-:Y:S08]  /*a970*/  HMMA.16816.F32 R44, R12.reuse, R148, R44 ;  /* 0x000000940c2c723c */ /* 0x040ff0000000182c */
[C---:B------:R-:W-:Y:S01]  /*a980*/  HMMA.16816.F32 R48, R12.reuse, R150, R48 ;  /* 0x000000960c30723c */ /* 0x040fe20000001830 */
[----:B------:R-:W-:Y:S07]  /*a990*/  MUFU.EX2 R150, R27 ;  /* 0x0000001b00967308 */ /* 0x000fee0000000800 */
[C---:B------:R-:W-:Y:S03]  /*a9a0*/  HMMA.16816.F32 R52, R12.reuse, R152, R52 ;  /* 0x000000980c34723c */ /* 0x040fe60000001834 */
[----:B------:R-:W3:Y:S05]  /*a9b0*/  MUFU.EX2 R153, R22 ;  /* 0x0000001600997308 */ /* 0x000eea0000000800 */
[C---:B------:R-:W-:Y:S05]  /*a9c0*/  HMMA.16816.F32 R56, R12.reuse, R154, R56 ;  /* 0x0000009a0c38723c */ /* 0x040fea0000001838 */
[----:B------:R5:W1:Y:S03]  /*a9d0*/  MUFU.EX2 R152, R23 ;  /* 0x0000001700987308 */ /* 0x000a660000000800 */
[C---:B----4-:R-:W-:Y:S08]  /*a9e0*/  HMMA.16816.F32 R60, R12.reuse, R128, R60 ;  /* 0x000000800c3c723c */ /* 0x050ff0000000183c */
[C---:B------:R-:W-:Y:S01]  /*a9f0*/  HMMA.16816.F32 R64, R12.reuse, R130, R64 ;  /* 0x000000820c40723c */ /* 0x040fe20000001840 */
[----:B------:R-:W-:Y:S03]  /*aa00*/  LDSM.16.MT88.4 R128, [R178+0x1000] ;  /* 0x00100000b280783b */ /* 0x000fe60000004200 */
[----:B---3--:R-:W-:Y:S04]  /*aa10*/  FADD.FTZ R0, R153, R0 ;  /* 0x0000000099007221 */ /* 0x008fe80000010000 */
[C---:B--2---:R-:W-:Y:S01]  /*aa20*/  HMMA.16816.F32 R68, R12.reuse, R16, R68 ;  /* 0x000000100c44723c */ /* 0x044fe20000001844 */
[----:B-----5:R-:W2:Y:S03]  /*aa30*/  LDSM.16.MT88.4 R20, [R180+0x4800] ;  /* 0x00480000b414783b */ /* 0x020ea60000004200 */
[----:B-1----:R-:W-:Y:S04]  /*aa40*/  FADD.FTZ R0, R152, R0 ;  /* 0x0000000098007221 */ /* 0x002fe80000010000 */
[C---:B------:R-:W-:Y:S04]  /*aa50*/  HMMA.16816.F32 R72, R12.reuse, R18, R72 ;  /* 0x000000120c48723c */ /* 0x040fe80000001848 */
[----:B------:R-:W-:Y:S04]  /*aa60*/  FFMA.FTZ R16, R25, c[0x0][0x2d0], -R160 ;  /* 0x0000b40019107a23 */ /* 0x000fe800000108a0 */
[C---:B------:R-:W-:Y:S01]  /*aa70*/  HMMA.16816.F32 R76, R12.reuse, R132, R76 ;  /* 0x000000840c4c723c */ /* 0x040fe2000000184c */
[----:B------:R1:W3:Y:S07]  /*aa80*/  MUFU.EX2 R167, R16 ;  /* 0x0000001000a77308 */ /* 0x0002ee0000000800 */
[C---:B------:R-:W-:Y:S01]  /*aa90*/  HMMA.16816.F32 R80, R12.reuse, R134, R80 ;  /* 0x000000860c50723c */ /* 0x040fe20000001850 */
[----:B------:R-:W-:Y:S07]  /*aaa0*/  LDSM.16.MT88.4 R132, [R177+0x3000] ;  /* 0x00300000b184783b */ /* 0x000fee0000004200 */
[C---:B------:R-:W-:Y:S08]  /*aab0*/  HMMA.16816.F32 R84, R12.reuse, R136, R84 ;  /* 0x000000880c54723c */ /* 0x040ff00000001854 */
[C---:B------:R-:W-:Y:S01]  /*aac0*/  HMMA.16816.F32 R88, R12.reuse, R138, R88 ;  /* 0x0000008a0c58723c */ /* 0x040fe20000001858 */
[----:B------:R-:W-:Y:S03]  /*aad0*/  LDSM.16.MT88.4 R136, [R181+0x3800] ;  /* 0x00380000b588783b */ /* 0x000fe60000004200 */
[--C-:B-1----:R-:W-:Y:S02]  /*aae0*/  FFMA.FTZ R16, R26, c[0x0][0x2d0], -R3.reuse ;  /* 0x0000b4001a107a23 */ /* 0x102fe40000010803 */
[----:B---3--:R-:W-:Y:S02]  /*aaf0*/  FADD.FTZ R2, R167, R2 ;  /* 0x00000002a7027221 */ /* 0x008fe40000010000 */
[C---:B--2---:R-:W-:Y:S01]  /*ab00*/  HMMA.16816.F32 R92, R12.reuse, R20, R92 ;  /* 0x000000140c5c723c */ /* 0x044fe2000000185c */
        /* <DEDUP_REMOVED lines=8> */
[----:B--2---:R-:W-:Y:S01]  /*ab90*/  F2FP.PACK_AB R15, R150, R151 ;  /* 0x00000097960f723e */ /* 0x004fe200000000ff */
[----:B------:R-:W-:Y:S06]  /*aba0*/  FADD.FTZ R0, R151, R0 ;  /* 0x0000000097007221 */ /* 0x000fec0000010000 */
[C---:B-1----:R-:W-:Y:S08]  /*abb0*/  HMMA.16816.F32 R4, R12.reuse, R16, R4 ;  /* 0x000000100c04723c */ /* 0x042ff00000001804 */
[C---:B------:R-:W-:Y:S01]  /*abc0*/  HMMA.16816.F32 R8, R12.reuse, R18, R8 ;  /* 0x000000120c08723c */ /* 0x040fe20000001808 */
[----:B------:R-:W1:Y:S07]  /*abd0*/  LDSM.16.MT88.4 R16, [R181+0x3000] ;  /* 0x00300000b510783b */ /* 0x000e6e0000004200 */
        /* <DEDUP_REMOVED lines=8> */
[----:B------:R-:W2:Y:S07]  /*ac60*/  LDSM.16.MT88.4 R24, [R180+0x3000] ;  /* 0x00300000b418783b */ /* 0x000eae0000004200 */
[C---:B------:R-:W-:Y:S08]  /*ac70*/  HMMA.16816.F32 R36, R12.reuse, R132, R36 ;  /* 0x000000840c24723c */ /* 0x040ff00000001824 */
[C---:B------:R-:W-:Y:S01]  /*ac80*/  HMMA.16816.F32 R40, R12.reuse, R134, R40 ;  /* 0x000000860c28723c */ /* 0x040fe20000001828 */
[----:B------:R-:W-:Y:S07]  /*ac90*/  LDSM.16.MT88.4 R132, [R177+0x1800] ;  /* 0x00180000b184783b */ /* 0x000fee0000004200 */
[C---:B------:R-:W-:Y:S07]  /*aca0*/  HMMA.16816.F32 R44, R12.reuse, R20, R44 ;  /* 0x000000140c2c723c */ /* 0x040fee000000182c */
[--C-:B------:R-:W-:Y:S01]  /*acb0*/  FFMA.FTZ R20, R28, c[0x0][0x2d0], -R160.reuse ;  /* 0x0000b4001c147a23 */ /* 0x100fe200000108a0 */
[C---:B------:R-:W-:Y:S03]  /*acc0*/  HMMA.16816.F32 R48, R12.reuse, R22, R48 ;  /* 0x000000160c30723c */ /* 0x040fe60000001830 */
[----:B------:R3:W4:Y:S01]  /*acd0*/  MUFU.EX2 R162, R20 ;  /* 0x0000001400a27308 */ /* 0x0007220000000800 */
[--C-:B------:R-:W-:Y:S04]  /*ace0*/  FFMA.FTZ R28, R33, c[0x0][0x2d0], -R160.reuse ;  /* 0x0000b400211c7a23 */ /* 0x100fe800000108a0 */
[C---:B-1----:R-:W-:Y:S05]  /*acf0*/  HMMA.16816.F32 R52, R12.reuse, R16, R52 ;  /* 0x000000100c34723c */ /* 0x042fea0000001834 */
[----:B------:R1:W-:Y:S02]  /*ad00*/  MUFU.EX2 R154, R28 ;  /* 0x0000001c009a7308 */ /* 0x0003e40000000800 */
[--C-:B------:R-:W-:Y:S01]  /*ad10*/  FFMA.FTZ R16, R30, c[0x0][0x2d0], -R3.reuse ;  /* 0x0000b4001e107a23 */ /* 0x100fe20000010803 */
[C---:B------:R-:W-:Y:S07]  /*ad20*/  HMMA.16816.F32 R56, R12.reuse, R18, R56 ;  /* 0x000000120c38723c */ /* 0x040fee0000001838 */
[----:B------:R5:W4:Y:S01]  /*ad30*/  MUFU.EX2 R149, R16 ;  /* 0x0000001000957308 */ /* 0x000b220000000800 */
[C---:B--2---:R-:W-:Y:S01]  /*ad40*/  HMMA.16816.F32 R60, R12.reuse, R24, R60 ;  /* 0x000000180c3c723c */ /* 0x044fe2000000183c */
[----:B---3--:R-:W2:Y:S06]  /*ad50*/  LDSM.16.MT88.4 R20, [R178+0x5000] ;  /* 0x00500000b214783b */ /* 0x008eac0000004200 */
[--C-:B------:R-:W-:Y:S01]  /*ad60*/  FFMA.FTZ R24, R31, c[0x0][0x2d0], -R3.reuse ;  /* 0x0000b4001f187a23 */ /* 0x100fe20000010803 */
[C---:B------:R-:W-:Y:S03]  /*ad70*/  HMMA.16816.F32 R64, R12.reuse, R26, R64 ;  /* 0x0000001a0c40723c */ /* 0x040fe60000001840 */
[----:B------:R3:W2:Y:S01]  /*ad80*/  MUFU.EX2 R148, R24 ;  /* 0x0000001800947308 */ /* 0x0006a20000000800 */
[----:B-1----:R-:W-:Y:S04]  /*ad90*/  LDSM.16.MT88.4 R28, [R181+0x1800] ;  /* 0x00180000b51c783b */ /* 0x002fe80000004200 */
[C---:B------:R-:W-:Y:S04]  /*ada0*/  HMMA.16816.F32 R68, R12.reuse, R128, R68 ;  /* 0x000000800c44723c */ /* 0x040fe80000001844 */
[----:B-----5:R-:W1:Y:S04]  /*adb0*/  LDSM.16.MT88.4 R16, [R181+0x5000] ;  /* 0x00500000b510783b */ /* 0x020e680000004200 */
[C---:B------:R-:W-:Y:S04]  /*adc0*/  HMMA.16816.F32 R72, R12.reuse, R130, R72 ;  /* 0x000000820c48723c */ /* 0x040fe80000001848 */
[----:B---3--:R-:W-:Y:S04]  /*add0*/  FFMA.FTZ R24, R32, c[0x0][0x2d0], -R160 ;  /* 0x0000b40020187a23 */ /* 0x008fe800000108a0 */
[----:B------:R3:W5:Y:S01]  /*ade0*/  MUFU.EX2 R155, R24 ;  /* 0x00000018009b7308 */ /* 0x0007620000000800 */
[C---:B--2---:R-:W-:Y:S07]  /*adf0*/  HMMA.16816.F32 R76, R12.reuse, R20, R76 ;  /* 0x000000140c4c723c */ /* 0x044fee000000184c */
[--C-:B------:R-:W-:Y:S01]  /*ae00*/  FFMA.FTZ R20, R34, c[0x0][0x2d0], -R3.reuse ;  /* 0x0000b40022147a23 */ /* 0x100fe20000010803 */
[C---:B------:R-:W-:Y:S03]  /*ae10*/  HMMA.16816.F32 R80, R12.reuse, R22, R80 ;  /* 0x000000160c50723c */ /* 0x040fe60000001850 */
[----:B------:R2:W2:Y:S01]  /*ae20*/  MUFU.EX2 R127, R20 ;  /* 0x00000014007f7308 */ /* 0x0004a20000000800 */
[----:B------:R-:W-:Y:S02]  /*ae30*/  FFMA.FTZ R3, R35, c[0x0][0x2d0], -R3 ;  /* 0x0000b40023037a23 */ /* 0x000fe40000010803 */
[----:B------:R-:W-:Y:S02]  /*ae40*/  LDSM.16.MT88.4 R32, [R180+0x1800] ;  /* 0x00180000b420783b */ /* 0x000fe40000004200 */
[C---:B-1----:R-:W-:Y:S05]  /*ae50*/  HMMA.16816.F32 R84, R12.reuse, R16, R84 ;  /* 0x000000100c54723c */ /* 0x042fea0000001854 */
[----:B------:R1:W1:Y:S01]  /*ae60*/  MUFU.EX2 R126, R3 ;  /* 0x00000003007e7308 */ /* 0x0002620000000800 */
[----:B---3--:R-:W3:Y:S02]  /*ae70*/  LDSM.16.MT88.4 R24, [R180+0x5000] ;  /* 0x00500000b418783b */ /* 0x008ee40000004200 */
[C---:B------:R-:W-:Y:S06]  /*ae80*/  HMMA.16816.F32 R88, R12.reuse, R18, R88 ;  /* 0x000000120c58723c */ /* 0x040fec0000001858 */
[----:B------:R-:W-:Y:S08]  /*ae90*/  LDSM.16.MT88.4 R16, [R177+0x3800] ;  /* 0x00380000b110783b */ /* 0x000ff00000004200 */
[----:B--2---:R-:W2:Y:S01]  /*aea0*/  LDSM.16.MT88.4 R20, [R178+0x1800] ;  /* 0x00180000b214783b */ /* 0x004ea20000004200 */
[----:B-1----:R-:W-:Y:S02]  /*aeb0*/  FADD.FTZ R3, R150, R0 ;  /* 0x0000000096037221 */ /* 0x002fe40000010000 */
[----:B----4-:R-:W-:Y:S02]  /*aec0*/  FADD.FTZ R0, R162, R2 ;  /* 0x00000002a2007221 */ /* 0x010fe40000010000 */
[----:B------:R-:W-:Y:S02]  /*aed0*/  FADD.FTZ R3, R149, R3 ;  /* 0x0000000395037221 */ /* 0x000fe40000010000 */
[----:B------:R-:W-:Y:S02]  /*aee0*/  FADD.FTZ R0, R161, R0 ;  /* 0x00000000a1007221 */ /* 0x000fe40000010000 */
[----:B------:R-:W-:Y:S02]  /*aef0*/  FADD.FTZ R3, R148, R3 ;  /* 0x0000000394037221 */ /* 0x000fe40000010000 */
[----:B-----5:R-:W-:Y:S02]  /*af00*/  FADD.FTZ R2, R155, R0 ;  /* 0x000000009b027221 */ /* 0x020fe40000010000 */
[----:B------:R-:W-:Y:S02]  /*af10*/  FADD.FTZ R0, R127, R3 ;  /* 0x000000037f007221 */ /* 0x000fe40000010000 */
[----:B------:R-:W-:Y:S02]  /*af20*/  FADD.FTZ R230, R154, R2 ;  /* 0x000000029ae67221 */ /* 0x000fe40000010000 */
[----:B------:R-:W-:Y:S01]  /*af30*/  FADD.FTZ R231, R126, R0 ;  /* 0x000000007ee77221 */ /* 0x000fe20000010000 */
[C---:B---3--:R-:W-:Y:S08]  /*af40*/  HMMA.16816.F32 R92, R12.reuse, R24, R92 ;  /* 0x000000180c5c723c */ /* 0x048ff0000000185c */
[----:B------:R-:W-:Y:S01]  /*af50*/  HMMA.16816.F32 R96, R12, R26, R96 ;  /* 0x0000001a0c60723c */ /* 0x000fe20000001860 */
[----:B------:R-:W1:Y:S06]  /*af60*/  LDSM.16.MT88.4 R24, [R178+0x3800] ;  /* 0x00380000b218783b */ /* 0x000e6c0000004200 */
[----:B------:R-:W-:Y:S02]  /*af70*/  F2FP.PACK_AB R12, R161, R162 ;  /* 0x000000a2a10c723e */ /* 0x000fe400000000ff */
[----:B------:R-:W-:Y:S03]  /*af80*/  F2FP.PACK_AB R13, R148, R149 ;  /* 0x00000095940d723e */ /* 0x000fe600000000ff */
[----:B------:R-:W-:Y:S02]  /*af90*/  F2FP.PACK_AB R14, R154, R155 ;  /* 0x0000009b9a0e723e */ /* 0x000fe400000000ff */
[----:B------:R-:W-:Y:S02]  /*afa0*/  F2FP.PACK_AB R15, R126, R127 ;  /* 0x0000007f7e0f723e */ /* 0x000fe400000000ff */
[----:B------:R-:W-:Y:S02]  /*afb0*/  MOV R127, R124 ;  /* 0x0000007c007f7202 */ /* 0x000fe40000000f00 */
[----:B------:R-:W-:Y:S03]  /*afc0*/  MOV R126, R125 ;  /* 0x0000007d007e7202 */ /* 0x000fe60000000f00 */
[C---:B------:R-:W-:Y:S01]  /*afd0*/  HMMA.16816.F32 R128, R12.reuse, R132, R4 ;  /* 0x000000840c80723c */ /* 0x040fe20000001804 */
[----:B------:R-:W3:Y:S07]  /*afe0*/  LDSM.16.MT88.4 R4, [R178+0x5800] ;  /* 0x00580000b204783b */ /* 0x000eee0000004200 */
[C---:B------:R-:W-:Y:S01]  /*aff0*/  HMMA.16816.F32 R132, R12.reuse, R134, R8 ;  /* 0x000000860c84723c */ /* 0x040fe20000001808 */
[----:B------:R-:W4:Y:S07]  /*b000*/  LDSM.16.MT88.4 R8, [R181+0x5800] ;  /* 0x00580000b508783b */ /* 0x000f2e0000004200 */
[C---:B--2---:R-:W-:Y:S08]  /*b010*/  HMMA.16816.F32 R100, R12.reuse, R20, R100 ;  /* 0x000000140c64723c */ /* 0x044ff00000001864 */
[C---:B------:R-:W-:Y:S08]  /*b020*/  HMMA.16816.F32 R104, R12.reuse, R22, R104 ;  /* 0x000000160c68723c */ /* 0x040ff00000001868 */
[C---:B------:R-:W-:Y:S08]  /*b030*/  HMMA.16816.F32 R108, R12.reuse, R28, R108 ;  /* 0x0000001c0c6c723c */ /* 0x040ff0000000186c */
[C---:B------:R-:W-:Y:S08]  /*b040*/  HMMA.16816.F32 R112, R12.reuse, R30, R112 ;  /* 0x0000001e0c70723c */ /* 0x040ff00000001870 */
[C---:B------:R-:W-:Y:S08]  /*b050*/  HMMA.16816.F32 R116, R12.reuse, R32, R116 ;  /* 0x000000200c74723c */ /* 0x040ff00000001874 */
[C---:B------:R-:W-:Y:S08]  /*b060*/  HMMA.16816.F32 R120, R12.reuse, R34, R120 ;  /* 0x000000220c78723c */ /* 0x040ff00000001878 */
[C---:B------:R-:W-:Y:S08]  /*b070*/  HMMA.16816.F32 R36, R12.reuse, R16, R36 ;  /* 0x000000100c24723c */ /* 0x040ff00000001824 */
[C---:B------:R-:W-:Y:S01]  /*b080*/  HMMA.16816.F32 R40, R12.reuse, R18, R40 ;  /* 0x000000120c28723c */ /* 0x040fe20000001828 */
[----:B------:R-:W2:Y:S07]  /*b090*/  LDSM.16.MT88.4 R16, [R180+0x5800] ;  /* 0x00580000b410783b */ /* 0x000eae0000004200 */
        /* <DEDUP_REMOVED lines=12> */
[C---:B--2---:R-:W-:Y:S08]  /*b160*/  HMMA.16816.F32 R92, R12.reuse, R16, R92 ;  /* 0x000000100c5c723c */ /* 0x044ff0000000185c */
[----:B------:R-:W-:Y:S01]  /*b170*/  HMMA.16816.F32 R96, R12, R18, R96 ;  /* 0x000000120c60723c */ /* 0x000fe20000001860 */
[----:B------:R-:W-:-:S07]  /*b180*/  @P0 BRA `(.L_x_899) ;  /* 0xffffd6b000000947 */ /* 0x000fce000383ffff */
.L_x_898:
[----:B------:R-:W-:Y:S07]  /*b190*/  @!UPT UIADD3 URZ, URZ, URZ, URZ ;  /* 0x0000003f3f3ff290 */ /* 0x000fee000fffe03f */
[----:B------:R-:W-:Y:S02]  /*b1a0*/  MOV R7, 0x1f ;  /* 0x0000001f00077802 */ /* 0x000fe40000000f00 */
[----:B------:R-:W-:Y:S01]  /*b1b0*/  MOV R6, 0xffffffff ;  /* 0xffffffff00067802 */ /* 0x000fe20000000f00 */
[----:B------:R-:W-:Y:S06]  /*b1c0*/  BRA.DIV ~URZ, `(.L_x_900) ;  /* 0x000054627f007947 */ /* 0x000fec000b800000 */
[----:B------:R1:W2:Y:S02]  /*b1d0*/  SHFL.BFLY PT, R0, R230, 0x2, 0x1f ;  /* 0x0c401f00e6007f89 */ /* 0x0002a400000e0000 */
.L_x_973:
[----:B--2---:R-:W-:Y:S01]  /*b1e0*/  FADD.FTZ R0, R0, R230 ;  /* 0x000000e600007221 */ /* 0x004fe20000010000 */
[----:B------:R-:W-:Y:S05]  /*b1f0*/  BRA.DIV ~URZ, `(.L_x_901) ;  /* 0x000054927f007947 */ /* 0x000fea000b800000 */
[----:B------:R-:W2:Y:S04]  /*b200*/  SHFL.BFLY PT, R2, R231, 0x2, 0x1f ;  /* 0x0c401f00e7027f89 */ /* 0x000ea800000e0000 */
[----:B------:R-:W3:Y:S01]  /*b210*/  SHFL.BFLY PT, R5, R0, 0x1, 0x1f ;  /* 0x0c201f0000057f89 */ /* 0x000ee200000e0000 */
[----:B--2---:R-:W-:-:S02]  /*b220*/  FADD.FTZ R4, R2, R231 ;  /* 0x000000e702047221 */ /* 0x004fc40000010000 */
[----:B---3--:R-:W-:-:S03]  /*b230*/  FADD.FTZ R0, R0, R5 ;  /* 0x0000000500007221 */ /* 0x008fc60000010000 */
[----:B------:R2:W3:Y:S04]  /*b240*/  SHFL.BFLY PT, R3, R4, 0x1, 0x1f ;  /* 0x0c201f0004037f89 */ /* 0x0004e800000e0000 */
.L_x_974:
        /* <DEDUP_REMOVED lines=13> */
[C---:B------:R-:W-:Y:S01]  /*b320*/  FMUL.FTZ R69, R2.reuse, R73 ;  /* 0x0000004902457220 */ /* 0x040fe20000410000 */
[----:B--2---:R-:W-:Y:S01]  /*b330*/  MOV R0, RZ ;  /* 0x000000ff00007202 */ /* 0x004fe20000000f00 */
[----:B------:R-:W-:-:S02]  /*b340*/  FMUL.FTZ R72, R2, R76 ;  /* 0x0000004c02487220 */ /* 0x000fc40000410000 */
[C---:B------:R-:W-:Y:S02]  /*b350*/  FMUL.FTZ R73, R2.reuse, R77 ;  /* 0x0000004d02497220 */ /* 0x040fe40000410000 */
[C---:B------:R-:W-:Y:S01]  /*b360*/  FMUL.FTZ R144, R2.reuse, R128 ;  /* 0x0000008002907220 */ /* 0x040fe20000410000 */
[----:B------:R-:W2:Y:S01]  /*b370*/  @P0 MUFU.RCP R0, R3 ;  /* 0x0000000300000308 */ /* 0x000ea20000001000 */
        /* <DEDUP_REMOVED lines=41> */
[----:B------:R3:W5:Y:S01]  /*b610*/  @P0 MUFU.LG2 R2, R3 ;  /* 0x0000000300020308 */ /* 0x0007620000000c00 */
[----:B----4-:R-:W-:Y:S02]  /*b620*/  @P1 FMUL.FTZ R5, R5, 0.69314718246459960938 ;  /* 0x3f31721805051820 */ /* 0x010fe40000410000 */
[C---:B--2---:R-:W-:Y:S02]  /*b630*/  FMUL.FTZ R154, R0.reuse, R134 ;  /* 0x00000086009a7220 */ /* 0x044fe40000410000 */
[----:B------:R-:W-:Y:S02]  /*b640*/  FMUL.FTZ R155, R0, R135 ;  /* 0x00000087009b7220 */ /* 0x000fe40000410000 */
[----:B------:R-:W-:Y:S01]  /*b650*/  @P1 FFMA.FTZ R21, R4, R125, R5 ;  /* 0x0000007d04151223 */ /* 0x000fe20000010005 */
[----:B------:R-:W-:Y:S01]  /*b660*/  MOV R4, 0x1 ;  /* 0x0000000100047802 */ /* 0x000fe20000000f00 */
[----:B------:R-:W-:-:S02]  /*b670*/  FMUL.FTZ R134, R0, R118 ;  /* 0x0000007600867220 */ /* 0x000fc40000410000 */
[C---:B------:R-:W-:Y:S02]  /*b680*/  FMUL.FTZ R135, R0.reuse, R119 ;  /* 0x0000007700877220 */ /* 0x040fe40000410000 */
[C---:B------:R-:W-:Y:S02]  /*b690*/  FMUL.FTZ R160, R0.reuse, R130 ;  /* 0x0000008200a07220 */ /* 0x040fe40000410000 */
[C---:B------:R-:W-:Y:S01]  /*b6a0*/  FMUL.FTZ R161, R0.reuse, R131 ;  /* 0x0000008300a17220 */ /* 0x040fe20000410000 */
[----:B---3--:R-:W-:Y:S01]  /*b6b0*/  @P0 MOV R3, 0x3f317218 ;  /* 0x3f31721800030802 */ /* 0x008fe20000000f00 */
[C---:B------:R-:W-:Y:S02]  /*b6c0*/  FMUL.FTZ R118, R0.reuse, R66 ;  /* 0x0000004200767220 */ /* 0x040fe40000410000 */
[----:B------:R-:W-:Y:S02]  /*b6d0*/  FMUL.FTZ R119, R0, R67 ;  /* 0x0000004300777220 */ /* 0x000fe40000410000 */
[----:B-----5:R-:W-:-:S02]  /*b6e0*/  @P0 FMUL.FTZ R2, R2, 0.69314718246459960938 ;  /* 0x3f31721802020820 */ /* 0x020fc40000410000 */
        /* <DEDUP_REMOVED lines=43> */
.L_x_881:
[----:B--2---:R-:W2:Y:S01]  /*b9a0*/  S2R R2, SR_TID.X ;  /* 0x0000000000027919 */ /* 0x004ea20000002100 */
        /* <DEDUP_REMOVED lines=16> */
.L_x_903:
[----:B------:R-:W-:Y:S05]  /*bab0*/  BSYNC B0 ;  /* 0x0000000000007941 */ /* 0x000fea0003800000 */
.L_x_902:
        /* <DEDUP_REMOVED lines=18> */
[----:B------:R-:W-:Y:S01]  /*bbe0*/  F2FP.PACK_AB R4, R153, R152 ;  /* 0x000000989904723e */ /* 0x000fe200000000ff */
        /* <DEDUP_REMOVED lines=65> */
[----:B--2---:R-:W-:-:S02]  /*c000*/  F2FP.PACK_AB R3, R73, R72 ;  /* 0x000000484903723e */ /* 0x004fc400000000ff */
[----:B---3--:R-:W-:Y:S01]  /*c010*/  F2FP.PACK_AB R4, R97, R96 ;  /* 0x000000606104723e */ /* 0x008fe200000000ff */
[----:B----4-:R-:W2:Y:S01]  /*c020*/  LDL R8, [R1+0xc] ;  /* 0x00000c0001087983 */ /* 0x010ea20000100800 */
[----:B------:R-:W-:-:S03]  /*c030*/  F2FP.PACK_AB R2, R71, R70 ;  /* 0x000000464702723e */ /* 0x000fc600000000ff */
[----:B------:R1:W-:Y:S04]  /*c040*/  STS [R12+0x8000], R0 ;  /* 0x008000000c007388 */ /* 0x0003e80000000800 */
[----:B------:R3:W-:Y:S04]  /*c050*/  STS [R12+0x8400], R4 ;  /* 0x008400040c007388 */ /* 0x0007e80000000800 */
[----:B------:R4:W-:Y:S04]  /*c060*/  STS [R9+0x8000], R3 ;  /* 0x0080000309007388 */ /* 0x0009e80000000800 */
[----:B------:R4:W-:Y:S01]  /*c070*/  STS [R9+0x8400], R2 ;  /* 0x0084000209007388 */ /* 0x0009e20000000800 */
[----:B-1----:R-:W-:-:S02]  /*c080*/  F2FP.PACK_AB R0, R77, R76 ;  /* 0x0000004c4d00723e */ /* 0x002fc400000000ff */
[----:B---3--:R-:W-:-:S03]  /*c090*/  F2FP.PACK_AB R4, R83, R82 ;  /* 0x000000525304723e */ /* 0x008fc600000000ff */
[----:B------:R1:W-:Y:S01]  /*c0a0*/  STS [R11+0x8000], R0 ;  /* 0x008000000b007388 */ /* 0x0003e20000000800 */
[----:B----4-:R-:W-:-:S03]  /*c0b0*/  F2FP.PACK_AB R3, R149, R148 ;  /* 0x000000949503723e */ /* 0x010fc600000000ff */
[----:B------:R3:W-:Y:S01]  /*c0c0*/  STS [R11+0x8400], R4 ;  /* 0x008400040b007388 */ /* 0x0007e20000000800 */
[----:B------:R-:W-:-:S03]  /*c0d0*/  F2FP.PACK_AB R2, R79, R78 ;  /* 0x0000004e4f02723e */ /* 0x000fc600000000ff */
[----:B------:R4:W-:Y:S04]  /*c0e0*/  STS [R7+0x8000], R3 ;  /* 0x0080000307007388 */ /* 0x0009e80000000800 */
[----:B------:R4:W-:Y:S01]  /*c0f0*/  STS [R7+0x8400], R2 ;  /* 0x0084000207007388 */ /* 0x0009e20000000800 */
[----:B------:R-:W-:Y:S02]  /*c100*/  ISETP.NE.U32.AND P2, PT, RZ, c[0x0][0x508], PT ;  /* 0x00014200ff007a0c */ /* 0x000fe40003f45070 */
[----:B------:R-:W-:Y:S01]  /*c110*/  ISETP.NE.U32.AND P1, PT, RZ, c[0x0][0x500], PT ;  /* 0x00014000ff007a0c */ /* 0x000fe20003f25070 */
[----:B------:R-:W2:Y:S01]  /*c120*/  LDL.LU R9, [R1+0x18] ;  /* 0x0000180001097983 */ /* 0x000ea20000300800 */
[----:B------:R-:W-:Y:S01]  /*c130*/  ISETP.NE.AND.EX P2, PT, RZ, c[0x0][0x50c], PT, P2 ;  /* 0x00014300ff007a0c */ /* 0x000fe20003f45320 */
[----:B------:R-:W-:Y:S01]  /*c140*/  IMAD.MOV.U32 R12, RZ, RZ, c[0x0][0x388] ;  /* 0x0000e200ff0c7624 */ /* 0x000fe200078e00ff */
[----:B------:R-:W-:-:S02]  /*c150*/  ISETP.NE.AND.EX P1, PT, RZ, c[0x0][0x504], PT, P1 ;  /* 0x00014100ff007a0c */ /* 0x000fc40003f25310 */
[----:B-1----:R-:W-:-:S05]  /*c160*/  F2FP.PACK_AB R0, R89, R88 ;  /* 0x000000585900723e */ /* 0x002fca00000000ff */
[----:B------:R1:W-:Y:S04]  /*c170*/  STS [R6+0x8000], R0 ;  /* 0x0080000006007388 */ /* 0x0003e80000000800 */
[----:B---3--:R-:W-:Y:S02]  /*c180*/  @P2 LEA R4, P0, R247, c[0x0][0x508], 0x2 ;  /* 0x00014200f7042a11 */ /* 0x008fe400078010ff */
[----:B----4-:R-:W-:Y:S02]  /*c190*/  F2FP.PACK_AB R3, R75, R74 ;  /* 0x0000004a4b03723e */ /* 0x010fe400000000ff */
[----:B------:R-:W-:-:S03]  /*c1a0*/  F2FP.PACK_AB R2, R81, R80 ;  /* 0x000000505102723e */ /* 0x000fc600000000ff */
[----:B------:R3:W-:Y:S04]  /*c1b0*/  STS [R6+0x8400], R3 ;  /* 0x0084000306007388 */ /* 0x0007e80000000800 */
[----:B------:R4:W-:Y:S01]  /*c1c0*/  STS [R5+0x8000], R2 ;  /* 0x0080000205007388 */ /* 0x0009e20000000800 */
[----:B-1----:R-:W-:-:S05]  /*c1d0*/  F2FP.PACK_AB R0, R63, R62 ;  /* 0x0000003e3f00723e */ /* 0x002fca00000000ff */
[----:B------:R1:W-:Y:S01]  /*c1e0*/  STS [R5+0x8400], R0 ;  /* 0x0084000005007388 */ /* 0x0003e20000000800 */
[----:B---3--:R-:W-:Y:S01]  /*c1f0*/  F2FP.PACK_AB R3, R57, R56 ;  /* 0x000000383903723e */ /* 0x008fe200000000ff */
[----:B------:R-:W-:Y:S02]  /*c200*/  IMAD.MOV.U32 R6, RZ, RZ, 0x4 ;  /* 0x00000004ff067424 */ /* 0x000fe400078e00ff */
[----:B----4-:R-:W-:Y:S02]  /*c210*/  IMAD.MOV.U32 R2, RZ, RZ, RZ ;  /* 0x000000ffff027224 */ /* 0x010fe400078e00ff */
[----:B------:R-:W-:Y:S01]  /*c220*/  STS [R10+0x8000], R3 ;  /* 0x008000030a007388 */ /* 0x000fe20000000800 */
[----:B------:R-:W-:Y:S01]  /*c230*/  IMAD.WIDE R6, R247, R6, c[0x0][0x500] ;  /* 0x00014000f7067625 */ /* 0x000fe200078e0206 */
[----:B-1----:R-:W-:-:S05]  /*c240*/  F2FP.PACK_AB R0, R59, R58 ;  /* 0x0000003a3b00723e */ /* 0x002fca00000000ff */
[----:B------:R1:W-:Y:S04]  /*c250*/  STS [R10+0x8400], R0 ;  /* 0x008400000a007388 */ /* 0x0003e80000000800 */
[----:B------:R-:W-:Y:S06]  /*c260*/  BAR.SYNC.DEFER_BLOCKING 0x1, 0x100 ;  /* 0x0044000000007b1d */ /* 0x000fec0000010000 */
[----:B------:R3:W5:Y:S01]  /*c270*/  @P1 LDG.E R2, [R6.64] ;  /* 0x0000000606021981 */ /* 0x000762000c1e1900 */
[----:B--2---:R-:W-:-:S05]  /*c280*/  @P2 LEA.HI.X R5, R247, c[0x0][0x50c], R8, 0x2, P0 ;  /* 0x00014300f7052a11 */ /* 0x004fca00000f1408 */
[----:B------:R3:W5:Y:S01]  /*c290*/  @P2 LDG.E R12, [R4.64] ;  /* 0x00000006040c2981 */ /* 0x000762000c1e1900 */
[----:B------:R-:W-:-:S04]  /*c2a0*/  ISETP.NE.AND P0, PT, R9, RZ, PT ;  /* 0x000000ff0900720c */ /* 0x000fc80003f05270 */
[----:B-1----:R-:W-:Y:S01]  /*c2b0*/  SEL R0, R9, c[0x0][0x3d4], P0 ;  /* 0x0000f50009007a07 */ /* 0x002fe20000000000 */
[----:B------:R-:W-:Y:S05]  /*c2c0*/  @P2 BRA `(.L_x_906) ;  /* 0x0000004000002947 */ /* 0x000fea0003800000 */
[----:B---3--:R-:W-:Y:S05]  /*c2d0*/  @!P1 BRA `(.L_x_906) ;  /* 0x0000003000009947 */ /* 0x008fea0003800000 */
[----:B-----5:R1:W2:Y:S04]  /*c2e0*/  LDG.E R12, [R6.64] ;  /* 0x00000006060c7981 */ /* 0x0202a8000c1e1900 */
[----:B-1----:R-:W2:Y:S02]  /*c2f0*/  LDG.E R6, [R6.64+0x4] ;  /* 0x0000040606067981 */ /* 0x002ea4000c1e1900 */
[----:B--2---:R-:W-:Y:S02]  /*c300*/  IADD3 R12, -R12, R6, RZ ;  /* 0x000000060c0c7210 */ /* 0x004fe40007ffe1ff */
.L_x_906:
[----:B---3--:R-:W2:Y:S04]  /*c310*/  LDL R3, [R1+0x4] ;  /* 0x0000040001037983 */ /* 0x008ea80000100800 */
[----:B------:R-:W3:Y:S04]  /*c320*/  LDL R22, [R1] ;  /* 0x0000000001167983 */ /* 0x000ee80000100800 */
[----:B------:R-:W4:Y:S04]  /*c330*/  LDL R13, [R1+0x1c] ;  /* 0x00001c00010d7983 */ /* 0x000f280000100800 */
[----:B------:R-:W4:Y:S01]  /*c340*/  LDL R23, [R1+0x48] ;  /* 0x0000480001177983 */ /* 0x000f220000100800 */
[----:B------:R-:W-:Y:S01]  /*c350*/  IMAD.MOV.U32 R10, RZ, RZ, 0x368 ;  /* 0x00000368ff0a7424 */ /* 0x000fe200078e00ff */
[----:B------:R-:W-:-:S04]  /*c360*/  ISETP.GT.AND P3, PT, R0, 0x1, PT ;  /* 0x000000010000780c */ /* 0x000fc80003f64270 */
[----:B------:R-:W-:-:S04]  /*c370*/  SEL R10, R10, 0x328, P3 ;  /* 0x000003280a0a7807 */ /* 0x000fc80001800000 */
[----:B------:R-:W1:Y:S08]  /*c380*/  LDC.64 R6, c[0x0][R10+0x170] ;  /* 0x00005c000a067b82 */ /* 0x000e700000000a00 */
[----:B------:R-:W3:Y:S08]  /*c390*/  LDC.64 R14, c[0x0][R10+0x168] ;  /* 0x00005a000a0e7b82 */ /* 0x000ef00000000a00 */
[----:B------:R1:W2:Y:S08]  /*c3a0*/  LDC.64 R18, c[0x0][R10+0x178] ;  /* 0x00005e000a127b82 */ /* 0x0002b00000000a00 */
[----:B------:R1:W2:Y:S01]  /*c3b0*/  LDC.64 R16, c[0x0][R10+0x160] ;  /* 0x000058000a107b82 */ /* 0x0002a20000000a00 */
[----:B------:R-:W-:Y:S01]  /*c3c0*/  ISETP.NE.U32.AND P0, PT, RZ, c[0x0][0x500], PT ;  /* 0x00014000ff007a0c */ /* 0x000fe20003f05070 */
[----:B------:R-:W-:-:S03]  /*c3d0*/  IMAD.MOV.U32 R0, RZ, RZ, c[0x0][0x4e8] ;  /* 0x00013a00ff007624 */ /* 0x000fc600078e00ff */
[----:B------:R-:W-:Y:S02]  /*c3e0*/  ISETP.NE.AND.EX P0, PT, RZ, c[0x0][0x504], PT, P0 ;  /* 0x00014100ff007a0c */ /* 0x000fe40003f05300 */
[----:B------:R-:W-:Y:S02]  /*c3f0*/  ISETP.NE.AND P2, PT, R0, 0x1, PT ;  /* 0x000000010000780c */ /* 0x000fe40003f45270 */
        /* <DEDUP_REMOVED lines=12> */
[----:B------:R-:W-:Y:S02]  /*c4c0*/  IMAD R10, R15, R22, RZ ;  /* 0x000000160f0a7224 */ /* 0x000fe400078e02ff */
[----:B------:R-:W-:Y:S01]  /*c4d0*/  IMAD.IADD R13, R7, 0x1, R11 ;  /* 0x00000001070d7824 */ /* 0x000fe200078e020b */
[----:B-----5:R-:W-:Y:S01]  /*c4e0*/  IADD3 R14, P1, P0, R6, R8, R2 ;  /* 0x00000008060e7210 */ /* 0x020fe2000783e002 */
[----:B------:R-:W-:Y:S01]  /*c4f0*/  IMAD.IADD R7, R9, 0x1, R10 ;  /* 0x0000000109077824 */ /* 0x000fe200078e020a */
[----:B------:R-:W-:Y:S01]  /*c500*/  SHF.R.S32.HI R6, RZ, 0x1f, R2 ;  /* 0x0000001fff067819 */ /* 0x000fe20000011402 */
        /* <DEDUP_REMOVED lines=23> */
[----:B------:R-:W-:Y:S01]  /*c680*/  SHFL.IDX PT, R10, R8, RZ, 0x1c1f ;  /* 0x001c1fff080a7589 */ /* 0x000fe200000e0000 */
[----:B------:R-:W-:-:S03]  /*c690*/  IMAD.IADD R5, R23, 0x1, R237 ;  /* 0x0000000117057824 */ /* 0x000fc600078e02ed */
[----:B------:R-:W1:Y:S01]  /*c6a0*/  SHFL.IDX PT, R11, R4, RZ, 0x1c1f ;  /* 0x001c1fff040b7589 */ /* 0x000e6200000e0000 */
[----:B------:R-:W-:-:S03]  /*c6b0*/  IMAD.IADD R15, R24, 0x1, -R15 ;  /* 0x00000001180f7824 */ /* 0x000fc600078e0a0f */
        /* <DEDUP_REMOVED lines=26> */
[----:B------:R-:W-:Y:S01]  /*c860*/  IMAD R7, R22, c[0x0][0x3ec], R7 ;  /* 0x0000fb0016077a24 */ /* 0x000fe200078e0207 */
[----:B------:R1:W1:Y:S03]  /*c870*/  LDS.128 R44, [R199+0x6080] ;  /* 0x00608000c72c7984 */ /* 0x0002660000000c00 */
[----:B------:R-:W-:Y:S01]  /*c880*/  IMAD.WIDE.U32 R6, R0, c[0x0][0x3f0], R6 ;  /* 0x0000fc0000067a25 */ /* 0x000fe200078e0006 */
[----:B------:R1:W1:Y:S04]  /*c890*/  LDS.128 R20, [R199+0x4080] ;  /* 0x00408000c7147984 */ /* 0x0002680000000c00 */
        /* <DEDUP_REMOVED lines=32> */
.L_x_975:
[----:B------:R-:W-:Y:S05]  /*caa0*/  BRA.DIV ~URZ, `(.L_x_909) ;  /* 0x00003d527f007947 */ /* 0x000fea000b800000 */
[----:B------:R3:W4:Y:S02]  /*cab0*/  SHFL.IDX PT, R0, R13, RZ, 0x181f ;  /* 0x00181fff0d007589 */ /* 0x00072400000e0000 */
.L_x_976:
[----:B------:R-:W-:Y:S01]  /*cac0*/  ISETP.GE.AND P0, PT, R11, R4, PT ;  /* 0x000000040b00720c */ /* 0x000fe20003f06270 */
[----:B------:R-:W-:-:S12]  /*cad0*/  BSSY B0, `(.L_x_910) ;  /* 0x0000010000007945 */ /* 0x000fd80003800000 */
[----:B------:R-:W-:Y:S05]  /*cae0*/  @P0 BRA `(.L_x_911) ;  /* 0x000000e000000947 */ /* 0x000fea0003800000 */
[----:B------:R-:W5:Y:S04]  /*caf0*/  LDL R14, [R1+0x14] ;  /* 0x00001400010e7983 */ /* 0x000f680000100800 */
[----:B---3--:R-:W3:Y:S01]  /*cb00*/  LDL R5, [R1+0x10] ;  /* 0x0000100001057983 */ /* 0x008ee20000100800 */
        /* <DEDUP_REMOVED lines=12> */
.L_x_911:
[----:B------:R-:W-:Y:S05]  /*cbd0*/  BSYNC B0 ;  /* 0x0000000000007941 */ /* 0x000fea0003800000 */
.L_x_910:
[----:B------:R-:W-:Y:S05]  /*cbe0*/  BRA.DIV ~URZ, `(.L_x_912) ;  /* 0x00003c727f007947 */ /* 0x000fea000b800000 */
[----:B--2---:R2:W1:Y:S04]  /*cbf0*/  SHFL.IDX PT, R10, R12, 0x1, 0x181f ;  /* 0x00381f000c0a7f89 */ /* 0x00446800000e0000 */
[----:B----4-:R2:W4:Y:S02]  /*cc00*/  SHFL.IDX PT, R0, R13, 0x1, 0x181f ;  /* 0x00381f000d007f89 */ /* 0x01052400000e0000 */
.L_x_977:
[----:B------:R-:W-:Y:S01]  /*cc10*/  IADD3 R2, R11, 0x20, RZ ;  /* 0x000000200b027810 */ /* 0x000fe20007ffe0ff */
[----:B------:R-:W-:Y:S03]  /*cc20*/  BSSY B0, `(.L_x_913) ;  /* 0x0000011000007945 */ /* 0x000fe60003800000 */
[----:B------:R-:W-:-:S13]  /*cc30*/  ISETP.GE.AND P0, PT, R2, R4, PT ;  /* 0x000000040200720c */ /* 0x000fda0003f06270 */
[----:B------:R-:W-:Y:S05]  /*cc40*/  @P0 BRA `(.L_x_914) ;  /* 0x000000e000000947 */ /* 0x000fea0003800000 */
[----:B------:R-:W5:Y:S04]  /*cc50*/  LDL R14, [R1+0x14] ;  /* 0x00001400010e7983 */ /* 0x000f680000100800 */
[----:B--2---:R-:W2:Y:S01]  /*cc60*/  LDL R5, [R1+0x10] ;  /* 0x0000100001057983 */ /* 0x004ea20000100800 */
        /* <DEDUP_REMOVED lines=12> */
.L_x_914:
[----:B------:R-:W-:Y:S05]  /*cd30*/  BSYNC B0 ;  /* 0x0000000000007941 */ /* 0x000fea0003800000 */
.L_x_913:
[----:B------:R-:W-:Y:S05]  /*cd40*/  BRA.DIV ~URZ, `(.L_x_915) ;  /* 0x00003bd27f007947 */ /* 0x000fea000b800000 */
[----:B-1----:R1:W2:Y:S02]  /*cd50*/  SHFL.IDX PT, R10, R12, 0x2, 0x181f ;  /* 0x00581f000c0a7f89 */ /* 0x0022a400000e0000 */
.L_x_978:
[----:B------:R-:W-:Y:S05]  /*cd60*/  BRA.DIV ~URZ, `(.L_x_916) ;  /* 0x00003c227f007947 */ /* 0x000fea000b800000 */
[----:B----4-:R4:W1:Y:S02]  /*cd70*/  SHFL.IDX PT, R0, R13, 0x2, 0x181f ;  /* 0x00581f000d007f89 */ /* 0x01086400000e0000 */
.L_x_979:
[----:B------:R-:W-:Y:S01]  /*cd80*/  IADD3 R2, R11, 0x40, RZ ;  /* 0x000000400b027810 */ /* 0x000fe20007ffe0ff */
[----:B------:R-:W-:Y:S03]  /*cd90*/  BSSY B0, `(.L_x_917) ;  /* 0x0000011000007945 */ /* 0x000fe60003800000 */
[----:B------:R-:W-:-:S13]  /*cda0*/  ISETP.GE.AND P0, PT, R2, R4, PT ;  /* 0x000000040200720c */ /* 0x000fda0003f06270 */
[----:B------:R-:W-:Y:S05]  /*cdb0*/  @P0 BRA `(.L_x_918) ;  /* 0x000000e000000947 */ /* 0x000fea0003800000 */
[----:B------:R-:W5:Y:S04]  /*cdc0*/  LDL R14, [R1+0x14] ;  /* 0x00001400010e7983 */ /* 0x000f680000100800 */
[----:B---3--:R-:W3:Y:S01]  /*cdd0*/  LDL R5, [R1+0x10] ;  /* 0x0000100001057983 */ /* 0x008ee20000100800 */
        /* <DEDUP_REMOVED lines=12> */
.L_x_918:
[----:B------:R-:W-:Y:S05]  /*cea0*/  BSYNC B0 ;  /* 0x0000000000007941 */ /* 0x000fea0003800000 */
.L_x_917:
[----:B------:R-:W-:Y:S05]  /*ceb0*/  BRA.DIV ~URZ, `(.L_x_919) ;  /* 0x00003b327f007947 */ /* 0x000fea000b800000 */
[----:B-1----:R1:W3:Y:S04]  /*cec0*/  SHFL.IDX PT, R6, R12, 0x3, 0x181f ;  /* 0x00781f000c067f89 */ /* 0x0022e800000e0000 */
[----:B------:R1:W4:Y:S02]  /*ced0*/  SHFL.IDX PT, R0, R13, 0x3, 0x181f ;  /* 0x00781f000d007f89 */ /* 0x00032400000e0000 */
.L_x_980:
[----:B------:R-:W-:-:S04]  /*cee0*/  IADD3 R2, R11, 0x60, RZ ;  /* 0x000000600b027810 */ /* 0x000fc80007ffe0ff */
[----:B------:R-:W-:-:S13]  /*cef0*/  ISETP.GE.AND P0, PT, R2, R4, PT ;  /* 0x000000040200720c */ /* 0x000fda0003f06270 */
[----:B------:R-:W-:Y:S05]  /*cf00*/  @P0 BRA `(.L_x_920) ;  /* 0x0000204000000947 */ /* 0x000fea0003800000 */
[----:B------:R-:W5:Y:S01]  /*cf10*/  LDL R7, [R1+0x14] ;  /* 0x0000140001077983 */ /* 0x000f620000100800 */
[----:B------:R-:W-:Y:S02]  /*cf20*/  ISETP.GE.AND P1, PT, R240, c[0x0][0x3c8], PT ;  /* 0x0000f200f0007a0c */ /* 0x000fe40003f26270 */
[----:B------:R-:W-:-:S11]  /*cf30*/  ISETP.GE.AND P0, PT, R242, c[0x0][0x3c8], PT ;  /* 0x0000f200f2007a0c */ /* 0x000fd60003f06270 */
[-C--:B----4-:R-:W-:Y:S02]  /*cf40*/  @!P1 LEA R4, P3, R240, R0.reuse, 0x1 ;  /* 0x00000000f0049211 */ /* 0x090fe400078608ff */
[----:B------:R-:W-:Y:S02]  /*cf50*/  @!P0 LEA R2, P2, R242, R0, 0x1 ;  /* 0x00000000f2028211 */ /* 0x000fe400078408ff */
[----:B---3--:R-:W-:-:S05]  /*cf60*/  @!P1 LEA.HI.X R5, R240, R6, R241, 0x1, P3 ;  /* 0x00000006f0059211 */ /* 0x008fca00018f0cf1 */
[----:B------:R3:W-:Y:S01]  /*cf70*/  @!P1 ST.E.128 [R4.64], R56 ;  /* 0x0000003804009985 */ /* 0x0007e2000c101d06 */
[----:B-----5:R-:W-:-:S05]  /*cf80*/  @!P0 LEA.HI.X R3, R242, R6, R7, 0x1, P2 ;  /* 0x00000006f2038211 */ /* 0x020fca00010f0c07 */
[----:B------:R3:W-:Y:S01]  /*cf90*/  @!P0 ST.E.128 [R2.64], R52 ;  /* 0x0000003402008985 */ /* 0x0007e2000c101d06 */
[----:B------:R-:W-:-:S13]  /*cfa0*/  ISETP.GE.AND P0, PT, R243, c[0x0][0x3c8], PT ;  /* 0x0000f200f3007a0c */ /* 0x000fda0003f06270 */
[----:B------:R-:W-:Y:S05]  /*cfb0*/  @P0 BRA `(.L_x_920) ;  /* 0x00001f9000000947 */ /* 0x000fea0003800000 */
[----:B------:R-:W4:Y:S01]  /*cfc0*/  LDL R7, [R1+0x10] ;  /* 0x0000100001077983 */ /* 0x000f220000100800 */
[----:B---3--:R-:W-:-:S04]  /*cfd0*/  LEA R2, P0, R243, R0, 0x1 ;  /* 0x00000000f3027211 */ /* 0x008fc800078008ff */
[----:B----4-:R-:W-:-:S05]  /*cfe0*/  LEA.HI.X R3, R243, R6, R7, 0x1, P0 ;  /* 0x00000006f3037211 */ /* 0x010fca00000f0c07 */
[----:B------:R3:W-:Y:S01]  /*cff0*/  ST.E.128 [R2.64], R60 ;  /* 0x0000003c02007985 */ /* 0x0007e2000c101d06 */
[----:B------:R-:W-:Y:S05]  /*d000*/  BRA `(.L_x_920) ;  /* 0x00001f4000007947 */ /* 0x000fea0003800000 */
.L_x_907:
[----:B-1----:R-:W2:Y:S04]  /*d010*/  LDL.LU R8, [R1] ;  /* 0x0000000001087983 */ /* 0x002ea80000300800 */
[----:B------:R-:W3:Y:S01]  /*d020*/  LDL.LU R7, [R1+0x1c] ;  /* 0x00001c0001077983 */ /* 0x000ee20000300800 */
[----:B------:R-:W-:Y:S02]  /*d030*/  IMAD R6, R6, c[0x0][0x408], RZ ;  /* 0x0001020006067a24 */ /* 0x000fe400078e02ff */
[----:B------:R-:W-:-:S04]  /*d040*/  IMAD.WIDE.U32 R4, R2, c[0x0][0x408], RZ ;  /* 0x0001020002047a25 */ /* 0x000fc800078e00ff */
[----:B------:R-:W-:Y:S02]  /*d050*/  IMAD R2, R2, c[0x0][0x40c], R6 ;  /* 0x0001030002027a24 */ /* 0x000fe400078e0206 */
[----:B------:R-:W-:-:S03]  /*d060*/  @P2 IMAD.HI.U32 R6, R3, c[0x0][0x4ec], RZ ;  /* 0x00013b0003062a27 */ /* 0x000fc600078e00ff */
[----:B------:R-:W-:Y:S02]  /*d070*/  IADD3 R5, R5, R2, RZ ;  /* 0x0000000205057210 */ /* 0x000fe40007ffe0ff */
[----:B------:R-:W-:-:S05]  /*d080*/  SHF.R.S32.HI R2, RZ, 0x1f, R0 ;  /* 0x0000001fff027819 */ /* 0x000fca0000011400 */
[----:B------:R-:W-:-:S04]  /*d090*/  IMAD R2, R2, c[0x0][0x440], RZ ;  /* 0x0001100002027a24 */ /* 0x000fc800078e02ff */
[----:B------:R-:W-:Y:S02]  /*d0a0*/  IMAD R2, R0, c[0x0][0x444], R2 ;  /* 0x0001110000027a24 */ /* 0x000fe400078e0202 */
[----:B--2---:R-:W-:-:S04]  /*d0b0*/  IMAD.WIDE.U32 R4, R8, c[0x0][0x438], R4 ;  /* 0x00010e0008047a25 */ /* 0x004fc800078e0004 */
[----:B------:R-:W-:-:S04]  /*d0c0*/  IMAD R5, R8, c[0x0][0x43c], R5 ;  /* 0x00010f0008057a24 */ /* 0x000fc800078e0205 */
[----:B------:R-:W-:Y:S01]  /*d0d0*/  IMAD.WIDE.U32 R4, R0, c[0x0][0x440], R4 ;  /* 0x0001100000047a25 */ /* 0x000fe200078e0004 */
[----:B------:R-:W-:Y:S02]  /*d0e0*/  MOV R0, R3 ;  /* 0x0000000300007202 */ /* 0x000fe40000000f00 */
[----:B------:R-:W-:Y:S02]  /*d0f0*/  @P2 SHF.R.U32.HI R0, RZ, c[0x0][0x4f0], R6 ;  /* 0x00013c00ff002a19 */ /* 0x000fe40000011606 */
        /* <DEDUP_REMOVED lines=19> */
.L_x_981:
[----:B------:R-:W-:Y:S05]  /*d230*/  BRA.DIV ~URZ, `(.L_x_922) ;  /* 0x000038e27f007947 */ /* 0x000fea000b800000 */
[----:B------:R3:W4:Y:S02]  /*d240*/  SHFL.IDX PT, R0, R33, RZ, 0x1c1f ;  /* 0x001c1fff21007589 */ /* 0x00072400000e0000 */
.L_x_982:
        /* <DEDUP_REMOVED lines=48> */
[----:B------:R-:W-:Y:S02]  /*d550*/  ISETP.GE.AND P6, PT, R16, c[0x0][0x3c8], PT ;  /* 0x0000f20010007a0c */ /* 0x000fe40003fc6270 */
[C---:B------:R-:W-:Y:S02]  /*d560*/  IADD3 R87, R233.reuse, 0xb0, RZ ;  /* 0x000000b0e9577810 */ /* 0x040fe40007ffe0ff */
[C---:B------:R-:W-:Y:S01]  /*d570*/  IADD3 R5, R233.reuse, 0xb8, RZ ;  /* 0x000000b8e9057810 */ /* 0x040fe20007ffe0ff */
[----:B----4-:R-:W-:Y:S01]  /*d580*/  @!P4 IMAD.MOV.U32 R6, RZ, RZ, R0 ;  /* 0x000000ffff06c224 */ /* 0x010fe200078e0000 */
[----:B------:R-:W-:Y:S01]  /*d590*/  IADD3 R90, R233, 0xb0, RZ ;  /* 0x000000b0e95a7810 */ /* 0x000fe20007ffe0ff */
[----:B--2---:R-:W-:Y:S01]  /*d5a0*/  @!P4 IMAD.MOV.U32 R7, RZ, RZ, R4 ;  /* 0x000000ffff07c224 */ /* 0x004fe200078e0004 */
[----:B------:R-:W-:-:S02]  /*d5b0*/  @!P2 LEA R2, P3, R13, R0, 0x2 ;  /* 0x000000000d02a211 */ /* 0x000fc400078610ff */
[C---:B------:R-:W-:Y:S01]  /*d5c0*/  IADD3 R55, R233.reuse, 0xb8, RZ ;  /* 0x000000b8e9377810 */ /* 0x040fe20007ffe0ff */
[----:B------:R-:W-:Y:S01]  /*d5d0*/  @!P4 IMAD.WIDE R6, R233, 0x4, R6 ;  /* 0x00000004e906c825 */ /* 0x000fe200078e0206 */
[----:B------:R-:W-:Y:S02]  /*d5e0*/  @!P2 LEA.HI.X R3, R13, R4, R35, 0x2, P3 ;  /* 0x000000040d03a211 */ /* 0x000fe400018f1423 */
[----:B------:R-:W-:Y:S02]  /*d5f0*/  SHF.R.S32.HI R90, RZ, 0x1f, R90 ;  /* 0x0000001fff5a7819 */ /* 0x000fe4000001145a */
[----:B------:R2:W-:Y:S01]  /*d600*/  @!P4 ST.E.64 [R6.64], R144 ;  /* 0x000000900600c985 */ /* 0x0005e2000c101b06 */
[----:B------:R-:W-:-:S03]  /*d610*/  SHF.R.S32.HI R55, RZ, 0x1f, R55 ;  /* 0x0000001fff377819 */ /* 0x000fc60000011437 */
        /* <DEDUP_REMOVED lines=45> */
[----:B------:R-:W-:Y:S02]  /*d8f0*/  @!P2 LEA.HI.X R3, R25, R4, R46, 0x2, P3 ;  /* 0x000000041903a211 */ /* 0x000fe400018f142e */
[----:B------:R-:W-:Y:S01]  /*d900*/  ISETP.GE.AND P4, PT, R28, c[0x0][0x3c8], PT ;  /* 0x0000f2001c007a0c */ /* 0x000fe20003f86270 */
[----:B------:R2:W-:Y:S01]  /*d910*/  @!P6 ST.E.64 [R6.64], R140 ;  /* 0x0000008c0600e985 */ /* 0x0005e2000c101b06 */
[----:B------:R-:W-:-:S03]  /*d920*/  ISETP.GE.AND P6, PT, R29, c[0x0][0x3c8], PT ;  /* 0x0000f2001d007a0c */ /* 0x000fc60003fc6270 */
[----:B------:R4:W-:Y:S01]  /*d930*/  @!P2 ST.E.64 [R2.64], R142 ;  /* 0x0000008e0200a985 */ /* 0x0009e2000c101b06 */
[CC--:B--2---:R-:W-:Y:S02]  /*d940*/  @!P5 LEA R6, P3, R26.reuse, R0.reuse, 0x2 ;  /* 0x000000001a06d211 */ /* 0x0c4fe400078610ff */
[C---:B----4-:R-:W-:Y:S02]  /*d950*/  @!P1 LEA R2, P2, R27.reuse, R0, 0x2 ;  /* 0x000000001b029211 */ /* 0x050fe400078410ff */
[-C--:B------:R-:W-:Y:S02]  /*d960*/  @!P5 LEA.HI.X R7, R26, R4.reuse, R47, 0x2, P3 ;  /* 0x000000041a07d211 */ /* 0x080fe400018f142f */
[----:B------:R-:W-:Y:S02]  /*d970*/  ISETP.GE.AND P3, PT, R30, c[0x0][0x3c8], PT ;  /* 0x0000f2001e007a0c */ /* 0x000fe40003f66270 */
[----:B------:R-:W-:Y:S01]  /*d980*/  @!P1 LEA.HI.X R3, R27, R4, R48, 0x2, P2 ;  /* 0x000000041b039211 */ /* 0x000fe200010f1430 */
[----:B------:R2:W-:Y:S01]  /*d990*/  @!P5 ST.E.64 [R6.64], R60 ;  /* 0x0000003c0600d985 */ /* 0x0005e2000c101b06 */
[----:B------:R-:W-:-:S03]  /*d9a0*/  @!P6 LEA R8, P2, R29, R0, 0x2 ;  /* 0x000000001d08e211 */ /* 0x000fc600078410ff */
[----:B------:R4:W-:Y:S01]  /*d9b0*/  @!P1 ST.E.64 [R2.64], R64 ;  /* 0x0000004002009985 */ /* 0x0009e2000c101b06 */
[----:B------:R-:W-:Y:S02]  /*d9c0*/  ISETP.GE.AND P1, PT, R31, c[0x0][0x3c8], PT ;  /* 0x0000f2001f007a0c */ /* 0x000fe40003f26270 */
[----:B------:R-:W-:-:S05]  /*d9d0*/  @!P6 LEA.HI.X R9, R29, R4, R50, 0x2, P2 ;  /* 0x000000041d09e211 */ /* 0x000fca00010f1432 */
[----:B------:R-:W-:Y:S01]  /*d9e0*/  @!P6 ST.E.64 [R8.64], R146 ;  /* 0x000000920800e985 */ /* 0x000fe2000c101b06 */
[----:B------:R-:W-:Y:S02]  /*d9f0*/  ISETP.GE.AND P6, PT, R32, c[0x0][0x3c8], PT ;  /* 0x0000f20020007a0c */ /* 0x000fe40003fc6270 */
[-C--:B--2---:R-:W-:Y:S02]  /*da00*/  @!P3 LEA R6, P2, R30, R0.reuse, 0x2 ;  /* 0x000000001e06b211 */ /* 0x084fe400078410ff */
[----:B----4-:R-:W-:Y:S02]  /*da10*/  @!P4 LEA R2, P5, R28, R0, 0x2 ;  /* 0x000000001c02c211 */ /* 0x010fe400078a10ff */
[-C--:B------:R-:W-:Y:S02]  /*da20*/  @!P3 LEA.HI.X R7, R30, R4.reuse, R51, 0x2, P2 ;  /* 0x000000041e07b211 */ /* 0x080fe400010f1433 */
[----:B------:R-:W-:Y:S02]  /*da30*/  @!P4 LEA.HI.X R3, R28, R4, R49, 0x2, P5 ;  /* 0x000000041c03c211 */ /* 0x000fe400028f1431 */
[----:B------:R-:W-:-:S03]  /*da40*/  ISETP.GE.AND P5, PT, R91, c[0x0][0x3c8], PT ;  /* 0x0000f2005b007a0c */ /* 0x000fc60003fa6270 */
[----:B------:R2:W-:Y:S01]  /*da50*/  @!P4 ST.E.64 [R2.64], R68 ;  /* 0x000000440200c985 */ /* 0x0005e2000c101b06 */
[----:B------:R-:W-:-:S03]  /*da60*/  ISETP.GE.AND P4, PT, R87, c[0x0][0x3c8], PT ;  /* 0x0000f20057007a0c */ /* 0x000fc60003f86270 */
[----:B------:R4:W-:Y:S01]  /*da70*/  @!P3 ST.E.64 [R6.64], R72 ;  /* 0x000000480600b985 */ /* 0x0009e2000c101b06 */
[----:B------:R-:W-:Y:S02]  /*da80*/  ISETP.GE.AND P3, PT, R5, c[0x0][0x3c8], PT ;  /* 0x0000f20005007a0c */ /* 0x000fe40003f66270 */
[----:B--2---:R-:W-:-:S04]  /*da90*/  @!P1 LEA R2, P2, R31, R0, 0x2 ;  /* 0x000000001f029211 */ /* 0x004fc800078410ff */
[----:B------:R-:W-:Y:S02]  /*daa0*/  @!P1 LEA.HI.X R3, R31, R4, R52, 0x2, P2 ;  /* 0x000000041f039211 */ /* 0x000fe400010f1434 */
[----:B------:R-:W-:-:S03]  /*dab0*/  @!P6 LEA R10, P2, R32, R0, 0x2 ;  /* 0x00000000200ae211 */ /* 0x000fc600078410ff */
[----:B------:R2:W-:Y:S01]  /*dac0*/  @!P1 ST.E.64 [R2.64], R76 ;  /* 0x0000004c02009985 */ /* 0x0005e2000c101b06 */
[----:B------:R-:W-:Y:S02]  /*dad0*/  @!P5 LEA R8, P1, R91, R0, 0x2 ;  /* 0x000000005b08d211 */ /* 0x000fe400078210ff */
[----:B------:R-:W-:Y:S02]  /*dae0*/  @!P6 LEA.HI.X R11, R32, R4, R54, 0x2, P2 ;  /* 0x00000004200be211 */ /* 0x000fe400010f1436 */
[----:B----4-:R-:W-:Y:S02]  /*daf0*/  @!P4 LEA R6, P2, R87, R0, 0x2 ;  /* 0x000000005706c211 */ /* 0x010fe400078410ff */
[-C--:B------:R-:W-:Y:S01]  /*db00*/  @!P5 LEA.HI.X R9, R91, R4.reuse, R53, 0x2, P1 ;  /* 0x000000045b09d211 */ /* 0x080fe200008f1435 */
[----:B------:R4:W-:Y:S01]  /*db10*/  @!P6 ST.E.64 [R10.64], R148 ;  /* 0x000000940a00e985 */ /* 0x0009e2000c101b06 */
[----:B------:R-:W-:-:S03]  /*db20*/  @!P4 LEA.HI.X R7, R87, R4, R90, 0x2, P2 ;  /* 0x000000045707c211 */ /* 0x000fc600010f145a */
[----:B------:R4:W-:Y:S04]  /*db30*/  @!P5 ST.E.64 [R8.64], R88 ;  /* 0x000000580800d985 */ /* 0x0009e8000c101b06 */
[----:B------:R4:W-:Y:S01]  /*db40*/  @!P4 ST.E.64 [R6.64], R80 ;  /* 0x000000500600c985 */ /* 0x0009e2000c101b06 */
[----:B--2---:R-:W-:-:S04]  /*db50*/  @!P3 LEA R2, P1, R5, R0, 0x2 ;  /* 0x000000000502b211 */ /* 0x004fc800078210ff */
[----:B------:R-:W-:-:S05]  /*db60*/  @!P3 LEA.HI.X R3, R5, R4, R55, 0x2, P1 ;  /* 0x000000040503b211 */ /* 0x000fca00008f1437 */
[----:B------:R4:W-:Y:S04]  /*db70*/  @!P3 ST.E.64 [R2.64], R56 ;  /* 0x000000380200b985 */ /* 0x0009e8000c101b06 */
.L_x_924:
[----:B------:R-:W-:Y:S05]  /*db80*/  BSYNC B0 ;  /* 0x0000000000007941 */ /* 0x000fea0003800000 */
.L_x_923:
[----:B------:R-:W-:Y:S05]  /*db90*/  BRA.DIV ~URZ, `(.L_x_925) ;  /* 0x00002fe27f007947 */ /* 0x000fea000b800000 */
[----:B--2---:R2:W1:Y:S04]  /*dba0*/  SHFL.IDX PT, R4, R12, 0x1, 0x1c1f ;  /* 0x003c1f000c047f89 */ /* 0x00446800000e0000 */
[----:B----4-:R2:W4:Y:S02]  /*dbb0*/  SHFL.IDX PT, R0, R33, 0x1, 0x1c1f ;  /* 0x003c1f0021007f89 */ /* 0x01052400000e0000 */
.L_x_983:
[----:B------:R-:W-:Y:S05]  /*dbc0*/  @P0 BRA `(.L_x_920) ;  /* 0x0000138000000947 */ /* 0x000fea0003800000 */
[----:B------:R-:W-:Y:S02]  /*dbd0*/  ISETP.GE.AND P2, PT, R14, c[0x0][0x3c8], PT ;  /* 0x0000f2000e007a0c */ /* 0x000fe40003f46270 */
[----:B------:R-:W-:Y:S02]  /*dbe0*/  ISETP.GE.AND P3, PT, R13, c[0x0][0x3c8], PT ;  /* 0x0000f2000d007a0c */ /* 0x000fe40003f66270 */
[----:B------:R-:W-:Y:S02]  /*dbf0*/  ISETP.GE.AND P1, PT, R15, c[0x0][0x3c8], PT ;  /* 0x0000f2000f007a0c */ /* 0x000fe40003f26270 */
[----:B------:R-:W-:-:S02]  /*dc00*/  ISETP.GE.AND P4, PT, R233, c[0x0][0x3c8], PT ;  /* 0x0000f200e9007a0c */ /* 0x000fc40003f86270 */
[----:B------:R-:W-:Y:S02]  /*dc10*/  ISETP.GE.AND P5, PT, R16, c[0x0][0x3c8], PT ;  /* 0x0000f20010007a0c */ /* 0x000fe40003fa6270 */
[C---:B------:R-:W-:Y:S02]  /*dc20*/  IADD3 R55, R233.reuse, 0xa8, RZ ;  /* 0x000000a8e9377810 */ /* 0x040fe40007ffe0ff */
[----:B------:R-:W-:Y:S02]  /*dc30*/  IADD3 R5, R233, 0xb0, RZ ;  /* 0x000000b0e9057810 */ /* 0x000fe40007ffe0ff */
[CC--:B----4-:R-:W-:Y:S02]  /*dc40*/  @!P2 LEA R10, P6, R14.reuse, R0.reuse, 0x2 ;  /* 0x000000000e0aa211 */ /* 0x0d0fe400078c10ff */
[----:B-12---:R-:W-:Y:S02]  /*dc50*/  @!P3 LEA R12, P0, R13, R0, 0x2 ;  /* 0x000000000d0cb211 */ /* 0x006fe400078010ff */
[----:B------:R-:W-:Y:S01]  /*dc60*/  @!P2 LEA.HI.X R11, R14, R4, R34, 0x2, P6 ;  /* 0x000000040e0ba211 */ /* 0x000fe200030f1422 */
[----:B------:R-:W-:Y:S01]  /*dc70*/  @!P4 IMAD.MOV.U32 R14, RZ, RZ, R0 ;  /* 0x000000ffff0ec224 */ /* 0x000fe200078e0000 */
[----:B------:R-:W-:-:S02]  /*dc80*/  @!P1 LEA R8, P6, R15, R0, 0x2 ;  /* 0x000000000f089211 */ /* 0x000fc400078c10ff */
[-C--:B------:R-:W-:Y:S02]  /*dc90*/  @!P3 LEA.HI.X R13, R13, R4.reuse, R35, 0x2, P0 ;  /* 0x000000040d0db211 */ /* 0x080fe400000f1423 */
[----:B------:R-:W-:Y:S01]  /*dca0*/  @!P1 LEA.HI.X R9, R15, R4, R36, 0x2, P6 ;  /* 0x000000040f099211 */ /* 0x000fe200030f1424 */
[----:B------:R-:W-:Y:S01]  /*dcb0*/  @!P4 IMAD.MOV.U32 R15, RZ, RZ, R4 ;  /* 0x000000ffff0fc224 */ /* 0x000fe200078e0004 */
[----:B------:R-:W-:Y:S02]  /*dcc0*/  ISETP.GE.AND P0, PT, R17, c[0x0][0x3c8], PT ;  /* 0x0000f20011007a0c */ /* 0x000fe40003f06270 */
[C---:B------:R-:W-:Y:S01]  /*dcd0*/  @!P5 LEA R6, P6, R16.reuse, R0, 0x2 ;  /* 0x000000001006d211 */ /* 0x040fe200078c10ff */
[C---:B------:R-:W-:Y:S01]  /*dce0*/  @!P4 IMAD.WIDE R14, R233.reuse, 0x4, R14 ;  /* 0x00000004e90ec825 */ /* 0x040fe200078e020e */
[----:B---3--:R-:W-:Y:S02]  /*dcf0*/  IADD3 R33, R233, 0xb0, RZ ;  /* 0x000000b0e9217810 */ /* 0x008fe40007ffe0ff */
[----:B------:R-:W-:-:S02]  /*dd00*/  @!P5 LEA.HI.X R7, R16, R4, R37, 0x2, P6 ;  /* 0x000000041007d211 */ /* 0x000fc400030f1425 */
[----:B------:R-:W-:Y:S01]  /*dd10*/  @!P4 ST.E.64 [R14.64], R160 ;  /* 0x000000a00e00c985 */ /* 0x000fe2000c101b06 */
[----:B------:R-:W-:Y:S02]  /*dd20*/  ISETP.GE.AND P4, PT, R18, c[0x0][0x3c8], PT ;  /* 0x0000f20012007a0c */ /* 0x000fe40003f86270 */
[----:B------:R-:W-:Y:S01]  /*dd30*/  SHF.R.S32.HI R33, RZ, 0x1f, R33 ;  /* 0x0000001fff217819 */ /* 0x000fe20000011421 */
[----:B------:R-:W-:Y:S01]  /*dd40*/  @!P3 ST.E.64 [R12.64], R154 ;  /* 0x0000009a0c00b985 */ /* 0x000fe2000c101b06 */
[----:B------:R-:W-:Y:S02]  /*dd50*/  @!P0 LEA R2, P6, R17, R0, 0x2 ;  /* 0x0000000011028211 */ /* 0x000fe400078c10ff */
[----:B------:R-:W-:Y:S01]  /*dd60*/  ISETP.GE.AND P3, PT, R19, c[0x0][0x3c8], PT ;  /* 0x0000f20013007a0c */ /* 0x000fe20003f66270 */
[----:B------:R-:W-:Y:S01]  /*dd70*/  @!P2 ST.E.64 [R10.64], R130 ;  /* 0x000000820a00a985 */ /* 0x000fe2000c101b06 */
[----:B------:R-:W-:Y:S02]  /*dd80*/  ISETP.GE.AND P2, PT, R21, c[0x0][0x3c8], PT ;  /* 0x0000f20015007a0c */ /* 0x000fe40003f46270 */
[----:B------:R-:W-:Y:S01]  /*dd90*/  @!P0 LEA.HI.X R3, R17, R4, R38, 0x2, P6 ;  /* 0x0000000411038211 */ /* 0x000fe200030f1426 */
[----:B------:R-:W-:Y:S01]  /*dda0*/  @!P1 ST.E.64 [R8.64], R102 ;  /* 0x0000006608009985 */ /* 0x000fe2000c101b06 */
[----:B------:R-:W-:-:S03]  /*ddb0*/  ISETP.GE.AND P1, PT, R20, c[0x0][0x3c8], PT ;  /* 0x0000f20014007a0c */ /* 0x000fc60003f26270 */
[----:B------:R1:W-:Y:S01]  /*ddc0*/  @!P5 ST.E.64 [R6.64], R92 ;  /* 0x0000005c0600d985 */ /* 0x0003e2000c101b06 */
[----:B------:R-:W-:-:S03]  /*ddd0*/  ISETP.GE.AND P5, PT, R22, c[0x0][0x3c8], PT ;  /* 0x0000f20016007a0c */ /* 0x000fc60003fa6270 */
[----:B------:R2:W-:Y:S01]  /*dde0*/  @!P0 ST.E.64 [R2.64], R84 ;  /* 0x0000005402008985 */ /* 0x0005e2000c101b06 */
        /* <DEDUP_REMOVED lines=72> */
.L_x_905:
[----:B------:R-:W2:Y:S04]  /*e270*/  LDL.LU R7, [R1+0x18] ;  /* 0x0000180001077983 */ /* 0x000ea80000300800 */
[----:B------:R-:W3:Y:S01]  /*e280*/  LDL R6, [R1+0xc] ;  /* 0x00000c0001067983 */ /* 0x000ee20000100800 */
[----:B------:R-:W-:Y:S01]  /*e290*/  ISETP.NE.U32.AND P1, PT, RZ, c[0x0][0x508], PT ;  /* 0x00014200ff007a0c */ /* 0x000fe20003f25070 */
[----:B------:R-:W-:Y:S01]  /*e2a0*/  IMAD.MOV.U32 R4, RZ, RZ, 0x4 ;  /* 0x00000004ff047424 */ /* 0x000fe200078e00ff */
[----:B------:R-:W-:Y:S01]  /*e2b0*/  ISETP.NE.U32.AND P2, PT, RZ, c[0x0][0x500], PT ;  /* 0x00014000ff007a0c */ /* 0x000fe20003f45070 */
[----:B------:R-:W-:Y:S01]  /*e2c0*/  IMAD.MOV.U32 R0, RZ, RZ, RZ ;  /* 0x000000ffff007224 */ /* 0x000fe200078e00ff */
[----:B------:R-:W-:Y:S01]  /*e2d0*/  ISETP.NE.AND.EX P1, PT, RZ, c[0x0][0x50c], PT, P1 ;  /* 0x00014300ff007a0c */ /* 0x000fe20003f25310 */
[----:B------:R-:W-:Y:S01]  /*e2e0*/  IMAD.MOV.U32 R18, RZ, RZ, c[0x0][0x388] ;  /* 0x0000e200ff127624 */ /* 0x000fe200078e00ff */
[----:B------:R-:W-:Y:S01]  /*e2f0*/  ISETP.NE.AND.EX P2, PT, RZ, c[0x0][0x504], PT, P2 ;  /* 0x00014100ff007a0c */ /* 0x000fe20003f45320 */
[----:B-1----:R-:W-:-:S10]  /*e300*/  IMAD.WIDE R4, R247, R4, c[0x0][0x500] ;  /* 0x00014000f7047625 */ /* 0x002fd400078e0204 */
[C---:B------:R-:W-:Y:S02]  /*e310*/  @P1 LEA R2, P0, R247.reuse, c[0x0][0x508], 0x2 ;  /* 0x00014200f7021a11 */ /* 0x040fe400078010ff */
[----:B------:R1:W5:Y:S02]  /*e320*/  @P2 LDG.E R0, [R4.64] ;  /* 0x0000000604002981 */ /* 0x000364000c1e1900 */
[----:B---3--:R-:W-:-:S05]  /*e330*/  @P1 LEA.HI.X R3, R247, c[0x0][0x50c], R6, 0x2, P0 ;  /* 0x00014300f7031a11 */ /* 0x008fca00000f1406 */
[----:B------:R1:W5:Y:S01]  /*e340*/  @P1 LDG.E R18, [R2.64] ;  /* 0x0000000602121981 */ /* 0x000362000c1e1900 */
[----:B--2---:R-:W-:-:S04]  /*e350*/  ISETP.NE.AND P0, PT, R7, RZ, PT ;  /* 0x000000ff0700720c */ /* 0x004fc80003f05270 */
[----:B------:R-:W-:Y:S01]  /*e360*/  SEL R17, R7, c[0x0][0x3d4], P0 ;  /* 0x0000f50007117a07 */ /* 0x000fe20000000000 */
[----:B------:R-:W-:Y:S05]  /*e370*/  @P1 BRA `(.L_x_926) ;  /* 0x0000004000001947 */ /* 0x000fea0003800000 */
[----:B------:R-:W-:Y:S05]  /*e380*/  @!P2 BRA `(.L_x_926) ;  /* 0x000000300000a947 */ /* 0x000fea0003800000 */
[----:B-1----:R1:W2:Y:S04]  /*e390*/  LDG.E R2, [R4.64] ;  /* 0x0000000604027981 */ /* 0x0022a8000c1e1900 */
[----:B-1----:R-:W2:Y:S02]  /*e3a0*/  LDG.E R4, [R4.64+0x4] ;  /* 0x0000040604047981 */ /* 0x002ea4000c1e1900 */
[----:B--2--5:R-:W-:Y:S02]  /*e3b0*/  IADD3 R18, -R2, R4, RZ ;  /* 0x0000000402127210 */ /* 0x024fe40007ffe1ff */
.L_x_926:
[----:B-1----:R-:W1:Y:S01]  /*e3c0*/  S2R R3, SR_TID.X ;  /* 0x0000000000037919 */ /* 0x002e620000002100 */
[----:B------:R-:W-:Y:S01]  /*e3d0*/  BSSY B0, `(.L_x_927) ;  /* 0x0000037000007945 */ /* 0x000fe20003800000 */
[----:B------:R-:W-:Y:S02]  /*e3e0*/  SEL R8, R247, RZ, !P2 ;  /* 0x000000fff7087207 */ /* 0x000fe40005000000 */
[----:B------:R-:W-:-:S02]  /*e3f0*/  SEL R20, R6, RZ, !P2 ;  /* 0x000000ff06147207 */ /* 0x000fc40005000000 */
[----:B-----5:R-:W-:Y:S02]  /*e400*/  SHF.R.S32.HI R16, RZ, 0x1f, R0 ;  /* 0x0000001fff107819 */ /* 0x020fe40000011400 */
[----:B-1----:R-:W-:-:S13]  /*e410*/  ISETP.GT.AND P0, PT, R3, 0x7f, PT ;  /* 0x0000007f0300780c */ /* 0x002fda0003f04270 */
[----:B------:R-:W-:Y:S05]  /*e420*/  @P0 BRA `(.L_x_928) ;  /* 0x0000031000000947 */ /* 0x000fea0003800000 */
[----:B------:R-:W-:Y:S01]  /*e430*/  IMAD R2, R18, c[0x0][0x4e8], RZ ;  /* 0x00013a0012027a24 */ /* 0x000fe200078e02ff */
[----:B------:R-:W-:-:S04]  /*e440*/  IADD3 R9, R237, R3, RZ ;  /* 0x00000003ed097210 */ /* 0x000fc80007ffe0ff */
[----:B------:R-:W-:-:S13]  /*e450*/  ISETP.GE.AND P0, PT, R9, R2, PT ;  /* 0x000000020900720c */ /* 0x000fda0003f06270 */
[----:B------:R-:W-:Y:S05]  /*e460*/  @P0 BRA `(.L_x_928) ;  /* 0x000002d000000947 */ /* 0x000fea0003800000 */
[----:B------:R-:W2:Y:S04]  /*e470*/  LDL R4, [R1] ;  /* 0x0000000001047983 */ /* 0x000ea80000100800 */
[----:B------:R-:W3:Y:S01]  /*e480*/  LDL.LU R21, [R1+0x1c] ;  /* 0x00001c0001157983 */ /* 0x000ee20000300800 */
[----:B------:R-:W-:Y:S01]  /*e490*/  IMAD.MOV.U32 R2, RZ, RZ, 0x368 ;  /* 0x00000368ff027424 */ /* 0x000fe200078e00ff */
[----:B------:R-:W-:-:S04]  /*e4a0*/  ISETP.GT.AND P2, PT, R17, 0x1, PT ;  /* 0x000000011100780c */ /* 0x000fc80003f44270 */
[----:B------:R-:W-:-:S04]  /*e4b0*/  SEL R2, R2, 0x328, P2 ;  /* 0x0000032802027807 */ /* 0x000fc80001000000 */
[----:B------:R1:W4:Y:S08]  /*e4c0*/  LDC.64 R10, c[0x0][R2+0x170] ;  /* 0x00005c00020a7b82 */ /* 0x0003300000000a00 */
[----:B------:R1:W2:Y:S08]  /*e4d0*/  LDC.64 R6, c[0x0][R2+0x168] ;  /* 0x00005a0002067b82 */ /* 0x0002b00000000a00 */
[----:B------:R1:W5:Y:S08]  /*e4e0*/  LDC.64 R14, c[0x0][R2+0x178] ;  /* 0x00005e00020e7b82 */ /* 0x0003700000000a00 */
[----:B------:R1:W2:Y:S02]  /*e4f0*/  LDC.64 R12, c[0x0][R2+0x160] ;  /* 0x00005800020c7b82 */ /* 0x0002a40000000a00 */
[----:B-1----:R-:W-:-:S02]  /*e500*/  IMAD.MOV.U32 R2, RZ, RZ, c[0x0][0x4e8] ;  /* 0x00013a00ff027624 */ /* 0x002fc400078e00ff */
[----:B----4-:R-:W-:-:S03]  /*e510*/  IMAD R3, R11, R8, RZ ;  /* 0x000000080b037224 */ /* 0x010fc600078e02ff */
[----:B------:R-:W-:Y:S02]  /*e520*/  ISETP.NE.AND P0, PT, R2, 0x1, PT ;  /* 0x000000010200780c */ /* 0x000fe40003f05270 */
[----:B------:R-:W-:-:S11]  /*e530*/  MOV R2, R9 ;  /* 0x0000000900027202 */ /* 0x000fd60000000f00 */
[----:B------:R-:W-:-:S05]  /*e540*/  @P0 IMAD.HI.U32 R19, R9, c[0x0][0x4ec], RZ ;  /* 0x00013b0009130a27 */ /* 0x000fca00078e00ff */
[----:B------:R-:W-:Y:S01]  /*e550*/  @P0 SHF.R.U32.HI R2, RZ, c[0x0][0x4f0], R19 ;  /* 0x00013c00ff020a19 */ /* 0x000fe20000011613 */
[-C--:B--2---:R-:W-:Y:S02]  /*e560*/  IMAD R11, R7, R4.reuse, RZ ;  /* 0x00000004070b7224 */ /* 0x084fe400078e02ff */
[----:B------:R-:W-:-:S04]  /*e570*/  IMAD.WIDE.U32 R6, R6, R4, RZ ;  /* 0x0000000406067225 */ /* 0x000fc800078e00ff */
[----:B------:R-:W-:-:S04]  /*e580*/  IMAD.WIDE.U32 R4, R10, R8, RZ ;  /* 0x000000080a047225 */ /* 0x000fc800078e00ff */
[----:B------:R-:W-:Y:S01]  /*e590*/  IMAD R10, R10, R20, R3 ;  /* 0x000000140a0a7224 */ /* 0x000fe200078e0203 */
[----:B---3--:R-:W-:Y:S01]  /*e5a0*/  SEL R3, R21, RZ, P2 ;  /* 0x000000ff15037207 */ /* 0x008fe20001000000 */
[----:B------:R-:W-:Y:S01]  /*e5b0*/  IMAD.IADD R11, R7, 0x1, R11 ;  /* 0x00000001070b7824 */ /* 0x000fe200078e020b */
[----:B------:R-:W-:Y:S01]  /*e5c0*/  IADD3 R19, P1, P0, R4, R6, R0 ;  /* 0x0000000604137210 */ /* 0x000fe2000783e000 */
[----:B------:R-:W-:Y:S01]  /*e5d0*/  IMAD.MOV R6, RZ, RZ, -R2 ;  /* 0x000000ffff067224 */ /* 0x000fe200078e0a02 */
[----:B------:R-:W-:Y:S01]  /*e5e0*/  IADD3 R7, R5, R10, RZ ;  /* 0x0000000a05077210 */ /* 0x000fe20007ffe0ff */
        /* <DEDUP_REMOVED lines=21> */
.L_x_928:
[----:B------:R-:W-:Y:S05]  /*e740*/  BSYNC B0 ;  /* 0x0000000000007941 */ /* 0x000fea0003800000 */
.L_x_927:
[----:B------:R-:W-:-:S13]  /*e750*/  ISETP.GT.AND P0, PT, R17, 0x1, PT ;  /* 0x000000011100780c */ /* 0x000fda0003f04270 */
[----:B------:R-:W-:Y:S05]  /*e760*/  @P0 BRA `(.L_x_920) ;  /* 0x000007e000000947 */ /* 0x000fea0003800000 */
[----:B-1----:R-:W2:Y:S04]  /*e770*/  LDL.LU R2, [R1] ;  /* 0x0000000001027983 */ /* 0x002ea80000300800 */
[----:B------:R-:W3:Y:S01]  /*e780*/  LDL R5, [R1+0x40] ;  /* 0x0000400001057983 */ /* 0x000ee20000100800 */
[----:B------:R-:W-:-:S03]  /*e790*/  IMAD R4, R16, c[0x0][0x3a0], RZ ;  /* 0x0000e80010047a24 */ /* 0x000fc600078e02ff */
[----:B------:R-:W1:Y:S02]  /*e7a0*/  S2R R10, SR_TID.X ;  /* 0x00000000000a7919 */ /* 0x000e640000002100 */
[----:B-1----:R-:W-:-:S04]  /*e7b0*/  SHF.R.S32.HI R9, RZ, 0x1f, R10 ;  /* 0x0000001fff097819 */ /* 0x002fc8000001140a */
[----:B------:R-:W-:-:S04]  /*e7c0*/  LEA.HI R9, R9, R10, RZ, 0x3 ;  /* 0x0000000a09097211 */ /* 0x000fc800078f18ff */
[----:B------:R-:W-:-:S04]  /*e7d0*/  SHF.R.S32.HI R9, RZ, 0x3, R9 ;  /* 0x00000003ff097819 */ /* 0x000fc80000011409 */
[----:B------:R-:W-:Y:S02]  /*e7e0*/  IADD3 R11, R9, R237, RZ ;  /* 0x000000ed090b7210 */ /* 0x000fe40007ffe0ff */
[----:B--2---:R-:W-:Y:S02]  /*e7f0*/  MOV R7, R2 ;  /* 0x0000000200077202 */ /* 0x004fe40000000f00 */
[----:B------:R-:W-:-:S04]  /*e800*/  MOV R2, c[0x0][0x4e8] ;  /* 0x00013a0000027a02 */ /* 0x000fc80000000f00 */
[----:B------:R-:W-:Y:S01]  /*e810*/  ISETP.NE.AND P0, PT, R2, 0x1, PT ;  /* 0x000000010200780c */ /* 0x000fe20003f05270 */
[----:B------:R-:W-:-:S04]  /*e820*/  IMAD.WIDE.U32 R2, R0, c[0x0][0x3a0], RZ ;  /* 0x0000e80000027a25 */ /* 0x000fc800078e00ff */
[----:B------:R-:W-:Y:S01]  /*e830*/  IMAD R0, R0, c[0x0][0x3a4], R4 ;  /* 0x0000e90000007a24 */ /* 0x000fe200078e0204 */
[----:B---3--:R-:W-:Y:S01]  /*e840*/  IADD3 R4, R5, R237, RZ ;  /* 0x000000ed05047210 */ /* 0x008fe20007ffe0ff */
[----:B------:R-:W-:-:S03]  /*e850*/  IMAD R5, R20, c[0x0][0x3f0], RZ ;  /* 0x0000fc0014057a24 */ /* 0x000fc600078e02ff */
[----:B------:R-:W-:Y:S02]  /*e860*/  IADD3 R3, R3, R0, RZ ;  /* 0x0000000003037210 */ /* 0x000fe40007ffe0ff */
[----:B------:R-:W-:Y:S01]  /*e870*/  MOV R0, R4 ;  /* 0x0000000400007202 */ /* 0x000fe20000000f00 */
[----:B------:R-:W-:-:S04]  /*e880*/  @P0 IMAD.HI.U32 R6, R4, c[0x0][0x4ec], RZ ;  /* 0x00013b0004060a27 */ /* 0x000fc800078e00ff */
[----:B------:R-:W-:Y:S01]  /*e890*/  IMAD.WIDE.U32 R2, R7, c[0x0][0x3e8], R2 ;  /* 0x0000fa0007027a25 */ /* 0x000fe200078e0002 */
[----:B------:R-:W-:-:S03]  /*e8a0*/  @P0 SHF.R.U32.HI R0, RZ, c[0x0][0x4f0], R6 ;  /* 0x00013c00ff000a19 */ /* 0x000fc60000011606 */
[----:B------:R-:W-:Y:S01]  /*e8b0*/  IMAD R3, R7, c[0x0][0x3ec], R3 ;  /* 0x0000fb0007037a24 */ /* 0x000fe200078e0203 */
[----:B------:R-:W-:Y:S01]  /*e8c0*/  SHF.R.S32.HI R6, RZ, 0x1f, R0 ;  /* 0x0000001fff067819 */ /* 0x000fe20000011400 */
[----:B------:R-:W-:Y:S01]  /*e8d0*/  IMAD R7, R8, c[0x0][0x3f4], R5 ;  /* 0x0000fd0008077a24 */ /* 0x000fe200078e0205 */
        /* <DEDUP_REMOVED lines=17> */
.L_x_984:
[----:B------:R-:W-:Y:S05]  /*e9f0*/  BRA.DIV ~URZ, `(.L_x_930) ;  /* 0x000022b27f007947 */ /* 0x000fea000b800000 */
[----:B------:R3:W4:Y:S02]  /*ea00*/  SHFL.IDX PT, R0, R12, RZ, 0x181f ;  /* 0x00181fff0c007589 */ /* 0x00072400000e0000 */
.L_x_985:
[----:B------:R-:W-:Y:S01]  /*ea10*/  IMAD R10, R18, c[0x0][0x4e8], RZ ;  /* 0x00013a00120a7a24 */ /* 0x000fe200078e02ff */
[----:B------:R-:W-:Y:S04]  /*ea20*/  BSSY B0, `(.L_x_931) ;  /* 0x0000011000007945 */ /* 0x000fe80003800000 */
[----:B------:R-:W-:-:S13]  /*ea30*/  ISETP.GE.AND P0, PT, R11, R10, PT ;  /* 0x0000000a0b00720c */ /* 0x000fda0003f06270 */
        /* <DEDUP_REMOVED lines=15> */
.L_x_932:
[----:B------:R-:W-:Y:S05]  /*eb30*/  BSYNC B0 ;  /* 0x0000000000007941 */ /* 0x000fea0003800000 */
.L_x_931:
[----:B------:R-:W-:Y:S05]  /*eb40*/  BRA.DIV ~URZ, `(.L_x_933) ;  /* 0x000021c27f007947 */ /* 0x000fea000b800000 */
[----:B--2---:R2:W1:Y:S04]  /*eb50*/  SHFL.IDX PT, R8, R9, 0x1, 0x181f ;  /* 0x00381f0009087f89 */ /* 0x00446800000e0000 */
[----:B----4-:R2:W4:Y:S02]  /*eb60*/  SHFL.IDX PT, R0, R12, 0x1, 0x181f ;  /* 0x00381f000c007f89 */ /* 0x01052400000e0000 */
.L_x_986:
        /* <DEDUP_REMOVED lines=18> */
.L_x_935:
[----:B------:R-:W-:Y:S05]  /*ec90*/  BSYNC B0 ;  /* 0x0000000000007941 */ /* 0x000fea0003800000 */
.L_x_934:
[----:B------:R-:W-:Y:S05]  /*eca0*/  BRA.DIV ~URZ, `(.L_x_936) ;  /* 0x000021227f007947 */ /* 0x000fea000b800000 */
[----:B-1----:R1:W2:Y:S02]  /*ecb0*/  SHFL.IDX PT, R8, R9, 0x2, 0x181f ;  /* 0x00581f0009087f89 */ /* 0x0022a400000e0000 */
.L_x_987:
[----:B------:R-:W-:Y:S05]  /*ecc0*/  BRA.DIV ~URZ, `(.L_x_937) ;  /* 0x000021727f007947 */ /* 0x000fea000b800000 */
[----:B----4-:R4:W1:Y:S02]  /*ecd0*/  SHFL.IDX PT, R0, R12, 0x2, 0x181f ;  /* 0x00581f000c007f89 */ /* 0x01086400000e0000 */
.L_x_988:
        /* <DEDUP_REMOVED lines=18> */
.L_x_939:
[----:B------:R-:W-:Y:S05]  /*ee00*/  BSYNC B0 ;  /* 0x0000000000007941 */ /* 0x000fea0003800000 */
.L_x_938:
[----:B------:R-:W-:Y:S05]  /*ee10*/  BRA.DIV ~URZ, `(.L_x_940) ;  /* 0x000020827f007947 */ /* 0x000fea000b800000 */
[----:B--2---:R2:W3:Y:S04]  /*ee20*/  SHFL.IDX PT, R8, R9, 0x3, 0x181f ;  /* 0x00781f0009087f89 */ /* 0x0044e800000e0000 */
[----:B-1----:R2:W1:Y:S02]  /*ee30*/  SHFL.IDX PT, R0, R12, 0x3, 0x181f ;  /* 0x00781f000c007f89 */ /* 0x00246400000e0000 */
.L_x_989:
[----:B------:R-:W-:-:S04]  /*ee40*/  IADD3 R11, R11, 0x60, RZ ;  /* 0x000000600b0b7810 */ /* 0x000fc80007ffe0ff */
[----:B------:R-:W-:-:S13]  /*ee50*/  ISETP.GE.AND P0, PT, R11, R10, PT ;  /* 0x0000000a0b00720c */ /* 0x000fda0003f06270 */
[----:B------:R-:W-:Y:S05]  /*ee60*/  @P0 BRA `(.L_x_920) ;  /* 0x000000e000000947 */ /* 0x000fea0003800000 */
[----:B--234-:R-:W2:Y:S04]  /*ee70*/  LDL R12, [R1+0x14] ;  /* 0x00001400010c7983 */ /* 0x01cea80000100800 */
[----:B------:R-:W3:Y:S01]  /*ee80*/  LDL R9, [R1+0x10] ;  /* 0x0000100001097983 */ /* 0x000ee20000100800 */
        /* <DEDUP_REMOVED lines=12> */
.L_x_920:
[----:B------:R-:W-:Y:S05]  /*ef50*/  BSYNC B1 ;  /* 0x0000000000017941 */ /* 0x000fea0003800000 */
.L_x_904:
[----:B-1--4-:R-:W4:Y:S02]  /*ef60*/  LDL R0, [R1+0x44] ;  /* 0x0000440001007983 */ /* 0x012f240000100800 */
[----:B----4-:R-:W-:-:S13]  /*ef70*/  ISETP.NE.AND P0, PT, R0, RZ, PT ;  /* 0x000000ff0000720c */ /* 0x010fda0003f05270 */
[----:B------:R-:W-:Y:S01]  /*ef80*/  @P0 WARPSYNC 0xffffffff ;  /* 0xffffffff00000948 */ /* 0x000fe20003800000 */
[----:B------:R-:W-:Y:S06]  /*ef90*/  @P0 BAR.SYNC.DEFER_BLOCKING 0x5, 0x100 ;  /* 0x0144000000000b1d */ /* 0x000fec0000010000 */
[----:B------:R-:W1:Y:S04]  /*efa0*/  @P0 LDS.128 R236, [0x18100] ;  /* 0x01810000ffec0984 */ /* 0x000e680000000c00 */
[----:B------:R-:W-:Y:S06]  /*efb0*/  @P0 BAR.ARV 0x4, 0x100 ;  /* 0x0104000000000b1d */ /* 0x000fec0000002000 */
[----:B------:R-:W-:Y:S05]  /*efc0*/  @P0 BRA `(.L_x_941) ;  /* 0x00000f6000000947 */ /* 0x000fea0003800000 */
[----:B------:R-:W4:Y:S01]  /*efd0*/  S2R R0, SR_TID.X ;  /* 0x0000000000007919 */ /* 0x000f220000002100 */
[----:B--2---:R-:W-:Y:S01]  /*efe0*/  IMAD.MOV.U32 R7, RZ, RZ, RZ ;  /* 0x000000ffff077224 */ /* 0x004fe200078e00ff */
[----:B----4-:R-:W-:-:S04]  /*eff0*/  LOP3.LUT R14, R0, 0x1f, RZ, 0xc0, !PT ;  /* 0x0000001f000e7812 */ /* 0x010fc800078ec0ff */
[----:B------:R-:W-:Y:S01]  /*f000*/  ISETP.NE.AND P5, PT, R14, 0x1f, PT ;  /* 0x0000001f0e00780c */ /* 0x000fe20003fa5270 */
[----:B------:R-:W-:Y:S10]  /*f010*/  BRA.DIV ~URZ, `(.L_x_942) ;  /* 0x00001f427f007947 */ /* 0x000ff4000b800000 */
[----:B------:R2:W4:Y:S02]  /*f020*/  SHFL.IDX PT, R9, R86, RZ, 0x1f ;  /* 0x00001fff56097589 */ /* 0x00052400000e0000 */
.L_x_990:
[----:B------:R-:W-:Y:S05]  /*f030*/  BRA.DIV ~URZ, `(.L_x_943) ;  /* 0x00001f927f007947 */ /* 0x000fea000b800000 */
[----:B---3--:R3:W2:Y:S02]  /*f040*/  SHFL.IDX PT, R8, R86, 0x1, 0x1f ;  /* 0x00201f0056087f89 */ /* 0x0086a400000e0000 */
.L_x_991:
        /* <DEDUP_REMOVED lines=18> */
.L_x_992:
        /* <DEDUP_REMOVED lines=16> */
.L_x_993:
[----:B---3--:R-:W-:Y:S01]  /*f270*/  IMAD R0, R0, c[0x0][0x538], RZ ;  /* 0x00014e0000007a24 */ /* 0x008fe200078e02ff */
[----:B------:R-:W-:Y:S04]  /*f280*/  BSSY B1, `(.L_x_946) ;  /* 0x00000c5000017945 */ /* 0x000fe80003800000 */
[----:B--2---:R-:W-:-:S04]  /*f290*/  IADD3 R8, R0, R8, RZ ;  /* 0x0000000800087210 */ /* 0x004fc80007ffe0ff */
[----:B----4-:R-:W-:-:S13]  /*f2a0*/  ISETP.GT.AND P6, PT, R8, R9, PT ;  /* 0x000000090800720c */ /* 0x010fda0003fc4270 */
[----:B------:R-:W-:Y:S05]  /*f2b0*/  @P6 BRA `(.L_x_947) ;  /* 0x0000024000006947 */ /* 0x000fea0003800000 */
.L_x_951:
        /* <DEDUP_REMOVED lines=16> */
.L_x_994:
        /* <DEDUP_REMOVED lines=16> */
.L_x_995:
[----:B--2---:R-:W-:-:S05]  /*f4c0*/  IMAD R0, R0, c[0x0][0x538], RZ ;  /* 0x00014e0000007a24 */ /* 0x004fca00078e02ff */
[----:B------:R-:W-:-:S04]  /*f4d0*/  IADD3 R8, R0, R8, RZ ;  /* 0x0000000800087210 */ /* 0x000fc80007ffe0ff */
[----:B------:R-:W-:-:S13]  /*f4e0*/  ISETP.GT.AND P6, PT, R8, R9, PT ;  /* 0x000000090800720c */ /* 0x000fda0003fc4270 */
[----:B-1----:R-:W-:Y:S05]  /*f4f0*/  @!P6 BRA `(.L_x_951) ;  /* 0xfffffdc00000e947 */ /* 0x002fea000383ffff */
.L_x_947:
[----:B------:R-:W-:-:S05]  /*f500*/  IADD3 R11, -R0, R8, RZ ;  /* 0x00000008000b7210 */ /* 0x000fca0007ffe1ff */
[----:B------:R-:W-:-:S05]  /*f510*/  IMAD R0, R4, c[0x0][0x538], R11 ;  /* 0x00014e0004007a24 */ /* 0x000fca00078e020b */
[----:B------:R-:W-:Y:S01]  /*f520*/  ISETP.GT.AND P0, PT, R0, R9, PT ;  /* 0x000000090000720c */ /* 0x000fe20003f04270 */
[----:B------:R-:W-:-:S12]  /*f530*/  BRA.DIV ~URZ, `(.L_x_952) ;  /* 0x00001ed27f007947 */ /* 0x000fd8000b800000 */
[----:B------:R-:W-:-:S04]  /*f540*/  VOTE.ANY R12, PT, !P0 ;  /* 0x00000000000c7806 */ /* 0x000fc800040e0100 */
.L_x_996:
[----:B------:R-:W2:Y:S02]  /*f550*/  POPC R8, R12 ;  /* 0x0000000c00087309 */ /* 0x000ea40000000000 */
[----:B--2---:R-:W-:Y:S01]  /*f560*/  IADD3 R239, R8, R239, RZ ;  /* 0x000000ef08ef7210 */ /* 0x004fe20007ffe0ff */
[----:B------:R-:W-:Y:S05]  /*f570*/  BRA.DIV ~URZ, `(.L_x_953) ;  /* 0x00001ee27f007947 */ /* 0x000fea000b800000 */
[----:B------:R2:W3:Y:S04]  /*f580*/  SHFL.IDX PT, R10, R6, R8, 0x1f ;  /* 0x00001f08060a7589 */ /* 0x0004e800000e0000 */
[----:B------:R2:W4:Y:S02]  /*f590*/  SHFL.IDX PT, R7, R7, R8, 0x1f ;  /* 0x00001f0807077589 */ /* 0x00052400000e0000 */
.L_x_997:
[----:B------:R-:W-:Y:S01]  /*f5a0*/  ISETP.NE.AND P0, PT, R12, RZ, PT ;  /* 0x000000ff0c00720c */ /* 0x000fe20003f05270 */
[----:B------:R-:W-:-:S12]  /*f5b0*/  BSSY B0, `(.L_x_954) ;  /* 0x0000005000007945 */ /* 0x000fd80003800000 */
[----:B------:R-:W-:Y:S05]  /*f5c0*/  @!P0 BRA `(.L_x_955) ;  /* 0x0000003000008947 */ /* 0x000fea0003800000 */
[----:B------:R-:W-:Y:S01]  /*f5d0*/  IADD3 R3, R8, -0x1, RZ ;  /* 0xffffffff08037810 */ /* 0x000fe20007ffe0ff */
[----:B------:R-:W-:Y:S05]  /*f5e0*/  BRA.DIV ~URZ, `(.L_x_956) ;  /* 0x00001f427f007947 */ /* 0x000fea000b800000 */
[----:B------:R1:W2:Y:S02]  /*f5f0*/  SHFL.IDX PT, R13, R4, R3, 0x1f ;  /* 0x00001f03040d7589 */ /* 0x0002a400000e0000 */
.L_x_955:
[----:B------:R-:W-:Y:S05]  /*f600*/  BSYNC B0 ;  /* 0x0000000000007941 */ /* 0x000fea0003800000 */
.L_x_954:
        /* <DEDUP_REMOVED lines=66> */
.L_x_958:
        /* <DEDUP_REMOVED lines=66> */
.L_x_959:
[----:B------:R-:W-:Y:S05]  /*fe50*/  BSYNC B0 ;  /* 0x0000000000007941 */ /* 0x000fea0003800000 */
.L_x_957:
[----:B------:R-:W-:-:S04]  /*fe60*/  LOP3.LUT R2, RZ, R2, RZ, 0x33, !PT ;  /* 0x00000002ff027212 */ /* 0x000fc800078e33ff */
[----:B------:R-:W-:Y:S01]  /*fe70*/  IADD3 R237, R2, R10, RZ ;  /* 0x0000000a02ed7210 */ /* 0x000fe20007ffe0ff */
[----:B------:R-:W-:Y:S05]  /*fe80*/  BRA `(.L_x_960) ;  /* 0x0000004000007947 */ /* 0x000fea0003800000 */
.L_x_948:
[----:B------:R-:W-:Y:S01]  /*fe90*/  IMAD.MOV.U32 R236, RZ, RZ, R9 ;  /* 0x000000ffffec7224 */ /* 0x000fe200078e0009 */
[----:B------:R-:W-:Y:S01]  /*fea0*/  MOV R238, RZ ;  /* 0x000000ff00ee7202 */ /* 0x000fe20000000f00 */
[----:B------:R-:W-:Y:S01]  /*feb0*/  IMAD.MOV.U32 R237, RZ, RZ, RZ ;  /* 0x000000ffffed7224 */ /* 0x000fe200078e00ff */
[----:B------:R-:W-:Y:S02]  /*fec0*/  MOV R239, c[0x0][0x53c] ;  /* 0x00014f0000ef7a02 */ /* 0x000fe40000000f00 */
.L_x_960:
[----:B------:R-:W-:Y:S05]  /*fed0*/  BSYNC B1 ;  /* 0x0000000000017941 */ /* 0x000fea0003800000 */
.L_x_946:
[----:B------:R-:W-:Y:S01]  /*fee0*/  WARPSYNC 0xffffffff ;  /* 0xffffffff00007948 */ /* 0x000fe20003800000 */
[----:B------:R-:W-:Y:S01]  /*fef0*/  BAR.SYNC.DEFER_BLOCKING 0x4, 0x100 ;  /* 0x0104000000007b1d */ /* 0x000fe20000010000 */
[----:B------:R-:W-:-:S13]  /*ff00*/  ISETP.NE.AND P0, PT, R14, RZ, PT ;  /* 0x000000ff0e00720c */ /* 0x000fda0003f05270 */
[----:B------:R2:W-:Y:S04]  /*ff10*/  @!P0 STS.128 [0x18100], R236 ;  /* 0x018100ecff008388 */ /* 0x0005e80000000c00 */
[----:B------:R-:W-:Y:S06]  /*ff20*/  BAR.ARV 0x5, 0x100 ;  /* 0x0144000000007b1d */ /* 0x000fec0000002000 */
.L_x_941:
[----:B-1----:R-:W-:-:S13]  /*ff30*/  ISETP.GE.AND P0, PT, R239, c[0x0][0x53c], PT ;  /* 0x00014f00ef007a0c */ /* 0x002fda0003f06270 */
[----:B--23--:R-:W-:Y:S01]  /*ff40*/  @P0 CALL.REL.NOINC `(.L_x_961) ;  /* 0x0000001000000944 */ /* 0x00cfe20003c00000 */
[----:B------:R-:W-:Y:S05]  /*ff50*/  BRA `(.L_x_962) ;  /* 0xffff19c000007947 */ /* 0x000fea000383ffff */
.L_x_961:
[----:B------:R-:W-:Y:S05]  /*ff60*/  EXIT ;  /* 0x000000000000794d */ /* 0x000fea0003800000 */
.L_x_864:
[----:B------:R-:W-:Y:S01]  /*ff70*/  IMAD.MOV.U32 R0, RZ, RZ, R5 ;  /* 0x000000ffff007224 */ /* 0x000fe200078e0005 */
[----:B------:R-:W-:Y:S02]  /*ff80*/  MOV R2, 0x1 ;  /* 0x0000000100027802 */ /* 0x000fe40000000f00 */
[----:B------:R-:W-:Y:S02]  /*ff90*/  MOV R3, 0xffb0 ;  /* 0x0000ffb000037802 */ /* 0x000fe40000000f00 */
[----:B--2---:R-:W-:Y:S05]  /*ffa0*/  CALL.REL.NOINC `($__internal_20_$__cuda_sm70_shflsync_up_p) ;  /* 0x0000168000007944 */ /* 0x004fea0003c00000 */
[----:B------:R-:W-:Y:S01]  /*ffb0*/  MOV R0, R4 ;  /* 0x0000000400007202 */ /* 0x000fe20000000f00 */
[----:B------:R-:W-:Y:S05]  /*ffc0*/  BRA `(.L_x_963) ;  /* 0xffff047000007947 */ /* 0x000fea000383ffff */
.L_x_865:
[----:B------:R-:W-:Y:S01]  /*ffd0*/  IMAD.MOV.U32 R0, RZ, RZ, R5 ;  /* 0x000000ffff007224 */ /* 0x000fe200078e0005 */
[----:B------:R-:W-:Y:S02]  /*ffe0*/  MOV R2, 0x2 ;  /* 0x0000000200027802 */ /* 0x000fe40000000f00 */
[----:B------:R-:W-:Y:S02]  /*fff0*/  MOV R3, 0x10010 ;  /* 0x0001001000037802 */ /* 0x000fe40000000f00 */
[----:B--2---:R-:W-:Y:S05]  /*10000*/  CALL.REL.NOINC `($__internal_20_$__cuda_sm70_shflsync_up_p) ;  /* 0x0000162000007944 */ /* 0x004fea0003c00000 */
[----:B------:R-:W-:Y:S01]  /*10010*/  SEL R0, R4, RZ, P4 ;  /* 0x000000ff04007207 */ /* 0x000fe20002000000 */
[----:B------:R-:W-:Y:S01]  /*10020*/  IMAD.MOV.U32 R2, RZ, RZ, 0x4 ;  /* 0x00000004ff027424 */ /* 0x000fe200078e00ff */
[----:B------:R-:W-:-:S03]  /*10030*/  MOV R3, 0x10060 ;  /* 0x0001006000037802 */ /* 0x000fc60000000f00 */
[----:B------:R-:W-:Y:S02]  /*10040*/  IMAD.IADD R0, R5, 0x1, R0 ;  /* 0x0000000105007824 */ /* 0x000fe400078e0200 */
[----:B------:R-:W-:Y:S05]  /*10050*/  CALL.REL.NOINC `($__internal_20_$__cuda_sm70_shflsync_up_p) ;  /* 0x000015d000007944 */ /* 0x000fea0003c00000 */
        /* <DEDUP_REMOVED lines=13> */
[----:B------:R-:W-:Y:S01]  /*10130*/  IMAD.IADD R4, R0, 0x1, R4 ;  /* 0x0000000100047824 */ /* 0x000fe200078e0204 */
[----:B------:R-:W-:-:S03]  /*10140*/  MOV R0, 0x1f ;  /* 0x0000001f00007802 */ /* 0x000fc60000000f00 */
[----:B------:R-:W-:Y:S02]  /*10150*/  IMAD.MOV.U32 R5, RZ, RZ, R4 ;  /* 0x000000ffff057224 */ /* 0x000fe400078e0004 */
[----:B------:R-:W-:Y:S05]  /*10160*/  CALL.REL.NOINC `($__internal_19_$__cuda_sm70_shflsync_idx_p) ;  /* 0x0000147000007944 */ /* 0x000fea0003c00000 */
[----:B------:R-:W-:Y:S05]  /*10170*/  BRA `(.L_x_964) ;  /* 0xffff03c000007947 */ /* 0x000fea000383ffff */
.L_x_867:
[----:B------:R-:W-:Y:S02]  /*10180*/  SEL R0, RZ, 0x1, P0 ;  /* 0x00000001ff007807 */ /* 0x000fe40000000000 */
[----:B------:R-:W-:Y:S02]  /*10190*/  MOV R2, 0x101b0 ;  /* 0x000101b000027802 */ /* 0x000fe40000000f00 */
[----:B------:R-:W-:Y:S05]  /*101a0*/  CALL.REL.NOINC `($__internal_21_$__cuda_sm70_votesync_ballot) ;  /* 0x000014f000007944 */ /* 0x000fea0003c00000 */
[----:B------:R-:W-:Y:S01]  /*101b0*/  MOV R10, R0 ;  /* 0x00000000000a7202 */ /* 0x000fe20000000f00 */
[----:B------:R-:W-:Y:S05]  /*101c0*/  BRA `(.L_x_965) ;  /* 0xffff040000007947 */ /* 0x000fea000383ffff */
.L_x_868:
[----:B------:R-:W-:Y:S01]  /*101d0*/  IMAD.MOV.U32 R5, RZ, RZ, R9 ;  /* 0x000000ffff057224 */ /* 0x000fe200078e0009 */
[----:B------:R-:W-:Y:S01]  /*101e0*/  MOV R3, R7 ;  /* 0x0000000700037202 */ /* 0x000fe20000000f00 */
[----:B------:R-:W-:Y:S01]  /*101f0*/  IMAD.MOV.U32 R0, RZ, RZ, 0x1f ;  /* 0x0000001fff007424 */ /* 0x000fe200078e00ff */
[----:B------:R-:W-:Y:S02]  /*10200*/  MOV R2, 0x10220 ;  /* 0x0001022000027802 */ /* 0x000fe40000000f00 */
[----:B------:R-:W-:Y:S05]  /*10210*/  CALL.REL.NOINC `($__internal_19_$__cuda_sm70_shflsync_idx_p) ;  /* 0x000013c000007944 */ /* 0x000fea0003c00000 */
[----:B------:R-:W-:Y:S01]  /*10220*/  IMAD.MOV.U32 R237, RZ, RZ, R0 ;  /* 0x000000ffffed7224 */ /* 0x000fe200078e0000 */
[----:B------:R-:W-:Y:S01]  /*10230*/  MOV R5, R8 ;  /* 0x0000000800057202 */ /* 0x000fe20000000f00 */
[----:B------:R-:W-:Y:S01]  /*10240*/  IMAD.MOV.U32 R6, RZ, RZ, RZ ;  /* 0x000000ffff067224 */ /* 0x000fe200078e00ff */
[----:B------:R-:W-:Y:S01]  /*10250*/  MOV R3, R7 ;  /* 0x0000000700037202 */ /* 0x000fe20000000f00 */
[----:B------:R-:W-:Y:S01]  /*10260*/  IMAD.MOV.U32 R0, RZ, RZ, 0x1f ;  /* 0x0000001fff007424 */ /* 0x000fe200078e00ff */
[----:B------:R-:W-:-:S02]  /*10270*/  MOV R2, 0x10290 ;  /* 0x0001029000027802 */ /* 0x000fc40000000f00 */
[----:B------:R-:W-:Y:S05]  /*10280*/  CALL.REL.NOINC `($__internal_19_$__cuda_sm70_shflsync_idx_p) ;  /* 0x0000135000007944 */ /* 0x000fea0003c00000 */
[----:B------:R-:W-:Y:S01]  /*10290*/  MOV R9, R0 ;  /* 0x0000000000097202 */ /* 0x000fe20000000f00 */
[----:B------:R-:W-:Y:S05]  /*102a0*/  BRA `(.L_x_966) ;  /* 0xffff038000007947 */ /* 0x000fea000383ffff */
.L_x_871:
[----:B------:R-:W-:Y:S01]  /*102b0*/  IMAD.MOV.U32 R5, RZ, RZ, R4 ;  /* 0x000000ffff057224 */ /* 0x000fe200078e0004 */
[----:B------:R-:W-:-:S02]  /*102c0*/  MOV R0, 0x1f ;  /* 0x0000001f00007802 */ /* 0x000fc40000000f00 */
[----:B------:R-:W-:Y:S02]  /*102d0*/  MOV R2, 0x102f0 ;  /* 0x000102f000027802 */ /* 0x000fe40000000f00 */
[----:B-123--:R-:W-:Y:S05]  /*102e0*/  CALL.REL.NOINC `($__internal_19_$__cuda_sm70_shflsync_idx_p) ;  /* 0x000012f000007944 */ /* 0x00efea0003c00000 */
[----:B------:R-:W-:Y:S01]  /*102f0*/  MOV R6, R0 ;  /* 0x0000000000067202 */ /* 0x000fe20000000f00 */
[----:B------:R-:W-:Y:S05]  /*10300*/  BRA `(.L_x_870) ;  /* 0xffff038000007947 */ /* 0x000fea000383ffff */
.L_x_882:
[----:B------:R-:W-:Y:S01]  /*10310*/  IMAD.MOV.U32 R5, RZ, RZ, R11 ;  /* 0x000000ffff057224 */ /* 0x000fe200078e000b */
[----:B------:R-:W-:Y:S01]  /*10320*/  MOV R3, RZ ;  /* 0x000000ff00037202 */ /* 0x000fe20000000f00 */
[----:B------:R-:W-:Y:S01]  /*10330*/  IMAD.MOV.U32 R0, RZ, RZ, 0x181f ;  /* 0x0000181fff007424 */ /* 0x000fe200078e00ff */
[----:B------:R-:W-:Y:S02]  /*10340*/  MOV R2, 0x10360 ;  /* 0x0001036000027802 */ /* 0x000fe40000000f00 */
[----:B------:R-:W-:Y:S05]  /*10350*/  CALL.REL.NOINC `($__internal_19_$__cuda_sm70_shflsync_idx_p) ;  /* 0x0000128000007944 */ /* 0x000fea0003c00000 */
[----:B------:R-:W-:Y:S01]  /*10360*/  MOV R8, R0 ;  /* 0x0000000000087202 */ /* 0x000fe20000000f00 */
[----:B------:R-:W-:Y:S05]  /*10370*/  BRA `(.L_x_967) ;  /* 0xffff259000007947 */ /* 0x000fea000383ffff */
.L_x_883:
[----:B------:R-:W-:Y:S01]  /*10380*/  IMAD.MOV.U32 R5, RZ, RZ, R14 ;  /* 0x000000ffff057224 */ /* 0x000fe200078e000e */
[----:B------:R-:W-:Y:S01]  /*10390*/  MOV R3, RZ ;  /* 0x000000ff00037202 */ /* 0x000fe20000000f00 */
[----:B------:R-:W-:Y:S01]  /*103a0*/  IMAD.MOV.U32 R0, RZ, RZ, 0x181f ;  /* 0x0000181fff007424 */ /* 0x000fe200078e00ff */
[----:B------:R-:W-:Y:S02]  /*103b0*/  MOV R2, 0x103d0 ;  /* 0x000103d000027802 */ /* 0x000fe40000000f00 */
[----:B-12---:R-:W-:Y:S05]  /*103c0*/  CALL.REL.NOINC `($__internal_19_$__cuda_sm70_shflsync_idx_p) ;  /* 0x0000121000007944 */ /* 0x006fea0003c00000 */
[----:B------:R-:W-:Y:S05]  /*103d0*/  BRA `(.L_x_968) ;  /* 0xffff255000007947 */ /* 0x000fea000383ffff */
.L_x_886:
[----:B--2---:R-:W-:Y:S01]  /*103e0*/  IMAD.MOV.U32 R5, RZ, RZ, R11 ;  /* 0x000000ffff057224 */ /* 0x004fe200078e000b */
[----:B------:R-:W-:Y:S01]  /*103f0*/  MOV R3, 0x1 ;  /* 0x0000000100037802 */ /* 0x000fe20000000f00 */
[----:B----4-:R-:W-:Y:S01]  /*10400*/  IMAD.MOV.U32 R0, RZ, RZ, 0x181f ;  /* 0x0000181fff007424 */ /* 0x010fe200078e00ff */
[----:B------:R-:W-:-:S02]  /*10410*/  MOV R2, 0x10430 ;  /* 0x0001043000027802 */ /* 0x000fc40000000f00 */
[----:B-1-3--:R-:W-:Y:S05]  /*10420*/  CALL.REL.NOINC `($__internal_19_$__cuda_sm70_shflsync_idx_p) ;  /* 0x000011b000007944 */ /* 0x00afea0003c00000 */
[----:B------:R-:W-:Y:S01]  /*10430*/  IMAD.MOV.U32 R8, RZ, RZ, R0 ;  /* 0x000000ffff087224 */ /* 0x000fe200078e0000 */
[----:B------:R-:W-:Y:S01]  /*10440*/  MOV R3, 0x1 ;  /* 0x0000000100037802 */ /* 0x000fe20000000f00 */
[----:B------:R-:W-:Y:S01]  /*10450*/  IMAD.MOV.U32 R5, RZ, RZ, R14 ;  /* 0x000000ffff057224 */ /* 0x000fe200078e000e */
[----:B------:R-:W-:-:S02]  /*10460*/  MOV R0, 0x181f ;  /* 0x0000181f00007802 */ /* 0x000fc40000000f00 */
[----:B------:R-:W-:Y:S02]  /*10470*/  MOV R2, 0x10490 ;  /* 0x0001049000027802 */ /* 0x000fe40000000f00 */
[----:B------:R-:W-:Y:S05]  /*10480*/  CALL.REL.NOINC `($__internal_19_$__cuda_sm70_shflsync_idx_p) ;  /* 0x0000115000007944 */ /* 0x000fea0003c00000 */
[----:B------:R-:W-:Y:S05]  /*10490*/  BRA `(.L_x_969) ;  /* 0xffff261000007947 */ /* 0x000fea000383ffff */
.L_x_889:
[----:B-1----:R-:W-:Y:S01]  /*104a0*/  IMAD.MOV.U32 R5, RZ, RZ, R11 ;  /* 0x000000ffff057224 */ /* 0x002fe200078e000b */
[----:B------:R-:W-:Y:S01]  /*104b0*/  MOV R3, 0x2 ;  /* 0x0000000200037802 */ /* 0x000fe20000000f00 */
[----:B----4-:R-:W-:Y:S01]  /*104c0*/  IMAD.MOV.U32 R0, RZ, RZ, 0x181f ;  /* 0x0000181fff007424 */ /* 0x010fe200078e00ff */
[----:B------:R-:W-:Y:S02]  /*104d0*/  MOV R2, 0x104f0 ;  /* 0x000104f000027802 */ /* 0x000fe40000000f00 */
[----:B--23--:R-:W-:Y:S05]  /*104e0*/  CALL.REL.NOINC `($__internal_19_$__cuda_sm70_shflsync_idx_p) ;  /* 0x000010f000007944 */ /* 0x00cfea0003c00000 */
[----:B------:R-:W-:Y:S01]  /*104f0*/  MOV R8, R0 ;  /* 0x0000000000087202 */ /* 0x000fe20000000f00 */
[----:B------:R-:W-:Y:S05]  /*10500*/  BRA `(.L_x_970) ;  /* 0xffff271000007947 */ /* 0x000fea000383ffff */
.L_x_890:
[----:B------:R-:W-:Y:S01]  /*10510*/  IMAD.MOV.U32 R5, RZ, RZ, R14 ;  /* 0x000000ffff057224 */ /* 0x000fe200078e000e */
[----:B------:R-:W-:Y:S01]  /*10520*/  MOV R3, 0x2 ;  /* 0x0000000200037802 */ /* 0x000fe20000000f00 */
[----:B----4-:R-:W-:Y:S01]  /*10530*/  IMAD.MOV.U32 R0, RZ, RZ, 0x181f ;  /* 0x0000181fff007424 */ /* 0x010fe200078e00ff */
[----:B------:R-:W-:Y:S02]  /*10540*/  MOV R2, 0x10560 ;  /* 0x0001056000027802 */ /* 0x000fe40000000f00 */
[----:B-123--:R-:W-:Y:S05]  /*10550*/  CALL.REL.NOINC `($__internal_19_$__cuda_sm70_shflsync_idx_p) ;  /* 0x0000108000007944 */ /* 0x00efea0003c00000 */
[----:B------:R-:W-:Y:S05]  /*10560*/  BRA `(.L_x_971) ;  /* 0xffff26d000007947 */ /* 0x000fea000383ffff */
.L_x_893:
[----:B-1----:R-:W-:Y:S01]  /*10570*/  IMAD.MOV.U32 R5, RZ, RZ, R11 ;  /* 0x000000ffff057224 */ /* 0x002fe200078e000b */
[----:B------:R-:W-:Y:S01]  /*10580*/  MOV R3, 0x3 ;  /* 0x0000000300037802 */ /* 0x000fe20000000f00 */
[----:B------:R-:W-:Y:S01]  /*10590*/  IMAD.MOV.U32 R0, RZ, RZ, 0x181f ;  /* 0x0000181fff007424 */ /* 0x000fe200078e00ff */
[----:B------:R-:W-:-:S02]  /*105a0*/  MOV R2, 0x105c0 ;  /* 0x000105c000027802 */ /* 0x000fc40000000f00 */
[----:B--234-:R-:W-:Y:S05]  /*105b0*/  CALL.REL.NOINC `($__internal_19_$__cuda_sm70_shflsync_idx_p) ;  /* 0x0000102000007944 */ /* 0x01cfea0003c00000 */
[----:B------:R-:W-:Y:S01]  /*105c0*/  IMAD.MOV.U32 R6, RZ, RZ, R0 ;  /* 0x000000ffff067224 */ /* 0x000fe200078e0000 */
[----:B------:R-:W-:Y:S01]  /*105d0*/  MOV R3, 0x3 ;  /* 0x0000000300037802 */ /* 0x000fe20000000f00 */
[----:B------:R-:W-:Y:S01]  /*105e0*/  IMAD.MOV.U32 R5, RZ, RZ, R14 ;  /* 0x000000ffff057224 */ /* 0x000fe200078e000e */
[----:B------:R-:W-:-:S02]  /*105f0*/  MOV R0, 0x181f ;  /* 0x0000181f00007802 */ /* 0x000fc40000000f00 */
[----:B------:R-:W-:Y:S02]  /*10600*/  MOV R2, 0x10620 ;  /* 0x0001062000027802 */ /* 0x000fe40000000f00 */
[----:B------:R-:W-:Y:S05]  /*10610*/  CALL.REL.NOINC `($__internal_19_$__cuda_sm70_shflsync_idx_p) ;  /* 0x00000fc000007944 */ /* 0x000fea0003c00000 */
[----:B------:R-:W-:Y:S05]  /*10620*/  BRA `(.L_x_972) ;  /* 0xffff279000007947 */ /* 0x000fea000383ffff */
.L_x_900:
[----:B------:R-:W-:Y:S01]  /*10630*/  IMAD.MOV.U32 R2, RZ, RZ, R230 ;  /* 0x000000ffff027224 */ /* 0x000fe200078e00e6 */
[----:B------:R-:W-:Y:S02]  /*10640*/  MOV R5, 0x2 ;  /* 0x0000000200057802 */ /* 0x000fe40000000f00 */
[----:B------:R-:W-:Y:S02]  /*10650*/  MOV R3, 0x10670 ;  /* 0x0001067000037802 */ /* 0x000fe40000000f00 */
[----:B------:R-:W-:Y:S05]  /*10660*/  CALL.REL.NOINC `($__internal_18_$__cuda_sm70_shflsync_bfly_p) ;  /* 0x00000f2000007944 */ /* 0x000fea0003c00000 */
[----:B------:R-:W-:Y:S01]  /*10670*/  MOV R0, R5 ;  /* 0x0000000500007202 */ /* 0x000fe20000000f00 */
[----:B------:R-:W-:Y:S05]  /*10680*/  BRA `(.L_x_973) ;  /* 0xffffab5000007947 */ /* 0x000fea000383ffff */
.L_x_901:
[----:B------:R-:W-:Y:S01]  /*10690*/  IMAD.MOV.U32 R2, RZ, RZ, R0 ;  /* 0x000000ffff027224 */ /* 0x000fe200078e0000 */
[----:B------:R-:W-:Y:S02]  /*106a0*/  MOV R5, 0x1 ;  /* 0x0000000100057802 */ /* 0x000fe40000000f00 */
[----:B------:R-:W-:Y:S02]  /*106b0*/  MOV R3, 0x106d0 ;  /* 0x000106d000037802 */ /* 0x000fe40000000f00 */
[----:B-1----:R-:W-:Y:S05]  /*106c0*/  CALL.REL.NOINC `($__internal_18_$__cuda_sm70_shflsync_bfly_p) ;  /* 0x00000ec000007944 */ /* 0x002fea0003c00000 */
[----:B------:R-:W-:Y:S01]  /*106d0*/  FADD.FTZ R0, R0, R5 ;  /* 0x0000000500007221 */ /* 0x000fe20000010000 */
[----:B------:R-:W-:Y:S02]  /*106e0*/  MOV R2, R231 ;  /* 0x000000e700027202 */ /* 0x000fe40000000f00 */
[----:B------:R-:W-:-:S02]  /*106f0*/  MOV R5, 0x2 ;  /* 0x0000000200057802 */ /* 0x000fc40000000f00 */
[----:B------:R-:W-:Y:S02]  /*10700*/  MOV R3, 0x10720 ;  /* 0x0001072000037802 */ /* 0x000fe40000000f00 */
[----:B------:R-:W-:Y:S05]  /*10710*/  CALL.REL.NOINC `($__internal_18_$__cuda_sm70_shflsync_bfly_p) ;  /* 0x00000e7000007944 */ /* 0x000fea0003c00000 */
[----:B------:R-:W-:Y:S01]  /*10720*/  FADD.FTZ R4, R231, R5 ;  /* 0x00000005e7047221 */ /* 0x000fe20000010000 */
[----:B------:R-:W-:Y:S02]  /*10730*/  MOV R5, 0x1 ;  /* 0x0000000100057802 */ /* 0x000fe40000000f00 */
[----:B------:R-:W-:Y:S02]  /*10740*/  MOV R3, 0x10770 ;  /* 0x0001077000037802 */ /* 0x000fe40000000f00 */
[----:B------:R-:W-:Y:S02]  /*10750*/  MOV R2, R4 ;  /* 0x0000000400027202 */ /* 0x000fe40000000f00 */
[----:B------:R-:W-:Y:S05]  /*10760*/  CALL.REL.NOINC `($__internal_18_$__cuda_sm70_shflsync_bfly_p) ;  /* 0x00000e2000007944 */ /* 0x000fea0003c00000 */
[----:B------:R-:W-:Y:S01]  /*10770*/  MOV R3, R5 ;  /* 0x0000000500037202 */ /* 0x000fe20000000f00 */
[----:B------:R-:W-:Y:S05]  /*10780*/  BRA `(.L_x_974) ;  /* 0xffffaac000007947 */ /* 0x000fea000383ffff */
.L_x_908:
[----:B-1-34-:R-:W-:Y:S01]  /*10790*/  IMAD.MOV.U32 R5, RZ, RZ, R12 ;  /* 0x000000ffff057224 */ /* 0x01afe200078e000c */
[----:B------:R-:W-:Y:S01]  /*107a0*/  MOV R3, RZ ;  /* 0x000000ff00037202 */ /* 0x000fe20000000f00 */
[----:B------:R-:W-:Y:S01]  /*107b0*/  IMAD.MOV.U32 R0, RZ, RZ, 0x181f ;  /* 0x0000181fff007424 */ /* 0x000fe200078e00ff */
[----:B------:R-:W-:Y:S02]  /*107c0*/  MOV R2, 0x107e0 ;  /* 0x000107e000027802 */ /* 0x000fe40000000f00 */
[----:B------:R-:W-:Y:S05]  /*107d0*/  CALL.REL.NOINC `($__internal_19_$__cuda_sm70_shflsync_idx_p) ;  /* 0x00000e0000007944 */ /* 0x000fea0003c00000 */
[----:B------:R-:W-:Y:S01]  /*107e0*/  MOV R10, R0 ;  /* 0x00000000000a7202 */ /* 0x000fe20000000f00 */
[----:B------:R-:W-:Y:S05]  /*107f0*/  BRA `(.L_x_975) ;  /* 0xffffc2a000007947 */ /* 0x000fea000383ffff */
.L_x_909:
[----:B------:R-:W-:Y:S01]  /*10800*/  IMAD.MOV.U32 R5, RZ, RZ, R13 ;  /* 0x000000ffff057224 */ /* 0x000fe200078e000d */
[----:B------:R-:W-:Y:S01]  /*10810*/  MOV R3, RZ ;  /* 0x000000ff00037202 */ /* 0x000fe20000000f00 */
[----:B------:R-:W-:Y:S01]  /*10820*/  IMAD.MOV.U32 R0, RZ, RZ, 0x181f ;  /* 0x0000181fff007424 */ /* 0x000fe200078e00ff */
[----:B------:R-:W-:-:S02]  /*10830*/  MOV R2, 0x10850 ;  /* 0x0001085000027802 */ /* 0x000fc40000000f00 */
[----:B-12---:R-:W-:Y:S05]  /*10840*/  CALL.REL.NOINC `($__internal_19_$__cuda_sm70_shflsync_idx_p) ;  /* 0x00000d9000007944 */ /* 0x006fea0003c00000 */
[----:B------:R-:W-:Y:S05]  /*10850*/  BRA `(.L_x_976) ;  /* 0xffffc26000007947 */ /* 0x000fea000383ffff */
.L_x_912:
[----:B------:R-:W-:Y:S01]  /*10860*/  IMAD.MOV.U32 R5, RZ, RZ, R12 ;  /* 0x000000ffff057224 */ /* 0x000fe200078e000c */
[----:B--2---:R-:W-:Y:S01]  /*10870*/  MOV R3, 0x1 ;  /* 0x0000000100037802 */ /* 0x004fe20000000f00 */
        /* <DEDUP_REMOVED lines=10> */
.L_x_915:
[----:B------:R-:W-:Y:S01]  /*10920*/  IMAD.MOV.U32 R5, RZ, RZ, R12 ;  /* 0x000000ffff057224 */ /* 0x000fe200078e000c */
[----:B-1----:R-:W-:Y:S01]  /*10930*/  MOV R3, 0x2 ;  /* 0x0000000200037802 */ /* 0x002fe20000000f00 */
[----:B----4-:R-:W-:Y:S01]  /*10940*/  IMAD.MOV.U32 R0, RZ, RZ, 0x181f ;  /* 0x0000181fff007424 */ /* 0x010fe200078e00ff */
[----:B------:R-:W-:Y:S02]  /*10950*/  MOV R2, 0x10970 ;  /* 0x0001097000027802 */ /* 0x000fe40000000f00 */
[----:B--23--:R-:W-:Y:S05]  /*10960*/  CALL.REL.NOINC `($__internal_19_$__cuda_sm70_shflsync_idx_p) ;  /* 0x00000c7000007944 */ /* 0x00cfea0003c00000 */
[----:B------:R-:W-:Y:S01]  /*10970*/  MOV R10, R0 ;  /* 0x00000000000a7202 */ /* 0x000fe20000000f00 */
[----:B------:R-:W-:Y:S05]  /*10980*/  BRA `(.L_x_978) ;  /* 0xffffc3d000007947 */ /* 0x000fea000383ffff */
.L_x_916:
[----:B------:R-:W-:Y:S01]  /*10990*/  IMAD.MOV.U32 R5, RZ, RZ, R13 ;  /* 0x000000ffff057224 */ /* 0x000fe200078e000d */
[----:B------:R-:W-:Y:S01]  /*109a0*/  MOV R3, 0x2 ;  /* 0x0000000200037802 */ /* 0x000fe20000000f00 */
[----:B----4-:R-:W-:Y:S01]  /*109b0*/  IMAD.MOV.U32 R0, RZ, RZ, 0x181f ;  /* 0x0000181fff007424 */ /* 0x010fe200078e00ff */
[----:B------:R-:W-:Y:S02]  /*109c0*/  MOV R2, 0x109e0 ;  /* 0x000109e000027802 */ /* 0x000fe40000000f00 */
[----:B-123--:R-:W-:Y:S05]  /*109d0*/  CALL.REL.NOINC `($__internal_19_$__cuda_sm70_shflsync_idx_p) ;  /* 0x00000c0000007944 */ /* 0x00efea0003c00000 */
[----:B------:R-:W-:Y:S05]  /*109e0*/  BRA `(.L_x_979) ;  /* 0xffffc39000007947 */ /* 0x000fea000383ffff */
.L_x_919:
[----:B------:R-:W-:Y:S01]  /*109f0*/  IMAD.MOV.U32 R5, RZ, RZ, R12 ;  /* 0x000000ffff057224 */ /* 0x000fe200078e000c */
[----:B-1----:R-:W-:Y:S01]  /*10a00*/  MOV R3, 0x3 ;  /* 0x0000000300037802 */ /* 0x002fe20000000f00 */
        /* <DEDUP_REMOVED lines=10> */
.L_x_921:
[----:B------:R-:W-:Y:S01]  /*10ab0*/  IMAD.MOV.U32 R5, RZ, RZ, R12 ;  /* 0x000000ffff057224 */ /* 0x000fe200078e000c */
[----:B------:R-:W-:Y:S01]  /*10ac0*/  MOV R3, RZ ;  /* 0x000000ff00037202 */ /* 0x000fe20000000f00 */
[----:B------:R-:W-:Y:S01]  /*10ad0*/  IMAD.MOV.U32 R0, RZ, RZ, 0x1c1f ;  /* 0x00001c1fff007424 */ /* 0x000fe200078e00ff */
[----:B------:R-:W-:Y:S02]  /*10ae0*/  MOV R2, 0x10b00 ;  /* 0x00010b0000027802 */ /* 0x000fe40000000f00 */
[----:B------:R-:W-:Y:S05]  /*10af0*/  CALL.REL.NOINC `($__internal_19_$__cuda_sm70_shflsync_idx_p) ;  /* 0x00000ae000007944 */ /* 0x000fea0003c00000 */
[----:B------:R-:W-:Y:S01]  /*10b00*/  MOV R4, R0 ;  /* 0x0000000000047202 */ /* 0x000fe20000000f00 */
[----:B------:R-:W-:Y:S05]  /*10b10*/  BRA `(.L_x_981) ;  /* 0xffffc71000007947 */ /* 0x000fea000383ffff */
.L_x_922:
[----:B------:R-:W-:Y:S01]  /*10b20*/  IMAD.MOV.U32 R5, RZ, RZ, R33 ;  /* 0x000000ffff057224 */ /* 0x000fe200078e0021 */
[----:B------:R-:W-:Y:S01]  /*10b30*/  MOV R3, RZ ;  /* 0x000000ff00037202 */ /* 0x000fe20000000f00 */
[----:B------:R-:W-:Y:S01]  /*10b40*/  IMAD.MOV.U32 R0, RZ, RZ, 0x1c1f ;  /* 0x00001c1fff007424 */ /* 0x000fe200078e00ff */
[----:B------:R-:W-:Y:S02]  /*10b50*/  MOV R2, 0x10b70 ;  /* 0x00010b7000027802 */ /* 0x000fe40000000f00 */
[----:B-12---:R-:W-:Y:S05]  /*10b60*/  CALL.REL.NOINC `($__internal_19_$__cuda_sm70_shflsync_idx_p) ;  /* 0x00000a7000007944 */ /* 0x006fea0003c00000 */
[----:B------:R-:W-:Y:S05]  /*10b70*/  BRA `(.L_x_982) ;  /* 0xffffc6d000007947 */ /* 0x000fea000383ffff */
.L_x_925:
[----:B------:R-:W-:Y:S01]  /*10b80*/  IMAD.MOV.U32 R5, RZ, RZ, R12 ;  /* 0x000000ffff057224 */ /* 0x000fe200078e000c */
[----:B----4-:R-:W-:Y:S01]  /*10b90*/  MOV R3, 0x1 ;  /* 0x0000000100037802 */ /* 0x010fe20000000f00 */
[----:B------:R-:W-:Y:S01]  /*10ba0*/  IMAD.MOV.U32 R0, RZ, RZ, 0x1c1f ;  /* 0x00001c1fff007424 */ /* 0x000fe200078e00ff */
[----:B------:R-:W-:-:S02]  /*10bb0*/  MOV R2, 0x10bd0 ;  /* 0x00010bd000027802 */ /* 0x000fc40000000f00 */
[----:B-123--:R-:W-:Y:S05]  /*10bc0*/  CALL.REL.NOINC `($__internal_19_$__cuda_sm70_shflsync_idx_p) ;  /* 0x00000a1000007944 */ /* 0x00efea0003c00000 */
[----:B------:R-:W-:Y:S01]  /*10bd0*/  IMAD.MOV.U32 R4, RZ, RZ, R0 ;  /* 0x000000ffff047224 */ /* 0x000fe200078e0000 */
[----:B------:R-:W-:Y:S01]  /*10be0*/  MOV R3, 0x1 ;  /* 0x0000000100037802 */ /* 0x000fe20000000f00 */
[----:B------:R-:W-:Y:S01]  /*10bf0*/  IMAD.MOV.U32 R5, RZ, RZ, R33 ;  /* 0x000000ffff057224 */ /* 0x000fe200078e0021 */
[----:B------:R-:W-:-:S02]  /*10c00*/  MOV R0, 0x1c1f ;  /* 0x00001c1f00007802 */ /* 0x000fc40000000f00 */
[----:B------:R-:W-:Y:S02]  /*10c10*/  MOV R2, 0x10c30 ;  /* 0x00010c3000027802 */ /* 0x000fe40000000f00 */
[----:B------:R-:W-:Y:S05]  /*10c20*/  CALL.REL.NOINC `($__internal_19_$__cuda_sm70_shflsync_idx_p) ;  /* 0x000009b000007944 */ /* 0x000fea0003c00000 */
[----:B------:R-:W-:Y:S05]  /*10c30*/  BRA `(.L_x_983) ;  /* 0xffffcf8000007947 */ /* 0x000fea000383ffff */
.L_x_929:
[----:B------:R-:W-:Y:S01]  /*10c40*/  IMAD.MOV.U32 R5, RZ, RZ, R9 ;  /* 0x000000ffff057224 */ /* 0x000fe200078e0009 */
[----:B------:R-:W-:Y:S01]  /*10c50*/  MOV R3, RZ ;  /* 0x000000ff00037202 */ /* 0x000fe20000000f00 */
[----:B------:R-:W-:Y:S01]  /*10c60*/  IMAD.MOV.U32 R0, RZ, RZ, 0x181f ;  /* 0x0000181fff007424 */ /* 0x000fe200078e00ff */
[----:B------:R-:W-:Y:S02]  /*10c70*/  MOV R2, 0x10c90 ;  /* 0x00010c9000027802 */ /* 0x000fe40000000f00 */
[----:B------:R-:W-:Y:S05]  /*10c80*/  CALL.REL.NOINC `($__internal_19_$__cuda_sm70_shflsync_idx_p) ;  /* 0x0000095000007944 */ /* 0x000fea0003c00000 */
[----:B------:R-:W-:Y:S01]  /*10c90*/  MOV R8, R0 ;  /* 0x0000000000087202 */ /* 0x000fe20000000f00 */
[----:B------:R-:W-:Y:S05]  /*10ca0*/  BRA `(.L_x_984) ;  /* 0xffffdd4000007947 */ /* 0x000fea000383ffff */
.L_x_930:
[----:B------:R-:W-:Y:S01]  /*10cb0*/  IMAD.MOV.U32 R5, RZ, RZ, R12 ;  /* 0x000000ffff057224 */ /* 0x000fe200078e000c */
[----:B------:R-:W-:Y:S01]  /*10cc0*/  MOV R3, RZ ;  /* 0x000000ff00037202 */ /* 0x000fe20000000f00 */
[----:B------:R-:W-:Y:S01]  /*10cd0*/  IMAD.MOV.U32 R0, RZ, RZ, 0x181f ;  /* 0x0000181fff007424 */ /* 0x000fe200078e00ff */
[----:B------:R-:W-:Y:S02]  /*10ce0*/  MOV R2, 0x10d00 ;  /* 0x00010d0000027802 */ /* 0x000fe40000000f00 */
[----:B-12---:R-:W-:Y:S05]  /*10cf0*/  CALL.REL.NOINC `($__internal_19_$__cuda_sm70_shflsync_idx_p) ;  /* 0x000008e000007944 */ /* 0x006fea0003c00000 */
[----:B------:R-:W-:Y:S05]  /*10d00*/  BRA `(.L_x_985) ;  /* 0xffffdd0000007947 */ /* 0x000fea000383ffff */
.L_x_933:
        /* <DEDUP_REMOVED lines=12> */
.L_x_936:
[----:B-1----:R-:W-:Y:S01]  /*10dd0*/  IMAD.MOV.U32 R5, RZ, RZ, R9 ;  /* 0x000000ffff057224 */ /* 0x002fe200078e0009 */
[----:B------:R-:W-:Y:S01]  /*10de0*/  MOV R3, 0x2 ;  /* 0x0000000200037802 */ /* 0x000fe20000000f00 */
[----:B----4-:R-:W-:Y:S01]  /*10df0*/  IMAD.MOV.U32 R0, RZ, RZ, 0x181f ;  /* 0x0000181fff007424 */ /* 0x010fe200078e00ff */
[----:B------:R-:W-:Y:S02]  /*10e00*/  MOV R2, 0x10e20 ;  /* 0x00010e2000027802 */ /* 0x000fe40000000f00 */
[----:B--23--:R-:W-:Y:S05]  /*10e10*/  CALL.REL.NOINC `($__internal_19_$__cuda_sm70_shflsync_idx_p) ;  /* 0x000007c000007944 */ /* 0x00cfea0003c00000 */
[----:B------:R-:W-:Y:S01]  /*10e20*/  MOV R8, R0 ;  /* 0x0000000000087202 */ /* 0x000fe20000000f00 */
[----:B------:R-:W-:Y:S05]  /*10e30*/  BRA `(.L_x_987) ;  /* 0xffffde8000007947 */ /* 0x000fea000383ffff */
.L_x_937:
[----:B------:R-:W-:Y:S01]  /*10e40*/  IMAD.MOV.U32 R5, RZ, RZ, R12 ;  /* 0x000000ffff057224 */ /* 0x000fe200078e000c */
[----:B------:R-:W-:Y:S01]  /*10e50*/  MOV R3, 0x2 ;  /* 0x0000000200037802 */ /* 0x000fe20000000f00 */
[----:B----4-:R-:W-:Y:S01]  /*10e60*/  IMAD.MOV.U32 R0, RZ, RZ, 0x181f ;  /* 0x0000181fff007424 */ /* 0x010fe200078e00ff */
[----:B------:R-:W-:Y:S02]  /*10e70*/  MOV R2, 0x10e90 ;  /* 0x00010e9000027802 */ /* 0x000fe40000000f00 */
[----:B-123--:R-:W-:Y:S05]  /*10e80*/  CALL.REL.NOINC `($__internal_19_$__cuda_sm70_shflsync_idx_p) ;  /* 0x0000075000007944 */ /* 0x00efea0003c00000 */
[----:B------:R-:W-:Y:S05]  /*10e90*/  BRA `(.L_x_988) ;  /* 0xffffde4000007947 */ /* 0x000fea000383ffff */
.L_x_940:
        /* <DEDUP_REMOVED lines=12> */
.L_x_942:
[----:B---3--:R-:W-:Y:S01]  /*10f60*/  IMAD.MOV.U32 R5, RZ, RZ, R86 ;  /* 0x000000ffff057224 */ /* 0x008fe200078e0056 */
[----:B------:R-:W-:Y:S01]  /*10f70*/  MOV R3, RZ ;  /* 0x000000ff00037202 */ /* 0x000fe20000000f00 */
[----:B------:R-:W-:Y:S01]  /*10f80*/  IMAD.MOV.U32 R0, RZ, RZ, 0x1f ;  /* 0x0000001fff007424 */ /* 0x000fe200078e00ff */
[----:B------:R-:W-:Y:S02]  /*10f90*/  MOV R2, 0x10fb0 ;  /* 0x00010fb000027802 */ /* 0x000fe40000000f00 */
[----:B-1----:R-:W-:Y:S05]  /*10fa0*/  CALL.REL.NOINC `($__internal_19_$__cuda_sm70_shflsync_idx_p) ;  /* 0x0000063000007944 */ /* 0x002fea0003c00000 */
[----:B------:R-:W-:Y:S01]  /*10fb0*/  MOV R9, R0 ;  /* 0x0000000000097202 */ /* 0x000fe20000000f00 */
[----:B------:R-:W-:Y:S05]  /*10fc0*/  BRA `(.L_x_990) ;  /* 0xffffe06000007947 */ /* 0x000fea000383ffff */
.L_x_943:
[----:B---3--:R-:W-:Y:S01]  /*10fd0*/  IMAD.MOV.U32 R5, RZ, RZ, R86 ;  /* 0x000000ffff057224 */ /* 0x008fe200078e0056 */
[----:B------:R-:W-:Y:S01]  /*10fe0*/  MOV R3, 0x1 ;  /* 0x0000000100037802 */ /* 0x000fe20000000f00 */
[----:B------:R-:W-:Y:S01]  /*10ff0*/  IMAD.MOV.U32 R0, RZ, RZ, 0x1f ;  /* 0x0000001fff007424 */ /* 0x000fe200078e00ff */
[----:B------:R-:W-:Y:S02]  /*11000*/  MOV R2, 0x11020 ;  /* 0x0001102000027802 */ /* 0x000fe40000000f00 */
[----:B-12-4-:R-:W-:Y:S05]  /*11010*/  CALL.REL.NOINC `($__internal_19_$__cuda_sm70_shflsync_idx_p) ;  /* 0x000005c000007944 */ /* 0x016fea0003c00000 */
[----:B------:R-:W-:Y:S01]  /*11020*/  MOV R8, R0 ;  /* 0x0000000000087202 */ /* 0x000fe20000000f00 */
[----:B------:R-:W-:Y:S05]  /*11030*/  BRA `(.L_x_991) ;  /* 0xffffe01000007947 */ /* 0x000fea000383ffff */
.L_x_944:
[----:B------:R-:W-:Y:S02]  /*11040*/  MOV R2, 0x1 ;  /* 0x0000000100027802 */ /* 0x000fe40000000f00 */
[----:B------:R-:W-:-:S02]  /*11050*/  MOV R3, 0x11070 ;  /* 0x0001107000037802 */ /* 0x000fc40000000f00 */
[----:B--234-:R-:W-:Y:S05]  /*11060*/  CALL.REL.NOINC `($__internal_20_$__cuda_sm70_shflsync_up_p) ;  /* 0x000005c000007944 */ /* 0x01cfea0003c00000 */
[----:B------:R-:W-:Y:S05]  /*11070*/  BRA `(.L_x_992) ;  /* 0xffffe0f000007947 */ /* 0x000fea000383ffff */
.L_x_945:
[----:B------:R-:W-:Y:S02]  /*11080*/  MOV R2, 0x2 ;  /* 0x0000000200027802 */ /* 0x000fe40000000f00 */
[----:B------:R-:W-:-:S02]  /*11090*/  MOV R3, 0x110b0 ;  /* 0x000110b000037802 */ /* 0x000fc40000000f00 */
[----:B--2-4-:R-:W-:Y:S05]  /*110a0*/  CALL.REL.NOINC `($__internal_20_$__cuda_sm70_shflsync_up_p) ;  /* 0x0000058000007944 */ /* 0x014fea0003c00000 */
[----:B------:R-:W-:Y:S01]  /*110b0*/  SEL R3, R4, RZ, P1 ;  /* 0x000000ff04037207 */ /* 0x000fe20000800000 */
[----:B------:R-:W-:-:S04]  /*110c0*/  IMAD.MOV.U32 R2, RZ, RZ, 0x4 ;  /* 0x00000004ff027424 */ /* 0x000fc800078e00ff */
[----:B------:R-:W-:Y:S01]  /*110d0*/  IMAD.IADD R0, R0, 0x1, R3 ;  /* 0x0000000100007824 */ /* 0x000fe200078e0203 */
[----:B------:R-:W-:Y:S02]  /*110e0*/  MOV R3, 0x11100 ;  /* 0x0001110000037802 */ /* 0x000fe40000000f00 */
        /* <DEDUP_REMOVED lines=19> */
.L_x_949:
[----:B------:R-:W-:Y:S02]  /*11220*/  MOV R2, 0x1 ;  /* 0x0000000100027802 */ /* 0x000fe40000000f00 */
[----:B------:R-:W-:Y:S02]  /*11230*/  MOV R3, 0x11250 ;  /* 0x0001125000037802 */ /* 0x000fe40000000f00 */
[----:B------:R-:W-:Y:S05]  /*11240*/  CALL.REL.NOINC `($__internal_20_$__cuda_sm70_shflsync_up_p) ;  /* 0x000003e000007944 */ /* 0x000fea0003c00000 */
[----:B------:R-:W-:Y:S01]  /*11250*/  MOV R2, R4 ;  /* 0x0000000400027202 */ /* 0x000fe20000000f00 */
[----:B------:R-:W-:Y:S05]  /*11260*/  BRA `(.L_x_994) ;  /* 0xffffe15000007947 */ /* 0x000fea000383ffff */
.L_x_950:
[----:B------:R-:W-:Y:S02]  /*11270*/  MOV R2, 0x2 ;  /* 0x0000000200027802 */ /* 0x000fe40000000f00 */
        /* <DEDUP_REMOVED lines=25> */
.L_x_952:
[----:B------:R-:W-:Y:S02]  /*11410*/  SEL R0, RZ, 0x1, P0 ;  /* 0x00000001ff007807 */ /* 0x000fe40000000000 */
[----:B------:R-:W-:Y:S02]  /*11420*/  MOV R2, 0x11440 ;  /* 0x0001144000027802 */ /* 0x000fe40000000f00 */
[----:B-1----:R-:W-:Y:S05]  /*11430*/  CALL.REL.NOINC `($__internal_21_$__cuda_sm70_votesync_ballot) ;  /* 0x0000026000007944 */ /* 0x002fea0003c00000 */
[----:B------:R-:W-:Y:S01]  /*11440*/  MOV R12, R0 ;  /* 0x00000000000c7202 */ /* 0x000fe20000000f00 */
[----:B------:R-:W-:Y:S05]  /*11450*/  BRA `(.L_x_996) ;  /* 0xffffe0f000007947 */ /* 0x000fea000383ffff */
.L_x_953:
[----:B------:R-:W-:Y:S01]  /*11460*/  IMAD.MOV.U32 R5, RZ, RZ, R6 ;  /* 0x000000ffff057224 */ /* 0x000fe200078e0006 */
[----:B------:R-:W-:Y:S01]  /*11470*/  MOV R3, R8 ;  /* 0x0000000800037202 */ /* 0x000fe20000000f00 */
[----:B------:R-:W-:Y:S01]  /*11480*/  IMAD.MOV.U32 R0, RZ, RZ, 0x1f ;  /* 0x0000001fff007424 */ /* 0x000fe200078e00ff */
[----:B------:R-:W-:Y:S02]  /*11490*/  MOV R2, 0x114b0 ;  /* 0x000114b000027802 */ /* 0x000fe40000000f00 */
[----:B-1----:R-:W-:Y:S05]  /*114a0*/  CALL.REL.NOINC `($__internal_19_$__cuda_sm70_shflsync_idx_p) ;  /* 0x0000013000007944 */ /* 0x002fea0003c00000 */
[----:B------:R-:W-:Y:S01]  /*114b0*/  IMAD.MOV.U32 R10, RZ, RZ, R0 ;  /* 0x000000ffff0a7224 */ /* 0x000fe200078e0000 */
[----:B------:R-:W-:Y:S01]  /*114c0*/  MOV R3, R8 ;  /* 0x0000000800037202 */ /* 0x000fe20000000f00 */
[----:B------:R-:W-:Y:S01]  /*114d0*/  IMAD.MOV.U32 R5, RZ, RZ, R7 ;  /* 0x000000ffff057224 */ /* 0x000fe200078e0007 */
[----:B------:R-:W-:Y:S02]  /*114e0*/  MOV R0, 0x1f ;  /* 0x0000001f00007802 */ /* 0x000fe40000000f00 */
[----:B------:R-:W-:-:S02]  /*114f0*/  MOV R2, 0x11510 ;  /* 0x0001151000027802 */ /* 0x000fc40000000f00 */
[----:B------:R-:W-:Y:S05]  /*11500*/  CALL.REL.NOINC `($__internal_19_$__cuda_sm70_shflsync_idx_p) ;  /* 0x000000d000007944 */ /* 0x000fea0003c00000 */
[----:B------:R-:W-:Y:S01]  /*11510*/  MOV R7, R0 ;  /* 0x0000000000077202 */ /* 0x000fe20000000f00 */
[----:B------:R-:W-:Y:S05]  /*11520*/  BRA `(.L_x_997) ;  /* 0xffffe07000007947 */ /* 0x000fea000383ffff */
.L_x_956:
[----:B------:R-:W-:Y:S01]  /*11530*/  IMAD.MOV.U32 R5, RZ, RZ, R4 ;  /* 0x000000ffff057224 */ /* 0x000fe200078e0004 */
[----:B------:R-:W-:-:S02]  /*11540*/  MOV R0, 0x1f ;  /* 0x0000001f00007802 */ /* 0x000fc40000000f00 */
[----:B------:R-:W-:Y:S02]  /*11550*/  MOV R2, 0x11570 ;  /* 0x0001157000027802 */ /* 0x000fe40000000f00 */
[----:B-1234-:R-:W-:Y:S05]  /*11560*/  CALL.REL.NOINC `($__internal_19_$__cuda_sm70_shflsync_idx_p) ;  /* 0x0000007000007944 */ /* 0x01efea0003c00000 */
[----:B------:R-:W-:Y:S01]  /*11570*/  MOV R13, R0 ;  /* 0x00000000000d7202 */ /* 0x000fe20000000f00 */
[----:B------:R-:W-:Y:S05]  /*11580*/  BRA `(.L_x_955) ;  /* 0xffffe07000007947 */ /* 0x000fea000383ffff */
        .weak           $__internal_18_$__cuda_sm70_shflsync_bfly_p
        .type           $__internal_18_$__cuda_sm70_shflsync_bfly_p,@function
        .size           $__internal_18_$__cuda_sm70_shflsync_bfly_p,($__internal_19_$__cuda_sm70_shflsync_idx_p - $__internal_18_$__cuda_sm70_shflsync_bfly_p)
$__internal_18_$__cuda_sm70_shflsync_bfly_p:
[----:B------:R-:W-:Y:S04]  /*11590*/  WARPSYNC R6 ;  /* 0x0000000600007348 */ /* 0x000fe80003800000 */
[----:B------:R1:W2:Y:S02]  /*115a0*/  SHFL.BFLY PT, R5, R2, R5, R7 ;  /* 0x0c00000502057389 */ /* 0x0002a400000e0007 */
[----:B-1----:R-:W-:Y:S02]  /*115b0*/  MOV R2, R3 ;  /* 0x0000000300027202 */ /* 0x002fe40000000f00 */
[----:B------:R-:W-:-:S04]  /*115c0*/  MOV R3, 0x0 ;  /* 0x0000000000037802 */ /* 0x000fc80000000f00 */
[----:B--2---:R-:W-:Y:S05]  /*115d0*/  RET.REL.NODEC R2 `(_ZN7cutlass13device_kernelIN5flash19enable_sm80_to_sm89INS1_16FlashAttnFwdSm80INS1_25CollectiveMainloopFwdSm80ILi8ELi1ELb0EN4cute5tupleIJNS5_1CILi128EEENS7_ILi64EEENS7_ILi192EEEEEELi192ENS_6half_tEfNS_4arch4Sm80ELb1ELb0ELb0ELb1ELb0ELb0ELb1ELb1EEENS1_21CollectiveEpilogueFwdINS6_IJS8_SA_S9_EEENS6_IJNS7_ILi1EEESI_SI_EEESC_SE_Li256ELb1ELb1ELb1ELb0EEENS1_36VarlenDynamicPersistentTileSchedulerILi128ELi64ELi256ELi256ELb1ELb1ELb0ELb1ELb1ELb1EEEEEEEEEvNT_6ParamsE) ;  /* 0xfffeea2002007950 */ /* 0x004fea0003c3ffff */
        .weak           $__internal_19_$__cuda_sm70_shflsync_idx_p
        .type           $__internal_19_$__cuda_sm70_shflsync_idx_p,@function
        .size           $__internal_19_$__cuda_sm70_shflsync_idx_p,($__internal_20_$__cuda_sm70_shflsync_up_p - $__internal_19_$__cuda_sm70_shflsync_idx_p)
$__internal_19_$__cuda_sm70_shflsync_idx_p:
[----:B------:R-:W-:-:S04]  /*115e0*/  MOV R87, 0xffffffff ;  /* 0xffffffff00577802 */ /* 0x000fc80000000f00 */
[----:B------:R-:W-:Y:S04]  /*115f0*/  WARPSYNC R87 ;  /* 0x0000005700007348 */ /* 0x000fe80003800000 */
[----:B------:R1:W2:Y:S02]  /*11600*/  SHFL.IDX PT, R0, R5, R3, R0 ;  /* 0x0000000305007389 */ /* 0x0002a400000e0000 */
[----:B-1----:R-:W-:-:S04]  /*11610*/  MOV R3, 0x0 ;  /* 0x0000000000037802 */ /* 0x002fc80000000f00 */
[----:B--2---:R-:W-:Y:S05]  /*11620*/  RET.REL.NODEC R2 `(_ZN7cutlass13device_kernelIN5flash19enable_sm80_to_sm89INS1_16FlashAttnFwdSm80INS1_25CollectiveMainloopFwdSm80ILi8ELi1ELb0EN4cute5tupleIJNS5_1CILi128EEENS7_ILi64EEENS7_ILi192EEEEEELi192ENS_6half_tEfNS_4arch4Sm80ELb1ELb0ELb0ELb1ELb0ELb0ELb1ELb1EEENS1_21CollectiveEpilogueFwdINS6_IJS8_SA_S9_EEENS6_IJNS7_ILi1EEESI_SI_EEESC_SE_Li256ELb1ELb1ELb1ELb0EEENS1_36VarlenDynamicPersistentTileSchedulerILi128ELi64ELi256ELi256ELb1ELb1ELb0ELb1ELb1ELb1EEEEEEEEEvNT_6ParamsE) ;  /* 0xfffee9d002007950 */ /* 0x004fea0003c3ffff */
        .weak           $__internal_20_$__cuda_sm70_shflsync_up_p
        .type           $__internal_20_$__cuda_sm70_shflsync_up_p,@function
        .size           $__internal_20_$__cuda_sm70_shflsync_up_p,($__internal_21_$__cuda_sm70_votesync_ballot - $__internal_20_$__cuda_sm70_shflsync_up_p)
$__internal_20_$__cuda_sm70_shflsync_up_p:
[----:B------:R-:W-:Y:S02]  /*11630*/  IMAD.MOV.U32 R4, RZ, RZ, RZ ;  /* 0x000000ffff047224 */ /* 0x000fe400078e00ff */
[----:B------:R-:W-:-:S04]  /*11640*/  IMAD.MOV.U32 R10, RZ, RZ, -0x1 ;  /* 0xffffffffff0a7424 */ /* 0x000fc800078e00ff */
[----:B------:R-:W-:Y:S04]  /*11650*/  WARPSYNC R10 ;  /* 0x0000000a00007348 */ /* 0x000fe80003800000 */
[----:B------:R1:W2:Y:S02]  /*11660*/  SHFL.UP PT, R4, R0, R2, R4 ;  /* 0x0400000200047389 */ /* 0x0002a400000e0004 */
[----:B-1----:R-:W-:Y:S02]  /*11670*/  MOV R2, R3 ;  /* 0x0000000300027202 */ /* 0x002fe40000000f00 */
[----:B------:R-:W-:-:S04]  /*11680*/  MOV R3, 0x0 ;  /* 0x0000000000037802 */ /* 0x000fc80000000f00 */
[----:B--2---:R-:W-:Y:S05]  /*11690*/  RET.REL.NODEC R2 `(_ZN7cutlass13device_kernelIN5flash19enable_sm80_to_sm89INS1_16FlashAttnFwdSm80INS1_25CollectiveMainloopFwdSm80ILi8ELi1ELb0EN4cute5tupleIJNS5_1CILi128EEENS7_ILi64EEENS7_ILi192EEEEEELi192ENS_6half_tEfNS_4arch4Sm80ELb1ELb0ELb0ELb1ELb0ELb0ELb1ELb1EEENS1_21CollectiveEpilogueFwdINS6_IJS8_SA_S9_EEENS6_IJNS7_ILi1EEESI_SI_EEESC_SE_Li256ELb1ELb1ELb1ELb0EEENS1_36VarlenDynamicPersistentTileSchedulerILi128ELi64ELi256ELi256ELb1ELb1ELb0ELb1ELb1ELb1EEEEEEEEEvNT_6ParamsE) ;  /* 0xfffee96002007950 */ /* 0x004fea0003c3ffff */
        .weak           $__internal_21_$__cuda_sm70_votesync_ballot
        .type           $__internal_21_$__cuda_sm70_votesync_ballot,@function
        .size           $__internal_21_$__cuda_sm70_votesync_ballot,(.L_x_2477 - $__internal_21_$__cuda_sm70_votesync_ballot)
$__internal_21_$__cuda_sm70_votesync_ballot:
[----:B------:R-:W-:Y:S01]  /*116a0*/  ISETP.NE.U32.AND P0, PT, R0, 0x1, PT ;  /* 0x000000010000780c */ /* 0x000fe20003f05070 */
[----:B------:R-:W-:-:S04]  /*116b0*/  IMAD.MOV.U32 R3, RZ, RZ, -0x1 ;  /* 0xffffffffff037424 */ /* 0x000fc800078e00ff */
[----:B------:R-:W-:Y:S08]  /*116c0*/  WARPSYNC R3 ;  /* 0x0000000300007348 */ /* 0x000ff00003800000 */
[----:B------:R-:W-:-:S04]  /*116d0*/  VOTE.ANY R0, PT, !P0 ;  /* 0x0000000000007806 */ /* 0x000fc800040e0100 */
[----:B------:R-:W-:Y:S01]  /*116e0*/  LOP3.LUT R0, R0, R3, RZ, 0xc0, !PT ;  /* 0x0000000300007212 */ /* 0x000fe200078ec0ff */
[----:B------:R-:W-:-:S04]  /*116f0*/  IMAD.MOV.U32 R3, RZ, RZ, 0x0 ;  /* 0x00000000ff037424 */ /* 0x000fc800078e00ff */
[----:B------:R-:W-:Y:S05]  /*11700*/  RET.REL.NODEC R2 `(_ZN7cutlass13device_kernelIN5flash19enable_sm80_to_sm89INS1_16FlashAttnFwdSm80INS1_25CollectiveMainloopFwdSm80ILi8ELi1ELb0EN4cute5tupleIJNS5_1CILi128EEENS7_ILi64EEENS7_ILi192EEEEEELi192ENS_6half_tEfNS_4arch4Sm80ELb1ELb0ELb0ELb1ELb0ELb0ELb1ELb1EEENS1_21CollectiveEpilogueFwdINS6_IJS8_SA_S9_EEENS6_IJNS7_ILi1EEESI_SI_EEESC_SE_Li256ELb1ELb1ELb1ELb0EEENS1_36VarlenDynamicPersistentTileSchedulerILi128ELi64ELi256ELi256ELb1ELb1ELb0ELb1ELb1ELb1EEEEEEEEEvNT_6ParamsE) ;  /* 0xfffee8f002007950 */ /* 0x000fea0003c3ffff */
.L_x_998:
        /* <DEDUP_REMOVED lines=15> */
.L_x_2477:


//--------------------- .text._ZN7cutlass13device_kernelIN5flash19enable_sm80_to_sm89INS1_16FlashAttnFwdSm80INS1_25CollectiveMainloopFwdSm80ILi8ELi1ELb0EN4cute5tupleIJNS5_1CILi128EEENS7_ILi64EEENS7_ILi192EEEEEELi192ENS_6half_tEfNS_4arch4Sm80ELb1ELb0ELb0ELb1ELb0ELb1ELb1ELb1EEENS1_21CollectiveEpilogueFwdINS6_IJS8_SA_S9_EEENS6_IJNS7_ILi1EEESI_SI_EEESC_SE_Li256ELb1ELb1ELb1ELb0EEENS1_36VarlenDynamicPersistentTileSchedulerILi128ELi64ELi256ELi256ELb1ELb1ELb0ELb1ELb1ELb1EEEEEEEEEvNT_6ParamsE --------------------------
	.section	.text._ZN7cutlass13device_kernelIN5flash19enable_sm80_to_sm89INS1_16FlashAttnFwdSm80INS1_25CollectiveMainloopFwdSm80ILi8ELi1ELb0EN4cute5tupleIJNS5_1CILi128EEENS7_ILi64EEENS7_ILi192EEEEEELi192ENS_6half_tEfNS_4arch4Sm80ELb1ELb0ELb0ELb1ELb0ELb1ELb1ELb1EEENS1_21CollectiveEpilogueFwdINS6_IJS8_SA_S9_EEENS6_IJNS7_ILi1EEESI_SI_EEESC_SE_Li256ELb1ELb1ELb1ELb0EEENS1_36VarlenDynamicPersistentTileSchedulerILi128ELi64ELi256ELi256ELb1ELb1ELb0ELb1ELb1ELb1EEEEEEEEEvNT_6ParamsE,"ax",@progbits
	.sectioninfo	@"SHI_REGISTERS=255"
	.align	128
.text._ZN7cutlass13device_kernelIN5flash19enable_sm80_to_sm89INS1_16FlashAttnFwdSm80INS1_25CollectiveMainloopFwdSm80ILi8ELi1ELb0EN4cute5tupleIJNS5_1CILi128EEENS7_ILi64EEENS7_ILi192EEEEEELi192ENS_6half_tEfNS_4arch4Sm80ELb1ELb0ELb0ELb1ELb0ELb1ELb1ELb1EEENS1_21CollectiveEpilogueFwdINS6_IJS8_SA_S9_EEENS6_IJNS7_ILi1EEESI_SI_EEESC_SE_Li256ELb1ELb1ELb1ELb0EEENS1_36VarlenDynamicPersistentTileSchedulerILi128ELi64ELi256ELi256ELb1ELb1ELb0ELb1ELb1ELb1EEEEEEEEEvNT_6ParamsE:
        .type           _ZN7cutlass13device_kernelIN5flash19enable_sm80_to_sm89INS1_16FlashAttnFwdSm80INS1_25CollectiveMainloopFwdSm80ILi8ELi1ELb0EN4cute5tupleIJNS5_1CILi128EEENS7_ILi64EEENS7_ILi192EEEEEELi192ENS_6half_tEfNS_4arch4Sm80ELb1ELb0ELb0ELb1ELb0ELb1ELb1ELb1EEENS1_21CollectiveEpilogueFwdINS6_IJS8_SA_S9_EEENS6_IJNS7_ILi1EEESI_SI_EEESC_SE_Li256ELb1ELb1ELb1ELb0EEENS1_36VarlenDynamicPersistentTileSchedulerILi128ELi64ELi256ELi256ELb1ELb1ELb0ELb1ELb1ELb1EEEEEEEEEvNT_6ParamsE,@function
        .size           _ZN7cutlass13device_kernelIN5flash19enable_sm80_to_sm89INS1_16FlashAttnFwdSm80INS1_25CollectiveMainloopFwdSm80ILi8ELi1ELb0EN4cute5tupleIJNS5_1CILi128EEENS7_ILi64EEENS7_ILi192EEEEEELi192ENS_6half_tEfNS_4arch4Sm80ELb1ELb0ELb0ELb1ELb0ELb1ELb1ELb1EEENS1_21CollectiveEpilogueFwdINS6_IJS8_SA_S9_EEENS6_IJNS7_ILi1EEESI_SI_EEESC_SE_Li256ELb1ELb1ELb1ELb0EEENS1_36VarlenDynamicPersistentTileSchedulerILi128ELi64ELi256ELi256ELb1ELb1ELb0ELb1ELb1ELb1EEEEEEEEEvNT_6ParamsE,(.L_x_2482 - _ZN7cutlass13device_kernelIN5flash19enable_sm80_to_sm89INS1_16FlashAttnFwdSm80INS1_25CollectiveMainloopFwdSm80ILi8ELi1ELb0EN4cute5tupleIJNS5_1CILi128EEENS7_ILi64EEENS7_ILi192EEEEEELi192ENS_6half_tEfNS_4arch4Sm80ELb1ELb0ELb0ELb1ELb0ELb1ELb1ELb1EEENS1_21CollectiveEpilogueFwdINS6_IJS8_SA_S9_EEENS6_IJNS7_ILi1EEESI_SI_EEESC_SE_Li256ELb1ELb1ELb1ELb0EEENS1_36VarlenDynamicPersistentTileSchedulerILi128ELi64ELi256ELi256ELb1ELb1ELb0ELb1ELb1ELb1EEEEEEEEEvNT_6ParamsE)
        .other          _ZN7cutlass13device_kernelIN5flash19enable_sm80_to_sm89INS1_16FlashAttnFwdSm80INS1_25CollectiveMainloopFwdSm80ILi8ELi1ELb0EN4cute5tupleIJNS5_1CILi128EEENS7_ILi64EEENS7_ILi192EEEEEELi192ENS_6half_tEfNS_4arch4Sm80ELb1ELb0ELb0ELb1ELb0ELb1ELb1ELb1EEENS1_21CollectiveEpilogueFwdINS6_IJS8_SA_S9_EEENS6_IJNS7_ILi1EEESI_SI_EEESC_SE_Li256ELb1ELb1ELb1ELb0EEENS1_36VarlenDynamicPersistentTileSchedulerILi128ELi64ELi256ELi256ELb1ELb1ELb0ELb1ELb1ELb1EEEEEEEEEvNT_6ParamsE,@"STO_CUDA_ENTRY STV_DEFAULT"
_ZN7cutlass13device_kernelIN5flash19enable_sm80_to_sm89INS1_16FlashAttnFwdSm80INS1_25CollectiveMainloopFwdSm80ILi8ELi1ELb0EN4cute5tupleIJNS5_1CILi128EEENS7_ILi64EEENS7_ILi192EEEEEELi192ENS_6half_tEfNS_4arch4Sm80ELb1ELb0ELb0ELb1ELb0ELb1ELb1ELb1EEENS1_21CollectiveEpilogueFwdINS6_IJS8_SA_S9_EEENS6_IJNS7_ILi1EEESI_SI_EEESC_SE_Li256ELb1ELb1ELb1ELb0EEENS1_36VarlenDynamicPersistentTileSchedulerILi128ELi64ELi256ELi256ELb1ELb1ELb0ELb1ELb1ELb1EEEEEEEEEvNT_6ParamsE:
        /* <DEDUP_REMOVED lines=53> */
.L_x_1004:
        /* <DEDUP_REMOVED lines=17> */
.L_x_1173:
        /* <DEDUP_REMOVED lines=16> */
.L_x_1174:
[----:B---3--:R-:W-:-:S05]  /*0560*/  IMAD R0, R0, c[0x0][0x538], RZ ;  /* 0x00014e0000007a24 */ /* 0x008fca00078e02ff */
[----:B------:R-:W-:-:S04]  /*0570*/  IADD3 R7, R0, R7, RZ ;  /* 0x0000000700077210 */ /* 0x000fc80007ffe0ff */
[----:B------:R-:W-:-:S13]  /*0580*/  ISETP.GT.AND P0, PT, R7, UR4, PT ;  /* 0x0000000407007c0c */ /* 0x000fda000bf04270 */
[----:B-12---:R-:W-:Y:S05]  /*0590*/  @!P0 BRA `(.L_x_1004) ;  /* 0xfffffdb000008947 */ /* 0x006fea000383ffff */
.L_x_1000:
[----:B------:R-:W-:-:S05]  /*05a0*/  IADD3 R11, -R0, R7, RZ ;  /* 0x00000007000b7210 */ /* 0x000fca0007ffe1ff */
[----:B------:R-:W-:-:S05]  /*05b0*/  IMAD R0, R4, c[0x0][0x538], R11 ;  /* 0x00014e0004007a24 */ /* 0x000fca00078e020b */
[----:B------:R-:W-:Y:S01]  /*05c0*/  ISETP.GT.AND P0, PT, R0, UR4, PT ;  /* 0x0000000400007c0c */ /* 0x000fe2000bf04270 */
[----:B------:R-:W-:-:S12]  /*05d0*/  BRA.DIV ~URZ, `(.L_x_1005) ;  /* 0x0001bd927f007947 */ /* 0x000fd8000b800000 */
[----:B------:R-:W-:-:S04]  /*05e0*/  VOTE.ANY R7, PT, !P0 ;  /* 0x0000000000077806 */ /* 0x000fc800040e0100 */
.L_x_1175:
[----:B------:R-:W1:Y:S02]  /*05f0*/  POPC R0, R7 ;  /* 0x0000000700007309 */ /* 0x000e640000000000 */
[----:B-12---:R-:W-:Y:S01]  /*0600*/  IADD3 R251, R0, R6, RZ ;  /* 0x0000000600fb7210 */ /* 0x006fe20007ffe0ff */
[----:B------:R-:W-:Y:S05]  /*0610*/  BRA.DIV ~URZ, `(.L_x_1006) ;  /* 0x0001bda27f007947 */ /* 0x000fea000b800000 */
[----:B------:R1:W2:Y:S01]  /*0620*/  SHFL.IDX PT, R249, R10, R0, 0x1f ;  /* 0x00001f000af97589 */ /* 0x0002a200000e0000 */
[----:B------:R-:W-:-:S03]  /*0630*/  MOV R6, RZ ;  /* 0x000000ff00067202 */ /* 0x000fc60000000f00 */
[----:B------:R1:W3:Y:S04]  /*0640*/  SHFL.IDX PT, R10, R8, R0, 0x1f ;  /* 0x00001f00080a7589 */ /* 0x0002e800000e0000 */
.L_x_1176:
[----:B------:R-:W-:Y:S01]  /*0650*/  ISETP.NE.AND P0, PT, R7, RZ, PT ;  /* 0x000000ff0700720c */ /* 0x000fe20003f05270 */
[----:B------:R-:W-:-:S12]  /*0660*/  BSSY B0, `(.L_x_1007) ;  /* 0x0000005000007945 */ /* 0x000fd80003800000 */
[----:B------:R-:W-:Y:S05]  /*0670*/  @!P0 BRA `(.L_x_1008) ;  /* 0x0000003000008947 */ /* 0x000fea0003800000 */
[----:B------:R-:W-:Y:S01]  /*0680*/  IADD3 R5, R0, -0x1, RZ ;  /* 0xffffffff00057810 */ /* 0x000fe20007ffe0ff */
[----:B------:R-:W-:Y:S05]  /*0690*/  BRA.DIV ~URZ, `(.L_x_1009) ;  /* 0x0001be027f007947 */ /* 0x000fea000b800000 */
[----:B------:R4:W1:Y:S02]  /*06a0*/  SHFL.IDX PT, R6, R4, R5, 0x1f ;  /* 0x00001f0504067589 */ /* 0x00086400000e0000 */
.L_x_1008:
[----:B------:R-:W-:Y:S05]  /*06b0*/  BSYNC B0 ;  /* 0x0000000000007941 */ /* 0x000fea0003800000 */
.L_x_1007:
        /* <DEDUP_REMOVED lines=67> */
.L_x_1011:
        /* <DEDUP_REMOVED lines=68> */
.L_x_1012:
[----:B------:R-:W-:Y:S05]  /*0f30*/  BSYNC B0 ;  /* 0x0000000000007941 */ /* 0x000fea0003800000 */
.L_x_1010:
[----:B------:R-:W-:-:S04]  /*0f40*/  LOP3.LUT R0, RZ, R0, RZ, 0x33, !PT ;  /* 0x00000000ff007212 */ /* 0x000fc800078e33ff */
[----:B------:R-:W-:Y:S01]  /*0f50*/  IADD3 R249, R0, R249, RZ ;  /* 0x000000f900f97210 */ /* 0x000fe20007ffe0ff */
[----:B------:R-:W-:Y:S05]  /*0f60*/  BRA `(.L_x_1013) ;  /* 0x0000004000007947 */ /* 0x000fea0003800000 */
.L_x_1001:
[----:B--2---:R-:W-:Y:S01]  /*0f70*/  IMAD.MOV.U32 R249, RZ, RZ, RZ ;  /* 0x000000fffff97224 */ /* 0x004fe200078e00ff */
[----:B------:R-:W-:Y:S01]  /*0f80*/  MOV R250, RZ ;  /* 0x000000ff00fa7202 */ /* 0x000fe20000000f00 */
[----:B------:R-:W-:Y:S01]  /*0f90*/  IMAD.U32 R248, RZ, RZ, UR4 ;  /* 0x00000004fff87e24 */ /* 0x000fe2000f8e00ff */
[----:B------:R-:W-:Y:S02]  /*0fa0*/  MOV R251, c[0x0][0x53c] ;  /* 0x00014f0000fb7a02 */ /* 0x000fe40000000f00 */
.L_x_1013:
[----:B------:R-:W-:Y:S01]  /*0fb0*/  ISETP.NE.AND P0, PT, R12, RZ, PT ;  /* 0x000000ff0c00720c */ /* 0x000fe20003f05270 */
[----:B------:R-:W-:-:S12]  /*0fc0*/  WARPSYNC 0xffffffff ;  /* 0xffffffff00007948 */ /* 0x000fd80003800000 */
[----:B------:R1:W-:Y:S04]  /*0fd0*/  @!P0 STS.128 [0x18100], R248 ;  /* 0x018100f8ff008388 */ /* 0x0003e80000000c00 */
[----:B------:R-:W-:Y:S06]  /*0fe0*/  BAR.ARV 0x5, 0x100 ;  /* 0x0144000000007b1d */ /* 0x000fec0000002000 */
.L_x_999:
[----:B-12---:R-:W-:-:S13]  /*0ff0*/  ISETP.GE.AND P0, PT, R251, c[0x0][0x53c], PT ;  /* 0x00014f00fb007a0c */ /* 0x006fda0003f06270 */
[----:B------:R-:W-:Y:S05]  /*1000*/  @P0 EXIT ;  /* 0x000000000000094d */ /* 0x000fea0003800000 */
[----:B------:R-:W1:Y:S02]  /*1010*/  S2R R18, SR_TID.X ;  /* 0x0000000000127919 */ /* 0x000e640000002100 */
[----:B-1----:R-:W-:-:S04]  /*1020*/  SHF.R.S32.HI R13, RZ, 0x1f, R18 ;  /* 0x0000001fff0d7819 */ /* 0x002fc80000011412 */
[CC--:B------:R-:W-:Y:S02]  /*1030*/  LEA.HI R0, R13.reuse, R18.reuse, RZ, 0x4 ;  /* 0x000000120d007211 */ /* 0x0c0fe400078f20ff */
[-C--:B------:R-:W-:Y:S02]  /*1040*/  LEA.HI R10, R13, R18.reuse, RZ, 0x3 ;  /* 0x000000120d0a7211 */ /* 0x080fe400078f18ff */
[----:B------:R-:W-:Y:S02]  /*1050*/  LOP3.LUT R2, R0, 0xfffffff0, RZ, 0xc0, !PT ;  /* 0xfffffff000027812 */ /* 0x000fe400078ec0ff */
[----:B------:R-:W-:Y:S02]  /*1060*/  SHF.R.S32.HI R19, RZ, 0x3, R10 ;  /* 0x00000003ff137819 */ /* 0x000fe4000001140a */
[----:B------:R-:W-:Y:S01]  /*1070*/  LOP3.LUT R3, R10, 0xfffffff8, RZ, 0xc0, !PT ;  /* 0xfffffff80a037812 */ /* 0x000fe200078ec0ff */
[C---:B------:R-:W-:Y:S01]  /*1080*/  IMAD.IADD R2, R18.reuse, 0x1, -R2 ;  /* 0x0000000112027824 */ /* 0x040fe200078e0a02 */
[----:B------:R-:W-:Y:S01]  /*1090*/  SHF.R.S32.HI R4, RZ, 0x4, R0 ;  /* 0x00000004ff047819 */ /* 0x000fe20000011400 */
[----:B------:R-:W-:Y:S01]  /*10a0*/  IMAD.SHL.U32 R5, R19, 0x40, RZ ;  /* 0x0000004013057824 */ /* 0x000fe200078e00ff */
[----:B------:R-:W-:Y:S01]  /*10b0*/  LEA.HI R14, R13, R18, RZ, 0x2 ;  /* 0x000000120d0e7211 */ /* 0x000fe200078f10ff */
[----:B------:R-:W-:Y:S01]  /*10c0*/  IMAD.IADD R9, R18, 0x1, -R3 ;  /* 0x0000000112097824 */ /* 0x000fe200078e0a03 */
[----:B------:R-:W-:-:S02]  /*10d0*/  LEA.HI R0, R0, R4, RZ, 0x1 ;  /* 0x0000000400007211 */ /* 0x000fc400078f08ff */
[----:B------:R-:W-:Y:S01]  /*10e0*/  SHF.R.S32.HI R6, RZ, 0x1f, R2 ;  /* 0x0000001fff067819 */ /* 0x000fe20000011402 */
[C---:B------:R-:W-:Y:S01]  /*10f0*/  IMAD.SHL.U32 R240, R9.reuse, 0x8, RZ ;  /* 0x0000000809f07824 */ /* 0x040fe200078e00ff */
[----:B------:R-:W-:Y:S01]  /*1100*/  LOP3.LUT R3, R0, 0xfffffffe, RZ, 0xc0, !PT ;  /* 0xfffffffe00037812 */ /* 0x000fe200078ec0ff */
[----:B------:R-:W-:Y:S01]  /*1110*/  IMAD.SHL.U32 R8, R9, 0x40, RZ ;  /* 0x0000004009087824 */ /* 0x000fe200078e00ff */
[----:B------:R-:W-:Y:S02]  /*1120*/  LOP3.LUT R0, R5, 0x1c0, RZ, 0xc0, !PT ;  /* 0x000001c005007812 */ /* 0x000fe400078ec0ff */
[----:B------:R-:W-:Y:S01]  /*1130*/  LEA.HI R11, R6, R2, RZ, 0x3 ;  /* 0x00000002060b7211 */ /* 0x000fe200078f18ff */
[----:B------:R-:W-:Y:S01]  /*1140*/  IMAD.IADD R12, R4, 0x1, -R3 ;  /* 0x00000001040c7824 */ /* 0x000fe200078e0a03 */
[----:B------:R-:W-:Y:S02]  /*1150*/  SHF.R.U32.HI R7, RZ, 0x3, R0 ;  /* 0x00000003ff077819 */ /* 0x000fe40000011600 */
[----:B------:R-:W-:-:S02]  /*1160*/  LOP3.LUT R6, R0, 0x38, R240, 0xf8, !PT ;  /* 0x0000003800067812 */ /* 0x000fc400078ef8f0 */
[----:B------:R-:W-:Y:S02]  /*1170*/  LOP3.LUT R5, R11, 0xfffffff8, RZ, 0xc0, !PT ;  /* 0xfffffff80b057812 */ /* 0x000fe400078ec0ff */
[----:B------:R-:W-:Y:S02]  /*1180*/  LOP3.LUT R0, R8, 0x1c0, RZ, 0xc0, !PT ;  /* 0x000001c008007812 */ /* 0x000fe400078ec0ff */
[----:B------:R-:W-:Y:S01]  /*1190*/  LOP3.LUT R8, R6, R7, RZ, 0x3c, !PT ;  /* 0x0000000706087212 */ /* 0x000fe200078e3cff */
[----:B------:R-:W-:Y:S01]  /*11a0*/  IMAD.IADD R6, R2, 0x1, -R5 ;  /* 0x0000000102067824 */ /* 0x000fe200078e0a05 */
[----:B------:R-:W-:Y:S02]  /*11b0*/  LOP3.LUT R2, R0, 0x8, R10, 0xf8, !PT ;  /* 0x0000000800027812 */ /* 0x000fe400078ef80a */
[----:B------:R-:W-:Y:S02]  /*11c0*/  SHF.R.U32.HI R0, RZ, 0x3, R0 ;  /* 0x00000003ff007819 */ /* 0x000fe40000011600 */
[----:B------:R-:W-:-:S02]  /*11d0*/  LEA.HI R3, R13, R18, RZ, 0x5 ;  /* 0x000000120d037211 */ /* 0x000fc400078f28ff */
[--C-:B------:R-:W-:Y:S02]  /*11e0*/  SHF.R.S32.HI R237, RZ, 0x2, R14.reuse ;  /* 0x00000002ffed7819 */ /* 0x100fe4000001140e */
[----:B------:R-:W-:Y:S02]  /*11f0*/  SHF.R.S32.HI R4, RZ, 0x1f, R14 ;  /* 0x0000001fff047819 */ /* 0x000fe4000001140e */
[----:B------:R-:W-:Y:S02]  /*1200*/  LOP3.LUT R15, R2, R0, RZ, 0x3c, !PT ;  /* 0x00000000020f7212 */ /* 0x000fe400078e3cff */
[----:B------:R-:W-:Y:S02]  /*1210*/  LOP3.LUT R0, R3, 0xffffffe0, RZ, 0xc0, !PT ;  /* 0xffffffe003007812 */ /* 0x000fe400078ec0ff */
[--C-:B------:R-:W-:Y:S02]  /*1220*/  SHF.R.S32.HI R7, RZ, 0x5, R3.reuse ;  /* 0x00000005ff077819 */ /* 0x100fe40000011403 */
[----:B------:R-:W-:Y:S01]  /*1230*/  LEA.HI R2, R4, R237, RZ, 0x3 ;  /* 0x000000ed04027211 */ /* 0x000fe200078f18ff */
[----:B------:R-:W-:Y:S01]  /*1240*/  IMAD.IADD R17, R18, 0x1, -R0 ;  /* 0x0000000112117824 */ /* 0x000fe200078e0a00 */
[----:B------:R-:W-:-:S02]  /*1250*/  SHF.R.S32.HI R3, RZ, 0x1f, R3 ;  /* 0x0000001fff037819 */ /* 0x000fc40000011403 */
[----:B------:R-:W-:Y:S01]  /*1260*/  LEA.HI R4, R13, R18, RZ, 0x6 ;  /* 0x000000120d047211 */ /* 0x000fe200078f30ff */
[----:B------:R-:W-:Y:S01]  /*1270*/  IMAD.MOV.U32 R13, RZ, RZ, 0x20 ;  /* 0x00000020ff0d7424 */ /* 0x000fe200078e00ff */
[----:B------:R-:W-:Y:S02]  /*1280*/  LOP3.LUT R2, R2, 0xfffffff8, RZ, 0xc0, !PT ;  /* 0xfffffff802027812 */ /* 0x000fe400078ec0ff */
[----:B------:R-:W-:Y:S01]  /*1290*/  LEA.HI R0, R3, R7, RZ, 0x3 ;  /* 0x0000000703007211 */ /* 0x000fe200078f18ff */
[----:B------:R-:W-:Y:S01]  /*12a0*/  IMAD.SHL.U32 R4, R4, 0x8, RZ ;  /* 0x0000000804047824 */ /* 0x000fe200078e00ff */
[----:B------:R-:W-:Y:S01]  /*12b0*/  SHF.R.S32.HI R10, RZ, 0x1f, R17 ;  /* 0x0000001fff0a7819 */ /* 0x000fe20000011411 */
[----:B------:R-:W-:Y:S01]  /*12c0*/  IMAD.IADD R3, R237, 0x1, -R2 ;  /* 0x00000001ed037824 */ /* 0x000fe200078e0a02 */
[----:B------:R-:W-:Y:S02]  /*12d0*/  LOP3.LUT R0, R0, 0xffffff8, RZ, 0xc0, !PT ;  /* 0x0ffffff800007812 */ /* 0x000fe400078ec0ff */
[----:B------:R-:W-:-:S02]  /*12e0*/  LEA.HI R10, R10, R17, RZ, 0x2 ;  /* 0x000000110a0a7211 */ /* 0x000fc400078f10ff */
[----:B------:R-:W-:Y:S01]  /*12f0*/  LOP3.LUT R210, R8, 0x7ffffe00, R4, 0xf8, !PT ;  /* 0x7ffffe0008d27812 */ /* 0x000fe200078ef804 */
[----:B------:R-:W-:Y:S01]  /*1300*/  IMAD.IADD R5, R7, 0x1, -R0 ;  /* 0x0000000107057824 */ /* 0x000fe200078e0a00 */
[----:B------:R-:W-:Y:S01]  /*1310*/  LOP3.LUT R2, R3, 0x1, RZ, 0xc0, !PT ;  /* 0x0000000103027812 */ /* 0x000fe200078ec0ff */
[----:B------:R-:W-:Y:S01]  /*1320*/  IMAD.SHL.U32 R0, R6, 0x40, RZ ;  /* 0x0000004006007824 */ /* 0x000fe200078e00ff */
[----:B------:R-:W-:Y:S01]  /*1330*/  SHF.R.S32.HI R4, RZ, 0x2, R10 ;  /* 0x00000002ff047819 */ /* 0x000fe2000001140a */
[----:B------:R-:W-:Y:S01]  /*1340*/  IMAD.SHL.U32 R210, R210, 0x2, RZ ;  /* 0x00000002d2d27824 */ /* 0x000fe200078e00ff */
[----:B------:R-:W-:Y:S01]  /*1350*/  ISETP.NE.U32.AND P0, PT, R2, 0x1, PT ;  /* 0x000000010200780c */ /* 0x000fe20003f05070 */
[----:B------:R-:W-:Y:S01]  /*1360*/  IMAD.SHL.U32 R2, R12, 0x8, RZ ;  /* 0x000000080c027824 */ /* 0x000fe200078e00ff */
[----:B------:R-:W-:Y:S01]  /*1370*/  LOP3.LUT R0, R0, 0x1c0, RZ, 0xc0, !PT ;  /* 0x000001c000007812 */ /* 0x000fe200078ec0ff */
[----:B------:R-:W-:Y:S01]  /*1380*/  IMAD R16, R5, 0x10, R4 ;  /* 0x0000001005107824 */ /* 0x000fe200078e0204 */
[----:B------:R-:W-:-:S02]  /*1390*/  LOP3.LUT R5, R14, 0xfffffffc, RZ, 0xc0, !PT ;  /* 0xfffffffc0e057812 */ /* 0x000fc400078ec0ff */
[----:B------:R-:W-:Y:S02]  /*13a0*/  LOP3.LUT R4, R0, 0x8, R2, 0xf8, !PT ;  /* 0x0000000800047812 */ /* 0x000fe400078ef802 */
[----:B------:R-:W-:Y:S01]  /*13b0*/  SHF.R.U32.HI R2, RZ, 0x3, R0 ;  /* 0x00000003ff027819 */ /* 0x000fe20000011600 */
[C---:B------:R-:W-:Y:S01]  /*13c0*/  IMAD.SHL.U32 R0, R3.reuse, 0x40, RZ ;  /* 0x0000004003007824 */ /* 0x040fe200078e00ff */
[----:B------:R-:W-:Y:S01]  /*13d0*/  R2P PR, R3, 0x6 ;  /* 0x0000000603007804 */ /* 0x000fe20000000000 */
[----:B------:R-:W-:Y:S01]  /*13e0*/  IMAD.IADD R18, R18, 0x1, -R5 ;  /* 0x0000000112127824 */ /* 0x000fe200078e0a05 */
[C---:B------:R-:W-:Y:S01]  /*13f0*/  LOP3.LUT P6, RZ, R6.reuse, 0x2, RZ, 0xc0, !PT ;  /* 0x0000000206ff7812 */ /* 0x040fe200078cc0ff */
[----:B------:R-:W-:Y:S01]  /*1400*/  STL [R1+0x4c], R16 ;  /* 0x00004c1001007387 */ /* 0x000fe20000100800 */
[----:B------:R-:W-:Y:S01]  /*1410*/  LOP3.LUT P5, RZ, R6, 0x4, RZ, 0xc0, !PT ;  /* 0x0000000406ff7812 */ /* 0x000fe200078ac0ff */
[----:B------:R-:W-:Y:S01]  /*1420*/  IMAD.SHL.U32 R126, R18, 0x8, RZ ;  /* 0x00000008127e7824 */ /* 0x000fe200078e00ff */
[----:B------:R-:W-:Y:S01]  /*1430*/  LOP3.LUT R6, R4, R2, RZ, 0x3c, !PT ;  /* 0x0000000204067212 */ /* 0x000fe200078e3cff */
[----:B------:R-:W-:Y:S01]  /*1440*/  IMAD.SHL.U32 R2, R11, 0x40, RZ ;  /* 0x000000400b027824 */ /* 0x000fe200078e00ff */
[----:B------:R-:W-:Y:S01]  /*1450*/  LOP3.LUT R8, R0, 0x1c0, RZ, 0xc0, !PT ;  /* 0x000001c000087812 */ /* 0x000fe200078ec0ff */
[----:B------:R-:W-:Y:S01]  /*1460*/  IMAD.SHL.U32 R0, R7, 0x400, RZ ;  /* 0x0000040007007824 */ /* 0x000fe200078e00ff */
[----:B------:R-:W-:Y:S01]  /*1470*/  IADD3 R14, R237, 0x40, RZ ;  /* 0x00000040ed0e7810 */ /* 0x000fe20007ffe0ff */
[----:B------:R-:W-:Y:S01]  /*1480*/  IMAD.SHL.U32 R7, R7, 0x200, RZ ;  /* 0x0000020007077824 */ /* 0x000fe200078e00ff */
[----:B------:R-:W-:Y:S01]  /*1490*/  SHF.R.U32.HI R3, RZ, 0x3, R8 ;  /* 0x00000003ff037819 */ /* 0x000fe20000011608 */
[----:B------:R-:W-:Y:S01]  /*14a0*/  IMAD R11, R18, 0x2, R0 ;  /* 0x00000002120b7824 */ /* 0x000fe200078e0200 */
[----:B------:R-:W-:Y:S01]  /*14b0*/  LOP3.LUT R4, R8, 0x18, R126, 0xf8, !PT ;  /* 0x0000001808047812 */ /* 0x000fe200078ef87e */
[----:B------:R1:W-:Y:S01]  /*14c0*/  STL [R1+0x14], R8 ;  /* 0x0000140801007387 */ /* 0x0003e20000100800 */
[----:B------:R-:W-:Y:S01]  /*14d0*/  LOP3.LUT R5, R2, 0xfffffe00, RZ, 0xc0, !PT ;  /* 0xfffffe0002057812 */ /* 0x000fe200078ec0ff */
[----:B------:R-:W-:Y:S01]  /*14e0*/  IMAD R2, R12, 0x200, R15 ;  /* 0x000002000c027824 */ /* 0x000fe200078e020f */
[----:B------:R-:W-:Y:S01]  /*14f0*/  LOP3.LUT R231, R7, R4, R3, 0xf6, !PT ;  /* 0x0000000407e77212 */ /* 0x000fe200078ef603 */
[----:B------:R-:W-:Y:S01]  /*1500*/  IMAD.MOV.U32 R12, RZ, RZ, 0x40 ;  /* 0x00000040ff0c7424 */ /* 0x000fe200078e00ff */
[-C--:B------:R-:W-:Y:S01]  /*1510*/  IADD3 R4, R6, R5.reuse, R0 ;  /* 0x0000000506047210 */ /* 0x080fe20007ffe000 */
[C---:B------:R-:W-:Y:S01]  /*1520*/  IMAD R0, R9.reuse, 0x20, R19 ;  /* 0x0000002009007824 */ /* 0x040fe200078e0213 */
[----:B------:R-:W-:Y:S01]  /*1530*/  LOP3.LUT P4, RZ, R9, 0x2, RZ, 0xc0, !PT ;  /* 0x0000000209ff7812 */ /* 0x000fe2000788c0ff */
[----:B------:R-:W-:Y:S01]  /*1540*/  IMAD.SHL.U32 R140, R18, 0x4, RZ ;  /* 0x00000004128c7824 */ /* 0x000fe200078e00ff */
[----:B------:R-:W-:-:S02]  /*1550*/  LOP3.LUT R5, R6, R5, RZ, 0xfc, !PT ;  /* 0x0000000506057212 */ /* 0x000fc400078efcff */
[----:B------:R2:W-:Y:S01]  /*1560*/  STL [R1+0x44], R0 ;  /* 0x0000440001007387 */ /* 0x0005e20000100800 */
[----:B------:R-:W-:Y:S02]  /*1570*/  SHF.R.S32.HI R7, RZ, 0x1f, R14 ;  /* 0x0000001fff077819 */ /* 0x000fe4000001140e */
[----:B------:R-:W-:Y:S02]  /*1580*/  LEA R147, R2, 0x6100, 0x1 ;  /* 0x0000610002937811 */ /* 0x000fe400078e08ff */
[----:B------:R-:W-:Y:S02]  /*1590*/  LOP3.LUT P3, RZ, R9, 0x4, RZ, 0xc0, !PT ;  /* 0x0000000409ff7812 */ /* 0x000fe4000786c0ff */
[C---:B------:R-:W-:Y:S02]  /*15a0*/  IADD3 R198, R147.reuse, 0x20, RZ ;  /* 0x0000002093c67810 */ /* 0x040fe40007ffe0ff */
[----:B------:R-:W-:Y:S02]  /*15b0*/  @P4 IADD3 R198, R147, -0x20, RZ ;  /* 0xffffffe093c64810 */ /* 0x000fe40007ffe0ff */
[----:B------:R-:W-:-:S02]  /*15c0*/  LEA R194, R4, 0xc100, 0x1 ;  /* 0x0000c10004c27811 */ /* 0x000fc400078e08ff */
[----:B------:R-:W-:Y:S02]  /*15d0*/  LEA R188, R5, 0x100, 0x1 ;  /* 0x0000010005bc7811 */ /* 0x000fe400078e08ff */
[----:B-1----:R-:W-:Y:S02]  /*15e0*/  LOP3.LUT R8, R3, R8, RZ, 0xfc, !PT ;  /* 0x0000000803087212 */ /* 0x002fe400078efcff */
[----:B------:R-:W-:Y:S02]  /*15f0*/  LEA.HI R3, R18, R18, RZ, 0x1 ;  /* 0x0000001212037211 */ /* 0x000fe400078f08ff */
[C---:B------:R-:W-:Y:S01]  /*1600*/  IADD3 R143, R140.reuse, 0x20, RZ ;  /* 0x000000208c8f7810 */ /* 0x040fe20007ffe0ff */
[----:B------:R-:W-:Y:S01]  /*1610*/  IMAD.IADD R11, R11, 0x1, R8 ;  /* 0x000000010b0b7824 */ /* 0x000fe200078e0208 */
[----:B------:R-:W-:Y:S02]  /*1620*/  LOP3.LUT R6, R3, 0x1ffffffe, RZ, 0xc0, !PT ;  /* 0x1ffffffe03067812 */ /* 0x000fe400078ec0ff */
[----:B------:R-:W-:Y:S01]  /*1630*/  LEA.HI R3, R7, R14, RZ, 0x3 ;  /* 0x0000000e07037211 */ /* 0x000fe200078f18ff */
[----:B------:R-:W-:Y:S01]  /*1640*/  IMAD.IADD R131, R140, 0x1, R143 ;  /* 0x000000018c837824 */ /* 0x000fe200078e028f */
[----:B------:R-:W-:Y:S01]  /*1650*/  LOP3.LUT R7, R10, 0x7ffffffc, RZ, 0xc0, !PT ;  /* 0x7ffffffc0a077812 */ /* 0x000fe200078ec0ff */
[----:B--2---:R-:W-:Y:S01]  /*1660*/  IMAD.SHL.U32 R0, R14, 0x40, RZ ;  /* 0x000000400e007824 */ /* 0x004fe200078e00ff */
[----:B------:R-:W-:Y:S01]  /*1670*/  IADD3 R142, R140, 0x40, RZ ;  /* 0x000000408c8e7810 */ /* 0x000fe20007ffe0ff */
[----:B------:R-:W-:Y:S01]  /*1680*/  IMAD.IADD R6, R18, 0x1, -R6 ;  /* 0x0000000112067824 */ /* 0x000fe200078e0a06 */
[----:B------:R-:W-:Y:S01]  /*1690*/  LEA R231, R231, 0x100, 0x1 ;  /* 0x00000100e7e77811 */ /* 0x000fe200078e08ff */
[----:B------:R-:W-:Y:S01]  /*16a0*/  IMAD.SHL.U32 R3, R3, 0x40, RZ ;  /* 0x0000004003037824 */ /* 0x000fe200078e00ff */
[----:B------:R-:W-:Y:S01]  /*16b0*/  LOP3.LUT R8, R0, 0x1c0, RZ, 0xc0, !PT ;  /* 0x000001c000087812 */ /* 0x000fe200078ec0ff */
[----:B------:R-:W-:Y:S01]  /*16c0*/  IMAD R2, R6, 0x8, R16 ;  /* 0x0000000806027824 */ /* 0x000fe200078e0210 */
[----:B------:R-:W-:Y:S01]  /*16d0*/  SEL R0, R12, 0xffffffc0, !P3 ;  /* 0xffffffc00c007807 */ /* 0x000fe20005800000 */
[----:B------:R-:W-:Y:S01]  /*16e0*/  IMAD.IADD R239, R17, 0x1, -R7 ;  /* 0x0000000111ef7824 */ /* 0x000fe200078e0a07 */
[----:B------:R-:W-:Y:S01]  /*16f0*/  SHF.R.U32.HI R8, RZ, 0x3, R8 ;  /* 0x00000003ff087819 */ /* 0x000fe20000011608 */
[----:B------:R-:W-:Y:S01]  /*1700*/  IMAD.IADD R130, R140, 0x1, R142 ;  /* 0x000000018c827824 */ /* 0x000fe200078e028e */
[----:B------:R-:W-:Y:S01]  /*1710*/  SEL R8, R13, 0xffffffe0, !P1 ;  /* 0xffffffe00d087807 */ /* 0x000fe20004800000 */
[----:B------:R-:W-:Y:S01]  /*1720*/  IMAD.IADD R193, R147, 0x1, R0 ;  /* 0x0000000193c17824 */ /* 0x000fe200078e0200 */
[----:B------:R-:W-:Y:S01]  /*1730*/  LEA R6, R11, 0x80, 0x1 ;  /* 0x000000800b067811 */ /* 0x000fe200078e08ff */
[----:B------:R-:W-:Y:S01]  /*1740*/  IMAD.IADD R190, R0, 0x1, R198 ;  /* 0x0000000100be7824 */ /* 0x000fe200078e02c6 */
[----:B------:R-:W-:Y:S01]  /*1750*/  SEL R7, R12, 0xffffffc0, !P2 ;  /* 0xffffffc00c077807 */ /* 0x000fe20005000000 */
[----:B------:R-:W-:Y:S01]  /*1760*/  IMAD.SHL.U32 R239, R239, 0x2, RZ ;  /* 0x00000002efef7824 */ /* 0x000fe200078e00ff */
[----:B------:R-:W-:Y:S01]  /*1770*/  LOP3.LUT R3, R3, 0xfffffe00, RZ, 0xc0, !PT ;  /* 0xfffffe0003037812 */ /* 0x000fe200078ec0ff */
[C---:B------:R-:W-:Y:S01]  /*1780*/  IMAD.IADD R10, R6.reuse, 0x1, R8 ;  /* 0x00000001060a7824 */ /* 0x040fe200078e0208 */
[C---:B------:R-:W-:Y:S01]  /*1790*/  IADD3 R9, R6.reuse, -0x10, RZ ;  /* 0xfffffff006097810 */ /* 0x040fe20007ffe0ff */
[C-C-:B------:R-:W-:Y:S01]  /*17a0*/  IMAD.IADD R0, R6.reuse, 0x1, R7.reuse ;  /* 0x0000000106007824 */ /* 0x140fe200078e0207 */
[----:B------:R-:W-:Y:S01]  /*17b0*/  @P0 IADD3 R9, R6, 0x10, RZ ;  /* 0x0000001006090810 */ /* 0x000fe20007ffe0ff */
[----:B------:R1:W-:Y:S01]  /*17c0*/  STL [R1+0x40], R3 ;  /* 0x0000400301007387 */ /* 0x0003e20000100800 */
[C---:B------:R-:W-:Y:S01]  /*17d0*/  IADD3 R146, R140.reuse, 0x10, RZ ;  /* 0x000000108c927810 */ /* 0x040fe20007ffe0ff */
[----:B------:R-:W-:Y:S01]  /*17e0*/  IMAD.IADD R232, R231, 0x1, R7 ;  /* 0x00000001e7e87824 */ /* 0x000fe200078e0207 */
[C---:B------:R-:W-:Y:S01]  /*17f0*/  IADD3 R145, R140.reuse, 0x30, RZ ;  /* 0x000000308c917810 */ /* 0x040fe20007ffe0ff */
[----:B------:R2:W-:Y:S01]  /*1800*/  STL [R1+0x10], R2 ;  /* 0x0000100201007387 */ /* 0x0005e20000100800 */
[----:B------:R-:W-:-:S02]  /*1810*/  IADD3 R144, R140, 0x50, RZ ;  /* 0x000000508c907810 */ /* 0x000fc40007ffe0ff */
[C---:B------:R-:W-:Y:S01]  /*1820*/  IADD3 R209, R198.reuse, 0x800, RZ ;  /* 0x00000800c6d17810 */ /* 0x040fe20007ffe0ff */
[----:B------:R-:W-:Y:S01]  /*1830*/  STL [R1+0x2c], R10 ;  /* 0x00002c0a01007387 */ /* 0x000fe20000100800 */
[C---:B------:R-:W-:Y:S02]  /*1840*/  IADD3 R208, R198.reuse, 0x1000, RZ ;  /* 0x00001000c6d07810 */ /* 0x040fe40007ffe0ff */
[C---:B------:R-:W-:Y:S01]  /*1850*/  IADD3 R207, R198.reuse, 0x1800, RZ ;  /* 0x00001800c6cf7810 */ /* 0x040fe20007ffe0ff */
[----:B------:R3:W-:Y:S01]  /*1860*/  STL [R1+0x3c], R0 ;  /* 0x00003c0001007387 */ /* 0x0007e20000100800 */
[C---:B------:R-:W-:Y:S02]  /*1870*/  IADD3 R206, R198.reuse, 0x2000, RZ ;  /* 0x00002000c6ce7810 */ /* 0x040fe40007ffe0ff */
[C---:B------:R-:W-:Y:S01]  /*1880*/  IADD3 R205, R198.reuse, 0x2800, RZ ;  /* 0x00002800c6cd7810 */ /* 0x040fe20007ffe0ff */
[----:B------:R-:W-:Y:S01]  /*1890*/  STL [R1+0x24], R9 ;  /* 0x0000240901007387 */ /* 0x000fe20000100800 */
[----:B------:R-:W-:-:S02]  /*18a0*/  IADD3 R204, R198, 0x3000, RZ ;  /* 0x00003000c6cc7810 */ /* 0x000fc40007ffe0ff */
[C---:B------:R-:W-:Y:S02]  /*18b0*/  IADD3 R203, R198.reuse, 0x3800, RZ ;  /* 0x00003800c6cb7810 */ /* 0x040fe40007ffe0ff */
[C---:B------:R-:W-:Y:S02]  /*18c0*/  IADD3 R202, R198.reuse, 0x4000, RZ ;  /* 0x00004000c6ca7810 */ /* 0x040fe40007ffe0ff */
[C---:B------:R-:W-:Y:S02]  /*18d0*/  IADD3 R201, R198.reuse, 0x4800, RZ ;  /* 0x00004800c6c97810 */ /* 0x040fe40007ffe0ff */
[----:B-1----:R-:W-:Y:S02]  /*18e0*/  SEL R3, R13, 0xffffffe0, !P6 ;  /* 0xffffffe00d037807 */ /* 0x002fe40007000000 */
[----:B------:R-:W-:Y:S02]  /*18f0*/  IADD3 R200, R198, 0x5000, RZ ;  /* 0x00005000c6c87810 */ /* 0x000fe40007ffe0ff */
[----:B--2---:R-:W-:Y:S01]  /*1900*/  SEL R2, R12, 0xffffffc0, !P5 ;  /* 0xffffffc00c027807 */ /* 0x004fe20006800000 */
[----:B------:R-:W-:Y:S01]  /*1910*/  IMAD.IADD R195, R194, 0x1, R3 ;  /* 0x00000001c2c37824 */ /* 0x000fe200078e0203 */
[----:B------:R-:W-:Y:S01]  /*1920*/  IADD3 R199, R198, 0x5800, RZ ;  /* 0x00005800c6c77810 */ /* 0x000fe20007ffe0ff */
[----:B------:R-:W-:-:S02]  /*1930*/  IMAD.IADD R189, R3, 0x1, R188 ;  /* 0x0000000103bd7824 */ /* 0x000fc400078e02bc */
[C---:B------:R-:W-:Y:S02]  /*1940*/  IMAD.IADD R3, R7.reuse, 0x1, R9 ;  /* 0x0000000107037824 */ /* 0x040fe400078e0209 */
[----:B------:R-:W-:Y:S02]  /*1950*/  IMAD.IADD R197, R194, 0x1, R2 ;  /* 0x00000001c2c57824 */ /* 0x000fe400078e0202 */
[----:B---3--:R-:W-:Y:S02]  /*1960*/  IMAD.IADD R0, R7, 0x1, R10 ;  /* 0x0000000107007824 */ /* 0x008fe400078e020a */
[C---:B------:R-:W-:Y:S02]  /*1970*/  IMAD.IADD R192, R2.reuse, 0x1, R188 ;  /* 0x0000000102c07824 */ /* 0x040fe400078e02bc */
[----:B------:R-:W-:Y:S01]  /*1980*/  IMAD.IADD R196, R195, 0x1, R2 ;  /* 0x00000001c3c47824 */ /* 0x000fe200078e0202 */
[----:B------:R1:W-:Y:S01]  /*1990*/  STL [R1+0x38], R0 ;  /* 0x0000380001007387 */ /* 0x0003e20000100800 */
[----:B------:R-:W-:-:S02]  /*19a0*/  IMAD.IADD R191, R2, 0x1, R189 ;  /* 0x0000000102bf7824 */ /* 0x000fc400078e02bd */
[----:B-1----:R-:W-:-:S05]  /*19b0*/  IMAD.IADD R0, R8, 0x1, R9 ;  /* 0x0000000108007824 */ /* 0x002fca00078e0209 */
[----:B------:R1:W-:Y:S04]  /*19c0*/  STL [R1+0x28], R0 ;  /* 0x0000280001007387 */ /* 0x0003e80000100800 */
[----:B------:R2:W-:Y:S01]  /*19d0*/  STL [R1+0x34], R3 ;  /* 0x0000340301007387 */ /* 0x0005e20000100800 */
[----:B-1----:R-:W-:-:S05]  /*19e0*/  IMAD.IADD R0, R7, 0x1, R0 ;  /* 0x0000000107007824 */ /* 0x002fca00078e0200 */
[----:B------:R2:W-:Y:S02]  /*19f0*/  STL [R1+0x30], R0 ;  /* 0x0000300001007387 */ /* 0x0005e40000100800 */
.L_x_1172:
[----:B------:R-:W-:-:S04]  /*1a00*/  IMAD.MOV.U32 R13, RZ, RZ, 0x4 ;  /* 0x00000004ff0d7424 */ /* 0x000fc800078e00ff */
[----:B--2---:R-:W-:-:S05]  /*1a10*/  IMAD.WIDE R2, R251, R13, c[0x0][0x588] ;  /* 0x00016200fb027625 */ /* 0x004fca00078e020d */
[----:B------:R-:W2:Y:S01]  /*1a20*/  LDG.E R18, [R2.64] ;  /* 0x0000000602127981 */ /* 0x000ea2000c1e1900 */
[----:B------:R-:W-:Y:S01]  /*1a30*/  ISETP.NE.U32.AND P4, PT, RZ, c[0x0][0x360], PT ;  /* 0x0000d800ff007a0c */ /* 0x000fe20003f85070 */
[----:B------:R-:W-:Y:S01]  /*1a40*/  CS2R R136, SRZ ;  /* 0x0000000000887805 */ /* 0x000fe2000001ff00 */
        /* <DEDUP_REMOVED lines=8> */
[----:B------:R-:W-:Y:S01]  /*1ad0*/  IMAD.MOV.U32 R12, RZ, RZ, RZ ;  /* 0x000000ffff0c7224 */ /* 0x000fe200078e00ff */
[----:B--2---:R-:W-:Y:S01]  /*1ae0*/  SHF.R.S32.HI R168, RZ, 0x1f, R18 ;  /* 0x0000001fffa87819 */ /* 0x004fe20000011412 */
[----:B------:R1:W-:Y:S01]  /*1af0*/  STL [R1], R18 ;  /* 0x0000001201007387 */ /* 0x0003e20000100800 */
[C---:B------:R-:W-:Y:S02]  /*1b00*/  @P4 LEA R2, P0, R18.reuse, c[0x0][0x360], 0x2 ;  /* 0x0000d80012024a11 */ /* 0x040fe400078010ff */
[----:B------:R-:W-:-:S02]  /*1b10*/  @P2 LEA R4, P1, R18, c[0x0][0x370], 0x2 ;  /* 0x0000dc0012042a11 */ /* 0x000fc400078210ff */
[C-C-:B------:R-:W-:Y:S02]  /*1b20*/  @P4 LEA.HI.X R3, R18.reuse, c[0x0][0x364], R168.reuse, 0x2, P0 ;  /* 0x0000d90012034a11 */ /* 0x140fe400000f14a8 */
[----:B------:R-:W-:-:S03]  /*1b30*/  @P2 LEA.HI.X R5, R18, c[0x0][0x374], R168, 0x2, P1 ;  /* 0x0000dd0012052a11 */ /* 0x000fc600008f14a8 */
[----:B------:R2:W3:Y:S01]  /*1b40*/  @P4 LDG.E R0, [R2.64] ;  /* 0x0000000602004981 */ /* 0x0004e2000c1e1900 */
[----:B------:R-:W-:-:S03]  /*1b50*/  ISETP.NE.U32.AND P0, PT, RZ, c[0x0][0x350], PT ;  /* 0x0000d400ff007a0c */ /* 0x000fc60003f05070 */
[----:B------:R4:W5:Y:S01]  /*1b60*/  @P2 LDG.E R137, [R4.64] ;  /* 0x0000000604892981 */ /* 0x000962000c1e1900 */
[----:B------:R-:W-:Y:S02]  /*1b70*/  ISETP.NE.AND.EX P6, PT, RZ, c[0x0][0x354], PT, P0 ;  /* 0x0000d500ff007a0c */ /* 0x000fe40003fc5300 */
[----:B------:R-:W-:-:S04]  /*1b80*/  LEA R6, P2, R18, c[0x0][0x348], 0x2 ;  /* 0x0000d20012067a11 */ /* 0x000fc800078410ff */
[----:B------:R-:W-:-:S05]  /*1b90*/  LEA.HI.X R7, R18, c[0x0][0x34c], R168, 0x2, P2 ;  /* 0x0000d30012077a11 */ /* 0x000fca00010f14a8 */
[----:B------:R1:W5:Y:S01]  /*1ba0*/  @P3 LDG.E R169, [R6.64] ;  /* 0x0000000606a93981 */ /* 0x000362000c1e1900 */
[C---:B--2---:R-:W-:Y:S02]  /*1bb0*/  LEA R2, P0, R18.reuse, c[0x0][0x358], 0x2 ;  /* 0x0000d60012027a11 */ /* 0x044fe400078010ff */
[C---:B----4-:R-:W-:Y:S02]  /*1bc0*/  LEA R4, P1, R18.reuse, c[0x0][0x350], 0x2 ;  /* 0x0000d40012047a11 */ /* 0x050fe400078210ff */
[C-C-:B------:R-:W-:Y:S02]  /*1bd0*/  LEA.HI.X R3, R18.reuse, c[0x0][0x35c], R168.reuse, 0x2, P0 ;  /* 0x0000d70012037a11 */ /* 0x140fe400000f14a8 */
[----:B------:R-:W-:-:S03]  /*1be0*/  LEA.HI.X R5, R18, c[0x0][0x354], R168, 0x2, P1 ;  /* 0x0000d50012057a11 */ /* 0x000fc600008f14a8 */
[----:B------:R1:W5:Y:S04]  /*1bf0*/  @P5 LDG.E R12, [R2.64] ;  /* 0x00000006020c5981 */ /* 0x000368000c1e1900 */
[----:B------:R1:W5:Y:S01]  /*1c00*/  @P6 LDG.E R136, [R4.64] ;  /* 0x0000000604886981 */ /* 0x000362000c1e1900 */
[----:B------:R-:W-:-:S05]  /*1c10*/  LOP3.LUT R16, R250, 0xffff, RZ, 0xc0, !PT ;  /* 0x0000fffffa107812 */ /* 0x000fca00078ec0ff */
[----:B------:R1:W-:Y:S01]  /*1c20*/  STL [R1+0xc], R16 ;  /* 0x00000c1001007387 */ /* 0x0003e20000100800 */
[----:B------:R-:W-:Y:S03]  /*1c30*/  YIELD ;  /* 0x0000000000007946 */ /* 0x000fe60003800000 */
[----:B---3--:R1:W-:Y:S01]  /*1c40*/  @P4 STL [R1+0x8], R0 ;  /* 0x0000080001004387 */ /* 0x0083e20000100800 */
[----:B------:R-:W-:Y:S05]  /*1c50*/  @P4 BRA `(.L_x_1014) ;  /* 0x0000007000004947 */ /* 0x000fea0003800000 */
[----:B-1----:R-:W-:-:S05]  /*1c60*/  MOV R0, c[0x0][0x168] ;  /* 0x00005a0000007a02 */ /* 0x002fca0000000f00 */
[----:B------:R1:W-:Y:S01]  /*1c70*/  STL [R1+0x8], R0 ;  /* 0x0000080001007387 */ /* 0x0003e20000100800 */
[----:B------:R-:W-:Y:S05]  /*1c80*/  @!P3 BRA `(.L_x_1014) ;  /* 0x000000400000b947 */ /* 0x000fea0003800000 */
[----:B------:R-:W2:Y:S04]  /*1c90*/  LDG.E R8, [R6.64] ;  /* 0x0000000606087981 */ /* 0x000ea8000c1e1900 */
[----:B-1----:R-:W2:Y:S02]  /*1ca0*/  LDG.E R0, [R6.64+0x4] ;  /* 0x0000040606007981 */ /* 0x002ea4000c1e1900 */
[----:B--2---:R-:W-:-:S05]  /*1cb0*/  IADD3 R0, -R8, R0, RZ ;  /* 0x0000000008007210 */ /* 0x004fca0007ffe1ff */
[----:B------:R1:W-:Y:S02]  /*1cc0*/  STL [R1+0x8], R0 ;  /* 0x0000080001007387 */ /* 0x0003e40000100800 */
.L_x_1014:
[----:B------:R-:W-:-:S04]  /*1cd0*/  ISETP.NE.U32.AND P0, PT, RZ, c[0x0][0x368], PT ;  /* 0x0000da00ff007a0c */ /* 0x000fc80003f05070 */
[----:B------:R-:W-:-:S13]  /*1ce0*/  ISETP.NE.AND.EX P0, PT, RZ, c[0x0][0x36c], PT, P0 ;  /* 0x0000db00ff007a0c */ /* 0x000fda0003f05300 */
[----:B------:R-:W-:Y:S05]  /*1cf0*/  @!P0 BRA `(.L_x_1015) ;  /* 0x0000004000008947 */ /* 0x000fea0003800000 */
[----:B-1----:R-:W-:-:S04]  /*1d00*/  LEA R6, P0, R18, c[0x0][0x368], 0x2 ;  /* 0x0000da0012067a11 */ /* 0x002fc800078010ff */
[----:B------:R-:W-:-:S05]  /*1d10*/  LEA.HI.X R7, R18, c[0x0][0x36c], R168, 0x2, P0 ;  /* 0x0000db0012077a11 */ /* 0x000fca00000f14a8 */
[----:B------:R1:W5:Y:S01]  /*1d20*/  LDG.E R6, [R6.64] ;  /* 0x0000000606067981 */ /* 0x000362000c1e1900 */
[----:B------:R-:W-:Y:S05]  /*1d30*/  BRA `(.L_x_1016) ;  /* 0x0000005000007947 */ /* 0x000fea0003800000 */
.L_x_1015:
[----:B-1----:R-:W-:Y:S01]  /*1d40*/  MOV R6, c[0x0][0x1d0] ;  /* 0x0000740000067a02 */ /* 0x002fe20000000f00 */
[----:B------:R-:W-:Y:S05]  /*1d50*/  @!P6 BRA `(.L_x_1016) ;  /* 0x000000300000e947 */ /* 0x000fea0003800000 */
[----:B------:R-:W2:Y:S04]  /*1d60*/  LDG.E R6, [R4.64] ;  /* 0x0000000604067981 */ /* 0x000ea8000c1e1900 */
[----:B------:R-:W2:Y:S02]  /*1d70*/  LDG.E R0, [R4.64+0x4] ;  /* 0x0000040604007981 */ /* 0x000ea4000c1e1900 */
[----:B--2---:R-:W-:Y:S02]  /*1d80*/  IADD3 R6, -R6, R0, RZ ;  /* 0x0000000006067210 */ /* 0x004fe40007ffe1ff */
.L_x_1016:
[----:B------:R2:W3:Y:S04]  /*1d90*/  @P5 LDG.E R5, [R2.64] ;  /* 0x0000000602055981 */ /* 0x0004e8000c1e1900 */
[----:B------:R2:W3:Y:S04]  /*1da0*/  @P5 LDG.E R4, [R2.64+0x4] ;  /* 0x0000040602045981 */ /* 0x0004e8000c1e1900 */
[----:B-1----:R-:W4:Y:S01]  /*1db0*/  LDL R7, [R1+0x8] ;  /* 0x0000080001077983 */ /* 0x002f220000100800 */
[----:B------:R-:W-:-:S04]  /*1dc0*/  ISETP.NE.U32.AND P0, PT, RZ, c[0x0][0x378], PT ;  /* 0x0000de00ff007a0c */ /* 0x000fc80003f05070 */
[----:B------:R-:W-:Y:S01]  /*1dd0*/  ISETP.NE.AND.EX P1, PT, RZ, c[0x0][0x37c], PT, P0 ;  /* 0x0000df00ff007a0c */ /* 0x000fe20003f25300 */
[----:B------:R-:W-:Y:S02]  /*1de0*/  IMAD.MOV.U32 R0, RZ, RZ, c[0x0][0x2c4] ;  /* 0x0000b100ff007624 */ /* 0x000fe400078e00ff */
[----:B------:R-:W-:Y:S02]  /*1df0*/  IMAD.SHL.U32 R249, R249, 0x80, RZ ;  /* 0x00000080f9f97824 */ /* 0x000fe400078e00ff */
[----:B-----5:R-:W-:-:S08]  /*1e00*/  IMAD.MOV.U32 R133, RZ, RZ, R6 ;  /* 0x000000ffff857224 */ /* 0x020fd000078e0006 */
[----:B--2---:R-:W-:-:S04]  /*1e10*/  @P1 LEA R2, P0, R18, c[0x0][0x378], 0x2 ;  /* 0x0000de0012021a11 */ /* 0x004fc800078010ff */
[----:B------:R-:W-:Y:S02]  /*1e20*/  @P1 LEA.HI.X R3, R18, c[0x0][0x37c], R168, 0x2, P0 ;  /* 0x0000df0012031a11 */ /* 0x000fe400000f14a8 */
[----:B------:R-:W-:Y:S01]  /*1e30*/  ISETP.NE.AND P0, PT, R0, 0x1, PT ;  /* 0x000000010000780c */ /* 0x000fe20003f05270 */
[----:B------:R-:W-:Y:S01]  /*1e40*/  IMAD.MOV.U32 R78, RZ, RZ, c[0x0][0x228] ;  /* 0x00008a00ff4e7624 */ /* 0x000fe200078e00ff */
[----:B------:R-:W-:Y:S01]  /*1e50*/  IADD3 R0, R249, 0x7f, RZ ;  /* 0x0000007ff9007810 */ /* 0x000fe20007ffe0ff */
[----:B------:R-:W-:Y:S01]  /*1e60*/  IMAD.IADD R8, R6, 0x1, -R137 ;  /* 0x0000000106087824 */ /* 0x000fe200078e0a89 */
[----:B------:R1:W5:Y:S09]  /*1e70*/  @P1 LDG.E R133, [R2.64] ;  /* 0x0000000602851981 */ /* 0x000372000c1e1900 */
[----:B-1----:R-:W-:-:S05]  /*1e80*/  @P0 IMAD.HI.U32 R2, R0, c[0x0][0x2c8], RZ ;  /* 0x0000b20000020a27 */ /* 0x002fca00078e00ff */
[----:B------:R-:W-:Y:S01]  /*1e90*/  @P0 SHF.R.U32.HI R0, RZ, c[0x0][0x2cc], R2 ;  /* 0x0000b300ff000a19 */ /* 0x000fe20000011602 */
[----:B------:R-:W-:Y:S01]  /*1ea0*/  BSSY B0, `(.L_x_1017) ;  /* 0x0000037000007945 */ /* 0x000fe20003800000 */
[----:B---3--:R-:W-:-:S04]  /*1eb0*/  @P5 IMAD.IADD R78, R4, 0x1, -R5 ;  /* 0x00000001044e5824 */ /* 0x008fc800078e0a05 */
[----:B------:R-:W-:-:S05]  /*1ec0*/  IMAD.IADD R3, R8, 0x1, R78 ;  /* 0x0000000108037824 */ /* 0x000fca00078e024e */
[C---:B----4-:R-:W-:Y:S01]  /*1ed0*/  IADD3 R150, R3.reuse, 0x40, -R7 ;  /* 0x0000004003967810 */ /* 0x050fe20007ffe807 */
[----:B------:R1:W-:Y:S01]  /*1ee0*/  STL [R1+0x4], R3 ;  /* 0x0000040301007387 */ /* 0x0003e20000100800 */
[----:B------:R-:W-:-:S03]  /*1ef0*/  IADD3 R2, R3, 0x3f, RZ ;  /* 0x0000003f03027810 */ /* 0x000fc60007ffe0ff */
[----:B------:R-:W-:Y:S01]  /*1f00*/  IMAD.IADD R0, R150, 0x1, R0 ;  /* 0x0000000196007824 */ /* 0x000fe200078e0200 */
[----:B------:R-:W-:Y:S02]  /*1f10*/  LOP3.LUT R7, R250, 0xff0000, RZ, 0xc0, !PT ;  /* 0x00ff0000fa077812 */ /* 0x000fe400078ec0ff */
[----:B------:R-:W-:Y:S02]  /*1f20*/  SHF.R.S32.HI R4, RZ, 0x1f, R2 ;  /* 0x0000001fff047819 */ /* 0x000fe40000011402 */
[----:B------:R-:W-:Y:S02]  /*1f30*/  SHF.R.S32.HI R5, RZ, 0x1f, R0 ;  /* 0x0000001fff057819 */ /* 0x000fe40000011400 */
[----:B------:R-:W-:Y:S02]  /*1f40*/  LEA.HI R2, R4, R2, RZ, 0x6 ;  /* 0x0000000204027211 */ /* 0x000fe400078f30ff */
[----:B------:R-:W-:Y:S02]  /*1f50*/  LEA.HI R0, R5, R0, RZ, 0x6 ;  /* 0x0000000005007211 */ /* 0x000fe400078f30ff */
[----:B-1----:R-:W-:-:S04]  /*1f60*/  LOP3.LUT R3, R250, 0xff000000, RZ, 0xc0, !PT ;  /* 0xff000000fa037812 */ /* 0x002fc800078ec0ff */
[----:B------:R-:W-:-:S04]  /*1f70*/  SHF.R.U32.HI R3, RZ, 0x8, R3 ;  /* 0x00000008ff037819 */ /* 0x000fc80000011603 */
[----:B------:R-:W-:-:S04]  /*1f80*/  LEA.HI R3, R7, R3, RZ, 0x10 ;  /* 0x0000000307037211 */ /* 0x000fc800078f80ff */
[----:B------:R-:W-:Y:S02]  /*1f90*/  SHF.R.U32.HI R9, RZ, 0x10, R3 ;  /* 0x00000010ff097819 */ /* 0x000fe40000011603 */
[----:B------:R-:W-:Y:S02]  /*1fa0*/  LOP3.LUT R14, R3, 0xff, RZ, 0xc0, !PT ;  /* 0x000000ff030e7812 */ /* 0x000fe400078ec0ff */
[----:B------:R-:W-:Y:S02]  /*1fb0*/  SHF.R.S32.HI R149, RZ, 0x6, R2 ;  /* 0x00000006ff957819 */ /* 0x000fe40000011402 */
[----:B------:R-:W-:Y:S01]  /*1fc0*/  SHF.R.S32.HI R0, RZ, 0x6, R0 ;  /* 0x00000006ff007819 */ /* 0x000fe20000011400 */
[----:B------:R1:W-:Y:S03]  /*1fd0*/  STL [R1+0x1c], R9 ;  /* 0x00001c0901007387 */ /* 0x0003e60000100800 */
[----:B------:R-:W-:Y:S01]  /*1fe0*/  IMNMX R7, R149, R0, PT ;  /* 0x0000000095077217 */ /* 0x000fe20003800200 */
[----:B------:R1:W-:Y:S03]  /*1ff0*/  STL [R1+0x20], R14 ;  /* 0x0000200e01007387 */ /* 0x0003e60000100800 */
[----:B------:R-:W-:-:S02]  /*2000*/  ISETP.GE.AND P0, PT, R7, 0x1, PT ;  /* 0x000000010700780c */ /* 0x000fc40003f06270 */
[----:B------:R-:W-:Y:S01]  /*2010*/  ISETP.NE.AND P1, PT, R9, RZ, PT ;  /* 0x000000ff0900720c */ /* 0x000fe20003f25270 */
[----:B------:R-:W-:-:S03]  /*2020*/  IMAD.MOV.U32 R0, RZ, RZ, RZ ;  /* 0x000000ffff007224 */ /* 0x000fc600078e00ff */
[----:B------:R-:W-:-:S07]  /*2030*/  SEL R132, R9, c[0x0][0x338], P1 ;  /* 0x0000ce0009847a07 */ /* 0x000fce0000800000 */
[----:B------:R-:W-:Y:S05]  /*2040*/  @!P0 BRA `(.L_x_1018) ;  /* 0x000001c000008947 */ /* 0x000fea0003800000 */
[----:B------:R-:W-:Y:S01]  /*2050*/  IABS R2, R132 ;  /* 0x0000008400027213 */ /* 0x000fe20000000000 */
[----:B------:R-:W-:Y:S01]  /*2060*/  IMAD.MOV.U32 R4, RZ, RZ, RZ ;  /* 0x000000ffff047224 */ /* 0x000fe200078e00ff */
[----:B-1----:R-:W-:Y:S02]  /*2070*/  IADD3 R9, R132, -0x1, R7 ;  /* 0xffffffff84097810 */ /* 0x002fe40007ffe007 */
[----:B------:R-:W1:Y:S02]  /*2080*/  I2F.RP R0, R2 ;  /* 0x0000000200007306 */ /* 0x000e640000209400 */
[----:B------:R-:W-:-:S06]  /*2090*/  IABS R11, R9 ;  /* 0x00000009000b7213 */ /* 0x000fcc0000000000 */
[----:B-1----:R-:W1:Y:S02]  /*20a0*/  MUFU.RCP R0, R0 ;  /* 0x0000000000007308 */ /* 0x002e640000001000 */
[----:B-1----:R-:W-:-:S06]  /*20b0*/  IADD3 R0, R0, 0xffffffe, RZ ;  /* 0x0ffffffe00007810 */ /* 0x002fcc0007ffe0ff */
[----:B------:R-:W1:Y:S02]  /*20c0*/  F2I.FTZ.U32.TRUNC.NTZ R5, R0 ;  /* 0x0000000000057305 */ /* 0x000e64000021f000 */
        /* <DEDUP_REMOVED lines=20> */
.L_x_1018:
[----:B------:R-:W-:Y:S05]  /*2210*/  BSYNC B0 ;  /* 0x0000000000007941 */ /* 0x000fea0003800000 */
.L_x_1017:
[----:B------:R-:W-:Y:S01]  /*2220*/  IMAD R2, R14, R0, RZ ;  /* 0x000000000e027224 */ /* 0x000fe200078e02ff */
[C---:B------:R-:W-:Y:S02]  /*2230*/  IADD3 R135, R240.reuse, 0x80, RZ ;  /* 0x00000080f0877810 */ /* 0x040fe40007ffe0ff */
[----:B------:R-:W-:Y:S01]  /*2240*/  IADD3 R134, R240, 0x40, RZ ;  /* 0x00000040f0867810 */ /* 0x000fe20007ffe0ff */
[C---:B------:R-:W-:Y:S02]  /*2250*/  IMAD.IADD R0, R2.reuse, 0x1, R0 ;  /* 0x0000000102007824 */ /* 0x040fe400078e0200 */
        /* <DEDUP_REMOVED lines=10> */
[----:B------:R-:W-:-:S04]  /*2300*/  @P0 LEA.HI R2, R3, R2, RZ, 0x6 ;  /* 0x0000000203020211 */ /* 0x000fc800078f30ff */
[----:B------:R-:W-:-:S04]  /*2310*/  @P0 SHF.R.S32.HI R0, RZ, 0x6, R2 ;  /* 0x00000006ff000819 */ /* 0x000fc80000011402 */
[----:B------:R-:W-:-:S13]  /*2320*/  ISETP.GT.AND P0, PT, R0, R123, PT ;  /* 0x0000007b0000720c */ /* 0x000fda0003f04270 */
[----:B------:R-:W-:Y:S05]  /*2330*/  @!P0 BRA `(.L_x_1019) ;  /* 0x00004f2000008947 */ /* 0x000fea0003800000 */
[----:B------:R-:W-:Y:S01]  /*2340*/  ISETP.NE.U32.AND P0, PT, RZ, c[0x0][0x340], PT ;  /* 0x0000d000ff007a0c */ /* 0x000fe20003f05070 */
[----:B------:R-:W2:Y:S03]  /*2350*/  LDL R33, [R1+0x14] ;  /* 0x0000140001217983 */ /* 0x000ea60000100800 */
[----:B------:R-:W-:Y:S01]  /*2360*/  ISETP.NE.AND.EX P2, PT, RZ, c[0x0][0x344], PT, P0 ;  /* 0x0000d100ff007a0c */ /* 0x000fe20003f45300 */
[----:B------:R-:W3:-:S12]  /*2370*/  S2R R4, SR_TID.X ;  /* 0x0000000000047919 */ /* 0x000ed80000002100 */
[----:B------:R-:W-:-:S05]  /*2380*/  @P2 IMAD.WIDE R2, R18, R13, c[0x0][0x340] ;  /* 0x0000d00012022625 */ /* 0x000fca00078e020d */
[----:B------:R4:W2:Y:S01]  /*2390*/  @P2 LDG.E R8, [R2.64] ;  /* 0x0000000602082981 */ /* 0x0008a2000c1e1900 */
[----:B---3--:R-:W-:-:S04]  /*23a0*/  SHF.R.S32.HI R5, RZ, 0x1f, R4 ;  /* 0x0000001fff057819 */ /* 0x008fc80000011404 */
[----:B------:R-:W-:-:S04]  /*23b0*/  LEA.HI R5, R5, R4, RZ, 0x3 ;  /* 0x0000000405057211 */ /* 0x000fc800078f18ff */
[----:B------:R-:W-:-:S04]  /*23c0*/  SHF.R.S32.HI R5, RZ, 0x3, R5 ;  /* 0x00000003ff057819 */ /* 0x000fc80000011405 */
[----:B------:R-:W-:Y:S02]  /*23d0*/  IADD3 R122, P0, R5, R12, RZ ;  /* 0x0000000c057a7210 */ /* 0x000fe40007f1e0ff */
[----:B----4-:R-:W-:-:S04]  /*23e0*/  SHF.R.S32.HI R2, RZ, 0x1f, R5 ;  /* 0x0000001fff027819 */ /* 0x010fc80000011405 */
[----:B------:R-:W-:Y:S02]  /*23f0*/  LEA.HI.X.SX32 R125, R12, R2, 0x1, P0 ;  /* 0x000000020c7d7211 */ /* 0x000fe400000f0eff */
[----:B------:R-:W-:-:S03]  /*2400*/  SHF.R.S32.HI R241, RZ, 0x1f, R240 ;  /* 0x0000001ffff17819 */ /* 0x000fc600000114f0 */
[----:B------:R-:W-:Y:S02]  /*2410*/  IMAD R4, R125, c[0x0][0x238], RZ ;  /* 0x00008e007d047a24 */ /* 0x000fe400078e02ff */
[----:B------:R-:W-:-:S04]  /*2420*/  IMAD.WIDE.U32 R2, R122, c[0x0][0x238], R240 ;  /* 0x00008e007a027a25 */ /* 0x000fc800078e00f0 */
[----:B------:R-:W-:Y:S01]  /*2430*/  IMAD R4, R122, c[0x0][0x23c], R4 ;  /* 0x00008f007a047a24 */ /* 0x000fe200078e0204 */
[----:B------:R-:W-:-:S03]  /*2440*/  IADD3 R60, R0, -0x1, RZ ;  /* 0xffffffff003c7810 */ /* 0x000fc60007ffe0ff */
[----:B------:R-:W-:Y:S01]  /*2450*/  IMAD.IADD R3, R3, 0x1, R4 ;  /* 0x0000000103037824 */ /* 0x000fe200078e0204 */
[----:B------:R-:W-:Y:S01]  /*2460*/  SEL R11, R168, RZ, !P5 ;  /* 0x000000ffa80b7207 */ /* 0x000fe20006800000 */
[----:B------:R-:W-:Y:S02]  /*2470*/  IMAD.IADD R102, R78, 0x1, -R5 ;  /* 0x000000014e667824 */ /* 0x000fe400078e0a05 */
[----:B------:R-:W-:Y:S01]  /*2480*/  IMAD.WIDE.U32 R2, R16, c[0x0][0x240], R2 ;  /* 0x0000900010027a25 */ /* 0x000fe200078e0002 */
[----:B------:R-:W-:-:S03]  /*2490*/  SEL R12, R18, RZ, !P5 ;  /* 0x000000ff120c7207 */ /* 0x000fc60006800000 */
[----:B------:R-:W-:Y:S02]  /*24a0*/  IMAD.MOV.U32 R13, RZ, RZ, c[0x0][0x238] ;  /* 0x00008e00ff0d7624 */ /* 0x000fe400078e00ff */
[----:B------:R-:W-:Y:S02]  /*24b0*/  IMAD.MOV.U32 R148, RZ, RZ, 0x6 ;  /* 0x00000006ff947424 */ /* 0x000fe400078e00ff */
[----:B------:R-:W-:Y:S02]  /*24c0*/  IMAD R3, R16, c[0x0][0x244], R3 ;  /* 0x0000910010037a24 */ /* 0x000fe400078e0203 */
[----:B------:R-:W-:Y:S02]  /*24d0*/  IMAD R4, R11, c[0x0][0x248], RZ ;  /* 0x000092000b047a24 */ /* 0x000fe400078e02ff */
[----:B------:R-:W-:Y:S01]  /*24e0*/  IMAD R0, R60, -0x40, R102 ;  /* 0xffffffc03c007824 */ /* 0x000fe200078e0266 */
[----:B------:R-:W-:Y:S01]  /*24f0*/  SHF.L.U64.HI R152, R13, R148, c[0x0][0x23c] ;  /* 0x00008f000d987619 */ /* 0x000fe20000010294 */
[----:B------:R-:W-:-:S02]  /*2500*/  IMAD R4, R12, c[0x0][0x24c], R4 ;  /* 0x000093000c047a24 */ /* 0x000fc400078e0204 */
[----:B------:R-:W-:Y:S01]  /*2510*/  IMAD.WIDE.U32 R96, R12, c[0x0][0x248], R2 ;  /* 0x000092000c607a25 */ /* 0x000fe200078e0002 */
[----:B------:R-:W-:Y:S02]  /*2520*/  ISETP.GE.AND P1, PT, R0, 0x1, PT ;  /* 0x000000010000780c */ /* 0x000fe40003f26270 */
[----:B------:R-:W-:Y:S01]  /*2530*/  SHF.L.U32 R156, R13, 0x6, RZ ;  /* 0x000000060d9c7819 */ /* 0x000fe200000006ff */
[----:B------:R-:W-:Y:S01]  /*2540*/  IMAD R2, R152, R60, RZ ;  /* 0x0000003c98027224 */ /* 0x000fe200078e02ff */
[----:B------:R-:W-:Y:S01]  /*2550*/  SHF.R.S32.HI R3, RZ, 0x1f, R60 ;  /* 0x0000001fff037819 */ /* 0x000fe2000001143c */
[----:B------:R-:W-:Y:S02]  /*2560*/  IMAD.IADD R87, R97, 0x1, R4 ;  /* 0x0000000161577824 */ /* 0x000fe400078e0204 */
[----:B------:R-:W-:Y:S02]  /*2570*/  IMAD.MOV.U32 R86, RZ, RZ, R96 ;  /* 0x000000ffff567224 */ /* 0x000fe400078e0060 */
[----:B------:R-:W-:-:S02]  /*2580*/  IMAD R2, R3, R156, R2 ;  /* 0x0000009c03027224 */ /* 0x000fc400078e0202 */
[----:B------:R-:W-:Y:S01]  /*2590*/  IMAD.WIDE.U32 R4, R60, R156, R86 ;  /* 0x0000009c3c047225 */ /* 0x000fe200078e0056 */
[----:B------:R-:W-:-:S03]  /*25a0*/  ISETP.GE.AND P5, PT, R240, c[0x0][0x1d4], PT ;  /* 0x00007500f0007a0c */ /* 0x000fc60003fa6270 */
[----:B------:R-:W-:Y:S01]  /*25b0*/  IMAD.IADD R10, R6, 0x1, R136 ;  /* 0x00000001060a7824 */ /* 0x000fe200078e0288 */
[----:B-1----:R-:W-:Y:S02]  /*25c0*/  IADD3 R9, R5, R2, RZ ;  /* 0x0000000205097210 */ /* 0x002fe40007ffe0ff */
[----:B------:R-:W-:Y:S02]  /*25d0*/  @P1 LEA R2, P0, R4, c[0x0][0x220], 0x1 ;  /* 0x0000880004021a11 */ /* 0x000fe400078008ff */
[----:B------:R-:W-:Y:S02]  /*25e0*/  ISETP.GE.AND P4, PT, R134, c[0x0][0x1d4], PT ;  /* 0x0000750086007a0c */ /* 0x000fe40003f86270 */
[----:B------:R-:W-:Y:S02]  /*25f0*/  SHF.R.S32.HI R14, RZ, 0x1f, R10 ;  /* 0x0000001fff0e7819 */ /* 0x000fe4000001140a */
[----:B------:R-:W-:Y:S02]  /*2600*/  ISETP.GE.AND P3, PT, R135, c[0x0][0x1d4], PT ;  /* 0x0000750087007a0c */ /* 0x000fe40003f66270 */
[----:B------:R-:W-:-:S02]  /*2610*/  @P1 LEA.HI.X R3, R4, c[0x0][0x224], R9, 0x1, P0 ;  /* 0x0000890004031a11 */ /* 0x000fc400000f0c09 */
[----:B------:R-:W-:Y:S01]  /*2620*/  ISETP.GT.AND P0, PT, R0, 0x20, PT ;  /* 0x000000200000780c */ /* 0x000fe20003f04270 */
[----:B------:R-:W-:Y:S02]  /*2630*/  IMAD R5, R14, c[0x0][0x1e0], RZ ;  /* 0x000078000e057a24 */ /* 0x000fe400078e02ff */
[----:B------:R-:W-:Y:S01]  /*2640*/  IMAD.MOV.U32 R151, RZ, RZ, 0x5 ;  /* 0x00000005ff977424 */ /* 0x000fe200078e00ff */
[----:B------:R-:W-:Y:S01]  /*2650*/  @!PT LDS RZ, [RZ] ;  /* 0x00000000fffff984 */ /* 0x000fe20000000800 */
[----:B------:R-:W-:Y:S01]  /*2660*/  @!PT LDS RZ, [RZ] ;  /* 0x00000000fffff984 */ /* 0x000fe20000000800 */
[----:B------:R-:W-:Y:S01]  /*2670*/  @!PT LDS RZ, [RZ] ;  /* 0x00000000fffff984 */ /* 0x000fe20000000800 */
[----:B------:R1:W-:Y:S01]  /*2680*/  @P1 LDGSTS.E.BYPASS.LTC128B.128 [R210+0x6100], [R2.64], !P5 ;  /* 0x0610000002d21fae */ /* 0x0003e2000e901d46 */
[----:B------:R-:W-:-:S03]  /*2690*/  IMAD.WIDE.U32 R6, R10, c[0x0][0x1e0], RZ ;  /* 0x000078000a067a25 */ /* 0x000fc600078e00ff */
[----:B------:R1:W-:Y:S01]  /*26a0*/  @P1 LDGSTS.E.BYPASS.LTC128B.128 [R210+0x8100], [R2.64+0x80], !P4 ;  /* 0x0810008002d21fae */ /* 0x0003e2000e101d46 */
[----:B------:R-:W-:Y:S02]  /*26b0*/  IMAD R0, R10, c[0x0][0x1e4], R5 ;  /* 0x000079000a007a24 */ /* 0x000fe400078e0205 */
[----:B------:R-:W-:Y:S01]  /*26c0*/  IMAD.SHL.U32 R157, R13, 0x20, RZ ;  /* 0x000000200d9d7824 */ /* 0x000fe200078e00ff */
[----:B------:R1:W-:Y:S01]  /*26d0*/  @P1 LDGSTS.E.BYPASS.LTC128B.128 [R210+0xa100], [R2.64+0x100], !P3 ;  /* 0x0a10010002d21fae */ /* 0x0003e2000d901d46 */
[----:B------:R-:W-:Y:S01]  /*26e0*/  IMAD.IADD R5, R7, 0x1, R0 ;  /* 0x0000000107057824 */ /* 0x000fe200078e0200 */
[----:B------:R-:W-:Y:S02]  /*26f0*/  SHF.L.U64.HI R151, R13, R151, c[0x0][0x23c] ;  /* 0x00008f000d977619 */ /* 0x000fe40000010297 */
[----:B------:R-:W-:Y:S01]  /*2700*/  @P0 IADD3 R0, P1, R157, R4, RZ ;  /* 0x000000049d000210 */ /* 0x000fe20007f3e0ff */
[----:B------:R-:W3:Y:S01]  /*2710*/  S2R R17, SR_TID.X ;  /* 0x0000000000117919 */ /* 0x000ee20000002100 */
[----:B------:R-:W-:-:S02]  /*2720*/  MOV R4, R6 ;  /* 0x0000000600047202 */ /* 0x000fc40000000f00 */
[----:B------:R-:W-:Y:S01]  /*2730*/  SHF.R.S32.HI R15, RZ, 0x1f, R237 ;  /* 0x0000001fff0f7819 */ /* 0x000fe200000114ed */
[----:B-1----:R-:W-:Y:S01]  /*2740*/  @P0 IMAD.X R3, R9, 0x1, R151, P1 ;  /* 0x0000000109030824 */ /* 0x002fe200008e0697 */
[----:B------:R-:W-:-:S04]  /*2750*/  @P0 LEA R2, P1, R0, c[0x0][0x220], 0x1 ;  /* 0x0000880000020a11 */ /* 0x000fc800078208ff */
[----:B------:R-:W-:-:S05]  /*2760*/  @P0 LEA.HI.X R3, R0, c[0x0][0x224], R3, 0x1, P1 ;  /* 0x0000890000030a11 */ /* 0x000fca00008f0c03 */
[----:B------:R3:W-:Y:S04]  /*2770*/  @P0 LDGSTS.E.BYPASS.LTC128B.128 [R210+0x7100], [R2.64], !P5 ;  /* 0x0710000002d20fae */ /* 0x0007e8000e901d46 */
[----:B------:R3:W-:Y:S04]  /*2780*/  @P0 LDGSTS.E.BYPASS.LTC128B.128 [R210+0x9100], [R2.64+0x80], !P4 ;  /* 0x0910008002d20fae */ /* 0x0007e8000e101d46 */
[----:B------:R3:W-:Y:S01]  /*2790*/  @P0 LDGSTS.E.BYPASS.LTC128B.128 [R210+0xb100], [R2.64+0x100], !P3 ;  /* 0x0b10010002d20fae */ /* 0x0007e2000d901d46 */
[----:B------:R-:W-:Y:S01]  /*27a0*/  IMAD.WIDE.U32 R4, R16, c[0x0][0x1e8], R4 ;  /* 0x00007a0010047a25 */ /* 0x000fe200078e0004 */
[----:B------:R-:W-:-:S02]  /*27b0*/  MOV R160, c[0x0][0x27c] ;  /* 0x00009f0000a07a02 */ /* 0x000fc40000000f00 */
[----:B------:R-:W0:Y:S01]  /*27c0*/  LDGDEPBAR ;  /* 0x00000000000079af */ /* 0x000e220000000000 */
[----:B------:R-:W-:Y:S02]  /*27d0*/  IMAD R5, R16, c[0x0][0x1ec], R5 ;  /* 0x00007b0010057a24 */ /* 0x000fe400078e0205 */
[----:B------:R-:W-:Y:S01]  /*27e0*/  IMAD.WIDE.U32 R158, R237, c[0x0][0x1e0], RZ ;  /* 0x00007800ed9e7a25 */ /* 0x000fe200078e00ff */
[----:B------:R-:W-:Y:S01]  /*27f0*/  WARPSYNC 0xffffffff ;  /* 0xffffffff00007948 */ /* 0x000fe20003800000 */
[----:B------:R-:W-:Y:S02]  /*2800*/  ISETP.GE.AND P0, PT, R126, c[0x0][0x27c], PT ;  /* 0x00009f007e007a0c */ /* 0x000fe40003f06270 */
[----:B------:R-:W-:Y:S01]  /*2810*/  SHF.R.S32.HI R127, RZ, 0x1f, R126 ;  /* 0x0000001fff7f7819 */ /* 0x000fe2000001147e */
[----:B------:R-:W-:Y:S01]  /*2820*/  IMAD.SHL.U32 R13, R160, 0x2, RZ ;  /* 0x00000002a00d7824 */ /* 0x000fe200078e00ff */
[----:B------:R-:W-:Y:S02]  /*2830*/  SHF.R.S32.HI R141, RZ, 0x1f, R140 ;  /* 0x0000001fff8d7819 */ /* 0x000fe4000001148c */
[----:B---3--:R-:W-:-:S04]  /*2840*/  SHF.R.S32.HI R3, RZ, 0x1f, R17 ;  /* 0x0000001fff037819 */ /* 0x008fc80000011411 */
[----:B------:R-:W-:-:S04]  /*2850*/  LEA.HI R3, R3, R17, RZ, 0x5 ;  /* 0x0000001103037211 */ /* 0x000fc800078f28ff */
[----:B------:R-:W-:Y:S02]  /*2860*/  SHF.R.S32.HI R3, RZ, 0x5, R3 ;  /* 0x00000005ff037819 */ /* 0x000fe40000011403 */
[----:B-----5:R-:W-:Y:S02]  /*2870*/  SHF.R.S32.HI R29, RZ, 0x1f, R133 ;  /* 0x0000001fff1d7819 */ /* 0x020fe40000011485 */
[----:B--2---:R-:W-:Y:S02]  /*2880*/  SHF.R.U32.HI R0, RZ, 0x3, R33 ;  /* 0x00000003ff007819 */ /* 0x004fe40000011621 */
[----:B------:R-:W-:Y:S01]  /*2890*/  @P2 SHF.R.S32.HI R2, RZ, 0x1f, R8 ;  /* 0x0000001fff022819 */ /* 0x000fe20000011408 */
[----:B------:R-:W-:Y:S02]  /*28a0*/  @!P2 IMAD.MOV.U32 R2, RZ, RZ, R168 ;  /* 0x000000ffff02a224 */ /* 0x000fe400078e00a8 */
[----:B------:R-:W-:-:S03]  /*28b0*/  @!P2 IMAD.MOV.U32 R8, RZ, RZ, R18 ;  /* 0x000000ffff08a224 */ /* 0x000fc600078e0012 */
[----:B------:R-:W-:Y:S01]  /*28c0*/  SEL R23, R2, RZ, !P6 ;  /* 0x000000ff02177207 */ /* 0x000fe20007000000 */
[----:B------:R-:W-:Y:S01]  /*28d0*/  IMAD R2, R15, c[0x0][0x1e0], RZ ;  /* 0x000078000f027a24 */ /* 0x000fe200078e02ff */
[----:B------:R-:W-:-:S03]  /*28e0*/  SEL R21, R8, RZ, !P6 ;  /* 0x000000ff08157207 */ /* 0x000fc60007000000 */
[----:B------:R-:W-:Y:S02]  /*28f0*/  IMAD R7, R23, c[0x0][0x1f0], RZ ;  /* 0x00007c0017077a24 */ /* 0x000fe400078e02ff */
[----:B------:R-:W-:Y:S02]  /*2900*/  IMAD R6, R237, c[0x0][0x1e4], R2 ;  /* 0x00007900ed067a24 */ /* 0x000fe400078e0202 */
[C---:B------:R-:W-:Y:S02]  /*2910*/  IMAD R7, R21.reuse, c[0x0][0x1f4], R7 ;  /* 0x00007d0015077a24 */ /* 0x040fe400078e0207 */
[----:B------:R-:W-:Y:S01]  /*2920*/  IMAD.WIDE.U32 R74, R21, c[0x0][0x1f0], R4 ;  /* 0x00007c00154a7a25 */ /* 0x000fe200078e0004 */
[----:B------:R-:W-:-:S03]  /*2930*/  IADD3 R124, R159, R6, RZ ;  /* 0x000000069f7c7210 */ /* 0x000fc60007ffe0ff */
[----:B------:R-:W-:Y:S02]  /*2940*/  IMAD.SHL.U32 R2, R3, 0x200, RZ ;  /* 0x0000020003027824 */ /* 0x000fe400078e00ff */
[----:B------:R-:W-:Y:S02]  /*2950*/  IMAD.IADD R76, R75, 0x1, R7 ;  /* 0x000000014b4c7824 */ /* 0x000fe400078e0207 */
[----:B------:R-:W-:Y:S01]  /*2960*/  SEL R3, RZ, c[0x0][0x27c], !P0 ;  /* 0x00009f00ff037a07 */ /* 0x000fe20004000000 */
[----:B------:R-:W-:Y:S01]  /*2970*/  IMAD.WIDE.U32 R4, R16, c[0x0][0x260], R240 ;  /* 0x0000980010047a25 */ /* 0x000fe200078e00f0 */
[----:B------:R-:W-:Y:S01]  /*2980*/  IADD3 R9, -R13, c[0x0][0x1d4], RZ ;  /* 0x000075000d097a10 */ /* 0x000fe20007ffe1ff */
[----:B------:R-:W-:Y:S01]  /*2990*/  BAR.SYNC.DEFER_BLOCKING 0x0 ;  /* 0x0000000000007b1d */ /* 0x000fe20000010000 */
[----:B------:R-:W-:Y:S01]  /*29a0*/  ISETP.GE.AND P2, PT, R131, c[0x0][0x27c], PT ;  /* 0x00009f0083007a0c */ /* 0x000fe20003f46270 */
[----:B------:R-:W-:Y:S01]  /*29b0*/  IMAD R6, R11, c[0x0][0x268], RZ ;  /* 0x00009a000b067a24 */ /* 0x000fe200078e02ff */
[CC--:B------:R-:W-:Y:S01]  /*29c0*/  SEL R8, R13.reuse, R9.reuse, !P0 ;  /* 0x000000090d087207 */ /* 0x0c0fe20004000000 */
[----:B------:R-:W-:Y:S01]  /*29d0*/  IMAD.IADD R3, R126, 0x1, R3 ;  /* 0x000000017e037824 */ /* 0x000fe200078e0203 */
[----:B------:R-:W-:Y:S01]  /*29e0*/  SEL R7, R13, R9, !P2 ;  /* 0x000000090d077207 */ /* 0x000fe20005000000 */
[----:B------:R-:W-:Y:S01]  /*29f0*/  IMAD R5, R16, c[0x0][0x264], R5 ;  /* 0x0000990010057a24 */ /* 0x000fe200078e0205 */
[----:B------:R-:W-:Y:S01]  /*2a00*/  ISETP.GE.AND P1, PT, R160, 0x1, PT ;  /* 0x00000001a000780c */ /* 0x000fe20003f26270 */
[C---:B------:R-:W-:Y:S01]  /*2a10*/  IMAD R32, R12.reuse, c[0x0][0x26c], R6 ;  /* 0x00009b000c207a24 */ /* 0x040fe200078e0206 */
[----:B------:R-:W-:Y:S01]  /*2a20*/  SHF.R.S32.HI R6, RZ, 0x1f, R3 ;  /* 0x0000001fff067819 */ /* 0x000fe20000011403 */
[----:B------:R-:W-:Y:S01]  /*2a30*/  IMAD.WIDE.U32 R80, R12, c[0x0][0x268], R4 ;  /* 0x00009a000c507a25 */ /* 0x000fe200078e0004 */
[----:B------:R-:W-:Y:S01]  /*2a40*/  SHF.R.S32.HI R5, RZ, 0x1f, R8 ;  /* 0x0000001fff057819 */ /* 0x000fe20000011408 */
[----:B------:R-:W-:Y:S01]  /*2a50*/  ULDC.U8 UR4, c[0x0][0x298] ;  /* 0x0000a60000047ab9 */ /* 0x000fe20000000000 */
[CC--:B------:R-:W-:Y:S01]  /*2a60*/  LEA.HI R20, R6.reuse, R3.reuse, RZ, 0x3 ;  /* 0x0000000306147211 */ /* 0x0c0fe200078f18ff */
[----:B------:R-:W-:Y:S01]  /*2a70*/  IMAD.WIDE.U32 R18, R237, c[0x0][0x290], R126 ;  /* 0x0000a400ed127a25 */ /* 0x000fe200078e007e */
[----:B------:R-:W-:-:S02]  /*2a80*/  LEA.HI R24, R6, R3, RZ, 0x6 ;  /* 0x0000000306187211 */ /* 0x000fc400078f30ff */
[----:B------:R-:W-:Y:S01]  /*2a90*/  ISETP.GE.AND P1, PT, R130, c[0x0][0x27c], PT ;  /* 0x00009f0082007a0c */ /* 0x000fe20003f26270 */
[----:B------:R-:W-:Y:S01]  /*2aa0*/  IMAD R6, R15, c[0x0][0x280], RZ ;  /* 0x0000a0000f067a24 */ /* 0x000fe200078e02ff */
[----:B------:R-:W-:Y:S01]  /*2ab0*/  SHF.R.S32.HI R4, RZ, 0x1f, R7 ;  /* 0x0000001fff047819 */ /* 0x000fe20000011407 */
[----:B------:R-:W-:Y:S01]  /*2ac0*/  IMAD R23, R23, c[0x0][0x218], RZ ;  /* 0x0000860017177a24 */ /* 0x000fe200078e02ff */
[----:B------:R-:W-:Y:S01]  /*2ad0*/  LEA.HI R28, R5, R8, RZ, 0x4 ;  /* 0x00000008051c7211 */ /* 0x000fe200078f20ff */
[----:B------:R-:W-:Y:S01]  /*2ae0*/  IMAD R8, R237, c[0x0][0x284], R6 ;  /* 0x0000a100ed087a24 */ /* 0x000fe200078e0206 */
[----:B------:R-:W-:Y:S01]  /*2af0*/  SEL R9, R13, R9, !P1 ;  /* 0x000000090d097207 */ /* 0x000fe20004800000 */
[----:B------:R-:W-:Y:S01]  /*2b00*/  IMAD R31, R21, c[0x0][0x21c], R23 ;  /* 0x00008700151f7a24 */ /* 0x000fe200078e0217 */
[----:B------:R-:W-:Y:S01]  /*2b10*/  LEA.HI R26, R4, R7, RZ, 0x4 ;  /* 0x00000007041a7211 */ /* 0x000fe200078f20ff */
[----:B------:R-:W-:Y:S01]  /*2b20*/  IMAD.WIDE.U32 R6, R237, c[0x0][0x280], R140 ;  /* 0x0000a000ed067a25 */ /* 0x000fe200078e008c */
[----:B------:R-:W-:-:S02]  /*2b30*/  SHF.R.S32.HI R3, RZ, 0x1f, R9 ;  /* 0x0000001fff037819 */ /* 0x000fc40000011409 */
[----:B------:R-:W-:Y:S01]  /*2b40*/  IADD3 R129, P0, R237, R10, RZ ;  /* 0x0000000aed817210 */ /* 0x000fe20007f1e0ff */
[----:B------:R-:W-:Y:S01]  /*2b50*/  IMAD.IADD R11, R7, 0x1, R8 ;  /* 0x00000001070b7824 */ /* 0x000fe200078e0208 */
[----:B------:R-:W-:Y:S01]  /*2b60*/  SEL R7, RZ, c[0x0][0x27c], !P2 ;  /* 0x00009f00ff077a07 */ /* 0x000fe20005000000 */
[----:B------:R-:W-:Y:S01]  /*2b70*/  IMAD.WIDE.U32 R4, R16, c[0x0][0x210], R126 ;  /* 0x0000840010047a25 */ /* 0x000fe200078e007e */
[----:B------:R-:W-:Y:S02]  /*2b80*/  LEA.HI R25, R3, R9, RZ, 0x4 ;  /* 0x0000000903197211 */ /* 0x000fe400078f20ff */
[----:B------:R-:W-:Y:S01]  /*2b90*/  LOP3.LUT R101, R20, 0xfffffff8, RZ, 0xc0, !PT ;  /* 0xfffffff814657812 */ /* 0x000fe200078ec0ff */
[----:B------:R-:W-:Y:S01]  /*2ba0*/  IMAD R3, R15, c[0x0][0x290], RZ ;  /* 0x0000a4000f037a24 */ /* 0x000fe200078e02ff */
[----:B------:R-:W-:Y:S01]  /*2bb0*/  ISETP.NE.AND P6, PT, RZ, UR4, PT ;  /* 0x00000004ff007c0c */ /* 0x000fe2000bfc5270 */
[----:B------:R-:W-:Y:S01]  /*2bc0*/  IMAD R13, R16, c[0x0][0x214], R5 ;  /* 0x00008500100d7a24 */ /* 0x000fe200078e0205 */
[----:B------:R-:W-:Y:S01]  /*2bd0*/  SHF.R.S32.HI R113, RZ, 0x1f, R101 ;  /* 0x0000001fff717819 */ /* 0x000fe20000011465 */
[----:B------:R-:W-:Y:S01]  /*2be0*/  IMAD.X R128, R14, 0x1, R15, P0 ;  /* 0x000000010e807824 */ /* 0x000fe200000e060f */
[----:B------:R-:W-:Y:S01]  /*2bf0*/  SEL R15, RZ, c[0x0][0x27c], !P1 ;  /* 0x00009f00ff0f7a07 */ /* 0x000fe20004800000 */
[----:B------:R-:W-:Y:S01]  /*2c00*/  IMAD.WIDE.U32 R16, R237, c[0x0][0x280], R126 ;  /* 0x0000a000ed107a25 */ /* 0x000fe200078e007e */
[----:B------:R-:W-:-:S03]  /*2c10*/  IADD3 R121, P1, P0, R74, R158, R126 ;  /* 0x0000009e4a797210 */ /* 0x000fc6000783e07e */
[----:B------:R-:W-:Y:S01]  /*2c20*/  IMAD.IADD R14, R131, 0x1, R7 ;  /* 0x00000001830e7824 */ /* 0x000fe200078e0207 */
[----:B------:R-:W-:Y:S01]  /*2c30*/  IADD3.X R120, R76, R124, R127, P1, P0 ;  /* 0x0000007c4c787210 */ /* 0x000fe20000fe047f */
[----:B------:R-:W-:Y:S02]  /*2c40*/  IMAD.MOV.U32 R12, RZ, RZ, R4 ;  /* 0x000000ffff0c7224 */ /* 0x000fe400078e0004 */
[----:B------:R-:W-:-:S04]  /*2c50*/  IMAD.WIDE.U32 R4, R237, c[0x0][0x290], R140 ;  /* 0x0000a400ed047a25 */ /* 0x000fc800078e008c */
[----:B------:R-:W-:Y:S02]  /*2c60*/  IMAD R3, R237, c[0x0][0x294], R3 ;  /* 0x0000a500ed037a24 */ /* 0x000fe400078e0203 */
[----:B------:R-:W-:Y:S01]  /*2c70*/  IMAD.IADD R7, R8, 0x1, R17 ;  /* 0x0000000108077824 */ /* 0x000fe200078e0211 */
[----:B------:R-:W-:Y:S01]  /*2c80*/  SHF.R.S32.HI R17, RZ, 0x1f, R14 ;  /* 0x0000001fff117819 */ /* 0x000fe2000001140e */
[----:B------:R-:W-:Y:S02]  /*2c90*/  IMAD.IADD R9, R5, 0x1, R3 ;  /* 0x0000000105097824 */ /* 0x000fe400078e0203 */
[----:B------:R-:W-:Y:S01]  /*2ca0*/  IMAD.IADD R5, R3, 0x1, R19 ;  /* 0x0000000103057824 */ /* 0x000fe200078e0213 */
[CC--:B------:R-:W-:Y:S01]  /*2cb0*/  LEA.HI R22, R17.reuse, R14.reuse, RZ, 0x6 ;  /* 0x0000000e11167211 */ /* 0x0c0fe200078f30ff */
[----:B------:R-:W-:Y:S01]  /*2cc0*/  IMAD.IADD R3, R130, 0x1, R15 ;  /* 0x0000000182037824 */ /* 0x000fe200078e020f */
[----:B------:R-:W-:Y:S01]  /*2cd0*/  LEA.HI R15, R17, R14, RZ, 0x3 ;  /* 0x0000000e110f7211 */ /* 0x000fe200078f18ff */
[----:B------:R-:W-:Y:S01]  /*2ce0*/  IMAD.SHL.U32 R17, R24, 0x40, RZ ;  /* 0x0000004018117824 */ /* 0x000fe200078e00ff */
[----:B------:R-:W-:Y:S01]  /*2cf0*/  LOP3.LUT R19, R33, 0x38, R20, 0xf8, !PT ;  /* 0x0000003821137812 */ /* 0x000fe200078ef814 */
[----:B------:R-:W-:Y:S01]  /*2d00*/  IMAD.MOV.U32 R10, RZ, RZ, R6 ;  /* 0x000000ffff0a7224 */ /* 0x000fe200078e0006 */
[----:B------:R-:W-:Y:S01]  /*2d10*/  LOP3.LUT R100, R15, 0xfffffff8, RZ, 0xc0, !PT ;  /* 0xfffffff80f647812 */ /* 0x000fe200078ec0ff */
[----:B------:R-:W-:-:S02]  /*2d20*/  IMAD.MOV.U32 R8, RZ, RZ, R4 ;  /* 0x000000ffff087224 */ /* 0x000fc400078e0004 */
[----:B------:R-:W-:Y:S01]  /*2d30*/  IMAD.MOV.U32 R6, RZ, RZ, R16 ;  /* 0x000000ffff067224 */ /* 0x000fe200078e0010 */
[----:B------:R-:W-:Y:S01]  /*2d40*/  SHF.R.S32.HI R16, RZ, 0x1f, R3 ;  /* 0x0000001fff107819 */ /* 0x000fe20000011403 */
[----:B------:R-:W-:Y:S01]  /*2d50*/  IMAD.MOV.U32 R4, RZ, RZ, R18 ;  /* 0x000000ffff047224 */ /* 0x000fe200078e0012 */
[----:B------:R-:W-:Y:S01]  /*2d60*/  LOP3.LUT R18, R17, 0x7ffff000, RZ, 0xc0, !PT ;  /* 0x7ffff00011127812 */ /* 0x000fe200078ec0ff */
[----:B------:R-:W-:Y:S01]  /*2d70*/  IMAD.WIDE.U32 R98, R21, c[0x0][0x218], R12 ;  /* 0x0000860015627a25 */ /* 0x000fe200078e000c */
[----:B------:R-:W-:Y:S02]  /*2d80*/  LOP3.LUT R17, R19, R0, RZ, 0x3c, !PT ;  /* 0x0000000013117212 */ /* 0x000fe400078e3cff */
[CC--:B------:R-:W-:Y:S01]  /*2d90*/  LEA.HI R14, R16.reuse, R3.reuse, RZ, 0x3 ;  /* 0x00000003100e7211 */ /* 0x0c0fe200078f18ff */
[----:B------:R-:W-:Y:S01]  /*2da0*/  IMAD.MOV.U32 R153, RZ, RZ, c[0x0][0x1e0] ;  /* 0x00007800ff997624 */ /* 0x000fe200078e00ff */
[----:B------:R-:W-:Y:S01]  /*2db0*/  LEA.HI R27, R16, R3, RZ, 0x6 ;  /* 0x00000003101b7211 */ /* 0x000fe200078f30ff */
[----:B------:R-:W-:Y:S01]  /*2dc0*/  IMAD.SHL.U32 R16, R22, 0x40, RZ ;  /* 0x0000004016107824 */ /* 0x000fe200078e00ff */
[----:B------:R-:W-:Y:S01]  /*2dd0*/  IADD3 R30, R17, R18, R2 ;  /* 0x00000012111e7210 */ /* 0x000fe20007ffe002 */
[----:B------:R-:W-:Y:S01]  /*2de0*/  IMAD.MOV.U32 R154, RZ, RZ, c[0x0][0x280] ;  /* 0x0000a000ff9a7624 */ /* 0x000fe200078e00ff */
[----:B------:R-:W-:Y:S01]  /*2df0*/  SHF.R.S32.HI R3, RZ, 0x4, R28 ;  /* 0x00000004ff037819 */ /* 0x000fe2000001141c */
[----:B------:R-:W-:Y:S01]  /*2e00*/  IMAD.MOV.U32 R155, RZ, RZ, c[0x0][0x290] ;  /* 0x0000a400ff9b7624 */ /* 0x000fe200078e00ff */
[----:B------:R-:W-:Y:S01]  /*2e10*/  SHF.R.S32.HI R12, RZ, 0x4, R26 ;  /* 0x00000004ff0c7819 */ /* 0x000fe2000001141a */
[----:B------:R-:W-:Y:S01]  /*2e20*/  IMAD.WIDE.U32 R94, R133, c[0x0][0x280], R10 ;  /* 0x0000a000855e7a25 */ /* 0x000fe200078e000a */
[----:B------:R-:W-:-:S02]  /*2e30*/  LOP3.LUT R17, R33, 0x38, R15, 0xf8, !PT ;  /* 0x0000003821117812 */ /* 0x000fc400078ef80f */
[----:B------:R-:W-:Y:S01]  /*2e40*/  SHF.R.S32.HI R18, RZ, 0x4, R25 ;  /* 0x00000004ff127819 */ /* 0x000fe20000011419 */
[C---:B------:R-:W-:Y:S01]  /*2e50*/  IMAD.WIDE.U32 R92, R133.reuse, c[0x0][0x290], R8 ;  /* 0x0000a400855c7a25 */ /* 0x040fe200078e0008 */
[----:B------:R-:W-:Y:S02]  /*2e60*/  LEA.HI.SX32 R13, R20, R3, 0x1d ;  /* 0x00000003140d7211 */ /* 0x000fe400078feaff */
[----:B------:R-:W-:Y:S01]  /*2e70*/  LOP3.LUT R19, R16, 0x7ffff000, RZ, 0xc0, !PT ;  /* 0x7ffff00010137812 */ /* 0x000fe200078ec0ff */
[----:B------:R-:W-:Y:S01]  /*2e80*/  IMAD.WIDE.U32 R90, R133, c[0x0][0x280], R6 ;  /* 0x0000a000855a7a25 */ /* 0x000fe200078e0006 */
[----:B------:R-:W-:Y:S02]  /*2e90*/  LOP3.LUT R17, R17, R0, RZ, 0x3c, !PT ;  /* 0x0000000011117212 */ /* 0x000fe400078e3cff */
[----:B------:R-:W-:Y:S01]  /*2ea0*/  LEA.HI.SX32 R12, R15, R12, 0x1d ;  /* 0x0000000c0f0c7211 */ /* 0x000fe200078feaff */
[----:B------:R-:W-:Y:S01]  /*2eb0*/  IMAD.SHL.U32 R82, R13, 0x8, RZ ;  /* 0x000000080d527824 */ /* 0x000fe200078e00ff */
[----:B------:R-:W-:Y:S01]  /*2ec0*/  LEA.HI.SX32 R3, R14, R18, 0x1d ;  /* 0x000000120e037211 */ /* 0x000fe200078feaff */
[----:B------:R-:W-:Y:S01]  /*2ed0*/  IMAD.WIDE.U32 R88, R133, c[0x0][0x290], R4 ;  /* 0x0000a40085587a25 */ /* 0x000fe200078e0004 */
[----:B------:R-:W-:-:S02]  /*2ee0*/  IADD3 R25, R17, R19, R2 ;  /* 0x0000001311197210 */ /* 0x000fc40007ffe002 */
[----:B------:R-:W-:Y:S01]  /*2ef0*/  SHF.R.S32.HI R17, RZ, 0x1f, R12 ;  /* 0x0000001fff117819 */ /* 0x000fe2000001140c */
[----:B------:R-:W-:Y:S01]  /*2f00*/  IMAD.SHL.U32 R79, R12, 0x8, RZ ;  /* 0x000000080c4f7824 */ /* 0x000fe200078e00ff */
[----:B------:R-:W-:Y:S01]  /*2f10*/  SHF.R.S32.HI R18, RZ, 0x1f, R3 ;  /* 0x0000001fff127819 */ /* 0x000fe20000011403 */
[----:B------:R-:W-:Y:S01]  /*2f20*/  IMAD.SHL.U32 R83, R3, 0x8, RZ ;  /* 0x0000000803537824 */ /* 0x000fe200078e00ff */
[----:B------:R-:W-:Y:S01]  /*2f30*/  SHF.R.S32.HI R16, RZ, 0x1f, R13 ;  /* 0x0000001fff107819 */ /* 0x000fe2000001140d */
[----:B------:R-:W-:Y:S01]  /*2f40*/  IMAD.IADD R84, R81, 0x1, R32 ;  /* 0x0000000151547824 */ /* 0x000fe200078e0220 */
[----:B------:R-:W-:Y:S01]  /*2f50*/  LEA.HI R17, R17, R12, RZ, 0x3 ;  /* 0x0000000c11117211 */ /* 0x000fe200078f18ff */
[----:B------:R-:W-:Y:S01]  /*2f60*/  IMAD.IADD R119, R99, 0x1, R31 ;  /* 0x0000000163777824 */ /* 0x000fe200078e021f */
[----:B------:R-:W-:Y:S01]  /*2f70*/  LEA.HI R18, R18, R3, RZ, 0x3 ;  /* 0x0000000312127211 */ /* 0x000fe200078f18ff */
[----:B------:R-:W-:Y:S01]  /*2f80*/  IMAD.SHL.U32 R115, R30, 0x2, RZ ;  /* 0x000000021e737824 */ /* 0x000fe200078e00ff */
[----:B------:R-:W-:Y:S01]  /*2f90*/  LOP3.LUT R12, R33, 0x38, R79, 0xf8, !PT ;  /* 0x00000038210c7812 */ /* 0x000fe200078ef84f */
[----:B------:R-:W-:Y:S01]  /*2fa0*/  IMAD.SHL.U32 R114, R25, 0x2, RZ ;  /* 0x0000000219727824 */ /* 0x000fe200078e00ff */
[----:B------:R-:W-:-:S02]  /*2fb0*/  LEA.HI R21, R16, R13, RZ, 0x3 ;  /* 0x0000000d10157211 */ /* 0x000fc400078f18ff */
[C---:B------:R-:W-:Y:S02]  /*2fc0*/  LOP3.LUT R3, R33.reuse, 0x38, R83, 0xf8, !PT ;  /* 0x0000003821037812 */ /* 0x040fe400078ef853 */
[C---:B------:R-:W-:Y:S02]  /*2fd0*/  LOP3.LUT R16, R33.reuse, 0x38, R14, 0xf8, !PT ;  /* 0x0000003821107812 */ /* 0x040fe400078ef80e */
[----:B------:R-:W-:Y:S02]  /*2fe0*/  LOP3.LUT R13, R33, 0x38, R82, 0xf8, !PT ;  /* 0x00000038210d7812 */ /* 0x000fe400078ef852 */
[-C--:B------:R-:W-:Y:S01]  /*2ff0*/  LOP3.LUT R22, R12, R0.reuse, RZ, 0x3c, !PT ;  /* 0x000000000c167212 */ /* 0x080fe200078e3cff */
[----:B------:R-:W-:Y:S01]  /*3000*/  IMAD.SHL.U32 R12, R27, 0x40, RZ ;  /* 0x000000401b0c7824 */ /* 0x000fe200078e00ff */
[-C--:B------:R-:W-:Y:S01]  /*3010*/  LOP3.LUT R19, R3, R0.reuse, RZ, 0x3c, !PT ;  /* 0x0000000003137212 */ /* 0x080fe200078e3cff */
[----:B------:R-:W-:Y:S01]  /*3020*/  IMAD.SHL.U32 R3, R21, 0x200, RZ ;  /* 0x0000020015037824 */ /* 0x000fe200078e00ff */
[----:B------:R-:W-:-:S02]  /*3030*/  LOP3.LUT R24, R16, R0, RZ, 0x3c, !PT ;  /* 0x0000000010187212 */ /* 0x000fc400078e3cff */
[----:B------:R-:W-:Y:S01]  /*3040*/  LOP3.LUT R23, R13, R0, RZ, 0x3c, !PT ;  /* 0x000000000d177212 */ /* 0x000fe200078e3cff */
[----:B------:R-:W-:Y:S01]  /*3050*/  IMAD.SHL.U32 R0, R17, 0x200, RZ ;  /* 0x0000020011007824 */ /* 0x000fe200078e00ff */
[----:B------:R-:W-:Y:S01]  /*3060*/  LOP3.LUT R16, R12, 0x7ffff000, RZ, 0xc0, !PT ;  /* 0x7ffff0000c107812 */ /* 0x000fe200078ec0ff */
[----:B------:R-:W-:Y:S01]  /*3070*/  IMAD.SHL.U32 R13, R18, 0x200, RZ ;  /* 0x00000200120d7824 */ /* 0x000fe200078e00ff */
[----:B------:R-:W-:Y:S02]  /*3080*/  LOP3.LUT R12, R3, 0x7ffff000, RZ, 0xc0, !PT ;  /* 0x7ffff000030c7812 */ /* 0x000fe400078ec0ff */
[----:B------:R-:W-:Y:S02]  /*3090*/  LOP3.LUT R3, R0, 0x7ffff000, RZ, 0xc0, !PT ;  /* 0x7ffff00000037812 */ /* 0x000fe400078ec0ff */
[----:B------:R-:W-:Y:S02]  /*30a0*/  LOP3.LUT R0, R13, 0x7ffff000, RZ, 0xc0, !PT ;  /* 0x7ffff0000d007812 */ /* 0x000fe400078ec0ff */
[----:B------:R-:W-:-:S02]  /*30b0*/  IADD3 R13, R23, R12, R2 ;  /* 0x0000000c170d7210 */ /* 0x000fc40007ffe002 */
[--C-:B------:R-:W-:Y:S02]  /*30c0*/  IADD3 R12, R22, R3, R2.reuse ;  /* 0x00000003160c7210 */ /* 0x100fe40007ffe002 */
[--C-:B------:R-:W-:Y:S01]  /*30d0*/  IADD3 R16, R24, R16, R2.reuse ;  /* 0x0000001018107210 */ /* 0x100fe20007ffe002 */
[----:B------:R-:W-:Y:S01]  /*30e0*/  IMAD.SHL.U32 R105, R13, 0x2, RZ ;  /* 0x000000020d697824 */ /* 0x000fe200078e00ff */
[----:B------:R-:W-:Y:S01]  /*30f0*/  IADD3 R3, R19, R0, R2 ;  /* 0x0000000013037210 */ /* 0x000fe20007ffe002 */
[C---:B------:R-:W-:Y:S01]  /*3100*/  IMAD R2, R29.reuse, c[0x0][0x280], RZ ;  /* 0x0000a0001d027a24 */ /* 0x040fe200078e02ff */
[----:B------:R-:W-:Y:S01]  /*3110*/  LOP3.LUT R85, R14, 0xfffffff8, RZ, 0xc0, !PT ;  /* 0xfffffff80e557812 */ /* 0x000fe200078ec0ff */
[----:B------:R-:W-:Y:S01]  /*3120*/  IMAD R0, R29, c[0x0][0x290], RZ ;  /* 0x0000a4001d007a24 */ /* 0x000fe200078e02ff */
[-C--:B------:R-:W-:Y:S01]  /*3130*/  SHF.L.U64.HI R138, R153, R148.reuse, c[0x0][0x1e4] ;  /* 0x00007900998a7619 */ /* 0x080fe20000010294 */
[C---:B------:R-:W-:Y:S01]  /*3140*/  IMAD R2, R133.reuse, c[0x0][0x284], R2 ;  /* 0x0000a10085027a24 */ /* 0x040fe200078e0202 */
[CC--:B------:R-:W-:Y:S01]  /*3150*/  SHF.L.U64.HI R139, R154.reuse, R148.reuse, c[0x0][0x284] ;  /* 0x0000a1009a8b7619 */ /* 0x0c0fe20000010294 */
[----:B------:R-:W-:Y:S01]  /*3160*/  IMAD R0, R133, c[0x0][0x294], R0 ;  /* 0x0000a50085007a24 */ /* 0x000fe200078e0200 */
[----:B------:R-:W-:Y:S01]  /*3170*/  SHF.L.U64.HI R148, R155, R148, c[0x0][0x294] ;  /* 0x0000a5009b947619 */ /* 0x000fe20000010294 */
[----:B------:R-:W-:Y:S01]  /*3180*/  IMAD.SHL.U32 R153, R153, 0x40, RZ ;  /* 0x0000004099997824 */ /* 0x000fe200078e00ff */
[----:B------:R-:W-:Y:S01]  /*3190*/  SHF.R.S32.HI R112, RZ, 0x1f, R100 ;  /* 0x0000001fff707819 */ /* 0x000fe20000011464 */
[----:B------:R-:W-:Y:S01]  /*31a0*/  IMAD.SHL.U32 R154, R154, 0x40, RZ ;  /* 0x000000409a9a7824 */ /* 0x000fe200078e00ff */
[----:B------:R-:W-:Y:S01]  /*31b0*/  SHF.R.S32.HI R111, RZ, 0x1f, R85 ;  /* 0x0000001fff6f7819 */ /* 0x000fe20000011455 */
[----:B------:R-:W-:Y:S01]  /*31c0*/  IMAD.SHL.U32 R155, R155, 0x40, RZ ;  /* 0x000000409b9b7824 */ /* 0x000fe200078e00ff */
[----:B------:R-:W-:Y:S01]  /*31d0*/  SHF.R.S32.HI R110, RZ, 0x1f, R82 ;  /* 0x0000001fff6e7819 */ /* 0x000fe20000011452 */
[----:B------:R-:W-:Y:S01]  /*31e0*/  IMAD.IADD R118, R95, 0x1, R2 ;  /* 0x000000015f767824 */ /* 0x000fe200078e0202 */
[----:B------:R-:W-:Y:S01]  /*31f0*/  SHF.R.S32.HI R109, RZ, 0x1f, R79 ;  /* 0x0000001fff6d7819 */ /* 0x000fe2000001144f */
[----:B------:R-:W-:Y:S01]  /*3200*/  IMAD.IADD R116, R2, 0x1, R91 ;  /* 0x0000000102747824 */ /* 0x000fe200078e025b */
[----:B------:R-:W-:Y:S01]  /*3210*/  SHF.R.S32.HI R108, RZ, 0x1f, R83 ;  /* 0x0000001fff6c7819 */ /* 0x000fe20000011453 */
[----:B------:R-:W-:-:S02]  /*3220*/  IMAD.IADD R117, R93, 0x1, R0 ;  /* 0x000000015d757824 */ /* 0x000fc400078e0200 */
[----:B------:R-:W-:Y:S02]  /*3230*/  IMAD.IADD R107, R0, 0x1, R89 ;  /* 0x00000001006b7824 */ /* 0x000fe400078e0259 */
[----:B------:R-:W-:Y:S02]  /*3240*/  IMAD.SHL.U32 R106, R16, 0x2, RZ ;  /* 0x00000002106a7824 */ /* 0x000fe400078e00ff */
[----:B------:R-:W-:Y:S02]  /*3250*/  IMAD.SHL.U32 R104, R12, 0x2, RZ ;  /* 0x000000020c687824 */ /* 0x000fe400078e00ff */
[----:B------:R-:W-:Y:S02]  /*3260*/  IMAD.SHL.U32 R103, R3, 0x2, RZ ;  /* 0x0000000203677824 */ /* 0x000fe400078e00ff */
.L_x_1044:
[-C--:B------:R-:W-:Y:S01]  /*3270*/  IMAD R0, R138, R60.reuse, RZ ;  /* 0x0000003c8a007224 */ /* 0x080fe200078e02ff */
[----:B------:R-:W-:Y:S01]  /*3280*/  SHF.R.S32.HI R77, RZ, 0x1f, R60 ;  /* 0x0000001fff4d7819 */ /* 0x000fe2000001143c */
[----:B------:R-:W-:Y:S01]  /*3290*/  IMAD.WIDE.U32 R10, R153, R60, RZ ;  /* 0x0000003c990a7225 */ /* 0x000fe200078e00ff */
[----:B------:R-:W-:Y:S04]  /*32a0*/  DEPBAR.LE SB0, 0x0 ;  /* 0x000080000000791a */ /* 0x000fe80000000000 */
[----:B------:R-:W-:Y:S01]  /*32b0*/  WARPSYNC 0xffffffff ;  /* 0xffffffff00007948 */ /* 0x000fe20003800000 */
[----:B------:R-:W-:Y:S01]  /*32c0*/  BAR.SYNC.DEFER_BLOCKING 0x0 ;  /* 0x0000000000007b1d */ /* 0x000fe20000010000 */
[----:B------:R-:W-:Y:S01]  /*32d0*/  ISETP.GE.AND P2, PT, R160, 0x1, PT ;  /* 0x00000001a000780c */ /* 0x000fe20003f46270 */
[----:B-1----:R-:W-:Y:S01]  /*32e0*/  IMAD R2, R77, R153, R0 ;  /* 0x000000994d027224 */ /* 0x002fe200078e0200 */
[----:B------:R-:W-:Y:S03]  /*32f0*/  IADD3 R0, P1, R121, R10, RZ ;  /* 0x0000000a79007210 */ /* 0x000fe60007f3e0ff */
[----:B------:R-:W-:Y:S01]  /*3300*/  IMAD.IADD R16, R11, 0x1, R2 ;  /* 0x000000010b107824 */ /* 0x000fe200078e0202 */
[----:B------:R-:W-:Y:S03]  /*3310*/  LEA R50, P0, R0, c[0x0][0x1c8], 0x1 ;  /* 0x0000720000327a11 */ /* 0x000fe600078008ff */
[----:B------:R-:W-:Y:S05]  /*3320*/  IMAD.X R2, R16, 0x1, R120, P1 ;  /* 0x0000000110027824 */ /* 0x000fea00008e0678 */
[----:B------:R-:W-:Y:S01]  /*3330*/  LEA.HI.X R51, R0, c[0x0][0x1cc], R2, 0x1, P0 ;  /* 0x0000730000337a11 */ /* 0x000fe200000f0c02 */
[----:B------:R-:W-:Y:S01]  /*3340*/  BSSY B1, `(.L_x_1020) ;  /* 0x0000389000017945 */ /* 0x000fe20003800000 */
[----:B------:R-:W-:-:S05]  /*3350*/  @!P2 BRA `(.L_x_1021) ;  /* 0x000036d00000a947 */ /* 0x000fca0003800000 */
[-C--:B------:R-:W-:Y:S02]  /*3360*/  IMAD R2, R139, R60.reuse, RZ ;  /* 0x0000003c8b027224 */ /* 0x080fe400078e02ff */
[-C--:B------:R-:W-:Y:S02]  /*3370*/  IMAD R0, R148, R60.reuse, RZ ;  /* 0x0000003c94007224 */ /* 0x080fe400078e02ff */
[----:B------:R-:W-:Y:S02]  /*3380*/  IMAD R4, R60, -0x40, R78 ;  /* 0xffffffc03c047824 */ /* 0x000fe400078e024e */
[-C--:B------:R-:W-:Y:S04]  /*3390*/  IMAD.WIDE.U32 R8, R154, R60.reuse, RZ ;  /* 0x0000003c9a087225 */ /* 0x080fe800078e00ff */
[----:B------:R-:W-:Y:S04]  /*33a0*/  IMAD.WIDE.U32 R24, R155, R60, RZ ;  /* 0x0000003c9b187225 */ /* 0x000fe800078e00ff */
[C---:B------:R-:W-:Y:S02]  /*33b0*/  IMAD R3, R77.reuse, R154, R2 ;  /* 0x0000009a4d037224 */ /* 0x040fe400078e0202 */
[----:B------:R-:W-:Y:S01]  /*33c0*/  IMAD R2, R77, R155, R0 ;  /* 0x0000009b4d027224 */ /* 0x000fe200078e0200 */
[----:B------:R-:W-:Y:S02]  /*33d0*/  IMNMX R0, R4, 0x40, PT ;  /* 0x0000004004007817 */ /* 0x000fe40003800200 */
        /* <DEDUP_REMOVED lines=62> */
.L_x_1024:
[----:B------:R-:W-:Y:S05]  /*37c0*/  BSYNC B0 ;  /* 0x0000000000007941 */ /* 0x000fea0003800000 */
.L_x_1023:
        /* <DEDUP_REMOVED lines=89> */
.L_x_1027:
[----:B------:R-:W-:Y:S05]  /*3d60*/  BSYNC B0 ;  /* 0x0000000000007941 */ /* 0x000fea0003800000 */
.L_x_1026:
        /* <DEDUP_REMOVED lines=56> */
.L_x_1029:
[----:B------:R-:W-:Y:S05]  /*40f0*/  BSYNC B0 ;  /* 0x0000000000007941 */ /* 0x000fea0003800000 */
.L_x_1028:
        /* <DEDUP_REMOVED lines=56> */
.L_x_1031:
[----:B------:R-:W-:Y:S05]  /*4480*/  BSYNC B0 ;  /* 0x0000000000007941 */ /* 0x000fea0003800000 */
.L_x_1030:
        /* <DEDUP_REMOVED lines=57> */
.L_x_1033:
[----:B------:R-:W-:Y:S05]  /*4820*/  BSYNC B0 ;  /* 0x0000000000007941 */ /* 0x000fea0003800000 */
.L_x_1032:
        /* <DEDUP_REMOVED lines=57> */
.L_x_1035:
[----:B------:R-:W-:Y:S05]  /*4bc0*/  BSYNC B0 ;  /* 0x0000000000007941 */ /* 0x000fea0003800000 */
.L_x_1034:
        /* <DEDUP_REMOVED lines=57> */
.L_x_1022:
        /* <DEDUP_REMOVED lines=47> */
.L_x_1037:
[----:B------:R-:W-:Y:S05]  /*5250*/  BSYNC B0 ;  /* 0x0000000000007941 */ /* 0x000fea0003800000 */
.L_x_1036:
        /* <DEDUP_REMOVED lines=87> */
[----:B------:R-:W-:Y:S01]  /*57d0*/  @!P0 HADD2.F32 R5, -RZ, R6.H1_H1 ;  /* 0x30000006ff058230 */ /* 0x000fe20000004100 */
[----:B------:R-:W-:Y:S01]  /*57e0*/  @!P0 FMUL.FTZ R6, R30, R7 ;  /* 0x000000071e068220 */ /* 0x000fe20000410000 */
[----:B------:R-:W-:Y:S01]  /*57f0*/  @!P0 HADD2.F32 R31, -RZ, R39.H0_H0 ;  /* 0x20000027ff1f8230 */ /* 0x000fe20000004100 */
[C---:B------:R-:W-:Y:S01]  /*5800*/  @!P0 FFMA.FTZ R71, R2.reuse, R35, -R8 ;  /* 0x0000002302478223 */ /* 0x040fe20000010808 */
[----:B------:R-:W-:Y:S01]  /*5810*/  @!P0 HADD2.F32 R39, -RZ, R41.H0_H0 ;  /* 0x20000029ff278230 */ /* 0x000fe20000004100 */
[----:B------:R-:W-:Y:S01]  /*5820*/  @!P0 IMAD.MOV.U32 R8, RZ, RZ, R50 ;  /* 0x000000ffff088224 */ /* 0x000fe200078e0032 */
[----:B------:R-:W-:Y:S01]  /*5830*/  @!P0 MOV R41, R51 ;  /* 0x0000003300298202 */ /* 0x000fe20000000f00 */
[----:B------:R-:W-:Y:S01]  /*5840*/  @!P0 FMUL.FTZ R4, R2, R4 ;  /* 0x0000000402048220 */ /* 0x000fe20000410000 */
[----:B------:R-:W-:Y:S01]  /*5850*/  @!P0 HADD2.F32 R9, -RZ, R10.H0_H0 ;  /* 0x2000000aff098230 */ /* 0x000fe20000004100 */
        /* <DEDUP_REMOVED lines=10> */
[-C--:B------:R-:W-:Y:S01]  /*5900*/  @!P0 FMUL.FTZ R10, R38, R6.reuse ;  /* 0x00000006260a8220 */ /* 0x080fe20000410000 */
[----:B------:R-:W-:Y:S01]  /*5910*/  @!P0 HADD2.F32 R8, -RZ, R5.H0_H0 ;  /* 0x20000005ff088230 */ /* 0x000fe20000004100 */
[----:B------:R-:W-:Y:S01]  /*5920*/  @!P0 FMUL.FTZ R11, R36, R9 ;  /* 0x00000009240b8220 */ /* 0x000fe20000410000 */
[----:B------:R-:W-:Y:S01]  /*5930*/  @!P0 F2FP.PACK_AB R3, R4, R3 ;  /* 0x000000030403823e */ /* 0x000fe200000000ff */
[C---:B------:R-:W-:Y:S02]  /*5940*/  @!P0 FMUL.FTZ R6, R7.reuse, R6 ;  /* 0x0000000607068220 */ /* 0x040fe40000410000 */
[----:B------:R-:W-:Y:S01]  /*5950*/  @!P0 FFMA.FTZ R69, R7, R39, -R10 ;  /* 0x0000002707458223 */ /* 0x000fe2000001080a */
[----:B------:R-:W-:Y:S01]  /*5960*/  @!P0 HADD2.F32 R10, -RZ, R24.H0_H0 ;  /* 0x20000018ff0a8230 */ /* 0x000fe20000004100 */
[----:B------:R-:W-:Y:S01]  /*5970*/  @!P0 IMAD.MOV.U32 R7, RZ, RZ, R19 ;  /* 0x000000ffff078224 */ /* 0x000fe200078e0013 */
[----:B------:R-:W-:Y:S01]  /*5980*/  @!P0 HADD2.F32 R24, -RZ, R41.H0_H0 ;  /* 0x20000029ff188230 */ /* 0x000fe20000004100 */
[C---:B------:R-:W-:Y:S01]  /*5990*/  @!P0 FFMA.FTZ R68, R8.reuse, R37, -R11 ;  /* 0x0000002508448223 */ /* 0x040fe2000001080b */
[----:B------:R-:W-:Y:S01]  /*59a0*/  @!P0 HADD2.F32 R11, -RZ, R25.H0_H0 ;  /* 0x20000019ff0b8230 */ /* 0x000fe20000004100 */
[----:B------:R-:W-:Y:S01]  /*59b0*/  @!P0 FMUL.FTZ R5, R8, R9 ;  /* 0x0000000908058220 */ /* 0x000fe20000410000 */
[----:B------:R-:W-:Y:S01]  /*59c0*/  @!P0 HADD2.F32 R25, -RZ, R41.H1_H1 ;  /* 0x30000029ff198230 */ /* 0x000fe20000004100 */
[----:B------:R-:W-:Y:S01]  /*59d0*/  @!P0 FMUL.FTZ R61, R24, R10 ;  /* 0x0000000a183d8220 */ /* 0x000fe20000410000 */
[--C-:B------:R-:W-:Y:S01]  /*59e0*/  @!P0 HADD2.F32 R9, -RZ, R7.reuse.H1_H1 ;  /* 0x30000007ff098230 */ /* 0x100fe20000004100 */
[----:B------:R-:W-:Y:S01]  /*59f0*/  @!P0 FFMA.FTZ R5, R36, R37, R5 ;  /* 0x0000002524058223 */ /* 0x000fe20000010005 */
[----:B------:R-:W-:Y:S01]  /*5a00*/  @!P0 HADD2.F32 R8, -RZ, R7.H0_H0 ;  /* 0x20000007ff088230 */ /* 0x000fe20000004100 */
[----:B------:R-:W-:Y:S01]  /*5a10*/  @!P0 FMUL.FTZ R42, R25, R11 ;  /* 0x0000000b192a8220 */ /* 0x000fe20000410000 */
[----:B------:R-:W-:Y:S01]  /*5a20*/  @!P0 HADD2.F32 R41, -RZ, R43.H0_H0 ;  /* 0x2000002bff298230 */ /* 0x000fe20000004100 */
[----:B------:R-:W-:Y:S02]  /*5a30*/  @!P0 FFMA.FTZ R6, R38, R39, R6 ;  /* 0x0000002726068223 */ /* 0x000fe40000010006 */
[C---:B------:R-:W-:Y:S02]  /*5a40*/  @!P0 FFMA.FTZ R61, R8.reuse, R40, -R61 ;  /* 0x00000028083d8223 */ /* 0x040fe4000001083d */
[----:B------:R-:W-:Y:S02]  /*5a50*/  @!P0 FFMA.FTZ R42, R9, R41, -R42 ;  /* 0x00000029092a8223 */ /* 0x000fe4000001082a */
[----:B------:R-:W-:Y:S01]  /*5a60*/  @!P0 FMUL.FTZ R7, R8, R10 ;  /* 0x0000000a08078220 */ /* 0x000fe20000410000 */
[----:B------:R-:W-:Y:S01]  /*5a70*/  @!P0 F2FP.PACK_AB R10, R71, R72 ;  /* 0x00000048470a823e */ /* 0x000fe200000000ff */
[----:B------:R-:W-:Y:S01]  /*5a80*/  @!P0 FMUL.FTZ R8, R9, R11 ;  /* 0x0000000b09088220 */ /* 0x000fe20000410000 */
[----:B------:R-:W-:Y:S01]  /*5a90*/  @!P0 F2FP.PACK_AB R11, R69, R68 ;  /* 0x00000044450b823e */ /* 0x000fe200000000ff */
[----:B------:R-:W-:Y:S01]  /*5aa0*/  @!P0 IMAD.MOV.U32 R49, RZ, RZ, R3 ;  /* 0x000000ffff318224 */ /* 0x000fe200078e0003 */
[----:B------:R-:W-:Y:S01]  /*5ab0*/  @!P0 F2FP.PACK_AB R9, R70, R73 ;  /* 0x000000494609823e */ /* 0x000fe200000000ff */
[----:B------:R-:W-:Y:S01]  /*5ac0*/  @!P0 FFMA.FTZ R7, R24, R40, R7 ;  /* 0x0000002818078223 */ /* 0x000fe20000010007 */
[----:B------:R-:W-:Y:S01]  /*5ad0*/  @!P0 F2FP.PACK_AB R30, R42, R61 ;  /* 0x0000003d2a1e823e */ /* 0x000fe200000000ff */
[----:B------:R-:W-:Y:S01]  /*5ae0*/  @!P0 FFMA.FTZ R8, R25, R41, R8 ;  /* 0x0000002919088223 */ /* 0x000fe20000010008 */
[----:B------:R-:W-:Y:S01]  /*5af0*/  @!P0 MOV R16, R9 ;  /* 0x0000000900108202 */ /* 0x000fe20000000f00 */
[----:B------:R-:W-:Y:S01]  /*5b00*/  @!P0 IMAD.MOV.U32 R18, RZ, RZ, R11 ;  /* 0x000000ffff128224 */ /* 0x000fe200078e000b */
[----:B------:R-:W-:Y:S02]  /*5b10*/  @!P0 MOV R17, R10 ;  /* 0x0000000a00118202 */ /* 0x000fe40000000f00 */
[----:B------:R-:W-:Y:S02]  /*5b20*/  @!P0 MOV R19, R30 ;  /* 0x0000001e00138202 */ /* 0x000fe40000000f00 */
[----:B------:R-:W-:Y:S02]  /*5b30*/  @!P0 F2FP.PACK_AB R9, R2, R0 ;  /* 0x000000000209823e */ /* 0x000fe400000000ff */
[----:B------:R-:W-:Y:S01]  /*5b40*/  @!P0 F2FP.PACK_AB R2, R6, R5 ;  /* 0x000000050602823e */ /* 0x000fe200000000ff */
[----:B------:R1:W-:Y:S01]  /*5b50*/  STG.E.128 [R64.64], R16 ;  /* 0x0000001040007986 */ /* 0x0003e2000c101d06 */
[----:B------:R-:W-:Y:S02]  /*5b60*/  @!P0 F2FP.PACK_AB R0, R8, R7 ;  /* 0x000000070800823e */ /* 0x000fe400000000ff */
[----:B------:R-:W-:Y:S02]  /*5b70*/  @!P0 MOV R48, R9 ;  /* 0x0000000900308202 */ /* 0x000fe40000000f00 */
[----:B------:R-:W-:Y:S02]  /*5b80*/  @!P0 MOV R50, R2 ;  /* 0x0000000200328202 */ /* 0x000fe40000000f00 */
[----:B------:R-:W-:Y:S05]  /*5b90*/  @!P0 MOV R51, R0 ;  /* 0x0000000000338202 */ /* 0x000fea0000000f00 */
[----:B------:R1:W-:Y:S02]  /*5ba0*/  @!P2 STG.E.128 [R62.64], R48 ;  /* 0x000000303e00a986 */ /* 0x0003e4000c101d06 */
.L_x_1039:
[----:B------:R-:W-:Y:S05]  /*5bb0*/  BSYNC B0 ;  /* 0x0000000000007941 */ /* 0x000fea0003800000 */
.L_x_1038:
        /* <DEDUP_REMOVED lines=27> */
[----:B------:R-:W-:Y:S01]  /*5d70*/  @!P0 SHF.R.U32.HI R25, RZ, 0x10, R45 ;  /* 0x00000010ff198819 */ /* 0x000fe2000001162d */
[----:B------:R-:W-:Y:S01]  /*5d80*/  @!P0 HADD2.F32 R2, -RZ, R3.H0_H0 ;  /* 0x20000003ff028230 */ /* 0x000fe20000004100 */
[----:B------:R-:W-:Y:S01]  /*5d90*/  @!P0 SHF.R.U32.HI R30, RZ, 0x10, R47 ;  /* 0x00000010ff1e8819 */ /* 0x000fe2000001162f */
[----:B------:R-:W-:Y:S01]  /*5da0*/  @!P0 HADD2.F32 R12, -RZ, R9.H1_H1 ;  /* 0x30000009ff0c8230 */ /* 0x000fe20000004100 */
[CC--:B------:R-:W-:Y:S01]  /*5db0*/  @!P0 FMUL.FTZ R13, R5.reuse, R0.reuse ;  /* 0x00000000050d8220 */ /* 0x0c0fe20000410000 */
[----:B------:R-:W-:Y:S01]  /*5dc0*/  @!P0 HADD2.F32 R3, -RZ, R3.H1_H1 ;  /* 0x30000003ff038230 */ /* 0x000fe20000004100 */
[C---:B------:R-:W-:Y:S01]  /*5dd0*/  @!P0 FMUL.FTZ R0, R2.reuse, R0 ;  /* 0x0000000002008220 */ /* 0x040fe20000410000 */
[----:B------:R-:W-:Y:S01]  /*5de0*/  @!P0 HADD2.F32 R7, -RZ, R7.H0_H0 ;  /* 0x20000007ff078230 */ /* 0x000fe20000004100 */
[-C--:B------:R-:W-:Y:S01]  /*5df0*/  @!P0 FFMA.FTZ R51, R2, R6.reuse, -R13 ;  /* 0x0000000602338223 */ /* 0x080fe2000001080d */
[----:B------:R-:W-:Y:S01]  /*5e00*/  @!P0 HADD2.F32 R13, -RZ, R10.H0_H0 ;  /* 0x2000000aff0d8230 */ /* 0x000fe20000004100 */
[----:B------:R-:W-:Y:S01]  /*5e10*/  @!P0 FFMA.FTZ R0, R5, R6, R0 ;  /* 0x0000000605008223 */ /* 0x000fe20000010000 */
[----:B------:R-:W-:Y:S01]  /*5e20*/  @!P0 HADD2.F32 R25, -RZ, R25.H0_H0 ;  /* 0x20000019ff198230 */ /* 0x000fe20000004100 */
[----:B------:R-:W-:Y:S01]  /*5e30*/  @!P0 IMAD.MOV.U32 R5, RZ, RZ, R37 ;  /* 0x000000ffff058224 */ /* 0x000fe200078e0025 */
[----:B------:R-:W-:Y:S01]  /*5e40*/  @!P0 SHF.R.U64 R31, R46, 0x10, R47 ;  /* 0x000000102e1f8819 */ /* 0x000fe2000000122f */
[CC--:B------:R-:W-:Y:S01]  /*5e50*/  @!P0 FMUL.FTZ R9, R12.reuse, R4.reuse ;  /* 0x000000040c098220 */ /* 0x0c0fe20000410000 */
[----:B------:R-:W-:Y:S01]  /*5e60*/  @!P0 HADD2.F32 R35, -RZ, R30.H0_H0 ;  /* 0x2000001eff238230 */ /* 0x000fe20000004100 */
[C---:B------:R-:W-:Y:S01]  /*5e70*/  @!P0 FMUL.FTZ R2, R3.reuse, R4 ;  /* 0x0000000403028220 */ /* 0x040fe20000410000 */
[----:B------:R-:W-:Y:S01]  /*5e80*/  @!P0 MOV R4, R17 ;  /* 0x0000001100048202 */ /* 0x000fe20000000f00 */
[-C--:B------:R-:W-:Y:S01]  /*5e90*/  @!P0 FFMA.FTZ R50, R3, R13.reuse, -R9 ;  /* 0x0000000d03328223 */ /* 0x080fe20000010809 */
[----:B------:R-:W-:Y:S01]  /*5ea0*/  @!P0 HADD2.F32 R3, -RZ, R26.H1_H1 ;  /* 0x3000001aff038230 */ /* 0x000fe20000004100 */
[----:B------:R-:W-:Y:S01]  /*5eb0*/  @!P0 FFMA.FTZ R2, R12, R13, R2 ;  /* 0x0000000d0c028223 */ /* 0x000fe20000010002 */
[--C-:B------:R-:W-:Y:S01]  /*5ec0*/  @!P0 SHF.R.U64 R11, R14, 0x10, R15.reuse ;  /* 0x000000100e0b8819 */ /* 0x100fe2000000120f */
[--C-:B------:R-:W-:Y:S01]  /*5ed0*/  @!P0 HADD2.F32 R14, -RZ, R5.reuse.H0_H0 ;  /* 0x20000005ff0e8230 */ /* 0x100fe20000004100 */
[----:B------:R-:W-:Y:S01]  /*5ee0*/  @!P0 SHF.R.U32.HI R8, RZ, 0x10, R15 ;  /* 0x00000010ff088819 */ /* 0x000fe2000001160f */
[----:B------:R-:W-:Y:S02]  /*5ef0*/  @!P0 HADD2.F32 R15, -RZ, R56.H1_H1 ;  /* 0x30000038ff0f8230 */ /* 0x000fe40000004100 */
[--C-:B------:R-:W-:Y:S01]  /*5f00*/  @!P0 HADD2.F32 R6, -RZ, R4.reuse.H0_H0 ;  /* 0x20000004ff068230 */ /* 0x100fe20000004100 */
[----:B------:R-:W-:Y:S01]  /*5f10*/  @!P0 FMUL.FTZ R9, R14, R3 ;  /* 0x000000030e098220 */ /* 0x000fe20000410000 */
[----:B------:R-:W-:Y:S02]  /*5f20*/  @!P0 HADD2.F32 R24, -RZ, R5.H1_H1 ;  /* 0x30000005ff188230 */ /* 0x000fe40000004100 */
        /* <DEDUP_REMOVED lines=17> */
[----:B------:R-:W-:Y:S01]  /*6040*/  @!P0 HADD2.F32 R5, -RZ, R5.H1_H1 ;  /* 0x30000005ff058230 */ /* 0x000fe20000004100 */
[----:B------:R-:W-:Y:S02]  /*6050*/  @!P0 FMUL.FTZ R10, R34, R8 ;  /* 0x00000008220a8220 */ /* 0x000fe40000410000 */
[C---:B------:R-:W-:Y:S01]  /*6060*/  @!P0 FFMA.FTZ R45, R6.reuse, R33, -R9 ;  /* 0x00000021062d8223 */ /* 0x040fe20000010809 */
[----:B------:R-:W-:Y:S01]  /*6070*/  @!P0 MOV R9, R38 ;  /* 0x0000002600098202 */ /* 0x000fe20000000f00 */
[----:B------:R-:W-:Y:S02]  /*6080*/  @!P0 FMUL.FTZ R7, R6, R7 ;  /* 0x0000000706078220 */ /* 0x000fe40000410000 */
[----:B------:R-:W-:Y:S02]  /*6090*/  @!P0 IMAD.MOV.U32 R6, RZ, RZ, R18 ;  /* 0x000000ffff068224 */ /* 0x000fe400078e0012 */
[C---:B------:R-:W-:Y:S01]  /*60a0*/  @!P0 FMUL.FTZ R8, R5.reuse, R8 ;  /* 0x0000000805088220 */ /* 0x040fe20000410000 */
[----:B------:R-:W-:Y:S01]  /*60b0*/  @!P0 HADD2.F32 R26, -RZ, R9.H0_H0 ;  /* 0x20000009ff1a8230 */ /* 0x000fe20000004100 */
[----:B------:R-:W-:Y:S01]  /*60c0*/  @!P0 FFMA.FTZ R44, R5, R35, -R10 ;  /* 0x00000023052c8223 */ /* 0x000fe2000001080a */
[----:B------:R-:W-:Y:S01]  /*60d0*/  @!P0 HADD2.F32 R5, -RZ, R27.H1_H1 ;  /* 0x3000001bff058230 */ /* 0x000fe20000004100 */
[----:B------:R-:W-:Y:S01]  /*60e0*/  @!P0 FFMA.FTZ R4, R24, R25, R4 ;  /* 0x0000001918048223 */ /* 0x000fe20000010004 */
[----:B------:R-:W-:Y:S02]  /*60f0*/  @!P0 HADD2.F32 R30, -RZ, R9.H1_H1 ;  /* 0x30000009ff1e8230 */ /* 0x000fe40000004100 */
[----:B------:R-:W-:Y:S01]  /*6100*/  @!P0 F2FP.PACK_AB R12, R44, R45 ;  /* 0x0000002d2c0c823e */ /* 0x000fe200000000ff */
[--C-:B------:R-:W-:Y:S01]  /*6110*/  @!P0 HADD2.F32 R10, -RZ, R6.reuse.H0_H0 ;  /* 0x20000006ff0a8230 */ /* 0x100fe20000004100 */
[----:B------:R-:W-:Y:S01]  /*6120*/  @!P0 F2FP.PACK_AB R3, R4, R3 ;  /* 0x000000030403823e */ /* 0x000fe200000000ff */
[----:B------:R-:W-:Y:S01]  /*6130*/  @!P0 HADD2.F32 R9, -RZ, R6.H1_H1 ;  /* 0x30000006ff098230 */ /* 0x000fe20000004100 */
[----:B------:R-:W-:Y:S01]  /*6140*/  @!P0 MOV R19, R12 ;  /* 0x0000000c00138202 */ /* 0x000fe20000000f00 */
[----:B------:R-:W-:Y:S01]  /*6150*/  @!P0 FMUL.FTZ R6, R26, R5 ;  /* 0x000000051a068220 */ /* 0x000fe20000410000 */
[----:B------:R-:W-:Y:S01]  /*6160*/  @!P0 HADD2.F32 R27, -RZ, R57.H1_H1 ;  /* 0x30000039ff1b8230 */ /* 0x000fe20000004100 */
[----:B------:R-:W-:Y:S02]  /*6170*/  @!P0 FMUL.FTZ R40, R30, R11 ;  /* 0x0000000b1e288220 */ /* 0x000fe40000410000 */
[C---:B------:R-:W-:Y:S02]  /*6180*/  @!P0 FMUL.FTZ R5, R10.reuse, R5 ;  /* 0x000000050a058220 */ /* 0x040fe40000410000 */
[----:B------:R-:W-:Y:S01]  /*6190*/  @!P0 FFMA.FTZ R41, R10, R27, -R6 ;  /* 0x0000001b0a298223 */ /* 0x000fe20000010806 */
[----:B------:R-:W-:Y:S01]  /*61a0*/  @!P0 F2FP.PACK_AB R10, R46, R47 ;  /* 0x0000002f2e0a823e */ /* 0x000fe200000000ff */
[C---:B------:R-:W-:Y:S02]  /*61b0*/  @!P0 FMUL.FTZ R6, R9.reuse, R11 ;  /* 0x0000000b09068220 */ /* 0x040fe40000410000 */
[----:B------:R-:W-:Y:S01]  /*61c0*/  @!P0 FFMA.FTZ R11, R9, R31, -R40 ;  /* 0x0000001f090b8223 */ /* 0x000fe20000010828 */
[----:B------:R-:W-:Y:S01]  /*61d0*/  @!P0 F2FP.PACK_AB R9, R50, R51 ;  /* 0x000000333209823e */ /* 0x000fe200000000ff */
[----:B------:R-:W-:Y:S01]  /*61e0*/  @!P0 FFMA.FTZ R5, R26, R27, R5 ;  /* 0x0000001b1a058223 */ /* 0x000fe20000010005 */
[----:B------:R-:W-:Y:S01]  /*61f0*/  @!P0 MOV R17, R10 ;  /* 0x0000000a00118202 */ /* 0x000fe20000000f00 */
[----:B------:R-:W-:Y:S01]  /*6200*/  @!P0 FFMA.FTZ R6, R30, R31, R6 ;  /* 0x0000001f1e068223 */ /* 0x000fe20000010006 */
[----:B------:R-:W-:Y:S01]  /*6210*/  @!P0 F2FP.PACK_AB R11, R11, R41 ;  /* 0x000000290b0b823e */ /* 0x000fe200000000ff */
[----:B------:R-:W-:Y:S01]  /*6220*/  @!P0 FFMA.FTZ R7, R32, R33, R7 ;  /* 0x0000002120078223 */ /* 0x000fe20000010007 */
[----:B------:R-:W-:Y:S01]  /*6230*/  @!P0 MOV R16, R9 ;  /* 0x0000000900108202 */ /* 0x000fe20000000f00 */
[----:B------:R-:W-:Y:S01]  /*6240*/  @!P0 FFMA.FTZ R8, R34, R35, R8 ;  /* 0x0000002322088223 */ /* 0x000fe20000010008 */
[----:B------:R-:W-:Y:S01]  /*6250*/  @!P0 F2FP.PACK_AB R9, R2, R0 ;  /* 0x000000000209823e */ /* 0x000fe200000000ff */
[----:B------:R-:W-:Y:S01]  /*6260*/  @!P0 IMAD.MOV.U32 R18, RZ, RZ, R11 ;  /* 0x000000ffff128224 */ /* 0x000fe200078e000b */
[----:B------:R-:W-:Y:S01]  /*6270*/  @!P0 F2FP.PACK_AB R2, R6, R5 ;  /* 0x000000050602823e */ /* 0x000fe200000000ff */
[----:B------:R-:W-:Y:S01]  /*6280*/  @!P0 IMAD.MOV.U32 R37, RZ, RZ, R3 ;  /* 0x000000ffff258224 */ /* 0x000fe200078e0003 */
[----:B------:R-:W-:Y:S02]  /*6290*/  @!P0 F2FP.PACK_AB R0, R8, R7 ;  /* 0x000000070800823e */ /* 0x000fe400000000ff */
[----:B------:R1:W-:Y:S01]  /*62a0*/  STG.E.128 [R48.64], R16 ;  /* 0x0000001030007986 */ /* 0x0003e2000c101d06 */
[----:B------:R-:W-:Y:S02]  /*62b0*/  @!P0 MOV R36, R9 ;  /* 0x0000000900248202 */ /* 0x000fe40000000f00 */
[----:B------:R-:W-:Y:S02]  /*62c0*/  @!P0 MOV R38, R2 ;  /* 0x0000000200268202 */ /* 0x000fe40000000f00 */
[----:B------:R-:W-:Y:S05]  /*62d0*/  @!P0 MOV R39, R0 ;  /* 0x0000000000278202 */ /* 0x000fea0000000f00 */
[----:B------:R1:W-:Y:S02]  /*62e0*/  @!P2 STG.E.128 [R42.64], R36 ;  /* 0x000000242a00a986 */ /* 0x0003e4000c101d06 */
.L_x_1041:
[----:B------:R-:W-:Y:S05]  /*62f0*/  BSYNC B0 ;  /* 0x0000000000007941 */ /* 0x000fea0003800000 */
.L_x_1040:
[----:B------:R-:W-:Y:S11]  /*6300*/  ISETP.GE.AND P0, PT, R130, c[0x0][0x1d4], PT ;  /* 0x0000750082007a0c */ /* 0x000ff60003f06270 */
[----:B------:R-:W-:Y:S02]  /*6310*/  @!UPT UIADD3 URZ, URZ, URZ, URZ ;  /* 0x0000003f3f3ff290 */ /* 0x000fe4000fffe03f */
[----:B------:R-:W-:-:S05]  /*6320*/  @P0 BRA `(.L_x_1025) ;  /* 0x000008a000000947 */ /* 0x000fca0003800000 */
[----:B-1----:R-:W-:Y:S01]  /*6330*/  LDS.128 R36, [R103+0x6100] ;  /* 0x0061000067247984 */ /* 0x002fe20000000c00 */
[----:B------:R-:W-:Y:S04]  /*6340*/  IADD3 R2, P1, P0, R74, R67, R85 ;  /* 0x000000434a027210 */ /* 0x000fe8000783e055 */
[----:B------:R-:W-:Y:S02]  /*6350*/  IADD3.X R5, R76, R66, R111, P1, P0 ;  /* 0x000000424c057210 */ /* 0x000fe40000fe046f */
[----:B------:R-:W-:Y:S01]  /*6360*/  ISETP.GE.AND P0, PT, R130, c[0x0][0x27c], PT ;  /* 0x00009f0082007a0c */ /* 0x000fe20003f06270 */
[----:B------:R-:W1:Y:S01]  /*6370*/  LDS.128 R12, [R106+0x6100] ;  /* 0x006100006a0c7984 */ /* 0x000e620000000c00 */
[C---:B------:R-:W-:Y:S04]  /*6380*/  LEA R42, P1, R2.reuse, c[0x0][0x1c8], 0x1 ;  /* 0x00007200022a7a11 */ /* 0x040fe800078208ff */
[----:B------:R-:W-:Y:S02]  /*6390*/  LEA.HI.X R43, R2, c[0x0][0x1cc], R5, 0x1, P1 ;  /* 0x00007300022b7a11 */ /* 0x000fe400008f0c05 */
[----:B------:R-:W-:Y:S05]  /*63a0*/  ISETP.GE.AND P1, PT, R83, c[0x0][0x1d4], PT ;  /* 0x0000750053007a0c */ /* 0x000fea0003f26270 */
[----:B------:R-:W-:Y:S01]  /*63b0*/  @!P0 SHF.R.U64 R4, R20, 0x10, R21 ;  /* 0x0000001014048819 */ /* 0x000fe20000001215 */
[--C-:B------:R-:W-:Y:S01]  /*63c0*/  @!P0 HADD2.F32 R25, -RZ, R58.reuse.H0_H0 ;  /* 0x2000003aff198230 */ /* 0x100fe20000004100 */
[----:B------:R-:W-:Y:S01]  /*63d0*/  @!P0 SHF.R.U64 R8, R22, 0x10, R23 ;  /* 0x0000001016088819 */ /* 0x000fe20000001217 */
[----:B------:R-:W-:Y:S01]  /*63e0*/  @!P0 HADD2.F32 R33, -RZ, R59.H0_H0 ;  /* 0x2000003bff218230 */ /* 0x000fe20000004100 */
[----:B------:R-:W-:Y:S01]  /*63f0*/  @!P0 SHF.R.U32.HI R10, RZ, 0x10, R21 ;  /* 0x00000010ff0a8819 */ /* 0x000fe20000011615 */
[----:B------:R-:W-:Y:S01]  /*6400*/  @!P0 HADD2.F32 R21, -RZ, R58.H1_H1 ;  /* 0x3000003aff158230 */ /* 0x000fe20000004100 */
[----:B------:R-:W-:Y:S01]  /*6410*/  @!P0 SHF.R.U64 R9, R52, 0x10, R53 ;  /* 0x0000001034098819 */ /* 0x000fe20000001235 */
[----:B------:R-:W-:Y:S01]  /*6420*/  @!P0 HADD2.F32 R17, -RZ, R8.H0_H0 ;  /* 0x20000008ff118230 */ /* 0x000fe20000004100 */
[----:B------:R-:W-:Y:S01]  /*6430*/  @!P0 SHF.R.U32.HI R11, RZ, 0x10, R23 ;  /* 0x00000010ff0b8819 */ /* 0x000fe20000011617 */
        /* <DEDUP_REMOVED lines=9> */
[----:B------:R-:W-:Y:S02]  /*64d0*/  @!P0 HADD2.F32 R16, -RZ, R29.H0_H0 ;  /* 0x2000001dff108230 */ /* 0x000fe40000004100 */
[----:B------:R-:W-:Y:S01]  /*64e0*/  @!P0 HADD2.F32 R19, -RZ, R11.H0_H0 ;  /* 0x2000000bff138230 */ /* 0x000fe20000004100 */
[----:B-1----:R-:W-:Y:S02]  /*64f0*/  @!P0 MOV R6, R13 ;  /* 0x0000000d00068202 */ /* 0x002fe40000000f00 */
[----:B------:R-:W-:Y:S02]  /*6500*/  @!P0 MOV R26, R37 ;  /* 0x00000025001a8202 */ /* 0x000fe40000000f00 */
[----:B------:R-:W-:Y:S01]  /*6510*/  @!P0 MOV R2, R12 ;  /* 0x0000000c00028202 */ /* 0x000fe20000000f00 */
[--C-:B------:R-:W-:Y:S01]  /*6520*/  @!P0 HADD2.F32 R8, -RZ, R6.reuse.H1_H1 ;  /* 0x30000006ff088230 */ /* 0x100fe20000004100 */
[----:B------:R-:W-:Y:S01]  /*6530*/  @!P0 MOV R5, R36 ;  /* 0x0000002400058202 */ /* 0x000fe20000000f00 */
[----:B------:R-:W-:Y:S01]  /*6540*/  @!P0 HADD2.F32 R0, -RZ, R6.H0_H0 ;  /* 0x20000006ff008230 */ /* 0x000fe20000004100 */
[----:B------:R-:W-:Y:S01]  /*6550*/  @!P0 MOV R30, R38 ;  /* 0x00000026001e8202 */ /* 0x000fe20000000f00 */
[----:B------:R-:W-:Y:S02]  /*6560*/  @!P0 HADD2.F32 R24, -RZ, R26.H0_H0 ;  /* 0x2000001aff188230 */ /* 0x000fe40000004100 */
[--C-:B------:R-:W-:Y:S02]  /*6570*/  @!P0 HADD2.F32 R20, -RZ, R5.reuse.H0_H0 ;  /* 0x20000005ff148230 */ /* 0x100fe40000004100 */
[----:B------:R-:W-:Y:S01]  /*6580*/  @!P0 HADD2.F32 R22, -RZ, R5.H1_H1 ;  /* 0x30000005ff168230 */ /* 0x000fe20000004100 */
[-C--:B------:R-:W-:Y:S01]  /*6590*/  @!P0 FMUL.FTZ R7, R24, R3.reuse ;  /* 0x0000000318078220 */ /* 0x080fe20000410000 */
[----:B------:R-:W-:Y:S01]  /*65a0*/  @!P0 HADD2.F32 R5, -RZ, R2.H0_H0 ;  /* 0x20000002ff058230 */ /* 0x000fe20000004100 */
[C---:B------:R-:W-:Y:S01]  /*65b0*/  @!P0 FMUL.FTZ R3, R0.reuse, R3 ;  /* 0x0000000300038220 */ /* 0x040fe20000410000 */
[----:B------:R-:W-:Y:S01]  /*65c0*/  @!P0 HADD2.F32 R26, -RZ, R26.H1_H1 ;  /* 0x3000001aff1a8230 */ /* 0x000fe20000004100 */
[----:B------:R-:W-:Y:S01]  /*65d0*/  @!P0 FFMA.FTZ R50, R0, R25, -R7 ;  /* 0x0000001900328223 */ /* 0x000fe20000010807 */
[----:B------:R-:W-:Y:S01]  /*65e0*/  @!P0 HADD2.F32 R0, -RZ, R28.H1_H1 ;  /* 0x3000001cff008230 */ /* 0x000fe20000004100 */
[----:B------:R-:W-:Y:S01]  /*65f0*/  @!P0 MOV R28, R39 ;  /* 0x00000027001c8202 */ /* 0x000fe20000000f00 */
[----:B------:R-:W-:Y:S01]  /*6600*/  @!P0 HADD2.F32 R7, -RZ, R4.H0_H0 ;  /* 0x20000004ff078230 */ /* 0x000fe20000004100 */
[----:B------:R-:W-:Y:S01]  /*6610*/  @!P0 FMUL.FTZ R44, R26, R18 ;  /* 0x000000121a2c8220 */ /* 0x000fe20000410000 */
[----:B------:R-:W-:Y:S01]  /*6620*/  @!P0 HADD2.F32 R4, -RZ, R2.H1_H1 ;  /* 0x30000002ff048230 */ /* 0x000fe20000004100 */
[-C--:B------:R-:W-:Y:S01]  /*6630*/  @!P0 FMUL.FTZ R2, R20, R0.reuse ;  /* 0x0000000014028220 */ /* 0x080fe20000410000 */
[--C-:B------:R-:W-:Y:S01]  /*6640*/  @!P0 HADD2.F32 R32, -RZ, R28.reuse.H0_H0 ;  /* 0x2000001cff208230 */ /* 0x100fe20000004100 */
[----:B------:R-:W-:Y:S01]  /*6650*/  @!P0 FMUL.FTZ R9, R22, R7 ;  /* 0x0000000716098220 */ /* 0x000fe20000410000 */
[----:B------:R-:W-:Y:S01]  /*6660*/  @!P0 HADD2.F32 R34, -RZ, R28.H1_H1 ;  /* 0x3000001cff228230 */ /* 0x000fe20000004100 */
[C---:B------:R-:W-:Y:S01]  /*6670*/  @!P0 FMUL.FTZ R0, R5.reuse, R0 ;  /* 0x0000000005008220 */ /* 0x040fe20000410000 */
[--C-:B------:R-:W-:Y:S01]  /*6680*/  @!P0 HADD2.F32 R28, -RZ, R30.reuse.H0_H0 ;  /* 0x2000001eff1c8230 */ /* 0x100fe20000004100 */
[----:B------:R-:W-:Y:S01]  /*6690*/  @!P0 FFMA.FTZ R49, R5, R21, -R2 ;  /* 0x0000001505318223 */ /* 0x000fe20000010802 */
[----:B------:R-:W-:Y:S01]  /*66a0*/  @!P0 MOV R5, R14 ;  /* 0x0000000e00058202 */ /* 0x000fe20000000f00 */
[C---:B------:R-:W-:Y:S01]  /*66b0*/  @!P0 FMUL.FTZ R2, R4.reuse, R7 ;  /* 0x0000000704028220 */ /* 0x040fe20000410000 */
[----:B------:R-:W-:Y:S01]  /*66c0*/  @!P0 HADD2.F32 R30, -RZ, R30.H1_H1 ;  /* 0x3000001eff1e8230 */ /* 0x000fe20000004100 */
[----:B------:R-:W-:Y:S01]  /*66d0*/  @!P0 FFMA.FTZ R48, R4, R23, -R9 ;  /* 0x0000001704308223 */ /* 0x000fe20000010809 */
[----:B------:R-:W-:Y:S01]  /*66e0*/  @!P0 HADD2.F32 R9, -RZ, R29.H1_H1 ;  /* 0x3000001dff098230 */ /* 0x000fe20000004100 */
[----:B------:R-:W-:Y:S01]  /*66f0*/  @!P0 IMAD.MOV.U32 R4, RZ, RZ, R15 ;  /* 0x000000ffff048224 */ /* 0x000fe200078e000f */
[----:B------:R-:W-:Y:S01]  /*6700*/  @!P0 HADD2.F32 R29, -RZ, R59.H1_H1 ;  /* 0x3000003bff1d8230 */ /* 0x000fe20000004100 */
[----:B------:R-:W-:Y:S01]  /*6710*/  @!P0 FMUL.FTZ R40, R30, R17 ;  /* 0x000000111e288220 */ /* 0x000fe20000410000 */
[--C-:B------:R-:W-:Y:S01]  /*6720*/  @!P0 HADD2.F32 R7, -RZ, R5.reuse.H0_H0 ;  /* 0x20000005ff078230 */ /* 0x100fe20000004100 */
[----:B------:R-:W-:Y:S01]  /*6730*/  @!P0 FMUL.FTZ R41, R28, R9 ;  /* 0x000000091c298220 */ /* 0x000fe20000410000 */
[--C-:B------:R-:W-:Y:S01]  /*6740*/  @!P0 HADD2.F32 R11, -RZ, R4.reuse.H0_H0 ;  /* 0x20000004ff0b8230 */ /* 0x100fe20000004100 */
[----:B------:R-:W-:Y:S01]  /*6750*/  @!P0 FFMA.FTZ R47, R8, R27, -R44 ;  /* 0x0000001b082f8223 */ /* 0x000fe2000001082c */
[----:B------:R-:W-:Y:S01]  /*6760*/  @!P0 HADD2.F32 R10, -RZ, R4.H1_H1 ;  /* 0x30000004ff0a8230 */ /* 0x000fe20000004100 */
[----:B------:R-:W-:Y:S01]  /*6770*/  @!P0 FMUL.FTZ R4, R34, R19 ;  /* 0x0000001322048220 */ /* 0x000fe20000410000 */
[----:B------:R-:W-:Y:S01]  /*6780*/  @!P0 HADD2.F32 R6, -RZ, R5.H1_H1 ;  /* 0x30000005ff068230 */ /* 0x000fe20000004100 */
[----:B------:R-:W-:Y:S02]  /*6790*/  @!P0 FMUL.FTZ R5, R32, R16 ;  /* 0x0000001020058220 */ /* 0x000fe40000410000 */
[----:B------:R-:W-:Y:S02]  /*67a0*/  @!P0 FFMA.FTZ R45, R10, R35, -R4 ;  /* 0x000000230a2d8223 */ /* 0x000fe40000010804 */
[----:B------:R-:W-:Y:S02]  /*67b0*/  @!P0 FFMA.FTZ R5, R11, R33, -R5 ;  /* 0x000000210b058223 */ /* 0x000fe40000010805 */
[----:B------:R-:W-:Y:S01]  /*67c0*/  @!P0 FFMA.FTZ R46, R7, R29, -R41 ;  /* 0x0000001d072e8223 */ /* 0x000fe20000010829 */
[----:B------:R-:W-:Y:S01]  /*67d0*/  @!P0 F2FP.PACK_AB R41, R47, R50 ;  /* 0x000000322f29823e */ /* 0x000fe200000000ff */
[----:B------:R-:W-:Y:S01]  /*67e0*/  @!P0 FFMA.FTZ R44, R6, R31, -R40 ;  /* 0x0000001f062c8223 */ /* 0x000fe20000010828 */
[----:B------:R-:W-:Y:S01]  /*67f0*/  @!P0 F2FP.PACK_AB R40, R48, R49 ;  /* 0x000000313028823e */ /* 0x000fe200000000ff */
[----:B------:R-:W-:Y:S01]  /*6800*/  @!P0 FMUL.FTZ R4, R8, R18 ;  /* 0x0000001208048220 */ /* 0x000fe20000410000 */
[----:B------:R-:W-:Y:S01]  /*6810*/  @!P0 F2FP.PACK_AB R18, R45, R5 ;  /* 0x000000052d12823e */ /* 0x000fe200000000ff */
[----:B------:R-:W-:Y:S01]  /*6820*/  @!P0 FFMA.FTZ R0, R20, R21, R0 ;  /* 0x0000001514008223 */ /* 0x000fe20000010000 */
[----:B------:R-:W-:Y:S01]  /*6830*/  @!P0 F2FP.PACK_AB R8, R44, R46 ;  /* 0x0000002e2c08823e */ /* 0x000fe200000000ff */
[----:B------:R-:W-:Y:S01]  /*6840*/  @!P0 IMAD.MOV.U32 R12, RZ, RZ, R40 ;  /* 0x000000ffff0c8224 */ /* 0x000fe200078e0028 */
[----:B------:R-:W-:Y:S01]  /*6850*/  @!P0 MOV R13, R41 ;  /* 0x00000029000d8202 */ /* 0x000fe20000000f00 */
[----:B------:R-:W-:Y:S01]  /*6860*/  @!P0 FFMA.FTZ R2, R22, R23, R2 ;  /* 0x0000001716028223 */ /* 0x000fe20000010002 */
[----:B------:R-:W-:Y:S01]  /*6870*/  @!P0 MOV R14, R8 ;  /* 0x00000008000e8202 */ /* 0x000fe20000000f00 */
[----:B------:R-:W-:Y:S01]  /*6880*/  @!P0 FMUL.FTZ R5, R7, R9 ;  /* 0x0000000907058220 */ /* 0x000fe20000410000 */
[----:B------:R-:W-:Y:S01]  /*6890*/  @!P0 MOV R15, R18 ;  /* 0x00000012000f8202 */ /* 0x000fe20000000f00 */
[----:B------:R-:W-:Y:S01]  /*68a0*/  @!P0 FFMA.FTZ R3, R24, R25, R3 ;  /* 0x0000001918038223 */ /* 0x000fe20000010003 */
[----:B------:R-:W-:Y:S01]  /*68b0*/  @!P0 F2FP.PACK_AB R9, R2, R0 ;  /* 0x000000000209823e */ /* 0x000fe200000000ff */
[----:B------:R-:W-:Y:S02]  /*68c0*/  @!P0 FMUL.FTZ R6, R6, R17 ;  /* 0x0000001106068220 */ /* 0x000fe40000410000 */
[----:B------:R-:W-:Y:S01]  /*68d0*/  @!P0 FFMA.FTZ R4, R26, R27, R4 ;  /* 0x0000001b1a048223 */ /* 0x000fe20000010004 */
[----:B------:R1:W-:Y:S01]  /*68e0*/  STG.E.128 [R42.64], R12 ;  /* 0x0000000c2a007986 */ /* 0x0003e2000c101d06 */
        /* <DEDUP_REMOVED lines=20> */
.L_x_1021:
        /* <DEDUP_REMOVED lines=26> */
.L_x_1025:
[----:B------:R-:W-:Y:S05]  /*6bd0*/  BSYNC B1 ;  /* 0x0000000000017941 */ /* 0x000fea0003800000 */
.L_x_1020:
[C---:B-1----:R-:W-:Y:S01]  /*6be0*/  IMAD.SHL.U32 R10, R60.reuse, 0x40, RZ ;  /* 0x000000403c0a7824 */ /* 0x042fe200078e00ff */
[----:B------:R-:W-:Y:S01]  /*6bf0*/  SHF.L.U64.HI R9, R60, 0x6, R77 ;  /* 0x000000063c097819 */ /* 0x000fe2000001024d */
[----:B------:R-:W-:Y:S02]  /*6c00*/  BSSY B0, `(.L_x_1042) ;  /* 0x000004b000007945 */ /* 0x000fe40003800000 */
[----:B--2--5:R-:W-:Y:S01]  /*6c10*/  IMAD.IADD R3, R102, 0x1, -R10 ;  /* 0x0000000166037824 */ /* 0x024fe200078e0a0a */
[----:B------:R-:W-:Y:S04]  /*6c20*/  IADD3 R0, P1, R10, R122, RZ ;  /* 0x0000007a0a007210 */ /* 0x000fe80007f3e0ff */
[----:B------:R-:W-:Y:S02]  /*6c30*/  ISETP.GE.AND P0, PT, R3, 0x21, PT ;  /* 0x000000210300780c */ /* 0x000fe40003f06270 */
[----:B------:R-:W-:Y:S11]  /*6c40*/  IADD3.X R2, R9, R125, RZ, P1, !PT ;  /* 0x0000007d09027210 */ /* 0x000ff60000ffe4ff */
        /* <DEDUP_REMOVED lines=38> */
[C---:B------:R-:W-:Y:S01]  /*6eb0*/  ISETP.GE.AND P1, PT, R126.reuse, c[0x0][0x1d4], PT ;  /* 0x000075007e007a0c */ /* 0x040fe20003f26270 */
[----:B------:R-:W-:Y:S01]  /*6ec0*/  IMAD.MOV.U32 R5, RZ, RZ, R119 ;  /* 0x000000ffff057224 */ /* 0x000fe200078e0077 */
[----:B------:R-:W-:Y:S01]  /*6ed0*/  IADD3 R12, R126, 0x80, RZ ;  /* 0x000000807e0c7810 */ /* 0x000fe20007ffe0ff */
[----:B------:R-:W-:Y:S02]  /*6ee0*/  IMAD.X R2, R9, 0x1, R128, P0 ;  /* 0x0000000109027824 */ /* 0x000fe400000e0680 */
[----:B------:R-:W-:Y:S04]  /*6ef0*/  IMAD.WIDE.U32 R4, R0, c[0x0][0x208], R4 ;  /* 0x0000820000047a25 */ /* 0x000fe800078e0004 */
[----:B------:R-:W-:Y:S04]  /*6f00*/  IMAD R2, R2, c[0x0][0x208], RZ ;  /* 0x0000820002027a24 */ /* 0x000fe800078e02ff */
[----:B------:R-:W1:Y:S01]  /*6f10*/  @!P1 LDS.128 R8, [R231] ;  /* 0x00000000e7089984 */ /* 0x000e620000000c00 */
[----:B------:R-:W-:Y:S01]  /*6f20*/  IMAD R0, R0, c[0x0][0x20c], R2 ;  /* 0x0000830000007a24 */ /* 0x000fe200078e0202 */
[C---:B------:R-:W-:Y:S03]  /*6f30*/  LEA R2, P0, R4.reuse, c[0x0][0x1f8], 0x1 ;  /* 0x00007e0004027a11 */ /* 0x040fe600078008ff */
        /* <DEDUP_REMOVED lines=23> */
.L_x_1043:
[----:B-1----:R-:W-:Y:S05]  /*70b0*/  BSYNC B0 ;  /* 0x0000000000007941 */ /* 0x002fea0003800000 */
.L_x_1042:
        /* <DEDUP_REMOVED lines=26> */
.L_x_1019:
[----:B------:R-:W-:Y:S01]  /*7260*/  IMAD.MOV.U32 R0, RZ, RZ, c[0x0][0x2c4] ;  /* 0x0000b100ff007624 */ /* 0x000fe200078e00ff */
[----:B------:R-:W-:Y:S01]  /*7270*/  LOP3.LUT R238, R238, 0xfffffffd, RZ, 0xc0, !PT ;  /* 0xfffffffdeeee7812 */ /* 0x000fe200078ec0ff */
[----:B------:R-:W-:Y:S01]  /*7280*/  BSSY B0, `(.L_x_1045) ;  /* 0x000002b000007945 */ /* 0x000fe20003800000 */
[----:B------:R-:W-:-:S02]  /*7290*/  IMAD.IADD R10, R136, 0x1, R137 ;  /* 0x00000001880a7824 */ /* 0x000fc400078e0289 */
[----:B------:R-:W-:Y:S02]  /*72a0*/  ISETP.NE.AND P3, PT, R0, 0x1, PT ;  /* 0x000000010000780c */ /* 0x000fe40003f65270 */
[----:B------:R-:W-:-:S11]  /*72b0*/  IADD3 R0, R249, 0x7f, RZ ;  /* 0x0000007ff9007810 */ /* 0x000fd60007ffe0ff */
[----:B-1----:R-:W-:Y:S01]  /*72c0*/  @P3 IMAD.HI.U32 R2, R0, c[0x0][0x2c8], RZ ;  /* 0x0000b20000023a27 */ /* 0x002fe200078e00ff */
[----:B------:R-:W-:-:S04]  /*72d0*/  @P3 LOP3.LUT R238, R238, 0x2, RZ, 0xfc, !PT ;  /* 0x00000002eeee3812 */ /* 0x000fc800078efcff */
[----:B------:R-:W-:-:S05]  /*72e0*/  @P3 SHF.R.U32.HI R0, RZ, c[0x0][0x2cc], R2 ;  /* 0x0000b300ff003a19 */ /* 0x000fca0000011602 */
[----:B------:R-:W-:-:S05]  /*72f0*/  IMAD.IADD R0, R150, 0x1, R0 ;  /* 0x0000000196007824 */ /* 0x000fca00078e0200 */
[----:B------:R-:W-:-:S04]  /*7300*/  SHF.R.S32.HI R2, RZ, 0x1f, R0 ;  /* 0x0000001fff027819 */ /* 0x000fc80000011400 */
[----:B------:R-:W-:-:S04]  /*7310*/  LEA.HI R0, R2, R0, RZ, 0x6 ;  /* 0x0000000002007211 */ /* 0x000fc800078f30ff */
[----:B------:R-:W-:-:S04]  /*7320*/  SHF.R.S32.HI R0, RZ, 0x6, R0 ;  /* 0x00000006ff007819 */ /* 0x000fc80000011400 */
[----:B------:R-:W-:Y:S01]  /*7330*/  IMNMX R6, R149, R0, PT ;  /* 0x0000000095067217 */ /* 0x000fe20003800200 */
[----:B------:R-:W-:-:S03]  /*7340*/  IMAD.MOV.U32 R0, RZ, RZ, RZ ;  /* 0x000000ffff007224 */ /* 0x000fc600078e00ff */
[----:B------:R-:W-:-:S13]  /*7350*/  ISETP.GE.AND P0, PT, R6, 0x1, PT ;  /* 0x000000010600780c */ /* 0x000fda0003f06270 */
[----:B------:R-:W-:Y:S05]  /*7360*/  @!P0 BRA `(.L_x_1046) ;  /* 0x000001c000008947 */ /* 0x000fea0003800000 */
[----:B------:R-:W-:Y:S01]  /*7370*/  IABS R2, R132 ;  /* 0x0000008400027213 */ /* 0x000fe20000000000 */
[----:B------:R-:W-:Y:S01]  /*7380*/  IMAD.MOV.U32 R4, RZ, RZ, RZ ;  /* 0x000000ffff047224 */ /* 0x000fe200078e00ff */
[----:B------:R-:W-:Y:S02]  /*7390*/  IADD3 R7, R132, -0x1, R6 ;  /* 0xffffffff84077810 */ /* 0x000fe40007ffe006 */
        /* <DEDUP_REMOVED lines=25> */
.L_x_1046:
[----:B------:R-:W-:Y:S05]  /*7530*/  BSYNC B0 ;  /* 0x0000000000007941 */ /* 0x000fea0003800000 */
.L_x_1045:
        /* <DEDUP_REMOVED lines=50> */
[----:B--2---:R-:W-:-:S04]  /*7860*/  IMAD R235, R2, R0, RZ ;  /* 0x0000000002eb7224 */ /* 0x004fc800078e02ff */
[--C-:B------:R-:W-:Y:S01]  /*7870*/  IMAD.IADD R2, R235, 0x1, R0.reuse ;  /* 0x00000001eb027824 */ /* 0x100fe200078e0200 */
[----:B------:R-:W-:-:S04]  /*7880*/  PRMT R0, RZ, 0x7610, R0 ;  /* 0x00007610ff007816 */ /* 0x000fc80000000000 */
[----:B------:R-:W-:-:S04]  /*7890*/  IMNMX R18, R6, R2, PT ;  /* 0x0000000206127217 */ /* 0x000fc80003800200 */
[----:B------:R-:W-:Y:S01]  /*78a0*/  ISETP.GT.AND P0, PT, R18, R235, PT ;  /* 0x000000eb1200720c */ /* 0x000fe20003f04270 */
[----:B------:R1:W-:-:S12]  /*78b0*/  STL [R1+0x18], R18 ;  /* 0x0000181201007387 */ /* 0x0003d80000100800 */
[----:B------:R-:W-:Y:S05]  /*78c0*/  @!P0 BRA `(.L_x_1047) ;  /* 0x000102a000008947 */ /* 0x000fea0003800000 */
[----:B------:R-:W2:Y:S04]  /*78d0*/  LDL R19, [R1] ;  /* 0x0000000001137983 */ /* 0x000ea80000100800 */
[----:B------:R-:W3:Y:S04]  /*78e0*/  LDL R7, [R1+0x44] ;  /* 0x0000440001077983 */ /* 0x000ee80000100800 */
[----:B------:R-:W4:Y:S01]  /*78f0*/  LDL R20, [R1+0xc] ;  /* 0x00000c0001147983 */ /* 0x000f220000100800 */
[----:B------:R-:W-:-:S04]  /*7900*/  ISETP.NE.U32.AND P0, PT, RZ, c[0x0][0x340], PT ;  /* 0x0000d000ff007a0c */ /* 0x000fc80003f05070 */
[----:B------:R-:W-:-:S13]  /*7910*/  ISETP.NE.AND.EX P1, PT, RZ, c[0x0][0x344], PT, P0 ;  /* 0x0000d100ff007a0c */ /* 0x000fda0003f25300 */
[----:B------:R-:W-:Y:S01]  /*7920*/  @P1 IMAD.MOV.U32 R2, RZ, RZ, 0x4 ;  /* 0x00000004ff021424 */ /* 0x000fe200078e00ff */
[----:B------:R-:W1:Y:S01]  /*7930*/  S2R R4, SR_TID.X ;  /* 0x0000000000047919 */ /* 0x000e620000002100 */
[----:B------:R-:W-:Y:S02]  /*7940*/  SHF.R.S32.HI R0, RZ, 0x1f, R169 ;  /* 0x0000001fff007819 */ /* 0x000fe400000114a9 */
[----:B------:R-:W-:-:S03]  /*7950*/  ISETP.NE.U32.AND P2, PT, RZ, c[0x0][0x348], PT ;  /* 0x0000d200ff007a0c */ /* 0x000fc60003f45070 */
[----:B------:R-:W-:-:S04]  /*7960*/  IMAD R0, R0, c[0x0][0x178], RZ ;  /* 0x00005e0000007a24 */ /* 0x000fc800078e02ff */
[----:B------:R-:W-:Y:S01]  /*7970*/  IMAD R0, R169, c[0x0][0x17c], R0 ;  /* 0x00005f00a9007a24 */ /* 0x000fe200078e0200 */
[----:B-1----:R-:W-:-:S04]  /*7980*/  SHF.R.S32.HI R17, RZ, 0x1f, R4 ;  /* 0x0000001fff117819 */ /* 0x002fc80000011404 */
[----:B------:R-:W-:Y:S01]  /*7990*/  LEA.HI R17, R17, R4, RZ, 0x3 ;  /* 0x0000000411117211 */ /* 0x000fe200078f18ff */
[----:B--2---:R-:W-:-:S05]  /*79a0*/  @P1 IMAD.WIDE R2, R19, R2, c[0x0][0x340] ;  /* 0x0000d00013021625 */ /* 0x004fca00078e0202 */
[----:B------:R1:W2:Y:S01]  /*79b0*/  @P1 LDG.E R14, [R2.64] ;  /* 0x00000006020e1981 */ /* 0x0002a2000c1e1900 */
[----:B------:R-:W-:Y:S01]  /*79c0*/  SHF.R.S32.HI R17, RZ, 0x3, R17 ;  /* 0x00000003ff117819 */ /* 0x000fe20000011411 */
[----:B------:R-:W-:Y:S01]  /*79d0*/  IMAD.WIDE.U32 R4, R169, c[0x0][0x178], RZ ;  /* 0x00005e00a9047a25 */ /* 0x000fe200078e00ff */
[----:B---3--:R-:W-:-:S03]  /*79e0*/  IADD3 R12, R7, R249, RZ ;  /* 0x000000f9070c7210 */ /* 0x008fc60007ffe0ff */
[----:B------:R-:W-:Y:S02]  /*79f0*/  IMAD.IADD R5, R5, 0x1, R0 ;  /* 0x0000000105057824 */ /* 0x000fe400078e0200 */
[----:B------:R-:W-:-:S04]  /*7a00*/  @P3 IMAD.HI.U32 R9, R12, c[0x0][0x2c8], RZ ;  /* 0x0000b2000c093a27 */ /* 0x000fc800078e00ff */
[----:B----4-:R-:W-:Y:S01]  /*7a10*/  IMAD.WIDE.U32 R4, R20, c[0x0][0x1b8], R4 ;  /* 0x00006e0014047a25 */ /* 0x010fe200078e0004 */
[----:B-1----:R-:W-:Y:S02]  /*7a20*/  SHF.R.S32.HI R3, RZ, 0x1f, R17 ;  /* 0x0000001fff037819 */ /* 0x002fe40000011411 */
[----:B------:R-:W-:-:S04]  /*7a30*/  IADD3 R2, P0, R17, R10, RZ ;  /* 0x0000000a11027210 */ /* 0x000fc80007f1e0ff */
[----:B------:R-:W-:Y:S02]  /*7a40*/  LEA.HI.X.SX32 R8, R10, R3, 0x1, P0 ;  /* 0x000000030a087211 */ /* 0x000fe400000f0eff */
[----:B------:R-:W-:-:S04]  /*7a50*/  ISETP.NE.AND.EX P0, PT, RZ, c[0x0][0x34c], PT, P2 ;  /* 0x0000d300ff007a0c */ /* 0x000fc80003f05320 */
[----:B------:R-:W-:Y:S01]  /*7a60*/  SEL R6, R168, RZ, !P0 ;  /* 0x000000ffa8067207 */ /* 0x000fe20004000000 */
[----:B------:R-:W-:Y:S01]  /*7a70*/  IMAD R5, R20, c[0x0][0x1bc], R5 ;  /* 0x00006f0014057a24 */ /* 0x000fe200078e0205 */
[----:B------:R-:W-:Y:S01]  /*7a80*/  SEL R3, R19, RZ, !P0 ;  /* 0x000000ff13037207 */ /* 0x000fe20004000000 */
[----:B------:R-:W-:Y:S02]  /*7a90*/  IMAD.MOV.U32 R0, RZ, RZ, R12 ;  /* 0x000000ffff007224 */ /* 0x000fe400078e000c */
[----:B------:R-:W-:Y:S01]  /*7aa0*/  IMAD R6, R6, c[0x0][0x1c0], RZ ;  /* 0x0000700006067a24 */ /* 0x000fe200078e02ff */
[----:B------:R-:W-:Y:S01]  /*7ab0*/  @P3 SHF.R.U32.HI R0, RZ, c[0x0][0x2cc], R9 ;  /* 0x0000b300ff003a19 */ /* 0x000fe20000011609 */
[----:B------:R-:W-:Y:S01]  /*7ac0*/  IMAD.WIDE.U32 R4, R3, c[0x0][0x1c0], R4 ;  /* 0x0000700003047a25 */ /* 0x000fe200078e0004 */
[----:B------:R-:W-:-:S03]  /*7ad0*/  SHF.R.S32.HI R7, RZ, 0x1f, R240 ;  /* 0x0000001fff077819 */ /* 0x000fc600000114f0 */
[----:B------:R-:W-:Y:S01]  /*7ae0*/  IMAD R10, R3, c[0x0][0x1c4], R6 ;  /* 0x00007100030a7a24 */ /* 0x000fe200078e0206 */
[----:B------:R-:W-:Y:S01]  /*7af0*/  SHF.R.S32.HI R13, RZ, 0x1f, R0 ;  /* 0x0000001fff0d7819 */ /* 0x000fe20000011400 */
[----:B------:R-:W-:Y:S02]  /*7b00*/  IMAD.MOV.U32 R6, RZ, RZ, R240 ;  /* 0x000000ffff067224 */ /* 0x000fe400078e00f0 */
[C---:B------:R-:W-:Y:S02]  /*7b10*/  IMAD R16, R8.reuse, c[0x0][0x1e0], RZ ;  /* 0x0000780008107a24 */ /* 0x040fe400078e02ff */
[----:B------:R-:W-:Y:S01]  /*7b20*/  IMAD R15, R8, c[0x0][0x208], RZ ;  /* 0x00008200080f7a24 */ /* 0x000fe200078e02ff */
[----:B------:R-:W-:Y:S01]  /*7b30*/  IADD3 R3, R5, R10, RZ ;  /* 0x0000000a05037210 */ /* 0x000fe20007ffe0ff */
[----:B------:R-:W-:-:S04]  /*7b40*/  IMAD.WIDE.U32 R8, R2, c[0x0][0x1e0], R6 ;  /* 0x0000780002087a25 */ /* 0x000fc800078e0006 */
[----:B------:R-:W-:-:S04]  /*7b50*/  IMAD.WIDE.U32 R10, R2, c[0x0][0x208], R6 ;  /* 0x00008200020a7a25 */ /* 0x000fc800078e0006 */
[C---:B------:R-:W-:Y:S02]  /*7b60*/  IMAD R16, R2.reuse, c[0x0][0x1e4], R16 ;  /* 0x0000790002107a24 */ /* 0x040fe400078e0210 */
[----:B------:R-:W-:Y:S02]  /*7b70*/  IMAD R15, R2, c[0x0][0x20c], R15 ;  /* 0x00008300020f7a24 */ /* 0x000fe400078e020f */
[----:B------:R-:W-:Y:S01]  /*7b80*/  IMAD.MOV.U32 R2, RZ, RZ, R4 ;  /* 0x000000ffff027224 */ /* 0x000fe200078e0004 */
[C---:B------:R-:W-:Y:S01]  /*7b90*/  IADD3 R4, -R0.reuse, RZ, RZ ;  /* 0x000000ff00047210 */ /* 0x040fe20007ffe1ff */
[----:B------:R-:W-:Y:S02]  /*7ba0*/  IMAD R5, R13, c[0x0][0x1b0], RZ ;  /* 0x00006c000d057a24 */ /* 0x000fe400078e02ff */
[----:B------:R-:W-:-:S04]  /*7bb0*/  IMAD.WIDE.U32 R2, R0, c[0x0][0x1b0], R2 ;  /* 0x00006c0000027a25 */ /* 0x000fc800078e0002 */
[----:B------:R-:W-:Y:S02]  /*7bc0*/  IMAD R13, R0, c[0x0][0x1b4], R5 ;  /* 0x00006d00000d7a24 */ /* 0x000fe400078e0205 */
[----:B------:R-:W-:Y:S02]  /*7bd0*/  IMAD R0, R4, c[0x0][0x2c4], R12 ;  /* 0x0000b10004007a24 */ /* 0x000fe400078e020c */
[----:B------:R-:W-:Y:S01]  /*7be0*/  IMAD.IADD R5, R9, 0x1, R16 ;  /* 0x0000000109057824 */ /* 0x000fe200078e0210 */
[----:B------:R-:W-:Y:S02]  /*7bf0*/  IADD3 R9, R11, R15, RZ ;  /* 0x0000000f0b097210 */ /* 0x000fe40007ffe0ff */
[----:B------:R-:W-:Y:S02]  /*7c00*/  SHF.R.S32.HI R11, RZ, 0x1f, R0 ;  /* 0x0000001fff0b7819 */ /* 0x000fe40000011400 */
[----:B------:R-:W-:Y:S02]  /*7c10*/  ISETP.GE.AND P0, PT, R240, c[0x0][0x1d4], PT ;  /* 0x00007500f0007a0c */ /* 0x000fe40003f06270 */
[----:B------:R-:W-:Y:S01]  /*7c20*/  ISETP.GE.AND P6, PT, R134, c[0x0][0x1d4], PT ;  /* 0x0000750086007a0c */ /* 0x000fe20003fc6270 */
[----:B------:R-:W-:Y:S01]  /*7c30*/  IMAD.IADD R3, R3, 0x1, R13 ;  /* 0x0000000103037824 */ /* 0x000fe200078e020d */
[----:B------:R-:W-:Y:S01]  /*7c40*/  MOV R4, R8 ;  /* 0x0000000800047202 */ /* 0x000fe20000000f00 */
[----:B------:R-:W-:Y:S01]  /*7c50*/  IMAD R12, R11, c[0x0][0x1a8], RZ ;  /* 0x00006a000b0c7a24 */ /* 0x000fe200078e02ff */
[----:B------:R-:W-:Y:S01]  /*7c60*/  SEL R13, RZ, 0xffffffff, P6 ;  /* 0xffffffffff0d7807 */ /* 0x000fe20003000000 */
[----:B------:R-:W-:Y:S01]  /*7c70*/  IMAD.MOV.U32 R8, RZ, RZ, R10 ;  /* 0x000000ffff087224 */ /* 0x000fe200078e000a */
[----:B------:R-:W-:Y:S01]  /*7c80*/  LOP3.LUT R238, R238, 0xfffffffe, RZ, 0xc0, !PT ;  /* 0xfffffffeeeee7812 */ /* 0x000fe200078ec0ff */
[C---:B------:R-:W-:Y:S01]  /*7c90*/  IMAD R12, R0.reuse, c[0x0][0x1ac], R12 ;  /* 0x00006b00000c7a24 */ /* 0x040fe200078e020c */
[----:B------:R-:W-:Y:S01]  /*7ca0*/  SEL R15, RZ, 0x1, P0 ;  /* 0x00000001ff0f7807 */ /* 0x000fe20000000000 */
[----:B------:R-:W-:Y:S01]  /*7cb0*/  IMAD.WIDE.U32 R2, R0, c[0x0][0x1a8], R2 ;  /* 0x00006a0000027a25 */ /* 0x000fe200078e0002 */
[----:B------:R-:W-:-:S03]  /*7cc0*/  SHF.L.U32 R13, R13, 0x1, RZ ;  /* 0x000000010d0d7819 */ /* 0x000fc600000006ff */
[----:B------:R-:W-:Y:S01]  /*7cd0*/  IMAD.WIDE.U32 R10, R20, c[0x0][0x1e8], R4 ;  /* 0x00007a00140a7a25 */ /* 0x000fe200078e0004 */
[----:B------:R-:W-:-:S03]  /*7ce0*/  @P0 LOP3.LUT R238, R238, 0x1, RZ, 0xfc, !PT ;  /* 0x00000001eeee0812 */ /* 0x000fc600078efcff */
[----:B------:R-:W-:Y:S01]  /*7cf0*/  IMAD.WIDE.U32 R4, R20, c[0x0][0x210], R8 ;  /* 0x0000840014047a25 */ /* 0x000fe200078e0008 */
[----:B------:R-:W-:Y:S02]  /*7d00*/  LOP3.LUT R8, R13, 0x2, R15, 0xe2, !PT ;  /* 0x000000020d087812 */ /* 0x000fe400078ee20f */
[----:B------:R-:W-:Y:S01]  /*7d10*/  LEA R15, P0, R2, c[0x0][0x160], 0x1 ;  /* 0x00005800020f7a11 */ /* 0x000fe200078008ff */
[----:B------:R-:W-:Y:S01]  /*7d20*/  IMAD.IADD R3, R3, 0x1, R12 ;  /* 0x0000000103037824 */ /* 0x000fe200078e020c */
[----:B------:R-:W-:-:S04]  /*7d30*/  ISETP.NE.U32.AND P2, PT, RZ, c[0x0][0x350], PT ;  /* 0x0000d400ff007a0c */ /* 0x000fc80003f45070 */
[----:B------:R-:W-:Y:S02]  /*7d40*/  LEA.HI.X R13, R2, c[0x0][0x164], R3, 0x1, P0 ;  /* 0x00005900020d7a11 */ /* 0x000fe400000f0c03 */
[----:B------:R-:W-:Y:S01]  /*7d50*/  ISETP.NE.AND.EX P0, PT, RZ, c[0x0][0x354], PT, P2 ;  /* 0x0000d500ff007a0c */ /* 0x000fe20003f05320 */
[C---:B------:R-:W-:Y:S02]  /*7d60*/  IMAD R11, R20.reuse, c[0x0][0x1ec], R11 ;  /* 0x00007b00140b7a24 */ /* 0x040fe400078e020b */
[----:B------:R-:W-:Y:S01]  /*7d70*/  IMAD R5, R20, c[0x0][0x214], R5 ;  /* 0x0000850014057a24 */ /* 0x000fe200078e0205 */
[----:B------:R-:W-:-:S04]  /*7d80*/  ISETP.GE.AND P5, PT, R135, c[0x0][0x1d4], PT ;  /* 0x0000750087007a0c */ /* 0x000fc80003fa6270 */
[----:B------:R-:W-:Y:S02]  /*7d90*/  SEL R3, RZ, 0x4, P5 ;  /* 0x00000004ff037807 */ /* 0x000fe40002800000 */
[----:B------:R-:W-:Y:S02]  /*7da0*/  ISETP.GE.AND P3, PT, R240, c[0x0][0x198], PT ;  /* 0x00006600f0007a0c */ /* 0x000fe40003f66270 */
[----:B------:R-:W-:Y:S02]  /*7db0*/  ISETP.GE.AND P2, PT, R134, c[0x0][0x198], PT ;  /* 0x0000660086007a0c */ /* 0x000fe40003f46270 */
[----:B------:R-:W-:Y:S02]  /*7dc0*/  ISETP.GE.AND P4, PT, R135, c[0x0][0x198], PT ;  /* 0x0000660087007a0c */ /* 0x000fe40003f86270 */
[----:B------:R-:W-:Y:S02]  /*7dd0*/  LOP3.LUT R114, R8, R3, RZ, 0xfc, !PT ;  /* 0x0000000308727212 */ /* 0x000fe400078efcff */
[----:B------:R-:W-:-:S02]  /*7de0*/  IADD3 R98, R18, -0x1, RZ ;  /* 0xffffffff12627810 */ /* 0x000fc40007ffe0ff */
[----:B--2---:R-:W-:Y:S02]  /*7df0*/  @P1 SHF.R.S32.HI R0, RZ, 0x1f, R14 ;  /* 0x0000001fff001819 */ /* 0x004fe4000001140e */
[----:B------:R-:W-:Y:S01]  /*7e00*/  @!P1 MOV R0, R168 ;  /* 0x000000a800009202 */ /* 0x000fe20000000f00 */
[----:B------:R-:W-:-:S03]  /*7e10*/  @!P1 IMAD.MOV.U32 R14, RZ, RZ, R19 ;  /* 0x000000ffff0e9224 */ /* 0x000fc600078e0013 */
[----:B------:R-:W-:Y:S02]  /*7e20*/  SEL R2, R0, RZ, !P0 ;  /* 0x000000ff00027207 */ /* 0x000fe40004000000 */
[----:B------:R-:W-:-:S03]  /*7e30*/  SEL R0, R14, RZ, !P0 ;  /* 0x000000ff0e007207 */ /* 0x000fc60004000000 */
        /* <DEDUP_REMOVED lines=10> */
[----:B------:R1:W2:Y:S02]  /*7ee0*/  SHFL.IDX PT, R10, R13, RZ, 0x181f ;  /* 0x00181fff0d0a7589 */ /* 0x0002a400000e0000 */
.L_x_1177:
[----:B------:R-:W-:Y:S05]  /*7ef0*/  BRA.DIV ~URZ, `(.L_x_1049) ;  /* 0x000146727f007947 */ /* 0x000fea000b800000 */
[----:B------:R3:W4:Y:S02]  /*7f00*/  SHFL.IDX PT, R0, R15, RZ, 0x181f ;  /* 0x00181fff0f007589 */ /* 0x00072400000e0000 */
.L_x_1178:
[----:B---3--:R-:W3:Y:S01]  /*7f10*/  LDL R2, [R1+0x8] ;  /* 0x0000080001027983 */ /* 0x008ee20000100800 */
[----:B------:R-:W-:Y:S01]  /*7f20*/  BSSY B0, `(.L_x_1050) ;  /* 0x0000012000007945 */ /* 0x000fe20003800000 */
[----:B------:R-:W-:Y:S02]  /*7f30*/  SHF.R.S32.HI R12, RZ, 0x1f, R134 ;  /* 0x0000001fff0c7819 */ /* 0x000fe40000011486 */
[----:B------:R-:W-:Y:S01]  /*7f40*/  SHF.R.S32.HI R14, RZ, 0x1f, R135 ;  /* 0x0000001fff0e7819 */ /* 0x000fe20000011487 */
[----:B---3--:R-:W-:-:S05]  /*7f50*/  IMAD R30, R2, c[0x0][0x2c4], RZ ;  /* 0x0000b100021e7a24 */ /* 0x008fca00078e02ff */
        /* <DEDUP_REMOVED lines=14> */
.L_x_1051:
[----:B------:R-:W-:Y:S05]  /*8040*/  BSYNC B0 ;  /* 0x0000000000007941 */ /* 0x000fea0003800000 */
.L_x_1050:
[----:B------:R-:W-:Y:S05]  /*8050*/  BRA.DIV ~URZ, `(.L_x_1052) ;  /* 0x000145827f007947 */ /* 0x000fea000b800000 */
[----:B--2---:R2:W3:Y:S04]  /*8060*/  SHFL.IDX PT, R10, R13, 0x1, 0x181f ;  /* 0x00381f000d0a7f89 */ /* 0x0044e800000e0000 */
[----:B----4-:R2:W4:Y:S02]  /*8070*/  SHFL.IDX PT, R0, R15, 0x1, 0x181f ;  /* 0x00381f000f007f89 */ /* 0x01052400000e0000 */
.L_x_1179:
[----:B------:R-:W-:Y:S01]  /*8080*/  IADD3 R2, R11, 0x20, RZ ;  /* 0x000000200b027810 */ /* 0x000fe20007ffe0ff */
[----:B------:R-:W-:Y:S03]  /*8090*/  BSSY B0, `(.L_x_1053) ;  /* 0x000000f000007945 */ /* 0x000fe60003800000 */
[----:B------:R-:W-:-:S13]  /*80a0*/  ISETP.GE.AND P0, PT, R2, R30, PT ;  /* 0x0000001e0200720c */ /* 0x000fda0003f06270 */
[----:B------:R-:W-:Y:S05]  /*80b0*/  @P0 BRA `(.L_x_1054) ;  /* 0x000000c000000947 */ /* 0x000fea0003800000 */
[----:B----4-:R-:W-:-:S04]  /*80c0*/  LEA R8, P0, R240, R0, 0x1 ;  /* 0x00000000f0087211 */ /* 0x010fc800078008ff */
        /* <DEDUP_REMOVED lines=11> */
.L_x_1054:
[----:B------:R-:W-:Y:S05]  /*8180*/  BSYNC B0 ;  /* 0x0000000000007941 */ /* 0x000fea0003800000 */
.L_x_1053:
[----:B------:R-:W-:Y:S05]  /*8190*/  BRA.DIV ~URZ, `(.L_x_1055) ;  /* 0x000145127f007947 */ /* 0x000fea000b800000 */
[----:B---3--:R3:W1:Y:S02]  /*81a0*/  SHFL.IDX PT, R10, R13, 0x2, 0x181f ;  /* 0x00581f000d0a7f89 */ /* 0x00866400000e0000 */
.L_x_1180:
[----:B------:R-:W-:Y:S05]  /*81b0*/  BRA.DIV ~URZ, `(.L_x_1056) ;  /* 0x000145627f007947 */ /* 0x000fea000b800000 */
[----:B----4-:R4:W2:Y:S02]  /*81c0*/  SHFL.IDX PT, R0, R15, 0x2, 0x181f ;  /* 0x00581f000f007f89 */ /* 0x0108a400000e0000 */
.L_x_1181:
[----:B------:R-:W-:Y:S01]  /*81d0*/  IADD3 R2, R11, 0x40, RZ ;  /* 0x000000400b027810 */ /* 0x000fe20007ffe0ff */
[----:B------:R-:W-:Y:S03]  /*81e0*/  BSSY B0, `(.L_x_1057) ;  /* 0x000000f000007945 */ /* 0x000fe60003800000 */
[----:B------:R-:W-:-:S13]  /*81f0*/  ISETP.GE.AND P0, PT, R2, R30, PT ;  /* 0x0000001e0200720c */ /* 0x000fda0003f06270 */
[----:B------:R-:W-:Y:S05]  /*8200*/  @P0 BRA `(.L_x_1058) ;  /* 0x000000c000000947 */ /* 0x000fea0003800000 */
[----:B--2---:R-:W-:-:S04]  /*8210*/  LEA R8, P0, R240, R0, 0x1 ;  /* 0x00000000f0087211 */ /* 0x004fc800078008ff */
        /* <DEDUP_REMOVED lines=11> */
.L_x_1058:
[----:B------:R-:W-:Y:S05]  /*82d0*/  BSYNC B0 ;  /* 0x0000000000007941 */ /* 0x000fea0003800000 */
.L_x_1057:
[----:B------:R-:W-:Y:S05]  /*82e0*/  BRA.DIV ~URZ, `(.L_x_1059) ;  /* 0x000144a27f007947 */ /* 0x000fea000b800000 */
[----:B-1----:R1:W3:Y:S04]  /*82f0*/  SHFL.IDX PT, R8, R13, 0x3, 0x181f ;  /* 0x00781f000d087f89 */ /* 0x0022e800000e0000 */
[----:B--2---:R1:W2:Y:S02]  /*8300*/  SHFL.IDX PT, R0, R15, 0x3, 0x181f ;  /* 0x00781f000f007f89 */ /* 0x0042a400000e0000 */
.L_x_1182:
[----:B----4-:R-:W4:Y:S01]  /*8310*/  LDL R128, [R1+0x4] ;  /* 0x0000040001807983 */ /* 0x010f220000100800 */
[----:B------:R-:W-:Y:S01]  /*8320*/  IADD3 R2, R11, 0x60, RZ ;  /* 0x000000600b027810 */ /* 0x000fe20007ffe0ff */
[----:B------:R-:W-:Y:S01]  /*8330*/  IMAD.MOV.U32 R10, RZ, RZ, c[0x0][0x2c4] ;  /* 0x0000b100ff0a7624 */ /* 0x000fe200078e00ff */
[----:B------:R-:W-:Y:S01]  /*8340*/  SHF.R.S32.HI R115, RZ, 0x1f, R98 ;  /* 0x0000001fff737819 */ /* 0x000fe20000011462 */
[----:B------:R-:W1:Y:S01]  /*8350*/  S2R R9, SR_TID.X ;  /* 0x0000000000097919 */ /* 0x000e620000002100 */
[----:B------:R-:W-:-:S03]  /*8360*/  ISETP.GE.AND P0, PT, R2, R30, PT ;  /* 0x0000001e0200720c */ /* 0x000fc60003f06270 */
[----:B------:R-:W-:-:S04]  /*8370*/  IMAD R6, R115, c[0x0][0x1e0], RZ ;  /* 0x0000780073067a24 */ /* 0x000fc800078e02ff */
[----:B------:R-:W-:-:S06]  /*8380*/  IMAD R6, R98, c[0x0][0x1e4], R6 ;  /* 0x0000790062067a24 */ /* 0x000fcc00078e0206 */
[----:B--2---:R-:W-:-:S04]  /*8390*/  @!P0 LEA R4, P1, R240, R0, 0x1 ;  /* 0x00000000f0048211 */ /* 0x004fc800078208ff */
[----:B---3--:R-:W-:Y:S02]  /*83a0*/  @!P0 LEA.HI.X R5, R240, R8, R7, 0x1, P1 ;  /* 0x00000008f0058211 */ /* 0x008fe400008f0c07 */
[----:B------:R-:W-:-:S03]  /*83b0*/  @!P0 LEA R2, P1, R134, R0, 0x1 ;  /* 0x0000000086028211 */ /* 0x000fc600078208ff */
[----:B------:R-:W-:Y:S01]  /*83c0*/  @!PT LDS RZ, [RZ] ;  /* 0x00000000fffff984 */ /* 0x000fe20000000800 */
[----:B------:R-:W-:Y:S01]  /*83d0*/  @!PT LDS RZ, [RZ] ;  /* 0x00000000fffff984 */ /* 0x000fe20000000800 */
[----:B------:R-:W-:Y:S01]  /*83e0*/  @!PT LDS RZ, [RZ] ;  /* 0x00000000fffff984 */ /* 0x000fe20000000800 */
[----:B------:R4:W-:Y:S01]  /*83f0*/  @!P0 LDGSTS.E.BYPASS.LTC128B.128 [R210+0xf100], [R4.64], !P3 ;  /* 0x0f10000004d28fae */ /* 0x0009e2000d901d46 */
[----:B-1----:R-:W-:Y:S02]  /*8400*/  SHF.R.S32.HI R116, RZ, 0x1f, R9 ;  /* 0x0000001fff747819 */ /* 0x002fe40000011409 */
[----:B------:R-:W-:Y:S02]  /*8410*/  @!P0 LEA.HI.X R3, R134, R8, R12, 0x1, P1 ;  /* 0x0000000886038211 */ /* 0x000fe400008f0c0c */
[----:B------:R-:W-:Y:S02]  /*8420*/  LEA.HI R116, R116, R9, RZ, 0x3 ;  /* 0x0000000974747211 */ /* 0x000fe400078f18ff */
[----:B------:R-:W-:Y:S01]  /*8430*/  LOP3.LUT P3, RZ, R238, 0x1, RZ, 0xc0, !PT ;  /* 0x00000001eeff7812 */ /* 0x000fe2000786c0ff */
[----:B------:R1:W-:Y:S01]  /*8440*/  @!P0 LDGSTS.E.BYPASS.LTC128B.128 [R210+0x13100], [R2.64], !P2 ;  /* 0x1310000002d28fae */ /* 0x0003e2000d101d46 */
[----:B------:R-:W-:Y:S02]  /*8450*/  SHF.R.S32.HI R116, RZ, 0x3, R116 ;  /* 0x00000003ff747819 */ /* 0x000fe40000011474 */
[----:B-1----:R-:W-:-:S04]  /*8460*/  @!P0 LEA R2, P1, R135, R0, 0x1 ;  /* 0x0000000087028211 */ /* 0x002fc800078208ff */
[----:B------:R-:W-:-:S05]  /*8470*/  @!P0 LEA.HI.X R3, R135, R8, R14, 0x1, P1 ;  /* 0x0000000887038211 */ /* 0x000fca00008f0c0e */
[----:B------:R1:W-:Y:S01]  /*8480*/  @!P0 LDGSTS.E.BYPASS.LTC128B.128 [R210+0x17100], [R2.64], !P4 ;  /* 0x1710000002d28fae */ /* 0x0003e2000e101d46 */
[----:B------:R-:W-:-:S03]  /*8490*/  ISETP.NE.AND P4, PT, R10, 0x1, PT ;  /* 0x000000010a00780c */ /* 0x000fc60003f85270 */
[----:B------:R-:W0:Y:S01]  /*84a0*/  LDGDEPBAR ;  /* 0x00000000000079af */ /* 0x000e220000000000 */
[----:B------:R-:W-:Y:S01]  /*84b0*/  WARPSYNC 0xffffffff ;  /* 0xffffffff00007948 */ /* 0x000fe20003800000 */
[----:B-1----:R-:W-:Y:S02]  /*84c0*/  IMAD.MOV.U32 R3, RZ, RZ, 0x20 ;  /* 0x00000020ff037424 */ /* 0x002fe400078e00ff */
[----:B------:R-:W-:Y:S01]  /*84d0*/  BAR.SYNC.DEFER_BLOCKING 0x0 ;  /* 0x0000000000007b1d */ /* 0x000fe20000010000 */
[----:B----4-:R-:W-:-:S04]  /*84e0*/  IMAD.IADD R4, R128, 0x1, -R116 ;  /* 0x0000000180047824 */ /* 0x010fc800078e0a74 */
[C---:B------:R-:W-:Y:S02]  /*84f0*/  IMAD R0, R98.reuse, -0x40, R4 ;  /* 0xffffffc062007824 */ /* 0x040fe400078e0204 */
[----:B------:R-:W-:-:S03]  /*8500*/  IMAD.WIDE.U32 R4, R98, c[0x0][0x1e0], RZ ;  /* 0x0000780062047a25 */ /* 0x000fc600078e00ff */
[C---:B------:R-:W-:Y:S01]  /*8510*/  ISETP.GE.AND P1, PT, R0.reuse, 0x1, PT ;  /* 0x000000010000780c */ /* 0x040fe20003f26270 */
[----:B------:R-:W-:Y:S01]  /*8520*/  IMAD.IADD R2, R5, 0x1, R6 ;  /* 0x0000000105027824 */ /* 0x000fe200078e0206 */
[----:B------:R-:W-:Y:S01]  /*8530*/  ISETP.GE.AND P0, PT, R0, 0x21, PT ;  /* 0x000000210000780c */ /* 0x000fe20003f06270 */
[----:B------:R-:W-:Y:S01]  /*8540*/  IMAD.WIDE.U32 R6, R3, c[0x0][0x1e0], RZ ;  /* 0x0000780003067a25 */ /* 0x000fe200078e00ff */
[----:B------:R-:W-:-:S03]  /*8550*/  LEA R0, P2, R4, R226, 0x6 ;  /* 0x000000e204007211 */ /* 0x000fc600078430ff */
[----:B------:R-:W-:Y:S01]  /*8560*/  IMAD R3, R3, c[0x0][0x1e4], RZ ;  /* 0x0000790003037a24 */ /* 0x000fe200078e02ff */
[----:B------:R-:W-:-:S05]  /*8570*/  LEA.HI.X R2, R4, R225, R2, 0x6, P2 ;  /* 0x000000e104027211 */ /* 0x000fca00010f3402 */
[----:B------:R-:W-:-:S04]  /*8580*/  @P1 LEA R4, P2, R0, c[0x0][0x1c8], 0x1 ;  /* 0x0000720000041a11 */ /* 0x000fc800078408ff */
        /* <DEDUP_REMOVED lines=19> */
.L_x_1060:
        /* <DEDUP_REMOVED lines=10> */
[----:B------:R-:W-:-:S02]  /*8760*/  IMAD R0, R0, c[0x0][0x290], RZ ;  /* 0x0000a40000007a24 */ /* 0x000fc400078e02ff */
[----:B------:R-:W-:Y:S01]  /*8770*/  IMAD R7, R133, c[0x0][0x284], R2 ;  /* 0x0000a10085077a24 */ /* 0x000fe200078e0202 */
[----:B------:R-:W-:Y:S01]  /*8780*/  IADD3 R117, -R117, R9, RZ ;  /* 0x0000000975757210 */ /* 0x000fe20007ffe1ff */
[C---:B------:R-:W-:Y:S02]  /*8790*/  IMAD R6, R133.reuse, c[0x0][0x294], R0 ;  /* 0x0000a50085067a24 */ /* 0x040fe400078e0200 */
[----:B------:R-:W-:Y:S01]  /*87a0*/  IMAD.WIDE.U32 R2, R133, c[0x0][0x290], RZ ;  /* 0x0000a40085027a25 */ /* 0x000fe200078e00ff */
[----:B------:R-:W-:-:S03]  /*87b0*/  IADD3 R7, R7, R5, RZ ;  /* 0x0000000507077210 */ /* 0x000fc60007ffe0ff */
[----:B------:R-:W-:Y:S02]  /*87c0*/  IMAD R0, R117, 0x40, R26 ;  /* 0x0000004075007824 */ /* 0x000fe400078e021a */
[----:B------:R-:W-:Y:S01]  /*87d0*/  IMAD.IADD R6, R6, 0x1, R3 ;  /* 0x0000000106067824 */ /* 0x000fe200078e0203 */
[----:B------:R-:W-:Y:S05]  /*87e0*/  @!P0 BRA `(.L_x_1062) ;  /* 0x0000338000008947 */ /* 0x000fea0003800000 */
[----:B------:R-:W-:Y:S01]  /*87f0*/  @P4 IMAD.HI.U32 R3, R0, c[0x0][0x2c8], RZ ;  /* 0x0000b20000034a27 */ /* 0x000fe200078e00ff */
[----:B------:R-:W-:Y:S01]  /*8800*/  BSSY B0, `(.L_x_1063) ;  /* 0x0000068000007945 */ /* 0x000fe20003800000 */
[----:B------:R-:W-:Y:S01]  /*8810*/  SHF.R.S32.HI R46, RZ, 0x1f, R143 ;  /* 0x0000001fff2e7819 */ /* 0x000fe2000001148f */
[----:B------:R-:W-:Y:S01]  /*8820*/  CS2R R68, SRZ ;  /* 0x0000000000447805 */ /* 0x000fe2000001ff00 */
[----:B------:R-:W-:Y:S01]  /*8830*/  IMAD.MOV.U32 R5, RZ, RZ, R7 ;  /* 0x000000ffff057224 */ /* 0x000fe200078e0007 */
[----:B------:R-:W-:Y:S01]  /*8840*/  @P4 SHF.R.U32.HI R0, RZ, c[0x0][0x2cc], R3 ;  /* 0x0000b300ff004a19 */ /* 0x000fe20000011603 */
[----:B------:R-:W-:Y:S01]  /*8850*/  IMAD.MOV.U32 R7, RZ, RZ, R6 ;  /* 0x000000ffff077224 */ /* 0x000fe200078e0006 */
[----:B------:R-:W-:Y:S01]  /*8860*/  SHF.R.S32.HI R47, RZ, 0x1f, R145 ;  /* 0x0000001fff2f7819 */ /* 0x000fe20000011491 */
[----:B------:R-:W-:Y:S01]  /*8870*/  IMAD.MOV.U32 R6, RZ, RZ, R2 ;  /* 0x000000ffff067224 */ /* 0x000fe200078e0002 */
[----:B------:R-:W-:Y:S01]  /*8880*/  SHF.R.S32.HI R3, RZ, 0x1f, R0 ;  /* 0x0000001fff037819 */ /* 0x000fe20000011400 */
[----:B------:R-:W-:Y:S01]  /*8890*/  IMAD.WIDE.U32 R4, R0, c[0x0][0x280], R4 ;  /* 0x0000a00000047a25 */ /* 0x000fe200078e0004 */
[----:B------:R-:W-:Y:S01]  /*88a0*/  SHF.R.S32.HI R48, RZ, 0x1f, R142 ;  /* 0x0000001fff307819 */ /* 0x000fe2000001148e */
[----:B------:R-:W-:Y:S01]  /*88b0*/  CS2R R42, SRZ ;  /* 0x00000000002a7805 */ /* 0x000fe2000001ff00 */
[----:B------:R-:W-:Y:S01]  /*88c0*/  SHF.R.S32.HI R49, RZ, 0x1f, R144 ;  /* 0x0000001fff317819 */ /* 0x000fe20000011490 */
[C---:B------:R-:W-:Y:S01]  /*88d0*/  IMAD R8, R3.reuse, c[0x0][0x280], RZ ;  /* 0x0000a00003087a24 */ /* 0x040fe200078e02ff */
[----:B------:R-:W-:Y:S01]  /*88e0*/  LEA R39, P0, R4, c[0x0][0x270], 0x1 ;  /* 0x00009c0004277a11 */ /* 0x000fe200078008ff */
[----:B------:R-:W-:Y:S01]  /*88f0*/  IMAD R9, R3, c[0x0][0x290], RZ ;  /* 0x0000a40003097a24 */ /* 0x000fe200078e02ff */
[----:B------:R-:W-:Y:S01]  /*8900*/  SHF.R.S32.HI R38, RZ, 0x1f, R146 ;  /* 0x0000001fff267819 */ /* 0x000fe20000011492 */
[C---:B------:R-:W-:Y:S01]  /*8910*/  IMAD R8, R0.reuse, c[0x0][0x284], R8 ;  /* 0x0000a10000087a24 */ /* 0x040fe200078e0208 */
[----:B------:R-:W-:Y:S01]  /*8920*/  CS2R R34, SRZ ;  /* 0x0000000000227805 */ /* 0x000fe2000001ff00 */
[----:B------:R-:W-:Y:S01]  /*8930*/  IMAD.WIDE.U32 R2, R0, c[0x0][0x290], R6 ;  /* 0x0000a40000027a25 */ /* 0x000fe200078e0006 */
[----:B------:R-:W-:Y:S01]  /*8940*/  CS2R R28, SRZ ;  /* 0x00000000001c7805 */ /* 0x000fe2000001ff00 */
[----:B------:R-:W-:Y:S01]  /*8950*/  CS2R R22, SRZ ;  /* 0x0000000000167805 */ /* 0x000fe2000001ff00 */
[----:B------:R-:W-:Y:S01]  /*8960*/  CS2R R12, SRZ ;  /* 0x00000000000c7805 */ /* 0x000fe2000001ff00 */
[----:B------:R-:W-:Y:S01]  /*8970*/  IMAD.IADD R5, R5, 0x1, R8 ;  /* 0x0000000105057824 */ /* 0x000fe200078e0208 */
[----:B------:R-:W-:Y:S01]  /*8980*/  LEA R40, P1, R2, c[0x0][0x288], 0x1 ;  /* 0x0000a20002287a11 */ /* 0x000fe200078208ff */
[----:B------:R-:W-:Y:S01]  /*8990*/  IMAD R0, R0, c[0x0][0x294], R9 ;  /* 0x0000a50000007a24 */ /* 0x000fe200078e0209 */
[----:B------:R-:W-:Y:S01]  /*89a0*/  CS2R R10, SRZ ;  /* 0x00000000000a7805 */ /* 0x000fe2000001ff00 */
[----:B------:R-:W-:Y:S01]  /*89b0*/  CS2R R44, SRZ ;  /* 0x00000000002c7805 */ /* 0x000fe2000001ff00 */
[----:B------:R-:W-:Y:S01]  /*89c0*/  LEA.HI.X R31, R4, c[0x0][0x274], R5, 0x1, P0 ;  /* 0x00009d00041f7a11 */ /* 0x000fe200000f0c05 */
[----:B------:R-:W-:Y:S01]  /*89d0*/  IMAD.IADD R0, R3, 0x1, R0 ;  /* 0x0000000103007824 */ /* 0x000fe200078e0200 */
[----:B------:R-:W-:Y:S01]  /*89e0*/  ISETP.GE.AND P0, PT, R26, R30, PT ;  /* 0x0000001e1a00720c */ /* 0x000fe20003f06270 */
[----:B------:R1:W2:Y:S01]  /*89f0*/  SHFL.IDX PT, R4, R39, RZ, 0x1c1f ;  /* 0x001c1fff27047589 */ /* 0x0002a200000e0000 */
[----:B------:R-:W-:Y:S01]  /*8a00*/  CS2R R36, SRZ ;  /* 0x0000000000247805 */ /* 0x000fe2000001ff00 */
[----:B------:R-:W-:Y:S01]  /*8a10*/  CS2R R32, SRZ ;  /* 0x0000000000207805 */ /* 0x000fe2000001ff00 */
[----:B------:R-:W-:Y:S01]  /*8a20*/  LEA.HI.X R27, R2, c[0x0][0x28c], R0, 0x1, P1 ;  /* 0x0000a300021b7a11 */ /* 0x000fe200008f0c00 */
[----:B------:R1:W3:Y:S01]  /*8a30*/  SHFL.IDX PT, R5, R31, RZ, 0x1c1f ;  /* 0x001c1fff1f057589 */ /* 0x0002e200000e0000 */
[----:B------:R-:W-:Y:S01]  /*8a40*/  CS2R R24, SRZ ;  /* 0x0000000000187805 */ /* 0x000fe2000001ff00 */
[----:B------:R-:W-:Y:S01]  /*8a50*/  CS2R R8, SRZ ;  /* 0x0000000000087805 */ /* 0x000fe2000001ff00 */
[----:B------:R-:W-:Y:S01]  /*8a60*/  CS2R R6, SRZ ;  /* 0x0000000000067805 */ /* 0x000fe2000001ff00 */
[----:B------:R1:W4:Y:S04]  /*8a70*/  SHFL.IDX PT, R2, R40, RZ, 0x1c1f ;  /* 0x001c1fff28027589 */ /* 0x00032800000e0000 */
[----:B------:R1:W1:Y:S01]  /*8a80*/  SHFL.IDX PT, R3, R27, RZ, 0x1c1f ;  /* 0x001c1fff1b037589 */ /* 0x00026200000e0000 */
[----:B------:R-:W-:Y:S05]  /*8a90*/  @P0 BRA `(.L_x_1064) ;  /* 0x000003e000000947 */ /* 0x000fea0003800000 */
[----:B------:R-:W-:Y:S01]  /*8aa0*/  ISETP.GE.AND P0, PT, R146, c[0x0][0x27c], PT ;  /* 0x00009f0092007a0c */ /* 0x000fe20003f06270 */
[----:B------:R-:W-:Y:S01]  /*8ab0*/  CS2R R12, SRZ ;  /* 0x00000000000c7805 */ /* 0x000fe2000001ff00 */
[----:B------:R-:W-:Y:S01]  /*8ac0*/  ISETP.GE.AND P2, PT, R143, c[0x0][0x27c], PT ;  /* 0x00009f008f007a0c */ /* 0x000fe20003f46270 */
[----:B------:R-:W-:-:S10]  /*8ad0*/  CS2R R8, SRZ ;  /* 0x0000000000087805 */ /* 0x000fd4000001ff00 */
[C---:B------:R-:W-:Y:S01]  /*8ae0*/  @!P0 IMAD.SHL.U32 R0, R146.reuse, 0x2, RZ ;  /* 0x0000000292008824 */ /* 0x040fe200078e00ff */
[----:B------:R-:W-:-:S04]  /*8af0*/  @!P0 SHF.L.U64.HI R7, R146, 0x1, R38 ;  /* 0x0000000192078819 */ /* 0x000fc80000010226 */
[----:B--2---:R-:W-:-:S05]  /*8b00*/  @!P0 IADD3 R10, P1, R4, R0, RZ ;  /* 0x00000000040a8210 */ /* 0x004fca0007f3e0ff */
[----:B---3--:R-:W-:Y:S01]  /*8b10*/  @!P0 IMAD.X R11, R5, 0x1, R7, P1 ;  /* 0x00000001050b8824 */ /* 0x008fe200008e0607 */
[----:B----4-:R-:W-:Y:S01]  /*8b20*/  @!P0 IADD3 R6, P1, R2, R0, RZ ;  /* 0x0000000002068210 */ /* 0x010fe20007f3e0ff */
[----:B------:R-:W-:-:S03]  /*8b30*/  @!P2 IMAD.SHL.U32 R14, R143, 0x2, RZ ;  /* 0x000000028f0ea824 */ /* 0x000fc600078e00ff */
[----:B------:R2:W5:Y:S01]  /*8b40*/  @!P0 LD.E.64 R12, [R10.64] ;  /* 0x000000060a0c8980 */ /* 0x000562000c101b00 */
[----:B-1----:R-:W-:Y:S01]  /*8b50*/  @!P0 IMAD.X R7, R3, 0x1, R7, P1 ;  /* 0x0000000103078824 */ /* 0x002fe200008e0607 */
[----:B------:R-:W-:-:S04]  /*8b60*/  @!P2 SHF.L.U64.HI R0, R143, 0x1, R46 ;  /* 0x000000018f00a819 */ /* 0x000fc8000001022e */
[----:B------:R1:W5:Y:S01]  /*8b70*/  @!P0 LD.E.64 R8, [R6.64] ;  /* 0x0000000606088980 */ /* 0x000362000c101b00 */
[----:B------:R-:W-:Y:S01]  /*8b80*/  ISETP.GE.AND P0, PT, R145, c[0x0][0x27c], PT ;  /* 0x00009f0091007a0c */ /* 0x000fe20003f06270 */
[----:B------:R-:W-:Y:S01]  /*8b90*/  CS2R R22, SRZ ;  /* 0x0000000000167805 */ /* 0x000fe2000001ff00 */
[----:B------:R-:W-:Y:S01]  /*8ba0*/  CS2R R24, SRZ ;  /* 0x0000000000187805 */ /* 0x000fe2000001ff00 */
[----:B--2---:R-:W-:-:S05]  /*8bb0*/  @!P2 IADD3 R10, P1, R4, R14, RZ ;  /* 0x0000000e040aa210 */ /* 0x004fca0007f3e0ff */
[----:B------:R-:W-:Y:S01]  /*8bc0*/  @!P2 IMAD.X R11, R5, 0x1, R0, P1 ;  /* 0x00000001050ba824 */ /* 0x000fe200008e0600 */
[----:B-1----:R-:W-:-:S04]  /*8bd0*/  @!P2 IADD3 R6, P1, R2, R14, RZ ;  /* 0x0000000e0206a210 */ /* 0x002fc80007f3e0ff */
[----:B------:R-:W-:Y:S01]  /*8be0*/  @!P0 IMAD.SHL.U32 R14, R145, 0x2, RZ ;  /* 0x00000002910e8824 */ /* 0x000fe200078e00ff */
[----:B------:R1:W5:Y:S01]  /*8bf0*/  @!P2 LD.E.64 R22, [R10.64] ;  /* 0x000000060a16a980 */ /* 0x000362000c101b00 */
[----:B------:R-:W-:Y:S01]  /*8c00*/  @!P2 IMAD.X R7, R3, 0x1, R0, P1 ;  /* 0x000000010307a824 */ /* 0x000fe200008e0600 */
[----:B------:R-:W-:Y:S02]  /*8c10*/  ISETP.GE.AND P1, PT, R142, c[0x0][0x27c], PT ;  /* 0x00009f008e007a0c */ /* 0x000fe40003f26270 */
[----:B------:R-:W-:Y:S02]  /*8c20*/  @!P0 SHF.L.U64.HI R0, R145, 0x1, R47 ;  /* 0x0000000191008819 */ /* 0x000fe4000001022f */
[----:B------:R2:W5:Y:S01]  /*8c30*/  @!P2 LD.E.64 R24, [R6.64] ;  /* 0x000000060618a980 */ /* 0x000562000c101b00 */
[----:B------:R-:W-:Y:S01]  /*8c40*/  CS2R R28, SRZ ;  /* 0x00000000001c7805 */ /* 0x000fe2000001ff00 */
[----:B------:R-:W-:Y:S01]  /*8c50*/  CS2R R32, SRZ ;  /* 0x0000000000207805 */ /* 0x000fe2000001ff00 */
[----:B-1----:R-:W-:-:S05]  /*8c60*/  @!P0 IADD3 R10, P2, R4, R14, RZ ;  /* 0x0000000e040a8210 */ /* 0x002fca0007f5e0ff */
[----:B------:R-:W-:Y:S01]  /*8c70*/  @!P0 IMAD.X R11, R5, 0x1, R0, P2 ;  /* 0x00000001050b8824 */ /* 0x000fe200010e0600 */
[----:B--2---:R-:W-:Y:S01]  /*8c80*/  @!P0 IADD3 R6, P2, R2, R14, RZ ;  /* 0x0000000e02068210 */ /* 0x004fe20007f5e0ff */
[----:B------:R-:W-:-:S03]  /*8c90*/  @!P1 IMAD.SHL.U32 R14, R142, 0x2, RZ ;  /* 0x000000028e0e9824 */ /* 0x000fc600078e00ff */
[----:B------:R1:W5:Y:S01]  /*8ca0*/  @!P0 LD.E.64 R28, [R10.64] ;  /* 0x000000060a1c8980 */ /* 0x000362000c101b00 */
[----:B------:R-:W-:Y:S01]  /*8cb0*/  @!P0 IMAD.X R7, R3, 0x1, R0, P2 ;  /* 0x0000000103078824 */ /* 0x000fe200010e0600 */
[-C--:B------:R-:W-:Y:S02]  /*8cc0*/  @!P1 IADD3 R16, P3, R4, R14.reuse, RZ ;  /* 0x0000000e04109210 */ /* 0x080fe40007f7e0ff */
[----:B------:R-:W-:Y:S02]  /*8cd0*/  @!P1 SHF.L.U64.HI R0, R142, 0x1, R48 ;  /* 0x000000018e009819 */ /* 0x000fe40000010230 */
[----:B------:R2:W5:Y:S01]  /*8ce0*/  @!P0 LD.E.64 R32, [R6.64] ;  /* 0x0000000606208980 */ /* 0x000562000c101b00 */
[----:B------:R-:W-:Y:S02]  /*8cf0*/  @!P1 IADD3 R14, P0, R2, R14, RZ ;  /* 0x0000000e020e9210 */ /* 0x000fe40007f1e0ff */
[----:B------:R-:W-:-:S03]  /*8d00*/  ISETP.GE.AND P2, PT, R140, c[0x0][0x27c], PT ;  /* 0x00009f008c007a0c */ /* 0x000fc60003f46270 */
[--C-:B------:R-:W-:Y:S01]  /*8d10*/  @!P1 IMAD.X R15, R3, 0x1, R0.reuse, P0 ;  /* 0x00000001030f9824 */ /* 0x100fe200000e0600 */
[----:B------:R-:W-:Y:S01]  /*8d20*/  ISETP.GE.AND P0, PT, R144, c[0x0][0x27c], PT ;  /* 0x00009f0090007a0c */ /* 0x000fe20003f06270 */
[----:B------:R-:W-:-:S08]  /*8d30*/  @!P1 IMAD.X R17, R5, 0x1, R0, P3 ;  /* 0x0000000105119824 */ /* 0x000fd000018e0600 */
[----:B------:R-:W-:Y:S01]  /*8d40*/  @!P2 IMAD.WIDE R20, R140, 0x2, R4 ;  /* 0x000000028c14a825 */ /* 0x000fe200078e0204 */
[----:B-1----:R-:W-:-:S03]  /*8d50*/  CS2R R10, SRZ ;  /* 0x00000000000a7805 */ /* 0x002fc6000001ff00 */
[----:B------:R-:W-:Y:S01]  /*8d60*/  @!P2 IMAD.WIDE R18, R140, 0x2, R2 ;  /* 0x000000028c12a825 */ /* 0x000fe200078e0202 */
[----:B--2---:R-:W-:-:S03]  /*8d70*/  CS2R R6, SRZ ;  /* 0x0000000000067805 */ /* 0x004fc6000001ff00 */
[----:B------:R-:W-:Y:S01]  /*8d80*/  @!P0 IMAD.SHL.U32 R0, R144, 0x2, RZ ;  /* 0x0000000290008824 */ /* 0x000fe200078e00ff */
[----:B------:R1:W5:Y:S04]  /*8d90*/  @!P2 LD.E.64 R10, [R20.64] ;  /* 0x00000006140aa980 */ /* 0x000368000c101b00 */
[----:B------:R2:W5:Y:S01]  /*8da0*/  @!P2 LD.E.64 R6, [R18.64] ;  /* 0x000000061206a980 */ /* 0x000562000c101b00 */
[----:B------:R-:W-:Y:S01]  /*8db0*/  @!P0 IADD3 R4, P2, R4, R0, RZ ;  /* 0x0000000004048210 */ /* 0x000fe20007f5e0ff */
[----:B------:R-:W-:Y:S01]  /*8dc0*/  CS2R R34, SRZ ;  /* 0x0000000000227805 */ /* 0x000fe2000001ff00 */
[----:B------:R-:W-:Y:S01]  /*8dd0*/  CS2R R36, SRZ ;  /* 0x0000000000247805 */ /* 0x000fe2000001ff00 */
[----:B------:R-:W-:Y:S01]  /*8de0*/  CS2R R42, SRZ ;  /* 0x00000000002a7805 */ /* 0x000fe2000001ff00 */
[----:B------:R-:W-:-:S03]  /*8df0*/  CS2R R44, SRZ ;  /* 0x00000000002c7805 */ /* 0x000fc6000001ff00 */
[----:B------:R1:W5:Y:S04]  /*8e00*/  @!P1 LD.E.64 R34, [R16.64] ;  /* 0x0000000610229980 */ /* 0x000368000c101b00 */
[----:B------:R1:W5:Y:S01]  /*8e10*/  @!P1 LD.E.64 R36, [R14.64] ;  /* 0x000000060e249980 */ /* 0x000362000c101b00 */
[----:B--2---:R-:W-:-:S05]  /*8e20*/  @!P0 SHF.L.U64.HI R18, R144, 0x1, R49 ;  /* 0x0000000190128819 */ /* 0x004fca0000010231 */
[----:B------:R-:W-:Y:S01]  /*8e30*/  @!P0 IMAD.X R5, R5, 0x1, R18, P2 ;  /* 0x0000000105058824 */ /* 0x000fe200010e0612 */
[----:B------:R-:W-:-:S04]  /*8e40*/  @!P0 IADD3 R2, P2, R2, R0, RZ ;  /* 0x0000000002028210 */ /* 0x000fc80007f5e0ff */
[----:B------:R1:W5:Y:S01]  /*8e50*/  @!P0 LD.E.64 R42, [R4.64] ;  /* 0x00000006042a8980 */ /* 0x000362000c101b00 */
[----:B------:R-:W-:-:S05]  /*8e60*/  @!P0 IMAD.X R3, R3, 0x1, R18, P2 ;  /* 0x0000000103038824 */ /* 0x000fca00010e0612 */
[----:B------:R1:W5:Y:S03]  /*8e70*/  @!P0 LD.E.64 R44, [R2.64] ;  /* 0x00000006022c8980 */ /* 0x000366000c101b00 */
.L_x_1064:
[----:B------:R-:W-:Y:S05]  /*8e80*/  BSYNC B0 ;  /* 0x0000000000007941 */ /* 0x000fea0003800000 */
.L_x_1063:
[----:B------:R-:W-:Y:S01]  /*8e90*/  IADD3 R0, R26, 0x40, RZ ;  /* 0x000000401a007810 */ /* 0x000fe20007ffe0ff */
[----:B-1--45:R-:W-:Y:S01]  /*8ea0*/  IMAD.MOV.U32 R2, RZ, RZ, R34 ;  /* 0x000000ffff027224 */ /* 0x032fe200078e0022 */
[----:B------:R-:W-:Y:S01]  /*8eb0*/  MOV R14, R6 ;  /* 0x00000006000e7202 */ /* 0x000fe20000000f00 */
[----:B--2---:R-:W-:Y:S01]  /*8ec0*/  IMAD.MOV.U32 R4, RZ, RZ, R42 ;  /* 0x000000ffff047224 */ /* 0x004fe200078e002a */
[----:B------:R-:W-:Y:S01]  /*8ed0*/  ISETP.GE.AND P0, PT, R0, R30, PT ;  /* 0x0000001e0000720c */ /* 0x000fe20003f06270 */
[----:B------:R-:W-:Y:S01]  /*8ee0*/  IMAD.MOV.U32 R0, RZ, RZ, R35 ;  /* 0x000000ffff007224 */ /* 0x000fe200078e0023 */
[----:B---3--:R1:W2:Y:S01]  /*8ef0*/  SHFL.IDX PT, R5, R31, 0x1, 0x1c1f ;  /* 0x003c1f001f057f89 */ /* 0x0082a200000e0000 */
        /* <DEDUP_REMOVED lines=38> */
[----:B------:R3:W4:Y:S01]  /*9160*/  SHFL.IDX PT, R2, R40, 0x1, 0x1c1f ;  /* 0x003c1f0028027f89 */ /* 0x00072200000e0000 */
[----:B------:R-:W-:Y:S01]  /*9170*/  CS2R R56, SRZ ;  /* 0x0000000000387805 */ /* 0x000fe2000001ff00 */
[----:B------:R-:W-:Y:S01]  /*9180*/  CS2R R52, SRZ ;  /* 0x0000000000347805 */ /* 0x000fe2000001ff00 */
[----:B-1----:R-:W-:Y:S01]  /*9190*/  PRMT R31, R14, 0x5410, R0 ;  /* 0x000054100e1f7816 */ /* 0x002fe20000000000 */
[----:B------:R1:W2:Y:S04]  /*91a0*/  SHFL.IDX PT, R4, R39, 0x1, 0x1c1f ;  /* 0x003c1f0027047f89 */ /* 0x0002a800000e0000 */
[----:B------:R2:W4:Y:S01]  /*91b0*/  SHFL.IDX PT, R3, R27, 0x1, 0x1c1f ;  /* 0x003c1f001b037f89 */ /* 0x00052200000e0000 */
[----:B---3--:R-:W-:Y:S01]  /*91c0*/  CS2R R40, SRZ ;  /* 0x0000000000287805 */ /* 0x008fe2000001ff00 */
[----:B-1----:R-:W-:Y:S01]  /*91d0*/  PRMT R39, R16, 0x5410, R15 ;  /* 0x0000541010277816 */ /* 0x002fe2000000000f */
[----:B--2---:R-:W-:Y:S01]  /*91e0*/  CS2R R26, SRZ ;  /* 0x00000000001a7805 */ /* 0x004fe2000001ff00 */
[----:B------:R-:W-:Y:S05]  /*91f0*/  @P0 BRA `(.L_x_1066) ;  /* 0x000003e000000947 */ /* 0x000fea0003800000 */
[----:B----4-:R-:W-:Y:S01]  /*9200*/  ISETP.GE.AND P0, PT, R146, c[0x0][0x27c], PT ;  /* 0x00009f0092007a0c */ /* 0x010fe20003f06270 */
[----:B------:R-:W-:Y:S01]  /*9210*/  CS2R R50, SRZ ;  /* 0x0000000000327805 */ /* 0x000fe2000001ff00 */
[----:B------:R-:W-:Y:S01]  /*9220*/  ISETP.GE.AND P2, PT, R143, c[0x0][0x27c], PT ;  /* 0x00009f008f007a0c */ /* 0x000fe20003f46270 */
[----:B------:R-:W-:-:S10]  /*9230*/  CS2R R52, SRZ ;  /* 0x0000000000347805 */ /* 0x000fd4000001ff00 */
[C---:B------:R-:W-:Y:S01]  /*9240*/  @!P0 IMAD.SHL.U32 R0, R146.reuse, 0x2, RZ ;  /* 0x0000000292008824 */ /* 0x040fe200078e00ff */
[----:B------:R-:W-:-:S04]  /*9250*/  @!P0 SHF.L.U64.HI R15, R146, 0x1, R38 ;  /* 0x00000001920f8819 */ /* 0x000fc80000010226 */
[----:B------:R-:W-:-:S05]  /*9260*/  @!P0 IADD3 R16, P1, R4, R0, RZ ;  /* 0x0000000004108210 */ /* 0x000fca0007f3e0ff */
        /* <DEDUP_REMOVED lines=8> */
[----:B------:R-:W-:Y:S01]  /*92f0*/  CS2R R56, SRZ ;  /* 0x0000000000387805 */ /* 0x000fe2000001ff00 */
[----:B-1----:R-:W-:Y:S02]  /*9300*/  @!P2 IADD3 R16, P1, R4, R0, RZ ;  /* 0x000000000410a210 */ /* 0x002fe40007f3e0ff */
[----:B--2---:R-:W-:-:S05]  /*9310*/  @!P2 SHF.L.U64.HI R15, R143, 0x1, R46 ;  /* 0x000000018f0fa819 */ /* 0x004fca000001022e */
[--C-:B------:R-:W-:Y:S01]  /*9320*/  @!P2 IMAD.X R17, R5, 0x1, R15.reuse, P1 ;  /* 0x000000010511a824 */ /* 0x100fe200008e060f */
[----:B------:R-:W-:Y:S02]  /*9330*/  @!P2 IADD3 R14, P1, R2, R0, RZ ;  /* 0x00000000020ea210 */ /* 0x000fe40007f3e0ff */
[----:B------:R-:W-:Y:S02]  /*9340*/  @!P0 IMAD.SHL.U32 R0, R145, 0x2, RZ ;  /* 0x0000000291008824 */ /* 0x000fe400078e00ff */
[----:B------:R1:W5:Y:S01]  /*9350*/  @!P2 LD.E.64 R54, [R16.64] ;  /* 0x000000061036a980 */ /* 0x000362000c101b00 */
[----:B------:R-:W-:Y:S01]  /*9360*/  @!P2 IMAD.X R15, R3, 0x1, R15, P1 ;  /* 0x00000001030fa824 */ /* 0x000fe200008e060f */
[----:B------:R-:W-:-:S04]  /*9370*/  ISETP.GE.AND P1, PT, R142, c[0x0][0x27c], PT ;  /* 0x00009f008e007a0c */ /* 0x000fc80003f26270 */
[----:B------:R2:W5:Y:S01]  /*9380*/  @!P2 LD.E.64 R56, [R14.64] ;  /* 0x000000060e38a980 */ /* 0x000562000c101b00 */
[----:B------:R-:W-:Y:S01]  /*9390*/  CS2R R58, SRZ ;  /* 0x00000000003a7805 */ /* 0x000fe2000001ff00 */
[----:B------:R-:W-:Y:S01]  /*93a0*/  CS2R R60, SRZ ;  /* 0x00000000003c7805 */ /* 0x000fe2000001ff00 */
[----:B-1----:R-:W-:Y:S02]  /*93b0*/  @!P0 IADD3 R16, P2, R4, R0, RZ ;  /* 0x0000000004108210 */ /* 0x002fe40007f5e0ff */
[----:B--2---:R-:W-:-:S05]  /*93c0*/  @!P0 SHF.L.U64.HI R15, R145, 0x1, R47 ;  /* 0x00000001910f8819 */ /* 0x004fca000001022f */
[----:B------:R-:W-:Y:S01]  /*93d0*/  @!P0 IMAD.X R17, R5, 0x1, R15, P2 ;  /* 0x0000000105118824 */ /* 0x000fe200010e060f */
[----:B------:R-:W-:Y:S01]  /*93e0*/  @!P0 IADD3 R14, P2, R2, R0, RZ ;  /* 0x00000000020e8210 */ /* 0x000fe20007f5e0ff */
        /* <DEDUP_REMOVED lines=8> */
[----:B--2---:R-:W-:-:S05]  /*9470*/  @!P1 IADD3 R14, P0, R2, R18, RZ ;  /* 0x00000012020e9210 */ /* 0x004fca0007f1e0ff */
[----:B------:R-:W-:Y:S01]  /*9480*/  @!P1 IMAD.X R15, R3, 0x1, R0, P0 ;  /* 0x00000001030f9824 */ /* 0x000fe200000e0600 */
[----:B------:R-:W-:Y:S02]  /*9490*/  ISETP.GE.AND P0, PT, R144, c[0x0][0x27c], PT ;  /* 0x00009f0090007a0c */ /* 0x000fe40003f06270 */
[----:B-1----:R-:W-:Y:S02]  /*94a0*/  @!P1 IADD3 R16, P3, R4, R18, RZ ;  /* 0x0000001204109210 */ /* 0x002fe40007f7e0ff */
[----:B------:R-:W-:-:S04]  /*94b0*/  @!P2 IMAD.WIDE R20, R140, 0x2, R4 ;  /* 0x000000028c14a825 */ /* 0x000fc800078e0204 */
[----:B------:R-:W-:Y:S01]  /*94c0*/  @!P1 IMAD.X R17, R5, 0x1, R0, P3 ;  /* 0x0000000105119824 */ /* 0x000fe200018e0600 */
[----:B------:R1:W5:Y:S01]  /*94d0*/  @!P2 LD.E.64 R26, [R20.64] ;  /* 0x00000006141aa980 */ /* 0x000362000c101b00 */
[----:B------:R-:W-:-:S04]  /*94e0*/  @!P2 IMAD.WIDE R18, R140, 0x2, R2 ;  /* 0x000000028c12a825 */ /* 0x000fc800078e0202 */
[----:B------:R-:W-:Y:S01]  /*94f0*/  @!P0 IMAD.SHL.U32 R0, R144, 0x2, RZ ;  /* 0x0000000290008824 */ /* 0x000fe200078e00ff */
[----:B------:R2:W5:Y:S04]  /*9500*/  @!P2 LD.E.64 R40, [R18.64] ;  /* 0x000000061228a980 */ /* 0x000568000c101b00 */
        /* <DEDUP_REMOVED lines=13> */
.L_x_1066:
[----:B----4-:R-:W-:Y:S05]  /*95e0*/  BSYNC B0 ;  /* 0x0000000000007941 */ /* 0x010fea0003800000 */
.L_x_1065:
        /* <DEDUP_REMOVED lines=92> */
.L_x_1070:
[----:B------:R-:W-:Y:S05]  /*9bb0*/  BSYNC B0 ;  /* 0x0000000000007941 */ /* 0x000fea0003800000 */
.L_x_1069:
        /* <DEDUP_REMOVED lines=45> */
.L_x_1072:
[----:B------:R-:W-:Y:S05]  /*9e90*/  BSYNC B0 ;  /* 0x0000000000007941 */ /* 0x000fea0003800000 */
.L_x_1071:
        /* <DEDUP_REMOVED lines=45> */
.L_x_1074:
[----:B------:R-:W-:Y:S05]  /*a170*/  BSYNC B0 ;  /* 0x0000000000007941 */ /* 0x000fea0003800000 */
.L_x_1073:
        /* <DEDUP_REMOVED lines=38> */
[-C--:B------:R-:W-:Y:S01]  /*a3e0*/  FFMA.FTZ R0, R4, R12.reuse, -R7 ;  /* 0x0000000c04007223 */ /* 0x080fe20000010807 */
[----:B------:R-:W-:Y:S01]  /*a3f0*/  F2FP.PACK_AB R7, R10, R15 ;  /* 0x0000000f0a07723e */ /* 0x000fe200000000ff */
[----:B------:R-:W-:Y:S01]  /*a400*/  FFMA.FTZ R3, R3, R12, R8 ;  /* 0x0000000c03037223 */ /* 0x000fe20000010008 */
[----:B------:R-:W-:Y:S02]  /*a410*/  F2FP.PACK_AB R6, R2, R5 ;  /* 0x000000050206723e */ /* 0x000fe400000000ff */
[----:B------:R-:W-:Y:S02]  /*a420*/  F2FP.PACK_AB R4, R9, R13 ;  /* 0x0000000d0904723e */ /* 0x000fe400000000ff */
[----:B------:R-:W-:-:S05]  /*a430*/  F2FP.PACK_AB R5, R3, R0 ;  /* 0x000000000305723e */ /* 0x000fca00000000ff */
[----:B------:R1:W-:Y:S02]  /*a440*/  STS.128 [R232+0x10000], R4 ;  /* 0x01000004e8007388 */ /* 0x0003e40000000c00 */
.L_x_1076:
[----:B------:R-:W-:Y:S05]  /*a450*/  BSYNC B0 ;  /* 0x0000000000007941 */ /* 0x000fea0003800000 */
.L_x_1075:
        /* <DEDUP_REMOVED lines=45> */
.L_x_1078:
[----:B------:R-:W-:Y:S05]  /*a730*/  BSYNC B0 ;  /* 0x0000000000007941 */ /* 0x000fea0003800000 */
.L_x_1077:
        /* <DEDUP_REMOVED lines=44> */
.L_x_1068:
[----:B------:R-:W-:Y:S05]  /*aa00*/  BSYNC B1 ;  /* 0x0000000000017941 */ /* 0x000fea0003800000 */
.L_x_1067:
[----:B------:R-:W-:-:S04]  /*aa10*/  IADD3 R0, R237, 0x40, RZ ;  /* 0x00000040ed007810 */ /* 0x000fc80007ffe0ff */
        /* <DEDUP_REMOVED lines=47> */
.L_x_1081:
[----:B------:R-:W-:Y:S05]  /*ad10*/  BSYNC B0 ;  /* 0x0000000000007941 */ /* 0x000fea0003800000 */
.L_x_1080:
        /* <DEDUP_REMOVED lines=45> */
.L_x_1083:
[----:B------:R-:W-:Y:S05]  /*aff0*/  BSYNC B0 ;  /* 0x0000000000007941 */ /* 0x000fea0003800000 */
.L_x_1082:
        /* <DEDUP_REMOVED lines=45> */
.L_x_1085:
[----:B------:R-:W-:Y:S05]  /*b2d0*/  BSYNC B0 ;  /* 0x0000000000007941 */ /* 0x000fea0003800000 */
.L_x_1084:
        /* <DEDUP_REMOVED lines=45> */
.L_x_1087:
[----:B------:R-:W-:Y:S05]  /*b5b0*/  BSYNC B0 ;  /* 0x0000000000007941 */ /* 0x000fea0003800000 */
.L_x_1086:
        /* <DEDUP_REMOVED lines=45> */
.L_x_1089:
[----:B------:R-:W-:Y:S05]  /*b890*/  BSYNC B0 ;  /* 0x0000000000007941 */ /* 0x000fea0003800000 */
.L_x_1088:
        /* <DEDUP_REMOVED lines=45> */
.L_x_1062:
[----:B------:R-:W-:Y:S01]  /*bb70*/  @P4 IMAD.HI.U32 R3, R0, c[0x0][0x2c8], RZ ;  /* 0x0000b20000034a27 */ /* 0x000fe200078e00ff */
[----:B------:R-:W-:Y:S01]  /*bb80*/  SHF.R.S32.HI R95, RZ, 0x1f, R130 ;  /* 0x0000001fff5f7819 */ /* 0x000fe20000011482 */
[----:B------:R-:W-:Y:S01]  /*bb90*/  BSSY B0, `(.L_x_1090) ;  /* 0x000004c000007945 */ /* 0x000fe20003800000 */
[----:B------:R-:W-:Y:S01]  /*bba0*/  SHF.R.S32.HI R89, RZ, 0x1f, R131 ;  /* 0x0000001fff597819 */ /* 0x000fe20000011483 */
[----:B------:R-:W-:Y:S01]  /*bbb0*/  IMAD.MOV.U32 R5, RZ, RZ, R7 ;  /* 0x000000ffff057224 */ /* 0x000fe200078e0007 */
[----:B------:R-:W-:Y:S01]  /*bbc0*/  @P4 SHF.R.U32.HI R0, RZ, c[0x0][0x2cc], R3 ;  /* 0x0000b300ff004a19 */ /* 0x000fe20000011603 */
[----:B------:R-:W-:Y:S01]  /*bbd0*/  IMAD.MOV.U32 R7, RZ, RZ, R6 ;  /* 0x000000ffff077224 */ /* 0x000fe200078e0006 */
[----:B------:R-:W-:Y:S01]  /*bbe0*/  LEA.HI R96, R95, R130, RZ, 0x3 ;  /* 0x000000825f607211 */ /* 0x000fe200078f18ff */
[----:B------:R-:W-:Y:S01]  /*bbf0*/  IMAD.MOV.U32 R6, RZ, RZ, R2 ;  /* 0x000000ffff067224 */ /* 0x000fe200078e0002 */
[----:B------:R-:W-:Y:S01]  /*bc00*/  SHF.R.S32.HI R3, RZ, 0x1f, R0 ;  /* 0x0000001fff037819 */ /* 0x000fe20000011400 */
[----:B------:R-:W-:Y:S01]  /*bc10*/  IMAD.WIDE.U32 R4, R0, c[0x0][0x280], R4 ;  /* 0x0000a00000047a25 */ /* 0x000fe200078e0004 */
[----:B------:R-:W-:Y:S01]  /*bc20*/  LEA.HI R90, R89, R131, RZ, 0x3 ;  /* 0x00000083595a7211 */ /* 0x000fe200078f18ff */
[----:B------:R-:W-:Y:S01]  /*bc30*/  CS2R R82, SRZ ;  /* 0x0000000000527805 */ /* 0x000fe2000001ff00 */
[----:B------:R-:W-:Y:S01]  /*bc40*/  SHF.R.S32.HI R29, RZ, 0x1f, R126 ;  /* 0x0000001fff1d7819 */ /* 0x000fe2000001147e */
[C---:B------:R-:W-:Y:S01]  /*bc50*/  IMAD R8, R3.reuse, c[0x0][0x280], RZ ;  /* 0x0000a00003087a24 */ /* 0x040fe200078e02ff */
[----:B------:R-:W-:Y:S01]  /*bc60*/  LEA R31, P0, R4, c[0x0][0x270], 0x1 ;  /* 0x00009c00041f7a11 */ /* 0x000fe200078008ff */
[----:B------:R-:W-:Y:S01]  /*bc70*/  IMAD R9, R3, c[0x0][0x290], RZ ;  /* 0x0000a40003097a24 */ /* 0x000fe200078e02ff */
[----:B------:R-:W-:Y:S01]  /*bc80*/  CS2R R42, SRZ ;  /* 0x00000000002a7805 */ /* 0x000fe2000001ff00 */
[C---:B------:R-:W-:Y:S01]  /*bc90*/  IMAD R8, R0.reuse, c[0x0][0x284], R8 ;  /* 0x0000a10000087a24 */ /* 0x040fe200078e0208 */
[----:B------:R-:W-:Y:S01]  /*bca0*/  CS2R R40, SRZ ;  /* 0x0000000000287805 */ /* 0x000fe2000001ff00 */
[----:B------:R-:W-:Y:S01]  /*bcb0*/  IMAD.WIDE.U32 R2, R0, c[0x0][0x290], R6 ;  /* 0x0000a40000027a25 */ /* 0x000fe200078e0006 */
[----:B------:R1:W2:Y:S01]  /*bcc0*/  SHFL.IDX PT, R20, R31, RZ, 0x1c1f ;  /* 0x001c1fff1f147589 */ /* 0x0002a200000e0000 */
        /* <DEDUP_REMOVED lines=10> */
[----:B------:R-:W-:Y:S01]  /*bd70*/  CS2R R38, SRZ ;  /* 0x0000000000267805 */ /* 0x000fe2000001ff00 */
[----:B------:R-:W-:Y:S01]  /*bd80*/  CS2R R36, SRZ ;  /* 0x0000000000247805 */ /* 0x000fe2000001ff00 */
[----:B------:R1:W3:Y:S01]  /*bd90*/  SHFL.IDX PT, R21, R28, RZ, 0x1c1f ;  /* 0x001c1fff1c157589 */ /* 0x0002e200000e0000 */
[----:B------:R-:W-:Y:S01]  /*bda0*/  LEA.HI.X R27, R2, c[0x0][0x28c], R0, 0x1, P1 ;  /* 0x0000a300021b7a11 */ /* 0x000fe200008f0c00 */
[----:B------:R-:W-:Y:S01]  /*bdb0*/  CS2R R10, SRZ ;  /* 0x00000000000a7805 */ /* 0x000fe2000001ff00 */
[----:B------:R-:W-:Y:S01]  /*bdc0*/  CS2R R8, SRZ ;  /* 0x0000000000087805 */ /* 0x000fe2000001ff00 */
[----:B------:R1:W4:Y:S01]  /*bdd0*/  SHFL.IDX PT, R2, R32, RZ, 0x1c1f ;  /* 0x001c1fff20027589 */ /* 0x00032200000e0000 */
[----:B------:R-:W-:Y:S01]  /*bde0*/  CS2R R6, SRZ ;  /* 0x0000000000067805 */ /* 0x000fe2000001ff00 */
[----:B------:R-:W-:Y:S01]  /*bdf0*/  CS2R R4, SRZ ;  /* 0x0000000000047805 */ /* 0x000fe2000001ff00 */
[----:B------:R-:W-:Y:S01]  /*be00*/  SHF.R.S32.HI R88, RZ, 0x3, R96 ;  /* 0x00000003ff587819 */ /* 0x000fe20000011460 */
[----:B------:R1:W1:Y:S01]  /*be10*/  SHFL.IDX PT, R3, R27, RZ, 0x1c1f ;  /* 0x001c1fff1b037589 */ /* 0x00026200000e0000 */
[----:B------:R-:W-:Y:S01]  /*be20*/  SHF.R.S32.HI R85, RZ, 0x3, R90 ;  /* 0x00000003ff557819 */ /* 0x000fe2000001145a */
[----:B------:R-:W-:Y:S05]  /*be30*/  @P0 BRA `(.L_x_1091) ;  /* 0x0000021000000947 */ /* 0x000fea0003800000 */
[----:B------:R-:W-:Y:S01]  /*be40*/  ISETP.GE.AND P0, PT, R126, c[0x0][0x27c], PT ;  /* 0x00009f007e007a0c */ /* 0x000fe20003f06270 */
[----:B------:R-:W-:Y:S01]  /*be50*/  CS2R R18, SRZ ;  /* 0x0000000000127805 */ /* 0x000fe2000001ff00 */
[----:B------:R-:W-:Y:S01]  /*be60*/  ISETP.GE.AND P2, PT, R131, c[0x0][0x27c], PT ;  /* 0x00009f0083007a0c */ /* 0x000fe20003f46270 */
[----:B------:R-:W-:Y:S01]  /*be70*/  CS2R R16, SRZ ;  /* 0x0000000000107805 */ /* 0x000fe2000001ff00 */
[----:B------:R-:W-:Y:S01]  /*be80*/  CS2R R10, SRZ ;  /* 0x00000000000a7805 */ /* 0x000fe2000001ff00 */
[----:B------:R-:W-:Y:S01]  /*be90*/  CS2R R8, SRZ ;  /* 0x0000000000087805 */ /* 0x000fe2000001ff00 */
[----:B------:R-:W-:Y:S01]  /*bea0*/  CS2R R42, SRZ ;  /* 0x00000000002a7805 */ /* 0x000fe2000001ff00 */
[----:B------:R-:W-:-:S06]  /*beb0*/  CS2R R40, SRZ ;  /* 0x0000000000287805 */ /* 0x000fcc000001ff00 */
[C---:B------:R-:W-:Y:S01]  /*bec0*/  @!P0 IMAD.SHL.U32 R4, R126.reuse, 0x2, RZ ;  /* 0x000000027e048824 */ /* 0x040fe200078e00ff */
[----:B------:R-:W-:-:S04]  /*bed0*/  @!P0 SHF.L.U64.HI R0, R126, 0x1, R29 ;  /* 0x000000017e008819 */ /* 0x000fc8000001021d */
[-C--:B--2---:R-:W-:Y:S02]  /*bee0*/  @!P0 IADD3 R24, P1, R20, R4.reuse, RZ ;  /* 0x0000000414188210 */ /* 0x084fe40007f3e0ff */
[----:B----4-:R-:W-:Y:S02]  /*bef0*/  @!P0 IADD3 R22, P3, R2, R4, RZ ;  /* 0x0000000402168210 */ /* 0x010fe40007f7e0ff */
[----:B---3--:R-:W-:Y:S02]  /*bf00*/  @!P0 IADD3.X R25, R21, R0, RZ, P1, !PT ;  /* 0x0000000015198210 */ /* 0x008fe40000ffe4ff */
[----:B------:R-:W-:Y:S01]  /*bf10*/  ISETP.GE.AND P1, PT, R130, c[0x0][0x27c], PT ;  /* 0x00009f0082007a0c */ /* 0x000fe20003f26270 */
[----:B-1----:R-:W-:Y:S01]  /*bf20*/  @!P0 IMAD.X R23, R3, 0x1, R0, P3 ;  /* 0x0000000103178824 */ /* 0x002fe200018e0600 */
[----:B------:R-:W-:-:S05]  /*bf30*/  @!P2 SHF.L.U32 R4, R85, 0x3, RZ ;  /* 0x000000035504a819 */ /* 0x000fca00000006ff */
[----:B------:R-:W-:-:S04]  /*bf40*/  @!P2 IMAD.WIDE R12, R4, 0x2, R20 ;  /* 0x00000002040ca825 */ /* 0x000fc800078e0214 */
[----:B------:R-:W-:Y:S01]  /*bf50*/  @!P2 IMAD.WIDE R6, R4, 0x2, R2 ;  /* 0x000000020406a825 */ /* 0x000fe200078e0202 */
[----:B------:R1:W5:Y:S03]  /*bf60*/  @!P2 LD.E.128 R16, [R12.64] ;  /* 0x000000060c10a980 */ /* 0x000366000c101d00 */
[----:B------:R-:W-:Y:S01]  /*bf70*/  @!P1 IMAD.SHL.U32 R0, R88, 0x8, RZ ;  /* 0x0000000858009824 */ /* 0x000fe200078e00ff */
[----:B------:R2:W5:Y:S03]  /*bf80*/  @!P2 LD.E.128 R8, [R6.64] ;  /* 0x000000060608a980 */ /* 0x000566000c101d00 */
[C---:B------:R-:W-:Y:S01]  /*bf90*/  @!P1 IMAD.WIDE R4, R0.reuse, 0x2, R20 ;  /* 0x0000000200049825 */ /* 0x040fe200078e0214 */
[----:B------:R-:W-:Y:S01]  /*bfa0*/  CS2R R38, SRZ ;  /* 0x0000000000267805 */ /* 0x000fe2000001ff00 */
[----:B------:R-:W-:Y:S01]  /*bfb0*/  CS2R R36, SRZ ;  /* 0x0000000000247805 */ /* 0x000fe2000001ff00 */
[----:B------:R-:W-:Y:S01]  /*bfc0*/  CS2R R14, SRZ ;  /* 0x00000000000e7805 */ /* 0x000fe2000001ff00 */
[----:B------:R-:W-:Y:S01]  /*bfd0*/  @!P1 IMAD.WIDE R2, R0, 0x2, R2 ;  /* 0x0000000200029825 */ /* 0x000fe200078e0202 */
[----:B------:R3:W5:Y:S04]  /*bfe0*/  @!P1 LD.E.128 R40, [R4.64] ;  /* 0x0000000604289980 */ /* 0x000768000c101d00 */
[----:B------:R4:W5:Y:S01]  /*bff0*/  @!P1 LD.E.128 R36, [R2.64] ;  /* 0x0000000602249980 */ /* 0x000962000c101d00 */
[----:B-1----:R-:W-:Y:S01]  /*c000*/  CS2R R12, SRZ ;  /* 0x00000000000c7805 */ /* 0x002fe2000001ff00 */
[----:B--2---:R-:W-:-:S05]  /*c010*/  CS2R R6, SRZ ;  /* 0x0000000000067805 */ /* 0x004fca000001ff00 */
[----:B------:R4:W5:Y:S01]  /*c020*/  @!P0 LD.E.128 R12, [R24.64] ;  /* 0x00000006180c8980 */ /* 0x000962000c101d00 */
[----:B---3--:R-:W-:-:S06]  /*c030*/  CS2R R4, SRZ ;  /* 0x0000000000047805 */ /* 0x008fcc000001ff00 */
[----:B------:R4:W5:Y:S02]  /*c040*/  @!P0 LD.E.128 R4, [R22.64] ;  /* 0x0000000616048980 */ /* 0x000964000c101d00 */
.L_x_1091:
[----:B------:R-:W-:Y:S05]  /*c050*/  BSYNC B0 ;  /* 0x0000000000007941 */ /* 0x000fea0003800000 */
.L_x_1090:
[----:B------:R-:W-:Y:S01]  /*c060*/  IADD3 R0, R26, 0x40, RZ ;  /* 0x000000401a007810 */ /* 0x000fe20007ffe0ff */
[----:B-1--45:R-:W-:Y:S01]  /*c070*/  IMAD.MOV.U32 R3, RZ, RZ, R43 ;  /* 0x000000ffff037224 */ /* 0x032fe200078e002b */
[----:B------:R-:W-:Y:S01]  /*c080*/  MOV R24, R6 ;  /* 0x0000000600187202 */ /* 0x000fe20000000f00 */
[----:B------:R-:W-:Y:S01]  /*c090*/  IMAD.MOV.U32 R2, RZ, RZ, R40 ;  /* 0x000000ffff027224 */ /* 0x000fe200078e0028 */
[----:B------:R-:W-:Y:S01]  /*c0a0*/  ISETP.GE.AND P0, PT, R0, R30, PT ;  /* 0x0000001e0000720c */ /* 0x000fe20003f06270 */
[----:B------:R-:W-:Y:S01]  /*c0b0*/  IMAD.MOV.U32 R0, RZ, RZ, R41 ;  /* 0x000000ffff007224 */ /* 0x000fe200078e0029 */
[----:B---3--:R1:W3:Y:S01]  /*c0c0*/  SHFL.IDX PT, R21, R28, 0x1, 0x1c1f ;  /* 0x003c1f001c157f89 */ /* 0x0082e200000e0000 */
[----:B--2---:R-:W-:Y:S01]  /*c0d0*/  IMAD.MOV.U32 R20, RZ, RZ, R42 ;  /* 0x000000ffff147224 */ /* 0x004fe200078e002a */
        /* <DEDUP_REMOVED lines=35> */
[----:B------:R-:W-:Y:S01]  /*c310*/  CS2R R80, SRZ ;  /* 0x0000000000507805 */ /* 0x000fe2000001ff00 */
[----:B------:R-:W-:Y:S01]  /*c320*/  PRMT R91, R2, 0x7610, R91 ;  /* 0x00007610025b7816 */ /* 0x000fe2000000005b */
[----:B------:R1:W2:Y:S01]  /*c330*/  SHFL.IDX PT, R20, R31, 0x1, 0x1c1f ;  /* 0x003c1f001f147f89 */ /* 0x0002a200000e0000 */
[----:B------:R-:W-:Y:S01]  /*c340*/  PRMT R67, R23, 0x7610, R67 ;  /* 0x0000761017437816 */ /* 0x000fe20000000043 */
[----:B------:R-:W-:Y:S01]  /*c350*/  CS2R R70, SRZ ;  /* 0x0000000000467805 */ /* 0x000fe2000001ff00 */
[----:B------:R-:W-:Y:S01]  /*c360*/  PRMT R47, R0, 0x5410, R22 ;  /* 0x00005410002f7816 */ /* 0x000fe20000000016 */
[----:B------:R1:W4:Y:S01]  /*c370*/  SHFL.IDX PT, R3, R27, 0x1, 0x1c1f ;  /* 0x003c1f001b037f89 */ /* 0x00032200000e0000 */
[----:B------:R-:W-:Y:S01]  /*c380*/  CS2R R68, SRZ ;  /* 0x0000000000447805 */ /* 0x000fe2000001ff00 */
[----:B------:R-:W-:Y:S01]  /*c390*/  CS2R R50, SRZ ;  /* 0x0000000000327805 */ /* 0x000fe2000001ff00 */
[----:B------:R-:W-:Y:S01]  /*c3a0*/  CS2R R48, SRZ ;  /* 0x0000000000307805 */ /* 0x000fe2000001ff00 */
[----:B------:R1:W1:Y:S01]  /*c3b0*/  SHFL.IDX PT, R2, R32, 0x1, 0x1c1f ;  /* 0x003c1f0020027f89 */ /* 0x00026200000e0000 */
[----:B------:R-:W-:Y:S01]  /*c3c0*/  CS2R R78, SRZ ;  /* 0x00000000004e7805 */ /* 0x000fe2000001ff00 */
[----:B------:R-:W-:Y:S01]  /*c3d0*/  CS2R R76, SRZ ;  /* 0x00000000004c7805 */ /* 0x000fe2000001ff00 */
[----:B------:R-:W-:Y:S01]  /*c3e0*/  CS2R R74, SRZ ;  /* 0x00000000004a7805 */ /* 0x000fe2000001ff00 */
[----:B------:R-:W-:Y:S01]  /*c3f0*/  CS2R R72, SRZ ;  /* 0x0000000000487805 */ /* 0x000fe2000001ff00 */
[----:B------:R-:W-:Y:S01]  /*c400*/  CS2R R54, SRZ ;  /* 0x0000000000367805 */ /* 0x000fe2000001ff00 */
[----:B------:R-:W-:Y:S01]  /*c410*/  CS2R R52, SRZ ;  /* 0x0000000000347805 */ /* 0x000fe2000001ff00 */
[----:B------:R-:W-:Y:S05]  /*c420*/  @P0 BRA `(.L_x_1093) ;  /* 0x0000021000000947 */ /* 0x000fea0003800000 */
[----:B---3--:R-:W-:Y:S01]  /*c430*/  ISETP.GE.AND P0, PT, R126, c[0x0][0x27c], PT ;  /* 0x00009f007e007a0c */ /* 0x008fe20003f06270 */
        /* <DEDUP_REMOVED lines=8> */
[----:B------:R-:W-:Y:S02]  /*c4c0*/  @!P0 SHF.L.U64.HI R23, R126, 0x1, R29 ;  /* 0x000000017e178819 */ /* 0x000fe4000001021d */
[----:B------:R-:W-:Y:S02]  /*c4d0*/  @!P2 SHF.L.U32 R26, R85, 0x3, RZ ;  /* 0x00000003551aa819 */ /* 0x000fe400000006ff */
[-C--:B--2---:R-:W-:Y:S02]  /*c4e0*/  @!P0 IADD3 R24, P1, R20, R0.reuse, RZ ;  /* 0x0000000014188210 */ /* 0x084fe40007f3e0ff */
[----:B-1----:R-:W-:Y:S01]  /*c4f0*/  @!P0 IADD3 R22, P3, R2, R0, RZ ;  /* 0x0000000002168210 */ /* 0x002fe20007f7e0ff */
[----:B------:R-:W-:Y:S01]  /*c500*/  @!P2 IMAD.WIDE R28, R26, 0x2, R20 ;  /* 0x000000021a1ca825 */ /* 0x000fe200078e0214 */
[----:B------:R-:W-:Y:S02]  /*c510*/  @!P0 IADD3.X R25, R21, R23, RZ, P1, !PT ;  /* 0x0000001715198210 */ /* 0x000fe40000ffe4ff */
[----:B------:R-:W-:Y:S01]  /*c520*/  ISETP.GE.AND P1, PT, R130, c[0x0][0x27c], PT ;  /* 0x00009f0082007a0c */ /* 0x000fe20003f26270 */
[----:B----4-:R-:W-:Y:S01]  /*c530*/  @!P0 IMAD.X R23, R3, 0x1, R23, P3 ;  /* 0x0000000103178824 */ /* 0x010fe200018e0617 */
[----:B------:R-:W-:Y:S01]  /*c540*/  CS2R R78, SRZ ;  /* 0x00000000004e7805 */ /* 0x000fe2000001ff00 */
[----:B------:R-:W-:Y:S01]  /*c550*/  @!P2 IMAD.WIDE R26, R26, 0x2, R2 ;  /* 0x000000021a1aa825 */ /* 0x000fe200078e0202 */
[----:B------:R-:W-:Y:S01]  /*c560*/  CS2R R76, SRZ ;  /* 0x00000000004c7805 */ /* 0x000fe2000001ff00 */
[----:B------:R-:W-:Y:S01]  /*c570*/  CS2R R50, SRZ ;  /* 0x0000000000327805 */ /* 0x000fe2000001ff00 */
[----:B------:R-:W-:Y:S01]  /*c580*/  CS2R R48, SRZ ;  /* 0x0000000000307805 */ /* 0x000fe2000001ff00 */
[----:B------:R-:W-:Y:S01]  /*c590*/  CS2R R54, SRZ ;  /* 0x0000000000367805 */ /* 0x000fe2000001ff00 */
[----:B------:R-:W-:Y:S01]  /*c5a0*/  CS2R R52, SRZ ;  /* 0x0000000000347805 */ /* 0x000fe2000001ff00 */
[----:B------:R1:W5:Y:S04]  /*c5b0*/  @!P2 LD.E.128 R68, [R28.64] ;  /* 0x000000061c44a980 */ /* 0x000368000c101d00 */
[----:B------:R-:W-:Y:S01]  /*c5c0*/  @!P1 IMAD.SHL.U32 R0, R88, 0x8, RZ ;  /* 0x0000000858009824 */ /* 0x000fe200078e00ff */
[----:B------:R1:W5:Y:S03]  /*c5d0*/  @!P2 LD.E.128 R72, [R26.64] ;  /* 0x000000061a48a980 */ /* 0x000366000c101d00 */
[C---:B------:R-:W-:Y:S01]  /*c5e0*/  @!P1 IMAD.WIDE R20, R0.reuse, 0x2, R20 ;  /* 0x0000000200149825 */ /* 0x040fe200078e0214 */
[----:B------:R1:W5:Y:S03]  /*c5f0*/  @!P0 LD.E.128 R48, [R24.64] ;  /* 0x0000000618308980 */ /* 0x000366000c101d00 */
[----:B------:R-:W-:Y:S01]  /*c600*/  @!P1 IMAD.WIDE R2, R0, 0x2, R2 ;  /* 0x0000000200029825 */ /* 0x000fe200078e0202 */
[----:B------:R1:W5:Y:S04]  /*c610*/  @!P1 LD.E.128 R80, [R20.64] ;  /* 0x0000000614509980 */ /* 0x000368000c101d00 */
[----:B------:R1:W5:Y:S04]  /*c620*/  @!P1 LD.E.128 R76, [R2.64] ;  /* 0x00000006024c9980 */ /* 0x000368000c101d00 */
[----:B------:R1:W5:Y:S02]  /*c630*/  @!P0 LD.E.128 R52, [R22.64] ;  /* 0x0000000616348980 */ /* 0x000364000c101d00 */
.L_x_1093:
[----:B---3--:R-:W-:Y:S05]  /*c640*/  BSYNC B0 ;  /* 0x0000000000007941 */ /* 0x008fea0003800000 */
.L_x_1092:
[----:B-----5:R-:W-:Y:S01]  /*c650*/  IMAD.MOV.U32 R0, RZ, RZ, R82 ;  /* 0x000000ffff007224 */ /* 0x020fe200078e0052 */
[----:B------:R-:W-:-:S04]  /*c660*/  DEPBAR.LE SB0, 0x1 ;  /* 0x000080400000791a */ /* 0x000fc80000000000 */
[----:B-12---:R-:W-:Y:S01]  /*c670*/  IMAD.MOV.U32 R20, RZ, RZ, R83 ;  /* 0x000000ffff147224 */ /* 0x006fe200078e0053 */
[----:B------:R-:W-:Y:S01]  /*c680*/  PRMT R113, R0, 0x7610, R113 ;  /* 0x0000761000717816 */ /* 0x000fe20000000071 */
[----:B----4-:R-:W-:Y:S01]  /*c690*/  IMAD.MOV.U32 R3, RZ, RZ, R80 ;  /* 0x000000ffff037224 */ /* 0x010fe200078e0050 */
[----:B------:R-:W-:Y:S01]  /*c6a0*/  BSSY B1, `(.L_x_1094) ;  /* 0x000016d000017945 */ /* 0x000fe20003800000 */
[----:B------:R-:W-:Y:S02]  /*c6b0*/  IMAD.MOV.U32 R0, RZ, RZ, R70 ;  /* 0x000000ffff007224 */ /* 0x000fe400078e0046 */
[----:B------:R-:W-:Y:S01]  /*c6c0*/  IMAD.MOV.U32 R2, RZ, RZ, R81 ;  /* 0x000000ffff027224 */ /* 0x000fe200078e0051 */
[----:B------:R-:W-:Y:S01]  /*c6d0*/  PRMT R112, R3, 0x5410, R20 ;  /* 0x0000541003707816 */ /* 0x000fe20000000014 */
[----:B------:R-:W-:Y:S01]  /*c6e0*/  IMAD.MOV.U32 R20, RZ, RZ, R71 ;  /* 0x000000ffff147224 */ /* 0x000fe200078e0047 */
[----:B------:R-:W-:Y:S01]  /*c6f0*/  PRMT R109, R0, 0x7610, R109 ;  /* 0x00007610006d7816 */ /* 0x000fe2000000006d */
[----:B------:R-:W-:Y:S01]  /*c700*/  IMAD.MOV.U32 R3, RZ, RZ, R68 ;  /* 0x000000ffff037224 */ /* 0x000fe200078e0044 */
[----:B------:R-:W-:-:S02]  /*c710*/  MOV R0, R50 ;  /* 0x0000003200007202 */ /* 0x000fc40000000f00 */
[----:B------:R-:W-:Y:S01]  /*c720*/  PRMT R110, R110, 0x5410, R2 ;  /* 0x000054106e6e7816 */ /* 0x000fe20000000002 */
[----:B------:R-:W-:Y:S01]  /*c730*/  IMAD.MOV.U32 R2, RZ, RZ, R69 ;  /* 0x000000ffff027224 */ /* 0x000fe200078e0045 */
[----:B------:R-:W-:Y:S01]  /*c740*/  PRMT R108, R3, 0x5410, R20 ;  /* 0x00005410036c7816 */ /* 0x000fe20000000014 */
[----:B------:R-:W-:Y:S01]  /*c750*/  IMAD.MOV.U32 R20, RZ, RZ, R51 ;  /* 0x000000ffff147224 */ /* 0x000fe200078e0033 */
[----:B------:R-:W-:Y:S01]  /*c760*/  PRMT R105, R0, 0x7610, R105 ;  /* 0x0000761000697816 */ /* 0x000fe20000000069 */
[----:B------:R-:W-:Y:S01]  /*c770*/  IMAD.MOV.U32 R3, RZ, RZ, R48 ;  /* 0x000000ffff037224 */ /* 0x000fe200078e0030 */
[----:B------:R-:W-:Y:S01]  /*c780*/  PRMT R106, R106, 0x5410, R2 ;  /* 0x000054106a6a7816 */ /* 0x000fe20000000002 */
[----:B------:R-:W-:Y:S02]  /*c790*/  IMAD.MOV.U32 R0, RZ, RZ, R78 ;  /* 0x000000ffff007224 */ /* 0x000fe400078e004e */
        /* <DEDUP_REMOVED lines=8> */
[----:B------:R-:W-:Y:S01]  /*c820*/  IMAD.IADD R20, R30, 0x1, -R249 ;  /* 0x000000011e147824 */ /* 0x000fe200078e0af9 */
[----:B------:R-:W-:-:S02]  /*c830*/  MOV R3, R76 ;  /* 0x0000004c00037202 */ /* 0x000fc40000000f00 */
[----:B------:R-:W-:Y:S01]  /*c840*/  PRMT R109, R109, 0x5410, R2 ;  /* 0x000054106d6d7816 */ /* 0x000fe20000000002 */
[----:B------:R-:W-:Y:S01]  /*c850*/  IMAD.MOV.U32 R2, RZ, RZ, R72 ;  /* 0x000000ffff027224 */ /* 0x000fe200078e0048 */
[----:B------:R-:W-:Y:S01]  /*c860*/  IMNMX R87, R20, 0x80, PT ;  /* 0x0000008014577817 */ /* 0x000fe20003800200 */
[----:B------:R-:W-:Y:S01]  /*c870*/  IMAD.MOV.U32 R20, RZ, RZ, R54 ;  /* 0x000000ffff147224 */ /* 0x000fe200078e0036 */
[----:B------:R-:W-:Y:S01]  /*c880*/  PRMT R110, R3, 0x7610, R110 ;  /* 0x00007610036e7816 */ /* 0x000fe2000000006e */
[----:B------:R-:W-:Y:S01]  /*c890*/  IMAD.MOV.U32 R3, RZ, RZ, R75 ;  /* 0x000000ffff037224 */ /* 0x000fe200078e004b */
[----:B------:R-:W-:Y:S01]  /*c8a0*/  BAR.SYNC.DEFER_BLOCKING 0x0 ;  /* 0x0000000000007b1d */ /* 0x000fe20000010000 */
[----:B------:R-:W-:Y:S02]  /*c8b0*/  ISETP.GE.AND P0, PT, R237, R87, PT ;  /* 0x00000057ed00720c */ /* 0x000fe40003f06270 */
[----:B------:R-:W-:Y:S02]  /*c8c0*/  PRMT R107, R0, 0x7610, R107 ;  /* 0x00007610006b7816 */ /* 0x000fe4000000006b */
[----:B------:R-:W-:-:S02]  /*c8d0*/  MOV R0, R73 ;  /* 0x0000004900007202 */ /* 0x000fc40000000f00 */
[----:B------:R-:W-:Y:S01]  /*c8e0*/  PRMT R107, R107, 0x5410, R3 ;  /* 0x000054106b6b7816 */ /* 0x000fe20000000003 */
[----:B------:R-:W-:Y:S01]  /*c8f0*/  IMAD.MOV.U32 R3, RZ, RZ, R55 ;  /* 0x000000ffff037224 */ /* 0x000fe200078e0037 */
[----:B------:R-:W-:Y:S01]  /*c900*/  PRMT R106, R2, 0x7610, R106 ;  /* 0x00007610026a7816 */ /* 0x000fe2000000006a */
[----:B------:R-:W-:Y:S01]  /*c910*/  IMAD.MOV.U32 R2, RZ, RZ, R52 ;  /* 0x000000ffff027224 */ /* 0x000fe200078e0034 */
[----:B------:R-:W-:Y:S01]  /*c920*/  PRMT R105, R105, 0x5410, R0 ;  /* 0x0000541069697816 */ /* 0x000fe20000000000 */
[----:B------:R-:W-:Y:S01]  /*c930*/  IMAD.MOV.U32 R0, RZ, RZ, R53 ;  /* 0x000000ffff007224 */ /* 0x000fe200078e0035 */
[----:B------:R-:W-:Y:S02]  /*c940*/  PRMT R103, R20, 0x5410, R3 ;  /* 0x0000541014677816 */ /* 0x000fe40000000003 */
[----:B------:R-:W-:Y:S02]  /*c950*/  PRMT R102, R2, 0x7610, R102 ;  /* 0x0000761002667816 */ /* 0x000fe40000000066 */
[----:B------:R-:W-:Y:S01]  /*c960*/  PRMT R101, R0, 0x7610, R101 ;  /* 0x0000761000657816 */ /* 0x000fe20000000065 */
[----:B------:R-:W-:Y:S05]  /*c970*/  @P0 BRA `(.L_x_1095) ;  /* 0x000013f000000947 */ /* 0x000fea0003800000 */
[----:B------:R-:W2:Y:S04]  /*c980*/  LDL R118, [R1+0x14] ;  /* 0x0000140001767983 */ /* 0x000ea80000100800 */
[----:B------:R-:W1:Y:S01]  /*c990*/  S2R R21, SR_TID.X ;  /* 0x0000000000157919 */ /* 0x000e620000002100 */
[----:B------:R-:W-:Y:S01]  /*c9a0*/  ISETP.GE.AND P0, PT, R126, c[0x0][0x27c], PT ;  /* 0x00009f007e007a0c */ /* 0x000fe20003f06270 */
[----:B------:R-:W-:Y:S01]  /*c9b0*/  BSSY B0, `(.L_x_1096) ;  /* 0x0000069000007945 */ /* 0x000fe20003800000 */
[----:B-1----:R-:W-:-:S04]  /*c9c0*/  SHF.R.S32.HI R2, RZ, 0x1f, R21 ;  /* 0x0000001fff027819 */ /* 0x002fc80000011415 */
[----:B------:R-:W-:-:S04]  /*c9d0*/  LEA.HI R2, R2, R21, RZ, 0x5 ;  /* 0x0000001502027211 */ /* 0x000fc800078f28ff */
[----:B------:R-:W-:-:S05]  /*c9e0*/  SHF.R.S32.HI R2, RZ, 0x5, R2 ;  /* 0x00000005ff027819 */ /* 0x000fca0000011402 */
[----:B------:R-:W-:Y:S01]  /*c9f0*/  IMAD.SHL.U32 R2, R2, 0x200, RZ ;  /* 0x0000020002027824 */ /* 0x000fe200078e00ff */
[----:B--2---:R-:W-:Y:S01]  /*ca00*/  SHF.R.U32.HI R0, RZ, 0x3, R118 ;  /* 0x00000003ff007819 */ /* 0x004fe20000011676 */
[----:B------:R-:W-:Y:S05]  /*ca10*/  @P0 BRA `(.L_x_1097) ;  /* 0x0000062000000947 */ /* 0x000fea0003800000 */
[----:B------:R-:W-:Y:S02]  /*ca20*/  MOV R22, c[0x0][0x27c] ;  /* 0x00009f0000167a02 */ /* 0x000fe40000000f00 */
[----:B------:R-:W-:Y:S02]  /*ca30*/  LOP3.LUT R3, R118, 0x38, R126, 0xf8, !PT ;  /* 0x0000003876037812 */ /* 0x000fe400078ef87e */
[----:B------:R-:W-:Y:S02]  /*ca40*/  LEA.HI R22, R22, R117, RZ, 0x1d ;  /* 0x0000007516167211 */ /* 0x000fe400078fe8ff */
[----:B------:R-:W-:Y:S02]  /*ca50*/  SHF.R.U32.HI R45, RZ, 0x10, R5 ;  /* 0x00000010ff2d7819 */ /* 0x000fe40000011605 */
[----:B------:R-:W-:-:S02]  /*ca60*/  SHF.R.S32.HI R21, RZ, 0x1f, R22 ;  /* 0x0000001fff157819 */ /* 0x000fc40000011416 */
[----:B------:R-:W-:Y:S02]  /*ca70*/  SHF.L.U32 R20, R22, 0x3, RZ ;  /* 0x0000000316147819 */ /* 0x000fe400000006ff */
[----:B------:R-:W-:Y:S02]  /*ca80*/  LEA.HI R22, R21, R22, RZ, 0x3 ;  /* 0x0000001615167211 */ /* 0x000fe400078f18ff */
[----:B------:R-:W-:Y:S02]  /*ca90*/  LOP3.LUT R21, R2, R3, R0, 0xf6, !PT ;  /* 0x0000000302157212 */ /* 0x000fe400078ef600 */
[----:B------:R-:W-:Y:S02]  /*caa0*/  LOP3.LUT R20, R118, 0x38, R20, 0xf8, !PT ;  /* 0x0000003876147812 */ /* 0x000fe400078ef814 */
[----:B------:R-:W-:Y:S02]  /*cab0*/  SHF.L.U32 R3, R22, 0xa, RZ ;  /* 0x0000000a16037819 */ /* 0x000fe400000006ff */
[----:B------:R-:W-:-:S02]  /*cac0*/  LOP3.LUT R24, R20, R0, RZ, 0x3c, !PT ;  /* 0x0000000014187212 */ /* 0x000fc400078e3cff */
[----:B------:R-:W-:Y:S02]  /*cad0*/  LOP3.LUT R3, R3, 0x7fffe000, RZ, 0xc0, !PT ;  /* 0x7fffe00003037812 */ /* 0x000fe400078ec0ff */
[----:B------:R-:W-:Y:S02]  /*cae0*/  LEA R44, R21, 0xc100, 0x1 ;  /* 0x0000c100152c7811 */ /* 0x000fe400078e08ff */
[----:B------:R-:W-:Y:S02]  /*caf0*/  IADD3 R3, R24, R3, R2 ;  /* 0x0000000318037210 */ /* 0x000fe40007ffe002 */
[----:B------:R-:W-:Y:S01]  /*cb00*/  SHF.R.U64 R64, R4, 0x10, R5 ;  /* 0x0000001004407819 */ /* 0x000fe20000001205 */
[----:B------:R-:W1:Y:S01]  /*cb10*/  LDS.128 R20, [R44] ;  /* 0x000000002c147984 */ /* 0x000e620000000c00 */
[----:B------:R-:W-:Y:S01]  /*cb20*/  SHF.L.U32 R35, R3, 0x1, RZ ;  /* 0x0000000103237819 */ /* 0x000fe200000006ff */
[--C-:B------:R-:W-:Y:S01]  /*cb30*/  HADD2.F32 R3, -RZ, R47.reuse.H0_H0 ;  /* 0x2000002fff037230 */ /* 0x100fe20000004100 */
[--C-:B------:R-:W-:Y:S01]  /*cb40*/  SHF.R.U64 R61, R6, 0x10, R7.reuse ;  /* 0x00000010063d7819 */ /* 0x100fe20000001207 */
[----:B------:R-:W-:Y:S01]  /*cb50*/  HADD2.F32 R6, -RZ, R47.H1_H1 ;  /* 0x3000002fff067230 */ /* 0x000fe20000004100 */
[----:B------:R-:W-:Y:S01]  /*cb60*/  SHF.R.U32.HI R56, RZ, 0x10, R7 ;  /* 0x00000010ff387819 */ /* 0x000fe20000011607 */
[----:B------:R-:W2:Y:S01]  /*cb70*/  LDS.128 R24, [R35+0xc100] ;  /* 0x00c1000023187984 */ /* 0x000ea20000000c00 */
[----:B------:R-:W-:-:S02]  /*cb80*/  SHF.R.U32.HI R46, RZ, 0x10, R13 ;  /* 0x00000010ff2e7819 */ /* 0x000fc4000001160d */
[----:B------:R-:W-:Y:S01]  /*cb90*/  SHF.R.U64 R66, R12, 0x10, R13 ;  /* 0x000000100c427819 */ /* 0x000fe2000000120d */
[----:B------:R-:W-:Y:S01]  /*cba0*/  HADD2.F32 R13, -RZ, R57.H0_H0 ;  /* 0x20000039ff0d7230 */ /* 0x000fe20000004100 */
[--C-:B------:R-:W-:Y:S01]  /*cbb0*/  SHF.R.U64 R65, R14, 0x10, R15.reuse ;  /* 0x000000100e417819 */ /* 0x100fe2000000120f */
[----:B------:R-:W-:Y:S01]  /*cbc0*/  HADD2.F32 R86, -RZ, R46.H0_H0 ;  /* 0x2000002eff567230 */ /* 0x000fe20000004100 */
[----:B------:R-:W-:Y:S01]  /*cbd0*/  SHF.R.U32.HI R60, RZ, 0x10, R15 ;  /* 0x00000010ff3c7819 */ /* 0x000fe2000001160f */
[----:B-1----:R-:W-:Y:S02]  /*cbe0*/  HADD2.F32 R34, -RZ, R21.H0_H0 ;  /* 0x20000015ff227230 */ /* 0x002fe40000004100 */
[--C-:B------:R-:W-:Y:S02]  /*cbf0*/  HADD2.F32 R30, -RZ, R22.reuse.H0_H0 ;  /* 0x20000016ff1e7230 */ /* 0x100fe40000004100 */
[----:B------:R-:W-:Y:S01]  /*cc00*/  HADD2.F32 R29, -RZ, R22.H1_H1 ;  /* 0x30000016ff1d7230 */ /* 0x000fe20000004100 */
[----:B------:R-:W-:Y:S01]  /*cc10*/  FMUL.FTZ R12, R34, R3 ;  /* 0x00000003220c7220 */ /* 0x000fe20000410000 */
[----:B--2---:R-:W-:-:S02]  /*cc20*/  HADD2.F32 R5, -RZ, R25.H0_H0 ;  /* 0x20000019ff057230 */ /* 0x004fc40000004100 */
[--C-:B------:R-:W-:Y:S02]  /*cc30*/  HADD2.F32 R7, -RZ, R24.reuse.H0_H0 ;  /* 0x20000018ff077230 */ /* 0x100fe40000004100 */
[----:B------:R-:W-:Y:S01]  /*cc40*/  HADD2.F32 R22, -RZ, R24.H1_H1 ;  /* 0x30000018ff167230 */ /* 0x000fe20000004100 */
[C---:B------:R-:W-:Y:S01]  /*cc50*/  FMUL.FTZ R58, R5.reuse, R3 ;  /* 0x00000003053a7220 */ /* 0x040fe20000410000 */
[----:B------:R-:W-:Y:S01]  /*cc60*/  HADD2.F32 R32, -RZ, R21.H1_H1 ;  /* 0x30000015ff207230 */ /* 0x000fe20000004100 */
[----:B------:R-:W-:Y:S01]  /*cc70*/  FFMA.FTZ R63, R5, R13, R12 ;  /* 0x0000000d053f7223 */ /* 0x000fe2000001000c */
[----:B------:R-:W-:Y:S01]  /*cc80*/  HADD2.F32 R24, -RZ, R45.H0_H0 ;  /* 0x2000002dff187230 */ /* 0x000fe20000004100 */
[----:B------:R-:W-:Y:S01]  /*cc90*/  FMUL.FTZ R47, R7, R6 ;  /* 0x00000006072f7220 */ /* 0x000fe20000410000 */
[--C-:B------:R-:W-:Y:S02]  /*cca0*/  HADD2.F32 R33, -RZ, R20.reuse.H0_H0 ;  /* 0x20000014ff217230 */ /* 0x100fe40000004100 */
[----:B------:R-:W-:Y:S01]  /*ccb0*/  HADD2.F32 R4, -RZ, R25.H1_H1 ;  /* 0x30000019ff047230 */ /* 0x000fe20000004100 */
[----:B------:R-:W-:Y:S01]  /*ccc0*/  FMUL.FTZ R3, R32, R24 ;  /* 0x0000001820037220 */ /* 0x000fe20000410000 */
[----:B------:R-:W-:Y:S01]  /*ccd0*/  HADD2.F32 R12, -RZ, R57.H1_H1 ;  /* 0x30000039ff0c7230 */ /* 0x000fe20000004100 */
[----:B------:R-:W-:Y:S01]  /*cce0*/  FMUL.FTZ R5, R33, R6 ;  /* 0x0000000621057220 */ /* 0x000fe20000410000 */
[----:B------:R-:W-:Y:S01]  /*ccf0*/  HADD2.F32 R28, -RZ, R23.H0_H0 ;  /* 0x20000017ff1c7230 */ /* 0x000fe20000004100 */
[C---:B------:R-:W-:Y:S01]  /*cd00*/  FFMA.FTZ R62, R4.reuse, R86, R3 ;  /* 0x00000056043e7223 */ /* 0x040fe20000010003 */
[----:B------:R-:W-:Y:S01]  /*cd10*/  HADD2.F32 R3, -RZ, R67.H0_H0 ;  /* 0x20000043ff037230 */ /* 0x000fe20000004100 */
[----:B------:R-:W-:Y:S01]  /*cd20*/  FMUL.FTZ R57, R4, R24 ;  /* 0x0000001804397220 */ /* 0x000fe20000410000 */
[----:B------:R-:W-:Y:S01]  /*cd30*/  HADD2.F32 R4, -RZ, R59.H0_H0 ;  /* 0x2000003bff047230 */ /* 0x000fe20000004100 */
[----:B------:R-:W-:Y:S01]  /*cd40*/  FFMA.FTZ R59, R7, R12, R5 ;  /* 0x0000000c073b7223 */ /* 0x000fe20000010005 */
[----:B------:R-:W-:Y:S01]  /*cd50*/  HADD2.F32 R15, -RZ, R27.H0_H0 ;  /* 0x2000001bff0f7230 */ /* 0x000fe20000004100 */
[-C--:B------:R-:W-:Y:S01]  /*cd60*/  FMUL.FTZ R7, R28, R3.reuse ;  /* 0x000000031c077220 */ /* 0x080fe20000410000 */
[----:B------:R-:W-:Y:S01]  /*cd70*/  HADD2.F32 R5, -RZ, R67.H1_H1 ;  /* 0x30000043ff057230 */ /* 0x000fe20000004100 */
[----:B------:R-:W-:Y:S01]  /*cd80*/  FMUL.FTZ R24, R30, R4 ;  /* 0x000000041e187220 */ /* 0x000fe20000410000 */
[----:B------:R-:W-:Y:S01]  /*cd90*/  HADD2.F32 R31, -RZ, R20.H1_H1 ;  /* 0x30000014ff1f7230 */ /* 0x000fe20000004100 */
[----:B------:R-:W-:Y:S01]  /*cda0*/  FMUL.FTZ R25, R15, R3 ;  /* 0x000000030f197220 */ /* 0x000fe20000410000 */
[----:B------:R-:W-:-:S02]  /*cdb0*/  HADD2.F32 R21, -RZ, R26.H0_H0 ;  /* 0x2000001aff157230 */ /* 0x000fc40000004100 */
[----:B------:R-:W-:Y:S02]  /*cdc0*/  HADD2.F32 R20, -RZ, R26.H1_H1 ;  /* 0x3000001aff147230 */ /* 0x000fe40000004100 */
[----:B------:R-:W-:Y:S01]  /*cdd0*/  HADD2.F32 R23, -RZ, R23.H1_H1 ;  /* 0x30000017ff177230 */ /* 0x000fe20000004100 */
[----:B------:R-:W-:Y:S01]  /*cde0*/  FMUL.FTZ R45, R21, R4 ;  /* 0x00000004152d7220 */ /* 0x000fe20000410000 */
[----:B------:R-:W-:Y:S02]  /*cdf0*/  HADD2.F32 R6, -RZ, R84.H0_H0 ;  /* 0x20000054ff067230 */ /* 0x000fe40000004100 */
[----:B------:R-:W-:Y:S02]  /*ce00*/  HADD2.F32 R26, -RZ, R56.H0_H0 ;  /* 0x20000038ff1a7230 */ /* 0x000fe40000004100 */
[----:B------:R-:W-:Y:S01]  /*ce10*/  HADD2.F32 R14, -RZ, R27.H1_H1 ;  /* 0x3000001bff0e7230 */ /* 0x000fe20000004100 */
[----:B------:R-:W-:Y:S01]  /*ce20*/  FFMA.FTZ R27, R15, R5, R7 ;  /* 0x000000050f1b7223 */ /* 0x000fe20000010007 */
[----:B------:R-:W-:Y:S01]  /*ce30*/  HADD2.F32 R7, -RZ, R64.H0_H0 ;  /* 0x20000040ff077230 */ /* 0x000fe20000004100 */
[----:B------:R-:W-:Y:S01]  /*ce40*/  FFMA.FTZ R56, R21, R6, R24 ;  /* 0x0000000615387223 */ /* 0x000fe20000010018 */
[----:B------:R-:W-:Y:S01]  /*ce50*/  HADD2.F32 R67, -RZ, R60.H0_H0 ;  /* 0x2000003cff437230 */ /* 0x000fe20000004100 */
[-C--:B------:R-:W-:Y:S01]  /*ce60*/  FMUL.FTZ R3, R23, R26.reuse ;  /* 0x0000001a17037220 */ /* 0x080fe20000410000 */
[----:B------:R-:W-:Y:S01]  /*ce70*/  HADD2.F32 R21, -RZ, R61.H0_H0 ;  /* 0x2000003dff157230 */ /* 0x000fe20000004100 */
[----:B------:R-:W-:Y:S01]  /*ce80*/  FMUL.FTZ R4, R31, R7 ;  /* 0x000000071f047220 */ /* 0x000fe20000410000 */
[----:B------:R-:W-:Y:S01]  /*ce90*/  HADD2.F32 R60, -RZ, R66.H0_H0 ;  /* 0x20000042ff3c7230 */ /* 0x000fe20000004100 */
[----:B------:R-:W-:-:S02]  /*cea0*/  FMUL.FTZ R15, R14, R26 ;  /* 0x0000001a0e0f7220 */ /* 0x000fc40000410000 */
[----:B------:R-:W-:Y:S01]  /*ceb0*/  FFMA.FTZ R24, R14, R67, R3 ;  /* 0x000000430e187223 */ /* 0x000fe20000010003 */
[----:B------:R-:W-:Y:S01]  /*cec0*/  HADD2.F32 R14, -RZ, R65.H0_H0 ;  /* 0x20000041ff0e7230 */ /* 0x000fe20000004100 */
[----:B------:R-:W-:Y:S02]  /*ced0*/  FMUL.FTZ R3, R29, R21 ;  /* 0x000000151d037220 */ /* 0x000fe40000410000 */
[C---:B------:R-:W-:Y:S02]  /*cee0*/  FFMA.FTZ R26, R22.reuse, R60, R4 ;  /* 0x0000003c161a7223 */ /* 0x040fe40000010004 */
[----:B------:R-:W-:Y:S02]  /*cef0*/  FMUL.FTZ R7, R22, R7 ;  /* 0x0000000716077220 */ /* 0x000fe40000410000 */
[C---:B------:R-:W-:Y:S02]  /*cf00*/  FMUL.FTZ R4, R20.reuse, R21 ;  /* 0x0000001514047220 */ /* 0x040fe40000410000 */
[----:B------:R-:W-:-:S02]  /*cf10*/  FFMA.FTZ R46, R20, R14, R3 ;  /* 0x0000000e142e7223 */ /* 0x000fc40000010003 */
        /* <DEDUP_REMOVED lines=18> */
.L_x_1097:
[----:B------:R-:W-:Y:S05]  /*d040*/  BSYNC B0 ;  /* 0x0000000000007941 */ /* 0x000fea0003800000 */
.L_x_1096:
[----:B------:R-:W-:Y:S01]  /*d050*/  ISETP.GE.AND P0, PT, R131, c[0x0][0x27c], PT ;  /* 0x00009f0083007a0c */ /* 0x000fe20003f06270 */
[----:B------:R-:W-:-:S12]  /*d060*/  BSSY B0, `(.L_x_1098) ;  /* 0x0000068000007945 */ /* 0x000fd80003800000 */
[----:B------:R-:W-:Y:S05]  /*d070*/  @P0 BRA `(.L_x_1099) ;  /* 0x0000066000000947 */ /* 0x000fea0003800000 */
[----:B------:R-:W-:Y:S02]  /*d080*/  MOV R3, c[0x0][0x27c] ;  /* 0x00009f0000037a02 */ /* 0x000fe40000000f00 */
[----:B-1----:R-:W-:Y:S02]  /*d090*/  LEA.HI R4, R89, R131, RZ, 0x6 ;  /* 0x0000008359047211 */ /* 0x002fe400078f30ff */
        /* <DEDUP_REMOVED lines=14> */
[----:B------:R-:W1:Y:S01]  /*d180*/  LDS.128 R4, [R29] ;  /* 0x000000001d047984 */ /* 0x000e620000000c00 */
[----:B------:R-:W-:Y:S02]  /*d190*/  SHF.R.U32.HI R27, RZ, 0x10, R9 ;  /* 0x00000010ff1b7819 */ /* 0x000fe40000011609 */
[----:B------:R-:W-:-:S02]  /*d1a0*/  IADD3 R3, R12, R3, R2 ;  /* 0x000000030c037210 */ /* 0x000fc40007ffe002 */
[----:B------:R-:W-:Y:S02]  /*d1b0*/  SHF.R.U64 R58, R16, 0x10, R17 ;  /* 0x00000010103a7819 */ /* 0x000fe40000001211 */
[----:B------:R-:W-:Y:S01]  /*d1c0*/  SHF.L.U32 R28, R3, 0x1, RZ ;  /* 0x00000001031c7819 */ /* 0x000fe200000006ff */
[----:B------:R-:W-:Y:S01]  /*d1d0*/  HADD2.F32 R3, -RZ, R84.H1_H1 ;  /* 0x30000054ff037230 */ /* 0x000fe20000004100 */
[--C-:B------:R-:W-:Y:S02]  /*d1e0*/  SHF.R.U64 R57, R18, 0x10, R19.reuse ;  /* 0x0000001012397819 */ /* 0x100fe40000001213 */
[----:B------:R-:W-:Y:S01]  /*d1f0*/  SHF.R.U32.HI R44, RZ, 0x10, R19 ;  /* 0x00000010ff2c7819 */ /* 0x000fe20000011613 */
[----:B------:R-:W2:Y:S01]  /*d200*/  LDS.128 R20, [R28+0xc100] ;  /* 0x00c100001c147984 */ /* 0x000ea20000000c00 */
[----:B------:R-:W-:Y:S02]  /*d210*/  SHF.R.U32.HI R30, RZ, 0x10, R17 ;  /* 0x00000010ff1e7819 */ /* 0x000fe40000011611 */
[----:B------:R-:W-:Y:S01]  /*d220*/  SHF.R.U64 R56, R8, 0x10, R9 ;  /* 0x0000001008387819 */ /* 0x000fe20000001209 */
[----:B------:R-:W-:Y:S01]  /*d230*/  HADD2.F32 R9, -RZ, R91.H1_H1 ;  /* 0x3000005bff097230 */ /* 0x000fe20000004100 */
[--C-:B------:R-:W-:Y:S01]  /*d240*/  SHF.R.U32.HI R32, RZ, 0x10, R11.reuse ;  /* 0x00000010ff207819 */ /* 0x100fe2000001160b */
[----:B------:R-:W-:Y:S01]  /*d250*/  HADD2.F32 R60, -RZ, R30.H0_H0 ;  /* 0x2000001eff3c7230 */ /* 0x000fe20000004100 */
[----:B------:R-:W-:Y:S01]  /*d260*/  SHF.R.U64 R45, R10, 0x10, R11 ;  /* 0x000000100a2d7819 */ /* 0x000fe2000000120b */
[----:B------:R-:W-:-:S02]  /*d270*/  HADD2.F32 R59, -RZ, R44.H0_H0 ;  /* 0x2000002cff3b7230 */ /* 0x000fc40000004100 */
[----:B------:R-:W-:Y:S02]  /*d280*/  HADD2.F32 R44, -RZ, R58.H0_H0 ;  /* 0x2000003aff2c7230 */ /* 0x000fe40000004100 */
[--C-:B-1----:R-:W-:Y:S02]  /*d290*/  HADD2.F32 R25, -RZ, R5.reuse.H0_H0 ;  /* 0x20000005ff197230 */ /* 0x102fe40000004100 */
[----:B------:R-:W-:Y:S02]  /*d2a0*/  HADD2.F32 R19, -RZ, R5.H1_H1 ;  /* 0x30000005ff137230 */ /* 0x000fe40000004100 */
[--C-:B------:R-:W-:Y:S01]  /*d2b0*/  HADD2.F32 R16, -RZ, R7.reuse.H0_H0 ;  /* 0x20000007ff107230 */ /* 0x100fe20000004100 */
[----:B------:R-:W-:Y:S01]  /*d2c0*/  FMUL.FTZ R8, R25, R3 ;  /* 0x0000000319087220 */ /* 0x000fe20000410000 */
[----:B------:R-:W-:Y:S02]  /*d2d0*/  HADD2.F32 R15, -RZ, R7.H1_H1 ;  /* 0x30000007ff0f7230 */ /* 0x000fe40000004100 */
[----:B------:R-:W-:-:S02]  /*d2e0*/  HADD2.F32 R24, -RZ, R4.H0_H0 ;  /* 0x20000004ff187230 */ /* 0x000fc40000004100 */
[----:B------:R-:W-:Y:S02]  /*d2f0*/  HADD2.F32 R26, -RZ, R4.H1_H1 ;  /* 0x30000004ff1a7230 */ /* 0x000fe40000004100 */
[----:B--2---:R-:W-:Y:S02]  /*d300*/  HADD2.F32 R5, -RZ, R21.H0_H0 ;  /* 0x20000015ff057230 */ /* 0x004fe40000004100 */
[--C-:B------:R-:W-:Y:S02]  /*d310*/  HADD2.F32 R7, -RZ, R20.reuse.H0_H0 ;  /* 0x20000014ff077230 */ /* 0x100fe40000004100 */
[----:B------:R-:W-:Y:S01]  /*d320*/  HADD2.F32 R14, -RZ, R20.H1_H1 ;  /* 0x30000014ff0e7230 */ /* 0x000fe20000004100 */
[C---:B------:R-:W-:Y:S01]  /*d330*/  FMUL.FTZ R34, R5.reuse, R3 ;  /* 0x0000000305227220 */ /* 0x040fe20000410000 */
[----:B------:R-:W-:Y:S01]  /*d340*/  HADD2.F32 R20, -RZ, R27.H0_H0 ;  /* 0x2000001bff147230 */ /* 0x000fe20000004100 */
[----:B------:R-:W-:Y:S01]  /*d350*/  FFMA.FTZ R47, R5, R9, R8 ;  /* 0x00000009052f7223 */ /* 0x000fe20000010008 */
[----:B------:R-:W-:-:S02]  /*d360*/  HADD2.F32 R18, -RZ, R6.H0_H0 ;  /* 0x20000006ff127230 */ /* 0x000fc40000004100 */
[----:B------:R-:W-:Y:S01]  /*d370*/  HADD2.F32 R17, -RZ, R6.H1_H1 ;  /* 0x30000006ff117230 */ /* 0x000fe20000004100 */
[----:B------:R-:W-:Y:S01]  /*d380*/  FMUL.FTZ R3, R19, R20 ;  /* 0x0000001413037220 */ /* 0x000fe20000410000 */
[----:B------:R-:W-:Y:S02]  /*d390*/  HADD2.F32 R4, -RZ, R21.H1_H1 ;  /* 0x30000015ff047230 */ /* 0x000fe40000004100 */
[----:B------:R-:W-:Y:S02]  /*d3a0*/  HADD2.F32 R6, -RZ, R91.H0_H0 ;  /* 0x2000005bff067230 */ /* 0x000fe40000004100 */
[----:B------:R-:W-:Y:S01]  /*d3b0*/  HADD2.F32 R8, -RZ, R93.H0_H0 ;  /* 0x2000005dff087230 */ /* 0x000fe20000004100 */
[----:B------:R-:W-:Y:S01]  /*d3c0*/  FFMA.FTZ R46, R4, R60, R3 ;  /* 0x0000003c042e7223 */ /* 0x000fe20000010003 */
[--C-:B------:R-:W-:Y:S01]  /*d3d0*/  HADD2.F32 R3, -RZ, R92.reuse.H1_H1 ;  /* 0x3000005cff037230 */ /* 0x100fe20000004100 */
[----:B------:R-:W-:Y:S01]  /*d3e0*/  FMUL.FTZ R5, R24, R6 ;  /* 0x0000000618057220 */ /* 0x000fe20000410000 */
[----:B------:R-:W-:Y:S01]  /*d3f0*/  HADD2.F32 R11, -RZ, R23.H0_H0 ;  /* 0x20000017ff0b7230 */ /* 0x000fe20000004100 */
[----:B------:R-:W-:Y:S01]  /*d400*/  FMUL.FTZ R33, R4, R20 ;  /* 0x0000001404217220 */ /* 0x000fe20000410000 */
[----:B------:R-:W-:Y:S01]  /*d410*/  HADD2.F32 R4, -RZ, R92.H0_H0 ;  /* 0x2000005cff047230 */ /* 0x000fe20000004100 */
[C---:B------:R-:W-:Y:S01]  /*d420*/  FFMA.FTZ R35, R7.reuse, R8, R5 ;  /* 0x0000000807237223 */ /* 0x040fe20000010005 */
[----:B------:R-:W-:Y:S01]  /*d430*/  HADD2.F32 R5, -RZ, R93.H1_H1 ;  /* 0x3000005dff057230 */ /* 0x000fe20000004100 */
[----:B------:R-:W-:Y:S01]  /*d440*/  FMUL.FTZ R31, R7, R6 ;  /* 0x00000006071f7220 */ /* 0x000fe20000410000 */
[--C-:B------:R-:W-:Y:S01]  /*d450*/  HADD2.F32 R13, -RZ, R22.reuse.H0_H0 ;  /* 0x20000016ff0d7230 */ /* 0x100fe20000004100 */
[-C--:B------:R-:W-:Y:S01]  /*d460*/  FMUL.FTZ R7, R16, R3.reuse ;  /* 0x0000000310077220 */ /* 0x080fe20000410000 */
[----:B------:R-:W-:Y:S01]  /*d470*/  HADD2.F32 R12, -RZ, R22.H1_H1 ;  /* 0x30000016ff0c7230 */ /* 0x000fe20000004100 */
[-C--:B------:R-:W-:Y:S01]  /*d480*/  FMUL.FTZ R20, R18, R4.reuse ;  /* 0x0000000412147220 */ /* 0x080fe20000410000 */
[----:B------:R-:W-:Y:S01]  /*d490*/  HADD2.F32 R6, -RZ, R94.H0_H0 ;  /* 0x2000005eff067230 */ /* 0x000fe20000004100 */
[----:B------:R-:W-:Y:S01]  /*d4a0*/  FMUL.FTZ R21, R11, R3 ;  /* 0x000000030b157220 */ /* 0x000fe20000410000 */
[----:B------:R-:W-:Y:S01]  /*d4b0*/  HADD2.F32 R22, -RZ, R32.H0_H0 ;  /* 0x20000020ff167230 */ /* 0x000fe20000004100 */
[----:B------:R-:W-:Y:S01]  /*d4c0*/  FMUL.FTZ R27, R13, R4 ;  /* 0x000000040d1b7220 */ /* 0x000fe20000410000 */
[----:B------:R-:W-:Y:S01]  /*d4d0*/  HADD2.F32 R10, -RZ, R23.H1_H1 ;  /* 0x30000017ff0a7230 */ /* 0x000fe20000004100 */
[----:B------:R-:W-:Y:S01]  /*d4e0*/  FFMA.FTZ R23, R11, R5, R7 ;  /* 0x000000050b177223 */ /* 0x000fe20000010007 */
[----:B------:R-:W-:Y:S01]  /*d4f0*/  HADD2.F32 R7, -RZ, R56.H0_H0 ;  /* 0x20000038ff077230 */ /* 0x000fe20000004100 */
[----:B------:R-:W-:Y:S01]  /*d500*/  FFMA.FTZ R32, R13, R6, R20 ;  /* 0x000000060d207223 */ /* 0x000fe20000010014 */
[----:B------:R-:W-:Y:S01]  /*d510*/  HADD2.F32 R13, -RZ, R45.H0_H0 ;  /* 0x2000002dff0d7230 */ /* 0x000fe20000004100 */
[----:B------:R-:W-:-:S02]  /*d520*/  FMUL.FTZ R3, R15, R22 ;  /* 0x000000160f037220 */ /* 0x000fc40000410000 */
[----:B------:R-:W-:Y:S02]  /*d530*/  FMUL.FTZ R4, R26, R7 ;  /* 0x000000071a047220 */ /* 0x000fe40000410000 */
[C---:B------:R-:W-:Y:S02]  /*d540*/  FMUL.FTZ R11, R10.reuse, R22 ;  /* 0x000000160a0b7220 */ /* 0x040fe40000410000 */
[----:B------:R-:W-:Y:S01]  /*d550*/  FFMA.FTZ R20, R10, R59, R3 ;  /* 0x0000003b0a147223 */ /* 0x000fe20000010003 */
[----:B------:R-:W-:Y:S01]  /*d560*/  HADD2.F32 R10, -RZ, R57.H0_H0 ;  /* 0x20000039ff0a7230 */ /* 0x000fe20000004100 */
[----:B------:R-:W-:Y:S02]  /*d570*/  FMUL.FTZ R3, R17, R13 ;  /* 0x0000000d11037220 */ /* 0x000fe40000410000 */
[C---:B------:R-:W-:Y:S02]  /*d580*/  FFMA.FTZ R22, R14.reuse, R44, R4 ;  /* 0x0000002c0e167223 */ /* 0x040fe40000010004 */
[----:B------:R-:W-:-:S02]  /*d590*/  FMUL.FTZ R7, R14, R7 ;  /* 0x000000070e077220 */ /* 0x000fc40000410000 */
[C---:B------:R-:W-:Y:S02]  /*d5a0*/  FMUL.FTZ R4, R12.reuse, R13 ;  /* 0x0000000d0c047220 */ /* 0x040fe40000410000 */
[----:B------:R-:W-:Y:S02]  /*d5b0*/  FFMA.FTZ R30, R12, R10, R3 ;  /* 0x0000000a0c1e7223 */ /* 0x000fe40000010003 */
[----:B------:R-:W-:Y:S02]  /*d5c0*/  FFMA.FTZ R14, R25, R9, -R34 ;  /* 0x00000009190e7223 */ /* 0x000fe40000010822 */
[----:B------:R-:W-:Y:S02]  /*d5d0*/  FFMA.FTZ R13, R24, R8, -R31 ;  /* 0x00000008180d7223 */ /* 0x000fe4000001081f */
[----:B------:R-:W-:Y:S02]  /*d5e0*/  FFMA.FTZ R12, R18, R6, -R27 ;  /* 0x00000006120c7223 */ /* 0x000fe4000001081b */
        /* <DEDUP_REMOVED lines=11> */
[----:B------:R-:W-:Y:S02]  /*d6a0*/  F2FP.PACK_AB R4, R22, R35 ;  /* 0x000000231604723e */ /* 0x000fe400000000ff */
[----:B------:R-:W-:Y:S01]  /*d6b0*/  F2FP.PACK_AB R6, R30, R32 ;  /* 0x000000201e06723e */ /* 0x000fe200000000ff */
[----:B------:R1:W-:Y:S04]  /*d6c0*/  STS.128 [R29], R8 ;  /* 0x000000081d007388 */ /* 0x0003e80000000c00 */
[----:B------:R1:W-:Y:S02]  /*d6d0*/  STS.128 [R28+0xc100], R4 ;  /* 0x00c100041c007388 */ /* 0x0003e40000000c00 */
.L_x_1099:
[----:B------:R-:W-:Y:S05]  /*d6e0*/  BSYNC B0 ;  /* 0x0000000000007941 */ /* 0x000fea0003800000 */
.L_x_1098:
[----:B------:R-:W-:-:S13]  /*d6f0*/  ISETP.GE.AND P0, PT, R130, c[0x0][0x27c], PT ;  /* 0x00009f0082007a0c */ /* 0x000fda0003f06270 */
        /* <DEDUP_REMOVED lines=20> */
[----:B------:R-:W-:Y:S02]  /*d840*/  SHF.R.U32.HI R0, RZ, 0x10, R37 ;  /* 0x00000010ff007819 */ /* 0x000fe40000011625 */
[----:B------:R-:W-:Y:S01]  /*d850*/  SHF.L.U32 R24, R2, 0x1, RZ ;  /* 0x0000000102187819 */ /* 0x000fe200000006ff */
[----:B------:R-:W-:Y:S01]  /*d860*/  HADD2.F32 R2, -RZ, R94.H1_H1 ;  /* 0x3000005eff027230 */ /* 0x000fe20000004100 */
[----:B------:R-:W-:Y:S01]  /*d870*/  SHF.R.U32.HI R22, RZ, 0x10, R39 ;  /* 0x00000010ff167819 */ /* 0x000fe20000011627 */
[----:B------:R-:W-:Y:S01]  /*d880*/  HADD2.F32 R25, -RZ, R0.H0_H0 ;  /* 0x20000000ff197230 */ /* 0x000fe20000004100 */
[----:B------:R-:W-:Y:S01]  /*d890*/  SHF.R.U64 R30, R36, 0x10, R37 ;  /* 0x00000010241e7819 */ /* 0x000fe20000001225 */
[----:B------:R-:W2:Y:S01]  /*d8a0*/  LDS.128 R8, [R24+0xc100] ;  /* 0x00c1000018087984 */ /* 0x000ea20000000c00 */
[----:B------:R-:W-:Y:S01]  /*d8b0*/  HADD2.F32 R0, -RZ, R97.H0_H0 ;  /* 0x20000061ff007230 */ /* 0x000fe20000004100 */
[----:B------:R-:W-:Y:S01]  /*d8c0*/  SHF.R.U64 R40, R40, 0x10, R41 ;  /* 0x0000001028287819 */ /* 0x000fe20000001229 */
[----:B------:R-:W-:Y:S01]  /*d8d0*/  HADD2.F32 R41, -RZ, R21.H0_H0 ;  /* 0x20000015ff297230 */ /* 0x000fe20000004100 */
[----:B------:R-:W-:Y:S01]  /*d8e0*/  SHF.R.U32.HI R23, RZ, 0x10, R43 ;  /* 0x00000010ff177819 */ /* 0x000fe2000001162b */
[----:B------:R-:W-:Y:S01]  /*d8f0*/  HADD2.F32 R22, -RZ, R22.H0_H0 ;  /* 0x20000016ff167230 */ /* 0x000fe20000004100 */
[----:B------:R-:W-:Y:S01]  /*d900*/  SHF.R.U64 R26, R38, 0x10, R39 ;  /* 0x00000010261a7819 */ /* 0x000fe20000001227 */
[----:B------:R-:W-:Y:S01]  /*d910*/  HADD2.F32 R38, -RZ, R40.H0_H0 ;  /* 0x20000028ff267230 */ /* 0x000fe20000004100 */
[----:B------:R-:W-:Y:S01]  /*d920*/  SHF.R.U64 R37, R42, 0x10, R43 ;  /* 0x000000102a257819 */ /* 0x000fe2000000122b */
[----:B------:R-:W-:-:S04]  /*d930*/  HADD2.F32 R39, -RZ, R23.H0_H0 ;  /* 0x20000017ff277230 */ /* 0x000fc80000004100 */
[----:B------:R-:W-:Y:S02]  /*d940*/  HADD2.F32 R37, -RZ, R37.H0_H0 ;  /* 0x20000025ff257230 */ /* 0x000fe40000004100 */
[--C-:B-1----:R-:W-:Y:S02]  /*d950*/  HADD2.F32 R20, -RZ, R5.reuse.H0_H0 ;  /* 0x20000005ff147230 */ /* 0x102fe40000004100 */
[----:B------:R-:W-:Y:S02]  /*d960*/  HADD2.F32 R19, -RZ, R5.H1_H1 ;  /* 0x30000005ff137230 */ /* 0x000fe40000004100 */
[--C-:B------:R-:W-:Y:S02]  /*d970*/  HADD2.F32 R17, -RZ, R4.reuse.H0_H0 ;  /* 0x20000004ff117230 */ /* 0x100fe40000004100 */
[----:B------:R-:W-:Y:S02]  /*d980*/  HADD2.F32 R15, -RZ, R4.H1_H1 ;  /* 0x30000004ff0f7230 */ /* 0x000fe40000004100 */
[----:B------:R-:W-:-:S02]  /*d990*/  HADD2.F32 R18, -RZ, R7.H0_H0 ;  /* 0x20000007ff127230 */ /* 0x000fc40000004100 */
[----:B------:R-:W-:Y:S02]  /*d9a0*/  HADD2.F32 R16, -RZ, R7.H1_H1 ;  /* 0x30000007ff107230 */ /* 0x000fe40000004100 */
[--C-:B--2---:R-:W-:Y:S02]  /*d9b0*/  HADD2.F32 R5, -RZ, R9.reuse.H0_H0 ;  /* 0x20000009ff057230 */ /* 0x104fe40000004100 */
[----:B------:R-:W-:Y:S02]  /*d9c0*/  HADD2.F32 R4, -RZ, R9.H1_H1 ;  /* 0x30000009ff047230 */ /* 0x000fe40000004100 */
[--C-:B------:R-:W-:Y:S01]  /*d9d0*/  HADD2.F32 R14, -RZ, R6.reuse.H0_H0 ;  /* 0x20000006ff0e7230 */ /* 0x100fe20000004100 */
[----:B------:R-:W-:Y:S01]  /*d9e0*/  FMUL.FTZ R34, R5, R2 ;  /* 0x0000000205227220 */ /* 0x000fe20000410000 */
[----:B------:R-:W-:Y:S01]  /*d9f0*/  HADD2.F32 R13, -RZ, R6.H1_H1 ;  /* 0x30000006ff0d7230 */ /* 0x000fe20000004100 */
[----:B------:R-:W-:Y:S01]  /*da00*/  FMUL.FTZ R32, R4, R25 ;  /* 0x0000001904207220 */ /* 0x000fe20000410000 */
[----:B------:R-:W-:-:S02]  /*da10*/  HADD2.F32 R12, -RZ, R8.H0_H0 ;  /* 0x20000008ff0c7230 */ /* 0x000fc40000004100 */
[----:B------:R-:W-:Y:S02]  /*da20*/  HADD2.F32 R9, -RZ, R8.H1_H1 ;  /* 0x30000008ff097230 */ /* 0x000fe40000004100 */
[--C-:B------:R-:W-:Y:S02]  /*da30*/  HADD2.F32 R8, -RZ, R10.reuse.H0_H0 ;  /* 0x2000000aff087230 */ /* 0x100fe40000004100 */
[----:B------:R-:W-:Y:S01]  /*da40*/  HADD2.F32 R7, -RZ, R10.H1_H1 ;  /* 0x3000000aff077230 */ /* 0x000fe20000004100 */
[----:B------:R-:W-:Y:S01]  /*da50*/  FMUL.FTZ R10, R20, R2 ;  /* 0x00000002140a7220 */ /* 0x000fe20000410000 */
[----:B------:R-:W-:Y:S01]  /*da60*/  HADD2.F32 R6, -RZ, R97.H1_H1 ;  /* 0x30000061ff067230 */ /* 0x000fe20000004100 */
[----:B------:R-:W-:Y:S01]  /*da70*/  FMUL.FTZ R2, R18, R0 ;  /* 0x0000000012027220 */ /* 0x000fe20000410000 */
[--C-:B------:R-:W-:Y:S02]  /*da80*/  HADD2.F32 R3, -RZ, R11.reuse.H0_H0 ;  /* 0x2000000bff037230 */ /* 0x100fe40000004100 */
[----:B------:R-:W-:Y:S01]  /*da90*/  HADD2.F32 R11, -RZ, R11.H1_H1 ;  /* 0x3000000bff0b7230 */ /* 0x000fe20000004100 */
[----:B------:R-:W-:Y:S01]  /*daa0*/  FFMA.FTZ R36, R5, R6, R10 ;  /* 0x0000000605247223 */ /* 0x000fe2000001000a */
[----:B------:R-:W-:Y:S01]  /*dab0*/  HADD2.F32 R5, -RZ, R100.H0_H0 ;  /* 0x20000064ff057230 */ /* 0x000fe20000004100 */
[----:B------:R-:W-:Y:S01]  /*dac0*/  FMUL.FTZ R27, R3, R0 ;  /* 0x00000000031b7220 */ /* 0x000fe20000410000 */
[----:B------:R-:W-:Y:S01]  /*dad0*/  HADD2.F32 R0, -RZ, R99.H0_H0 ;  /* 0x20000063ff007230 */ /* 0x000fe20000004100 */
[----:B------:R-:W-:-:S02]  /*dae0*/  FMUL.FTZ R10, R19, R25 ;  /* 0x00000019130a7220 */ /* 0x000fc40000410000 */
[----:B------:R-:W-:Y:S01]  /*daf0*/  FFMA.FTZ R33, R3, R5, R2 ;  /* 0x0000000503217223 */ /* 0x000fe20000010002 */
[----:B------:R-:W-:Y:S01]  /*db00*/  HADD2.F32 R3, -RZ, R100.H1_H1 ;  /* 0x30000064ff037230 */ /* 0x000fe20000004100 */
[----:B------:R-:W-:Y:S01]  /*db10*/  FFMA.FTZ R35, R4, R41, R10 ;  /* 0x0000002904237223 */ /* 0x000fe2000001000a */
[----:B------:R-:W-:Y:S01]  /*db20*/  HADD2.F32 R2, -RZ, R99.H1_H1 ;  /* 0x30000063ff027230 */ /* 0x000fe20000004100 */
[----:B------:R-:W-:Y:S02]  /*db30*/  FMUL.FTZ R4, R16, R22 ;  /* 0x0000001610047220 */ /* 0x000fe40000410000 */
[-C--:B------:R-:W-:Y:S02]  /*db40*/  FMUL.FTZ R10, R17, R0.reuse ;  /* 0x00000000110a7220 */ /* 0x080fe40000410000 */
[----:B------:R-:W-:Y:S01]  /*db50*/  FMUL.FTZ R23, R12, R0 ;  /* 0x000000000c177220 */ /* 0x000fe20000410000 */
[----:B------:R-:W-:Y:S01]  /*db60*/  HADD2.F32 R0, -RZ, R101.H1_H1 ;  /* 0x30000065ff007230 */ /* 0x000fe20000004100 */
        /* <DEDUP_REMOVED lines=32> */
.L_x_1095:
[----:B------:R-:W-:Y:S05]  /*dd70*/  BSYNC B1 ;  /* 0x0000000000017941 */ /* 0x000fea0003800000 */
.L_x_1094:
[----:B------:R-:W-:-:S04]  /*dd80*/  IADD3 R0, R237, 0x40, RZ ;  /* 0x00000040ed007810 */ /* 0x000fc80007ffe0ff */
[----:B------:R-:W-:-:S13]  /*dd90*/  ISETP.GE.AND P0, PT, R0, R87, PT ;  /* 0x000000570000720c */ /* 0x000fda0003f06270 */
[----:B------:R-:W-:Y:S05]  /*dda0*/  @P0 BRA `(.L_x_1079) ;  /* 0x0000140000000947 */ /* 0x000fea0003800000 */
[----:B------:R2:W5:Y:S01]  /*ddb0*/  LDL R42, [R1+0x40] ;  /* 0x00004000012a7983 */ /* 0x0005620000100800 */
[----:B------:R-:W-:Y:S01]  /*ddc0*/  ISETP.GE.AND P0, PT, R126, c[0x0][0x27c], PT ;  /* 0x00009f007e007a0c */ /* 0x000fe20003f06270 */
[----:B------:R-:W-:Y:S01]  /*ddd0*/  BSSY B0, `(.L_x_1100) ;  /* 0x000006b000007945 */ /* 0x000fe20003800000 */
[C---:B------:R-:W-:Y:S02]  /*dde0*/  IADD3 R43, R237.reuse, 0x40, RZ ;  /* 0x00000040ed2b7810 */ /* 0x040fe40007ffe0ff */
[----:B-1----:R-:W-:-:S03]  /*ddf0*/  IADD3 R44, R237, 0x40, RZ ;  /* 0x00000040ed2c7810 */ /* 0x002fc60007ffe0ff */
[----:B------:R-:W-:Y:S02]  /*de00*/  IMAD.SHL.U32 R43, R43, 0x40, RZ ;  /* 0x000000402b2b7824 */ /* 0x000fe400078e00ff */
[----:B------:R-:W-:-:S03]  /*de10*/  IMAD.SHL.U32 R44, R44, 0x40, RZ ;  /* 0x000000402c2c7824 */ /* 0x000fc600078e00ff */
[----:B------:R-:W-:Y:S02]  /*de20*/  LOP3.LUT R43, R43, 0x1c0, RZ, 0xc0, !PT ;  /* 0x000001c02b2b7812 */ /* 0x000fe400078ec0ff */
[----:B------:R-:W-:Y:S02]  /*de30*/  LOP3.LUT R44, R44, 0x1c0, RZ, 0xc0, !PT ;  /* 0x000001c02c2c7812 */ /* 0x000fe400078ec0ff */
[----:B------:R-:W-:Y:S01]  /*de40*/  SHF.R.U32.HI R43, RZ, 0x3, R43 ;  /* 0x00000003ff2b7819 */ /* 0x000fe2000001162b */
[----:B------:R-:W-:Y:S05]  /*de50*/  @P0 BRA `(.L_x_1101) ;  /* 0x0000062000000947 */ /* 0x000fea0003800000 */
[----:B------:R-:W-:Y:S02]  /*de60*/  MOV R3, c[0x0][0x27c] ;  /* 0x00009f0000037a02 */ /* 0x000fe40000000f00 */
[----:B------:R-:W-:Y:S02]  /*de70*/  LOP3.LUT R0, R44, 0x38, R126, 0xf8, !PT ;  /* 0x000000382c007812 */ /* 0x000fe400078ef87e */
[----:B------:R-:W-:Y:S02]  /*de80*/  LEA.HI R3, R3, R117, RZ, 0x1d ;  /* 0x0000007503037211 */ /* 0x000fe400078fe8ff */
[----:B------:R-:W-:-:S02]  /*de90*/  SHF.R.U32.HI R22, RZ, 0x10, R53 ;  /* 0x00000010ff167819 */ /* 0x000fc40000011635 */
[----:B------:R-:W-:Y:S02]  /*dea0*/  SHF.R.S32.HI R4, RZ, 0x1f, R3 ;  /* 0x0000001fff047819 */ /* 0x000fe40000011403 */
[----:B------:R-:W-:Y:S02]  /*deb0*/  SHF.L.U32 R2, R3, 0x3, RZ ;  /* 0x0000000303027819 */ /* 0x000fe400000006ff */
[----:B------:R-:W-:Y:S02]  /*dec0*/  LEA.HI R4, R4, R3, RZ, 0x3 ;  /* 0x0000000304047211 */ /* 0x000fe400078f18ff */
[----:B-----5:R-:W-:Y:S02]  /*ded0*/  LOP3.LUT R3, R42, R0, R43, 0xf6, !PT ;  /* 0x000000002a037212 */ /* 0x020fe400078ef62b */
[----:B------:R-:W-:Y:S02]  /*dee0*/  LOP3.LUT R2, R44, 0x38, R2, 0xf8, !PT ;  /* 0x000000382c027812 */ /* 0x000fe400078ef802 */
[----:B------:R-:W-:-:S02]  /*def0*/  SHF.L.U32 R0, R4, 0xa, RZ ;  /* 0x0000000a04007819 */ /* 0x000fc400000006ff */
[----:B------:R-:W-:Y:S02]  /*df00*/  LOP3.LUT R2, R2, R43, RZ, 0x3c, !PT ;  /* 0x0000002b02027212 */ /* 0x000fe400078e3cff */
[----:B------:R-:W-:Y:S02]  /*df10*/  LOP3.LUT R0, R0, 0x7fffe000, RZ, 0xc0, !PT ;  /* 0x7fffe00000007812 */ /* 0x000fe400078ec0ff */
[----:B------:R-:W-:Y:S02]  /*df20*/  LEA R25, R3, 0xc100, 0x1 ;  /* 0x0000c10003197811 */ /* 0x000fe400078e08ff */
[----:B------:R-:W-:Y:S02]  /*df30*/  IADD3 R0, R2, R0, R42 ;  /* 0x0000000002007210 */ /* 0x000fe40007ffe02a */
[----:B------:R-:W-:Y:S01]  /*df40*/  SHF.R.U32.HI R23, RZ, 0x10, R49 ;  /* 0x00000010ff177819 */ /* 0x000fe20000011631 */
[----:B------:R-:W1:Y:S01]  /*df50*/  LDS.128 R4, [R25] ;  /* 0x0000000019047984 */ /* 0x000e620000000c00 */
[----:B------:R-:W-:Y:S01]  /*df60*/  SHF.L.U32 R24, R0, 0x1, RZ ;  /* 0x0000000100187819 */ /* 0x000fe200000006ff */
[----:B------:R-:W-:Y:S01]  /*df70*/  HADD2.F32 R0, -RZ, R101.H0_H0 ;  /* 0x20000065ff007230 */ /* 0x000fe20000004100 */
[----:B------:R-:W-:Y:S01]  /*df80*/  SHF.R.U32.HI R26, RZ, 0x10, R55 ;  /* 0x00000010ff1a7819 */ /* 0x000fe20000011637 */
[----:B------:R-:W-:Y:S01]  /*df90*/  HADD2.F32 R41, -RZ, R23.H0_H0 ;  /* 0x20000017ff297230 */ /* 0x000fe20000004100 */
[----:B------:R-:W-:Y:S01]  /*dfa0*/  SHF.R.U64 R37, R52, 0x10, R53 ;  /* 0x0000001034257819 */ /* 0x000fe20000001235 */
[----:B------:R-:W3:Y:S01]  /*dfb0*/  LDS.128 R8, [R24+0xc100] ;  /* 0x00c1000018087984 */ /* 0x000ee20000000c00 */
[----:B------:R-:W-:-:S02]  /*dfc0*/  SHF.R.U32.HI R28, RZ, 0x10, R51 ;  /* 0x00000010ff1c7819 */ /* 0x000fc40000011633 */
[----:B------:R-:W-:Y:S02]  /*dfd0*/  SHF.R.U64 R39, R48, 0x10, R49 ;  /* 0x0000001030277819 */ /* 0x000fe40000001231 */
[----:B------:R-:W-:Y:S01]  /*dfe0*/  SHF.R.U64 R32, R54, 0x10, R55 ;  /* 0x0000001036207819 */ /* 0x000fe20000001237 */
[----:B------:R-:W-:Y:S01]  /*dff0*/  HADD2.F32 R40, -RZ, R28.H0_H0 ;  /* 0x2000001cff287230 */ /* 0x000fe20000004100 */
[----:B------:R-:W-:Y:S01]  /*e000*/  SHF.R.U64 R38, R50, 0x10, R51 ;  /* 0x0000001032267819 */ /* 0x000fe20000001233 */
[----:B------:R-:W-:Y:S02]  /*e010*/  HADD2.F32 R39, -RZ, R39.H0_H0 ;  /* 0x20000027ff277230 */ /* 0x000fe40000004100 */
[----:B-1----:R-:W-:Y:S02]  /*e020*/  HADD2.F32 R20, -RZ, R5.H0_H0 ;  /* 0x20000005ff147230 */ /* 0x002fe40000004100 */
[--C-:B------:R-:W-:Y:S02]  /*e030*/  HADD2.F32 R15, -RZ, R7.reuse.H0_H0 ;  /* 0x20000007ff0f7230 */ /* 0x100fe40000004100 */
[----:B------:R-:W-:-:S02]  /*e040*/  HADD2.F32 R14, -RZ, R7.H1_H1 ;  /* 0x30000007ff0e7230 */ /* 0x000fc40000004100 */
[--C-:B---3--:R-:W-:Y:S02]  /*e050*/  HADD2.F32 R3, -RZ, R9.reuse.H0_H0 ;  /* 0x20000009ff037230 */ /* 0x108fe40000004100 */
[----:B------:R-:W-:Y:S02]  /*e060*/  HADD2.F32 R2, -RZ, R9.H1_H1 ;  /* 0x30000009ff027230 */ /* 0x000fe40000004100 */
[--C-:B------:R-:W-:Y:S01]  /*e070*/  HADD2.F32 R9, -RZ, R8.reuse.H0_H0 ;  /* 0x20000008ff097230 */ /* 0x100fe20000004100 */
[----:B------:R-:W-:Y:S01]  /*e080*/  FMUL.FTZ R31, R3, R0 ;  /* 0x00000000031f7220 */ /* 0x000fe20000410000 */
[----:B------:R-:W-:Y:S02]  /*e090*/  HADD2.F32 R13, -RZ, R8.H1_H1 ;  /* 0x30000008ff0d7230 */ /* 0x000fe40000004100 */
[--C-:B------:R-:W-:Y:S02]  /*e0a0*/  HADD2.F32 R8, -RZ, R11.reuse.H0_H0 ;  /* 0x2000000bff087230 */ /* 0x100fe40000004100 */
[----:B------:R-:W-:-:S02]  /*e0b0*/  HADD2.F32 R7, -RZ, R11.H1_H1 ;  /* 0x3000000bff077230 */ /* 0x000fc40000004100 */
[----:B------:R-:W-:Y:S01]  /*e0c0*/  HADD2.F32 R18, -RZ, R5.H1_H1 ;  /* 0x30000005ff127230 */ /* 0x000fe20000004100 */
[----:B------:R-:W-:Y:S01]  /*e0d0*/  FMUL.FTZ R5, R20, R0 ;  /* 0x0000000014057220 */ /* 0x000fe20000410000 */
[----:B------:R-:W-:Y:S02]  /*e0e0*/  HADD2.F32 R11, -RZ, R22.H0_H0 ;  /* 0x20000016ff0b7230 */ /* 0x000fe40000004100 */
[--C-:B------:R-:W-:Y:S02]  /*e0f0*/  HADD2.F32 R17, -RZ, R6.reuse.H0_H0 ;  /* 0x20000006ff117230 */ /* 0x100fe40000004100 */
[----:B------:R-:W-:Y:S01]  /*e100*/  HADD2.F32 R16, -RZ, R6.H1_H1 ;  /* 0x30000006ff107230 */ /* 0x000fe20000004100 */
[-C--:B------:R-:W-:Y:S01]  /*e110*/  FMUL.FTZ R0, R18, R11.reuse ;  /* 0x0000000b12007220 */ /* 0x080fe20000410000 */
[----:B------:R-:W-:Y:S01]  /*e120*/  HADD2.F32 R6, -RZ, R102.H1_H1 ;  /* 0x30000066ff067230 */ /* 0x000fe20000004100 */
[C---:B------:R-:W-:Y:S01]  /*e130*/  FMUL.FTZ R30, R2.reuse, R11 ;  /* 0x0000000b021e7220 */ /* 0x040fe20000410000 */
[--C-:B------:R-:W-:Y:S01]  /*e140*/  HADD2.F32 R19, -RZ, R4.reuse.H0_H0 ;  /* 0x20000004ff137230 */ /* 0x100fe20000004100 */
[----:B------:R-:W-:Y:S01]  /*e150*/  FFMA.FTZ R35, R2, R41, R0 ;  /* 0x0000002902237223 */ /* 0x000fe20000010000 */
[----:B------:R-:W-:Y:S01]  /*e160*/  HADD2.F32 R21, -RZ, R4.H1_H1 ;  /* 0x30000004ff157230 */ /* 0x000fe20000004100 */
[----:B------:R-:W-:Y:S01]  /*e170*/  FFMA.FTZ R36, R3, R6, R5 ;  /* 0x0000000603247223 */ /* 0x000fe20000010005 */
[----:B------:R-:W-:-:S02]  /*e180*/  HADD2.F32 R4, -RZ, R102.H0_H0 ;  /* 0x20000066ff047230 */ /* 0x000fc40000004100 */
[----:B------:R-:W-:Y:S02]  /*e190*/  HADD2.F32 R5, -RZ, R104.H0_H0 ;  /* 0x20000068ff057230 */ /* 0x000fe40000004100 */
[--C-:B------:R-:W-:Y:S01]  /*e1a0*/  HADD2.F32 R0, -RZ, R103.reuse.H1_H1 ;  /* 0x30000067ff007230 */ /* 0x100fe20000004100 */
[-C--:B------:R-:W-:Y:S01]  /*e1b0*/  FMUL.FTZ R3, R19, R4.reuse ;  /* 0x0000000413037220 */ /* 0x080fe20000410000 */
[----:B------:R-:W-:Y:S01]  /*e1c0*/  HADD2.F32 R2, -RZ, R103.H0_H0 ;  /* 0x20000067ff027230 */ /* 0x000fe20000004100 */
[C---:B------:R-:W-:Y:S01]  /*e1d0*/  FMUL.FTZ R29, R9.reuse, R4 ;  /* 0x00000004091d7220 */ /* 0x040fe20000410000 */
[----:B------:R-:W-:Y:S01]  /*e1e0*/  HADD2.F32 R22, -RZ, R26.H0_H0 ;  /* 0x2000001aff167230 */ /* 0x000fe20000004100 */
[----:B------:R-:W-:Y:S01]  /*e1f0*/  FFMA.FTZ R33, R9, R5, R3 ;  /* 0x0000000509217223 */ /* 0x000fe20000010003 */
[----:B------:R-:W-:Y:S01]  /*e200*/  HADD2.F32 R3, -RZ, R104.H1_H1 ;  /* 0x30000068ff037230 */ /* 0x000fe20000004100 */
[-C--:B------:R-:W-:Y:S01]  /*e210*/  FMUL.FTZ R9, R15, R0.reuse ;  /* 0x000000000f097220 */ /* 0x080fe20000410000 */
[----:B------:R-:W-:Y:S01]  /*e220*/  HADD2.F32 R12, -RZ, R10.H0_H0 ;  /* 0x2000000aff0c7230 */ /* 0x000fe20000004100 */
[C---:B------:R-:W-:Y:S01]  /*e230*/  FMUL.FTZ R23, R8.reuse, R0 ;  /* 0x0000000008177220 */ /* 0x040fe20000410000 */
[----:B------:R-:W-:Y:S01]  /*e240*/  HADD2.F32 R4, -RZ, R105.H0_H0 ;  /* 0x20000069ff047230 */ /* 0x000fe20000004100 */
[----:B------:R-:W-:Y:S01]  /*e250*/  FFMA.FTZ R26, R8, R3, R9 ;  /* 0x00000003081a7223 */ /* 0x000fe20000010009 */
[----:B------:R-:W-:Y:S01]  /*e260*/  HADD2.F32 R8, -RZ, R37.H0_H0 ;  /* 0x20000025ff087230 */ /* 0x000fe20000004100 */
[----:B------:R-:W-:Y:S01]  /*e270*/  FMUL.FTZ R11, R17, R2 ;  /* 0x00000002110b7220 */ /* 0x000fe20000410000 */
[----:B------:R-:W-:Y:S01]  /*e280*/  HADD2.F32 R9, -RZ, R32.H0_H0 ;  /* 0x20000020ff097230 */ /* 0x000fe20000004100 */
[----:B------:R-:W-:Y:S01]  /*e290*/  FMUL.FTZ R0, R14, R22 ;  /* 0x000000160e007220 */ /* 0x000fe20000410000 */
[----:B------:R-:W-:Y:S01]  /*e2a0*/  HADD2.F32 R10, -RZ, R10.H1_H1 ;  /* 0x3000000aff0a7230 */ /* 0x000fe20000004100 */
[C---:B------:R-:W-:Y:S01]  /*e2b0*/  FMUL.FTZ R27, R12.reuse, R2 ;  /* 0x000000020c1b7220 */ /* 0x040fe20000410000 */
[----:B------:R-:W-:Y:S01]  /*e2c0*/  HADD2.F32 R32, -RZ, R38.H0_H0 ;  /* 0x20000026ff207230 */ /* 0x000fe20000004100 */
[----:B------:R-:W-:-:S02]  /*e2d0*/  FFMA.FTZ R34, R12, R4, R11 ;  /* 0x000000040c227223 */ /* 0x000fc4000001000b */
[----:B------:R-:W-:Y:S02]  /*e2e0*/  FMUL.FTZ R2, R21, R8 ;  /* 0x0000000815027220 */ /* 0x000fe40000410000 */
[C---:B------:R-:W-:Y:S02]  /*e2f0*/  FMUL.FTZ R11, R7.reuse, R22 ;  /* 0x00000016070b7220 */ /* 0x040fe40000410000 */
[----:B------:R-:W-:Y:S02]  /*e300*/  FFMA.FTZ R22, R7, R40, R0 ;  /* 0x0000002807167223 */ /* 0x000fe40000010000 */
[C---:B------:R-:W-:Y:S02]  /*e310*/  FMUL.FTZ R7, R13.reuse, R8 ;  /* 0x000000080d077220 */ /* 0x040fe40000410000 */
[----:B------:R-:W-:Y:S02]  /*e320*/  FMUL.FTZ R0, R16, R9 ;  /* 0x0000000910007220 */ /* 0x000fe40000410000 */
[----:B------:R-:W-:-:S02]  /*e330*/  FFMA.FTZ R13, R13, R39, R2 ;  /* 0x000000270d0d7223 */ /* 0x000fc40000010002 */
[C---:B------:R-:W-:Y:S02]  /*e340*/  FMUL.FTZ R2, R10.reuse, R9 ;  /* 0x000000090a027220 */ /* 0x040fe40000410000 */
[----:B------:R-:W-:Y:S02]  /*e350*/  FFMA.FTZ R28, R10, R32, R0 ;  /* 0x000000200a1c7223 */ /* 0x000fe40000010000 */
        /* <DEDUP_REMOVED lines=18> */
.L_x_1101:
[----:B------:R-:W-:Y:S05]  /*e480*/  BSYNC B0 ;  /* 0x0000000000007941 */ /* 0x000fea0003800000 */
.L_x_1100:
[----:B------:R-:W-:Y:S01]  /*e490*/  ISETP.GE.AND P0, PT, R131, c[0x0][0x27c], PT ;  /* 0x00009f0083007a0c */ /* 0x000fe20003f06270 */
[----:B------:R-:W-:-:S12]  /*e4a0*/  BSSY B0, `(.L_x_1102) ;  /* 0x0000068000007945 */ /* 0x000fd80003800000 */
[----:B------:R-:W-:Y:S05]  /*e4b0*/  @P0 BRA `(.L_x_1103) ;  /* 0x0000066000000947 */ /* 0x000fea0003800000 */
[----:B------:R-:W-:Y:S02]  /*e4c0*/  MOV R0, c[0x0][0x27c] ;  /* 0x00009f0000007a02 */ /* 0x000fe40000000f00 */
[----:B------:R-:W-:Y:S02]  /*e4d0*/  LEA.HI R3, R89, R131, RZ, 0x6 ;  /* 0x0000008359037211 */ /* 0x000fe400078f30ff */
[----:B------:R-:W-:Y:S02]  /*e4e0*/  LEA.HI R0, R0, R85, RZ, 0x1d ;  /* 0x0000005500007211 */ /* 0x000fe400078fe8ff */
[----:B------:R-:W-:Y:S02]  /*e4f0*/  LOP3.LUT R2, R44, 0x38, R90, 0xf8, !PT ;  /* 0x000000382c027812 */ /* 0x000fe400078ef85a */
[----:B-1----:R-:W-:Y:S02]  /*e500*/  SHF.L.U32 R5, R3, 0x7, RZ ;  /* 0x0000000703057819 */ /* 0x002fe400000006ff */
[----:B------:R-:W-:-:S02]  /*e510*/  SHF.R.S32.HI R3, RZ, 0x1f, R0 ;  /* 0x0000001fff037819 */ /* 0x000fc40000011400 */
[----:B------:R-:W-:Y:S02]  /*e520*/  LOP3.LUT R2, R2, R43, RZ, 0x3c, !PT ;  /* 0x0000002b02027212 */ /* 0x000fe400078e3cff */
[----:B------:R-:W-:Y:S02]  /*e530*/  LOP3.LUT R5, R5, 0xffffe000, RZ, 0xc0, !PT ;  /* 0xffffe00005057812 */ /* 0x000fe400078ec0ff */
[----:B------:R-:W-:Y:S02]  /*e540*/  SHF.L.U32 R4, R0, 0x3, RZ ;  /* 0x0000000300047819 */ /* 0x000fe400000006ff */
[----:B------:R-:W-:Y:S02]  /*e550*/  LEA.HI R3, R3, R0, RZ, 0x3 ;  /* 0x0000000003037211 */ /* 0x000fe400078f18ff */
[----:B-----5:R-:W-:Y:S02]  /*e560*/  IADD3 R0, R2, R5, R42 ;  /* 0x0000000502007210 */ /* 0x020fe40007ffe02a */
[----:B------:R-:W-:-:S02]  /*e570*/  LOP3.LUT R4, R44, 0x38, R4, 0xf8, !PT ;  /* 0x000000382c047812 */ /* 0x000fc400078ef804 */
[----:B------:R-:W-:Y:S02]  /*e580*/  SHF.L.U32 R2, R3, 0xa, RZ ;  /* 0x0000000a03027819 */ /* 0x000fe400000006ff */
[----:B------:R-:W-:Y:S02]  /*e590*/  LEA R25, R0, 0xc100, 0x1 ;  /* 0x0000c10000197811 */ /* 0x000fe400078e08ff */
[----:B------:R-:W-:Y:S02]  /*e5a0*/  LOP3.LUT R0, R4, R43, RZ, 0x3c, !PT ;  /* 0x0000002b04007212 */ /* 0x000fe400078e3cff */
[----:B------:R-:W-:Y:S01]  /*e5b0*/  LOP3.LUT R2, R2, 0x7fffe000, RZ, 0xc0, !PT ;  /* 0x7fffe00002027812 */ /* 0x000fe200078ec0ff */
[----:B------:R-:W1:Y:S01]  /*e5c0*/  LDS.128 R4, [R25] ;  /* 0x0000000019047984 */ /* 0x000e620000000c00 */
[----:B------:R-:W-:Y:S02]  /*e5d0*/  SHF.R.U32.HI R22, RZ, 0x10, R73 ;  /* 0x00000010ff167819 */ /* 0x000fe40000011649 */
[----:B------:R-:W-:Y:S01]  /*e5e0*/  IADD3 R2, R0, R2, R42 ;  /* 0x0000000200027210 */ /* 0x000fe20007ffe02a */
[----:B------:R-:W-:Y:S01]  /*e5f0*/  HADD2.F32 R0, -RZ, R105.H1_H1 ;  /* 0x30000069ff007230 */ /* 0x000fe20000004100 */
[----:B------:R-:W-:-:S02]  /*e600*/  SHF.R.U32.HI R23, RZ, 0x10, R69 ;  /* 0x00000010ff177819 */ /* 0x000fc40000011645 */
[----:B------:R-:W-:Y:S02]  /*e610*/  SHF.L.U32 R24, R2, 0x1, RZ ;  /* 0x0000000102187819 */ /* 0x000fe400000006ff */
[----:B------:R-:W-:Y:S01]  /*e620*/  SHF.R.U32.HI R26, RZ, 0x10, R75 ;  /* 0x00000010ff1a7819 */ /* 0x000fe2000001164b */
[----:B------:R-:W-:Y:S01]  /*e630*/  HADD2.F32 R41, -RZ, R23.H0_H0 ;  /* 0x20000017ff297230 */ /* 0x000fe20000004100 */
[----:B------:R-:W-:Y:S01]  /*e640*/  SHF.R.U64 R32, R72, 0x10, R73 ;  /* 0x0000001048207819 */ /* 0x000fe20000001249 */
[----:B------:R-:W3:Y:S01]  /*e650*/  LDS.128 R8, [R24+0xc100] ;  /* 0x00c1000018087984 */ /* 0x000ee20000000c00 */
[----:B------:R-:W-:Y:S02]  /*e660*/  SHF.R.U32.HI R28, RZ, 0x10, R71 ;  /* 0x00000010ff1c7819 */ /* 0x000fe40000011647 */
[----:B------:R-:W-:Y:S02]  /*e670*/  SHF.R.U64 R33, R74, 0x10, R75 ;  /* 0x000000104a217819 */ /* 0x000fe4000000124b */
[----:B------:R-:W-:Y:S01]  /*e680*/  SHF.R.U64 R36, R68, 0x10, R69 ;  /* 0x0000001044247819 */ /* 0x000fe20000001245 */
[----:B------:R-:W-:Y:S01]  /*e690*/  HADD2.F32 R40, -RZ, R28.H0_H0 ;  /* 0x2000001cff287230 */ /* 0x000fe20000004100 */
[----:B------:R-:W-:Y:S01]  /*e6a0*/  SHF.R.U64 R38, R70, 0x10, R71 ;  /* 0x0000001046267819 */ /* 0x000fe20000001247 */
[----:B-1----:R-:W-:-:S02]  /*e6b0*/  HADD2.F32 R20, -RZ, R5.H0_H0 ;  /* 0x20000005ff147230 */ /* 0x002fc40000004100 */
[--C-:B------:R-:W-:Y:S02]  /*e6c0*/  HADD2.F32 R15, -RZ, R7.reuse.H0_H0 ;  /* 0x20000007ff0f7230 */ /* 0x100fe40000004100 */
[----:B------:R-:W-:Y:S02]  /*e6d0*/  HADD2.F32 R14, -RZ, R7.H1_H1 ;  /* 0x30000007ff0e7230 */ /* 0x000fe40000004100 */
[----:B------:R-:W-:Y:S01]  /*e6e0*/  HADD2.F32 R18, -RZ, R5.H1_H1 ;  /* 0x30000005ff127230 */ /* 0x000fe20000004100 */
[----:B------:R-:W-:Y:S01]  /*e6f0*/  FMUL.FTZ R5, R20, R0 ;  /* 0x0000000014057220 */ /* 0x000fe20000410000 */
[--C-:B------:R-:W-:Y:S02]  /*e700*/  HADD2.F32 R17, -RZ, R6.reuse.H0_H0 ;  /* 0x20000006ff117230 */ /* 0x100fe40000004100 */
[----:B------:R-:W-:Y:S02]  /*e710*/  HADD2.F32 R16, -RZ, R6.H1_H1 ;  /* 0x30000006ff107230 */ /* 0x000fe40000004100 */
[----:B---3--:R-:W-:-:S02]  /*e720*/  HADD2.F32 R3, -RZ, R9.H0_H0 ;  /* 0x20000009ff037230 */ /* 0x008fc40000004100 */
[----:B------:R-:W-:Y:S02]  /*e730*/  HADD2.F32 R2, -RZ, R9.H1_H1 ;  /* 0x30000009ff027230 */ /* 0x000fe40000004100 */
[--C-:B------:R-:W-:Y:S01]  /*e740*/  HADD2.F32 R9, -RZ, R8.reuse.H0_H0 ;  /* 0x20000008ff097230 */ /* 0x100fe20000004100 */
[----:B------:R-:W-:Y:S01]  /*e750*/  FMUL.FTZ R31, R3, R0 ;  /* 0x00000000031f7220 */ /* 0x000fe20000410000 */
[----:B------:R-:W-:Y:S02]  /*e760*/  HADD2.F32 R13, -RZ, R8.H1_H1 ;  /* 0x30000008ff0d7230 */ /* 0x000fe40000004100 */
[--C-:B------:R-:W-:Y:S02]  /*e770*/  HADD2.F32 R8, -RZ, R11.reuse.H0_H0 ;  /* 0x2000000bff087230 */ /* 0x100fe40000004100 */
[----:B------:R-:W-:Y:S02]  /*e780*/  HADD2.F32 R7, -RZ, R11.H1_H1 ;  /* 0x3000000bff077230 */ /* 0x000fe40000004100 */
[----:B------:R-:W-:-:S02]  /*e790*/  HADD2.F32 R11, -RZ, R22.H0_H0 ;  /* 0x20000016ff0b7230 */ /* 0x000fc40000004100 */
[----:B------:R-:W-:Y:S02]  /*e7a0*/  HADD2.F32 R6, -RZ, R106.H1_H1 ;  /* 0x3000006aff067230 */ /* 0x000fe40000004100 */
[--C-:B------:R-:W-:Y:S01]  /*e7b0*/  HADD2.F32 R19, -RZ, R4.reuse.H0_H0 ;  /* 0x20000004ff137230 */ /* 0x100fe20000004100 */
[----:B------:R-:W-:Y:S01]  /*e7c0*/  FMUL.FTZ R0, R18, R11 ;  /* 0x0000000b12007220 */ /* 0x000fe20000410000 */
[----:B------:R-:W-:Y:S01]  /*e7d0*/  HADD2.F32 R21, -RZ, R4.H1_H1 ;  /* 0x30000004ff157230 */ /* 0x000fe20000004100 */
[----:B------:R-:W-:Y:S01]  /*e7e0*/  FFMA.FTZ R39, R3, R6, R5 ;  /* 0x0000000603277223 */ /* 0x000fe20000010005 */
[----:B------:R-:W-:Y:S01]  /*e7f0*/  HADD2.F32 R4, -RZ, R106.H0_H0 ;  /* 0x2000006aff047230 */ /* 0x000fe20000004100 */
[C---:B------:R-:W-:Y:S01]  /*e800*/  FFMA.FTZ R37, R2.reuse, R41, R0 ;  /* 0x0000002902257223 */ /* 0x040fe20000010000 */
[----:B------:R-:W-:Y:S01]  /*e810*/  HADD2.F32 R5, -RZ, R108.H0_H0 ;  /* 0x2000006cff057230 */ /* 0x000fe20000004100 */
[----:B------:R-:W-:Y:S01]  /*e820*/  FMUL.FTZ R30, R2, R11 ;  /* 0x0000000b021e7220 */ /* 0x000fe20000410000 */
        /* <DEDUP_REMOVED lines=16> */
[----:B------:R-:W-:Y:S01]  /*e930*/  HADD2.F32 R33, -RZ, R36.H0_H0 ;  /* 0x20000024ff217230 */ /* 0x000fe20000004100 */
[C---:B------:R-:W-:Y:S01]  /*e940*/  FMUL.FTZ R27, R12.reuse, R2 ;  /* 0x000000020c1b7220 */ /* 0x040fe20000410000 */
[----:B------:R-:W-:Y:S01]  /*e950*/  HADD2.F32 R10, -RZ, R10.H1_H1 ;  /* 0x3000000aff0a7230 */ /* 0x000fe20000004100 */
[----:B------:R-:W-:Y:S01]  /*e960*/  FFMA.FTZ R35, R12, R4, R11 ;  /* 0x000000040c237223 */ /* 0x000fe2000001000b */
[----:B------:R-:W-:Y:S01]  /*e970*/  HADD2.F32 R32, -RZ, R38.H0_H0 ;  /* 0x20000026ff207230 */ /* 0x000fe20000004100 */
[----:B------:R-:W-:-:S02]  /*e980*/  FMUL.FTZ R2, R21, R8 ;  /* 0x0000000815027220 */ /* 0x000fc40000410000 */
[C---:B------:R-:W-:Y:S02]  /*e990*/  FMUL.FTZ R11, R7.reuse, R22 ;  /* 0x00000016070b7220 */ /* 0x040fe40000410000 */
[----:B------:R-:W-:Y:S02]  /*e9a0*/  FFMA.FTZ R22, R7, R40, R0 ;  /* 0x0000002807167223 */ /* 0x000fe40000010000 */
[C---:B------:R-:W-:Y:S02]  /*e9b0*/  FMUL.FTZ R7, R13.reuse, R8 ;  /* 0x000000080d077220 */ /* 0x040fe40000410000 */
[----:B------:R-:W-:Y:S02]  /*e9c0*/  FMUL.FTZ R0, R16, R9 ;  /* 0x0000000910007220 */ /* 0x000fe40000410000 */
[----:B------:R-:W-:Y:S02]  /*e9d0*/  FFMA.FTZ R13, R13, R33, R2 ;  /* 0x000000210d0d7223 */ /* 0x000fe40000010002 */
[----:B------:R-:W-:-:S02]  /*e9e0*/  FMUL.FTZ R2, R10, R9 ;  /* 0x000000090a027220 */ /* 0x000fc40000410000 */
        /* <DEDUP_REMOVED lines=19> */
.L_x_1103:
[----:B------:R-:W-:Y:S05]  /*eb20*/  BSYNC B0 ;  /* 0x0000000000007941 */ /* 0x000fea0003800000 */
.L_x_1102:
[----:B------:R-:W-:-:S13]  /*eb30*/  ISETP.GE.AND P0, PT, R130, c[0x0][0x27c], PT ;  /* 0x00009f0082007a0c */ /* 0x000fda0003f06270 */
        /* <DEDUP_REMOVED lines=103> */
.L_x_1079:
[----:B------:R-:W-:Y:S05]  /*f1b0*/  BSYNC B2 ;  /* 0x0000000000027941 */ /* 0x000fea0003800000 */
.L_x_1061:
[----:B------:R-:W-:Y:S01]  /*f1c0*/  IMAD R0, R115, c[0x0][0x208], RZ ;  /* 0x0000820073007a24 */ /* 0x000fe200078e02ff */
[----:B------:R-:W-:-:S04]  /*f1d0*/  DEPBAR.LE SB0, 0x0 ;  /* 0x000080000000791a */ /* 0x000fc80000000000 */
[C---:B-1----:R-:W-:Y:S01]  /*f1e0*/  IMAD.WIDE.U32 R4, R98.reuse, c[0x0][0x208], RZ ;  /* 0x0000820062047a25 */ /* 0x042fe200078e00ff */
[----:B------:R-:W-:Y:S03]  /*f1f0*/  BAR.SYNC.DEFER_BLOCKING 0x0 ;  /* 0x0000000000007b1d */ /* 0x000fe60000010000 */
[----:B------:R-:W-:Y:S01]  /*f200*/  IMAD R2, R98, c[0x0][0x20c], R0 ;  /* 0x0000830062027a24 */ /* 0x000fe200078e0200 */
[----:B------:R-:W-:Y:S01]  /*f210*/  LEA R0, P1, R4, R228, 0x6 ;  /* 0x000000e404007211 */ /* 0x000fe200078230ff */
[----:B------:R-:W-:Y:S01]  /*f220*/  IMAD R88, R98, -0x40, R128 ;  /* 0xffffffc062587824 */ /* 0x000fe200078e0280 */
[----:B------:R1:W5:Y:S01]  /*f230*/  LDL R161, [R1+0x18] ;  /* 0x0000180001a17983 */ /* 0x0003620000100800 */
[----:B------:R-:W-:Y:S01]  /*f240*/  IMAD.IADD R3, R5, 0x1, R2 ;  /* 0x0000000105037824 */ /* 0x000fe200078e0202 */
[----:B------:R-:W-:Y:S01]  /*f250*/  LEA R2, P0, R0, c[0x0][0x1f8], 0x1 ;  /* 0x00007e0000027a11 */ /* 0x000fe200078008ff */
[----:B------:R-:W-:-:S03]  /*f260*/  IMAD.MOV.U32 R5, RZ, RZ, c[0x0][0x20c] ;  /* 0x00008300ff057624 */ /* 0x000fc600078e00ff */
[----:B------:R-:W-:Y:S01]  /*f270*/  LEA.HI.X R3, R4, R230, R3, 0x6, P1 ;  /* 0x000000e604037211 */ /* 0x000fe200008f3403 */
[----:B------:R-:W-:Y:S01]  /*f280*/  IMAD.MOV.U32 R4, RZ, RZ, c[0x0][0x208] ;  /* 0x00008200ff047624 */ /* 0x000fe200078e00ff */
[----:B------:R-:W-:Y:S02]  /*f290*/  LOP3.LUT P1, RZ, R114, 0x2, RZ, 0xc0, !PT ;  /* 0x0000000272ff7812 */ /* 0x000fe4000782c0ff */
[----:B------:R-:W-:Y:S02]  /*f2a0*/  LEA.HI.X R3, R0, c[0x0][0x1fc], R3, 0x1, P0 ;  /* 0x00007f0000037a11 */ /* 0x000fe400000f0c03 */
[----:B------:R-:W-:Y:S02]  /*f2b0*/  LOP3.LUT R0, R114, 0x1, RZ, 0xc0, !PT ;  /* 0x0000000172007812 */ /* 0x000fe400078ec0ff */
[----:B------:R-:W-:Y:S02]  /*f2c0*/  LEA R12, P0, R4, R2, 0x6 ;  /* 0x00000002040c7211 */ /* 0x000fe400078030ff */
[----:B------:R-:W-:Y:S01]  /*f2d0*/  ISETP.NE.U32.AND P2, PT, R0, 0x1, PT ;  /* 0x000000010000780c */ /* 0x000fe20003f45070 */
[----:B------:R-:W-:Y:S01]  /*f2e0*/  IMAD.IADD R0, R88, 0x1, -R116 ;  /* 0x0000000158007824 */ /* 0x000fe200078e0a74 */
[----:B------:R-:W-:Y:S01]  /*f2f0*/  LEA.HI.X R13, R4, R3, R5, 0x6, P0 ;  /* 0x00000003040d7211 */ /* 0x000fe200000f3405 */
[----:B------:R-:W-:Y:S03]  /*f300*/  LDSM.16.M88.4 R28, [R147] ;  /* 0x00000000931c783b */ /* 0x000fe60000000200 */
[C---:B------:R-:W-:Y:S01]  /*f310*/  ISETP.LT.OR P0, PT, R0.reuse, 0x1, P2 ;  /* 0x000000010000780c */ /* 0x040fe20001701670 */
[----:B------:R-:W3:Y:S04]  /*f320*/  LDSM.16.M88.4 R4, [R194] ;  /* 0x00000000c204783b */ /* 0x000ee80000000200 */
[----:B------:R-:W4:Y:S04]  /*f330*/  LDSM.16.M88.4 R24, [R147+0x800] ;  /* 0x000800009318783b */ /* 0x000f280000000200 */
[----:B------:R-:W2:Y:S04]  /*f340*/  LDSM.16.M88.4 R20, [R147+0x1000] ;  /* 0x001000009314783b */ /* 0x000ea80000000200 */
        /* <DEDUP_REMOVED lines=17> */
[C---:B---3--:R-:W-:Y:S08]  /*f460*/  HMMA.16816.F32 R32, R4.reuse, R28, RZ ;  /* 0x0000001c0420723c */ /* 0x048ff000000018ff */
[C---:B------:R-:W-:Y:S02]  /*f470*/  HMMA.16816.F32 R28, R4.reuse, R30, RZ ;  /* 0x0000001e041c723c */ /* 0x040fe400000018ff */
[----:B------:R3:W-:Y:S04]  /*f480*/  LDGSTS.E.BYPASS.LTC128B.128 [R210+0x4100], [R2.64+0x100], !P3 ;  /* 0x0410010002d27fae */ /* 0x0007e8000d901d46 */
[----:B------:R1:W-:Y:S02]  /*f490*/  LDGSTS.E.BYPASS.LTC128B.128 [R210+0x1100], [R12.64], !P2 ;  /* 0x011000000cd27fae */ /* 0x0003e4000d101d46 */
[C---:B----4-:R-:W-:Y:S02]  /*f4a0*/  HMMA.16816.F32 R36, R4.reuse, R24, RZ ;  /* 0x000000180424723c */ /* 0x050fe400000018ff */
[----:B------:R4:W-:Y:S04]  /*f4b0*/  LDGSTS.E.BYPASS.LTC128B.128 [R210+0x3100], [R12.64+0x80], !P1 ;  /* 0x031000800cd27fae */ /* 0x0009e8000c901d46 */
[----:B------:R4:W-:Y:S02]  /*f4c0*/  LDGSTS.E.BYPASS.LTC128B.128 [R210+0x5100], [R12.64+0x100], !P0 ;  /* 0x051001000cd27fae */ /* 0x0009e4000c101d46 */
[C---:B-----5:R-:W-:Y:S02]  /*f4d0*/  HMMA.16816.F32 R40, R4.reuse, R26, RZ ;  /* 0x0000001a0428723c */ /* 0x060fe400000018ff */
[----:B------:R-:W-:Y:S04]  /*f4e0*/  LDSM.16.M88.4 R68, [R193] ;  /* 0x00000000c144783b */ /* 0x000fe80000000200 */
[----:B------:R-:W-:Y:S02]  /*f4f0*/  LDSM.16.M88.4 R76, [R193+0x800] ;  /* 0x00080000c14c783b */ /* 0x000fe40000000200 */
[C---:B--2---:R-:W-:Y:S02]  /*f500*/  HMMA.16816.F32 R48, R4.reuse, R20, RZ ;  /* 0x000000140430723c */ /* 0x044fe400000018ff */
        /* <DEDUP_REMOVED lines=19> */
[----:B----4-:R-:W-:Y:S01]  /*f640*/  HMMA.16816.F32 R12, R8, R74, R16 ;  /* 0x0000004a080c723c */ /* 0x010fe20000001810 */
[----:B------:R-:W2:Y:S04]  /*f650*/  LDSM.16.M88.4 R8, [R196] ;  /* 0x00000000c408783b */ /* 0x000ea80000000200 */
        /* <DEDUP_REMOVED lines=12> */
[----:B------:R-:W1:Y:S07]  /*f720*/  LDSM.16.M88.4 R4, [R194+0x4000] ;  /* 0x00400000c204783b */ /* 0x000e6e0000000200 */
        /* <DEDUP_REMOVED lines=11> */
[----:B------:R-:W2:Y:S04]  /*f7e0*/  LDSM.16.M88.4 R8, [R195+0x4000] ;  /* 0x00400000c308783b */ /* 0x000ea80000000200 */
        /* <DEDUP_REMOVED lines=54> */
[C---:B------:R-:W-:Y:S08]  /*fb50*/  HMMA.16816.F32 R36, R4.reuse, R54, R32 ;  /* 0x000000360424723c */ /* 0x040ff00000001820 */
        /* <DEDUP_REMOVED lines=22> */
[----:B------:R-:W4:Y:S01]  /*fcc0*/  LDSM.16.M88.4 R72, [R190+0x5800] ;  /* 0x00580000be48783b */ /* 0x000f220000000200 */
[----:B------:R-:W-:Y:S01]  /*fcd0*/  ISETP.GT.AND P0, PT, R98, R235, PT ;  /* 0x000000eb6200720c */ /* 0x000fe20003f04270 */
[----:B------:R-:W-:-:S04]  /*fce0*/  DEPBAR.LE SB0, 0x0 ;  /* 0x000080000000791a */ /* 0x000fc80000000000 */
[C---:B-1----:R-:W-:Y:S08]  /*fcf0*/  HMMA.16816.F32 R32, R8.reuse, R60, R52 ;  /* 0x0000003c0820723c */ /* 0x042ff00000001834 */
        /* <DEDUP_REMOVED lines=8> */
[C---:B--2---:R-:W-:Y:S08]  /*fd80*/  HMMA.16816.F32 R48, R4.reuse, R36, R32 ;  /* 0x000000240430723c */ /* 0x044ff00000001820 */
[C---:B------:R-:W-:Y:S08]  /*fd90*/  HMMA.16816.F32 R28, R4.reuse, R38, R28 ;  /* 0x00000026041c723c */ /* 0x040ff0000000181c */
[C---:B------:R-:W-:Y:S08]  /*fda0*/  HMMA.16816.F32 R36, R4.reuse, R64, R24 ;  /* 0x000000400424723c */ /* 0x040ff00000001818 */
[C---:B------:R-:W-:Y:S08]  /*fdb0*/  HMMA.16816.F32 R24, R4.reuse, R66, R20 ;  /* 0x000000420418723c */ /* 0x040ff00000001814 */
[C---:B----4-:R-:W-:Y:S08]  /*fdc0*/  HMMA.16816.F32 R20, R4.reuse, R72, R16 ;  /* 0x000000480414723c */ /* 0x050ff00000001810 */
[C---:B------:R-:W-:Y:S08]  /*fdd0*/  HMMA.16816.F32 R12, R4.reuse, R56, R44 ;  /* 0x00000038040c723c */ /* 0x040ff0000000182c */
[C---:B------:R-:W-:Y:S08]  /*fde0*/  HMMA.16816.F32 R32, R4.reuse, R58, R40 ;  /* 0x0000003a0420723c */ /* 0x040ff00000001828 */
[----:B------:R-:W-:Y:S01]  /*fdf0*/  HMMA.16816.F32 R16, R4, R74, R8 ;  /* 0x0000004a0410723c */ /* 0x000fe20000001808 */
[----:B------:R-:W-:Y:S06]  /*fe00*/  BAR.SYNC.DEFER_BLOCKING 0x0 ;  /* 0x0000000000007b1d */ /* 0x000fec0000010000 */
[----:B------:R-:W-:Y:S01]  /*fe10*/  @!UPT UIADD3 URZ, URZ, URZ, URZ ;  /* 0x0000003f3f3ff290 */ /* 0x000fe2000fffe03f */
[----:B------:R-:W-:Y:S11]  /*fe20*/  @!P0 BRA `(.L_x_1105) ;  /* 0x0000018000008947 */ /* 0x000ff60003800000 */
[----:B---3--:R-:W-:Y:S01]  /*fe30*/  IADD3 R0, R161, -0x2, RZ ;  /* 0xfffffffea1007810 */ /* 0x008fe20007ffe0ff */
[----:B------:R-:W-:Y:S01]  /*fe40*/  IMAD.MOV.U32 R6, RZ, RZ, c[0x0][0x1e4] ;  /* 0x00007900ff067624 */ /* 0x000fe200078e00ff */
[----:B------:R-:W-:-:S02]  /*fe50*/  LOP3.LUT P3, RZ, R238, 0x1, RZ, 0xc0, !PT ;  /* 0x00000001eeff7812 */ /* 0x000fc4000786c0ff */
        /* <DEDUP_REMOVED lines=21> */
.L_x_1105:
[----:B---3--:R-:W-:Y:S05]  /*ffb0*/  BSYNC B0 ;  /* 0x0000000000007941 */ /* 0x008fea0003800000 */
.L_x_1104:
[----:B------:R-:W2:Y:S04]  /*ffc0*/  LDL R0, [R1+0x10] ;  /* 0x0000100001007983 */ /* 0x000ea80000100800 */
[----:B------:R-:W3:Y:S01]  /*ffd0*/  LDL R185, [R1+0x8] ;  /* 0x0000080001b97983 */ /* 0x000ee20000100800 */
[----:B-1----:R-:W-:-:S03]  /*ffe0*/  IMAD.IADD R3, R88, 0x1, -R239 ;  /* 0x0000000158037824 */ /* 0x002fc600078e0aef */
[----:B------:R-:W0:Y:S01]  /*fff0*/  LDGDEPBAR ;  /* 0x00000000000079af */ /* 0x000e220000000000 */
[----:B--2---:R-:W-:-:S04]  /*10000*/  IMAD.IADD R0, R0, 0x1, R249 ;  /* 0x0000000100007824 */ /* 0x004fc800078e02f9 */
[----:B------:R-:W-:-:S05]  /*10010*/  @P4 IMAD.HI.U32 R2, R0, c[0x0][0x2c8], RZ ;  /* 0x0000b20000024a27 */ /* 0x000fca00078e00ff */
[----:B------:R-:W-:-:S05]  /*10020*/  @P4 SHF.R.U32.HI R0, RZ, c[0x0][0x2cc], R2 ;  /* 0x0000b300ff004a19 */ /* 0x000fca0000011602 */
[----:B------:R-:W1:Y:S04]  /*10030*/  SHFL.IDX PT, R2, R0, RZ, 0x1c1f ;  /* 0x001c1fff00027589 */ /* 0x000e6800000e0000 */
[----:B------:R2:W4:Y:S02]  /*10040*/  SHFL.IDX PT, R4, R0, 0x1, 0x1c1f ;  /* 0x003c1f0000047f89 */ /* 0x00052400000e0000 */
[----:B--2---:R-:W-:-:S04]  /*10050*/  IMAD.MOV.U32 R0, RZ, RZ, -0x40 ;  /* 0xffffffc0ff007424 */ /* 0x004fc800078e00ff */
[----:B------:R-:W-:-:S05]  /*10060*/  IMAD R0, R98, R0, 0x1 ;  /* 0x0000000162007424 */ /* 0x000fca00078e0200 */
[----:B------:R-:W-:-:S05]  /*10070*/  IADD3 R0, -R239, R0, R128 ;  /* 0x00000000ef007210 */ /* 0x000fca0007ffe180 */
[----:B---3--:R-:W-:-:S04]  /*10080*/  IMAD.IADD R0, R0, 0x1, -R185 ;  /* 0x0000000100007824 */ /* 0x008fc800078e0ab9 */
[C---:B-1----:R-:W-:Y:S02]  /*10090*/  IMAD.IADD R2, R0.reuse, 0x1, R2 ;  /* 0x0000000100027824 */ /* 0x042fe400078e0202 */
[----:B----4-:R-:W-:-:S03]  /*100a0*/  IMAD.IADD R0, R0, 0x1, R4 ;  /* 0x0000000100007824 */ /* 0x010fc600078e0204 */
        /* <DEDUP_REMOVED lines=8> */
[----:B------:R-:W-:Y:S02]  /*10130*/  ISETP.GT.AND P0, PT, R0, RZ, PT ;  /* 0x000000ff0000720c */ /* 0x000fe40003f04270 */
[----:B------:R-:W-:Y:S02]  /*10140*/  FSEL R8, R28, -INF , P3 ;  /* 0xff8000001c087808 */ /* 0x000fe40001800000 */
[----:B------:R-:W-:Y:S02]  /*10150*/  FMNMX.FTZ R3, R6, R7, !PT ;  /* 0x0000000706037209 */ /* 0x000fe40007810000 */
[----:B------:R-:W-:-:S02]  /*10160*/  FSEL R9, R29, -INF , P1 ;  /* 0xff8000001d097808 */ /* 0x000fc40000800000 */
[----:B------:R-:W-:Y:S02]  /*10170*/  ISETP.GT.AND P1, PT, R2, 0x10, PT ;  /* 0x000000100200780c */ /* 0x000fe40003f24270 */
[----:B------:R-:W-:Y:S02]  /*10180*/  FSEL R10, R50, -INF , P0 ;  /* 0xff800000320a7808 */ /* 0x000fe40000000000 */
[----:B------:R-:W-:Y:S02]  /*10190*/  ISETP.GT.AND P0, PT, R2, 0x11, PT ;  /* 0x000000110200780c */ /* 0x000fe40003f04270 */
[----:B------:R-:W-:Y:S02]  /*101a0*/  FMNMX.FTZ R3, R8, R3, !PT ;  /* 0x0000000308037209 */ /* 0x000fe40007810000 */
[----:B------:R-:W-:Y:S02]  /*101b0*/  FSEL R40, R12, -INF , P1 ;  /* 0xff8000000c287808 */ /* 0x000fe40000800000 */
[----:B------:R-:W-:-:S02]  /*101c0*/  ISETP.GT.AND P1, PT, R0, 0x9, PT ;  /* 0x000000090000780c */ /* 0x000fc40003f24270 */
[----:B------:R-:W-:Y:S02]  /*101d0*/  FSEL R41, R13, -INF , P0 ;  /* 0xff8000000d297808 */ /* 0x000fe40000000000 */
[----:B------:R-:W-:Y:S02]  /*101e0*/  FMNMX.FTZ R3, R9, R3, !PT ;  /* 0x0000000309037209 */ /* 0x000fe40007810000 */
[C---:B------:R-:W-:Y:S02]  /*101f0*/  ISETP.GT.AND P0, PT, R0.reuse, 0x11, PT ;  /* 0x000000110000780c */ /* 0x040fe40003f04270 */
[----:B------:R-:W-:Y:S02]  /*10200*/  ISETP.GT.AND P2, PT, R0, 0x1, PT ;  /* 0x000000010000780c */ /* 0x000fe40003f44270 */
[----:B------:R-:W-:Y:S02]  /*10210*/  FSEL R13, R31, -INF , P1 ;  /* 0xff8000001f0d7808 */ /* 0x000fe40000800000 */
[----:B------:R-:W-:-:S02]  /*10220*/  ISETP.GT.AND P1, PT, R2, 0x18, PT ;  /* 0x000000180200780c */ /* 0x000fc40003f24270 */
[----:B------:R-:W-:Y:S02]  /*10230*/  FMNMX.FTZ R3, R40, R3, !PT ;  /* 0x0000000328037209 */ /* 0x000fe40007810000 */
[----:B------:R-:W-:Y:S02]  /*10240*/  FSEL R47, R15, -INF , P0 ;  /* 0xff8000000f2f7808 */ /* 0x000fe40000000000 */
[----:B------:R-:W-:Y:S02]  /*10250*/  FSEL R11, R51, -INF , P2 ;  /* 0xff800000330b7808 */ /* 0x000fe40001000000 */
[----:B------:R-:W-:Y:S02]  /*10260*/  ISETP.GT.AND P0, PT, R2, 0x19, PT ;  /* 0x000000190200780c */ /* 0x000fe40003f04270 */
[----:B------:R-:W-:Y:S02]  /*10270*/  ISETP.GT.AND P2, PT, R0, 0x8, PT ;  /* 0x000000080000780c */ /* 0x000fe40003f44270 */
[----:B------:R-:W-:-:S02]  /*10280*/  FSEL R42, R32, -INF , P1 ;  /* 0xff800000202a7808 */ /* 0x000fc40000800000 */
[----:B------:R-:W-:Y:S02]  /*10290*/  FMNMX.FTZ R3, R41, R3, !PT ;  /* 0x0000000329037209 */ /* 0x000fe40007810000 */
[----:B------:R-:W-:Y:S02]  /*102a0*/  FSEL R43, R33, -INF , P0 ;  /* 0xff800000212b7808 */ /* 0x000fe40000000000 */
[----:B------:R-:W-:Y:S02]  /*102b0*/  FSEL R12, R30, -INF , P2 ;  /* 0xff8000001e0c7808 */ /* 0x000fe40001000000 */
[----:B------:R-:W-:Y:S01]  /*102c0*/  ISETP.GT.AND P0, PT, R0, 0x19, PT ;  /* 0x000000190000780c */ /* 0x000fe20003f04270 */
[----:B------:R-:W-:Y:S01]  /*102d0*/  LDSM.16.MT88.4 R28, [R188] ;  /* 0x00000000bc1c783b */ /* 0x000fe20000004200 */
[----:B------:R-:W-:Y:S02]  /*102e0*/  ISETP.GT.AND P2, PT, R2, 0x20, PT ;  /* 0x000000200200780c */ /* 0x000fe40003f44270 */
[----:B------:R-:W-:-:S02]  /*102f0*/  FMNMX.FTZ R4, R10, R11, !PT ;  /* 0x0000000b0a047209 */ /* 0x000fc40007810000 */
[----:B------:R-:W-:Y:S02]  /*10300*/  FMNMX.FTZ R3, R42, R3, !PT ;  /* 0x000000032a037209 */ /* 0x000fe40007810000 */
[C---:B------:R-:W-:Y:S02]  /*10310*/  ISETP.GT.AND P1, PT, R0.reuse, 0x18, PT ;  /* 0x000000180000780c */ /* 0x040fe40003f24270 */
[----:B------:R-:W-:Y:S02]  /*10320*/  FSEL R45, R35, -INF , P0 ;  /* 0xff800000232d7808 */ /* 0x000fe40000000000 */
[----:B------:R-:W-:Y:S02]  /*10330*/  ISETP.GT.AND P3, PT, R0, 0x10, PT ;  /* 0x000000100000780c */ /* 0x000fe40003f64270 */
[----:B------:R-:W-:Y:S02]  /*10340*/  ISETP.GT.AND P0, PT, R2, 0x21, PT ;  /* 0x000000210200780c */ /* 0x000fe40003f04270 */
[----:B------:R-:W-:-:S02]  /*10350*/  FSEL R96, R36, -INF , P2 ;  /* 0xff80000024607808 */ /* 0x000fc40001000000 */
[----:B------:R-:W-:Y:S02]  /*10360*/  FMNMX.FTZ R4, R12, R4, !PT ;  /* 0x000000040c047209 */ /* 0x000fe40007810000 */
[----:B------:R-:W-:Y:S02]  /*10370*/  FMNMX.FTZ R3, R43, R3, !PT ;  /* 0x000000032b037209 */ /* 0x000fe40007810000 */
[----:B------:R-:W-:Y:S02]  /*10380*/  FSEL R46, R34, -INF , P1 ;  /* 0xff800000222e7808 */ /* 0x000fe40000800000 */
[----:B------:R-:W-:Y:S01]  /*10390*/  FSEL R44, R14, -INF , P3 ;  /* 0xff8000000e2c7808 */ /* 0x000fe20001800000 */
[----:B------:R-:W-:Y:S01]  /*103a0*/  LDSM.16.MT88.4 R32, [R192+0x2000] ;  /* 0x00200000c020783b */ /* 0x000fe20000004200 */
[----:B------:R-:W-:Y:S02]  /*103b0*/  ISETP.GT.AND P1, PT, R2, 0x28, PT ;  /* 0x000000280200780c */ /* 0x000fe40003f24270 */
        /* <DEDUP_REMOVED lines=10> */
[----:B------:R-:W-:Y:S02]  /*10460*/  FMNMX.FTZ R3, R98, R3, !PT ;  /* 0x0000000362037209 */ /* 0x000fe40007810000 */
[----:B------:R-:W-:Y:S02]  /*10470*/  ISETP.GT.AND P0, PT, R2, 0x31, PT ;  /* 0x000000310200780c */ /* 0x000fe40003f04270 */
[----:B------:R-:W-:-:S02]  /*10480*/  FSEL R234, R20, -INF , P1 ;  /* 0xff80000014ea7808 */ /* 0x000fc40000800000 */
[C---:B------:R-:W-:Y:S02]  /*10490*/  ISETP.GT.AND P3, PT, R2.reuse, 0x38, PT ;  /* 0x000000380200780c */ /* 0x040fe40003f64270 */
[----:B------:R-:W-:Y:S02]  /*104a0*/  ISETP.GT.AND P2, PT, R2, 0x39, PT ;  /* 0x000000390200780c */ /* 0x000fe40003f44270 */
        /* <DEDUP_REMOVED lines=8> */
[----:B------:R-:W-:Y:S02]  /*10530*/  FSEL R114, R39, -INF , P0 ;  /* 0xff80000027727808 */ /* 0x000fe40000000000 */
[----:B------:R-:W-:Y:S01]  /*10540*/  FSEL R233, R16, -INF , P3 ;  /* 0xff80000010e97808 */ /* 0x000fe20001800000 */
[----:B------:R-:W-:Y:S01]  /*10550*/  LDSM.16.MT88.4 R36, [R191+0x2000] ;  /* 0x00200000bf24783b */ /* 0x000fe20000004200 */
[----:B------:R-:W-:-:S02]  /*10560*/  ISETP.GT.AND P1, PT, R0, 0x28, PT ;  /* 0x000000280000780c */ /* 0x000fc40003f24270 */
[----:B------:R-:W-:Y:S02]  /*10570*/  FMNMX.FTZ R2, R99, R2, !PT ;  /* 0x0000000263027209 */ /* 0x000fe40007810000 */
[----:B------:R-:W-:Y:S02]  /*10580*/  FMNMX.FTZ R3, R242, R3, !PT ;  /* 0x00000003f2037209 */ /* 0x000fe40007810000 */
[----:B------:R-:W-:Y:S02]  /*10590*/  FSEL R243, R17, -INF , P2 ;  /* 0xff80000011f37808 */ /* 0x000fe40001000000 */
[----:B------:R-:W-:Y:S02]  /*105a0*/  ISETP.GT.AND P0, PT, R0, 0x29, PT ;  /* 0x000000290000780c */ /* 0x000fe40003f04270 */
[----:B------:R-:W-:Y:S02]  /*105b0*/  FSEL R112, R26, -INF , P1 ;  /* 0xff8000001a707808 */ /* 0x000fe40000800000 */
[----:B------:R-:W-:-:S02]  /*105c0*/  FMNMX.FTZ R2, R114, R2, !PT ;  /* 0x0000000272027209 */ /* 0x000fc40007810000 */
[----:B------:R-:W-:Y:S02]  /*105d0*/  FMNMX.FTZ R3, R233, R3, !PT ;  /* 0x00000003e9037209 */ /* 0x000fe40007810000 */
[----:B------:R-:W-:Y:S02]  /*105e0*/  FSEL R113, R27, -INF , P0 ;  /* 0xff8000001b717808 */ /* 0x000fe40000000000 */
[----:B------:R-:W-:Y:S01]  /*105f0*/  ISETP.GT.AND P1, PT, R0, 0x30, PT ;  /* 0x000000300000780c */ /* 0x000fe20003f24270 */
[----:B------:R-:W-:Y:S01]  /*10600*/  LDSM.16.MT88.4 R24, [R189] ;  /* 0x00000000bd18783b */ /* 0x000fe20000004200 */
[----:B------:R-:W-:Y:S02]  /*10610*/  FMNMX.FTZ R2, R112, R2, !PT ;  /* 0x0000000270027209 */ /* 0x000fe40007810000 */
[----:B------:R-:W-:Y:S02]  /*10620*/  FMNMX.FTZ R3, R243, R3, !PT ;  /* 0x00000003f3037209 */ /* 0x000fe40007810000 */
[----:B------:R-:W-:-:S02]  /*10630*/  ISETP.GT.AND P0, PT, R0, 0x31, PT ;  /* 0x000000310000780c */ /* 0x000fc40003f04270 */
[----:B------:R-:W-:Y:S01]  /*10640*/  FSEL R236, R22, -INF , P1 ;  /* 0xff80000016ec7808 */ /* 0x000fe20000800000 */
[----:B------:R-:W1:Y:S01]  /*10650*/  SHFL.BFLY PT, R5, R3, 0x2, 0x1f ;  /* 0x0c401f0003057f89 */ /* 0x000e6200000e0000 */
        /* <DEDUP_REMOVED lines=61> */
[----:B------:R-:W5:Y:S07]  /*10a30*/  LDSM.16.MT88.4 R8, [R191+0x4000] ;  /* 0x00400000bf08783b */ /* 0x000f6e0000004200 */
        /* <DEDUP_REMOVED lines=8> */
[----:B--2---:R-:W-:-:S04]  /*10ac0*/  FFMA.FTZ R3, R44, c[0x0][0x2d0], -R0 ;  /* 0x0000b4002c037a23 */ /* 0x004fc80000010800 */
[----:B------:R2:W-:Y:S02]  /*10ad0*/  MUFU.EX2 R247, R3 ;  /* 0x0000000300f77308 */ /* 0x0005e40000000800 */
[C---:B------:R-:W-:Y:S08]  /*10ae0*/  HMMA.16816.F32 R56, R4.reuse, R32, RZ ;  /* 0x000000200438723c */ /* 0x040ff000000018ff */
[----:B------:R-:W-:Y:S01]  /*10af0*/  HMMA.16816.F32 R52, R4, R34, RZ ;  /* 0x000000220434723c */ /* 0x000fe200000018ff */
[----:B------:R-:W-:Y:S01]  /*10b00*/  LDSM.16.MT88.4 R32, [R189+0x800] ;  /* 0x00080000bd20783b */ /* 0x000fe20000004200 */
[----:B--2---:R-:W-:-:S06]  /*10b10*/  FFMA.FTZ R3, R47, c[0x0][0x2d0], -R0 ;  /* 0x0000b4002f037a23 */ /* 0x004fcc0000010800 */
[C---:B---3--:R-:W-:Y:S01]  /*10b20*/  HMMA.16816.F32 R40, R4.reuse, R20, RZ ;  /* 0x000000140428723c */ /* 0x048fe200000018ff */
[----:B------:R2:W3:Y:S07]  /*10b30*/  MUFU.EX2 R252, R3 ;  /* 0x0000000300fc7308 */ /* 0x0004ee0000000800 */
[C---:B------:R-:W-:Y:S01]  /*10b40*/  HMMA.16816.F32 R116, R4.reuse, R22, RZ ;  /* 0x000000160474723c */ /* 0x040fe200000018ff */
[----:B------:R-:W1:Y:S07]  /*10b50*/  LDSM.16.MT88.4 R20, [R191+0x800] ;  /* 0x00080000bf14783b */ /* 0x000e6e0000004200 */
[----:B------:R-:W-:Y:S01]  /*10b60*/  HMMA.16816.F32 R76, R4, R28, RZ ;  /* 0x0000001c044c723c */ /* 0x000fe200000018ff */
[----:B--2---:R-:W-:-:S04]  /*10b70*/  FFMA.FTZ R3, R46, c[0x0][0x2d0], -R0 ;  /* 0x0000b4002e037a23 */ /* 0x004fc80000010800 */
[----:B------:R2:W-:Y:S03]  /*10b80*/  MUFU.EX2 R250, R3 ;  /* 0x0000000300fa7308 */ /* 0x0005e60000000800 */
[C---:B------:R-:W-:Y:S01]  /*10b90*/  HMMA.16816.F32 R68, R4.reuse, R30, RZ ;  /* 0x0000001e0444723c */ /* 0x040fe200000018ff */
[----:B------:R-:W1:Y:S07]  /*10ba0*/  LDSM.16.MT88.4 R28, [R192+0x800] ;  /* 0x00080000c01c783b */ /* 0x000e6e0000004200 */
[----:B----4-:R-:W-:Y:S01]  /*10bb0*/  HMMA.16816.F32 R136, R4, R12, RZ ;  /* 0x0000000c0488723c */ /* 0x010fe200000018ff */
[----:B--2---:R-:W-:-:S07]  /*10bc0*/  FFMA.FTZ R3, R45, c[0x0][0x2d0], -R0 ;  /* 0x0000b4002d037a23 */ /* 0x004fce0000010800 */
[C---:B------:R-:W-:Y:S01]  /*10bd0*/  HMMA.16816.F32 R152, R4.reuse, R14, RZ ;  /* 0x0000000e0498723c */ /* 0x040fe200000018ff */
[----:B------:R-:W2:Y:S01]  /*10be0*/  LDSM.16.MT88.4 R12, [R189+0x2800] ;  /* 0x00280000bd0c783b */ /* 0x000ea20000004200 */
[----:B------:R4:W1:Y:S06]  /*10bf0*/  MUFU.EX2 R186, R3 ;  /* 0x0000000300ba7308 */ /* 0x00086c0000000800 */
[C---:B-----5:R-:W-:Y:S08]  /*10c00*/  HMMA.16816.F32 R156, R4.reuse, R8, RZ ;  /* 0x00000008049c723c */ /* 0x060ff000000018ff */
[----:B------:R-:W-:Y:S01]  /*10c10*/  HMMA.16816.F32 R148, R4, R10, RZ ;  /* 0x0000000a0494723c */ /* 0x000fe200000018ff */
[----:B------:R-:W5:Y:S01]  /*10c20*/  LDSM.16.MT88.4 R8, [R192+0x2800] ;  /* 0x00280000c008783b */ /* 0x000f620000004200 */
[----:B----4-:R-:W-:-:S02]  /*10c30*/  FFMA.FTZ R3, R96, c[0x0][0x2d0], -R2 ;  /* 0x0000b40060037a23 */ /* 0x010fc40000010802 */
[----:B------:R-:W-:Y:S02]  /*10c40*/  IMAD.MOV.U32 R96, RZ, RZ, R211 ;  /* 0x000000ffff607224 */ /* 0x000fe400078e00d3 */
[----:B------:R4:W-:Y:S02]  /*10c50*/  MUFU.EX2 R224, R3 ;  /* 0x0000000300e07308 */ /* 0x0009e40000000800 */
[C---:B------:R-:W-:Y:S08]  /*10c60*/  HMMA.16816.F32 R48, R4.reuse, R36, RZ ;  /* 0x000000240430723c */ /* 0x040ff000000018ff */
[----:B------:R-:W-:Y:S01]  /*10c70*/  HMMA.16816.F32 R36, R4, R38, RZ ;  /* 0x000000260424723c */ /* 0x000fe200000018ff */
[----:B----4-:R-:W-:-:S07]  /*10c80*/  FFMA.FTZ R3, R97, c[0x0][0x2d0], -R2 ;  /* 0x0000b40061037a23 */ /* 0x010fce0000010802 */
[C---:B-1----:R-:W-:Y:S01]  /*10c90*/  HMMA.16816.F32 R120, R4.reuse, R16, RZ ;  /* 0x000000100478723c */ /* 0x042fe200000018ff */
[----:B------:R-:W-:Y:S01]  /*10ca0*/  IMAD.MOV.U32 R97, RZ, RZ, R129 ;  /* 0x000000ffff617224 */ /* 0x000fe200078e0081 */
[----:B------:R1:W4:Y:S06]  /*10cb0*/  MUFU.EX2 R223, R3 ;  /* 0x0000000300df7308 */ /* 0x00032c0000000800 */
[----:B------:R-:W-:Y:S01]  /*10cc0*/  HMMA.16816.F32 R132, R4, R18, RZ ;  /* 0x000000120484723c */ /* 0x000fe200000018ff */
[----:B------:R-:W-:Y:S06]  /*10cd0*/  LDSM.16.MT88.4 R16, [R188+0x2800] ;  /* 0x00280000bc10783b */ /* 0x000fec0000004200 */
[----:B------:R-:W-:-:S02]  /*10ce0*/  F2FP.PACK_AB R4, R163, R162 ;  /* 0x000000a2a304723e */ /* 0x000fc400000000ff */
[----:B---3--:R-:W-:Y:S01]  /*10cf0*/  F2FP.PACK_AB R5, R252, R247 ;  /* 0x000000f7fc05723e */ /* 0x008fe200000000ff */
[--C-:B-1----:R-:W-:Y:S01]  /*10d00*/  FFMA.FTZ R3, R98, c[0x0][0x2d0], -R2.reuse ;  /* 0x0000b40062037a23 */ /* 0x102fe20000010802 */
[----:B------:R-:W-:Y:S01]  /*10d10*/  F2FP.PACK_AB R6, R216, R218 ;  /* 0x000000dad806723e */ /* 0x000fe200000000ff */
[----:B------:R-:W-:Y:S01]  /*10d20*/  IMAD.MOV.U32 R98, RZ, RZ, R219 ;  /* 0x000000ffff627224 */ /* 0x000fe200078e00db */
[----:B------:R-:W-:Y:S01]  /*10d30*/  F2FP.PACK_AB R7, R186, R250 ;  /* 0x000000faba07723e */ /* 0x000fe200000000ff */
[----:B------:R1:W-:Y:S06]  /*10d40*/  MUFU.EX2 R222, R3 ;  /* 0x0000000300de7308 */ /* 0x0003ec0000000800 */
[C---:B------:R-:W-:Y:S08]  /*10d50*/  HMMA.16816.F32 R164, R4.reuse, R24, R76 ;  /* 0x0000001804a4723c */ /* 0x040ff0000000184c */
[----:B------:R-:W-:Y:S01]  /*10d60*/  HMMA.16816.F32 R76, R4, R26, R68 ;  /* 0x0000001a044c723c */ /* 0x000fe20000001844 */
[----:B------:R-:W3:Y:S01]  /*10d70*/  LDSM.16.MT88.4 R24, [R191+0x2800] ;  /* 0x00280000bf18783b */ /* 0x000ee20000004200 */
[----:B-1----:R-:W-:-:S02]  /*10d80*/  FFMA.FTZ R3, R115, c[0x0][0x2d0], -R2 ;  /* 0x0000b40073037a23 */ /* 0x002fc40000010802 */
[----:B------:R-:W-:Y:S02]  /*10d90*/  IMAD.MOV.U32 R115, RZ, RZ, R217 ;  /* 0x000000ffff737224 */ /* 0x000fe400078e00d9 */
[----:B------:R1:W-:Y:S01]  /*10da0*/  MUFU.EX2 R221, R3 ;  /* 0x0000000300dd7308 */ /* 0x0003e20000000800 */
[----:B------:R-:W-:Y:S01]  /*10db0*/  IMAD.MOV.U32 R71, RZ, RZ, R163 ;  /* 0x000000ffff477224 */ /* 0x000fe200078e00a3 */
[----:B------:R-:W-:Y:S01]  /*10dc0*/  HMMA.16816.F32 R180, R4, R20, R104 ;  /* 0x0000001404b4723c */ /* 0x000fe20000001868 */
[----:B------:R-:W-:Y:S02]  /*10dd0*/  IMAD.MOV.U32 R70, RZ, RZ, R162 ;  /* 0x000000ffff467224 */ /* 0x000fe400078e00a2 */
[----:B------:R-:W-:Y:S02]  /*10de0*/  IMAD.MOV.U32 R69, RZ, RZ, R161 ;  /* 0x000000ffff457224 */ /* 0x000fe400078e00a1 */
[----:B------:R-:W-:-:S03]  /*10df0*/  IMAD.MOV.U32 R68, RZ, RZ, R160 ;  /* 0x000000ffff447224 */ /* 0x000fc600078e00a0 */
[----:B------:R-:W-:Y:S01]  /*10e00*/  HMMA.16816.F32 R160, R4, R32, R60 ;  /* 0x0000002004a0723c */ /* 0x000fe2000000183c */
[----:B-1----:R-:W-:-:S06]  /*10e10*/  FFMA.FTZ R3, R99, c[0x0][0x2d0], -R0 ;  /* 0x0000b40063037a23 */ /* 0x002fcc0000010800 */
[----:B------:R-:W-:Y:S01]  /*10e20*/  IMAD.MOV.U32 R63, RZ, RZ, R168 ;  /* 0x000000ffff3f7224 */ /* 0x000fe200078e00a8 */
[----:B------:R-:W-:Y:S01]  /*10e30*/  HMMA.16816.F32 R176, R4, R34, R92 ;  /* 0x0000002204b0723c */ /* 0x000fe2000000185c */
[----:B------:R1:W-:Y:S01]  /*10e40*/  MUFU.EX2 R220, R3 ;  /* 0x0000000300dc7308 */ /* 0x0003e20000000800 */
[----:B------:R-:W-:-:S06]  /*10e50*/  IMAD.MOV.U32 R99, RZ, RZ, R187 ;  /* 0x000000ffff637224 */ /* 0x000fcc00078e00bb */
[C---:B------:R-:W-:Y:S01]  /*10e60*/  HMMA.16816.F32 R168, R4.reuse, R22, R84 ;  /* 0x0000001604a8723c */ /* 0x040fe20000001854 */
[----:B------:R-:W3:Y:S07]  /*10e70*/  LDSM.16.MT88.4 R20, [R189+0x4800] ;  /* 0x00480000bd14783b */ /* 0x000eee0000004200 */
[----:B------:R-:W-:Y:S01]  /*10e80*/  HMMA.16816.F32 R108, R4, R28, R108 ;  /* 0x0000001c046c723c */ /* 0x000fe2000000186c */
[----:B-1----:R-:W-:Y:S02]  /*10e90*/  FFMA.FTZ R3, R114, c[0x0][0x2d0], -R0 ;  /* 0x0000b40072037a23 */ /* 0x002fe40000010800 */
[----:B------:R-:W-:-:S02]  /*10ea0*/  IMAD.MOV.U32 R114, RZ, RZ, R70 ;  /* 0x000000ffff727224 */ /* 0x000fc400078e0046 */
[----:B------:R1:W1:Y:S03]  /*10eb0*/  MUFU.EX2 R211, R3 ;  /* 0x0000000300d37308 */ /* 0x0002660000000800 */
[C---:B------:R-:W-:Y:S01]  /*10ec0*/  HMMA.16816.F32 R172, R4.reuse, R30, R88 ;  /* 0x0000001e04ac723c */ /* 0x040fe20000001858 */
[----:B------:R-:W4:Y:S07]  /*10ed0*/  LDSM.16.MT88.4 R28, [R188+0x4800] ;  /* 0x00480000bc1c783b */ /* 0x000f2e0000004200 */
[----:B--2---:R-:W-:Y:S01]  /*10ee0*/  HMMA.16816.F32 R92, R4, R12, R72 ;  /* 0x0000000c045c723c */ /* 0x004fe20000001848 */
[----:B-1----:R-:W-:-:S02]  /*10ef0*/  FFMA.FTZ R3, R112, c[0x0][0x2d0], -R0 ;  /* 0x0000b40070037a23 */ /* 0x002fc40000010800 */
[----:B------:R-:W-:-:S05]  /*10f00*/  IMAD.MOV.U32 R112, RZ, RZ, R71 ;  /* 0x000000ffff707224 */ /* 0x000fca00078e0047 */
[C---:B------:R-:W-:Y:S01]  /*10f10*/  HMMA.16816.F32 R88, R4.reuse, R14, R64 ;  /* 0x0000000e0458723c */ /* 0x040fe20000001840 */
[----:B------:R-:W1:Y:S01]  /*10f20*/  LDSM.16.MT88.4 R12, [R192+0x4800] ;  /* 0x00480000c00c783b */ /* 0x000e620000004200 */
[----:B------:R2:W-:Y:S06]  /*10f30*/  MUFU.EX2 R129, R3 ;  /* 0x0000000300817308 */ /* 0x0005ec0000000800 */
[C---:B-----5:R-:W-:Y:S08]  /*10f40*/  HMMA.16816.F32 R84, R4.reuse, R8, R56 ;  /* 0x000000080454723c */ /* 0x060ff00000001838 */
[----:B------:R-:W-:Y:S01]  /*10f50*/  HMMA.16816.F32 R64, R4, R10, R52 ;  /* 0x0000000a0440723c */ /* 0x000fe20000001834 */
[----:B------:R-:W5:Y:S01]  /*10f60*/  LDSM.16.MT88.4 R8, [R191+0x4800] ;  /* 0x00480000bf08783b */ /* 0x000f620000004200 */
[----:B--2---:R-:W-:-:S02]  /*10f70*/  FFMA.FTZ R3, R113, c[0x0][0x2d0], -R0 ;  /* 0x0000b40071037a23 */ /* 0x004fc40000010800 */
[----:B------:R-:W-:-:S04]  /*10f80*/  IMAD.MOV.U32 R113, RZ, RZ, R218 ;  /* 0x000000ffff717224 */ /* 0x000fc800078e00da */
[C---:B---3--:R-:W-:Y:S08]  /*10f90*/  HMMA.16816.F32 R52, R4.reuse, R24, R48 ;  /* 0x000000180434723c */ /* 0x048ff00000001830 */
[C---:B------:R-:W-:Y:S01]  /*10fa0*/  HMMA.16816.F32 R56, R4.reuse, R26, R36 ;  /* 0x0000001a0438723c */ /* 0x040fe20000001824 */
[----:B------:R-:W2:Y:S07]  /*10fb0*/  LDSM.16.MT88.4 R24, [R192+0x1000] ;  /* 0x00100000c018783b */ /* 0x000eae0000004200 */
[C---:B------:R-:W-:Y:S07]  /*10fc0*/  HMMA.16816.F32 R44, R4.reuse, R20, R120 ;  /* 0x00000014042c723c */ /* 0x040fee0000001878 */
[----:B------:R-:W-:Y:S01]  /*10fd0*/  IMAD.MOV.U32 R121, RZ, RZ, R68 ;  /* 0x000000ffff797224 */ /* 0x000fe200078e0044 */
[----:B------:R-:W-:Y:S01]  /*10fe0*/  HMMA.16816.F32 R212, R4, R16, R100 ;  /* 0x0000001004d4723c */ /* 0x000fe20000001864 */
[----:B------:R-:W-:-:S02]  /*10ff0*/  IMAD.MOV.U32 R120, RZ, RZ, R69 ;  /* 0x000000ffff787224 */ /* 0x000fc400078e0045 */
[----:B------:R-:W-:Y:S02]  /*11000*/  IMAD.MOV.U32 R122, RZ, RZ, R63 ;  /* 0x000000ffff7a7224 */ /* 0x000fe400078e003f */
[----:B------:R-:W-:-:S03]  /*11010*/  IMAD.MOV.U32 R123, RZ, RZ, R184 ;  /* 0x000000ffff7b7224 */ /* 0x000fc600078e00b8 */
[C---:B------:R-:W-:Y:S01]  /*11020*/  HMMA.16816.F32 R104, R4.reuse, R18, R80 ;  /* 0x000000120468723c */ /* 0x040fe20000001850 */
[----:B------:R-:W3:Y:S07]  /*11030*/  LDSM.16.MT88.4 R16, [R188+0x1000] ;  /* 0x00100000bc10783b */ /* 0x000eee0000004200 */
[C---:B----4-:R-:W-:Y:S08]  /*11040*/  HMMA.16816.F32 R48, R4.reuse, R28, R40 ;  /* 0x0000001c0430723c */ /* 0x050ff00000001828 */
[C---:B-1----:R-:W-:Y:S07]  /*11050*/  HMMA.16816.F32 R40, R4.reuse, R12, R136 ;  /* 0x0000000c0428723c */ /* 0x042fee0000001888 */
[----:B------:R-:W-:Y:S01]  /*11060*/  IMAD.MOV.U32 R136, RZ, RZ, R128 ;  /* 0x000000ffff887224 */ /* 0x000fe200078e0080 */
[----:B------:R-:W-:Y:S01]  /*11070*/  HMMA.16816.F32 R68, R4, R14, R152 ;  /* 0x0000000e0444723c */ /* 0x000fe20000001898 */
[----:B------:R-:W1:Y:S01]  /*11080*/  LDSM.16.MT88.4 R12, [R191+0x1000] ;  /* 0x00100000bf0c783b */ /* 0x000e620000004200 */
[----:B------:R4:W1:Y:S01]  /*11090*/  MUFU.EX2 R128, R3 ;  /* 0x0000000300807308 */ /* 0x0008620000000800 */
[----:B------:R-:W-:-:S02]  /*110a0*/  IMAD.MOV.U32 R139, RZ, RZ, R216 ;  /* 0x000000ffff8b7224 */ /* 0x000fc400078e00d8 */
[----:B------:R-:W-:Y:S02]  /*110b0*/  IMAD.MOV.U32 R138, RZ, RZ, R186 ;  /* 0x000000ffff8a7224 */ /* 0x000fe400078e00ba */
[----:B------:R-:W-:Y:S01]  /*110c0*/  IMAD.MOV.U32 R137, RZ, RZ, R185 ;  /* 0x000000ffff897224 */ /* 0x000fe200078e00b9 */
[C---:B-----5:R-:W-:Y:S08]  /*110d0*/  HMMA.16816.F32 R72, R4.reuse, R8, R156 ;  /* 0x000000080448723c */ /* 0x060ff0000000189c */
[----:B------:R-:W-:Y:S01]  /*110e0*/  HMMA.16816.F32 R60, R4, R10, R148 ;  /* 0x0000000a043c723c */ /* 0x000fe20000001894 */
[----:B------:R-:W5:Y:S01]  /*110f0*/  LDSM.16.MT88.4 R8, [R188+0x3000] ;  /* 0x00300000bc08783b */ /* 0x000f620000004200 */
[----:B----4-:R-:W-:-:S02]  /*11100*/  FFMA.FTZ R3, R234, c[0x0][0x2d0], -R2 ;  /* 0x0000b400ea037a23 */ /* 0x010fc40000010802 */
[----:B------:R-:W-:-:S04]  /*11110*/  IMAD.MOV.U32 R234, RZ, RZ, R136 ;  /* 0x000000ffffea7224 */ /* 0x000fc800078e0088 */
[C---:B------:R-:W-:Y:S01]  /*11120*/  HMMA.16816.F32 R36, R4.reuse, R30, R116 ;  /* 0x0000001e0424723c */ /* 0x040fe20000001874 */
[----:B------:R-:W-:Y:S07]  /*11130*/  LDSM.16.MT88.4 R28, [R189+0x1000] ;  /* 0x00100000bd1c783b */ /* 0x000fee0000004200 */
[----:B------:R-:W-:Y:S01]  /*11140*/  HMMA.16816.F32 R32, R4, R22, R132 ;  /* 0x000000160420723c */ /* 0x000fe20000001884 */
[----:B------:R-:W-:Y:S06]  /*11150*/  LDSM.16.MT88.4 R20, [R192+0x3000] ;  /* 0x00300000c014783b */ /* 0x000fec0000004200 */
[----:B------:R-:W-:-:S02]  /*11160*/  F2FP.PACK_AB R4, R223, R224 ;  /* 0x000000e0df04723e */ /* 0x000fc400000000ff */
[----:B------:R-:W-:Y:S02]  /*11170*/  F2FP.PACK_AB R5, R211, R220 ;  /* 0x000000dcd305723e */ /* 0x000fe400000000ff */
[----:B------:R-:W-:Y:S02]  /*11180*/  F2FP.PACK_AB R6, R221, R222 ;  /* 0x000000dedd06723e */ /* 0x000fe400000000ff */
[----:B-1----:R-:W-:-:S07]  /*11190*/  F2FP.PACK_AB R7, R128, R129 ;  /* 0x000000818007723e */ /* 0x002fce00000000ff */
[C---:B--2---:R-:W-:Y:S08]  /*111a0*/  HMMA.16816.F32 R108, R4.reuse, R24, R108 ;  /* 0x00000018046c723c */ /* 0x044ff0000000186c */
[C---:B------:R-:W-:Y:S01]  /*111b0*/  HMMA.16816.F32 R80, R4.reuse, R26, R172 ;  /* 0x0000001a0450723c */ /* 0x040fe200000018ac */
[----:B------:R-:W1:Y:S07]  /*111c0*/  LDSM.16.MT88.4 R24, [R191+0x3000] ;  /* 0x00300000bf18783b */ /* 0x000e6e0000004200 */
[C---:B---3--:R-:W-:Y:S08]  /*111d0*/  HMMA.16816.F32 R132, R4.reuse, R16, R164 ;  /* 0x000000100484723c */ /* 0x048ff000000018a4 */
[C---:B------:R-:W-:Y:S01]  /*111e0*/  HMMA.16816.F32 R76, R4.reuse, R18, R76 ;  /* 0x00000012044c723c */ /* 0x040fe2000000184c */
[----:B------:R-:W2:Y:S07]  /*111f0*/  LDSM.16.MT88.4 R16, [R189+0x3000] ;  /* 0x00300000bd10783b */ /* 0x000eae0000004200 */
[C---:B------:R-:W-:Y:S08]  /*11200*/  HMMA.16816.F32 R116, R4.reuse, R12, R180 ;  /* 0x0000000c0474723c */ /* 0x040ff000000018b4 */
[C---:B------:R-:W-:Y:S01]  /*11210*/  HMMA.16816.F32 R168, R4.reuse, R14, R168 ;  /* 0x0000000e04a8723c */ /* 0x040fe200000018a8 */
[----:B------:R-:W3:Y:S07]  /*11220*/  LDSM.16.MT88.4 R12, [R188+0x5000] ;  /* 0x00500000bc0c783b */ /* 0x000eee0000004200 */
[C---:B-----5:R-:W-:Y:S08]  /*11230*/  HMMA.16816.F32 R212, R4.reuse, R8, R212 ;  /* 0x0000000804d4723c */ /* 0x060ff000000018d4 */
[C---:B------:R-:W-:Y:S01]  /*11240*/  HMMA.16816.F32 R216, R4.reuse, R10, R104 ;  /* 0x0000000a04d8723c */ /* 0x040fe20000001868 */
[----:B------:R-:W4:Y:S04]  /*11250*/  LDSM.16.MT88.4 R8, [R189+0x5000] ;  /* 0x00500000bd08783b */ /* 0x000f280000004200 */
[----:B------:R-:W-:Y:S03]  /*11260*/  LDSM.16.MT88.4 R104, [R189+0x1800] ;  /* 0x00180000bd68783b */ /* 0x000fe60000004200 */
[C---:B-1----:R-:W-:Y:S01]  /*11270*/  HMMA.16816.F32 R172, R4.reuse, R24, R52 ;  /* 0x0000001804ac723c */ /* 0x042fe20000001834 */
[----:B------:R1:W-:Y:S06]  /*11280*/  MUFU.EX2 R24, R3 ;  /* 0x0000000300187308 */ /* 0x0003ec0000000800 */
[----:B------:R-:W-:Y:S01]  /*11290*/  IMAD.MOV.U32 R25, RZ, RZ, R120 ;  /* 0x000000ffff197224 */ /* 0x000fe200078e0078 */
[C---:B------:R-:W-:Y:S08]  /*112a0*/  HMMA.16816.F32 R100, R4.reuse, R28, R160 ;  /* 0x0000001c0464723c */ /* 0x040ff000000018a0 */
[----:B--2---:R-:W-:Y:S01]  /*112b0*/  HMMA.16816.F32 R184, R4, R16, R92 ;  /* 0x0000001004b8723c */ /* 0x004fe2000000185c */
[----:B-1----:R-:W-:-:S02]  /*112c0*/  FFMA.FTZ R3, R242, c[0x0][0x2d0], -R2 ;  /* 0x0000b400f2037a23 */ /* 0x002fc40000010802 */
[----:B------:R-:W-:-:S05]  /*112d0*/  IMAD.MOV.U32 R242, RZ, RZ, R139 ;  /* 0x000000fffff27224 */ /* 0x000fca00078e008b */
[C---:B------:R-:W-:Y:S01]  /*112e0*/  HMMA.16816.F32 R88, R4.reuse, R18, R88 ;  /* 0x000000120458723c */ /* 0x040fe20000001858 */
[----:B------:R-:W1:Y:S07]  /*112f0*/  LDSM.16.MT88.4 R16, [R192+0x5000] ;  /* 0x00500000c010783b */ /* 0x000e6e0000004200 */
[C---:B------:R-:W-:Y:S08]  /*11300*/  HMMA.16816.F32 R28, R4.reuse, R30, R176 ;  /* 0x0000001e041c723c */ /* 0x040ff000000018b0 */
[C---:B---3--:R-:W-:Y:S01]  /*11310*/  HMMA.16816.F32 R152, R4.reuse, R12, R48 ;  /* 0x0000000c0498723c */ /* 0x048fe20000001830 */
[----:B------:R-:W-:Y:S07]  /*11320*/  LDSM.16.MT88.4 R48, [R189+0x3800] ;  /* 0x00380000bd30783b */ /* 0x000fee0000004200 */
[C---:B------:R-:W-:Y:S01]  /*11330*/  HMMA.16816.F32 R92, R4.reuse, R14, R36 ;  /* 0x0000000e045c723c */ /* 0x040fe20000001824 */
[----:B------:R-:W2:Y:S07]  /*11340*/  LDSM.16.MT88.4 R12, [R191+0x5000] ;  /* 0x00500000bf0c783b */ /* 0x000eae0000004200 */
[C---:B------:R-:W-:Y:S01]  /*11350*/  HMMA.16816.F32 R176, R4.reuse, R22, R64 ;  /* 0x0000001604b0723c */ /* 0x040fe20000001840 */
[----:B------:R3:W5:Y:S01]  /*11360*/  MUFU.EX2 R23, R3 ;  /* 0x0000000300177308 */ /* 0x0007620000000800 */
[----:B------:R-:W-:Y:S06]  /*11370*/  LDSM.16.MT88.4 R64, [R191+0x3800] ;  /* 0x00380000bf40783b */ /* 0x000fec0000004200 */
[C---:B------:R-:W-:Y:S08]  /*11380*/  HMMA.16816.F32 R180, R4.reuse, R20, R84 ;  /* 0x0000001404b4723c */ /* 0x040ff00000001854 */
[----:B----4-:R-:W-:Y:S01]  /*11390*/  HMMA.16816.F32 R32, R4, R10, R32 ;  /* 0x0000000a0420723c */ /* 0x010fe20000001820 */
[----:B---3--:R-:W-:-:S02]  /*113a0*/  FFMA.FTZ R3, R233, c[0x0][0x2d0], -R2 ;  /* 0x0000b400e9037a23 */ /* 0x008fc40000010802 */
[----:B------:R-:W-:Y:S02]  /*113b0*/  FFMA.FTZ R2, R243, c[0x0][0x2d0], -R2 ;  /* 0x0000b400f3027a23 */ /* 0x000fe40000010802 */
[----:B------:R3:W-:Y:S01]  /*113c0*/  MUFU.EX2 R22, R3 ;  /* 0x0000000300167308 */ /* 0x0007e20000000800 */
[----:B------:R-:W-:Y:S02]  /*113d0*/  IMAD.MOV.U32 R233, RZ, RZ, R113 ;  /* 0x000000ffffe97224 */ /* 0x000fe400078e0071 */
[----:B------:R-:W-:Y:S01]  /*113e0*/  IMAD.MOV.U32 R243, RZ, RZ, R114 ;  /* 0x000000fffff37224 */ /* 0x000fe200078e0072 */
[----:B------:R-:W-:Y:S01]  /*113f0*/  HMMA.16816.F32 R84, R4, R8, R44 ;  /* 0x000000080454723c */ /* 0x000fe2000000182c */
[----:B------:R-:W-:-:S03]  /*11400*/  IMAD.MOV.U32 R11, RZ, RZ, R122 ;  /* 0x000000ffff0b7224 */ /* 0x000fc600078e007a */
[----:B------:R4:W-:Y:S04]  /*11410*/  MUFU.EX2 R21, R2 ;  /* 0x0000000200157308 */ /* 0x0009e80000000800 */
[----:B-1----:R-:W-:Y:S01]  /*11420*/  HMMA.16816.F32 R148, R4, R16, R40 ;  /* 0x000000100494723c */ /* 0x002fe20000001828 */
[----:B------:R-:W-:Y:S01]  /*11430*/  LDSM.16.MT88.4 R40, [R188+0x3800] ;  /* 0x00380000bc28783b */ /* 0x000fe20000004200 */
[----:B---3--:R-:W-:-:S06]  /*11440*/  IMAD.MOV.U32 R3, RZ, RZ, R112 ;  /* 0x000000ffff037224 */ /* 0x008fcc00078e0070 */
[C---:B------:R-:W-:Y:S01]  /*11450*/  HMMA.16816.F32 R164, R4.reuse, R26, R56 ;  /* 0x0000001a04a4723c */ /* 0x040fe20000001838 */
[----:B------:R-:W-:Y:S01]  /*11460*/  LDSM.16.MT88.4 R56, [R192+0x3800] ;  /* 0x00380000c038783b */ /* 0x000fe20000004200 */
[----:B----4-:R-:W-:Y:S02]  /*11470*/  FFMA.FTZ R2, R236, c[0x0][0x2d0], -R0 ;  /* 0x0000b400ec027a23 */ /* 0x010fe40000010800 */
[----:B------:R-:W-:Y:S02]  /*11480*/  IMAD.MOV.U32 R236, RZ, RZ, R121 ;  /* 0x000000ffffec7224 */ /* 0x000fe400078e0079 */
[----:B------:R1:W-:Y:S02]  /*11490*/  MUFU.EX2 R20, R2 ;  /* 0x0000000200147308 */ /* 0x0003e40000000800 */
[----:B------:R-:W-:Y:S01]  /*114a0*/  HMMA.16816.F32 R16, R4, R18, R68 ;  /* 0x000000120410723c */ /* 0x000fe20000001844 */
[----:B------:R-:W-:Y:S02]  /*114b0*/  IMAD.MOV.U32 R27, RZ, RZ, R137 ;  /* 0x000000ffff1b7224 */ /* 0x000fe400078e0089 */
[----:B------:R-:W-:-:S02]  /*114c0*/  IMAD.MOV.U32 R26, RZ, RZ, R138 ;  /* 0x000000ffff1a7224 */ /* 0x000fc400078e008a */
[----:B------:R-:W-:Y:S03]  /*114d0*/  LDSM.16.MT88.4 R136, [R188+0x1800] ;  /* 0x00180000bc88783b */ /* 0x000fe60000004200 */
[----:B--2---:R-:W-:Y:S01]  /*114e0*/  HMMA.16816.F32 R160, R4, R12, R72 ;  /* 0x0000000c04a0723c */ /* 0x004fe20000001848 */
[----:B------:R-:W-:Y:S01]  /*114f0*/  LDSM.16.MT88.4 R72, [R188+0x5800] ;  /* 0x00580000bc48783b */ /* 0x000fe20000004200 */
[----:B-1----:R-:W-:-:S06]  /*11500*/  FFMA.FTZ R2, R244, c[0x0][0x2d0], -R0 ;  /* 0x0000b400f4027a23 */ /* 0x002fcc0000010800 */
[----:B------:R-:W-:Y:S01]  /*11510*/  HMMA.16816.F32 R156, R4, R14, R60 ;  /* 0x0000000e049c723c */ /* 0x000fe2000000183c */
[----:B------:R-:W-:Y:S01]  /*11520*/  IMAD.MOV.U32 R244, RZ, RZ, R123 ;  /* 0x000000fffff47224 */ /* 0x000fe200078e007b */
[----:B------:R-:W-:Y:S01]  /*11530*/  LDSM.16.MT88.4 R12, [R191+0x5800] ;  /* 0x00580000bf0c783b */ /* 0x000fe20000004200 */
[----:B------:R1:W2:Y:S03]  /*11540*/  MUFU.EX2 R10, R2 ;  /* 0x00000002000a7308 */ /* 0x0002a60000000800 */
[----:B------:R-:W-:Y:S01]  /*11550*/  LDSM.16.MT88.4 R120, [R191+0x1800] ;  /* 0x00180000bf78783b */ /* 0x000fe20000004200 */
[----:B------:R-:W-:Y:S01]  /*11560*/  IMAD.MOV.U32 R7, RZ, RZ, R96 ;  /* 0x000000ffff077224 */ /* 0x000fe200078e0060 */
[----:B-----5:R-:W-:Y:S01]  /*11570*/  F2FP.PACK_AB R96, R23, R24 ;  /* 0x000000181760723e */ /* 0x020fe200000000ff */
[----:B------:R-:W-:-:S04]  /*11580*/  @P4 IMAD.HI.U32 R4, R249, c[0x0][0x2c8], RZ ;  /* 0x0000b200f9044a27 */ /* 0x000fc800078e00ff */
[--C-:B-1----:R-:W-:Y:S02]  /*11590*/  FFMA.FTZ R2, R245, c[0x0][0x2d0], -R0.reuse ;  /* 0x0000b400f5027a23 */ /* 0x102fe40000010800 */
[----:B------:R-:W-:Y:S02]  /*115a0*/  FFMA.FTZ R0, R246, c[0x0][0x2d0], -R0 ;  /* 0x0000b400f6007a23 */ /* 0x000fe40000010800 */
[----:B------:R-:W-:Y:S01]  /*115b0*/  IMAD.MOV.U32 R246, RZ, RZ, R115 ;  /* 0x000000fffff67224 */ /* 0x000fe200078e0073 */
[----:B------:R1:W-:Y:S01]  /*115c0*/  MUFU.EX2 R9, R2 ;  /* 0x0000000200097308 */ /* 0x0003e20000000800 */
[----:B------:R-:W3:Y:S01]  /*115d0*/  LDSM.16.MT88.4 R112, [R192+0x1800] ;  /* 0x00180000c070783b */ /* 0x000ee20000004200 */
[----:B------:R-:W-:-:S06]  /*115e0*/  IMAD.MOV.U32 R245, RZ, RZ, R99 ;  /* 0x000000fffff57224 */ /* 0x000fcc00078e0063 */
[----:B------:R4:W5:Y:S01]  /*115f0*/  MUFU.EX2 R8, R0 ;  /* 0x0000000000087308 */ /* 0x0009620000000800 */
[----:B-1----:R-:W-:Y:S01]  /*11600*/  IMAD.MOV.U32 R2, RZ, RZ, R97 ;  /* 0x000000ffff027224 */ /* 0x002fe200078e0061 */
[----:B--2---:R-:W-:-:S03]  /*11610*/  F2FP.PACK_AB R97, R10, R20 ;  /* 0x000000140a61723e */ /* 0x004fc600000000ff */
[----:B------:R-:W-:Y:S02]  /*11620*/  FADD.FTZ R2, R2, R7 ;  /* 0x0000000702027221 */ /* 0x000fe40000010000 */
[----:B----4-:R-:W-:Y:S01]  /*11630*/  IMAD.MOV.U32 R0, RZ, RZ, R98 ;  /* 0x000000ffff007224 */ /* 0x010fe200078e0062 */
[----:B------:R-:W-:Y:S01]  /*11640*/  F2FP.PACK_AB R98, R21, R22 ;  /* 0x000000161562723e */ /* 0x000fe200000000ff */
[----:B------:R-:W-:Y:S01]  /*11650*/  FADD.FTZ R2, R245, R2 ;  /* 0x00000002f5027221 */ /* 0x000fe20000010000 */
[----:B-----5:R-:W-:Y:S01]  /*11660*/  F2FP.PACK_AB R99, R8, R9 ;  /* 0x000000090863723e */ /* 0x020fe200000000ff */
        /* <DEDUP_REMOVED lines=9> */
[----:B---3--:R-:W-:Y:S01]  /*11700*/  HMMA.16816.F32 R108, R96, R112, R108 ;  /* 0x00000070606c723c */ /* 0x008fe2000000186c */
[----:B------:R-:W-:-:S02]  /*11710*/  FADD.FTZ R2, R252, R0 ;  /* 0x00000000fc027221 */ /* 0x000fc40000010000 */
[----:B------:R-:W-:Y:S01]  /*11720*/  IMAD.MOV.U32 R0, RZ, RZ, R249 ;  /* 0x000000ffff007224 */ /* 0x000fe200078e00f9 */
[----:B------:R-:W-:Y:S01]  /*11730*/  @P4 SHF.R.U32.HI R0, RZ, c[0x0][0x2cc], R4 ;  /* 0x0000b300ff004a19 */ /* 0x000fe20000011604 */
[----:B------:R-:W-:Y:S02]  /*11740*/  FADD.FTZ R2, R250, R2 ;  /* 0x00000002fa027221 */ /* 0x000fe40000010000 */
[----:B------:R-:W-:Y:S01]  /*11750*/  FADD.FTZ R3, R242, R3 ;  /* 0x00000003f2037221 */ /* 0x000fe20000010000 */
[C---:B------:R-:W-:Y:S01]  /*11760*/  HMMA.16816.F32 R112, R96.reuse, R114, R80 ;  /* 0x000000726070723c */ /* 0x040fe20000001850 */
[----:B------:R-:W1:Y:S01]  /*11770*/  LDSM.16.MT88.4 R80, [R189+0x5800] ;  /* 0x00580000bd50783b */ /* 0x000e620000004200 */
[----:B------:R-:W-:Y:S01]  /*11780*/  FADD.FTZ R2, R26, R2 ;  /* 0x000000021a027221 */ /* 0x000fe20000010000 */
[----:B------:R-:W-:Y:S01]  /*11790*/  IADD3 R0, R0, R234, -R27 ;  /* 0x000000ea00007210 */ /* 0x000fe20007ffe81b */
[----:B------:R-:W-:Y:S02]  /*117a0*/  FADD.FTZ R3, R224, R3 ;  /* 0x00000003e0037221 */ /* 0x000fe40000010000 */
[----:B------:R-:W-:Y:S01]  /*117b0*/  FADD.FTZ R2, R220, R2 ;  /* 0x00000002dc027221 */ /* 0x000fe20000010000 */
[----:B------:R-:W-:Y:S01]  /*117c0*/  SHF.R.S32.HI R4, RZ, 0x1f, R0 ;  /* 0x0000001fff047819 */ /* 0x000fe20000011400 */
[----:B------:R-:W-:Y:S01]  /*117d0*/  HMMA.16816.F32 R48, R96, R50, R88 ;  /* 0x000000326030723c */ /* 0x000fe20000001858 */
[----:B------:R-:W2:Y:S01]  /*117e0*/  LDSM.16.MT88.4 R88, [R192+0x5800] ;  /* 0x00580000c058783b */ /* 0x000ea20000004200 */
[----:B------:R-:W-:Y:S01]  /*117f0*/  FADD.FTZ R3, R223, R3 ;  /* 0x00000003df037221 */ /* 0x000fe20000010000 */
[----:B------:R-:W-:Y:S01]  /*11800*/  LEA.HI R4, R4, R0, RZ, 0x6 ;  /* 0x0000000004047211 */ /* 0x000fe200078f30ff */
[----:B------:R-:W-:Y:S01]  /*11810*/  FADD.FTZ R2, R211, R2 ;  /* 0x00000002d3027221 */ /* 0x000fe20000010000 */
[----:B------:R-:W-:Y:S01]  /*11820*/  IADD3 R211, R25, -0x2, RZ ;  /* 0xfffffffe19d37810 */ /* 0x000fe20007ffe0ff */
[----:B------:R-:W-:-:S02]  /*11830*/  FADD.FTZ R3, R222, R3 ;  /* 0x00000003de037221 */ /* 0x000fc40000010000 */
[----:B------:R-:W-:Y:S01]  /*11840*/  FADD.FTZ R0, R129, R2 ;  /* 0x0000000281007221 */ /* 0x000fe20000010000 */
[C---:B------:R-:W-:Y:S01]  /*11850*/  HMMA.16816.F32 R132, R96.reuse, R136, R132 ;  /* 0x000000886084723c */ /* 0x040fe20000001884 */
[----:B------:R-:W-:Y:S01]  /*11860*/  FADD.FTZ R2, R221, R3 ;  /* 0x00000003dd027221 */ /* 0x000fe20000010000 */
[----:B------:R-:W-:Y:S01]  /*11870*/  SHF.R.S32.HI R3, RZ, 0x6, R4 ;  /* 0x00000006ff037819 */ /* 0x000fe20000011404 */
[----:B------:R-:W-:Y:S02]  /*11880*/  FADD.FTZ R0, R128, R0 ;  /* 0x0000000080007221 */ /* 0x000fe40000010000 */
[----:B------:R-:W-:Y:S01]  /*11890*/  FADD.FTZ R2, R24, R2 ;  /* 0x0000000218027221 */ /* 0x000fe20000010000 */
[----:B------:R-:W-:Y:S01]  /*118a0*/  IMNMX R236, R235, R3, !PT ;  /* 0x00000003ebec7217 */ /* 0x000fe20007800200 */
[----:B------:R-:W-:Y:S01]  /*118b0*/  FADD.FTZ R0, R20, R0 ;  /* 0x0000000014007221 */ /* 0x000fe20000010000 */
[----:B------:R-:W-:Y:S01]  /*118c0*/  HMMA.16816.F32 R136, R96, R138, R76 ;  /* 0x0000008a6088723c */ /* 0x000fe2000000184c */
[----:B------:R-:W-:Y:S01]  /*118d0*/  FADD.FTZ R2, R23, R2 ;  /* 0x0000000217027221 */ /* 0x000fe20000010000 */
[----:B------:R-:W-:Y:S01]  /*118e0*/  ISETP.GE.AND P0, PT, R211, R236, PT ;  /* 0x000000ecd300720c */ /* 0x000fe20003f06270 */
[----:B------:R-:W-:-:S02]  /*118f0*/  FADD.FTZ R0, R10, R0 ;  /* 0x000000000a007221 */ /* 0x000fc40000010000 */
[----:B------:R-:W-:Y:S02]  /*11900*/  FADD.FTZ R2, R22, R2 ;  /* 0x0000000216027221 */ /* 0x000fe40000010000 */
[----:B------:R-:W-:Y:S01]  /*11910*/  FADD.FTZ R0, R9, R0 ;  /* 0x0000000009007221 */ /* 0x000fe20000010000 */
[----:B------:R-:W-:Y:S01]  /*11920*/  HMMA.16816.F32 R68, R96, R72, R152 ;  /* 0x000000486044723c */ /* 0x000fe20000001898 */
[----:B------:R-:W-:Y:S02]  /*11930*/  FADD.FTZ R233, R21, R2 ;  /* 0x0000000215e97221 */ /* 0x000fe40000010000 */
[----:B------:R-:W-:-:S05]  /*11940*/  FADD.FTZ R234, R8, R0 ;  /* 0x0000000008ea7221 */ /* 0x000fca0000010000 */
[C---:B-1----:R-:W-:Y:S08]  /*11950*/  HMMA.16816.F32 R76, R96.reuse, R80, R84 ;  /* 0x00000050604c723c */ /* 0x042ff00000001854 */
        /* <DEDUP_REMOVED lines=16> */
[----:B------:R-:W-:Y:S01]  /*11a60*/  @!UPT UIADD3 URZ, URZ, URZ, URZ ;  /* 0x0000003f3f3ff290 */ /* 0x000fe2000fffe03f */
[----:B------:R-:W-:Y:S11]  /*11a70*/  @!P0 BRA `(.L_x_1106) ;  /* 0x00002f3000008947 */ /* 0x000ff60003800000 */
[----:B------:R-:W-:Y:S02]  /*11a80*/  MOV R128, R124 ;  /* 0x0000007c00807202 */ /* 0x000fe40000000f00 */
[----:B------:R-:W-:-:S02]  /*11a90*/  MOV R3, R125 ;  /* 0x0000007d00037202 */ /* 0x000fc40000000f00 */
[----:B------:R-:W-:-:S07]  /*11aa0*/  MOV R184, R211 ;  /* 0x000000d300b87202 */ /* 0x000fce0000000f00 */
.L_x_1107:
[----:B------:R-:W-:Y:S01]  /*11ab0*/  ISETP.GT.AND P0, PT, R235, R184, PT ;  /* 0x000000b8eb00720c */ /* 0x000fe20003f04270 */
[----:B------:R-:W-:Y:S04]  /*11ac0*/  DEPBAR.LE SB0, 0x0 ;  /* 0x000080000000791a */ /* 0x000fe80000000000 */
[----:B------:R-:W-:Y:S01]  /*11ad0*/  WARPSYNC 0xffffffff ;  /* 0xffffffff00007948 */ /* 0x000fe20003800000 */
[----:B------:R-:W-:Y:S01]  /*11ae0*/  BAR.SYNC.DEFER_BLOCKING 0x0 ;  /* 0x0000000000007b1d */ /* 0x000fe20000010000 */
[----:B------:R-:W-:Y:S02]  /*11af0*/  LOP3.LUT P4, RZ, R238, 0x1, RZ, 0xc0, !PT ;  /* 0x00000001eeff7812 */ /* 0x000fe4000788c0ff */
[----:B------:R-:W-:Y:S02]  /*11b00*/  MOV R187, c[0x0][0x2c4] ;  /* 0x0000b10000bb7a02 */ /* 0x000fe40000000f00 */
[C---:B------:R-:W-:Y:S02]  /*11b10*/  IADD3 R211, R184.reuse, -0x1, RZ ;  /* 0xffffffffb8d37810 */ /* 0x040fe40007ffe0ff */
[----:B------:R-:W-:Y:S01]  /*11b20*/  @!P0 SHF.R.S32.HI R0, RZ, 0x1f, R184 ;  /* 0x0000001fff008819 */ /* 0x000fe200000114b8 */
[----:B------:R-:W-:Y:S01]  /*11b30*/  @!P0 IMAD.WIDE.U32 R6, R184, c[0x0][0x208], RZ ;  /* 0x00008200b8068a25 */ /* 0x000fe200078e00ff */
[----:B------:R-:W-:Y:S03]  /*11b40*/  @!P0 IADD3 R12, P3, R228, 0x40, RZ ;  /* 0x00000040e40c8810 */ /* 0x000fe60007f7e0ff */
[----:B------:R-:W-:Y:S02]  /*11b50*/  @!P0 IMAD R0, R0, c[0x0][0x208], RZ ;  /* 0x0000820000008a24 */ /* 0x000fe400078e02ff */
[----:B------:R-:W-:Y:S02]  /*11b60*/  @!P0 IMAD.SHL.U32 R2, R6, 0x40, RZ ;  /* 0x0000004006028824 */ /* 0x000fe400078e00ff */
[----:B------:R-:W-:Y:S02]  /*11b70*/  @!P0 IMAD R0, R184, c[0x0][0x20c], R0 ;  /* 0x00008300b8008a24 */ /* 0x000fe400078e0200 */
[----:B------:R-:W-:Y:S03]  /*11b80*/  @!P0 IMAD.MOV.U32 R5, RZ, RZ, c[0x0][0x208] ;  /* 0x00008200ff058624 */ /* 0x000fe600078e00ff */
[----:B------:R-:W-:Y:S01]  /*11b90*/  @!P0 IADD3 R0, R7, R0, RZ ;  /* 0x0000000007008210 */ /* 0x000fe20007ffe0ff */
[----:B------:R-:W-:Y:S01]  /*11ba0*/  @!P0 IMAD.MOV.U32 R7, RZ, RZ, c[0x0][0x20c] ;  /* 0x00008300ff078624 */ /* 0x000fe200078e00ff */
[C---:B------:R-:W-:Y:S01]  /*11bb0*/  @!P0 LEA R4, P1, R5.reuse, R2, 0x5 ;  /* 0x0000000205048211 */ /* 0x040fe200078228ff */
[----:B------:R-:W-:Y:S01]  /*11bc0*/  LDSM.16.M88.4 R32, [R194] ;  /* 0x00000000c220783b */ /* 0x000fe20000000200 */
[----:B------:R-:W-:Y:S04]  /*11bd0*/  @!P0 SHF.L.U64.HI R0, R6, 0x6, R0 ;  /* 0x0000000606008819 */ /* 0x000fe80000010200 */
[----:B------:R-:W-:Y:S02]  /*11be0*/  @!P0 LEA.HI.X R5, R5, R0, R7, 0x5, P1 ;  /* 0x0000000005058211 */ /* 0x000fe400008f2c07 */
[----:B------:R-:W-:Y:S01]  /*11bf0*/  @!P0 IADD3 R6, P1, R2, R228, RZ ;  /* 0x000000e402068210 */ /* 0x000fe20007f3e0ff */
[----:B------:R-:W1:Y:S01]  /*11c00*/  LDSM.16.M88.4 R8, [R147] ;  /* 0x000000009308783b */ /* 0x000e620000000200 */
[----:B------:R-:W-:Y:S02]  /*11c10*/  @!P0 IADD3.X R7, RZ, R230, RZ, P3, !PT ;  /* 0x000000e6ff078210 */ /* 0x000fe40001ffe4ff */
[----:B------:R-:W-:Y:S01]  /*11c20*/  @!P0 LEA R124, P2, R6, c[0x0][0x1f8], 0x1 ;  /* 0x00007e00067c8a11 */ /* 0x000fe200078408ff */
[----:B------:R-:W-:Y:S01]  /*11c30*/  @!P0 IMAD.X R14, R0, 0x1, R230, P1 ;  /* 0x00000001000e8824 */ /* 0x000fe200008e06e6 */
[----:B------:R-:W-:Y:S03]  /*11c40*/  @!P0 IADD3 R13, P1, R2, R12, RZ ;  /* 0x0000000c020d8210 */ /* 0x000fe60007f3e0ff */
[----:B------:R-:W2:Y:S01]  /*11c50*/  LDSM.16.M88.4 R16, [R147+0x800] ;  /* 0x000800009310783b */ /* 0x000ea20000000200 */
[----:B------:R-:W-:Y:S01]  /*11c60*/  @!P0 LEA.HI.X R125, R6, c[0x0][0x1fc], R14, 0x1, P2 ;  /* 0x00007f00067d8a11 */ /* 0x000fe200010f0c0e */
[----:B------:R-:W-:Y:S01]  /*11c70*/  @!P0 IMAD.X R15, R0, 0x1, R7, P1 ;  /* 0x00000001000f8824 */ /* 0x000fe200008e0607 */
[----:B------:R-:W-:Y:S02]  /*11c80*/  @!P0 IADD3 R6, P2, R228, 0x80, RZ ;  /* 0x00000080e4068810 */ /* 0x000fe40007f5e0ff */
[C---:B------:R-:W-:Y:S03]  /*11c90*/  @!P0 LEA R30, P1, R13.reuse, c[0x0][0x1f8], 0x1 ;  /* 0x00007e000d1e8a11 */ /* 0x040fe600078208ff */
[----:B------:R-:W3:Y:S01]  /*11ca0*/  LDSM.16.M88.4 R24, [R147+0x1000] ;  /* 0x001000009318783b */ /* 0x000ee20000000200 */
[--C-:B------:R-:W-:Y:S01]  /*11cb0*/  @!P0 IMAD.X R14, RZ, RZ, R230.reuse, P2 ;  /* 0x000000ffff0e8224 */ /* 0x100fe200010e06e6 */
[----:B------:R-:W-:Y:S02]  /*11cc0*/  @!P0 IADD3 R2, P2, R2, R6, RZ ;  /* 0x0000000602028210 */ /* 0x000fe40007f5e0ff */
[----:B------:R-:W-:Y:S02]  /*11cd0*/  @!P0 LEA.HI.X R31, R13, c[0x0][0x1fc], R15, 0x1, P1 ;  /* 0x00007f000d1f8a11 */ /* 0x000fe400008f0c0f */
[----:B------:R-:W-:Y:S02]  /*11ce0*/  @!P0 IADD3 R12, P1, R4, R12, RZ ;  /* 0x0000000c040c8210 */ /* 0x000fe40007f3e0ff */
        /* <DEDUP_REMOVED lines=12> */
[----:B------:R-:W5:Y:S01]  /*11db0*/  LDSM.16.M88.4 R156, [R198] ;  /* 0x00000000c69c783b */ /* 0x000f620000000200 */
[----:B------:R-:W-:Y:S02]  /*11dc0*/  @!P0 LEA R28, P2, R12, c[0x0][0x1f8], 0x1 ;  /* 0x00007e000c1c8a11 */ /* 0x000fe400078408ff */
[----:B------:R-:W-:Y:S02]  /*11dd0*/  @!P0 LEA R22, P1, R6, c[0x0][0x1f8], 0x1 ;  /* 0x00007e0006168a11 */ /* 0x000fe400078208ff */
[----:B------:R-:W-:Y:S02]  /*11de0*/  @!P0 LEA.HI.X R29, R12, c[0x0][0x1fc], R7, 0x1, P2 ;  /* 0x00007f000c1d8a11 */ /* 0x000fe400010f0c07 */
[----:B------:R-:W-:Y:S01]  /*11df0*/  @!P0 LEA.HI.X R23, R6, c[0x0][0x1fc], R4, 0x1, P1 ;  /* 0x00007f0006178a11 */ /* 0x000fe200008f0c04 */
[----:B------:R-:W2:Y:S01]  /*11e00*/  LDSM.16.M88.4 R160, [R209] ;  /* 0x00000000d1a0783b */ /* 0x000ea20000000200 */
[C---:B-1----:R-:W-:Y:S03]  /*11e10*/  HMMA.16816.F32 R4, R32.reuse, R8, RZ ;  /* 0x000000082004723c */ /* 0x042fe600000018ff */
[----:B------:R-:W-:Y:S04]  /*11e20*/  ISETP.NE.AND P1, PT, R187, 0x1, PT ;  /* 0x00000001bb00780c */ /* 0x000fe80003f25270 */
[----:B------:R-:W1:Y:S01]  /*11e30*/  LDSM.16.M88.4 R164, [R208] ;  /* 0x00000000d0a4783b */ /* 0x000e620000000200 */
[C---:B------:R-:W-:Y:S07]  /*11e40*/  HMMA.16816.F32 R8, R32.reuse, R10, RZ ;  /* 0x0000000a2008723c */ /* 0x040fee00000018ff */
        /* <DEDUP_REMOVED lines=9> */
[----:B------:R3:W-:Y:S08]  /*11ee0*/  @!P0 LDGSTS.E.BYPASS.LTC128B.128 [R210+0x5100], [R22.64], !P5 ;  /* 0x0510000016d28fae */ /* 0x0007f0000e901d46 */
[----:B------:R-:W-:Y:S01]  /*11ef0*/  LDSM.16.M88.4 R172, [R197] ;  /* 0x00000000c5ac783b */ /* 0x000fe20000000200 */
[C---:B--2---:R-:W-:Y:S07]  /*11f00*/  HMMA.16816.F32 R12, R32.reuse, R16, RZ ;  /* 0x00000010200c723c */ /* 0x044fee00000018ff */
[----:B------:R-:W0:Y:S01]  /*11f10*/  LDGDEPBAR ;  /* 0x00000000000079af */ /* 0x000e220000000000 */
[C---:B------:R-:W-:Y:S07]  /*11f20*/  HMMA.16816.F32 R16, R32.reuse, R18, RZ ;  /* 0x000000122010723c */ /* 0x040fee00000018ff */
[----:B------:R-:W2:Y:S01]  /*11f30*/  LDSM.16.M88.4 R176, [R193] ;  /* 0x00000000c1b0783b */ /* 0x000ea20000000200 */
[C---:B---3--:R-:W-:Y:S07]  /*11f40*/  HMMA.16816.F32 R20, R32.reuse, R24, RZ ;  /* 0x000000182014723c */ /* 0x048fee00000018ff */
[----:B------:R-:W-:Y:S01]  /*11f50*/  LDSM.16.M88.4 R180, [R147+0x2000] ;  /* 0x0020000093b4783b */ /* 0x000fe20000000200 */
[C---:B------:R-:W-:Y:S07]  /*11f60*/  HMMA.16816.F32 R24, R32.reuse, R26, RZ ;  /* 0x0000001a2018723c */ /* 0x040fee00000018ff */
[----:B------:R-:W3:Y:S01]  /*11f70*/  LDL R186, [R1+0x10] ;  /* 0x0000100001ba7983 */ /* 0x000ee20000100800 */
[C---:B----4-:R-:W-:Y:S03]  /*11f80*/  HMMA.16816.F32 R28, R32.reuse, R148, RZ ;  /* 0x00000094201c723c */ /* 0x050fe600000018ff */
[----:B------:R-:W4:Y:S04]  /*11f90*/  LDL R185, [R1+0x4] ;  /* 0x0000040001b97983 */ /* 0x000f280000100800 */
[----:B------:R-:W4:Y:S01]  /*11fa0*/  LDL R129, [R1+0x8] ;  /* 0x0000080001817983 */ /* 0x000f220000100800 */
[----:B------:R-:W-:Y:S03]  /*11fb0*/  HMMA.16816.F32 R32, R32, R150, RZ ;  /* 0x000000962020723c */ /* 0x000fe600000018ff */
[----:B------:R-:W2:Y:S05]  /*11fc0*/  LDSM.16.M88.4 R148, [R193+0x800] ;  /* 0x00080000c194783b */ /* 0x000eaa0000000200 */
[C---:B-----5:R-:W-:Y:S08]  /*11fd0*/  HMMA.16816.F32 R4, R152.reuse, R156, R4 ;  /* 0x0000009c9804723c */ /* 0x060ff00000001804 */
[C---:B------:R-:W-:Y:S01]  /*11fe0*/  HMMA.16816.F32 R8, R152.reuse, R158, R8 ;  /* 0x0000009e9808723c */ /* 0x040fe20000001808 */
[----:B------:R-:W5:Y:S07]  /*11ff0*/  LDSM.16.M88.4 R156, [R193+0x1000] ;  /* 0x00100000c19c783b */ /* 0x000f6e0000000200 */
[C---:B------:R-:W-:Y:S08]  /*12000*/  HMMA.16816.F32 R12, R152.reuse, R160, R12 ;  /* 0x000000a0980c723c */ /* 0x040ff0000000180c */
[C---:B------:R-:W-:Y:S01]  /*12010*/  HMMA.16816.F32 R16, R152.reuse, R162, R16 ;  /* 0x000000a29810723c */ /* 0x040fe20000001810 */
[----:B------:R-:W-:Y:S07]  /*12020*/  LDSM.16.M88.4 R160, [R196] ;  /* 0x00000000c4a0783b */ /* 0x000fee0000000200 */
[C---:B-1----:R-:W-:Y:S08]  /*12030*/  HMMA.16816.F32 R20, R152.reuse, R164, R20 ;  /* 0x000000a49814723c */ /* 0x042ff00000001814 */
[C---:B------:R-:W-:Y:S01]  /*12040*/  HMMA.16816.F32 R24, R152.reuse, R166, R24 ;  /* 0x000000a69818723c */ /* 0x040fe20000001818 */
[----:B------:R-:W-:Y:S07]  /*12050*/  LDSM.16.M88.4 R164, [R190] ;  /* 0x00000000bea4783b */ /* 0x000fee0000000200 */
[C---:B------:R-:W-:Y:S08]  /*12060*/  HMMA.16816.F32 R28, R152.reuse, R168, R28 ;  /* 0x000000a8981c723c */ /* 0x040ff0000000181c */
[----:B------:R-:W-:Y:S01]  /*12070*/  HMMA.16816.F32 R32, R152, R170, R32 ;  /* 0x000000aa9820723c */ /* 0x000fe20000001820 */
[----:B------:R-:W1:Y:S07]  /*12080*/  LDSM.16.M88.4 R152, [R193+0x1800] ;  /* 0x00180000c198783b */ /* 0x000e6e0000000200 */
[C---:B--2---:R-:W-:Y:S01]  /*12090*/  HMMA.16816.F32 R4, R172.reuse, R176, R4 ;  /* 0x000000b0ac04723c */ /* 0x044fe20000001804 */
[----:B------:R-:W2:Y:S07]  /*120a0*/  LDSM.16.M88.4 R168, [R190+0x800] ;  /* 0x00080000bea8783b */ /* 0x000eae0000000200 */
[C---:B------:R-:W-:Y:S01]  /*120b0*/  HMMA.16816.F32 R8, R172.reuse, R178, R8 ;  /* 0x000000b2ac08723c */ /* 0x040fe20000001808 */
[----:B------:R-:W2:Y:S07]  /*120c0*/  LDSM.16.M88.4 R176, [R190+0x1000] ;  /* 0x00100000beb0783b */ /* 0x000eae0000000200 */
[C---:B------:R-:W-:Y:S08]  /*120d0*/  HMMA.16816.F32 R12, R172.reuse, R148, R12 ;  /* 0x00000094ac0c723c */ /* 0x040ff0000000180c */
        /* <DEDUP_REMOVED lines=8> */
[C---:B------:R-:W-:Y:S01]  /*12160*/  HMMA.16816.F32 R4, R160.reuse, R164, R4 ;  /* 0x000000a4a004723c */ /* 0x040fe20000001804 */
[----:B------:R-:W-:Y:S07]  /*12170*/  LDSM.16.M88.4 R172, [R205] ;  /* 0x00000000cdac783b */ /* 0x000fee0000000200 */
[C---:B------:R-:W-:Y:S01]  /*12180*/  HMMA.16816.F32 R8, R160.reuse, R166, R8 ;  /* 0x000000a6a008723c */ /* 0x040fe20000001808 */
[----:B------:R-:W1:Y:S07]  /*12190*/  LDSM.16.M88.4 R164, [R147+0x3000] ;  /* 0x0030000093a4783b */ /* 0x000e6e0000000200 */
[C---:B--2---:R-:W-:Y:S08]  /*121a0*/  HMMA.16816.F32 R12, R160.reuse, R168, R12 ;  /* 0x000000a8a00c723c */ /* 0x044ff0000000180c */
[C---:B------:R-:W-:Y:S01]  /*121b0*/  HMMA.16816.F32 R16, R160.reuse, R170, R16 ;  /* 0x000000aaa010723c */ /* 0x040fe20000001810 */
[----:B------:R-:W2:Y:S07]  /*121c0*/  LDSM.16.M88.4 R168, [R147+0x3800] ;  /* 0x0038000093a8783b */ /* 0x000eae0000000200 */
[C---:B------:R-:W-:Y:S08]  /*121d0*/  HMMA.16816.F32 R20, R160.reuse, R176, R20 ;  /* 0x000000b0a014723c */ /* 0x040ff00000001814 */
[C---:B------:R-:W-:Y:S01]  /*121e0*/  HMMA.16816.F32 R24, R160.reuse, R178, R24 ;  /* 0x000000b2a018723c */ /* 0x040fe20000001818 */
[----:B------:R-:W-:Y:S07]  /*121f0*/  LDSM.16.M88.4 R176, [R203] ;  /* 0x00000000cbb0783b */ /* 0x000fee0000000200 */
[C---:B------:R-:W-:Y:S08]  /*12200*/  HMMA.16816.F32 R28, R160.reuse, R148, R28 ;  /* 0x00000094a01c723c */ /* 0x040ff0000000181c */
[----:B------:R-:W-:Y:S01]  /*12210*/  HMMA.16816.F32 R32, R160, R150, R32 ;  /* 0x00000096a020723c */ /* 0x000fe20000001820 */
[----:B------:R-:W-:Y:S07]  /*12220*/  LDSM.16.M88.4 R148, [R195+0x4000] ;  /* 0x00400000c394783b */ /* 0x000fee0000000200 */
[C---:B-----5:R-:W-:Y:S01]  /*12230*/  HMMA.16816.F32 R4, R156.reuse, R180, R4 ;  /* 0x000000b49c04723c */ /* 0x060fe20000001804 */
[----:B------:R-:W5:Y:S07]  /*12240*/  LDSM.16.M88.4 R160, [R206] ;  /* 0x00000000cea0783b */ /* 0x000f6e0000000200 */
[C---:B------:R-:W-:Y:S01]  /*12250*/  HMMA.16816.F32 R8, R156.reuse, R182, R8 ;  /* 0x000000b69c08723c */ /* 0x040fe20000001808 */
[----:B------:R-:W-:Y:S07]  /*12260*/  LDSM.16.M88.4 R180, [R190+0x3000] ;  /* 0x00300000beb4783b */ /* 0x000fee0000000200 */
[C---:B-1----:R-:W-:Y:S08]  /*12270*/  HMMA.16816.F32 R12, R156.reuse, R152, R12 ;  /* 0x000000989c0c723c */ /* 0x042ff0000000180c */
[C---:B------:R-:W-:Y:S01]  /*12280*/  HMMA.16816.F32 R16, R156.reuse, R154, R16 ;  /* 0x0000009a9c10723c */ /* 0x040fe20000001810 */
[----:B------:R-:W1:Y:S07]  /*12290*/  LDSM.16.M88.4 R152, [R204] ;  /* 0x00000000cc98783b */ /* 0x000e6e0000000200 */
[C---:B------:R-:W-:Y:S08]  /*122a0*/  HMMA.16816.F32 R20, R156.reuse, R164, R20 ;  /* 0x000000a49c14723c */ /* 0x040ff00000001814 */
[C---:B------:R-:W-:Y:S01]  /*122b0*/  HMMA.16816.F32 R24, R156.reuse, R166, R24 ;  /* 0x000000a69c18723c */ /* 0x040fe20000001818 */
[----:B------:R-:W-:Y:S07]  /*122c0*/  LDSM.16.M88.4 R164, [R193+0x2000] ;  /* 0x00200000c1a4783b */ /* 0x000fee0000000200 */
[C---:B--2---:R-:W-:Y:S08]  /*122d0*/  HMMA.16816.F32 R28, R156.reuse, R168, R28 ;  /* 0x000000a89c1c723c */ /* 0x044ff0000000181c */
[----:B------:R-:W-:Y:S01]  /*122e0*/  HMMA.16816.F32 R32, R156, R170, R32 ;  /* 0x000000aa9c20723c */ /* 0x000fe20000001820 */
[----:B------:R-:W2:Y:S07]  /*122f0*/  LDSM.16.M88.4 R156, [R197+0x4000] ;  /* 0x00400000c59c783b */ /* 0x000eae0000000200 */
[C---:B-----5:R-:W-:Y:S01]  /*12300*/  HMMA.16816.F32 R4, R148.reuse, R160, R4 ;  /* 0x000000a09404723c */ /* 0x060fe20000001804 */
[----:B------:R-:W-:Y:S07]  /*12310*/  LDSM.16.M88.4 R168, [R193+0x3000] ;  /* 0x00300000c1a8783b */ /* 0x000fee0000000200 */
[C---:B------:R-:W-:Y:S01]  /*12320*/  HMMA.16816.F32 R8, R148.reuse, R162, R8 ;  /* 0x000000a29408723c */ /* 0x040fe20000001808 */
[----:B------:R-:W5:Y:S07]  /*12330*/  LDSM.16.M88.4 R160, [R193+0x2800] ;  /* 0x00280000c1a0783b */ /* 0x000f6e0000000200 */
[C---:B------:R-:W-:Y:S08]  /*12340*/  HMMA.16816.F32 R12, R148.reuse, R172, R12 ;  /* 0x000000ac940c723c */ /* 0x040ff0000000180c */
[C---:B------:R-:W-:Y:S01]  /*12350*/  HMMA.16816.F32 R16, R148.reuse, R174, R16 ;  /* 0x000000ae9410723c */ /* 0x040fe20000001810 */
[----:B------:R-:W-:Y:S03]  /*12360*/  LDSM.16.M88.4 R172, [R190+0x2000] ;  /* 0x00200000beac783b */ /* 0x000fe60000000200 */
[----:B---3--:R-:W-:Y:S04]  /*12370*/  IMAD.IADD R0, R186, 0x1, R249 ;  /* 0x00000001ba007824 */ /* 0x008fe800078e02f9 */
[C---:B-1----:R-:W-:Y:S04]  /*12380*/  HMMA.16816.F32 R20, R148.reuse, R152, R20 ;  /* 0x000000989414723c */ /* 0x042fe80000001814 */
[----:B------:R-:W-:Y:S04]  /*12390*/  @P1 IMAD.HI.U32 R2, R0, c[0x0][0x2c8], RZ ;  /* 0x0000b20000021a27 */ /* 0x000fe800078e00ff */
[C---:B------:R-:W-:Y:S01]  /*123a0*/  HMMA.16816.F32 R24, R148.reuse, R154, R24 ;  /* 0x0000009a9418723c */ /* 0x040fe20000001818 */
[----:B------:R-:W-:Y:S03]  /*123b0*/  LDSM.16.M88.4 R152, [R196+0x4000] ;  /* 0x00400000c498783b */ /* 0x000fe60000000200 */
[----:B------:R-:W-:Y:S04]  /*123c0*/  @P1 SHF.R.U32.HI R0, RZ, c[0x0][0x2cc], R2 ;  /* 0x0000b300ff001a19 */ /* 0x000fe80000011602 */
[C---:B------:R-:W-:Y:S01]  /*123d0*/  HMMA.16816.F32 R28, R148.reuse, R176, R28 ;  /* 0x000000b0941c723c */ /* 0x040fe2000000181c */
[----:B------:R-:W-:Y:S07]  /*123e0*/  SHFL.IDX PT, R2, R0, RZ, 0x1c1f ;  /* 0x001c1fff00027589 */ /* 0x000fee00000e0000 */
[----:B------:R-:W-:Y:S01]  /*123f0*/  HMMA.16816.F32 R32, R148, R178, R32 ;  /* 0x000000b29420723c */ /* 0x000fe20000001820 */
[----:B------:R-:W1:Y:S07]  /*12400*/  LDSM.16.M88.4 R148, [R193+0x3800] ;  /* 0x00380000c194783b */ /* 0x000e6e0000000200 */
[C---:B--2---:R-:W-:Y:S01]  /*12410*/  HMMA.16816.F32 R4, R156.reuse, R164, R4 ;  /* 0x000000a49c04723c */ /* 0x044fe20000001804 */
[----:B------:R-:W-:Y:S07]  /*12420*/  LDSM.16.M88.4 R176, [R190+0x2800] ;  /* 0x00280000beb0783b */ /* 0x000fee0000000200 */
[C---:B------:R-:W-:Y:S01]  /*12430*/  HMMA.16816.F32 R8, R156.reuse, R166, R8 ;  /* 0x000000a69c08723c */ /* 0x040fe20000001808 */
[----:B------:R-:W-:Y:S07]  /*12440*/  LDSM.16.M88.4 R164, [R147+0x4800] ;  /* 0x0048000093a4783b */ /* 0x000fee0000000200 */
[C---:B-----5:R-:W-:Y:S01]  /*12450*/  HMMA.16816.F32 R12, R156.reuse, R160, R12 ;  /* 0x000000a09c0c723c */ /* 0x060fe2000000180c */
[----:B------:R2:W3:Y:S07]  /*12460*/  SHFL.IDX PT, R124, R0, 0x1, 0x1c1f ;  /* 0x003c1f00007c7f89 */ /* 0x0004ee00000e0000 */
[C---:B------:R-:W-:Y:S01]  /*12470*/  HMMA.16816.F32 R16, R156.reuse, R162, R16 ;  /* 0x000000a29c10723c */ /* 0x040fe20000001810 */
[----:B------:R-:W5:Y:S07]  /*12480*/  LDSM.16.M88.4 R160, [R190+0x3800] ;  /* 0x00380000bea0783b */ /* 0x000f6e0000000200 */
[C---:B------:R-:W-:Y:S08]  /*12490*/  HMMA.16816.F32 R20, R156.reuse, R168, R20 ;  /* 0x000000a89c14723c */ /* 0x040ff00000001814 */
[C---:B------:R-:W-:Y:S01]  /*124a0*/  HMMA.16816.F32 R24, R156.reuse, R170, R24 ;  /* 0x000000aa9c18723c */ /* 0x040fe20000001818 */
[----:B------:R-:W-:Y:S03]  /*124b0*/  LDSM.16.M88.4 R168, [R147+0x5000] ;  /* 0x0050000093a8783b */ /* 0x000fe60000000200 */
[----:B--2---:R-:W-:Y:S04]  /*124c0*/  MOV R0, 0xffffffc0 ;  /* 0xffffffc000007802 */ /* 0x004fe80000000f00 */
[C---:B-1----:R-:W-:Y:S04]  /*124d0*/  HMMA.16816.F32 R28, R156.reuse, R148, R28 ;  /* 0x000000949c1c723c */ /* 0x042fe8000000181c */
[----:B------:R-:W-:Y:S04]  /*124e0*/  IMAD R0, R184, R0, 0x1 ;  /* 0x00000001b8007424 */ /* 0x000fe800078e0200 */
[----:B------:R-:W-:Y:S01]  /*124f0*/  HMMA.16816.F32 R32, R156, R150, R32 ;  /* 0x000000969c20723c */ /* 0x000fe20000001820 */
[----:B------:R-:W-:Y:S03]  /*12500*/  LDSM.16.M88.4 R148, [R194+0x8000] ;  /* 0x00800000c294783b */ /* 0x000fe60000000200 */
[----:B----4-:R-:W-:Y:S04]  /*12510*/  IADD3 R0, R185, R0, -R239 ;  /* 0x00000000b9007210 */ /* 0x010fe80007ffe8ef */
[C---:B------:R-:W-:Y:S01]  /*12520*/  HMMA.16816.F32 R4, R152.reuse, R172, R4 ;  /* 0x000000ac9804723c */ /* 0x040fe20000001804 */
[----:B------:R-:W1:Y:S04]  /*12530*/  LDSM.16.M88.4 R156, [R147+0x4000] ;  /* 0x00400000939c783b */ /* 0x000e680000000200 */
[----:B------:R-:W-:Y:S03]  /*12540*/  IMAD.IADD R0, R0, 0x1, -R129 ;  /* 0x0000000100007824 */ /* 0x000fe600078e0a81 */
[C---:B------:R-:W-:Y:S01]  /*12550*/  HMMA.16816.F32 R8, R152.reuse, R174, R8 ;  /* 0x000000ae9808723c */ /* 0x040fe20000001808 */
[----:B------:R-:W2:Y:S03]  /*12560*/  LDSM.16.M88.4 R172, [R147+0x5800] ;  /* 0x0058000093ac783b */ /* 0x000ea60000000200 */
[C---:B------:R-:W-:Y:S01]  /*12570*/  IADD3 R2, R0.reuse, R2, RZ ;  /* 0x0000000200027210 */ /* 0x040fe20007ffe0ff */
[----:B---3--:R-:W-:Y:S03]  /*12580*/  IMAD.IADD R0, R0, 0x1, R124 ;  /* 0x0000000100007824 */ /* 0x008fe600078e027c */
[C---:B------:R-:W-:Y:S03]  /*12590*/  HMMA.16816.F32 R12, R152.reuse, R176, R12 ;  /* 0x000000b0980c723c */ /* 0x040fe6000000180c */
[C---:B------:R-:W-:Y:S02]  /*125a0*/  ISETP.GT.AND P3, PT, R2.reuse, 0x28, PT ;  /* 0x000000280200780c */ /* 0x040fe40003f64270 */
[----:B------:R-:W-:Y:S02]  /*125b0*/  ISETP.GT.AND P4, PT, R2, 0x31, PT ;  /* 0x000000310200780c */ /* 0x000fe40003f84270 */
[----:B------:R-:W-:Y:S01]  /*125c0*/  ISETP.GT.AND P1, PT, R0, RZ, PT ;  /* 0x000000ff0000720c */ /* 0x000fe20003f24270 */
[C---:B------:R-:W-:Y:S01]  /*125d0*/  HMMA.16816.F32 R16, R152.reuse, R178, R16 ;  /* 0x000000b29810723c */ /* 0x040fe20000001810 */
[----:B------:R-:W-:Y:S02]  /*125e0*/  LDSM.16.M88.4 R176, [R195+0x8000] ;  /* 0x00800000c3b0783b */ /* 0x000fe40000000200 */
[C---:B------:R-:W-:Y:S02]  /*125f0*/  ISETP.GT.AND P0, PT, R2.reuse, RZ, PT ;  /* 0x000000ff0200720c */ /* 0x040fe40003f04270 */
[----:B------:R-:W-:Y:S03]  /*12600*/  ISETP.GT.AND P2, PT, R2, 0x1, PT ;  /* 0x000000010200780c */ /* 0x000fe60003f44270 */
[C---:B------:R-:W-:Y:S08]  /*12610*/  HMMA.16816.F32 R20, R152.reuse, R180, R20 ;  /* 0x000000b49814723c */ /* 0x040ff00000001814 */
[C---:B------:R-:W-:Y:S01]  /*12620*/  HMMA.16816.F32 R24, R152.reuse, R182, R24 ;  /* 0x000000b69818723c */ /* 0x040fe20000001818 */
[----:B------:R-:W3:Y:S07]  /*12630*/  LDSM.16.M88.4 R180, [R202] ;  /* 0x00000000cab4783b */ /* 0x000eee0000000200 */
[C---:B-----5:R-:W-:Y:S08]  /*12640*/  HMMA.16816.F32 R28, R152.reuse, R160, R28 ;  /* 0x000000a0981c723c */ /* 0x060ff0000000181c */
[----:B------:R-:W-:Y:S01]  /*12650*/  HMMA.16816.F32 R32, R152, R162, R32 ;  /* 0x000000a29820723c */ /* 0x000fe20000001820 */
[----:B------:R-:W4:Y:S07]  /*12660*/  LDSM.16.M88.4 R152, [R201] ;  /* 0x00000000c998783b */ /* 0x000f2e0000000200 */
        /* <DEDUP_REMOVED lines=12> */
[----:B------:R-:W2:Y:S07]  /*12730*/  LDSM.16.M88.4 R148, [R197+0x8000] ;  /* 0x00800000c594783b */ /* 0x000eae0000000200 */
[C---:B---3--:R-:W-:Y:S01]  /*12740*/  HMMA.16816.F32 R4, R176.reuse, R180, R4 ;  /* 0x000000b4b004723c */ /* 0x048fe20000001804 */
[----:B------:R-:W3:Y:S07]  /*12750*/  LDSM.16.M88.4 R172, [R193+0x5000] ;  /* 0x00500000c1ac783b */ /* 0x000eee0000000200 */
        /* <DEDUP_REMOVED lines=10> */
[----:B------:R-:W5:Y:S07]  /*12800*/  LDSM.16.M88.4 R160, [R190+0x4800] ;  /* 0x00480000bea0783b */ /* 0x000f6e0000000200 */
[C---:B--2---:R-:W-:Y:S08]  /*12810*/  HMMA.16816.F32 R4, R148.reuse, R164, R4 ;  /* 0x000000a49404723c */ /* 0x044ff00000001804 */
[C---:B------:R-:W-:Y:S08]  /*12820*/  HMMA.16816.F32 R8, R148.reuse, R166, R8 ;  /* 0x000000a69408723c */ /* 0x040ff00000001808 */
[C---:B------:R-:W-:Y:S08]  /*12830*/  HMMA.16816.F32 R12, R148.reuse, R168, R12 ;  /* 0x000000a8940c723c */ /* 0x040ff0000000180c */
[C---:B------:R-:W-:Y:S08]  /*12840*/  HMMA.16816.F32 R16, R148.reuse, R170, R16 ;  /* 0x000000aa9410723c */ /* 0x040ff00000001810 */
[C---:B---3--:R-:W-:Y:S08]  /*12850*/  HMMA.16816.F32 R20, R148.reuse, R172, R20 ;  /* 0x000000ac9414723c */ /* 0x048ff00000001814 */
[C---:B------:R-:W-:Y:S08]  /*12860*/  HMMA.16816.F32 R24, R148.reuse, R174, R24 ;  /* 0x000000ae9418723c */ /* 0x040ff00000001818 */
[C---:B----4-:R-:W-:Y:S08]  /*12870*/  HMMA.16816.F32 R28, R148.reuse, R152, R28 ;  /* 0x00000098941c723c */ /* 0x050ff0000000181c */
[----:B------:R-:W-:Y:S01]  /*12880*/  HMMA.16816.F32 R32, R148, R154, R32 ;  /* 0x0000009a9420723c */ /* 0x000fe20000001820 */
[----:B------:R-:W2:Y:S07]  /*12890*/  LDSM.16.M88.4 R148, [R190+0x5000] ;  /* 0x00500000be94783b */ /* 0x000eae0000000200 */
[C---:B-1----:R-:W-:Y:S01]  /*128a0*/  HMMA.16816.F32 R4, R156.reuse, R180, R4 ;  /* 0x000000b49c04723c */ /* 0x042fe20000001804 */
[----:B------:R-:W1:Y:S01]  /*128b0*/  LDSM.16.M88.4 R152, [R190+0x5800] ;  /* 0x00580000be98783b */ /* 0x000e620000000200 */
[----:B------:R-:W-:Y:S06]  /*128c0*/  DEPBAR.LE SB0, 0x0 ;  /* 0x000080000000791a */ /* 0x000fec0000000000 */
[C---:B------:R-:W-:Y:S01]  /*128d0*/  HMMA.16816.F32 R8, R156.reuse, R182, R8 ;  /* 0x000000b69c08723c */ /* 0x040fe20000001808 */
[----:B------:R-:W-:Y:S07]  /*128e0*/  BAR.SYNC.DEFER_BLOCKING 0x0 ;  /* 0x0000000000007b1d */ /* 0x000fee0000010000 */
[C---:B-----5:R-:W-:Y:S08]  /*128f0*/  HMMA.16816.F32 R12, R156.reuse, R160, R12 ;  /* 0x000000a09c0c723c */ /* 0x060ff0000000180c */
[C---:B------:R-:W-:Y:S04]  /*12900*/  HMMA.16816.F32 R16, R156.reuse, R162, R16 ;  /* 0x000000a29c10723c */ /* 0x040fe80000001810 */
[----:B------:R-:W-:Y:S02]  /*12910*/  FSEL R124, R4, -INF , P0 ;  /* 0xff800000047c7808 */ /* 0x000fe40000000000 */
[----:B------:R-:W-:Y:S02]  /*12920*/  ISETP.GT.AND P0, PT, R0, 0x1, PT ;  /* 0x000000010000780c */ /* 0x000fe40003f04270 */
[----:B------:R-:W-:Y:S01]  /*12930*/  FSEL R160, R5, -INF , P2 ;  /* 0xff80000005a07808 */ /* 0x000fe20001000000 */
[C---:B--2---:R-:W-:Y:S03]  /*12940*/  HMMA.16816.F32 R20, R156.reuse, R148, R20 ;  /* 0x000000949c14723c */ /* 0x044fe60000001814 */
[----:B------:R-:W-:Y:S02]  /*12950*/  FSEL R163, R7, -INF , P0 ;  /* 0xff80000007a37808 */ /* 0x000fe40000000000 */
[----:B------:R-:W-:Y:S02]  /*12960*/  FMNMX.FTZ R4, R124, R3, !PT ;  /* 0x000000037c047209 */ /* 0x000fe40007810000 */
[C---:B------:R-:W-:Y:S01]  /*12970*/  ISETP.GT.AND P0, PT, R2.reuse, 0x8, PT ;  /* 0x000000080200780c */ /* 0x040fe20003f04270 */
[C---:B------:R-:W-:Y:S03]  /*12980*/  HMMA.16816.F32 R24, R156.reuse, R150, R24 ;  /* 0x000000969c18723c */ /* 0x040fe60000001818 */
[----:B------:R-:W-:Y:S02]  /*12990*/  ISETP.GT.AND P2, PT, R2, 0x9, PT ;  /* 0x000000090200780c */ /* 0x000fe40003f44270 */
[----:B------:R-:W-:Y:S02]  /*129a0*/  FSEL R148, R8, -INF , P0 ;  /* 0xff80000008947808 */ /* 0x000fe40000000000 */
[----:B------:R-:W-:Y:S01]  /*129b0*/  FMNMX.FTZ R4, R160, R4, !PT ;  /* 0x00000004a0047209 */ /* 0x000fe20007810000 */
[C---:B-1----:R-:W-:Y:S03]  /*129c0*/  HMMA.16816.F32 R28, R156.reuse, R152, R28 ;  /* 0x000000989c1c723c */ /* 0x042fe6000000181c */
[----:B------:R-:W-:Y:S02]  /*129d0*/  ISETP.GT.AND P0, PT, R0, 0x9, PT ;  /* 0x000000090000780c */ /* 0x000fe40003f04270 */
[----:B------:R-:W-:Y:S02]  /*129e0*/  FSEL R149, R9, -INF , P2 ;  /* 0xff80000009957808 */ /* 0x000fe40001000000 */
[----:B------:R-:W-:Y:S01]  /*129f0*/  FSEL R162, R11, -INF , P0 ;  /* 0xff8000000ba27808 */ /* 0x000fe20000000000 */
[----:B------:R-:W-:Y:S03]  /*12a00*/  HMMA.16816.F32 R32, R156, R154, R32 ;  /* 0x0000009a9c20723c */ /* 0x000fe60000001820 */
[----:B------:R-:W-:Y:S02]  /*12a10*/  ISETP.GT.AND P0, PT, R2, 0x10, PT ;  /* 0x000000100200780c */ /* 0x000fe40003f04270 */
[----:B------:R-:W-:Y:S02]  /*12a20*/  FMNMX.FTZ R4, R148, R4, !PT ;  /* 0x0000000494047209 */ /* 0x000fe40007810000 */
[----:B------:R-:W-:Y:S02]  /*12a30*/  FSEL R165, R12, -INF , P0 ;  /* 0xff8000000ca57808 */ /* 0x000fe40000000000 */
[----:B------:R-:W-:Y:S02]  /*12a40*/  ISETP.GT.AND P2, PT, R2, 0x11, PT ;  /* 0x000000110200780c */ /* 0x000fe40003f44270 */
[----:B------:R-:W-:Y:S02]  /*12a50*/  ISETP.GT.AND P0, PT, R0, 0x11, PT ;  /* 0x000000110000780c */ /* 0x000fe40003f04270 */
[----:B------:R-:W-:Y:S02]  /*12a60*/  FMNMX.FTZ R4, R149, R4, !PT ;  /* 0x0000000495047209 */ /* 0x000fe40007810000 */
[----:B------:R-:W-:Y:S02]  /*12a70*/  FSEL R166, R13, -INF , P2 ;  /* 0xff8000000da67808 */ /* 0x000fe40001000000 */
[----:B------:R-:W-:Y:S02]  /*12a80*/  FSEL R171, R15, -INF , P0 ;  /* 0xff8000000fab7808 */ /* 0x000fe40000000000 */
[----:B------:R-:W-:Y:S02]  /*12a90*/  ISETP.GT.AND P0, PT, R2, 0x18, PT ;  /* 0x000000180200780c */ /* 0x000fe40003f04270 */
[----:B------:R-:W-:Y:S02]  /*12aa0*/  FMNMX.FTZ R4, R165, R4, !PT ;  /* 0x00000004a5047209 */ /* 0x000fe40007810000 */
[----:B------:R-:W-:Y:S02]  /*12ab0*/  FSEL R167, R16, -INF , P0 ;  /* 0xff80000010a77808 */ /* 0x000fe40000000000 */
[----:B------:R-:W-:Y:S02]  /*12ac0*/  ISETP.GT.AND P2, PT, R2, 0x19, PT ;  /* 0x000000190200780c */ /* 0x000fe40003f44270 */
[----:B------:R-:W-:Y:S02]  /*12ad0*/  ISETP.GT.AND P0, PT, R0, 0x19, PT ;  /* 0x000000190000780c */ /* 0x000fe40003f04270 */
[----:B------:R-:W-:Y:S02]  /*12ae0*/  FMNMX.FTZ R4, R166, R4, !PT ;  /* 0x00000004a6047209 */ /* 0x000fe40007810000 */
[----:B------:R-:W-:Y:S02]  /*12af0*/  FSEL R172, R19, -INF , P0 ;  /* 0xff80000013ac7808 */ /* 0x000fe40000000000 */
[----:B------:R-:W-:Y:S02]  /*12b00*/  ISETP.GT.AND P0, PT, R2, 0x20, PT ;  /* 0x000000200200780c */ /* 0x000fe40003f04270 */
[----:B------:R-:W-:Y:S02]  /*12b10*/  FSEL R168, R17, -INF , P2 ;  /* 0xff80000011a87808 */ /* 0x000fe40001000000 */
[----:B------:R-:W-:Y:S02]  /*12b20*/  FSEL R164, R6, -INF , P1 ;  /* 0xff80000006a47808 */ /* 0x000fe40000800000 */
[----:B------:R-:W-:Y:S02]  /*12b30*/  FMNMX.FTZ R4, R167, R4, !PT ;  /* 0x00000004a7047209 */ /* 0x000fe40007810000 */
[----:B------:R-:W-:Y:S02]  /*12b40*/  ISETP.GT.AND P1, PT, R0, 0x8, PT ;  /* 0x000000080000780c */ /* 0x000fe40003f24270 */
[----:B------:R-:W-:Y:S02]  /*12b50*/  FSEL R154, R20, -INF , P0 ;  /* 0xff800000149a7808 */ /* 0x000fe40000000000 */
[----:B------:R-:W-:Y:S02]  /*12b60*/  ISETP.GT.AND P2, PT, R2, 0x21, PT ;  /* 0x000000210200780c */ /* 0x000fe40003f44270 */
[----:B------:R-:W-:Y:S02]  /*12b70*/  FMNMX.FTZ R4, R168, R4, !PT ;  /* 0x00000004a8047209 */ /* 0x000fe40007810000 */
[----:B------:R-:W-:Y:S02]  /*12b80*/  FSEL R161, R10, -INF , P1 ;  /* 0xff8000000aa17808 */ /* 0x000fe40000800000 */
[----:B------:R-:W-:Y:S02]  /*12b90*/  ISETP.GT.AND P1, PT, R0, 0x10, PT ;  /* 0x000000100000780c */ /* 0x000fe40003f24270 */
[----:B------:R-:W-:Y:S02]  /*12ba0*/  FMNMX.FTZ R5, R164, R128, !PT ;  /* 0x00000080a4057209 */ /* 0x000fe40007810000 */
[----:B------:R-:W-:Y:S02]  /*12bb0*/  FSEL R155, R21, -INF , P2 ;  /* 0xff800000159b7808 */ /* 0x000fe40001000000 */
        /* <DEDUP_REMOVED lines=11> */
[----:B------:R-:W-:Y:S02]  /*12c70*/  ISETP.GT.AND P0, PT, R2, 0x30, PT ;  /* 0x000000300200780c */ /* 0x000fe40003f04270 */
[----:B------:R-:W-:Y:S02]  /*12c80*/  FMNMX.FTZ R5, R162, R5, !PT ;  /* 0x00000005a2057209 */ /* 0x000fe40007810000 */
[----:B------:R-:W-:Y:S02]  /*12c90*/  FSEL R186, R28, -INF , P0 ;  /* 0xff8000001cba7808 */ /* 0x000fe40000000000 */
        /* <DEDUP_REMOVED lines=9> */
[----:B------:R-:W-:Y:S02]  /*12d30*/  ISETP.GT.AND P1, PT, R0, 0x20, PT ;  /* 0x000000200000780c */ /* 0x000fe40003f24270 */
[----:B------:R-:W-:Y:S02]  /*12d40*/  FMNMX.FTZ R4, R170, R4, !PT ;  /* 0x00000004aa047209 */ /* 0x000fe40007810000 */
[----:B------:R-:W-:Y:S02]  /*12d50*/  FSEL R214, R33, -INF , P2 ;  /* 0xff80000021d67808 */ /* 0x000fe40001000000 */
[----:B------:R-:W-:Y:S02]  /*12d60*/  FMNMX.FTZ R2, R213, R2, !PT ;  /* 0x00000002d5027209 */ /* 0x000fe40007810000 */
[----:B------:R-:W-:Y:S02]  /*12d70*/  FSEL R157, R22, -INF , P1 ;  /* 0xff800000169d7808 */ /* 0x000fe40000800000 */
[----:B------:R-:W-:Y:S02]  /*12d80*/  ISETP.GT.AND P0, PT, R0, 0x21, PT ;  /* 0x000000210000780c */ /* 0x000fe40003f04270 */
[----:B------:R-:W-:Y:S02]  /*12d90*/  FMNMX.FTZ R4, R172, R4, !PT ;  /* 0x00000004ac047209 */ /* 0x000fe40007810000 */
[----:B------:R-:W-:Y:S02]  /*12da0*/  FMNMX.FTZ R2, R214, R2, !PT ;  /* 0x00000002d6027209 */ /* 0x000fe40007810000 */
[----:B------:R-:W-:Y:S02]  /*12db0*/  FSEL R158, R23, -INF , P0 ;  /* 0xff800000179e7808 */ /* 0x000fe40000000000 */
[----:B------:R-:W-:Y:S01]  /*12dc0*/  ISETP.GT.AND P2, PT, R184, R235, PT ;  /* 0x000000ebb800720c */ /* 0x000fe20003f44270 */
[----:B------:R-:W1:Y:S01]  /*12dd0*/  SHFL.BFLY PT, R7, R2, 0x2, 0x1f ;  /* 0x0c401f0002077f89 */ /* 0x000e6200000e0000 */
[----:B------:R-:W-:Y:S02]  /*12de0*/  FMNMX.FTZ R4, R157, R4, !PT ;  /* 0x000000049d047209 */ /* 0x000fe40007810000 */
[----:B------:R-:W-:Y:S02]  /*12df0*/  ISETP.GT.AND P1, PT, R0, 0x28, PT ;  /* 0x000000280000780c */ /* 0x000fe40003f24270 */
[----:B------:R-:W-:Y:S02]  /*12e00*/  FMNMX.FTZ R4, R158, R4, !PT ;  /* 0x000000049e047209 */ /* 0x000fe40007810000 */
[----:B------:R-:W-:Y:S02]  /*12e10*/  FSEL R175, R26, -INF , P1 ;  /* 0xff8000001aaf7808 */ /* 0x000fe40000800000 */
[C---:B------:R-:W-:Y:S02]  /*12e20*/  ISETP.GT.AND P0, PT, R0.reuse, 0x29, PT ;  /* 0x000000290000780c */ /* 0x040fe40003f04270 */
[----:B------:R-:W-:Y:S01]  /*12e30*/  ISETP.GT.AND P1, PT, R0, 0x30, PT ;  /* 0x000000300000780c */ /* 0x000fe20003f24270 */
[----:B------:R-:W-:Y:S01]  /*12e40*/  @P2 IMAD.MOV.U32 R10, RZ, RZ, c[0x0][0x1e4] ;  /* 0x00007900ff0a2624 */ /* 0x000fe200078e00ff */
[----:B------:R-:W-:Y:S02]  /*12e50*/  FSEL R176, R27, -INF , P0 ;  /* 0xff8000001bb07808 */ /* 0x000fe40000000000 */
        /* <DEDUP_REMOVED lines=16> */
[----:B-1----:R-:W-:Y:S02]  /*12f60*/  FMNMX.FTZ R9, R2, R7, !PT ;  /* 0x0000000702097209 */ /* 0x002fe40007810000 */
[----:B------:R-:W-:Y:S01]  /*12f70*/  @P2 IADD3 R2, R5, R6, RZ ;  /* 0x0000000605022210 */ /* 0x000fe20007ffe0ff */
[C---:B------:R-:W-:Y:S01]  /*12f80*/  @P2 IMAD.SHL.U32 R5, R4.reuse, 0x40, RZ ;  /* 0x0000004004052824 */ /* 0x040fe200078e00ff */
[----:B------:R-:W-:Y:S01]  /*12f90*/  FMNMX.FTZ R0, R129, R0, !PT ;  /* 0x0000000081007209 */ /* 0x000fe20007810000 */
[----:B------:R-:W-:Y:S01]  /*12fa0*/  SHFL.BFLY PT, R17, R9, 0x1, 0x1f ;  /* 0x0c201f0009117f89 */ /* 0x000fe200000e0000 */
[----:B------:R-:W-:Y:S02]  /*12fb0*/  @P2 SHF.L.U64.HI R4, R4, 0x6, R2 ;  /* 0x0000000604042819 */ /* 0x000fe40000010202 */
[----:B------:R-:W-:Y:S02]  /*12fc0*/  @P2 MOV R6, c[0x0][0x1e0] ;  /* 0x0000780000062a02 */ /* 0x000fe40000000f00 */
[C---:B------:R-:W-:Y:S02]  /*12fd0*/  @P2 IADD3 R8, P1, R5.reuse, R226, RZ ;  /* 0x000000e205082210 */ /* 0x040fe40007f3e0ff */
[----:B------:R-:W-:Y:S01]  /*12fe0*/  @P2 LEA R7, P0, R6, R5, 0x5 ;  /* 0x0000000506072211 */ /* 0x000fe200078028ff */
[----:B------:R-:W1:Y:S01]  /*12ff0*/  SHFL.BFLY PT, R2, R0, 0x2, 0x1f ;  /* 0x0c401f0000027f89 */ /* 0x000e6200000e0000 */
[-C--:B------:R-:W-:Y:S02]  /*13000*/  @P2 IADD3.X R11, R4, R225.reuse, RZ, P1, !PT ;  /* 0x000000e1040b2210 */ /* 0x080fe40000ffe4ff */
[----:B------:R-:W-:Y:S02]  /*13010*/  @P2 LEA R18, P1, R8, c[0x0][0x1c8], 0x1 ;  /* 0x0000720008122a11 */ /* 0x000fe400078208ff */
[----:B------:R-:W-:Y:S02]  /*13020*/  @P2 LEA.HI.X R6, R6, R4, R10, 0x5, P0 ;  /* 0x0000000406062211 */ /* 0x000fe400000f2c0a */
[----:B------:R-:W-:Y:S02]  /*13030*/  @P2 IADD3 R10, P0, R226, 0x40, RZ ;  /* 0x00000040e20a2810 */ /* 0x000fe40007f1e0ff */
[----:B------:R-:W-:Y:S02]  /*13040*/  @P2 LEA.HI.X R19, R8, c[0x0][0x1cc], R11, 0x1, P1 ;  /* 0x0000730008132a11 */ /* 0x000fe400008f0c0b */
[----:B------:R-:W-:Y:S01]  /*13050*/  @P2 IADD3 R11, P3, R226, 0x80, RZ ;  /* 0x00000080e20b2810 */ /* 0x000fe20007f7e0ff */
[----:B------:R-:W-:Y:S01]  /*13060*/  @P2 IMAD.X R12, RZ, RZ, R225, P0 ;  /* 0x000000ffff0c2224 */ /* 0x000fe200000e06e1 */
[C---:B------:R-:W-:Y:S02]  /*13070*/  @P2 IADD3 R8, P1, R5.reuse, R10, RZ ;  /* 0x0000000a05082210 */ /* 0x040fe40007f3e0ff */
[----:B------:R-:W-:Y:S02]  /*13080*/  @P2 IADD3.X R13, RZ, R225, RZ, P3, !PT ;  /* 0x000000e1ff0d2210 */ /* 0x000fe40001ffe4ff */
[----:B------:R-:W-:Y:S01]  /*13090*/  @P2 IADD3 R5, P0, R5, R11, RZ ;  /* 0x0000000b05052210 */ /* 0x000fe20007f1e0ff */
[----:B------:R-:W-:Y:S01]  /*130a0*/  @P2 IMAD.X R15, R4, 0x1, R12, P1 ;  /* 0x00000001040f2824 */ /* 0x000fe200008e060c */
[----:B------:R-:W-:Y:S02]  /*130b0*/  @P2 LEA R16, P1, R8, c[0x0][0x1c8], 0x1 ;  /* 0x0000720008102a11 */ /* 0x000fe400078208ff */
[----:B------:R-:W-:Y:S02]  /*130c0*/  @P2 IADD3.X R4, R4, R13, RZ, P0, !PT ;  /* 0x0000000d04042210 */ /* 0x000fe400007fe4ff */
[----:B------:R-:W-:Y:S02]  /*130d0*/  @P2 LEA R14, P0, R5, c[0x0][0x1c8], 0x1 ;  /* 0x00007200050e2a11 */ /* 0x000fe400078008ff */
[----:B-1----:R-:W-:Y:S02]  /*130e0*/  FMNMX.FTZ R0, R0, R2, !PT ;  /* 0x0000000200007209 */ /* 0x002fe40007810000 */
[----:B------:R-:W-:Y:S02]  /*130f0*/  FMNMX.FTZ R125, R9, R17, !PT ;  /* 0x00000011097d7209 */ /* 0x000fe40007810000 */
[----:B------:R-:W-:Y:S01]  /*13100*/  @P2 LEA.HI.X R17, R8, c[0x0][0x1cc], R15, 0x1, P1 ;  /* 0x0000730008112a11 */ /* 0x000fe200008f0c0f */
[----:B------:R-:W1:Y:S01]  /*13110*/  SHFL.BFLY PT, R2, R0, 0x1, 0x1f ;  /* 0x0c201f0000027f89 */ /* 0x000e6200000e0000 */
[----:B------:R-:W-:Y:S01]  /*13120*/  @P2 LEA.HI.X R15, R5, c[0x0][0x1cc], R4, 0x1, P0 ;  /* 0x00007300050f2a11 */ /* 0x000fe200000f0c04 */
[----:B------:R-:W-:Y:S01]  /*13130*/  FMUL.FTZ R8, R125, c[0x0][0x2d0] ;  /* 0x0000b4007d087a20 */ /* 0x000fe20000410000 */
[----:B------:R-:W-:Y:S02]  /*13140*/  @P2 IADD3 R4, P0, R7, R10, RZ ;  /* 0x0000000a07042210 */ /* 0x000fe40007f1e0ff */
[----:B------:R-:W-:Y:S02]  /*13150*/  FSETP.NEU.FTZ.AND P1, PT, R125, -INF , PT ;  /* 0xff8000007d00780b */ /* 0x000fe40003f3d000 */
[----:B------:R-:W-:Y:S01]  /*13160*/  LOP3.LUT P4, RZ, R238, 0x1, RZ, 0xc0, !PT ;  /* 0x00000001eeff7812 */ /* 0x000fe2000788c0ff */
[----:B------:R-:W-:Y:S01]  /*13170*/  @P2 IMAD.X R10, R6, 0x1, R12, P0 ;  /* 0x00000001060a2824 */ /* 0x000fe200000e060c */
[C---:B------:R-:W-:Y:S02]  /*13180*/  @P2 IADD3 R5, P0, R7.reuse, R11, RZ ;  /* 0x0000000b07052210 */ /* 0x040fe40007f1e0ff */
[----:B------:R-:W-:Y:S02]  /*13190*/  FSEL R152, R8, RZ, P1 ;  /* 0x000000ff08987208 */ /* 0x000fe40000800000 */
[----:B------:R-:W-:Y:S02]  /*131a0*/  @P2 IADD3.X R11, R6, R13, RZ, P0, !PT ;  /* 0x0000000d060b2210 */ /* 0x000fe400007fe4ff */
[----:B------:R-:W-:Y:S01]  /*131b0*/  @P2 IADD3 R7, P0, R7, R226, RZ ;  /* 0x000000e207072210 */ /* 0x000fe20007f1e0ff */
[--C-:B------:R-:W-:Y:S04]  /*131c0*/  FFMA.FTZ R8, R124, c[0x0][0x2d0], -R152.reuse ;  /* 0x0000b4007c087a23 */ /* 0x100fe80000010898 */
[----:B------:R-:W-:Y:S01]  /*131d0*/  @P2 IMAD.X R9, R6, 0x1, R225, P0 ;  /* 0x0000000106092824 */ /* 0x000fe200000e06e1 */
[C---:B------:R-:W-:Y:S01]  /*131e0*/  @P2 LEA R6, P0, R7.reuse, c[0x0][0x1c8], 0x1 ;  /* 0x0000720007062a11 */ /* 0x040fe200078008ff */
[----:B------:R2:W-:Y:S01]  /*131f0*/  MUFU.EX2 R223, R8 ;  /* 0x0000000800df7308 */ /* 0x0005e20000000800 */
[----:B------:R3:W-:Y:S01]  /*13200*/  @P2 LDGSTS.E.BYPASS.LTC128B.128 [R210+0x6100], [R18.64], !P4 ;  /* 0x0610000012d22fae */ /* 0x0007e2000e101d46 */
[----:B-1----:R-:W-:Y:S01]  /*13210*/  FMNMX.FTZ R124, R0, R2, !PT ;  /* 0x00000002007c7209 */ /* 0x002fe20007810000 */
[--C-:B------:R-:W-:Y:S01]  /*13220*/  FFMA.FTZ R0, R148, c[0x0][0x2d0], -R152.reuse ;  /* 0x0000b40094007a23 */ /* 0x100fe20000010898 */
[----:B------:R-:W-:Y:S01]  /*13230*/  @P2 LEA.HI.X R7, R7, c[0x0][0x1cc], R9, 0x1, P0 ;  /* 0x0000730007072a11 */ /* 0x000fe200000f0c09 */
[--C-:B------:R-:W-:Y:S02]  /*13240*/  FFMA.FTZ R9, R160, c[0x0][0x2d0], -R152.reuse ;  /* 0x0000b400a0097a23 */ /* 0x100fe40000010898 */
[----:B------:R-:W-:Y:S02]  /*13250*/  FFMA.FTZ R2, R149, c[0x0][0x2d0], -R152 ;  /* 0x0000b40095027a23 */ /* 0x000fe40000010898 */
[----:B------:R1:W-:Y:S01]  /*13260*/  @P2 LDGSTS.E.BYPASS.LTC128B.128 [R210+0x8100], [R16.64], !P6 ;  /* 0x0810000010d22fae */ /* 0x0003e2000f101d46 */
[----:B------:R4:W5:Y:S07]  /*13270*/  MUFU.EX2 R224, R9 ;  /* 0x0000000900e07308 */ /* 0x00096e0000000800 */
[----:B------:R1:W-:Y:S03]  /*13280*/  @P2 LDGSTS.E.BYPASS.LTC128B.128 [R210+0xa100], [R14.64], !P5 ;  /* 0x0a1000000ed22fae */ /* 0x0003e6000e901d46 */
[----:B------:R1:W-:Y:S01]  /*13290*/  MUFU.EX2 R222, R0 ;  /* 0x0000000000de7308 */ /* 0x0003e20000000800 */
[C---:B--2---:R-:W-:Y:S04]  /*132a0*/  @P2 LEA R8, P0, R4.reuse, c[0x0][0x1c8], 0x1 ;  /* 0x0000720004082a11 */ /* 0x044fe800078008ff */
[----:B------:R2:W-:Y:S05]  /*132b0*/  @P2 LDGSTS.E.BYPASS.LTC128B.128 [R210+0x7100], [R6.64], !P4 ;  /* 0x0710000006d22fae */ /* 0x0005ea000e101d46 */
[----:B------:R2:W2:Y:S01]  /*132c0*/  MUFU.EX2 R221, R2 ;  /* 0x0000000200dd7308 */ /* 0x0004a20000000800 */
[----:B----4-:R-:W-:Y:S02]  /*132d0*/  @P2 LEA.HI.X R9, R4, c[0x0][0x1cc], R10, 0x1, P0 ;  /* 0x0000730004092a11 */ /* 0x010fe400000f0c0a */
[C---:B------:R-:W-:Y:S02]  /*132e0*/  @P2 LEA R4, P0, R5.reuse, c[0x0][0x1c8], 0x1 ;  /* 0x0000720005042a11 */ /* 0x040fe400078008ff */
[----:B-----5:R-:W-:Y:S01]  /*132f0*/  F2FP.PACK_AB R148, R224, R223 ;  /* 0x000000dfe094723e */ /* 0x020fe200000000ff */
[----:B------:R4:W-:Y:S01]  /*13300*/  @P2 LDGSTS.E.BYPASS.LTC128B.128 [R210+0x9100], [R8.64], !P6 ;  /* 0x0910000008d22fae */ /* 0x0009e2000f101d46 */
[----:B------:R-:W-:Y:S02]  /*13310*/  @P2 LEA.HI.X R5, R5, c[0x0][0x1cc], R11, 0x1, P0 ;  /* 0x0000730005052a11 */ /* 0x000fe400000f0c0b */
[C---:B------:R-:W-:Y:S01]  /*13320*/  FSETP.NEU.FTZ.AND P0, PT, R124.reuse, -INF , PT ;  /* 0xff8000007c00780b */ /* 0x040fe20003f1d000 */
[----:B-1----:R-:W-:Y:S04]  /*13330*/  FMUL.FTZ R0, R124, c[0x0][0x2d0] ;  /* 0x0000b4007c007a20 */ /* 0x002fe80000410000 */
[----:B------:R1:W-:Y:S01]  /*13340*/  @P2 LDGSTS.E.BYPASS.LTC128B.128 [R210+0xb100], [R4.64], !P5 ;  /* 0x0b10000004d22fae */ /* 0x0003e2000e901d46 */
[----:B------:R-:W-:Y:S05]  /*13350*/  FSEL R153, R0, RZ, P0 ;  /* 0x000000ff00997208 */ /* 0x000fea0000000000 */
[--C-:B------:R-:W-:Y:S02]  /*13360*/  FFMA.FTZ R0, R164, c[0x0][0x2d0], -R153.reuse ;  /* 0x0000b400a4007a23 */ /* 0x100fe40000010899 */
[----:B------:R-:W5:Y:S01]  /*13370*/  LDSM.16.MT88.4 R12, [R188] ;  /* 0x00000000bc0c783b */ /* 0x000f620000004200 */
[--C-:B--2---:R-:W-:Y:S01]  /*13380*/  FFMA.FTZ R2, R162, c[0x0][0x2d0], -R153.reuse ;  /* 0x0000b400a2027a23 */ /* 0x104fe20000010899 */
[----:B------:R-:W-:Y:S01]  /*13390*/  F2FP.PACK_AB R150, R221, R222 ;  /* 0x000000dedd96723e */ /* 0x000fe200000000ff */
[----:B------:R2:W-:Y:S05]  /*133a0*/  MUFU.EX2 R218, R0 ;  /* 0x0000000000da7308 */ /* 0x0005ea0000000800 */
[----:B------:R-:W1:Y:S05]  /*133b0*/  LDSM.16.MT88.4 R20, [R189] ;  /* 0x00000000bd14783b */ /* 0x000e6a0000004200 */
[----:B------:R3:W-:Y:S03]  /*133c0*/  MUFU.EX2 R217, R2 ;  /* 0x0000000200d97308 */ /* 0x0007e60000000800 */
[----:B------:R-:W1:Y:S08]  /*133d0*/  LDSM.16.MT88.4 R28, [R192] ;  /* 0x00000000c01c783b */ /* 0x000e700000004200 */
[----:B------:R-:W0:Y:S01]  /*133e0*/  LDGDEPBAR ;  /* 0x00000000000079af */ /* 0x000e220000000000 */
[--C-:B--2---:R-:W-:Y:S04]  /*133f0*/  FFMA.FTZ R0, R163, c[0x0][0x2d0], -R153.reuse ;  /* 0x0000b400a3007a23 */ /* 0x104fe80000010899 */
[----:B------:R2:W1:Y:S01]  /*13400*/  MUFU.EX2 R220, R0 ;  /* 0x0000000000dc7308 */ /* 0x0004620000000800 */
[----:B---3--:R-:W-:Y:S02]  /*13410*/  FSEL R2, R124, RZ, P0 ;  /* 0x000000ff7c027208 */ /* 0x008fe40000000000 */
[----:B------:R-:W-:Y:S02]  /*13420*/  ISETP.GT.AND P0, PT, R184, R236, PT ;  /* 0x000000ecb800720c */ /* 0x000fe40003f04270 */
[----:B------:R-:W-:Y:S01]  /*13430*/  MOV R184, R211 ;  /* 0x000000d300b87202 */ /* 0x000fe20000000f00 */
[----:B--2---:R-:W-:Y:S01]  /*13440*/  FFMA.FTZ R0, R161, c[0x0][0x2d0], -R153 ;  /* 0x0000b400a1007a23 */ /* 0x004fe20000010899 */
[----:B-1----:R-:W-:Y:S03]  /*13450*/  F2FP.PACK_AB R149, R220, R218 ;  /* 0x000000dadc95723e */ /* 0x002fe600000000ff */
[----:B------:R1:W2:Y:S02]  /*13460*/  MUFU.EX2 R219, R0 ;  /* 0x0000000000db7308 */ /* 0x0002a40000000800 */
[----:B-1----:R-:W-:Y:S02]  /*13470*/  FSEL R0, R125, RZ, P1 ;  /* 0x000000ff7d007208 */ /* 0x002fe40000800000 */
[----:B--2---:R-:W-:Y:S03]  /*13480*/  F2FP.PACK_AB R151, R217, R219 ;  /* 0x000000dbd997723e */ /* 0x004fe600000000ff */
[----:B------:R-:W-:Y:S04]  /*13490*/  FADD.FTZ R0, -R0, R3 ;  /* 0x0000000300007221 */ /* 0x000fe80000010100 */
[----:B------:R-:W-:Y:S04]  /*134a0*/  FMUL.FTZ R0, R0, c[0x0][0x2d0] ;  /* 0x0000b40000007a20 */ /* 0x000fe80000410000 */
[----:B------:R1:W2:Y:S02]  /*134b0*/  MUFU.EX2 R3, R0 ;  /* 0x0000000000037308 */ /* 0x0002a40000000800 */
[----:B-1----:R-:W-:Y:S02]  /*134c0*/  FADD.FTZ R0, -R2, R128 ;  /* 0x0000008002007221 */ /* 0x002fe40000010100 */
[C---:B--2---:R-:W-:Y:S02]  /*134d0*/  FMUL.FTZ R4, R3.reuse, R132 ;  /* 0x0000008403047220 */ /* 0x044fe40000410000 */
[----:B------:R-:W-:Y:S02]  /*134e0*/  FMUL.FTZ R0, R0, c[0x0][0x2d0] ;  /* 0x0000b40000007a20 */ /* 0x000fe40000410000 */
[C---:B------:R-:W-:Y:S02]  /*134f0*/  FMUL.FTZ R5, R3.reuse, R133 ;  /* 0x0000008503057220 */ /* 0x040fe40000410000 */
[C---:B----4-:R-:W-:Y:S02]  /*13500*/  FMUL.FTZ R8, R3.reuse, R136 ;  /* 0x0000008803087220 */ /* 0x050fe40000410000 */
[----:B------:R-:W1:Y:S01]  /*13510*/  MUFU.EX2 R0, R0 ;  /* 0x0000000000007308 */ /* 0x000e620000000800 */
[----:B------:R-:W-:Y:S02]  /*13520*/  FMUL.FTZ R9, R3, R137 ;  /* 0x0000008903097220 */ /* 0x000fe40000410000 */
[--C-:B------:R-:W-:Y:S02]  /*13530*/  FFMA.FTZ R2, R165, c[0x0][0x2d0], -R152.reuse ;  /* 0x0000b400a5027a23 */ /* 0x100fe40000010898 */
[C---:B------:R-:W-:Y:S02]  /*13540*/  FMUL.FTZ R16, R3.reuse, R104 ;  /* 0x0000006803107220 */ /* 0x040fe40000410000 */
        /* <DEDUP_REMOVED lines=9> */
[C---:B------:R-:W-:Y:S02]  /*135e0*/  FMUL.FTZ R41, R3.reuse, R41 ;  /* 0x0000002903297220 */ /* 0x040fe40000410000 */
[C---:B-1----:R-:W-:Y:S02]  /*135f0*/  FMUL.FTZ R6, R0.reuse, R134 ;  /* 0x0000008600067220 */ /* 0x042fe40000410000 */
[C---:B------:R-:W-:Y:S02]  /*13600*/  FMUL.FTZ R7, R0.reuse, R135 ;  /* 0x0000008700077220 */ /* 0x040fe40000410000 */
[----:B------:R-:W-:Y:S01]  /*13610*/  LDSM.16.MT88.4 R132, [R189+0x2800] ;  /* 0x00280000bd84783b */ /* 0x000fe20000004200 */
[C---:B------:R-:W-:Y:S02]  /*13620*/  FMUL.FTZ R10, R0.reuse, R138 ;  /* 0x0000008a000a7220 */ /* 0x040fe40000410000 */
[C---:B------:R-:W-:Y:S02]  /*13630*/  FMUL.FTZ R11, R0.reuse, R139 ;  /* 0x0000008b000b7220 */ /* 0x040fe40000410000 */
[C---:B-----5:R-:W-:Y:S03]  /*13640*/  HMMA.16816.F32 R4, R148.reuse, R12, R4 ;  /* 0x0000000c9404723c */ /* 0x060fe60000001804 */
[----:B------:R-:W-:Y:S02]  /*13650*/  LDSM.16.MT88.4 R136, [R192+0x2800] ;  /* 0x00280000c088783b */ /* 0x000fe40000004200 */
[C---:B------:R-:W-:Y:S02]  /*13660*/  FMUL.FTZ R18, R0.reuse, R106 ;  /* 0x0000006a00127220 */ /* 0x040fe40000410000 */
[C---:B------:R-:W-:Y:S01]  /*13670*/  FMUL.FTZ R12, R3.reuse, R100 ;  /* 0x00000064030c7220 */ /* 0x040fe20000410000 */
[C---:B------:R-:W-:Y:S04]  /*13680*/  HMMA.16816.F32 R8, R148.reuse, R14, R8 ;  /* 0x0000000e9408723c */ /* 0x040fe80000001808 */
[C---:B------:R-:W-:Y:S02]  /*13690*/  FMUL.FTZ R13, R3.reuse, R101 ;  /* 0x00000065030d7220 */ /* 0x040fe40000410000 */
[C---:B------:R-:W-:Y:S02]  /*136a0*/  FMUL.FTZ R19, R0.reuse, R107 ;  /* 0x0000006b00137220 */ /* 0x040fe40000410000 */
[C---:B------:R-:W-:Y:S01]  /*136b0*/  FMUL.FTZ R14, R0.reuse, R102 ;  /* 0x00000066000e7220 */ /* 0x040fe20000410000 */
[----:B------:R-:W-:Y:S03]  /*136c0*/  LDSM.16.MT88.4 R104, [R188+0x2000] ;  /* 0x00200000bc68783b */ /* 0x000fe60000004200 */
[C---:B------:R-:W-:Y:S02]  /*136d0*/  FMUL.FTZ R15, R0.reuse, R103 ;  /* 0x00000067000f7220 */ /* 0x040fe40000410000 */
[C---:B------:R-:W-:Y:S02]  /*136e0*/  FMUL.FTZ R26, R0.reuse, R114 ;  /* 0x00000072001a7220 */ /* 0x040fe40000410000 */
[C---:B------:R-:W-:Y:S01]  /*136f0*/  FMUL.FTZ R27, R0.reuse, R115 ;  /* 0x00000073001b7220 */ /* 0x040fe20000410000 */
[----:B------:R-:W1:Y:S01]  /*13700*/  LDSM.16.MT88.4 R100, [R191] ;  /* 0x00000000bf64783b */ /* 0x000e620000004200 */
[----:B------:R-:W-:Y:S01]  /*13710*/  FMUL.FTZ R34, R0, R122 ;  /* 0x0000007a00227220 */ /* 0x000fe20000410000 */
[C---:B------:R-:W-:Y:S03]  /*13720*/  HMMA.16816.F32 R12, R148.reuse, R20, R12 ;  /* 0x00000014940c723c */ /* 0x040fe6000000180c */
[--C-:B--2---:R-:W-:Y:S02]  /*13730*/  FFMA.FTZ R2, R166, c[0x0][0x2d0], -R152.reuse ;  /* 0x0000b400a6027a23 */ /* 0x104fe40000010898 */
[C---:B------:R-:W-:Y:S01]  /*13740*/  FMUL.FTZ R35, R0.reuse, R123 ;  /* 0x0000007b00237220 */ /* 0x040fe20000410000 */
[----:B------:R-:W-:Y:S01]  /*13750*/  LDSM.16.MT88.4 R112, [R192+0x800] ;  /* 0x00080000c070783b */ /* 0x000fe20000004200 */
[C---:B------:R-:W-:Y:S01]  /*13760*/  FMUL.FTZ R20, R3.reuse, R108 ;  /* 0x0000006c03147220 */ /* 0x040fe20000410000 */
[C---:B------:R-:W-:Y:S01]  /*13770*/  HMMA.16816.F32 R16, R148.reuse, R22, R16 ;  /* 0x000000169410723c */ /* 0x040fe20000001810 */
[----:B------:R2:W3:Y:S03]  /*13780*/  MUFU.EX2 R183, R2 ;  /* 0x0000000200b77308 */ /* 0x0004e60000000800 */
[C---:B------:R-:W-:Y:S02]  /*13790*/  FMUL.FTZ R21, R3.reuse, R109 ;  /* 0x0000006d03157220 */ /* 0x040fe40000410000 */
[C---:B------:R-:W-:Y:S01]  /*137a0*/  FMUL.FTZ R38, R0.reuse, R38 ;  /* 0x0000002600267220 */ /* 0x040fe20000410000 */
[----:B------:R-:W-:Y:S01]  /*137b0*/  LDSM.16.MT88.4 R120, [R188+0x2800] ;  /* 0x00280000bc78783b */ /* 0x000fe20000004200 */
[C---:B------:R-:W-:Y:S04]  /*137c0*/  FMUL.FTZ R22, R0.reuse, R110 ;  /* 0x0000006e00167220 */ /* 0x040fe80000410000 */
[C---:B------:R-:W-:Y:S02]  /*137d0*/  FMUL.FTZ R23, R0.reuse, R111 ;  /* 0x0000006f00177220 */ /* 0x040fe40000410000 */
[C---:B------:R-:W-:Y:S01]  /*137e0*/  FMUL.FTZ R39, R0.reuse, R39 ;  /* 0x0000002700277220 */ /* 0x040fe20000410000 */
[----:B------:R-:W4:Y:S01]  /*137f0*/  LDSM.16.MT88.4 R108, [R189+0x2000] ;  /* 0x00200000bd6c783b */ /* 0x000f220000004200 */
[C---:B------:R-:W-:Y:S02]  /*13800*/  FMUL.FTZ R42, R0.reuse, R42 ;  /* 0x0000002a002a7220 */ /* 0x040fe40000410000 */
[C---:B------:R-:W-:Y:S01]  /*13810*/  FMUL.FTZ R43, R0.reuse, R43 ;  /* 0x0000002b002b7220 */ /* 0x040fe20000410000 */
[C---:B------:R-:W-:Y:S03]  /*13820*/  HMMA.16816.F32 R20, R148.reuse, R28, R20 ;  /* 0x0000001c9414723c */ /* 0x040fe60000001814 */
[C---:B------:R-:W-:Y:S02]  /*13830*/  FMUL.FTZ R44, R3.reuse, R44 ;  /* 0x0000002c032c7220 */ /* 0x040fe40000410000 */
[C---:B------:R-:W-:Y:S02]  /*13840*/  FMUL.FTZ R45, R3.reuse, R45 ;  /* 0x0000002d032d7220 */ /* 0x040fe40000410000 */
[----:B------:R-:W-:Y:S01]  /*13850*/  FMUL.FTZ R28, R3, R116 ;  /* 0x00000074031c7220 */ /* 0x000fe20000410000 */
[C---:B------:R-:W-:Y:S04]  /*13860*/  HMMA.16816.F32 R24, R148.reuse, R30, R24 ;  /* 0x0000001e9418723c */ /* 0x040fe80000001818 */
[--C-:B--2---:R-:W-:Y:S02]  /*13870*/  FFMA.FTZ R2, R167, c[0x0][0x2d0], -R152.reuse ;  /* 0x0000b400a7027a23 */ /* 0x104fe40000010898 */
[C---:B------:R-:W-:Y:S02]  /*13880*/  FMUL.FTZ R29, R3.reuse, R117 ;  /* 0x00000075031d7220 */ /* 0x040fe40000410000 */
[C---:B------:R-:W-:Y:S01]  /*13890*/  FMUL.FTZ R30, R0.reuse, R118 ;  /* 0x00000076001e7220 */ /* 0x040fe20000410000 */
[----:B------:R2:W-:Y:S03]  /*138a0*/  MUFU.EX2 R182, R2 ;  /* 0x0000000200b67308 */ /* 0x0005e60000000800 */
        /* <DEDUP_REMOVED lines=10> */
[----:B------:R-:W-:Y:S02]  /*13950*/  FMUL.FTZ R51, R0, R51 ;  /* 0x0000003300337220 */ /* 0x000fe40000410000 */
[----:B--2---:R-:W-:Y:S02]  /*13960*/  FFMA.FTZ R2, R168, c[0x0][0x2d0], -R152 ;  /* 0x0000b400a8027a23 */ /* 0x004fe40000010898 */
[C---:B------:R-:W-:Y:S02]  /*13970*/  HMMA.16816.F32 R36, R148.reuse, R104, R36 ;  /* 0x000000689424723c */ /* 0x040fe40000001824 */
[----:B------:R2:W-:Y:S02]  /*13980*/  MUFU.EX2 R181, R2 ;  /* 0x0000000200b57308 */ /* 0x0005e40000000800 */
[C---:B------:R-:W-:Y:S02]  /*13990*/  FMUL.FTZ R52, R3.reuse, R52 ;  /* 0x0000003403347220 */ /* 0x040fe40000410000 */
[C---:B------:R-:W-:Y:S02]  /*139a0*/  FMUL.FTZ R53, R3.reuse, R53 ;  /* 0x0000003503357220 */ /* 0x040fe40000410000 */
[C---:B------:R-:W-:Y:S01]  /*139b0*/  HMMA.16816.F32 R40, R148.reuse, R106, R40 ;  /* 0x0000006a9428723c */ /* 0x040fe20000001828 */
[----:B------:R-:W5:Y:S03]  /*139c0*/  LDSM.16.MT88.4 R104, [R191+0x2000] ;  /* 0x00200000bf68783b */ /* 0x000f660000004200 */
[C---:B------:R-:W-:Y:S02]  /*139d0*/  FMUL.FTZ R54, R0.reuse, R54 ;  /* 0x0000003600367220 */ /* 0x040fe40000410000 */
[C---:B------:R-:W-:Y:S02]  /*139e0*/  FMUL.FTZ R55, R0.reuse, R55 ;  /* 0x0000003700377220 */ /* 0x040fe40000410000 */
[C---:B----4-:R-:W-:Y:S04]  /*139f0*/  HMMA.16816.F32 R44, R148.reuse, R108, R44 ;  /* 0x0000006c942c723c */ /* 0x050fe8000000182c */
[C---:B------:R-:W-:Y:S02]  /*13a00*/  FMUL.FTZ R56, R3.reuse, R56 ;  /* 0x0000003803387220 */ /* 0x040fe40000410000 */
[----:B------:R-:W-:Y:S02]  /*13a10*/  FMUL.FTZ R57, R3, R57 ;  /* 0x0000003903397220 */ /* 0x000fe40000410000 */
[C---:B------:R-:W-:Y:S01]  /*13a20*/  HMMA.16816.F32 R48, R148.reuse, R110, R48 ;  /* 0x0000006e9430723c */ /* 0x040fe20000001830 */
[----:B------:R-:W4:Y:S03]  /*13a30*/  LDSM.16.MT88.4 R108, [R188+0x4000] ;  /* 0x00400000bc6c783b */ /* 0x000f260000004200 */
[--C-:B--2---:R-:W-:Y:S02]  /*13a40*/  FFMA.FTZ R2, R169, c[0x0][0x2d0], -R153.reuse ;  /* 0x0000b400a9027a23 */ /* 0x104fe40000010899 */
[C---:B------:R-:W-:Y:S02]  /*13a50*/  FMUL.FTZ R58, R0.reuse, R58 ;  /* 0x0000003a003a7220 */ /* 0x040fe40000410000 */
[C---:B------:R-:W-:Y:S01]  /*13a60*/  FMUL.FTZ R59, R0.reuse, R59 ;  /* 0x0000003b003b7220 */ /* 0x040fe20000410000 */
[C---:B-1----:R-:W-:Y:S01]  /*13a70*/  HMMA.16816.F32 R52, R148.reuse, R100, R52 ;  /* 0x000000649434723c */ /* 0x042fe20000001834 */
[----:B------:R1:W-:Y:S02]  /*13a80*/  MUFU.EX2 R180, R2 ;  /* 0x0000000200b47308 */ /* 0x0003e40000000800 */
[C---:B------:R-:W-:Y:S02]  /*13a90*/  FMUL.FTZ R60, R3.reuse, R60 ;  /* 0x0000003c033c7220 */ /* 0x040fe40000410000 */
[C---:B------:R-:W-:Y:S02]  /*13aa0*/  FMUL.FTZ R61, R3.reuse, R61 ;  /* 0x0000003d033d7220 */ /* 0x040fe40000410000 */
[C---:B------:R-:W-:Y:S01]  /*13ab0*/  FMUL.FTZ R62, R0.reuse, R62 ;  /* 0x0000003e003e7220 */ /* 0x040fe20000410000 */
[C---:B------:R-:W-:Y:S01]  /*13ac0*/  HMMA.16816.F32 R56, R148.reuse, R102, R56 ;  /* 0x000000669438723c */ /* 0x040fe20000001838 */
[----:B------:R-:W2:Y:S03]  /*13ad0*/  LDSM.16.MT88.4 R100, [R189+0x4000] ;  /* 0x00400000bd64783b */ /* 0x000ea60000004200 */
[C---:B------:R-:W-:Y:S02]  /*13ae0*/  FMUL.FTZ R63, R0.reuse, R63 ;  /* 0x0000003f003f7220 */ /* 0x040fe40000410000 */
[C---:B------:R-:W-:Y:S02]  /*13af0*/  FMUL.FTZ R64, R3.reuse, R64 ;  /* 0x0000004003407220 */ /* 0x040fe40000410000 */
[C---:B------:R-:W-:Y:S03]  /*13b00*/  FMUL.FTZ R65, R3.reuse, R65 ;  /* 0x0000004103417220 */ /* 0x040fe60000410000 */
[C---:B-----5:R-:W-:Y:S03]  /*13b10*/  HMMA.16816.F32 R60, R148.reuse, R104, R60 ;  /* 0x00000068943c723c */ /* 0x060fe6000000183c */
[C---:B------:R-:W-:Y:S02]  /*13b20*/  FMUL.FTZ R66, R0.reuse, R66 ;  /* 0x0000004200427220 */ /* 0x040fe40000410000 */
[C---:B------:R-:W-:Y:S02]  /*13b30*/  FMUL.FTZ R67, R0.reuse, R67 ;  /* 0x0000004300437220 */ /* 0x040fe40000410000 */
[C---:B------:R-:W-:Y:S02]  /*13b40*/  FMUL.FTZ R68, R3.reuse, R68 ;  /* 0x0000004403447220 */ /* 0x040fe40000410000 */
[----:B------:R-:W-:Y:S03]  /*13b50*/  FMUL.FTZ R69, R3, R69 ;  /* 0x0000004503457220 */ /* 0x000fe60000410000 */
[C---:B------:R-:W-:Y:S01]  /*13b60*/  HMMA.16816.F32 R64, R148.reuse, R106, R64 ;  /* 0x0000006a9440723c */ /* 0x040fe20000001840 */
[----:B------:R-:W5:Y:S02]  /*13b70*/  LDSM.16.MT88.4 R104, [R192+0x4000] ;  /* 0x00400000c068783b */ /* 0x000f640000004200 */
[C---:B------:R-:W-:Y:S02]  /*13b80*/  FMUL.FTZ R70, R0.reuse, R70 ;  /* 0x0000004600467220 */ /* 0x040fe40000410000 */
[C---:B------:R-:W-:Y:S02]  /*13b90*/  FMUL.FTZ R71, R0.reuse, R71 ;  /* 0x0000004700477220 */ /* 0x040fe40000410000 */
[--C-:B-1----:R-:W-:Y:S02]  /*13ba0*/  FFMA.FTZ R2, R171, c[0x0][0x2d0], -R153.reuse ;  /* 0x0000b400ab027a23 */ /* 0x102fe40000010899 */
[C---:B------:R-:W-:Y:S02]  /*13bb0*/  FMUL.FTZ R72, R3.reuse, R72 ;  /* 0x0000004803487220 */ /* 0x040fe40000410000 */
[----:B------:R1:W1:Y:S01]  /*13bc0*/  MUFU.EX2 R179, R2 ;  /* 0x0000000200b37308 */ /* 0x0002620000000800 */
[C---:B----4-:R-:W-:Y:S03]  /*13bd0*/  HMMA.16816.F32 R68, R148.reuse, R108, R68 ;  /* 0x0000006c9444723c */ /* 0x050fe60000001844 */
[C---:B------:R-:W-:Y:S02]  /*13be0*/  FMUL.FTZ R73, R3.reuse, R73 ;  /* 0x0000004903497220 */ /* 0x040fe40000410000 */
[C---:B------:R-:W-:Y:S02]  /*13bf0*/  FMUL.FTZ R74, R0.reuse, R74 ;  /* 0x0000004a004a7220 */ /* 0x040fe40000410000 */
[C---:B------:R-:W-:Y:S02]  /*13c00*/  FMUL.FTZ R75, R0.reuse, R75 ;  /* 0x0000004b004b7220 */ /* 0x040fe40000410000 */
[C---:B------:R-:W-:Y:S03]  /*13c10*/  FMUL.FTZ R76, R3.reuse, R76 ;  /* 0x0000004c034c7220 */ /* 0x040fe60000410000 */
[C---:B------:R-:W-:Y:S02]  /*13c20*/  FMUL.FTZ R77, R3.reuse, R77 ;  /* 0x0000004d034d7220 */ /* 0x040fe40000410000 */
[C---:B------:R-:W-:Y:S01]  /*13c30*/  HMMA.16816.F32 R72, R148.reuse, R110, R72 ;  /* 0x0000006e9448723c */ /* 0x040fe20000001848 */
[----:B------:R-:W-:Y:S02]  /*13c40*/  LDSM.16.MT88.4 R108, [R189+0x800] ;  /* 0x00080000bd6c783b */ /* 0x000fe40000004200 */
[C---:B------:R-:W-:Y:S02]  /*13c50*/  FMUL.FTZ R78, R0.reuse, R78 ;  /* 0x0000004e004e7220 */ /* 0x040fe40000410000 */
[C---:B------:R-:W-:Y:S02]  /*13c60*/  FMUL.FTZ R79, R0.reuse, R79 ;  /* 0x0000004f004f7220 */ /* 0x040fe40000410000 */
[C---:B------:R-:W-:Y:S02]  /*13c70*/  FMUL.FTZ R80, R3.reuse, R80 ;  /* 0x0000005003507220 */ /* 0x040fe40000410000 */
[C---:B------:R-:W-:Y:S03]  /*13c80*/  FMUL.FTZ R81, R3.reuse, R81 ;  /* 0x0000005103517220 */ /* 0x040fe60000410000 */
[C---:B--2---:R-:W-:Y:S03]  /*13c90*/  HMMA.16816.F32 R76, R148.reuse, R100, R76 ;  /* 0x00000064944c723c */ /* 0x044fe6000000184c */
[C---:B------:R-:W-:Y:S02]  /*13ca0*/  FMUL.FTZ R82, R0.reuse, R82 ;  /* 0x0000005200527220 */ /* 0x040fe40000410000 */
[----:B------:R-:W-:Y:S02]  /*13cb0*/  FMUL.FTZ R83, R0, R83 ;  /* 0x0000005300537220 */ /* 0x000fe40000410000 */
[--C-:B-1----:R-:W-:Y:S02]  /*13cc0*/  FFMA.FTZ R2, R170, c[0x0][0x2d0], -R153.reuse ;  /* 0x0000b400aa027a23 */ /* 0x102fe40000010899 */
[C---:B------:R-:W-:Y:S02]  /*13cd0*/  FMUL.FTZ R84, R3.reuse, R84 ;  /* 0x0000005403547220 */ /* 0x040fe40000410000 */
[----:B------:R1:W-:Y:S01]  /*13ce0*/  MUFU.EX2 R178, R2 ;  /* 0x0000000200b27308 */ /* 0x0003e20000000800 */
[C---:B------:R-:W-:Y:S01]  /*13cf0*/  HMMA.16816.F32 R80, R148.reuse, R102, R80 ;  /* 0x000000669450723c */ /* 0x040fe20000001850 */
[----:B------:R-:W2:Y:S02]  /*13d00*/  LDSM.16.MT88.4 R100, [R191+0x4000] ;  /* 0x00400000bf64783b */ /* 0x000ea40000004200 */
[C---:B------:R-:W-:Y:S02]  /*13d10*/  FMUL.FTZ R85, R3.reuse, R85 ;  /* 0x0000005503557220 */ /* 0x040fe40000410000 */
[C---:B------:R-:W-:Y:S02]  /*13d20*/  FMUL.FTZ R86, R0.reuse, R86 ;  /* 0x0000005600567220 */ /* 0x040fe40000410000 */
[C---:B------:R-:W-:Y:S02]  /*13d30*/  FMUL.FTZ R87, R0.reuse, R87 ;  /* 0x0000005700577220 */ /* 0x040fe40000410000 */
[C---:B------:R-:W-:Y:S03]  /*13d40*/  FMUL.FTZ R88, R3.reuse, R88 ;  /* 0x0000005803587220 */ /* 0x040fe60000410000 */
[C---:B------:R-:W-:Y:S02]  /*13d50*/  FMUL.FTZ R89, R3.reuse, R89 ;  /* 0x0000005903597220 */ /* 0x040fe40000410000 */
[C---:B-----5:R-:W-:Y:S03]  /*13d60*/  HMMA.16816.F32 R84, R148.reuse, R104, R84 ;  /* 0x000000689454723c */ /* 0x060fe60000001854 */
[C---:B------:R-:W-:Y:S02]  /*13d70*/  FMUL.FTZ R90, R0.reuse, R90 ;  /* 0x0000005a005a7220 */ /* 0x040fe40000410000 */
[----:B------:R-:W-:Y:S02]  /*13d80*/  FMUL.FTZ R91, R0, R91 ;  /* 0x0000005b005b7220 */ /* 0x000fe40000410000 */
[C---:B------:R-:W-:Y:S02]  /*13d90*/  FMUL.FTZ R92, R3.reuse, R92 ;  /* 0x0000005c035c7220 */ /* 0x040fe40000410000 */
[--C-:B-1----:R-:W-:Y:S03]  /*13da0*/  FFMA.FTZ R2, R172, c[0x0][0x2d0], -R153.reuse ;  /* 0x0000b400ac027a23 */ /* 0x102fe60000010899 */
[C---:B------:R-:W-:Y:S01]  /*13db0*/  HMMA.16816.F32 R88, R148.reuse, R106, R88 ;  /* 0x0000006a9458723c */ /* 0x040fe20000001858 */
[----:B------:R-:W1:Y:S01]  /*13dc0*/  LDSM.16.MT88.4 R104, [R188+0x800] ;  /* 0x00080000bc68783b */ /* 0x000e620000004200 */
[----:B------:R4:W5:Y:S01]  /*13dd0*/  MUFU.EX2 R177, R2 ;  /* 0x0000000200b17308 */ /* 0x0009620000000800 */
[C---:B------:R-:W-:Y:S02]  /*13de0*/  FMUL.FTZ R93, R3.reuse, R93 ;  /* 0x0000005d035d7220 */ /* 0x040fe40000410000 */
[C---:B------:R-:W-:Y:S02]  /*13df0*/  FMUL.FTZ R94, R0.reuse, R94 ;  /* 0x0000005e005e7220 */ /* 0x040fe40000410000 */
[C---:B------:R-:W-:Y:S02]  /*13e00*/  FMUL.FTZ R95, R0.reuse, R95 ;  /* 0x0000005f005f7220 */ /* 0x040fe40000410000 */
[C---:B------:R-:W-:Y:S03]  /*13e10*/  FMUL.FTZ R96, R3.reuse, R96 ;  /* 0x0000006003607220 */ /* 0x040fe60000410000 */
[----:B------:R-:W-:Y:S02]  /*13e20*/  FMUL.FTZ R97, R3, R97 ;  /* 0x0000006103617220 */ /* 0x000fe40000410000 */
[C---:B------:R-:W-:Y:S01]  /*13e30*/  FMUL.FTZ R98, R0.reuse, R98 ;  /* 0x0000006200627220 */ /* 0x040fe20000410000 */
[C---:B--2---:R-:W-:Y:S03]  /*13e40*/  HMMA.16816.F32 R92, R148.reuse, R100, R92 ;  /* 0x00000064945c723c */ /* 0x044fe6000000185c */
[C---:B------:R-:W-:Y:S02]  /*13e50*/  FMUL.FTZ R99, R0.reuse, R99 ;  /* 0x0000006300637220 */ /* 0x040fe40000410000 */
[----:B------:R-:W-:Y:S02]  /*13e60*/  FFMA.FTZ R0, R0, R234, R218 ;  /* 0x000000ea00007223 */ /* 0x000fe400000100da */
[----:B---3--:R-:W-:Y:S02]  /*13e70*/  F2FP.PACK_AB R100, R183, R185 ;  /* 0x000000b9b764723e */ /* 0x008fe400000000ff */
[----:B------:R-:W-:Y:S01]  /*13e80*/  F2FP.PACK_AB R101, R179, R180 ;  /* 0x000000b4b365723e */ /* 0x000fe200000000ff */
[----:B------:R-:W-:Y:S03]  /*13e90*/  HMMA.16816.F32 R96, R148, R102, R96 ;  /* 0x000000669460723c */ /* 0x000fe60000001860 */
[----:B----4-:R-:W-:Y:S02]  /*13ea0*/  FFMA.FTZ R2, R154, c[0x0][0x2d0], -R152 ;  /* 0x0000b4009a027a23 */ /* 0x010fe40000010898 */
[----:B------:R-:W-:Y:S02]  /*13eb0*/  FADD.FTZ R0, R220, R0 ;  /* 0x00000000dc007221 */ /* 0x000fe40000010000 */
[----:B------:R-:W-:Y:S01]  /*13ec0*/  F2FP.PACK_AB R102, R181, R182 ;  /* 0x000000b6b566723e */ /* 0x000fe200000000ff */
[----:B------:R2:W-:Y:S01]  /*13ed0*/  MUFU.EX2 R174, R2 ;  /* 0x0000000200ae7308 */ /* 0x0005e20000000800 */
[----:B-----5:R-:W-:Y:S03]  /*13ee0*/  F2FP.PACK_AB R103, R177, R178 ;  /* 0x000000b2b167723e */ /* 0x020fe600000000ff */
[----:B------:R-:W-:Y:S04]  /*13ef0*/  FADD.FTZ R0, R219, R0 ;  /* 0x00000000db007221 */ /* 0x000fe80000010000 */
[C---:B-1----:R-:W-:Y:S05]  /*13f00*/  HMMA.16816.F32 R4, R100.reuse, R104, R4 ;  /* 0x000000686404723c */ /* 0x042fea0000001804 */
[----:B------:R-:W-:Y:S03]  /*13f10*/  FADD.FTZ R0, R217, R0 ;  /* 0x00000000d9007221 */ /* 0x000fe60000010000 */
[C---:B------:R-:W-:Y:S01]  /*13f20*/  HMMA.16816.F32 R8, R100.reuse, R106, R8 ;  /* 0x0000006a6408723c */ /* 0x040fe20000001808 */
[----:B------:R-:W1:Y:S03]  /*13f30*/  LDSM.16.MT88.4 R104, [R191+0x2800] ;  /* 0x00280000bf68783b */ /* 0x000e660000004200 */
[----:B------:R-:W-:Y:S04]  /*13f40*/  FADD.FTZ R0, R180, R0 ;  /* 0x00000000b4007221 */ /* 0x000fe80000010000 */
[C---:B------:R-:W-:Y:S04]  /*13f50*/  HMMA.16816.F32 R12, R100.reuse, R108, R12 ;  /* 0x0000006c640c723c */ /* 0x040fe8000000180c */
[----:B--2---:R-:W-:Y:S02]  /*13f60*/  FFMA.FTZ R2, R155, c[0x0][0x2d0], -R152 ;  /* 0x0000b4009b027a23 */ /* 0x004fe40000010898 */
[----:B------:R-:W-:Y:S02]  /*13f70*/  FADD.FTZ R0, R179, R0 ;  /* 0x00000000b3007221 */ /* 0x000fe40000010000 */
[C---:B------:R-:W-:Y:S01]  /*13f80*/  HMMA.16816.F32 R16, R100.reuse, R110, R16 ;  /* 0x0000006e6410723c */ /* 0x040fe20000001810 */
[----:B------:R2:W-:Y:S01]  /*13f90*/  MUFU.EX2 R173, R2 ;  /* 0x0000000200ad7308 */ /* 0x0005e20000000800 */
[----:B------:R-:W3:Y:S02]  /*13fa0*/  LDSM.16.MT88.4 R108, [R188+0x4800] ;  /* 0x00480000bc6c783b */ /* 0x000ee40000004200 */
[----:B------:R-:W-:Y:S04]  /*13fb0*/  FADD.FTZ R0, R178, R0 ;  /* 0x00000000b2007221 */ /* 0x000fe80000010000 */
[C---:B------:R-:W-:Y:S04]  /*13fc0*/  HMMA.16816.F32 R20, R100.reuse, R112, R20 ;  /* 0x000000706414723c */ /* 0x040fe80000001814 */
[----:B------:R-:W-:Y:S04]  /*13fd0*/  FADD.FTZ R0, R177, R0 ;  /* 0x00000000b1007221 */ /* 0x000fe80000010000 */
[C---:B------:R-:W-:Y:S01]  /*13fe0*/  HMMA.16816.F32 R24, R100.reuse, R114, R24 ;  /* 0x000000726418723c */ /* 0x040fe20000001818 */
[----:B------:R-:W4:Y:S07]  /*13ff0*/  LDSM.16.MT88.4 R112, [R189+0x4800] ;  /* 0x00480000bd70783b */ /* 0x000f2e0000004200 */
[C---:B------:R-:W-:Y:S04]  /*14000*/  HMMA.16816.F32 R28, R100.reuse, R116, R28 ;  /* 0x00000074641c723c */ /* 0x040fe8000000181c */
[--C-:B--2---:R-:W-:Y:S04]  /*14010*/  FFMA.FTZ R2, R156, c[0x0][0x2d0], -R152.reuse ;  /* 0x0000b4009c027a23 */ /* 0x104fe80000010898 */
[C---:B------:R-:W-:Y:S01]  /*14020*/  HMMA.16816.F32 R32, R100.reuse, R118, R32 ;  /* 0x000000766420723c */ /* 0x040fe20000001820 */
[----:B------:R2:W-:Y:S01]  /*14030*/  MUFU.EX2 R172, R2 ;  /* 0x0000000200ac7308 */ /* 0x0005e20000000800 */
[----:B------:R-:W5:Y:S06]  /*14040*/  LDSM.16.MT88.4 R116, [R192+0x4800] ;  /* 0x00480000c074783b */ /* 0x000f6c0000004200 */
[C---:B------:R-:W-:Y:S07]  /*14050*/  HMMA.16816.F32 R36, R100.reuse, R120, R36 ;  /* 0x000000786424723c */ /* 0x040fee0000001824 */
[--C-:B------:R-:W-:Y:S01]  /*14060*/  FFMA.FTZ R120, R157, c[0x0][0x2d0], -R153.reuse ;  /* 0x0000b4009d787a23 */ /* 0x100fe20000010899 */
[C---:B------:R-:W-:Y:S03]  /*14070*/  HMMA.16816.F32 R40, R100.reuse, R122, R40 ;  /* 0x0000007a6428723c */ /* 0x040fe60000001828 */
[----:B------:R1:W1:Y:S05]  /*14080*/  MUFU.EX2 R170, R120 ;  /* 0x0000007800aa7308 */ /* 0x00026a0000000800 */
[C---:B------:R-:W-:Y:S04]  /*14090*/  HMMA.16816.F32 R44, R100.reuse, R132, R44 ;  /* 0x00000084642c723c */ /* 0x040fe8000000182c */
[----:B--2---:R-:W-:Y:S04]  /*140a0*/  FFMA.FTZ R2, R159, c[0x0][0x2d0], -R152 ;  /* 0x0000b4009f027a23 */ /* 0x004fe80000010898 */
[C---:B------:R-:W-:Y:S01]  /*140b0*/  HMMA.16816.F32 R48, R100.reuse, R134, R48 ;  /* 0x000000866430723c */ /* 0x040fe20000001830 */
[----:B------:R2:W-:Y:S01]  /*140c0*/  MUFU.EX2 R171, R2 ;  /* 0x0000000200ab7308 */ /* 0x0005e20000000800 */
[----:B------:R-:W-:Y:S06]  /*140d0*/  LDSM.16.MT88.4 R132, [R188+0x3000] ;  /* 0x00300000bc84783b */ /* 0x000fec0000004200 */
[C---:B------:R-:W-:Y:S02]  /*140e0*/  HMMA.16816.F32 R52, R100.reuse, R136, R52 ;  /* 0x000000886434723c */ /* 0x040fe40000001834 */
[----:B-1----:R-:W-:Y:S02]  /*140f0*/  LDSM.16.MT88.4 R120, [R192+0x1000] ;  /* 0x00100000c078783b */ /* 0x002fe40000004200 */
[----:B------:R-:W-:Y:S04]  /*14100*/  FADD.FTZ R0, R170, R0 ;  /* 0x00000000aa007221 */ /* 0x000fe80000010000 */
[C---:B------:R-:W-:Y:S02]  /*14110*/  HMMA.16816.F32 R56, R100.reuse, R138, R56 ;  /* 0x0000008a6438723c */ /* 0x040fe40000001838 */
[----:B------:R-:W-:Y:S06]  /*14120*/  LDSM.16.MT88.4 R136, [R189+0x3000] ;  /* 0x00300000bd88783b */ /* 0x000fec0000004200 */
[C---:B------:R-:W-:Y:S04]  /*14130*/  HMMA.16816.F32 R60, R100.reuse, R104, R60 ;  /* 0x00000068643c723c */ /* 0x040fe8000000183c */
[--C-:B--2---:R-:W-:Y:S02]  /*14140*/  FFMA.FTZ R2, R158, c[0x0][0x2d0], -R153.reuse ;  /* 0x0000b4009e027a23 */ /* 0x104fe40000010899 */
[----:B------:R-:W-:Y:S02]  /*14150*/  LDSM.16.MT88.4 R156, [R189+0x3800] ;  /* 0x00380000bd9c783b */ /* 0x000fe40000004200 */
[C---:B------:R-:W-:Y:S01]  /*14160*/  HMMA.16816.F32 R64, R100.reuse, R106, R64 ;  /* 0x0000006a6440723c */ /* 0x040fe20000001840 */
[----:B------:R1:W2:Y:S05]  /*14170*/  MUFU.EX2 R169, R2 ;  /* 0x0000000200a97308 */ /* 0x0002aa0000000800 */
[----:B------:R-:W5:Y:S02]  /*14180*/  LDSM.16.MT88.4 R104, [R191+0x4800] ;  /* 0x00480000bf68783b */ /* 0x000f640000004200 */
[C---:B---3--:R-:W-:Y:S08]  /*14190*/  HMMA.16816.F32 R68, R100.reuse, R108, R68 ;  /* 0x0000006c6444723c */ /* 0x048ff00000001844 */
[C---:B------:R-:W-:Y:S01]  /*141a0*/  HMMA.16816.F32 R72, R100.reuse, R110, R72 ;  /* 0x0000006e6448723c */ /* 0x040fe20000001848 */
[----:B------:R-:W3:Y:S07]  /*141b0*/  LDSM.16.MT88.4 R108, [R188+0x1000] ;  /* 0x00100000bc6c783b */ /* 0x000eee0000004200 */
[C---:B----4-:R-:W-:Y:S04]  /*141c0*/  HMMA.16816.F32 R76, R100.reuse, R112, R76 ;  /* 0x00000070644c723c */ /* 0x050fe8000000184c */
[--C-:B-1----:R-:W-:Y:S02]  /*141d0*/  FFMA.FTZ R2, R175, c[0x0][0x2d0], -R153.reuse ;  /* 0x0000b400af027a23 */ /* 0x102fe40000010899 */
[----:B--2---:R-:W-:Y:S02]  /*141e0*/  FADD.FTZ R0, R169, R0 ;  /* 0x00000000a9007221 */ /* 0x004fe40000010000 */
[C---:B------:R-:W-:Y:S01]  /*141f0*/  HMMA.16816.F32 R80, R100.reuse, R114, R80 ;  /* 0x000000726450723c */ /* 0x040fe20000001850 */
[----:B------:R1:W2:Y:S01]  /*14200*/  MUFU.EX2 R168, R2 ;  /* 0x0000000200a87308 */ /* 0x0002a20000000800 */
[----:B------:R-:W4:Y:S06]  /*14210*/  LDSM.16.MT88.4 R112, [R189+0x1000] ;  /* 0x00100000bd70783b */ /* 0x000f2c0000004200 */
[C---:B-----5:R-:W-:Y:S08]  /*14220*/  HMMA.16816.F32 R84, R100.reuse, R116, R84 ;  /* 0x000000746454723c */ /* 0x060ff00000001854 */
[C---:B------:R-:W-:Y:S01]  /*14230*/  HMMA.16816.F32 R88, R100.reuse, R118, R88 ;  /* 0x000000766458723c */ /* 0x040fe20000001858 */
[----:B------:R-:W5:Y:S07]  /*14240*/  LDSM.16.MT88.4 R116, [R191+0x1000] ;  /* 0x00100000bf74783b */ /* 0x000f6e0000004200 */
[C---:B------:R-:W-:Y:S04]  /*14250*/  HMMA.16816.F32 R92, R100.reuse, R104, R92 ;  /* 0x00000068645c723c */ /* 0x040fe8000000185c */
[--C-:B-1----:R-:W-:Y:S02]  /*14260*/  FFMA.FTZ R2, R176, c[0x0][0x2d0], -R153.reuse ;  /* 0x0000b400b0027a23 */ /* 0x102fe40000010899 */
[----:B--2---:R-:W-:Y:S02]  /*14270*/  FADD.FTZ R0, R168, R0 ;  /* 0x00000000a8007221 */ /* 0x004fe40000010000 */
[----:B------:R-:W-:Y:S01]  /*14280*/  HMMA.16816.F32 R96, R100, R106, R96 ;  /* 0x0000006a6460723c */ /* 0x000fe20000001860 */
[----:B------:R-:W1:Y:S01]  /*14290*/  MUFU.EX2 R167, R2 ;  /* 0x0000000200a77308 */ /* 0x000e620000000800 */
[----:B------:R-:W2:Y:S05]  /*142a0*/  LDSM.16.MT88.4 R104, [R192+0x3000] ;  /* 0x00300000c068783b */ /* 0x000eaa0000004200 */
[----:B------:R-:W-:Y:S02]  /*142b0*/  F2FP.PACK_AB R100, R173, R174 ;  /* 0x000000aead64723e */ /* 0x000fe400000000ff */
[----:B------:R-:W-:Y:S03]  /*142c0*/  F2FP.PACK_AB R102, R171, R172 ;  /* 0x000000acab66723e */ /* 0x000fe600000000ff */
[----:B------:R-:W-:Y:S02]  /*142d0*/  F2FP.PACK_AB R101, R169, R170 ;  /* 0x000000aaa965723e */ /* 0x000fe400000000ff */
[C---:B-1----:R-:W-:Y:S01]  /*142e0*/  F2FP.PACK_AB R103, R167.reuse, R168 ;  /* 0x000000a8a767723e */ /* 0x042fe200000000ff */
[----:B------:R-:W-:Y:S02]  /*142f0*/  FFMA.FTZ R2, R186, c[0x0][0x2d0], -R152 ;  /* 0x0000b400ba027a23 */ /* 0x000fe40000010898 */
[----:B------:R-:W-:Y:S02]  /*14300*/  FADD.FTZ R0, R167, R0 ;  /* 0x00000000a7007221 */ /* 0x000fe40000010000 */
[----:B------:R1:W-:Y:S02]  /*14310*/  MUFU.EX2 R166, R2 ;  /* 0x0000000200a67308 */ /* 0x0003e40000000800 */
[C---:B---3--:R-:W-:Y:S08]  /*14320*/  HMMA.16816.F32 R4, R100.reuse, R108, R4 ;  /* 0x0000006c6404723c */ /* 0x048ff00000001804 */
[C---:B------:R-:W-:Y:S01]  /*14330*/  HMMA.16816.F32 R8, R100.reuse, R110, R8 ;  /* 0x0000006e6408723c */ /* 0x040fe20000001808 */
[----:B------:R-:W3:Y:S07]  /*14340*/  LDSM.16.MT88.4 R108, [R191+0x3000] ;  /* 0x00300000bf6c783b */ /* 0x000eee0000004200 */
[C---:B----4-:R-:W-:Y:S04]  /*14350*/  HMMA.16816.F32 R12, R100.reuse, R112, R12 ;  /* 0x00000070640c723c */ /* 0x050fe8000000180c */
[--C-:B-1----:R-:W-:Y:S04]  /*14360*/  FFMA.FTZ R2, R187, c[0x0][0x2d0], -R152.reuse ;  /* 0x0000b400bb027a23 */ /* 0x102fe80000010898 */
[C---:B------:R-:W-:Y:S01]  /*14370*/  HMMA.16816.F32 R16, R100.reuse, R114, R16 ;  /* 0x000000726410723c */ /* 0x040fe20000001810 */
[----:B------:R-:W1:Y:S01]  /*14380*/  LDSM.16.MT88.4 R112, [R188+0x5000] ;  /* 0x00500000bc70783b */ /* 0x000e620000004200 */
[----:B------:R4:W2:Y:S06]  /*14390*/  MUFU.EX2 R165, R2 ;  /* 0x0000000200a57308 */ /* 0x0008ac0000000800 */
[C---:B------:R-:W-:Y:S08]  /*143a0*/  HMMA.16816.F32 R20, R100.reuse, R120, R20 ;  /* 0x000000786414723c */ /* 0x040ff00000001814 */
[C---:B------:R-:W-:Y:S01]  /*143b0*/  HMMA.16816.F32 R24, R100.reuse, R122, R24 ;  /* 0x0000007a6418723c */ /* 0x040fe20000001818 */
[----:B------:R-:W-:Y:S07]  /*143c0*/  LDSM.16.MT88.4 R120, [R191+0x1800] ;  /* 0x00180000bf78783b */ /* 0x000fee0000004200 */
[C---:B-----5:R-:W-:Y:S04]  /*143d0*/  HMMA.16816.F32 R28, R100.reuse, R116, R28 ;  /* 0x00000074641c723c */ /* 0x060fe8000000181c */
[--C-:B----4-:R-:W-:Y:S01]  /*143e0*/  FFMA.FTZ R2, R213, c[0x0][0x2d0], -R152.reuse ;  /* 0x0000b400d5027a23 */ /* 0x110fe20000010898 */
[----:B--2---:R-:W-:Y:S01]  /*143f0*/  F2FP.PACK_AB R148, R165, R166 ;  /* 0x000000a6a594723e */ /* 0x004fe200000000ff */
[----:B------:R-:W-:Y:S02]  /*14400*/  FFMA.FTZ R152, R214, c[0x0][0x2d0], -R152 ;  /* 0x0000b400d6987a23 */ /* 0x000fe40000010898 */
[C---:B------:R-:W-:Y:S01]  /*14410*/  HMMA.16816.F32 R32, R100.reuse, R118, R32 ;  /* 0x000000766420723c */ /* 0x040fe20000001820 */
[----:B------:R-:W2:Y:S01]  /*14420*/  LDSM.16.MT88.4 R116, [R189+0x5000] ;  /* 0x00500000bd74783b */ /* 0x000ea20000004200 */
[----:B------:R-:W-:Y:S06]  /*14430*/  MUFU.EX2 R163, R152 ;  /* 0x0000009800a37308 */ /* 0x000fec0000000800 */
[C---:B------:R-:W-:Y:S04]  /*14440*/  HMMA.16816.F32 R36, R100.reuse, R132, R36 ;  /* 0x000000846424723c */ /* 0x040fe80000001824 */
[----:B------:R4:W5:Y:S04]  /*14450*/  MUFU.EX2 R164, R2 ;  /* 0x0000000200a47308 */ /* 0x0009680000000800 */
[C---:B------:R-:W-:Y:S08]  /*14460*/  HMMA.16816.F32 R40, R100.reuse, R134, R40 ;  /* 0x000000866428723c */ /* 0x040ff00000001828 */
[C---:B------:R-:W-:Y:S08]  /*14470*/  HMMA.16816.F32 R44, R100.reuse, R136, R44 ;  /* 0x00000088642c723c */ /* 0x040ff0000000182c */
[C---:B------:R-:W-:Y:S01]  /*14480*/  HMMA.16816.F32 R48, R100.reuse, R138, R48 ;  /* 0x0000008a6430723c */ /* 0x040fe20000001830 */
[----:B------:R-:W-:Y:S03]  /*14490*/  LDSM.16.MT88.4 R136, [R188+0x1800] ;  /* 0x00180000bc88783b */ /* 0x000fe60000004200 */
[--C-:B----4-:R-:W-:Y:S01]  /*144a0*/  FFMA.FTZ R2, R212, c[0x0][0x2d0], -R153.reuse ;  /* 0x0000b400d4027a23 */ /* 0x110fe20000010899 */
[----:B-----5:R-:W-:Y:S03]  /*144b0*/  F2FP.PACK_AB R150, R163, R164 ;  /* 0x000000a4a396723e */ /* 0x020fe600000000ff */
[C---:B------:R-:W-:Y:S01]  /*144c0*/  HMMA.16816.F32 R52, R100.reuse, R104, R52 ;  /* 0x000000686434723c */ /* 0x040fe20000001834 */
[----:B------:R4:W-:Y:S07]  /*144d0*/  MUFU.EX2 R162, R2 ;  /* 0x0000000200a27308 */ /* 0x0009ee0000000800 */
[C---:B------:R-:W-:Y:S01]  /*144e0*/  HMMA.16816.F32 R56, R100.reuse, R106, R56 ;  /* 0x0000006a6438723c */ /* 0x040fe20000001838 */
[----:B------:R-:W5:Y:S07]  /*144f0*/  LDSM.16.MT88.4 R104, [R192+0x5000] ;  /* 0x00500000c068783b */ /* 0x000f6e0000004200 */
[C---:B---3--:R-:W-:Y:S08]  /*14500*/  HMMA.16816.F32 R60, R100.reuse, R108, R60 ;  /* 0x0000006c643c723c */ /* 0x048ff0000000183c */
[C---:B------:R-:W-:Y:S01]  /*14510*/  HMMA.16816.F32 R64, R100.reuse, R110, R64 ;  /* 0x0000006e6440723c */ /* 0x040fe20000001840 */
[----:B------:R-:W3:Y:S03]  /*14520*/  LDSM.16.MT88.4 R108, [R191+0x5000] ;  /* 0x00500000bf6c783b */ /* 0x000ee60000004200 */
[--C-:B----4-:R-:W-:Y:S04]  /*14530*/  FFMA.FTZ R2, R215, c[0x0][0x2d0], -R153.reuse ;  /* 0x0000b400d7027a23 */ /* 0x110fe80000010899 */
[C---:B-1----:R-:W-:Y:S01]  /*14540*/  HMMA.16816.F32 R68, R100.reuse, R112, R68 ;  /* 0x000000706444723c */ /* 0x042fe20000001844 */
[----:B------:R1:W4:Y:S07]  /*14550*/  MUFU.EX2 R161, R2 ;  /* 0x0000000200a17308 */ /* 0x00032e0000000800 */
[C---:B------:R-:W-:Y:S01]  /*14560*/  HMMA.16816.F32 R72, R100.reuse, R114, R72 ;  /* 0x000000726448723c */ /* 0x040fe20000001848 */
[----:B------:R-:W3:Y:S07]  /*14570*/  LDSM.16.MT88.4 R112, [R189+0x1800] ;  /* 0x00180000bd70783b */ /* 0x000eee0000004200 */
[C---:B--2---:R-:W-:Y:S08]  /*14580*/  HMMA.16816.F32 R76, R100.reuse, R116, R76 ;  /* 0x00000074644c723c */ /* 0x044ff0000000184c */
[C---:B------:R-:W-:Y:S01]  /*14590*/  HMMA.16816.F32 R80, R100.reuse, R118, R80 ;  /* 0x000000766450723c */ /* 0x040fe20000001850 */
[----:B------:R-:W2:Y:S03]  /*145a0*/  LDSM.16.MT88.4 R116, [R192+0x1800] ;  /* 0x00180000c074783b */ /* 0x000ea60000004200 */
[--C-:B-1----:R-:W-:Y:S01]  /*145b0*/  FFMA.FTZ R2, R216, c[0x0][0x2d0], -R153.reuse ;  /* 0x0000b400d8027a23 */ /* 0x102fe20000010899 */
[----:B----4-:R-:W-:Y:S01]  /*145c0*/  F2FP.PACK_AB R149, R161, R162 ;  /* 0x000000a2a195723e */ /* 0x010fe200000000ff */
[----:B------:R-:W-:Y:S02]  /*145d0*/  FFMA.FTZ R153, R129, c[0x0][0x2d0], -R153 ;  /* 0x0000b40081997a23 */ /* 0x000fe40000010899 */
[C---:B-----5:R-:W-:Y:S01]  /*145e0*/  HMMA.16816.F32 R84, R100.reuse, R104, R84 ;  /* 0x000000686454723c */ /* 0x060fe20000001854 */
[----:B------:R1:W-:Y:S07]  /*145f0*/  MUFU.EX2 R160, R2 ;  /* 0x0000000200a07308 */ /* 0x0003ee0000000800 */
[C---:B------:R-:W-:Y:S03]  /*14600*/  HMMA.16816.F32 R88, R100.reuse, R106, R88 ;  /* 0x0000006a6458723c */ /* 0x040fe60000001858 */
[----:B------:R4:W5:Y:S05]  /*14610*/  MUFU.EX2 R128, R153 ;  /* 0x0000009900807308 */ /* 0x00096a0000000800 */
[C---:B---3--:R-:W-:Y:S08]  /*14620*/  HMMA.16816.F32 R92, R100.reuse, R108, R92 ;  /* 0x0000006c645c723c */ /* 0x048ff0000000185c */
[----:B------:R-:W-:Y:S04]  /*14630*/  HMMA.16816.F32 R96, R100, R110, R96 ;  /* 0x0000006e6460723c */ /* 0x000fe80000001860 */
[----:B-1----:R-:W-:Y:S02]  /*14640*/  FFMA.FTZ R2, R3, R233, R223 ;  /* 0x000000e903027223 */ /* 0x002fe400000100df */
[----:B------:R-:W-:Y:S02]  /*14650*/  FADD.FTZ R3, R162, R0 ;  /* 0x00000000a2037221 */ /* 0x000fe40000010000 */
[----:B------:R-:W-:Y:S01]  /*14660*/  FADD.FTZ R2, R224, R2 ;  /* 0x00000002e0027221 */ /* 0x000fe20000010000 */
[----:B----4-:R-:W1:Y:S03]  /*14670*/  LDSM.16.MT88.4 R152, [R188+0x3800] ;  /* 0x00380000bc98783b */ /* 0x010e660000004200 */
[----:B-----5:R-:W-:Y:S01]  /*14680*/  F2FP.PACK_AB R151, R128, R160 ;  /* 0x000000a08097723e */ /* 0x020fe200000000ff */
[----:B------:R-:W-:Y:S02]  /*14690*/  FADD.FTZ R2, R222, R2 ;  /* 0x00000002de027221 */ /* 0x000fe40000010000 */
[----:B------:R-:W-:Y:S02]  /*146a0*/  FADD.FTZ R3, R161, R3 ;  /* 0x00000003a1037221 */ /* 0x000fe40000010000 */
[----:B------:R-:W-:Y:S02]  /*146b0*/  FADD.FTZ R2, R221, R2 ;  /* 0x00000002dd027221 */ /* 0x000fe40000010000 */
[C---:B------:R-:W-:Y:S01]  /*146c0*/  HMMA.16816.F32 R132, R148.reuse, R136, R4 ;  /* 0x000000889484723c */ /* 0x040fe20000001804 */
[----:B------:R-:W3:Y:S04]  /*146d0*/  LDSM.16.MT88.4 R4, [R192+0x3800] ;  /* 0x00380000c004783b */ /* 0x000ee80000004200 */
[----:B------:R-:W-:Y:S03]  /*146e0*/  FADD.FTZ R2, R185, R2 ;  /* 0x00000002b9027221 */ /* 0x000fe60000010000 */
[C---:B------:R-:W-:Y:S01]  /*146f0*/  HMMA.16816.F32 R136, R148.reuse, R138, R8 ;  /* 0x0000008a9488723c */ /* 0x040fe20000001808 */
[----:B------:R-:W4:Y:S03]  /*14700*/  LDSM.16.MT88.4 R8, [R191+0x3800] ;  /* 0x00380000bf08783b */ /* 0x000f260000004200 */
[----:B------:R-:W-:Y:S04]  /*14710*/  FADD.FTZ R2, R183, R2 ;  /* 0x00000002b7027221 */ /* 0x000fe80000010000 */
[C---:B------:R-:W-:Y:S01]  /*14720*/  HMMA.16816.F32 R100, R148.reuse, R112, R12 ;  /* 0x000000709464723c */ /* 0x040fe2000000180c */
[----:B------:R-:W5:Y:S03]  /*14730*/  LDSM.16.MT88.4 R12, [R188+0x5800] ;  /* 0x00580000bc0c783b */ /* 0x000f660000004200 */
[----:B------:R-:W-:Y:S04]  /*14740*/  FADD.FTZ R2, R182, R2 ;  /* 0x00000002b6027221 */ /* 0x000fe80000010000 */
[C---:B------:R-:W-:Y:S01]  /*14750*/  HMMA.16816.F32 R104, R148.reuse, R114, R16 ;  /* 0x000000729468723c */ /* 0x040fe20000001810 */
[----:B------:R-:W3:Y:S03]  /*14760*/  LDSM.16.MT88.4 R16, [R189+0x5800] ;  /* 0x00580000bd10783b */ /* 0x000ee60000004200 */
[----:B------:R-:W-:Y:S04]  /*14770*/  FADD.FTZ R2, R181, R2 ;  /* 0x00000002b5027221 */ /* 0x000fe80000010000 */
[C---:B--2---:R-:W-:Y:S01]  /*14780*/  HMMA.16816.F32 R108, R148.reuse, R116, R20 ;  /* 0x00000074946c723c */ /* 0x044fe20000001814 */
[----:B------:R-:W2:Y:S03]  /*14790*/  LDSM.16.MT88.4 R20, [R192+0x5800] ;  /* 0x00580000c014783b */ /* 0x000ea60000004200 */
[----:B------:R-:W-:Y:S04]  /*147a0*/  FADD.FTZ R2, R174, R2 ;  /* 0x00000002ae027221 */ /* 0x000fe80000010000 */
[C---:B------:R-:W-:Y:S04]  /*147b0*/  HMMA.16816.F32 R112, R148.reuse, R118, R24 ;  /* 0x000000769470723c */ /* 0x040fe80000001818 */
[----:B------:R-:W-:Y:S04]  /*147c0*/  FADD.FTZ R2, R173, R2 ;  /* 0x00000002ad027221 */ /* 0x000fe80000010000 */
[C---:B------:R-:W-:Y:S04]  /*147d0*/  HMMA.16816.F32 R116, R148.reuse, R120, R28 ;  /* 0x000000789474723c */ /* 0x040fe8000000181c */
[----:B------:R-:W-:Y:S04]  /*147e0*/  FADD.FTZ R2, R172, R2 ;  /* 0x00000002ac027221 */ /* 0x000fe80000010000 */
[C---:B------:R-:W-:Y:S04]  /*147f0*/  HMMA.16816.F32 R120, R148.reuse, R122, R32 ;  /* 0x0000007a9478723c */ /* 0x040fe80000001820 */
[----:B------:R-:W-:Y:S04]  /*14800*/  FADD.FTZ R2, R171, R2 ;  /* 0x00000002ab027221 */ /* 0x000fe80000010000 */
[C---:B-1----:R-:W-:Y:S04]  /*14810*/  HMMA.16816.F32 R36, R148.reuse, R152, R36 ;  /* 0x000000989424723c */ /* 0x042fe80000001824 */
[----:B------:R-:W-:Y:S04]  /*14820*/  FADD.FTZ R2, R166, R2 ;  /* 0x00000002a6027221 */ /* 0x000fe80000010000 */
[C---:B------:R-:W-:Y:S04]  /*14830*/  HMMA.16816.F32 R40, R148.reuse, R154, R40 ;  /* 0x0000009a9428723c */ /* 0x040fe80000001828 */
[----:B------:R-:W-:Y:S04]  /*14840*/  FADD.FTZ R0, R165, R2 ;  /* 0x00000002a5007221 */ /* 0x000fe80000010000 */
[C---:B------:R-:W-:Y:S04]  /*14850*/  HMMA.16816.F32 R44, R148.reuse, R156, R44 ;  /* 0x0000009c942c723c */ /* 0x040fe8000000182c */
[----:B------:R-:W-:Y:S02]  /*14860*/  FADD.FTZ R2, R164, R0 ;  /* 0x00000000a4027221 */ /* 0x000fe40000010000 */
[----:B------:R-:W-:Y:S01]  /*14870*/  FADD.FTZ R0, R160, R3 ;  /* 0x00000003a0007221 */ /* 0x000fe20000010000 */
[----:B------:R-:W-:Y:S01]  /*14880*/  MOV R3, R125 ;  /* 0x0000007d00037202 */ /* 0x000fe20000000f00 */
[C---:B------:R-:W-:Y:S04]  /*14890*/  HMMA.16816.F32 R48, R148.reuse, R158, R48 ;  /* 0x0000009e9430723c */ /* 0x040fe80000001830 */
[----:B------:R-:W-:Y:S02]  /*148a0*/  FADD.FTZ R233, R163, R2 ;  /* 0x00000002a3e97221 */ /* 0x000fe40000010000 */
[----:B------:R-:W-:Y:S02]  /*148b0*/  FADD.FTZ R234, R128, R0 ;  /* 0x0000000080ea7221 */ /* 0x000fe40000010000 */
[C---:B---3--:R-:W-:Y:S04]  /*148c0*/  HMMA.16816.F32 R52, R148.reuse, R4, R52 ;  /* 0x000000049434723c */ /* 0x048fe80000001834 */
[----:B------:R-:W-:Y:S04]  /*148d0*/  IMAD.MOV.U32 R128, RZ, RZ, R124 ;  /* 0x000000ffff807224 */ /* 0x000fe800078e007c */
[C---:B------:R-:W-:Y:S01]  /*148e0*/  HMMA.16816.F32 R56, R148.reuse, R6, R56 ;  /* 0x000000069438723c */ /* 0x040fe20000001838 */
[----:B------:R-:W1:Y:S07]  /*148f0*/  LDSM.16.MT88.4 R4, [R191+0x5800] ;  /* 0x00580000bf04783b */ /* 0x000e6e0000004200 */
[C---:B----4-:R-:W-:Y:S08]  /*14900*/  HMMA.16816.F32 R60, R148.reuse, R8, R60 ;  /* 0x00000008943c723c */ /* 0x050ff0000000183c */
[C---:B------:R-:W-:Y:S08]  /*14910*/  HMMA.16816.F32 R64, R148.reuse, R10, R64 ;  /* 0x0000000a9440723c */ /* 0x040ff00000001840 */
[C---:B-----5:R-:W-:Y:S08]  /*14920*/  HMMA.16816.F32 R68, R148.reuse, R12, R68 ;  /* 0x0000000c9444723c */ /* 0x060ff00000001844 */
[C---:B------:R-:W-:Y:S08]  /*14930*/  HMMA.16816.F32 R72, R148.reuse, R14, R72 ;  /* 0x0000000e9448723c */ /* 0x040ff00000001848 */
[C---:B------:R-:W-:Y:S08]  /*14940*/  HMMA.16816.F32 R76, R148.reuse, R16, R76 ;  /* 0x00000010944c723c */ /* 0x040ff0000000184c */
[C---:B------:R-:W-:Y:S08]  /*14950*/  HMMA.16816.F32 R80, R148.reuse, R18, R80 ;  /* 0x000000129450723c */ /* 0x040ff00000001850 */
[C---:B--2---:R-:W-:Y:S08]  /*14960*/  HMMA.16816.F32 R84, R148.reuse, R20, R84 ;  /* 0x000000149454723c */ /* 0x044ff00000001854 */
[C---:B------:R-:W-:Y:S08]  /*14970*/  HMMA.16816.F32 R88, R148.reuse, R22, R88 ;  /* 0x000000169458723c */ /* 0x040ff00000001858 */
[C---:B-1----:R-:W-:Y:S08]  /*14980*/  HMMA.16816.F32 R92, R148.reuse, R4, R92 ;  /* 0x00000004945c723c */ /* 0x042ff0000000185c */
[----:B------:R-:W-:Y:S01]  /*14990*/  HMMA.16816.F32 R96, R148, R6, R96 ;  /* 0x000000069460723c */ /* 0x000fe20000001860 */
[----:B------:R-:W-:-:S07]  /*149a0*/  @P0 BRA `(.L_x_1107) ;  /* 0xffffd10000000947 */ /* 0x000fce000383ffff */
.L_x_1106:
[----:B------:R-:W-:-:S13]  /*149b0*/  ISETP.GE.AND P0, PT, R211, R235, PT ;  /* 0x000000ebd300720c */ /* 0x000fda0003f06270 */
[----:B------:R-:W-:Y:S05]  /*149c0*/  @!P0 BRA `(.L_x_1108) ;  /* 0x0000299000008947 */ /* 0x000fea0003800000 */
[----:B------:R-:W-:Y:S02]  /*149d0*/  MOV R129, R124 ;  /* 0x0000007c00817202 */ /* 0x000fe40000000f00 */
[----:B------:R-:W-:Y:S02]  /*149e0*/  MOV R128, R125 ;  /* 0x0000007d00807202 */ /* 0x000fe40000000f00 */
.L_x_1109:
        /* <DEDUP_REMOVED lines=15> */
[C---:B------:R-:W-:Y:S02]  /*14ae0*/  LEA R2, P1, R3.reuse, R28, 0x5 ;  /* 0x0000001c03027211 */ /* 0x040fe400078228ff */
[----:B------:R-:W-:Y:S01]  /*14af0*/  IADD3.X R161, R0, R125, RZ, P0, !PT ;  /* 0x0000007d00a17210 */ /* 0x000fe200007fe4ff */
[----:B------:R-:W-:Y:S01]  /*14b00*/  LDSM.16.M88.4 R32, [R194] ;  /* 0x00000000c220783b */ /* 0x000fe20000000200 */
[----:B------:R-:W-:Y:S02]  /*14b10*/  LEA.HI.X R3, R3, R0, R20, 0x5, P1 ;  /* 0x0000000003037211 */ /* 0x000fe400008f2c14 */
[----:B------:R-:W-:Y:S02]  /*14b20*/  IADD3 R31, P1, R28, R228, RZ ;  /* 0x000000e41c1f7210 */ /* 0x000fe40007f3e0ff */
[----:B------:R-:W-:Y:S02]  /*14b30*/  LEA R174, P2, R124, c[0x0][0x1f8], 0x1 ;  /* 0x00007e007cae7a11 */ /* 0x000fe400078408ff */
[----:B------:R-:W-:Y:S01]  /*14b40*/  IADD3.X R160, R0, R230, RZ, P1, !PT ;  /* 0x000000e600a07210 */ /* 0x000fe20000ffe4ff */
[----:B------:R-:W1:Y:S01]  /*14b50*/  LDSM.16.M88.4 R8, [R147] ;  /* 0x000000009308783b */ /* 0x000e620000000200 */
[C---:B------:R-:W-:Y:S02]  /*14b60*/  LEA R176, P3, R31.reuse, c[0x0][0x1f8], 0x1 ;  /* 0x00007e001fb07a11 */ /* 0x040fe400078608ff */
[----:B------:R-:W-:Y:S02]  /*14b70*/  IADD3 R173, P1, R2, R30, RZ ;  /* 0x0000001e02ad7210 */ /* 0x000fe40007f3e0ff */
[----:B------:R-:W-:Y:S02]  /*14b80*/  LEA.HI.X R177, R31, c[0x0][0x1fc], R160, 0x1, P3 ;  /* 0x00007f001fb17a11 */ /* 0x000fe400018f0ca0 */
[----:B------:R-:W-:Y:S01]  /*14b90*/  LEA.HI.X R175, R124, c[0x0][0x1fc], R161, 0x1, P2 ;  /* 0x00007f007caf7a11 */ /* 0x000fe200010f0ca1 */
[----:B------:R-:W2:Y:S01]  /*14ba0*/  LDSM.16.M88.4 R16, [R147+0x800] ;  /* 0x000800009310783b */ /* 0x000ea20000000200 */
[----:B------:R-:W-:Y:S02]  /*14bb0*/  IADD3 R29, P0, R228, 0x80, RZ ;  /* 0x00000080e41d7810 */ /* 0x000fe40007f1e0ff */
[C---:B------:R-:W-:Y:S02]  /*14bc0*/  IADD3 R169, P3, R2.reuse, R228, RZ ;  /* 0x000000e402a97210 */ /* 0x040fe40007f7e0ff */
[-C--:B------:R-:W-:Y:S02]  /*14bd0*/  IADD3.X R31, RZ, R230.reuse, RZ, P0, !PT ;  /* 0x000000e6ff1f7210 */ /* 0x080fe400007fe4ff */
[-C--:B------:R-:W-:Y:S01]  /*14be0*/  IADD3 R172, P0, R2, R29.reuse, RZ ;  /* 0x0000001d02ac7210 */ /* 0x080fe20007f1e0ff */
[----:B------:R-:W3:Y:S01]  /*14bf0*/  LDSM.16.M88.4 R24, [R147+0x1000] ;  /* 0x001000009318783b */ /* 0x000ee20000000200 */
[----:B------:R-:W-:Y:S02]  /*14c00*/  IADD3 R171, P2, R28, R29, RZ ;  /* 0x0000001d1cab7210 */ /* 0x000fe40007f5e0ff */
[----:B------:R-:W-:Y:S02]  /*14c10*/  IADD3.X R125, R3, R125, RZ, P1, !PT ;  /* 0x0000007d037d7210 */ /* 0x000fe40000ffe4ff */
[-C--:B------:R-:W-:Y:S02]  /*14c20*/  IADD3.X R178, R0, R31.reuse, RZ, P2, !PT ;  /* 0x0000001f00b27210 */ /* 0x080fe400017fe4ff */
[----:B------:R-:W-:Y:S01]  /*14c30*/  LEA R170, P4, R171, c[0x0][0x1f8], 0x1 ;  /* 0x00007e00abaa7a11 */ /* 0x000fe200078808ff */
[----:B------:R-:W4:Y:S01]  /*14c40*/  LDSM.16.M88.4 R148, [R147+0x1800] ;  /* 0x001800009394783b */ /* 0x000f220000000200 */
[----:B------:R-:W-:Y:S02]  /*14c50*/  LEA R168, P2, R169, c[0x0][0x1f8], 0x1 ;  /* 0x00007e00a9a87a11 */ /* 0x000fe400078408ff */
[----:B------:R-:W-:Y:S02]  /*14c60*/  LEA.HI.X R171, R171, c[0x0][0x1fc], R178, 0x1, P4 ;  /* 0x00007f00abab7a11 */ /* 0x000fe400020f0cb2 */
[----:B------:R-:W-:Y:S02]  /*14c70*/  LEA R124, P1, R173, c[0x0][0x1f8], 0x1 ;  /* 0x00007e00ad7c7a11 */ /* 0x000fe400078208ff */
[----:B------:R-:W-:Y:S01]  /*14c80*/  IADD3.X R0, R3, R31, RZ, P0, !PT ;  /* 0x0000001f03007210 */ /* 0x000fe200007fe4ff */
[----:B------:R-:W-:Y:S01]  /*14c90*/  LDSM.16.M88.4 R152, [R195] ;  /* 0x00000000c398783b */ /* 0x000fe20000000200 */
[----:B------:R-:W-:Y:S02]  /*14ca0*/  LEA.HI.X R125, R173, c[0x0][0x1fc], R125, 0x1, P1 ;  /* 0x00007f00ad7d7a11 */ /* 0x000fe400008f0c7d */
[----:B------:R-:W-:Y:S02]  /*14cb0*/  LEA R2, P0, R172, c[0x0][0x1f8], 0x1 ;  /* 0x00007e00ac027a11 */ /* 0x000fe400078008ff */
[----:B------:R-:W-:Y:S02]  /*14cc0*/  IADD3.X R3, R3, R230, RZ, P3, !PT ;  /* 0x000000e603037210 */ /* 0x000fe40001ffe4ff */
[----:B------:R-:W-:Y:S01]  /*14cd0*/  LOP3.LUT P3, RZ, R238, 0x1, RZ, 0xc0, !PT ;  /* 0x00000001eeff7812 */ /* 0x000fe2000786c0ff */
[C---:B-1----:R-:W-:Y:S01]  /*14ce0*/  HMMA.16816.F32 R4, R32.reuse, R8, RZ ;  /* 0x000000082004723c */ /* 0x042fe200000018ff */
[----:B------:R-:W1:Y:S02]  /*14cf0*/  LDSM.16.M88.4 R156, [R198] ;  /* 0x00000000c69c783b */ /* 0x000e640000000200 */
[----:B------:R-:W-:Y:S02]  /*14d00*/  LEA.HI.X R169, R169, c[0x0][0x1fc], R3, 0x1, P2 ;  /* 0x00007f00a9a97a11 */ /* 0x000fe400010f0c03 */
[----:B------:R-:W-:Y:S02]  /*14d10*/  LEA.HI.X R3, R172, c[0x0][0x1fc], R0, 0x1, P0 ;  /* 0x00007f00ac037a11 */ /* 0x000fe400000f0c00 */
[C---:B------:R-:W-:Y:S01]  /*14d20*/  ISETP.GT.AND P0, PT, R211.reuse, R235, PT ;  /* 0x000000ebd300720c */ /* 0x040fe20003f04270 */
[C---:B------:R-:W-:Y:S01]  /*14d30*/  HMMA.16816.F32 R8, R32.reuse, R10, RZ ;  /* 0x0000000a2008723c */ /* 0x040fe200000018ff */
[----:B------:R-:W5:Y:S03]  /*14d40*/  LDSM.16.M88.4 R160, [R209] ;  /* 0x00000000d1a0783b */ /* 0x000f660000000200 */
[----:B------:R-:W-:Y:S04]  /*14d50*/  IADD3 R211, R211, -0x1, RZ ;  /* 0xffffffffd3d37810 */ /* 0x000fe80007ffe0ff */
        /* <DEDUP_REMOVED lines=26> */
[----:B-----5:R-:W3:Y:S08]  /*14f00*/  LDSM.16.M88.4 R168, [R197] ;  /* 0x00000000c5a8783b */ /* 0x020ef00000000200 */
[----:B------:R-:W4:Y:S08]  /*14f10*/  LDSM.16.M88.4 R156, [R193+0x800] ;  /* 0x00080000c19c783b */ /* 0x000f300000000200 */
[----:B-1----:R-:W1:Y:S08]  /*14f20*/  LDSM.16.M88.4 R176, [R193+0x1000] ;  /* 0x00100000c1b0783b */ /* 0x002e700000000200 */
[----:B------:R-:W0:Y:S08]  /*14f30*/  LDGDEPBAR ;  /* 0x00000000000079af */ /* 0x000e300000000000 */
[----:B------:R-:W5:Y:S01]  /*14f40*/  LDSM.16.M88.4 R160, [R193+0x1800] ;  /* 0x00180000c1a0783b */ /* 0x000f620000000200 */
[C---:B---3--:R-:W-:Y:S07]  /*14f50*/  HMMA.16816.F32 R4, R168.reuse, R172, R4 ;  /* 0x000000aca804723c */ /* 0x048fee0000001804 */
[----:B------:R-:W-:Y:S01]  /*14f60*/  LDSM.16.M88.4 R164, [R196] ;  /* 0x00000000c4a4783b */ /* 0x000fe20000000200 */
[C---:B------:R-:W-:Y:S07]  /*14f70*/  HMMA.16816.F32 R8, R168.reuse, R174, R8 ;  /* 0x000000aea808723c */ /* 0x040fee0000001808 */
[----:B------:R-:W3:Y:S01]  /*14f80*/  LDSM.16.M88.4 R180, [R190] ;  /* 0x00000000beb4783b */ /* 0x000ee20000000200 */
[C---:B----4-:R-:W-:Y:S07]  /*14f90*/  HMMA.16816.F32 R12, R168.reuse, R156, R12 ;  /* 0x0000009ca80c723c */ /* 0x050fee000000180c */
[----:B------:R-:W4:Y:S01]  /*14fa0*/  LDSM.16.M88.4 R148, [R190+0x800] ;  /* 0x00080000be94783b */ /* 0x000f220000000200 */
[C---:B------:R-:W-:Y:S07]  /*14fb0*/  HMMA.16816.F32 R16, R168.reuse, R158, R16 ;  /* 0x0000009ea810723c */ /* 0x040fee0000001810 */
[----:B------:R-:W2:Y:S01]  /*14fc0*/  LDSM.16.M88.4 R152, [R190+0x1000] ;  /* 0x00100000be98783b */ /* 0x000ea20000000200 */
[C---:B-1----:R-:W-:Y:S07]  /*14fd0*/  HMMA.16816.F32 R20, R168.reuse, R176, R20 ;  /* 0x000000b0a814723c */ /* 0x042fee0000001814 */
[----:B------:R-:W1:Y:S01]  /*14fe0*/  LDSM.16.M88.4 R156, [R190+0x1800] ;  /* 0x00180000be9c783b */ /* 0x000e620000000200 */
[C---:B------:R-:W-:Y:S07]  /*14ff0*/  HMMA.16816.F32 R24, R168.reuse, R178, R24 ;  /* 0x000000b2a818723c */ /* 0x040fee0000001818 */
[----:B------:R-:W-:Y:S01]  /*15000*/  LDSM.16.M88.4 R172, [R147+0x2800] ;  /* 0x0028000093ac783b */ /* 0x000fe20000000200 */
[C---:B-----5:R-:W-:Y:S07]  /*15010*/  HMMA.16816.F32 R28, R168.reuse, R160, R28 ;  /* 0x000000a0a81c723c */ /* 0x060fee000000181c */
[----:B------:R-:W-:Y:S01]  /*15020*/  LDSM.16.M88.4 R176, [R195+0x4000] ;  /* 0x00400000c3b0783b */ /* 0x000fe20000000200 */
[----:B------:R-:W-:Y:S07]  /*15030*/  HMMA.16816.F32 R32, R168, R162, R32 ;  /* 0x000000a2a820723c */ /* 0x000fee0000001820 */
[----:B------:R-:W-:Y:S01]  /*15040*/  LDSM.16.M88.4 R160, [R194+0x4000] ;  /* 0x00400000c2a0783b */ /* 0x000fe20000000200 */
[C---:B---3--:R-:W-:Y:S07]  /*15050*/  HMMA.16816.F32 R4, R164.reuse, R180, R4 ;  /* 0x000000b4a404723c */ /* 0x048fee0000001804 */
[----:B------:R-:W3:Y:S01]  /*15060*/  LDSM.16.M88.4 R168, [R147+0x2000] ;  /* 0x0020000093a8783b */ /* 0x000ee20000000200 */
[C---:B------:R-:W-:Y:S07]  /*15070*/  HMMA.16816.F32 R8, R164.reuse, R182, R8 ;  /* 0x000000b6a408723c */ /* 0x040fee0000001808 */
[----:B------:R-:W-:Y:S01]  /*15080*/  LDSM.16.M88.4 R180, [R206] ;  /* 0x00000000ceb4783b */ /* 0x000fe20000000200 */
[C---:B----4-:R-:W-:Y:S07]  /*15090*/  HMMA.16816.F32 R12, R164.reuse, R148, R12 ;  /* 0x00000094a40c723c */ /* 0x050fee000000180c */
[----:B------:R-:W-:Y:S01]  /*150a0*/  LDSM.16.M88.4 R184, [R190+0x4000] ;  /* 0x00400000beb8783b */ /* 0x000fe20000000200 */
[C---:B------:R-:W-:Y:S07]  /*150b0*/  HMMA.16816.F32 R16, R164.reuse, R150, R16 ;  /* 0x00000096a410723c */ /* 0x040fee0000001810 */
[----:B------:R-:W4:Y:S01]  /*150c0*/  LDSM.16.M88.4 R148, [R147+0x3000] ;  /* 0x003000009394783b */ /* 0x000f220000000200 */
[C---:B--2---:R-:W-:Y:S08]  /*150d0*/  HMMA.16816.F32 R20, R164.reuse, R152, R20 ;  /* 0x00000098a414723c */ /* 0x044ff00000001814 */
[C---:B------:R-:W-:Y:S01]  /*150e0*/  HMMA.16816.F32 R24, R164.reuse, R154, R24 ;  /* 0x0000009aa418723c */ /* 0x040fe20000001818 */
[----:B------:R-:W2:Y:S07]  /*150f0*/  LDSM.16.M88.4 R152, [R147+0x3800] ;  /* 0x003800009398783b */ /* 0x000eae0000000200 */
[C---:B-1----:R-:W-:Y:S08]  /*15100*/  HMMA.16816.F32 R28, R164.reuse, R156, R28 ;  /* 0x0000009ca41c723c */ /* 0x042ff0000000181c */
[----:B------:R-:W-:Y:S01]  /*15110*/  HMMA.16816.F32 R32, R164, R158, R32 ;  /* 0x0000009ea420723c */ /* 0x000fe20000001820 */
[----:B------:R-:W1:Y:S07]  /*15120*/  LDSM.16.M88.4 R156, [R205] ;  /* 0x00000000cd9c783b */ /* 0x000e6e0000000200 */
[C---:B---3--:R-:W-:Y:S01]  /*15130*/  HMMA.16816.F32 R4, R160.reuse, R168, R4 ;  /* 0x000000a8a004723c */ /* 0x048fe20000001804 */
[----:B------:R-:W3:Y:S07]  /*15140*/  LDSM.16.M88.4 R164, [R204] ;  /* 0x00000000cca4783b */ /* 0x000eee0000000200 */
[C---:B------:R-:W-:Y:S01]  /*15150*/  HMMA.16816.F32 R8, R160.reuse, R170, R8 ;  /* 0x000000aaa008723c */ /* 0x040fe20000001808 */
[----:B------:R-:W5:Y:S07]  /*15160*/  LDSM.16.M88.4 R168, [R203] ;  /* 0x00000000cba8783b */ /* 0x000f6e0000000200 */
[C---:B------:R-:W-:Y:S08]  /*15170*/  HMMA.16816.F32 R12, R160.reuse, R172, R12 ;  /* 0x000000aca00c723c */ /* 0x040ff0000000180c */
[C---:B------:R-:W-:Y:S01]  /*15180*/  HMMA.16816.F32 R16, R160.reuse, R174, R16 ;  /* 0x000000aea010723c */ /* 0x040fe20000001810 */
[----:B------:R-:W-:Y:S07]  /*15190*/  LDSM.16.M88.4 R172, [R193+0x2000] ;  /* 0x00200000c1ac783b */ /* 0x000fee0000000200 */
[C---:B----4-:R-:W-:Y:S08]  /*151a0*/  HMMA.16816.F32 R20, R160.reuse, R148, R20 ;  /* 0x00000094a014723c */ /* 0x050ff00000001814 */
[C---:B------:R-:W-:Y:S01]  /*151b0*/  HMMA.16816.F32 R24, R160.reuse, R150, R24 ;  /* 0x00000096a018723c */ /* 0x040fe20000001818 */
[----:B------:R-:W4:Y:S07]  /*151c0*/  LDSM.16.M88.4 R148, [R197+0x4000] ;  /* 0x00400000c594783b */ /* 0x000f2e0000000200 */
[C---:B--2---:R-:W-:Y:S08]  /*151d0*/  HMMA.16816.F32 R28, R160.reuse, R152, R28 ;  /* 0x00000098a01c723c */ /* 0x044ff0000000181c */
[----:B------:R-:W-:Y:S01]  /*151e0*/  HMMA.16816.F32 R32, R160, R154, R32 ;  /* 0x0000009aa020723c */ /* 0x000fe20000001820 */
[----:B------:R-:W2:Y:S07]  /*151f0*/  LDSM.16.M88.4 R152, [R193+0x2800] ;  /* 0x00280000c198783b */ /* 0x000eae0000000200 */
[C---:B------:R-:W-:Y:S01]  /*15200*/  HMMA.16816.F32 R4, R176.reuse, R180, R4 ;  /* 0x000000b4b004723c */ /* 0x040fe20000001804 */
        /* <DEDUP_REMOVED lines=8> */
[----:B------:R-:W3:Y:S07]  /*15290*/  LDSM.16.M88.4 R164, [R196+0x4000] ;  /* 0x00400000c4a4783b */ /* 0x000eee0000000200 */
[C---:B-----5:R-:W-:Y:S08]  /*152a0*/  HMMA.16816.F32 R28, R176.reuse, R168, R28 ;  /* 0x000000a8b01c723c */ /* 0x060ff0000000181c */
[----:B------:R-:W-:Y:S01]  /*152b0*/  HMMA.16816.F32 R32, R176, R170, R32 ;  /* 0x000000aab020723c */ /* 0x000fe20000001820 */
[----:B------:R-:W5:Y:S07]  /*152c0*/  LDSM.16.M88.4 R168, [R190+0x2800] ;  /* 0x00280000bea8783b */ /* 0x000f6e0000000200 */
[C---:B----4-:R-:W-:Y:S01]  /*152d0*/  HMMA.16816.F32 R4, R148.reuse, R172, R4 ;  /* 0x000000ac9404723c */ /* 0x050fe20000001804 */
[----:B------:R-:W-:Y:S07]  /*152e0*/  LDSM.16.M88.4 R176, [R147+0x5000] ;  /* 0x0050000093b0783b */ /* 0x000fee0000000200 */
[C---:B------:R-:W-:Y:S01]  /*152f0*/  HMMA.16816.F32 R8, R148.reuse, R174, R8 ;  /* 0x000000ae9408723c */ /* 0x040fe20000001808 */
[----:B------:R-:W-:Y:S07]  /*15300*/  LDSM.16.M88.4 R172, [R147+0x4800] ;  /* 0x0048000093ac783b */ /* 0x000fee0000000200 */
[C---:B--2---:R-:W-:Y:S08]  /*15310*/  HMMA.16816.F32 R12, R148.reuse, R152, R12 ;  /* 0x00000098940c723c */ /* 0x044ff0000000180c */
[C---:B------:R-:W-:Y:S01]  /*15320*/  HMMA.16816.F32 R16, R148.reuse, R154, R16 ;  /* 0x0000009a9410723c */ /* 0x040fe20000001810 */
[----:B------:R-:W2:Y:S07]  /*15330*/  LDSM.16.M88.4 R152, [R190+0x3000] ;  /* 0x00300000be98783b */ /* 0x000eae0000000200 */
[C---:B-1----:R-:W-:Y:S08]  /*15340*/  HMMA.16816.F32 R20, R148.reuse, R156, R20 ;  /* 0x0000009c9414723c */ /* 0x042ff00000001814 */
[C---:B------:R-:W-:Y:S01]  /*15350*/  HMMA.16816.F32 R24, R148.reuse, R158, R24 ;  /* 0x0000009e9418723c */ /* 0x040fe20000001818 */
[----:B------:R-:W1:Y:S07]  /*15360*/  LDSM.16.M88.4 R156, [R190+0x3800] ;  /* 0x00380000be9c783b */ /* 0x000e6e0000000200 */
[C---:B------:R-:W-:Y:S08]  /*15370*/  HMMA.16816.F32 R28, R148.reuse, R160, R28 ;  /* 0x000000a0941c723c */ /* 0x040ff0000000181c */
[----:B------:R-:W-:Y:S01]  /*15380*/  HMMA.16816.F32 R32, R148, R162, R32 ;  /* 0x000000a29420723c */ /* 0x000fe20000001820 */
[----:B------:R-:W-:Y:S07]  /*15390*/  LDSM.16.M88.4 R148, [R194+0x8000] ;  /* 0x00800000c294783b */ /* 0x000fee0000000200 */
[C---:B---3--:R-:W-:Y:S01]  /*153a0*/  HMMA.16816.F32 R4, R164.reuse, R180, R4 ;  /* 0x000000b4a404723c */ /* 0x048fe20000001804 */
[----:B------:R-:W3:Y:S07]  /*153b0*/  LDSM.16.M88.4 R160, [R147+0x4000] ;  /* 0x0040000093a0783b */ /* 0x000eee0000000200 */
        /* <DEDUP_REMOVED lines=8> */
[C---:B-1----:R-:W-:Y:S08]  /*15440*/  HMMA.16816.F32 R28, R164.reuse, R156, R28 ;  /* 0x0000009ca41c723c */ /* 0x042ff0000000181c */
[----:B------:R-:W-:Y:S01]  /*15450*/  HMMA.16816.F32 R32, R164, R158, R32 ;  /* 0x0000009ea420723c */ /* 0x000fe20000001820 */
[----:B------:R-:W1:Y:S07]  /*15460*/  LDSM.16.M88.4 R156, [R201] ;  /* 0x00000000c99c783b */ /* 0x000e6e0000000200 */
[C---:B---3--:R-:W-:Y:S01]  /*15470*/  HMMA.16816.F32 R4, R148.reuse, R160, R4 ;  /* 0x000000a09404723c */ /* 0x048fe20000001804 */
[----:B------:R-:W-:Y:S07]  /*15480*/  LDSM.16.M88.4 R164, [R199] ;  /* 0x00000000c7a4783b */ /* 0x000fee0000000200 */
[C---:B------:R-:W-:Y:S01]  /*15490*/  HMMA.16816.F32 R8, R148.reuse, R162, R8 ;  /* 0x000000a29408723c */ /* 0x040fe20000001808 */
[----:B------:R-:W3:Y:S07]  /*154a0*/  LDSM.16.M88.4 R160, [R200] ;  /* 0x00000000c8a0783b */ /* 0x000eee0000000200 */
        /* <DEDUP_REMOVED lines=13> */
[C---:B-1----:R-:W-:Y:S08]  /*15580*/  HMMA.16816.F32 R12, R152.reuse, R156, R12 ;  /* 0x0000009c980c723c */ /* 0x042ff0000000180c */
[C---:B------:R-:W-:Y:S01]  /*15590*/  HMMA.16816.F32 R16, R152.reuse, R158, R16 ;  /* 0x0000009e9810723c */ /* 0x040fe20000001810 */
[----:B------:R-:W1:Y:S07]  /*155a0*/  LDSM.16.M88.4 R156, [R193+0x5800] ;  /* 0x00580000c19c783b */ /* 0x000e6e0000000200 */
[C---:B---3--:R-:W-:Y:S08]  /*155b0*/  HMMA.16816.F32 R20, R152.reuse, R160, R20 ;  /* 0x000000a09814723c */ /* 0x048ff00000001814 */
[C---:B------:R-:W-:Y:S08]  /*155c0*/  HMMA.16816.F32 R24, R152.reuse, R162, R24 ;  /* 0x000000a29818723c */ /* 0x040ff00000001818 */
[C---:B------:R-:W-:Y:S08]  /*155d0*/  HMMA.16816.F32 R28, R152.reuse, R164, R28 ;  /* 0x000000a4981c723c */ /* 0x040ff0000000181c */
[----:B------:R-:W-:Y:S01]  /*155e0*/  HMMA.16816.F32 R32, R152, R166, R32 ;  /* 0x000000a69820723c */ /* 0x000fe20000001820 */
[----:B------:R-:W3:Y:S07]  /*155f0*/  LDSM.16.M88.4 R152, [R190+0x4800] ;  /* 0x00480000be98783b */ /* 0x000eee0000000200 */
[C---:B-----5:R-:W-:Y:S08]  /*15600*/  HMMA.16816.F32 R4, R172.reuse, R176, R4 ;  /* 0x000000b0ac04723c */ /* 0x060ff00000001804 */
[C---:B------:R-:W-:Y:S08]  /*15610*/  HMMA.16816.F32 R8, R172.reuse, R178, R8 ;  /* 0x000000b2ac08723c */ /* 0x040ff00000001808 */
[C---:B----4-:R-:W-:Y:S08]  /*15620*/  HMMA.16816.F32 R12, R172.reuse, R148, R12 ;  /* 0x00000094ac0c723c */ /* 0x050ff0000000180c */
[C---:B------:R-:W-:Y:S01]  /*15630*/  HMMA.16816.F32 R16, R172.reuse, R150, R16 ;  /* 0x00000096ac10723c */ /* 0x040fe20000001810 */
[----:B------:R-:W4:Y:S07]  /*15640*/  LDSM.16.M88.4 R148, [R190+0x5000] ;  /* 0x00500000be94783b */ /* 0x000f2e0000000200 */
[C---:B--2---:R-:W-:Y:S08]  /*15650*/  HMMA.16816.F32 R20, R172.reuse, R168, R20 ;  /* 0x000000a8ac14723c */ /* 0x044ff00000001814 */
        /* <DEDUP_REMOVED lines=8> */
[C---:B---3--:R-:W-:Y:S08]  /*156e0*/  HMMA.16816.F32 R12, R180.reuse, R152, R12 ;  /* 0x00000098b40c723c */ /* 0x048ff0000000180c */
        /* <DEDUP_REMOVED lines=80> */
[----:B---3--:R-:W-:Y:S01]  /*15bf0*/  @P0 IADD3.X R150, R3, R225, RZ, P2, !PT ;  /* 0x000000e103960210 */ /* 0x008fe200017fe4ff */
[----:B------:R-:W-:Y:S01]  /*15c00*/  FMUL.FTZ R104, R2, R104 ;  /* 0x0000006802687220 */ /* 0x000fe20000410000 */
[----:B------:R-:W-:Y:S01]  /*15c10*/  @P0 IADD3 R153, P2, R226, 0x80, RZ ;  /* 0x00000080e2990810 */ /* 0x000fe20007f5e0ff */
[C---:B------:R-:W-:Y:S01]  /*15c20*/  FMUL.FTZ R105, R2.reuse, R105 ;  /* 0x0000006902697220 */ /* 0x040fe20000410000 */
[----:B------:R-:W-:Y:S01]  /*15c30*/  @P0 LEA.HI.X R159, R149, c[0x0][0x1cc], R150, 0x1, P3 ;  /* 0x00007300959f0a11 */ /* 0x000fe200018f0c96 */
[----:B------:R-:W-:Y:S01]  /*15c40*/  FMUL.FTZ R108, R2, R108 ;  /* 0x0000006c026c7220 */ /* 0x000fe20000410000 */
[----:B------:R-:W-:Y:S01]  /*15c50*/  @P0 IADD3 R149, P4, R128, R154, RZ ;  /* 0x0000009a80950210 */ /* 0x000fe20007f9e0ff */
[----:B------:R-:W1:Y:S01]  /*15c60*/  MUFU.EX2 R0, R0 ;  /* 0x0000000000007308 */ /* 0x000e620000000800 */
[----:B------:R-:W-:Y:S01]  /*15c70*/  @P0 IADD3.X R152, RZ, R225, RZ, P1, !PT ;  /* 0x000000e1ff980210 */ /* 0x000fe20000ffe4ff */
[C---:B------:R-:W-:Y:S01]  /*15c80*/  FMUL.FTZ R109, R2.reuse, R109 ;  /* 0x0000006d026d7220 */ /* 0x040fe20000410000 */
[----:B------:R-:W-:Y:S01]  /*15c90*/  @P0 IADD3.X R156, RZ, R225, RZ, P2, !PT ;  /* 0x000000e1ff9c0210 */ /* 0x000fe200017fe4ff */
[C---:B------:R-:W-:Y:S01]  /*15ca0*/  FMUL.FTZ R112, R2.reuse, R112 ;  /* 0x0000007002707220 */ /* 0x040fe20000410000 */
        /* <DEDUP_REMOVED lines=8> */
[----:B------:R-:W-:Y:S01]  /*15d30*/  @P0 LEA R148, P1, R5, c[0x0][0x1c8], 0x1 ;  /* 0x0000720005940a11 */ /* 0x000fe200078208ff */
[C---:B------:R-:W-:Y:S01]  /*15d40*/  FMUL.FTZ R121, R2.reuse, R121 ;  /* 0x0000007902797220 */ /* 0x040fe20000410000 */
[----:B------:R-:W-:Y:S01]  /*15d50*/  @P0 IADD3 R155, P2, R129, R154, RZ ;  /* 0x0000009a819b0210 */ /* 0x000fe20007f5e0ff */
[C---:B------:R-:W-:Y:S01]  /*15d60*/  FMUL.FTZ R36, R2.reuse, R36 ;  /* 0x0000002402247220 */ /* 0x040fe20000410000 */
[----:B------:R-:W-:Y:S01]  /*15d70*/  @P0 LEA.HI.X R151, R149, c[0x0][0x1cc], R128, 0x1, P3 ;  /* 0x0000730095970a11 */ /* 0x000fe200018f0c80 */
[C---:B------:R-:W-:Y:S01]  /*15d80*/  FMUL.FTZ R37, R2.reuse, R37 ;  /* 0x0000002502257220 */ /* 0x040fe20000410000 */
[----:B------:R-:W-:Y:S01]  /*15d90*/  @P0 IADD3 R154, P3, R129, R226, RZ ;  /* 0x000000e2819a0210 */ /* 0x000fe20007f7e0ff */
[----:B------:R-:W-:Y:S01]  /*15da0*/  FMUL.FTZ R40, R2, R40 ;  /* 0x0000002802287220 */ /* 0x000fe20000410000 */
[----:B------:R-:W-:Y:S01]  /*15db0*/  @P0 LEA.HI.X R149, R5, c[0x0][0x1cc], R3, 0x1, P1 ;  /* 0x0000730005950a11 */ /* 0x000fe200008f0c03 */
[----:B------:R-:W-:Y:S01]  /*15dc0*/  FFMA.FTZ R3, R9, c[0x0][0x2d0], -R168 ;  /* 0x0000b40009037a23 */ /* 0x000fe200000108a8 */
[----:B------:R-:W-:Y:S01]  /*15dd0*/  @P0 IADD3.X R9, R4, R225, RZ, P3, !PT ;  /* 0x000000e104090210 */ /* 0x000fe20001ffe4ff */
[----:B-1----:R-:W-:Y:S01]  /*15de0*/  FMUL.FTZ R102, R0, R102 ;  /* 0x0000006600667220 */ /* 0x002fe20000410000 */
[----:B------:R-:W-:Y:S01]  /*15df0*/  LOP3.LUT P3, RZ, R238, 0x1, RZ, 0xc0, !PT ;  /* 0x00000001eeff7812 */ /* 0x000fe2000786c0ff */
[----:B------:R1:W-:Y:S01]  /*15e00*/  MUFU.EX2 R183, R3 ;  /* 0x0000000300b77308 */ /* 0x0003e20000000800 */
[----:B------:R-:W-:Y:S01]  /*15e10*/  @P0 LEA R128, P4, R154, c[0x0][0x1c8], 0x1 ;  /* 0x000072009a800a11 */ /* 0x000fe200078808ff */
[C---:B------:R-:W-:Y:S01]  /*15e20*/  FMUL.FTZ R103, R0.reuse, R103 ;  /* 0x0000006700677220 */ /* 0x040fe20000410000 */
[----:B------:R-:W-:Y:S01]  /*15e30*/  @P0 IADD3 R5, P1, R129, R153, RZ ;  /* 0x0000009981050210 */ /* 0x000fe20007f3e0ff */
[----:B------:R-:W-:Y:S01]  /*15e40*/  FMUL.FTZ R106, R0, R106 ;  /* 0x0000006a006a7220 */ /* 0x000fe20000410000 */
[----:B------:R-:W-:Y:S01]  /*15e50*/  @P0 LEA.HI.X R129, R154, c[0x0][0x1cc], R9, 0x1, P4 ;  /* 0x000073009a810a11 */ /* 0x000fe200020f0c09 */
[----:B------:R-:W-:Y:S01]  /*15e60*/  FMUL.FTZ R107, R0, R107 ;  /* 0x0000006b006b7220 */ /* 0x000fe20000410000 */
[----:B------:R-:W-:Y:S01]  /*15e70*/  @P0 IADD3.X R153, R4, R152, RZ, P2, !PT ;  /* 0x0000009804990210 */ /* 0x000fe200017fe4ff */
[C---:B------:R-:W-:Y:S01]  /*15e80*/  FMUL.FTZ R110, R0.reuse, R110 ;  /* 0x0000006e006e7220 */ /* 0x040fe20000410000 */
[C---:B------:R-:W-:Y:S01]  /*15e90*/  @P0 LEA R8, P2, R155.reuse, c[0x0][0x1c8], 0x1 ;  /* 0x000072009b080a11 */ /* 0x040fe200078408ff */
[----:B------:R-:W-:Y:S01]  /*15ea0*/  FMUL.FTZ R111, R0, R111 ;  /* 0x0000006f006f7220 */ /* 0x000fe20000410000 */
[----:B------:R-:W-:Y:S01]  /*15eb0*/  @P0 IADD3.X R152, R4, R156, RZ, P1, !PT ;  /* 0x0000009c04980210 */ /* 0x000fe20000ffe4ff */
[----:B------:R2:W-:Y:S01]  /*15ec0*/  @P0 LDGSTS.E.BYPASS.LTC128B.128 [R210+0x6100], [R158.64], !P3 ;  /* 0x061000009ed20fae */ /* 0x0005e2000d901d46 */
[----:B------:R-:W-:Y:S01]  /*15ed0*/  @P0 LEA.HI.X R9, R155, c[0x0][0x1cc], R153, 0x1, P2 ;  /* 0x000073009b090a11 */ /* 0x000fe200010f0c99 */
[C---:B------:R-:W-:Y:S01]  /*15ee0*/  FMUL.FTZ R114, R0.reuse, R114 ;  /* 0x0000007200727220 */ /* 0x040fe20000410000 */
[C---:B------:R-:W-:Y:S01]  /*15ef0*/  @P0 LEA R4, P1, R5.reuse, c[0x0][0x1c8], 0x1 ;  /* 0x0000720005040a11 */ /* 0x040fe200078208ff */
[C---:B------:R-:W-:Y:S01]  /*15f00*/  FMUL.FTZ R115, R0.reuse, R115 ;  /* 0x0000007300737220 */ /* 0x040fe20000410000 */
[----:B------:R-:W-:Y:S01]  /*15f10*/  MUFU.EX2 R182, R12 ;  /* 0x0000000c00b67308 */ /* 0x000fe20000000800 */
[C---:B------:R-:W-:Y:S01]  /*15f20*/  FMUL.FTZ R118, R0.reuse, R118 ;  /* 0x0000007600767220 */ /* 0x040fe20000410000 */
[----:B------:R-:W-:Y:S01]  /*15f30*/  @P0 LEA.HI.X R5, R5, c[0x0][0x1cc], R152, 0x1, P1 ;  /* 0x0000730005050a11 */ /* 0x000fe200008f0c98 */
[----:B------:R3:W-:Y:S01]  /*15f40*/  @P0 LDGSTS.E.BYPASS.LTC128B.128 [R210+0x8100], [R150.64], !P6 ;  /* 0x0810000096d20fae */ /* 0x0007e2000f101d46 */
[C---:B------:R-:W-:Y:S02]  /*15f50*/  FMUL.FTZ R119, R0.reuse, R119 ;  /* 0x0000007700777220 */ /* 0x040fe40000410000 */
[----:B------:R-:W-:Y:S02]  /*15f60*/  FMUL.FTZ R122, R0, R122 ;  /* 0x0000007a007a7220 */ /* 0x000fe40000410000 */
[----:B-1----:R-:W-:Y:S02]  /*15f70*/  FMUL.FTZ R3, R124, c[0x0][0x2d0] ;  /* 0x0000b4007c037a20 */ /* 0x002fe40000410000 */
[----:B------:R-:W-:Y:S01]  /*15f80*/  FMUL.FTZ R123, R0, R123 ;  /* 0x0000007b007b7220 */ /* 0x000fe20000410000 */
[----:B------:R3:W-:Y:S01]  /*15f90*/  @P0 LDGSTS.E.BYPASS.LTC128B.128 [R210+0xa100], [R148.64], !P5 ;  /* 0x0a10000094d20fae */ /* 0x0007e2000e901d46 */
[--C-:B------:R-:W-:Y:S01]  /*15fa0*/  FFMA.FTZ R6, R6, c[0x0][0x2d0], -R3.reuse ;  /* 0x0000b40006067a23 */ /* 0x100fe20000010803 */
[----:B------:R-:W-:Y:S01]  /*15fb0*/  MUFU.EX2 R181, R13 ;  /* 0x0000000d00b57308 */ /* 0x000fe20000000800 */
[--C-:B------:R-:W-:Y:S02]  /*15fc0*/  FFMA.FTZ R7, R7, c[0x0][0x2d0], -R3.reuse ;  /* 0x0000b40007077a23 */ /* 0x100fe40000010803 */
[C---:B------:R-:W-:Y:S02]  /*15fd0*/  FMUL.FTZ R38, R0.reuse, R38 ;  /* 0x0000002600267220 */ /* 0x040fe40000410000 */
[----:B------:R-:W-:Y:S01]  /*15fe0*/  FMUL.FTZ R39, R0, R39 ;  /* 0x0000002700277220 */ /* 0x000fe20000410000 */
[----:B------:R1:W-:Y:S01]  /*15ff0*/  @P0 LDGSTS.E.BYPASS.LTC128B.128 [R210+0x7100], [R128.64], !P3 ;  /* 0x0710000080d20fae */ /* 0x0003e2000d901d46 */
[----:B------:R-:W-:Y:S02]  /*16000*/  FMUL.FTZ R41, R2, R41 ;  /* 0x0000002902297220 */ /* 0x000fe40000410000 */
[C---:B------:R-:W-:Y:S01]  /*16010*/  FMUL.FTZ R42, R0.reuse, R42 ;  /* 0x0000002a002a7220 */ /* 0x040fe20000410000 */
[----:B------:R4:W-:Y:S01]  /*16020*/  MUFU.EX2 R174, R6 ;  /* 0x0000000600ae7308 */ /* 0x0009e20000000800 */
[----:B------:R-:W-:Y:S02]  /*16030*/  FMUL.FTZ R43, R0, R43 ;  /* 0x0000002b002b7220 */ /* 0x000fe40000410000 */
[C---:B------:R-:W-:Y:S01]  /*16040*/  FMUL.FTZ R44, R2.reuse, R44 ;  /* 0x0000002c022c7220 */ /* 0x040fe20000410000 */
[----:B------:R5:W-:Y:S01]  /*16050*/  @P0 LDGSTS.E.BYPASS.LTC128B.128 [R210+0x9100], [R8.64], !P6 ;  /* 0x0910000008d20fae */ /* 0x000be2000f101d46 */
[----:B------:R-:W-:Y:S02]  /*16060*/  FMUL.FTZ R45, R2, R45 ;  /* 0x0000002d022d7220 */ /* 0x000fe40000410000 */
[C---:B------:R-:W-:Y:S02]  /*16070*/  FMUL.FTZ R46, R0.reuse, R46 ;  /* 0x0000002e002e7220 */ /* 0x040fe40000410000 */
[----:B------:R-:W-:Y:S01]  /*16080*/  FMUL.FTZ R47, R0, R47 ;  /* 0x0000002f002f7220 */ /* 0x000fe20000410000 */
[----:B------:R1:W1:Y:S01]  /*16090*/  MUFU.EX2 R173, R7 ;  /* 0x0000000700ad7308 */ /* 0x0002620000000800 */
[C---:B------:R-:W-:Y:S01]  /*160a0*/  FMUL.FTZ R48, R2.reuse, R48 ;  /* 0x0000003002307220 */ /* 0x040fe20000410000 */
[----:B------:R2:W-:Y:S01]  /*160b0*/  @P0 LDGSTS.E.BYPASS.LTC128B.128 [R210+0xb100], [R4.64], !P5 ;  /* 0x0b10000004d20fae */ /* 0x0005e2000e901d46 */
[----:B------:R-:W-:Y:S02]  /*160c0*/  FMUL.FTZ R49, R2, R49 ;  /* 0x0000003102317220 */ /* 0x000fe40000410000 */
[C---:B------:R-:W-:Y:S02]  /*160d0*/  FMUL.FTZ R50, R0.reuse, R50 ;  /* 0x0000003200327220 */ /* 0x040fe40000410000 */
[----:B------:R-:W-:Y:S02]  /*160e0*/  FMUL.FTZ R51, R0, R51 ;  /* 0x0000003300337220 */ /* 0x000fe40000410000 */
[C---:B------:R-:W-:Y:S01]  /*160f0*/  FMUL.FTZ R52, R2.reuse, R52 ;  /* 0x0000003402347220 */ /* 0x040fe20000410000 */
[----:B---3--:R-:W3:Y:S01]  /*16100*/  LDSM.16.MT88.4 R148, [R188] ;  /* 0x00000000bc94783b */ /* 0x008ee20000004200 */
[----:B------:R-:W-:Y:S01]  /*16110*/  FMUL.FTZ R53, R2, R53 ;  /* 0x0000003502357220 */ /* 0x000fe20000410000 */
[----:B------:R-:W-:Y:S01]  /*16120*/  MUFU.EX2 R179, R17 ;  /* 0x0000001100b37308 */ /* 0x000fe20000000800 */
[----:B------:R-:W-:Y:S02]  /*16130*/  FMUL.FTZ R54, R0, R54 ;  /* 0x0000003600367220 */ /* 0x000fe40000410000 */
[--C-:B----4-:R-:W-:Y:S02]  /*16140*/  FFMA.FTZ R6, R10, c[0x0][0x2d0], -R3.reuse ;  /* 0x0000b4000a067a23 */ /* 0x110fe40000010803 */
[C---:B------:R-:W-:Y:S01]  /*16150*/  FMUL.FTZ R10, R0.reuse, R138 ;  /* 0x0000008a000a7220 */ /* 0x040fe20000410000 */
[----:B------:R-:W4:Y:S01]  /*16160*/  LDSM.16.MT88.4 R152, [R189] ;  /* 0x00000000bd98783b */ /* 0x000f220000004200 */
[----:B------:R-:W-:Y:S02]  /*16170*/  FMUL.FTZ R55, R0, R55 ;  /* 0x0000003700377220 */ /* 0x000fe40000410000 */
[C---:B-----5:R-:W-:Y:S01]  /*16180*/  FMUL.FTZ R8, R2.reuse, R136 ;  /* 0x0000008802087220 */ /* 0x060fe20000410000 */
[----:B------:R5:W-:Y:S01]  /*16190*/  MUFU.EX2 R172, R6 ;  /* 0x0000000600ac7308 */ /* 0x000be20000000800 */
[----:B------:R-:W-:Y:S02]  /*161a0*/  FMUL.FTZ R9, R2, R137 ;  /* 0x0000008902097220 */ /* 0x000fe40000410000 */
[----:B-1----:R-:W-:Y:S01]  /*161b0*/  FMUL.FTZ R7, R0, R135 ;  /* 0x0000008700077220 */ /* 0x002fe20000410000 */
[----:B--2---:R-:W1:Y:S01]  /*161c0*/  LDSM.16.MT88.4 R156, [R192] ;  /* 0x00000000c09c783b */ /* 0x004e620000004200 */
[C---:B------:R-:W-:Y:S02]  /*161d0*/  FMUL.FTZ R56, R2.reuse, R56 ;  /* 0x0000003802387220 */ /* 0x040fe40000410000 */
[--C-:B------:R-:W-:Y:S02]  /*161e0*/  FFMA.FTZ R4, R11, c[0x0][0x2d0], -R3.reuse ;  /* 0x0000b4000b047a23 */ /* 0x100fe40000010803 */
[----:B------:R-:W-:Y:S01]  /*161f0*/  FMUL.FTZ R5, R2, R133 ;  /* 0x0000008502057220 */ /* 0x000fe20000410000 */
[----:B------:R-:W-:Y:S01]  /*16200*/  F2FP.PACK_AB R133, R173, R174 ;  /* 0x000000aead85723e */ /* 0x000fe200000000ff */
[----:B------:R-:W2:Y:S01]  /*16210*/  MUFU.EX2 R171, R4 ;  /* 0x0000000400ab7308 */ /* 0x000ea20000000800 */
[----:B------:R-:W-:Y:S01]  /*16220*/  FMUL.FTZ R11, R0, R139 ;  /* 0x0000008b000b7220 */ /* 0x000fe20000410000 */
[----:B------:R-:W0:Y:S01]  /*16230*/  LDGDEPBAR ;  /* 0x00000000000079af */ /* 0x000e220000000000 */
[----:B------:R-:W-:Y:S02]  /*16240*/  FMUL.FTZ R57, R2, R57 ;  /* 0x0000003902397220 */ /* 0x000fe40000410000 */
[C---:B------:R-:W-:Y:S02]  /*16250*/  FMUL.FTZ R58, R0.reuse, R58 ;  /* 0x0000003a003a7220 */ /* 0x040fe40000410000 */
[----:B------:R-:W-:Y:S02]  /*16260*/  FMUL.FTZ R59, R0, R59 ;  /* 0x0000003b003b7220 */ /* 0x000fe40000410000 */
[C---:B------:R-:W-:Y:S01]  /*16270*/  FMUL.FTZ R60, R2.reuse, R60 ;  /* 0x0000003c023c7220 */ /* 0x040fe20000410000 */
[----:B------:R-:W1:Y:S01]  /*16280*/  LDSM.16.MT88.4 R136, [R191] ;  /* 0x00000000bf88783b */ /* 0x000e620000004200 */
[----:B------:R-:W-:Y:S01]  /*16290*/  FMUL.FTZ R61, R2, R61 ;  /* 0x0000003d023d7220 */ /* 0x000fe20000410000 */
[----:B------:R-:W-:Y:S01]  /*162a0*/  MUFU.EX2 R177, R21 ;  /* 0x0000001500b17308 */ /* 0x000fe20000000800 */
[C---:B-----5:R-:W-:Y:S01]  /*162b0*/  FMUL.FTZ R6, R0.reuse, R134 ;  /* 0x0000008600067220 */ /* 0x060fe20000410000 */
[----:B------:R-:W-:Y:S01]  /*162c0*/  F2FP.PACK_AB R134, R183, R184 ;  /* 0x000000b8b786723e */ /* 0x000fe200000000ff */
[C---:B------:R-:W-:Y:S02]  /*162d0*/  FMUL.FTZ R62, R0.reuse, R62 ;  /* 0x0000003e003e7220 */ /* 0x040fe40000410000 */
[----:B------:R-:W-:Y:S02]  /*162e0*/  FMUL.FTZ R63, R0, R63 ;  /* 0x0000003f003f7220 */ /* 0x000fe40000410000 */
[--C-:B------:R-:W-:Y:S02]  /*162f0*/  FFMA.FTZ R14, R14, c[0x0][0x2d0], -R3.reuse ;  /* 0x0000b4000e0e7a23 */ /* 0x100fe40000010803 */
[--C-:B------:R-:W-:Y:S01]  /*16300*/  FFMA.FTZ R15, R15, c[0x0][0x2d0], -R3.reuse ;  /* 0x0000b4000f0f7a23 */ /* 0x100fe20000010803 */
[----:B------:R-:W-:Y:S01]  /*16310*/  MUFU.EX2 R175, R25 ;  /* 0x0000001900af7308 */ /* 0x000fe20000000800 */
[--C-:B------:R-:W-:Y:S01]  /*16320*/  FFMA.FTZ R12, R16, c[0x0][0x2d0], -R168.reuse ;  /* 0x0000b400100c7a23 */ /* 0x100fe200000108a8 */
[----:B--2---:R-:W-:Y:S01]  /*16330*/  F2FP.PACK_AB R135, R171, R172 ;  /* 0x000000acab87723e */ /* 0x004fe200000000ff */
[----:B------:R-:W-:Y:S01]  /*16340*/  FMUL.FTZ R4, R2, R132 ;  /* 0x0000008402047220 */ /* 0x000fe20000410000 */
[----:B------:R-:W-:Y:S01]  /*16350*/  F2FP.PACK_AB R132, R185, R186 ;  /* 0x000000bab984723e */ /* 0x000fe200000000ff */
[--C-:B------:R-:W-:Y:S02]  /*16360*/  FFMA.FTZ R18, R18, c[0x0][0x2d0], -R3.reuse ;  /* 0x0000b40012127a23 */ /* 0x100fe40000010803 */
[--C-:B------:R-:W-:Y:S02]  /*16370*/  FFMA.FTZ R128, R19, c[0x0][0x2d0], -R3.reuse ;  /* 0x0000b40013807a23 */ /* 0x100fe40000010803 */
[--C-:B------:R-:W-:Y:S01]  /*16380*/  FFMA.FTZ R26, R26, c[0x0][0x2d0], -R3.reuse ;  /* 0x0000b4001a1a7a23 */ /* 0x100fe20000010803 */
[----:B------:R-:W2:Y:S01]  /*16390*/  MUFU.EX2 R167, R14 ;  /* 0x0000000e00a77308 */ /* 0x000ea20000000800 */
[C---:B---3--:R-:W-:Y:S05]  /*163a0*/  HMMA.16816.F32 R4, R132.reuse, R148, R4 ;  /* 0x000000948404723c */ /* 0x048fea0000001804 */
[--C-:B------:R-:W-:Y:S02]  /*163b0*/  FFMA.FTZ R27, R27, c[0x0][0x2d0], -R3.reuse ;  /* 0x0000b4001b1b7a23 */ /* 0x100fe40000010803 */
[C---:B------:R-:W-:Y:S01]  /*163c0*/  FMUL.FTZ R64, R2.reuse, R64 ;  /* 0x0000004002407220 */ /* 0x040fe20000410000 */
[C---:B------:R-:W-:Y:S01]  /*163d0*/  HMMA.16816.F32 R8, R132.reuse, R150, R8 ;  /* 0x000000968408723c */ /* 0x040fe20000001808 */
[----:B------:R-:W3:Y:S01]  /*163e0*/  LDSM.16.MT88.4 R148, [R188+0x2000] ;  /* 0x00200000bc94783b */ /* 0x000ee20000004200 */
[----:B------:R-:W5:Y:S02]  /*163f0*/  MUFU.EX2 R166, R15 ;  /* 0x0000000f00a67308 */ /* 0x000f640000000800 */
[----:B------:R-:W-:Y:S02]  /*16400*/  FMUL.FTZ R65, R2, R65 ;  /* 0x0000004102417220 */ /* 0x000fe40000410000 */
[C---:B------:R-:W-:Y:S02]  /*16410*/  FMUL.FTZ R66, R0.reuse, R66 ;  /* 0x0000004200427220 */ /* 0x040fe40000410000 */
[C---:B----4-:R-:W-:Y:S04]  /*16420*/  HMMA.16816.F32 R100, R132.reuse, R152, R100 ;  /* 0x000000988464723c */ /* 0x050fe80000001864 */
[----:B------:R4:W2:Y:S01]  /*16430*/  MUFU.EX2 R180, R12 ;  /* 0x0000000c00b47308 */ /* 0x0008a20000000800 */
[----:B------:R-:W-:Y:S02]  /*16440*/  FMUL.FTZ R67, R0, R67 ;  /* 0x0000004300437220 */ /* 0x000fe40000410000 */
[C---:B------:R-:W-:Y:S01]  /*16450*/  FMUL.FTZ R68, R2.reuse, R68 ;  /* 0x0000004402447220 */ /* 0x040fe20000410000 */
[C---:B------:R-:W-:Y:S01]  /*16460*/  HMMA.16816.F32 R104, R132.reuse, R154, R104 ;  /* 0x0000009a8468723c */ /* 0x040fe20000001868 */
[----:B------:R-:W2:Y:S03]  /*16470*/  LDSM.16.MT88.4 R152, [R189+0x2000] ;  /* 0x00200000bd98783b */ /* 0x000ea60000004200 */
[----:B------:R-:W-:Y:S02]  /*16480*/  FMUL.FTZ R69, R2, R69 ;  /* 0x0000004502457220 */ /* 0x000fe40000410000 */
[----:B------:R2:W-:Y:S01]  /*16490*/  MUFU.EX2 R165, R18 ;  /* 0x0000001200a57308 */ /* 0x0005e20000000800 */
[C---:B------:R-:W-:Y:S01]  /*164a0*/  FMUL.FTZ R70, R0.reuse, R70 ;  /* 0x0000004600467220 */ /* 0x040fe20000410000 */
[C---:B-1----:R-:W-:Y:S04]  /*164b0*/  HMMA.16816.F32 R108, R132.reuse, R156, R108 ;  /* 0x0000009c846c723c */ /* 0x042fe8000000186c */
[----:B------:R-:W-:Y:S02]  /*164c0*/  FMUL.FTZ R71, R0, R71 ;  /* 0x0000004700477220 */ /* 0x000fe40000410000 */
[C---:B------:R-:W-:Y:S02]  /*164d0*/  FMUL.FTZ R72, R2.reuse, R72 ;  /* 0x0000004802487220 */ /* 0x040fe40000410000 */
[C---:B------:R-:W-:Y:S01]  /*164e0*/  HMMA.16816.F32 R112, R132.reuse, R158, R112 ;  /* 0x0000009e8470723c */ /* 0x040fe20000001870 */
[----:B------:R-:W-:Y:S01]  /*164f0*/  LDSM.16.MT88.4 R156, [R188+0x2800] ;  /* 0x00280000bc9c783b */ /* 0x000fe20000004200 */
[----:B------:R-:W-:Y:S02]  /*16500*/  MUFU.EX2 R161, R26 ;  /* 0x0000001a00a17308 */ /* 0x000fe40000000800 */
[----:B------:R-:W-:Y:S02]  /*16510*/  FMUL.FTZ R73, R2, R73 ;  /* 0x0000004902497220 */ /* 0x000fe40000410000 */
[C---:B------:R-:W-:Y:S02]  /*16520*/  FMUL.FTZ R74, R0.reuse, R74 ;  /* 0x0000004a004a7220 */ /* 0x040fe40000410000 */
[C---:B------:R-:W-:Y:S01]  /*16530*/  HMMA.16816.F32 R116, R132.reuse, R136, R116 ;  /* 0x000000888474723c */ /* 0x040fe20000001874 */
[----:B----4-:R-:W-:Y:S03]  /*16540*/  LDSM.16.MT88.4 R12, [R191+0x4000] ;  /* 0x00400000bf0c783b */ /* 0x010fe60000004200 */
[----:B------:R-:W-:Y:S01]  /*16550*/  MUFU.EX2 R160, R27 ;  /* 0x0000001b00a07308 */ /* 0x000fe20000000800 */
[----:B------:R-:W-:Y:S02]  /*16560*/  FMUL.FTZ R75, R0, R75 ;  /* 0x0000004b004b7220 */ /* 0x000fe40000410000 */
[C---:B------:R-:W-:Y:S01]  /*16570*/  FMUL.FTZ R76, R2.reuse, R76 ;  /* 0x0000004c024c7220 */ /* 0x040fe20000410000 */
[C---:B------:R-:W-:Y:S01]  /*16580*/  HMMA.16816.F32 R120, R132.reuse, R138, R120 ;  /* 0x0000008a8478723c */ /* 0x040fe20000001878 */
[----:B------:R-:W1:Y:S03]  /*16590*/  LDSM.16.MT88.4 R136, [R192+0x2000] ;  /* 0x00200000c088783b */ /* 0x000e660000004200 */
[----:B------:R-:W-:Y:S02]  /*165a0*/  FMUL.FTZ R77, R2, R77 ;  /* 0x0000004d024d7220 */ /* 0x000fe40000410000 */
[C---:B------:R-:W-:Y:S01]  /*165b0*/  FMUL.FTZ R78, R0.reuse, R78 ;  /* 0x0000004e004e7220 */ /* 0x040fe20000410000 */
[----:B------:R4:W-:Y:S01]  /*165c0*/  MUFU.EX2 R178, R20 ;  /* 0x0000001400b27308 */ /* 0x0009e20000000800 */
[C---:B---3--:R-:W-:Y:S01]  /*165d0*/  HMMA.16816.F32 R36, R132.reuse, R148, R36 ;  /* 0x000000948424723c */ /* 0x048fe20000001824 */
[----:B--2---:R-:W-:Y:S03]  /*165e0*/  LDSM.16.MT88.4 R16, [R189+0x800] ;  /* 0x00080000bd10783b */ /* 0x004fe60000004200 */
[----:B------:R-:W-:Y:S02]  /*165f0*/  FMUL.FTZ R79, R0, R79 ;  /* 0x0000004f004f7220 */ /* 0x000fe40000410000 */
[C---:B------:R-:W-:Y:S02]  /*16600*/  FMUL.FTZ R80, R2.reuse, R80 ;  /* 0x0000005002507220 */ /* 0x040fe40000410000 */
[C---:B------:R-:W-:Y:S01]  /*16610*/  HMMA.16816.F32 R40, R132.reuse, R150, R40 ;  /* 0x000000968428723c */ /* 0x040fe20000001828 */
[----:B------:R-:W2:Y:S01]  /*16620*/  LDSM.16.MT88.4 R148, [R191+0x2000] ;  /* 0x00200000bf94783b */ /* 0x000ea20000004200 */
[----:B------:R3:W-:Y:S02]  /*16630*/  MUFU.EX2 R170, R28 ;  /* 0x0000001c00aa7308 */ /* 0x0007e40000000800 */
[----:B------:R-:W-:Y:S02]  /*16640*/  FMUL.FTZ R81, R2, R81 ;  /* 0x0000005102517220 */ /* 0x000fe40000410000 */
[C---:B------:R-:W-:Y:S02]  /*16650*/  FMUL.FTZ R82, R0.reuse, R82 ;  /* 0x0000005200527220 */ /* 0x040fe40000410000 */
[C---:B------:R-:W-:Y:S04]  /*16660*/  HMMA.16816.F32 R44, R132.reuse, R152, R44 ;  /* 0x00000098842c723c */ /* 0x040fe8000000182c */
[----:B------:R-:W-:Y:S01]  /*16670*/  FMUL.FTZ R83, R0, R83 ;  /* 0x0000005300537220 */ /* 0x000fe20000410000 */
[----:B------:R-:W2:Y:S01]  /*16680*/  MUFU.EX2 R164, R128 ;  /* 0x0000008000a47308 */ /* 0x000ea20000000800 */
[----:B------:R-:W-:Y:S02]  /*16690*/  FMUL.FTZ R84, R2, R84 ;  /* 0x0000005402547220 */ /* 0x000fe40000410000 */
[C---:B------:R-:W-:Y:S01]  /*166a0*/  HMMA.16816.F32 R48, R132.reuse, R154, R48 ;  /* 0x0000009a8430723c */ /* 0x040fe20000001830 */
[----:B------:R-:W5:Y:S03]  /*166b0*/  LDSM.16.MT88.4 R152, [R188+0x4000] ;  /* 0x00400000bc98783b */ /* 0x000f660000004200 */
[--C-:B----4-:R-:W-:Y:S02]  /*166c0*/  FFMA.FTZ R20, R24, c[0x0][0x2d0], -R168.reuse ;  /* 0x0000b40018147a23 */ /* 0x110fe400000108a8 */
[----:B------:R-:W-:Y:S02]  /*166d0*/  FMUL.FTZ R85, R2, R85 ;  /* 0x0000005502557220 */ /* 0x000fe40000410000 */
[----:B------:R-:W4:Y:S01]  /*166e0*/  MUFU.EX2 R176, R20 ;  /* 0x0000001400b07308 */ /* 0x000f220000000800 */
[C---:B-1----:R-:W-:Y:S01]  /*166f0*/  HMMA.16816.F32 R52, R132.reuse, R136, R52 ;  /* 0x000000888434723c */ /* 0x042fe20000001834 */
[----:B------:R-:W-:Y:S02]  /*16700*/  LDSM.16.MT88.4 R24, [R192+0x1000] ;  /* 0x00100000c018783b */ /* 0x000fe40000004200 */
[----:B---3--:R-:W-:Y:S02]  /*16710*/  FFMA.FTZ R28, R32, c[0x0][0x2d0], -R168 ;  /* 0x0000b400201c7a23 */ /* 0x008fe400000108a8 */
        /* <DEDUP_REMOVED lines=13> */
[C---:B-----5:R-:W-:Y:S04]  /*167f0*/  HMMA.16816.F32 R68, R132.reuse, R152, R68 ;  /* 0x000000988444723c */ /* 0x060fe80000001844 */
[C---:B------:R-:W-:Y:S02]  /*16800*/  FMUL.FTZ R94, R0.reuse, R94 ;  /* 0x0000005e005e7220 */ /* 0x040fe40000410000 */
[----:B------:R-:W-:Y:S02]  /*16810*/  FMUL.FTZ R95, R0, R95 ;  /* 0x0000005f005f7220 */ /* 0x000fe40000410000 */
[C---:B------:R-:W-:Y:S01]  /*16820*/  HMMA.16816.F32 R72, R132.reuse, R154, R72 ;  /* 0x0000009a8448723c */ /* 0x040fe20000001848 */
[----:B------:R-:W-:Y:S03]  /*16830*/  LDSM.16.MT88.4 R152, [R192+0x800] ;  /* 0x00080000c098783b */ /* 0x000fe60000004200 */
[C---:B------:R-:W-:Y:S02]  /*16840*/  FMUL.FTZ R96, R2.reuse, R96 ;  /* 0x0000006002607220 */ /* 0x040fe40000410000 */
[----:B------:R-:W-:Y:S02]  /*16850*/  FMUL.FTZ R97, R2, R97 ;  /* 0x0000006102617220 */ /* 0x000fe40000410000 */
[C---:B------:R-:W-:Y:S01]  /*16860*/  FMUL.FTZ R98, R0.reuse, R98 ;  /* 0x0000006200627220 */ /* 0x040fe20000410000 */
[C---:B-1----:R-:W-:Y:S03]  /*16870*/  HMMA.16816.F32 R76, R132.reuse, R136, R76 ;  /* 0x00000088844c723c */ /* 0x042fe6000000184c */
[----:B------:R-:W-:Y:S02]  /*16880*/  FMUL.FTZ R99, R0, R99 ;  /* 0x0000006300637220 */ /* 0x000fe40000410000 */
[----:B------:R-:W-:Y:S02]  /*16890*/  FFMA.FTZ R2, R2, R233, R186 ;  /* 0x000000e902027223 */ /* 0x000fe400000100ba */
[----:B------:R-:W-:Y:S01]  /*168a0*/  FFMA.FTZ R0, R0, R234, R174 ;  /* 0x000000ea00007223 */ /* 0x000fe200000100ae */
        /* <DEDUP_REMOVED lines=11> */
[C---:B------:R-:W-:Y:S04]  /*16960*/  HMMA.16816.F32 R92, R132.reuse, R12, R92 ;  /* 0x0000000c845c723c */ /* 0x040fe8000000185c */
[----:B------:R-:W-:Y:S02]  /*16970*/  FADD.FTZ R2, R182, R2 ;  /* 0x00000002b6027221 */ /* 0x000fe40000010000 */
[----:B------:R-:W-:Y:S01]  /*16980*/  FADD.FTZ R0, R167, R0 ;  /* 0x00000000a7007221 */ /* 0x000fe20000010000 */
[C---:B------:R-:W-:Y:S01]  /*16990*/  F2FP.PACK_AB R12, R181.reuse, R182 ;  /* 0x000000b6b50c723e */ /* 0x040fe200000000ff */
[----:B------:R-:W-:Y:S01]  /*169a0*/  HMMA.16816.F32 R96, R132, R14, R96 ;  /* 0x0000000e8460723c */ /* 0x000fe20000001860 */
[----:B------:R-:W3:Y:S03]  /*169b0*/  LDSM.16.MT88.4 R132, [R189+0x2800] ;  /* 0x00280000bd84783b */ /* 0x000ee60000004200 */
[C---:B------:R-:W-:Y:S01]  /*169c0*/  F2FP.PACK_AB R13, R166.reuse, R167 ;  /* 0x000000a7a60d723e */ /* 0x040fe200000000ff */
[----:B------:R-:W-:Y:S02]  /*169d0*/  FADD.FTZ R2, R181, R2 ;  /* 0x00000002b5027221 */ /* 0x000fe40000010000 */
[----:B------:R-:W-:Y:S01]  /*169e0*/  F2FP.PACK_AB R14, R179, R180 ;  /* 0x000000b4b30e723e */ /* 0x000fe200000000ff */
[----:B------:R-:W-:Y:S01]  /*169f0*/  FADD.FTZ R0, R166, R0 ;  /* 0x00000000a6007221 */ /* 0x000fe20000010000 */
[----:B------:R-:W-:Y:S03]  /*16a00*/  F2FP.PACK_AB R15, R164, R165 ;  /* 0x000000a5a40f723e */ /* 0x000fe600000000ff */
[----:B------:R-:W-:Y:S02]  /*16a10*/  FADD.FTZ R2, R180, R2 ;  /* 0x00000002b4027221 */ /* 0x000fe40000010000 */
[----:B------:R-:W-:Y:S02]  /*16a20*/  FADD.FTZ R0, R165, R0 ;  /* 0x00000000a5007221 */ /* 0x000fe40000010000 */
[C---:B-1----:R-:W-:Y:S05]  /*16a30*/  HMMA.16816.F32 R4, R12.reuse, R136, R4 ;  /* 0x000000880c04723c */ /* 0x042fea0000001804 */
[----:B------:R-:W-:Y:S02]  /*16a40*/  FADD.FTZ R2, R179, R2 ;  /* 0x00000002b3027221 */ /* 0x000fe40000010000 */
[----:B------:R-:W-:Y:S01]  /*16a50*/  FADD.FTZ R0, R164, R0 ;  /* 0x00000000a4007221 */ /* 0x000fe20000010000 */
[C---:B------:R-:W-:Y:S01]  /*16a60*/  HMMA.16816.F32 R8, R12.reuse, R138, R8 ;  /* 0x0000008a0c08723c */ /* 0x040fe20000001808 */
[----:B------:R-:W-:Y:S03]  /*16a70*/  LDSM.16.MT88.4 R136, [R191+0x2800] ;  /* 0x00280000bf88783b */ /* 0x000fe60000004200 */
[----:B------:R-:W-:Y:S04]  /*16a80*/  FADD.FTZ R2, R178, R2 ;  /* 0x00000002b2027221 */ /* 0x000fe80000010000 */
[C---:B------:R-:W-:Y:S04]  /*16a90*/  HMMA.16816.F32 R100, R12.reuse, R16, R100 ;  /* 0x000000100c64723c */ /* 0x040fe80000001864 */
[----:B------:R-:W-:Y:S04]  /*16aa0*/  FADD.FTZ R2, R177, R2 ;  /* 0x00000002b1027221 */ /* 0x000fe80000010000 */
[C---:B------:R-:W-:Y:S01]  /*16ab0*/  HMMA.16816.F32 R104, R12.reuse, R18, R104 ;  /* 0x000000120c68723c */ /* 0x040fe20000001868 */
[----:B------:R-:W1:Y:S03]  /*16ac0*/  LDSM.16.MT88.4 R16, [R192+0x2800] ;  /* 0x00280000c010783b */ /* 0x000e660000004200 */
[----:B----4-:R-:W-:Y:S04]  /*16ad0*/  FADD.FTZ R2, R176, R2 ;  /* 0x00000002b0027221 */ /* 0x010fe80000010000 */
[C---:B------:R-:W-:Y:S04]  /*16ae0*/  HMMA.16816.F32 R108, R12.reuse, R152, R108 ;  /* 0x000000980c6c723c */ /* 0x040fe8000000186c */
[----:B------:R-:W-:Y:S04]  /*16af0*/  FADD.FTZ R2, R175, R2 ;  /* 0x00000002af027221 */ /* 0x000fe80000010000 */
[C---:B------:R-:W-:Y:S01]  /*16b00*/  HMMA.16816.F32 R112, R12.reuse, R154, R112 ;  /* 0x0000009a0c70723c */ /* 0x040fe20000001870 */
[----:B------:R-:W-:Y:S07]  /*16b10*/  LDSM.16.MT88.4 R152, [R188+0x3000] ;  /* 0x00300000bc98783b */ /* 0x000fee0000004200 */
[C---:B--2---:R-:W-:Y:S08]  /*16b20*/  HMMA.16816.F32 R116, R12.reuse, R148, R116 ;  /* 0x000000940c74723c */ /* 0x044ff00000001874 */
[C---:B------:R-:W-:Y:S01]  /*16b30*/  HMMA.16816.F32 R120, R12.reuse, R150, R120 ;  /* 0x000000960c78723c */ /* 0x040fe20000001878 */
[----:B------:R-:W2:Y:S07]  /*16b40*/  LDSM.16.MT88.4 R148, [R188+0x4800] ;  /* 0x00480000bc94783b */ /* 0x000eae0000004200 */
[C---:B------:R-:W-:Y:S08]  /*16b50*/  HMMA.16816.F32 R36, R12.reuse, R156, R36 ;  /* 0x0000009c0c24723c */ /* 0x040ff00000001824 */
[C---:B------:R-:W-:Y:S01]  /*16b60*/  HMMA.16816.F32 R40, R12.reuse, R158, R40 ;  /* 0x0000009e0c28723c */ /* 0x040fe20000001828 */
[----:B------:R-:W-:Y:S07]  /*16b70*/  LDSM.16.MT88.4 R156, [R189+0x3000] ;  /* 0x00300000bd9c783b */ /* 0x000fee0000004200 */
[C---:B---3--:R-:W-:Y:S08]  /*16b80*/  HMMA.16816.F32 R44, R12.reuse, R132, R44 ;  /* 0x000000840c2c723c */ /* 0x048ff0000000182c */
[C---:B------:R-:W-:Y:S01]  /*16b90*/  HMMA.16816.F32 R48, R12.reuse, R134, R48 ;  /* 0x000000860c30723c */ /* 0x040fe20000001830 */
[----:B------:R-:W3:Y:S07]  /*16ba0*/  LDSM.16.MT88.4 R132, [R189+0x4800] ;  /* 0x00480000bd84783b */ /* 0x000eee0000004200 */
[C---:B-1----:R-:W-:Y:S07]  /*16bb0*/  HMMA.16816.F32 R52, R12.reuse, R16, R52 ;  /* 0x000000100c34723c */ /* 0x042fee0000001834 */
[--C-:B------:R-:W-:Y:S01]  /*16bc0*/  FFMA.FTZ R16, R22, c[0x0][0x2d0], -R3.reuse ;  /* 0x0000b40016107a23 */ /* 0x100fe20000010803 */
[C---:B------:R-:W-:Y:S03]  /*16bd0*/  HMMA.16816.F32 R56, R12.reuse, R18, R56 ;  /* 0x000000120c38723c */ /* 0x040fe60000001838 */
[----:B------:R1:W4:Y:S05]  /*16be0*/  MUFU.EX2 R163, R16 ;  /* 0x0000001000a37308 */ /* 0x00032a0000000800 */
[C---:B------:R-:W-:Y:S08]  /*16bf0*/  HMMA.16816.F32 R60, R12.reuse, R136, R60 ;  /* 0x000000880c3c723c */ /* 0x040ff0000000183c */
[C---:B------:R-:W-:Y:S01]  /*16c00*/  HMMA.16816.F32 R64, R12.reuse, R138, R64 ;  /* 0x0000008a0c40723c */ /* 0x040fe20000001840 */
[----:B------:R-:W-:Y:S07]  /*16c10*/  LDSM.16.MT88.4 R136, [R188+0x1000] ;  /* 0x00100000bc88783b */ /* 0x000fee0000004200 */
[C---:B--2---:R-:W-:Y:S04]  /*16c20*/  HMMA.16816.F32 R68, R12.reuse, R148, R68 ;  /* 0x000000940c44723c */ /* 0x044fe80000001844 */
[--C-:B-1----:R-:W-:Y:S02]  /*16c30*/  FFMA.FTZ R16, R23, c[0x0][0x2d0], -R3.reuse ;  /* 0x0000b40017107a23 */ /* 0x102fe40000010803 */
[----:B------:R-:W-:Y:S01]  /*16c40*/  LDSM.16.MT88.4 R20, [R191+0x4800] ;  /* 0x00480000bf14783b */ /* 0x000fe20000004200 */
[----:B----4-:R-:W-:Y:S01]  /*16c50*/  FADD.FTZ R0, R163, R0 ;  /* 0x00000000a3007221 */ /* 0x010fe20000010000 */
[C---:B------:R-:W-:Y:S01]  /*16c60*/  HMMA.16816.F32 R72, R12.reuse, R150, R72 ;  /* 0x000000960c48723c */ /* 0x040fe20000001848 */
[----:B------:R1:W2:Y:S05]  /*16c70*/  MUFU.EX2 R162, R16 ;  /* 0x0000001000a27308 */ /* 0x0002aa0000000800 */
[----:B------:R-:W-:Y:S02]  /*16c80*/  LDSM.16.MT88.4 R148, [R189+0x1000] ;  /* 0x00100000bd94783b */ /* 0x000fe40000004200 */
[C---:B---3--:R-:W-:Y:S08]  /*16c90*/  HMMA.16816.F32 R76, R12.reuse, R132, R76 ;  /* 0x000000840c4c723c */ /* 0x048ff0000000184c */
[C---:B------:R-:W-:Y:S01]  /*16ca0*/  HMMA.16816.F32 R80, R12.reuse, R134, R80 ;  /* 0x000000860c50723c */ /* 0x040fe20000001850 */
[----:B------:R-:W-:Y:S08]  /*16cb0*/  LDSM.16.MT88.4 R132, [R191+0x1000] ;  /* 0x00100000bf84783b */ /* 0x000ff00000004200 */
[----:B-1----:R-:W1:Y:S03]  /*16cc0*/  LDSM.16.MT88.4 R16, [R192+0x4800] ;  /* 0x00480000c010783b */ /* 0x002e660000004200 */
[C---:B--2---:R-:W-:Y:S04]  /*16cd0*/  FADD.FTZ R0, R162.reuse, R0 ;  /* 0x00000000a2007221 */ /* 0x044fe80000010000 */
[----:B------:R-:W-:Y:S01]  /*16ce0*/  FADD.FTZ R0, R161, R0 ;  /* 0x00000000a1007221 */ /* 0x000fe20000010000 */
[C---:B-1----:R-:W-:Y:S08]  /*16cf0*/  HMMA.16816.F32 R84, R12.reuse, R16, R84 ;  /* 0x000000100c54723c */ /* 0x042ff00000001854 */
[C---:B------:R-:W-:Y:S01]  /*16d00*/  HMMA.16816.F32 R88, R12.reuse, R18, R88 ;  /* 0x000000120c58723c */ /* 0x040fe20000001858 */
[----:B------:R-:W1:Y:S07]  /*16d10*/  LDSM.16.MT88.4 R16, [R192+0x3000] ;  /* 0x00300000c010783b */ /* 0x000e6e0000004200 */
[C---:B------:R-:W-:Y:S08]  /*16d20*/  HMMA.16816.F32 R92, R12.reuse, R20, R92 ;  /* 0x000000140c5c723c */ /* 0x040ff0000000185c */
[----:B------:R-:W-:Y:S01]  /*16d30*/  HMMA.16816.F32 R96, R12, R22, R96 ;  /* 0x000000160c60723c */ /* 0x000fe20000001860 */
[----:B------:R-:W2:Y:S06]  /*16d40*/  LDSM.16.MT88.4 R20, [R191+0x3000] ;  /* 0x00300000bf14783b */ /* 0x000eac0000004200 */
[----:B------:R-:W-:Y:S02]  /*16d50*/  F2FP.PACK_AB R12, R177, R178 ;  /* 0x000000b2b10c723e */ /* 0x000fe400000000ff */
[----:B------:R-:W-:Y:S03]  /*16d60*/  F2FP.PACK_AB R13, R162, R163 ;  /* 0x000000a3a20d723e */ /* 0x000fe600000000ff */
[----:B------:R-:W-:Y:S02]  /*16d70*/  F2FP.PACK_AB R14, R175, R176 ;  /* 0x000000b0af0e723e */ /* 0x000fe400000000ff */
[----:B------:R-:W-:Y:S07]  /*16d80*/  F2FP.PACK_AB R15, R160, R161 ;  /* 0x000000a1a00f723e */ /* 0x000fee00000000ff */
        /* <DEDUP_REMOVED lines=8> */
[----:B------:R-:W3:Y:S07]  /*16e10*/  LDSM.16.MT88.4 R24, [R188+0x5000] ;  /* 0x00500000bc18783b */ /* 0x000eee0000004200 */
        /* <DEDUP_REMOVED lines=8> */
[----:B------:R-:W-:Y:S07]  /*16ea0*/  MUFU.EX2 R159, R28 ;  /* 0x0000001c009f7308 */ /* 0x000fee0000000800 */
[C---:B-1----:R-:W-:Y:S07]  /*16eb0*/  HMMA.16816.F32 R52, R12.reuse, R16, R52 ;  /* 0x000000100c34723c */ /* 0x042fee0000001834 */
[--C-:B------:R-:W-:Y:S01]  /*16ec0*/  FFMA.FTZ R16, R29, c[0x0][0x2d0], -R168.reuse ;  /* 0x0000b4001d107a23 */ /* 0x100fe200000108a8 */
[C---:B------:R-:W-:Y:S03]  /*16ed0*/  HMMA.16816.F32 R56, R12.reuse, R18, R56 ;  /* 0x000000120c38723c */ /* 0x040fe60000001838 */
[----:B------:R1:W-:Y:S05]  /*16ee0*/  MUFU.EX2 R169, R16 ;  /* 0x0000001000a97308 */ /* 0x0003ea0000000800 */
[C---:B--2---:R-:W-:Y:S08]  /*16ef0*/  HMMA.16816.F32 R60, R12.reuse, R20, R60 ;  /* 0x000000140c3c723c */ /* 0x044ff0000000183c */
[C---:B------:R-:W-:Y:S01]  /*16f00*/  HMMA.16816.F32 R64, R12.reuse, R22, R64 ;  /* 0x000000160c40723c */ /* 0x040fe20000001840 */
[----:B------:R-:W-:Y:S07]  /*16f10*/  LDSM.16.MT88.4 R20, [R191+0x5000] ;  /* 0x00500000bf14783b */ /* 0x000fee0000004200 */
[C---:B---3--:R-:W-:Y:S04]  /*16f20*/  HMMA.16816.F32 R68, R12.reuse, R24, R68 ;  /* 0x000000180c44723c */ /* 0x048fe80000001844 */
[--C-:B-1----:R-:W-:Y:S03]  /*16f30*/  FFMA.FTZ R16, R30, c[0x0][0x2d0], -R3.reuse ;  /* 0x0000b4001e107a23 */ /* 0x102fe60000010803 */
[----:B------:R-:W-:Y:S01]  /*16f40*/  FFMA.FTZ R24, R33, c[0x0][0x2d0], -R168 ;  /* 0x0000b40021187a23 */ /* 0x000fe200000108a8 */
[C---:B------:R-:W-:Y:S01]  /*16f50*/  HMMA.16816.F32 R72, R12.reuse, R26, R72 ;  /* 0x0000001a0c48723c */ /* 0x040fe20000001848 */
[----:B------:R1:W2:Y:S07]  /*16f60*/  MUFU.EX2 R157, R16 ;  /* 0x00000010009d7308 */ /* 0x0002ae0000000800 */
[C---:B----4-:R-:W-:Y:S03]  /*16f70*/  HMMA.16816.F32 R76, R12.reuse, R132, R76 ;  /* 0x000000840c4c723c */ /* 0x050fe6000000184c */
[----:B------:R3:W-:Y:S05]  /*16f80*/  MUFU.EX2 R158, R24 ;  /* 0x00000018009e7308 */ /* 0x0007ea0000000800 */
[C---:B------:R-:W-:Y:S04]  /*16f90*/  HMMA.16816.F32 R80, R12.reuse, R134, R80 ;  /* 0x000000860c50723c */ /* 0x040fe80000001850 */
[--C-:B-1----:R-:W-:Y:S02]  /*16fa0*/  FFMA.FTZ R16, R31, c[0x0][0x2d0], -R3.reuse ;  /* 0x0000b4001f107a23 */ /* 0x102fe40000010803 */
[----:B------:R-:W-:Y:S02]  /*16fb0*/  LDSM.16.MT88.4 R28, [R191+0x1800] ;  /* 0x00180000bf1c783b */ /* 0x000fe40000004200 */
[----:B------:R1:W4:Y:S01]  /*16fc0*/  MUFU.EX2 R156, R16 ;  /* 0x00000010009c7308 */ /* 0x0003220000000800 */
[--C-:B---3--:R-:W-:Y:S03]  /*16fd0*/  FFMA.FTZ R24, R34, c[0x0][0x2d0], -R3.reuse ;  /* 0x0000b40022187a23 */ /* 0x108fe60000010803 */
[----:B------:R-:W-:Y:S06]  /*16fe0*/  FFMA.FTZ R3, R35, c[0x0][0x2d0], -R3 ;  /* 0x0000b40023037a23 */ /* 0x000fec0000010803 */
[----:B------:R3:W5:Y:S01]  /*16ff0*/  MUFU.EX2 R129, R24 ;  /* 0x0000001800817308 */ /* 0x0007620000000800 */
[----:B------:R-:W-:Y:S09]  /*17000*/  LDSM.16.MT88.4 R32, [R188+0x3800] ;  /* 0x00380000bc20783b */ /* 0x000ff20000004200 */
[----:B------:R2:W2:Y:S01]  /*17010*/  MUFU.EX2 R128, R3 ;  /* 0x0000000300807308 */ /* 0x0004a20000000800 */
[----:B-1----:R-:W1:Y:S08]  /*17020*/  LDSM.16.MT88.4 R16, [R192+0x5000] ;  /* 0x00500000c010783b */ /* 0x002e700000004200 */
[----:B---3--:R-:W3:Y:S01]  /*17030*/  LDSM.16.MT88.4 R24, [R189+0x1800] ;  /* 0x00180000bd18783b */ /* 0x008ee20000004200 */
[----:B--2---:R-:W-:Y:S02]  /*17040*/  FADD.FTZ R3, R160, R0 ;  /* 0x00000000a0037221 */ /* 0x004fe40000010000 */
[----:B------:R-:W-:Y:S02]  /*17050*/  FADD.FTZ R0, R170, R2 ;  /* 0x00000002aa007221 */ /* 0x000fe40000010000 */
[----:B------:R-:W-:Y:S02]  /*17060*/  FADD.FTZ R3, R157, R3 ;  /* 0x000000039d037221 */ /* 0x000fe40000010000 */
[----:B------:R-:W-:Y:S02]  /*17070*/  FADD.FTZ R0, R169, R0 ;  /* 0x00000000a9007221 */ /* 0x000fe40000010000 */
[----:B----4-:R-:W-:Y:S02]  /*17080*/  FADD.FTZ R3, R156, R3 ;  /* 0x000000039c037221 */ /* 0x010fe40000010000 */
[----:B------:R-:W-:Y:S02]  /*17090*/  FADD.FTZ R2, R159, R0 ;  /* 0x000000009f027221 */ /* 0x000fe40000010000 */
[----:B-----5:R-:W-:Y:S02]  /*170a0*/  FADD.FTZ R0, R129, R3 ;  /* 0x0000000381007221 */ /* 0x020fe40000010000 */
[----:B------:R-:W-:Y:S02]  /*170b0*/  FADD.FTZ R233, R158, R2 ;  /* 0x000000029ee97221 */ /* 0x000fe40000010000 */
        /* <DEDUP_REMOVED lines=10> */
[----:B------:R-:W-:Y:S02]  /*17160*/  F2FP.PACK_AB R15, R128, R129 ;  /* 0x00000081800f723e */ /* 0x000fe400000000ff */
[----:B------:R-:W-:Y:S02]  /*17170*/  MOV R129, R124 ;  /* 0x0000007c00817202 */ /* 0x000fe40000000f00 */
[----:B------:R-:W-:Y:S03]  /*17180*/  MOV R128, R125 ;  /* 0x0000007d00807202 */ /* 0x000fe60000000f00 */
[C---:B------:R-:W-:Y:S01]  /*17190*/  HMMA.16816.F32 R132, R12.reuse, R136, R4 ;  /* 0x000000880c84723c */ /* 0x040fe20000001804 */
[----:B------:R-:W4:Y:S07]  /*171a0*/  LDSM.16.MT88.4 R4, [R188+0x5800] ;  /* 0x00580000bc04783b */ /* 0x000f2e0000004200 */
[C---:B------:R-:W-:Y:S01]  /*171b0*/  HMMA.16816.F32 R136, R12.reuse, R138, R8 ;  /* 0x0000008a0c88723c */ /* 0x040fe20000001808 */
[----:B------:R-:W5:Y:S07]  /*171c0*/  LDSM.16.MT88.4 R8, [R189+0x5800] ;  /* 0x00580000bd08783b */ /* 0x000f6e0000004200 */
[C---:B---3--:R-:W-:Y:S08]  /*171d0*/  HMMA.16816.F32 R100, R12.reuse, R24, R100 ;  /* 0x000000180c64723c */ /* 0x048ff00000001864 */
        /* <DEDUP_REMOVED lines=14> */
[C---:B----4-:R-:W-:Y:S08]  /*172c0*/  HMMA.16816.F32 R68, R12.reuse, R4, R68 ;  /* 0x000000040c44723c */ /* 0x050ff00000001844 */
[C---:B------:R-:W-:Y:S01]  /*172d0*/  HMMA.16816.F32 R72, R12.reuse, R6, R72 ;  /* 0x000000060c48723c */ /* 0x040fe20000001848 */
[----:B------:R-:W2:Y:S07]  /*172e0*/  LDSM.16.MT88.4 R4, [R191+0x5800] ;  /* 0x00580000bf04783b */ /* 0x000eae0000004200 */
[C---:B-----5:R-:W-:Y:S08]  /*172f0*/  HMMA.16816.F32 R76, R12.reuse, R8, R76 ;  /* 0x000000080c4c723c */ /* 0x060ff0000000184c */
[C---:B------:R-:W-:Y:S08]  /*17300*/  HMMA.16816.F32 R80, R12.reuse, R10, R80 ;  /* 0x0000000a0c50723c */ /* 0x040ff00000001850 */
[C---:B-1----:R-:W-:Y:S08]  /*17310*/  HMMA.16816.F32 R84, R12.reuse, R16, R84 ;  /* 0x000000100c54723c */ /* 0x042ff00000001854 */
[C---:B------:R-:W-:Y:S08]  /*17320*/  HMMA.16816.F32 R88, R12.reuse, R18, R88 ;  /* 0x000000120c58723c */ /* 0x040ff00000001858 */
[C---:B--2---:R-:W-:Y:S08]  /*17330*/  HMMA.16816.F32 R92, R12.reuse, R4, R92 ;  /* 0x000000040c5c723c */ /* 0x044ff0000000185c */
[----:B------:R-:W-:Y:S01]  /*17340*/  HMMA.16816.F32 R96, R12, R6, R96 ;  /* 0x000000060c60723c */ /* 0x000fe20000001860 */
[----:B------:R-:W-:-:S07]  /*17350*/  @P0 BRA `(.L_x_1109) ;  /* 0xffffd69000000947 */ /* 0x000fce000383ffff */
.L_x_1108:
[----:B------:R-:W-:Y:S07]  /*17360*/  @!UPT UIADD3 URZ, URZ, URZ, URZ ;  /* 0x0000003f3f3ff290 */ /* 0x000fee000fffe03f */
[----:B------:R-:W-:Y:S02]  /*17370*/  MOV R7, 0x1f ;  /* 0x0000001f00077802 */ /* 0x000fe40000000f00 */
[----:B------:R-:W-:Y:S01]  /*17380*/  MOV R6, 0xffffffff ;  /* 0xffffffff00067802 */ /* 0x000fe20000000f00 */
[----:B------:R-:W-:Y:S06]  /*17390*/  BRA.DIV ~URZ, `(.L_x_1110) ;  /* 0x000054c27f007947 */ /* 0x000fec000b800000 */
[----:B------:R1:W2:Y:S02]  /*173a0*/  SHFL.BFLY PT, R0, R233, 0x2, 0x1f ;  /* 0x0c401f00e9007f89 */ /* 0x0002a400000e0000 */
.L_x_1183:
[----:B--2---:R-:W-:Y:S01]  /*173b0*/  FADD.FTZ R0, R0, R233 ;  /* 0x000000e900007221 */ /* 0x004fe20000010000 */
[----:B------:R-:W-:Y:S05]  /*173c0*/  BRA.DIV ~URZ, `(.L_x_1111) ;  /* 0x000054f27f007947 */ /* 0x000fea000b800000 */
[----:B------:R-:W2:Y:S04]  /*173d0*/  SHFL.BFLY PT, R2, R234, 0x2, 0x1f ;  /* 0x0c401f00ea027f89 */ /* 0x000ea800000e0000 */
[----:B------:R-:W3:Y:S01]  /*173e0*/  SHFL.BFLY PT, R5, R0, 0x1, 0x1f ;  /* 0x0c201f0000057f89 */ /* 0x000ee200000e0000 */
[----:B--2---:R-:W-:-:S02]  /*173f0*/  FADD.FTZ R4, R2, R234 ;  /* 0x000000ea02047221 */ /* 0x004fc40000010000 */
[----:B---3--:R-:W-:-:S03]  /*17400*/  FADD.FTZ R0, R0, R5 ;  /* 0x0000000500007221 */ /* 0x008fc60000010000 */
[----:B------:R2:W3:Y:S04]  /*17410*/  SHFL.BFLY PT, R3, R4, 0x1, 0x1f ;  /* 0x0c201f0004037f89 */ /* 0x0004e800000e0000 */
.L_x_1184:
        /* <DEDUP_REMOVED lines=62> */
[----:B--2---:R-:W-:Y:S02]  /*17800*/  FMUL.FTZ R166, R0, R138 ;  /* 0x0000008a00a67220 */ /* 0x004fe40000410000 */
[----:B------:R-:W-:Y:S01]  /*17810*/  @P1 FFMA.FTZ R23, R4, R125, R5 ;  /* 0x0000007d04171223 */ /* 0x000fe20000010005 */
[----:B------:R-:W-:Y:S01]  /*17820*/  MOV R4, 0x1 ;  /* 0x0000000100047802 */ /* 0x000fe20000000f00 */
[C---:B------:R-:W-:Y:S02]  /*17830*/  FMUL.FTZ R167, R0.reuse, R139 ;  /* 0x0000008b00a77220 */ /* 0x040fe40000410000 */
[----:B------:R-:W-:-:S02]  /*17840*/  FMUL.FTZ R138, R0, R102 ;  /* 0x00000066008a7220 */ /* 0x000fc40000410000 */
[C---:B------:R-:W-:Y:S02]  /*17850*/  FMUL.FTZ R139, R0.reuse, R103 ;  /* 0x00000067008b7220 */ /* 0x040fe40000410000 */
[C---:B------:R-:W-:Y:S02]  /*17860*/  FMUL.FTZ R178, R0.reuse, R114 ;  /* 0x0000007200b27220 */ /* 0x040fe40000410000 */
[----:B------:R-:W-:Y:S01]  /*17870*/  FMUL.FTZ R179, R0, R115 ;  /* 0x0000007300b37220 */ /* 0x000fe20000410000 */
[----:B---3--:R-:W-:Y:S01]  /*17880*/  @P0 MOV R3, 0x3f317218 ;  /* 0x3f31721800030802 */ /* 0x008fe20000000f00 */
[----:B-----5:R-:W-:Y:S02]  /*17890*/  @P0 FMUL.FTZ R2, R2, 0.69314718246459960938 ;  /* 0x3f31721802020820 */ /* 0x020fe40000410000 */
        /* <DEDUP_REMOVED lines=45> */
.L_x_1047:
        /* <DEDUP_REMOVED lines=17> */
.L_x_1113:
[----:B------:R-:W-:Y:S05]  /*17c80*/  BSYNC B0 ;  /* 0x0000000000007941 */ /* 0x000fea0003800000 */
.L_x_1112:
        /* <DEDUP_REMOVED lines=8> */
[----:B------:R-:W3:Y:S04]  /*17d10*/  LDL R15, [R1+0x24] ;  /* 0x00002400010f7983 */ /* 0x000ee80000100800 */
[----:B------:R-:W4:Y:S01]  /*17d20*/  LDL R14, [R1+0x2c] ;  /* 0x00002c00010e7983 */ /* 0x000f220000100800 */
[----:B------:R-:W-:-:S03]  /*17d30*/  SHF.R.S32.HI R2, RZ, 0x1f, R7 ;  /* 0x0000001fff027819 */ /* 0x000fc60000011407 */
[----:B------:R-:W3:Y:S04]  /*17d40*/  LDL R12, [R1+0x28] ;  /* 0x00002800010c7983 */ /* 0x000ee80000100800 */
[----:B------:R-:W3:Y:S01]  /*17d50*/  LDL R10, [R1+0x3c] ;  /* 0x00003c00010a7983 */ /* 0x000ee20000100800 */
[----:B------:R-:W-:Y:S02]  /*17d60*/  SHF.R.S32.HI R5, RZ, 0x1f, R7 ;  /* 0x0000001fff057819 */ /* 0x000fe40000011407 */
[-C--:B------:R-:W-:Y:S01]  /*17d70*/  LEA.HI R2, R2, R7.reuse, RZ, 0x5 ;  /* 0x0000000702027211 */ /* 0x080fe200078f28ff */
[----:B------:R-:W3:Y:S04]  /*17d80*/  LDL R9, [R1+0x34] ;  /* 0x0000340001097983 */ /* 0x000ee80000100800 */
[----:B------:R-:W3:Y:S04]  /*17d90*/  LDL R8, [R1+0x38] ;  /* 0x0000380001087983 */ /* 0x000ee80000100800 */
[----:B------:R-:W4:Y:S04]  /*17da0*/  LDL R13, [R1+0x30] ;  /* 0x00003000010d7983 */ /* 0x000f280000100800 */
[----:B------:R-:W4:Y:S01]  /*17db0*/  LDL R11, [R1] ;  /* 0x00000000010b7983 */ /* 0x000f220000100800 */
[----:B------:R-:W-:Y:S01]  /*17dc0*/  LEA.HI R5, R5, R7, RZ, 0x2 ;  /* 0x0000000705057211 */ /* 0x000fe200078f10ff */
[----:B------:R-:W-:Y:S01]  /*17dd0*/  WARPSYNC 0xffffffff ;  /* 0xffffffff00007948 */ /* 0x000fe20003800000 */
[----:B------:R-:W-:-:S02]  /*17de0*/  SHF.R.S32.HI R2, RZ, 0x5, R2 ;  /* 0x00000005ff027819 */ /* 0x000fc40000011402 */
[----:B------:R-:W-:-:S03]  /*17df0*/  LOP3.LUT R5, R5, 0xfffffffc, RZ, 0xc0, !PT ;  /* 0xfffffffc05057812 */ /* 0x000fc600078ec0ff */
[----:B------:R-:W-:Y:S02]  /*17e00*/  IMAD.SHL.U32 R2, R2, 0x400, RZ ;  /* 0x0000040002027824 */ /* 0x000fe400078e00ff */
[----:B------:R-:W-:-:S04]  /*17e10*/  IMAD.IADD R5, R7, 0x1, -R5 ;  /* 0x0000000107057824 */ /* 0x000fc800078e0a05 */
[----:B------:R-:W-:Y:S01]  /*17e20*/  IMAD R2, R5, 0x2, R2 ;  /* 0x0000000205027824 */ /* 0x000fe200078e0202 */
[----:B------:R-:W-:Y:S02]  /*17e30*/  F2FP.PACK_AB R5, R171, R170 ;  /* 0x000000aaab05723e */ /* 0x000fe400000000ff */
[----:B------:R-:W-:Y:S01]  /*17e40*/  F2FP.PACK_AB R7, R111, R110 ;  /* 0x0000006e6f07723e */ /* 0x000fe200000000ff */
[----:B------:R-:W-:Y:S01]  /*17e50*/  BAR.SYNC.DEFER_BLOCKING 0x1, 0x100 ;  /* 0x0044000000007b1d */ /* 0x000fe20000010000 */
[----:B------:R-:W-:-:S04]  /*17e60*/  ISETP.NE.U32.AND P0, PT, RZ, c[0x0][0x508], PT ;  /* 0x00014200ff007a0c */ /* 0x000fc80003f05070 */
[----:B------:R-:W-:Y:S02]  /*17e70*/  ISETP.NE.AND.EX P1, PT, RZ, c[0x0][0x50c], PT, P0 ;  /* 0x00014300ff007a0c */ /* 0x000fe40003f25300 */
[----:B------:R-:W-:-:S04]  /*17e80*/  ISETP.NE.U32.AND P2, PT, RZ, c[0x0][0x500], PT ;  /* 0x00014000ff007a0c */ /* 0x000fc80003f45070 */
[----:B------:R-:W-:Y:S02]  /*17e90*/  ISETP.NE.AND.EX P2, PT, RZ, c[0x0][0x504], PT, P2 ;  /* 0x00014100ff007a0c */ /* 0x000fe40003f45320 */
[----:B--2---:R-:W-:-:S04]  /*17ea0*/  SHF.R.U32.HI R3, RZ, 0x3, R6 ;  /* 0x00000003ff037819 */ /* 0x004fc80000011606 */
[----:B------:R-:W-:-:S05]  /*17eb0*/  LOP3.LUT R3, R3, R6, RZ, 0xfc, !PT ;  /* 0x0000000603037212 */ /* 0x000fca00078efcff */
[----:B------:R-:W-:Y:S01]  /*17ec0*/  IMAD.IADD R2, R2, 0x1, R3 ;  /* 0x0000000102027824 */ /* 0x000fe200078e0203 */
[----:B------:R-:W-:-:S04]  /*17ed0*/  F2FP.PACK_AB R3, R159, R158 ;  /* 0x0000009e9f03723e */ /* 0x000fc800000000ff */
[----:B------:R-:W-:Y:S02]  /*17ee0*/  LEA R2, R2, 0x80, 0x1 ;  /* 0x0000008002027811 */ /* 0x000fe400078e08ff */
[----:B------:R-:W-:-:S03]  /*17ef0*/  F2FP.PACK_AB R6, R33, R32 ;  /* 0x000000202106723e */ /* 0x000fc600000000ff */
[----:B------:R2:W-:Y:S04]  /*17f00*/  STS [R2], R3 ;  /* 0x0000000302007388 */ /* 0x0005e80000000800 */
[----:B------:R1:W-:Y:S04]  /*17f10*/  STS [R2+0x400], R5 ;  /* 0x0004000502007388 */ /* 0x0003e80000000800 */
[----:B---3--:R3:W-:Y:S01]  /*17f20*/  STS [R15], R6 ;  /* 0x000000060f007388 */ /* 0x0087e20000000800 */
[----:B--2---:R-:W-:Y:S02]  /*17f30*/  F2FP.PACK_AB R3, R167, R166 ;  /* 0x000000a6a703723e */ /* 0x004fe400000000ff */
[----:B-1----:R-:W-:-:S03]  /*17f40*/  F2FP.PACK_AB R5, R35, R34 ;  /* 0x000000222305723e */ /* 0x002fc600000000ff */
        /* <DEDUP_REMOVED lines=62> */
[----:B------:R1:W-:Y:S01]  /*18330*/  STS [R15+0x8000], R3 ;  /* 0x008000030f007388 */ /* 0x0003e20000000800 */
[----:B----4-:R-:W-:-:S03]  /*18340*/  F2FP.PACK_AB R2, R123, R122 ;  /* 0x0000007a7b02723e */ /* 0x010fc600000000ff */
[----:B------:R-:W-:Y:S01]  /*18350*/  STS [R15+0x8400], R7 ;  /* 0x008400070f007388 */ /* 0x000fe20000000800 */
[----:B------:R-:W-:-:S03]  /*18360*/  F2FP.PACK_AB R5, R77, R76 ;  /* 0x0000004c4d05723e */ /* 0x000fc600000000ff */
[----:B------:R-:W-:Y:S04]  /*18370*/  STS [R14+0x8000], R6 ;  /* 0x008000060e007388 */ /* 0x000fe80000000800 */
[----:B------:R2:W-:Y:S04]  /*18380*/  STS [R14+0x8400], R2 ;  /* 0x008400020e007388 */ /* 0x0005e80000000800 */
[----:B------:R3:W-:Y:S01]  /*18390*/  STS [R12+0x8000], R5 ;  /* 0x008000050c007388 */ /* 0x0007e20000000800 */
[----:B-1----:R-:W-:-:S05]  /*183a0*/  F2FP.PACK_AB R3, R83, R82 ;  /* 0x000000525303723e */ /* 0x002fca00000000ff */
[----:B------:R1:W-:Y:S01]  /*183b0*/  STS [R12+0x8400], R3 ;  /* 0x008400030c007388 */ /* 0x0003e20000000800 */
[----:B--2---:R-:W-:Y:S02]  /*183c0*/  F2FP.PACK_AB R2, R165, R164 ;  /* 0x000000a4a502723e */ /* 0x004fe400000000ff */
[----:B------:R-:W-:-:S03]  /*183d0*/  F2FP.PACK_AB R6, R79, R78 ;  /* 0x0000004e4f06723e */ /* 0x000fc600000000ff */
[----:B------:R2:W-:Y:S01]  /*183e0*/  STS [R10+0x8000], R2 ;  /* 0x008000020a007388 */ /* 0x0005e20000000800 */
[----:B---3--:R-:W-:-:S03]  /*183f0*/  F2FP.PACK_AB R5, R75, R74 ;  /* 0x0000004a4b05723e */ /* 0x008fc600000000ff */
[----:B------:R-:W-:Y:S01]  /*18400*/  STS [R10+0x8400], R6 ;  /* 0x008400060a007388 */ /* 0x000fe20000000800 */
[----:B-1----:R-:W-:-:S03]  /*18410*/  F2FP.PACK_AB R3, R81, R80 ;  /* 0x000000505103723e */ /* 0x002fc600000000ff */
[----:B------:R-:W3:Y:S01]  /*18420*/  LDL.LU R12, [R1+0x1c] ;  /* 0x00001c00010c7983 */ /* 0x000ee20000300800 */
[----:B--2---:R-:W-:-:S05]  /*18430*/  F2FP.PACK_AB R2, R163, R162 ;  /* 0x000000a2a302723e */ /* 0x004fca00000000ff */
[----:B------:R1:W-:Y:S04]  /*18440*/  STS [R9+0x8000], R2 ;  /* 0x0080000209007388 */ /* 0x0003e80000000800 */
[----:B------:R-:W-:Y:S04]  /*18450*/  STS [R9+0x8400], R5 ;  /* 0x0084000509007388 */ /* 0x000fe80000000800 */
[----:B------:R2:W-:Y:S01]  /*18460*/  STS [R8+0x8000], R3 ;  /* 0x0080000308007388 */ /* 0x0005e20000000800 */
[----:B-1----:R-:W-:-:S05]  /*18470*/  F2FP.PACK_AB R2, R71, R70 ;  /* 0x000000464702723e */ /* 0x002fca00000000ff */
[----:B------:R1:W-:Y:S01]  /*18480*/  STS [R8+0x8400], R2 ;  /* 0x0084000208007388 */ /* 0x0003e20000000800 */
[----:B--2---:R-:W-:-:S05]  /*18490*/  F2FP.PACK_AB R3, R65, R64 ;  /* 0x000000404103723e */ /* 0x004fca00000000ff */
[----:B------:R2:W-:Y:S01]  /*184a0*/  STS [R13+0x8000], R3 ;  /* 0x008000030d007388 */ /* 0x0005e20000000800 */
[----:B-1----:R-:W-:-:S05]  /*184b0*/  F2FP.PACK_AB R2, R63, R62 ;  /* 0x0000003e3f02723e */ /* 0x002fca00000000ff */
[----:B------:R1:W-:Y:S01]  /*184c0*/  STS [R13+0x8400], R2 ;  /* 0x008400020d007388 */ /* 0x0003e20000000800 */
[----:B------:R-:W-:Y:S01]  /*184d0*/  SHF.R.S32.HI R10, RZ, 0x1f, R11 ;  /* 0x0000001fff0a7819 */ /* 0x000fe2000001140b */
[----:B------:R-:W-:Y:S02]  /*184e0*/  IMAD.MOV.U32 R8, RZ, RZ, 0x4 ;  /* 0x00000004ff087424 */ /* 0x000fe400078e00ff */
[----:B------:R-:W-:Y:S01]  /*184f0*/  BAR.SYNC.DEFER_BLOCKING 0x1, 0x100 ;  /* 0x0044000000007b1d */ /* 0x000fe20000010000 */
[C---:B------:R-:W-:Y:S01]  /*18500*/  @P1 LEA R6, P0, R11.reuse, c[0x0][0x508], 0x2 ;  /* 0x000142000b061a11 */ /* 0x040fe200078010ff */
[----:B------:R-:W-:Y:S02]  /*18510*/  IMAD.MOV.U32 R14, RZ, RZ, c[0x0][0x388] ;  /* 0x0000e200ff0e7624 */ /* 0x000fe400078e00ff */
[----:B--2---:R-:W-:Y:S01]  /*18520*/  IMAD.MOV.U32 R3, RZ, RZ, RZ ;  /* 0x000000ffff037224 */ /* 0x004fe200078e00ff */
[C---:B------:R-:W-:Y:S01]  /*18530*/  @P1 LEA.HI.X R7, R11.reuse, c[0x0][0x50c], R10, 0x2, P0 ;  /* 0x000143000b071a11 */ /* 0x040fe200000f140a */
[----:B------:R-:W-:-:S04]  /*18540*/  IMAD.WIDE R8, R11, R8, c[0x0][0x500] ;  /* 0x000140000b087625 */ /* 0x000fc800078e0208 */
[----:B------:R2:W5:Y:S04]  /*18550*/  @P1 LDG.E R14, [R6.64] ;  /* 0x00000006060e1981 */ /* 0x000568000c1e1900 */
[----:B------:R2:W5:Y:S01]  /*18560*/  @P2 LDG.E R3, [R8.64] ;  /* 0x0000000608032981 */ /* 0x000562000c1e1900 */
[----:B---3--:R-:W-:-:S04]  /*18570*/  ISETP.NE.AND P0, PT, R12, RZ, PT ;  /* 0x000000ff0c00720c */ /* 0x008fc80003f05270 */
[----:B-1----:R-:W-:Y:S01]  /*18580*/  SEL R2, R12, c[0x0][0x3d4], P0 ;  /* 0x0000f5000c027a07 */ /* 0x002fe20000000000 */
[----:B------:R-:W-:Y:S05]  /*18590*/  @P1 BRA `(.L_x_1116) ;  /* 0x0000004000001947 */ /* 0x000fea0003800000 */
[----:B--2---:R-:W-:Y:S05]  /*185a0*/  @!P2 BRA `(.L_x_1116) ;  /* 0x000000300000a947 */ /* 0x004fea0003800000 */
[----:B-----5:R1:W2:Y:S04]  /*185b0*/  LDG.E R14, [R8.64] ;  /* 0x00000006080e7981 */ /* 0x0202a8000c1e1900 */
[----:B-1----:R-:W2:Y:S02]  /*185c0*/  LDG.E R8, [R8.64+0x4] ;  /* 0x0000040608087981 */ /* 0x002ea4000c1e1900 */
[----:B--2---:R-:W-:Y:S02]  /*185d0*/  IADD3 R14, -R14, R8, RZ ;  /* 0x000000080e0e7210 */ /* 0x004fe40007ffe1ff */
.L_x_1116:
[----:B--2---:R-:W2:Y:S04]  /*185e0*/  LDL R5, [R1+0x10] ;  /* 0x0000100001057983 */ /* 0x004ea80000100800 */
        /* <DEDUP_REMOVED lines=10> */
[----:B------:R-:W-:Y:S01]  /*18690*/  IMAD.MOV.U32 R2, RZ, RZ, c[0x0][0x4e8] ;  /* 0x00013a00ff027624 */ /* 0x000fe200078e00ff */
[----:B------:R-:W-:-:S04]  /*186a0*/  ISETP.NE.U32.AND P0, PT, RZ, c[0x0][0x500], PT ;  /* 0x00014000ff007a0c */ /* 0x000fc80003f05070 */
[----:B------:R-:W-:Y:S02]  /*186b0*/  ISETP.NE.AND P3, PT, R2, 0x1, PT ;  /* 0x000000010200780c */ /* 0x000fe40003f65270 */
[----:B------:R-:W-:-:S04]  /*186c0*/  ISETP.NE.AND.EX P0, PT, RZ, c[0x0][0x504], PT, P0 ;  /* 0x00014100ff007a0c */ /* 0x000fc80003f05300 */
        /* <DEDUP_REMOVED lines=106> */
.L_x_1185:
[----:B------:R-:W-:Y:S05]  /*18d70*/  BRA.DIV ~URZ, `(.L_x_1119) ;  /* 0x00003cb27f007947 */ /* 0x000fea000b800000 */
[----:B------:R3:W4:Y:S02]  /*18d80*/  SHFL.IDX PT, R2, R14, RZ, 0x181f ;  /* 0x00181fff0e027589 */ /* 0x00072400000e0000 */
.L_x_1186:
        /* <DEDUP_REMOVED lines=18> */
.L_x_1121:
[----:B------:R-:W-:Y:S05]  /*18eb0*/  BSYNC B0 ;  /* 0x0000000000007941 */ /* 0x000fea0003800000 */
.L_x_1120:
[----:B------:R-:W-:Y:S05]  /*18ec0*/  BRA.DIV ~URZ, `(.L_x_1122) ;  /* 0x00003bd27f007947 */ /* 0x000fea000b800000 */
[----:B--2---:R2:W1:Y:S04]  /*18ed0*/  SHFL.IDX PT, R7, R13, 0x1, 0x181f ;  /* 0x00381f000d077f89 */ /* 0x00446800000e0000 */
[----:B----4-:R2:W4:Y:S02]  /*18ee0*/  SHFL.IDX PT, R2, R14, 0x1, 0x181f ;  /* 0x00381f000e027f89 */ /* 0x01052400000e0000 */
.L_x_1187:
        /* <DEDUP_REMOVED lines=16> */
.L_x_1124:
[----:B------:R-:W-:Y:S05]  /*18ff0*/  BSYNC B0 ;  /* 0x0000000000007941 */ /* 0x000fea0003800000 */
.L_x_1123:
[----:B------:R-:W-:Y:S05]  /*19000*/  BRA.DIV ~URZ, `(.L_x_1125) ;  /* 0x00003b627f007947 */ /* 0x000fea000b800000 */
[----:B-1----:R1:W2:Y:S02]  /*19010*/  SHFL.IDX PT, R7, R13, 0x2, 0x181f ;  /* 0x00581f000d077f89 */ /* 0x0022a400000e0000 */
.L_x_1188:
[----:B------:R-:W-:Y:S05]  /*19020*/  BRA.DIV ~URZ, `(.L_x_1126) ;  /* 0x00003bb27f007947 */ /* 0x000fea000b800000 */
[----:B----4-:R4:W1:Y:S02]  /*19030*/  SHFL.IDX PT, R2, R14, 0x2, 0x181f ;  /* 0x00581f000e027f89 */ /* 0x01086400000e0000 */
.L_x_1189:
        /* <DEDUP_REMOVED lines=16> */
.L_x_1128:
[----:B------:R-:W-:Y:S05]  /*19140*/  BSYNC B0 ;  /* 0x0000000000007941 */ /* 0x000fea0003800000 */
.L_x_1127:
[----:B------:R-:W-:Y:S05]  /*19150*/  BRA.DIV ~URZ, `(.L_x_1129) ;  /* 0x00003af27f007947 */ /* 0x000fea000b800000 */
[----:B-1----:R1:W3:Y:S04]  /*19160*/  SHFL.IDX PT, R10, R13, 0x3, 0x181f ;  /* 0x00781f000d0a7f89 */ /* 0x0022e800000e0000 */
[----:B------:R1:W4:Y:S02]  /*19170*/  SHFL.IDX PT, R2, R14, 0x3, 0x181f ;  /* 0x00781f000e027f89 */ /* 0x00032400000e0000 */
.L_x_1190:
        /* <DEDUP_REMOVED lines=17> */
.L_x_1117:
        /* <DEDUP_REMOVED lines=34> */
.L_x_1191:
[----:B------:R-:W-:Y:S05]  /*194b0*/  BRA.DIV ~URZ, `(.L_x_1132) ;  /* 0x000038d27f007947 */ /* 0x000fea000b800000 */
[----:B------:R4:W1:Y:S02]  /*194c0*/  SHFL.IDX PT, R0, R37, RZ, 0x1c1f ;  /* 0x001c1fff25007589 */ /* 0x00086400000e0000 */
.L_x_1192:
        /* <DEDUP_REMOVED lines=53> */
[----:B------:R-:W-:Y:S02]  /*19820*/  @!P1 IMAD.MOV.U32 R30, RZ, RZ, R0 ;  /* 0x000000ffff1e9224 */ /* 0x000fe400078e0000 */
[----:B---3--:R-:W-:Y:S01]  /*19830*/  @!P1 IMAD.MOV.U32 R31, RZ, RZ, R4 ;  /* 0x000000ffff1f9224 */ /* 0x008fe200078e0004 */
[----:B------:R-:W-:-:S03]  /*19840*/  @!P0 LEA R2, P2, R22, R0, 0x2 ;  /* 0x0000000016028211 */ /* 0x000fc600078410ff */
[----:B------:R-:W-:Y:S01]  /*19850*/  @!P1 IMAD.WIDE R30, R239, 0x4, R30 ;  /* 0x00000004ef1e9825 */ /* 0x000fe200078e021e */
[----:B------:R-:W-:Y:S02]  /*19860*/  @!P0 LEA.HI.X R3, R22, R4, R39, 0x2, P2 ;  /* 0x0000000416038211 */ /* 0x000fe400010f1427 */
[----:B------:R-:W-:Y:S02]  /*19870*/  ISETP.GE.AND P2, PT, R19, c[0x0][0x3c8], PT ;  /* 0x0000f20013007a0c */ /* 0x000fe40003f46270 */
        /* <DEDUP_REMOVED lines=54> */
[----:B------:R-:W-:Y:S02]  /*19be0*/  @!P4 LEA.HI.X R3, R17, R4, R52, 0x2, P0 ;  /* 0x000000041103c211 */ /* 0x000fe400000f1434 */
[----:B------:R-:W-:Y:S01]  /*19bf0*/  @!P2 LEA R32, P0, R16, R0, 0x2 ;  /* 0x000000001020a211 */ /* 0x000fe200078010ff */
[----:B------:R1:W-:Y:S01]  /*19c00*/  @!P3 ST.E.64 [R30.64], R154 ;  /* 0x0000009a1e00b985 */ /* 0x0003e2000c101b06 */
[----:B------:R-:W-:-:S02]  /*19c10*/  ISETP.GE.AND P5, PT, R27, c[0x0][0x3c8], PT ;  /* 0x0000f2001b007a0c */ /* 0x000fc40003fa6270 */
[----:B------:R-:W-:Y:S01]  /*19c20*/  @!P2 LEA.HI.X R33, R16, R4, R53, 0x2, P0 ;  /* 0x000000041021a211 */ /* 0x000fe200000f1435 */
[----:B------:R3:W-:Y:S01]  /*19c30*/  @!P4 ST.E.64 [R2.64], R156 ;  /* 0x0000009c0200c985 */ /* 0x0007e2000c101b06 */
[----:B------:R-:W-:-:S03]  /*19c40*/  ISETP.GE.AND P4, PT, R26, c[0x0][0x3c8], PT ;  /* 0x0000f2001a007a0c */ /* 0x000fc60003f86270 */
[----:B------:R-:W-:Y:S01]  /*19c50*/  @!P2 ST.E.64 [R32.64], R160 ;  /* 0x000000a02000a985 */ /* 0x000fe2000c101b06 */
[----:B------:R-:W-:Y:S02]  /*19c60*/  ISETP.GE.AND P2, PT, R25, c[0x0][0x3c8], PT ;  /* 0x0000f20019007a0c */ /* 0x000fe40003f46270 */
[CC--:B-1----:R-:W-:Y:S02]  /*19c70*/  @!P6 LEA R30, P0, R28.reuse, R0.reuse, 0x2 ;  /* 0x000000001c1ee211 */ /* 0x0c2fe400078010ff */
[C---:B---3--:R-:W-:Y:S02]  /*19c80*/  @!P1 LEA R2, P3, R29.reuse, R0, 0x2 ;  /* 0x000000001d029211 */ /* 0x048fe400078610ff */
[-C--:B------:R-:W-:Y:S02]  /*19c90*/  @!P6 LEA.HI.X R31, R28, R4.reuse, R56, 0x2, P0 ;  /* 0x000000041c1fe211 */ /* 0x080fe400000f1438 */
[----:B------:R-:W-:Y:S02]  /*19ca0*/  @!P1 LEA.HI.X R3, R29, R4, R54, 0x2, P3 ;  /* 0x000000041d039211 */ /* 0x000fe400018f1436 */
[----:B------:R-:W-:-:S03]  /*19cb0*/  ISETP.GE.AND P0, PT, R23, c[0x0][0x3c8], PT ;  /* 0x0000f20017007a0c */ /* 0x000fc60003f06270 */
        /* <DEDUP_REMOVED lines=18> */
.L_x_1134:
[----:B------:R-:W-:Y:S05]  /*19de0*/  BSYNC B0 ;  /* 0x0000000000007941 */ /* 0x000fea0003800000 */
.L_x_1133:
[----:B------:R-:W-:Y:S05]  /*19df0*/  BRA.DIV ~URZ, `(.L_x_1135) ;  /* 0x000030027f007947 */ /* 0x000fea000b800000 */
[----:B---3--:R1:W3:Y:S04]  /*19e00*/  SHFL.IDX PT, R4, R36, 0x1, 0x1c1f ;  /* 0x003c1f0024047f89 */ /* 0x0082e800000e0000 */
[----:B------:R1:W2:Y:S02]  /*19e10*/  SHFL.IDX PT, R0, R37, 0x1, 0x1c1f ;  /* 0x003c1f0025007f89 */ /* 0x0002a400000e0000 */
.L_x_1193:
[----:B------:R-:W-:-:S13]  /*19e20*/  ISETP.NE.AND P0, PT, R61, RZ, PT ;  /* 0x000000ff3d00720c */ /* 0x000fda0003f05270 */
[----:B------:R-:W-:Y:S05]  /*19e30*/  @P0 BRA `(.L_x_1130) ;  /* 0x000012d000000947 */ /* 0x000fea0003800000 */
[----:B------:R-:W-:Y:S02]  /*19e40*/  ISETP.GE.AND P3, PT, R22, c[0x0][0x3c8], PT ;  /* 0x0000f20016007a0c */ /* 0x000fe40003f66270 */
[----:B------:R-:W-:Y:S02]  /*19e50*/  ISETP.GE.AND P2, PT, R21, c[0x0][0x3c8], PT ;  /* 0x0000f20015007a0c */ /* 0x000fe40003f46270 */
[----:B------:R-:W-:Y:S02]  /*19e60*/  ISETP.GE.AND P1, PT, R20, c[0x0][0x3c8], PT ;  /* 0x0000f20014007a0c */ /* 0x000fe40003f26270 */
[----:B------:R-:W-:Y:S02]  /*19e70*/  ISETP.GE.AND P4, PT, R239, c[0x0][0x3c8], PT ;  /* 0x0000f200ef007a0c */ /* 0x000fe40003f86270 */
[----:B------:R-:W-:-:S05]  /*19e80*/  ISETP.GE.AND P0, PT, R19, c[0x0][0x3c8], PT ;  /* 0x0000f20013007a0c */ /* 0x000fca0003f06270 */
[CC--:B--2---:R-:W-:Y:S02]  /*19e90*/  @!P3 LEA R34, P6, R22.reuse, R0.reuse, 0x2 ;  /* 0x000000001622b211 */ /* 0x0c4fe400078c10ff */
[C---:B------:R-:W-:Y:S02]  /*19ea0*/  @!P2 LEA R32, P5, R21.reuse, R0, 0x2 ;  /* 0x000000001520a211 */ /* 0x040fe400078a10ff */
[----:B---3--:R-:W-:Y:S02]  /*19eb0*/  @!P3 LEA.HI.X R35, R22, R4, R39, 0x2, P6 ;  /* 0x000000041623b211 */ /* 0x008fe400030f1427 */
[----:B------:R-:W-:Y:S01]  /*19ec0*/  @!P1 LEA R30, P6, R20, R0, 0x2 ;  /* 0x00000000141e9211 */ /* 0x000fe200078c10ff */
[----:B-1----:R-:W-:Y:S01]  /*19ed0*/  @!P4 IMAD.MOV.U32 R36, RZ, RZ, R0 ;  /* 0x000000ffff24c224 */ /* 0x002fe200078e0000 */
[----:B------:R-:W-:Y:S01]  /*19ee0*/  @!P2 LEA.HI.X R33, R21, R4, R38, 0x2, P5 ;  /* 0x000000041521a211 */ /* 0x000fe200028f1426 */
[----:B----4-:R-:W-:Y:S01]  /*19ef0*/  @!P4 IMAD.MOV.U32 R37, RZ, RZ, R4 ;  /* 0x000000ffff25c224 */ /* 0x010fe200078e0004 */
        /* <DEDUP_REMOVED lines=8> */
[----:B------:R-:W-:Y:S01]  /*19f80*/  @!P3 ST.E.64 [R34.64], R166 ;  /* 0x000000a62200b985 */ /* 0x000fe2000c101b06 */
[----:B------:R-:W-:-:S03]  /*19f90*/  ISETP.GE.AND P3, PT, R12, c[0x0][0x3c8], PT ;  /* 0x0000f2000c007a0c */ /* 0x000fc60003f66270 */
[----:B------:R1:W-:Y:S01]  /*19fa0*/  @!P2 ST.E.64 [R32.64], R138 ;  /* 0x0000008a2000a985 */ /* 0x0003e2000c101b06 */
[----:B------:R-:W-:-:S03]  /*19fb0*/  ISETP.GE.AND P2, PT, R10, c[0x0][0x3c8], PT ;  /* 0x0000f2000a007a0c */ /* 0x000fc60003f46270 */
[----:B------:R2:W-:Y:S04]  /*19fc0*/  @!P1 ST.E.64 [R30.64], R92 ;  /* 0x0000005c1e009985 */ /* 0x0005e8000c101b06 */
[----:B------:R3:W-:Y:S01]  /*19fd0*/  @!P0 ST.E.64 [R2.64], R84 ;  /* 0x0000005402008985 */ /* 0x0007e2000c101b06 */
[CC--:B-1----:R-:W-:Y:S02]  /*19fe0*/  @!P6 LEA R32, P0, R18.reuse, R0.reuse, 0x2 ;  /* 0x000000001220e211 */ /* 0x0c2fe400078010ff */
[----:B--2---:R-:W-:Y:S02]  /*19ff0*/  @!P5 LEA R30, P1, R15, R0, 0x2 ;  /* 0x000000000f1ed211 */ /* 0x004fe400078210ff */
[----:B------:R-:W-:Y:S02]  /*1a000*/  @!P6 LEA.HI.X R33, R18, R4, R42, 0x2, P0 ;  /* 0x000000041221e211 */ /* 0x000fe400000f142a */
[----:B------:R-:W-:-:S02]  /*1a010*/  @!P4 LEA R20, P0, R14, R0, 0x2 ;  /* 0x000000000e14c211 */ /* 0x000fc400078010ff */
        /* <DEDUP_REMOVED lines=9> */
[----:B------:R-:W-:Y:S02]  /*1a0b0*/  @!P2 LEA R14, P0, R10, R0, 0x2 ;  /* 0x000000000a0ea211 */ /* 0x000fe400078010ff */
[----:B------:R-:W-:Y:S01]  /*1a0c0*/  ISETP.GE.AND P5, PT, R6, c[0x0][0x3c8], PT ;  /* 0x0000f20006007a0c */ /* 0x000fe20003fa6270 */
[----:B------:R1:W-:Y:S01]  /*1a0d0*/  @!P3 ST.E.64 [R18.64], R106 ;  /* 0x0000006a1200b985 */ /* 0x0003e2000c101b06 */
[----:B------:R-:W-:Y:S02]  /*1a0e0*/  @!P2 LEA.HI.X R15, R10, R4, R46, 0x2, P0 ;  /* 0x000000040a0fa211 */ /* 0x000fe400000f142e */
[C---:B---3--:R-:W-:Y:S02]  /*1a0f0*/  @!P1 LEA R2, P0, R8.reuse, R0, 0x2 ;  /* 0x0000000008029211 */ /* 0x048fe400078010ff */
[----:B------:R-:W-:Y:S01]  /*1a100*/  ISETP.GE.AND P4, PT, R13, c[0x0][0x3c8], PT ;  /* 0x0000f2000d007a0c */ /* 0x000fe20003f86270 */
[----:B------:R2:W-:Y:S01]  /*1a110*/  @!P2 ST.E.64 [R14.64], R96 ;  /* 0x000000600e00a985 */ /* 0x0005e2000c101b06 */
[----:B------:R-:W-:-:S02]  /*1a120*/  @!P1 LEA.HI.X R3, R8, R4, R47, 0x2, P0 ;  /* 0x0000000408039211 */ /* 0x000fc400000f142f */
[----:B------:R-:W-:Y:S02]  /*1a130*/  ISETP.GE.AND P3, PT, R11, c[0x0][0x3c8], PT ;  /* 0x0000f2000b007a0c */ /* 0x000fe40003f66270 */
[----:B------:R-:W-:Y:S01]  /*1a140*/  ISETP.GE.AND P2, PT, R17, c[0x0][0x3c8], PT ;  /* 0x0000f20011007a0c */ /* 0x000fe20003f46270 */
[----:B------:R3:W-:Y:S01]  /*1a150*/  @!P1 ST.E.64 [R2.64], R88 ;  /* 0x0000005802009985 */ /* 0x0007e2000c101b06 */
[----:B-1----:R-:W-:-:S04]  /*1a160*/  @!P6 LEA R18, P0, R7, R0, 0x2 ;  /* 0x000000000712e211 */ /* 0x002fc800078010ff */
[----:B------:R-:W-:Y:S02]  /*1a170*/  @!P6 LEA.HI.X R19, R7, R4, R48, 0x2, P0 ;  /* 0x000000040713e211 */ /* 0x000fe400000f1430 */
[CC--:B--2---:R-:W-:Y:S02]  /*1a180*/  @!P5 LEA R14, P1, R6.reuse, R0.reuse, 0x2 ;  /* 0x00000000060ed211 */ /* 0x0c4fe400078210ff */
[C---:B------:R-:W-:Y:S01]  /*1a190*/  @!P4 LEA R12, P0, R13.reuse, R0, 0x2 ;  /* 0x000000000d0cc211 */ /* 0x040fe200078010ff */
[----:B------:R-:W-:Y:S01]  /*1a1a0*/  @!P6 ST.E.64 [R18.64], R180 ;  /* 0x000000b41200e985 */ /* 0x000fe2000c101b06 */
[-C--:B------:R-:W-:Y:S02]  /*1a1b0*/  @!P5 LEA.HI.X R15, R6, R4.reuse, R49, 0x2, P1 ;  /* 0x00000004060fd211 */ /* 0x080fe400008f1431 */
[----:B------:R-:W-:Y:S02]  /*1a1c0*/  ISETP.GE.AND P1, PT, R16, c[0x0][0x3c8], PT ;  /* 0x0000f20010007a0c */ /* 0x000fe40003f26270 */
[----:B------:R-:W-:Y:S01]  /*1a1d0*/  @!P4 LEA.HI.X R13, R13, R4, R50, 0x2, P0 ;  /* 0x000000040d0dc211 */ /* 0x000fe200000f1432 */
[----:B------:R1:W-:Y:S01]  /*1a1e0*/  @!P5 ST.E.64 [R14.64], R174 ;  /* 0x000000ae0e00d985 */ /* 0x0003e2000c101b06 */
        /* <DEDUP_REMOVED lines=15> */
[-C--:B-1----:R-:W-:Y:S02]  /*1a2e0*/  @!P6 LEA R14, P0, R29, R0.reuse, 0x2 ;  /* 0x000000001d0ee211 */ /* 0x082fe400078010ff */
[----:B--2---:R-:W-:-:S02]  /*1a2f0*/  @!P5 LEA R12, P1, R28, R0, 0x2 ;  /* 0x000000001c0cd211 */ /* 0x004fc400078210ff */
[----:B------:R-:W-:Y:S02]  /*1a300*/  @!P6 LEA.HI.X R15, R29, R4, R54, 0x2, P0 ;  /* 0x000000041d0fe211 */ /* 0x000fe400000f1436 */
[C---:B------:R-:W-:Y:S02]  /*1a310*/  @!P4 LEA R10, P0, R27.reuse, R0, 0x2 ;  /* 0x000000001b0ac211 */ /* 0x040fe400078010ff */
[-C--:B------:R-:W-:Y:S01]  /*1a320*/  @!P5 LEA.HI.X R13, R28, R4.reuse, R56, 0x2, P1 ;  /* 0x000000041c0dd211 */ /* 0x080fe200008f1438 */
[----:B------:R1:W-:Y:S01]  /*1a330*/  @!P6 ST.E.64 [R14.64], R176 ;  /* 0x000000b00e00e985 */ /* 0x0003e2000c101b06 */
[----:B------:R-:W-:Y:S02]  /*1a340*/  ISETP.GE.AND P1, PT, R24, c[0x0][0x3c8], PT ;  /* 0x0000f20018007a0c */ /* 0x000fe40003f26270 */
[----:B------:R-:W-:Y:S01]  /*1a350*/  @!P4 LEA.HI.X R11, R27, R4, R55, 0x2, P0 ;  /* 0x000000041b0bc211 */ /* 0x000fe200000f1437 */
[----:B------:R1:W-:Y:S01]  /*1a360*/  @!P5 ST.E.64 [R12.64], R122 ;  /* 0x0000007a0c00d985 */ /* 0x0003e2000c101b06 */
[----:B----4-:R-:W-:-:S03]  /*1a370*/  @!P3 LEA R8, P0, R26, R0, 0x2 ;  /* 0x000000001a08b211 */ /* 0x010fc600078010ff */
[----:B------:R1:W-:Y:S01]  /*1a380*/  @!P4 ST.E.64 [R10.64], R82 ;  /* 0x000000520a00c985 */ /* 0x0003e2000c101b06 */
[----:B------:R-:W-:Y:S02]  /*1a390*/  @!P3 LEA.HI.X R9, R26, R4, R57, 0x2, P0 ;  /* 0x000000041a09b211 */ /* 0x000fe400000f1439 */
[----:B---3--:R-:W-:-:S03]  /*1a3a0*/  @!P2 LEA R6, P0, R25, R0, 0x2 ;  /* 0x000000001906a211 */ /* 0x008fc600078010ff */
        /* <DEDUP_REMOVED lines=12> */
.L_x_1115:
[----:B------:R-:W2:Y:S04]  /*1a470*/  LDL.LU R10, [R1+0x1c] ;  /* 0x00001c00010a7983 */ /* 0x000ea80000300800 */
[----:B------:R-:W3:Y:S01]  /*1a480*/  LDL R5, [R1] ;  /* 0x0000000001057983 */ /* 0x000ee20000100800 */
[----:B------:R-:W-:Y:S01]  /*1a490*/  ISETP.NE.U32.AND P0, PT, RZ, c[0x0][0x508], PT ;  /* 0x00014200ff007a0c */ /* 0x000fe20003f05070 */
[----:B------:R-:W-:Y:S01]  /*1a4a0*/  IMAD.MOV.U32 R8, RZ, RZ, 0x4 ;  /* 0x00000004ff087424 */ /* 0x000fe200078e00ff */
[----:B------:R-:W-:Y:S01]  /*1a4b0*/  ISETP.NE.U32.AND P2, PT, RZ, c[0x0][0x500], PT ;  /* 0x00014000ff007a0c */ /* 0x000fe20003f45070 */
[----:B------:R-:W-:Y:S01]  /*1a4c0*/  IMAD.MOV.U32 R2, RZ, RZ, RZ ;  /* 0x000000ffff027224 */ /* 0x000fe200078e00ff */
[----:B------:R-:W-:Y:S01]  /*1a4d0*/  ISETP.NE.AND.EX P1, PT, RZ, c[0x0][0x50c], PT, P0 ;  /* 0x00014300ff007a0c */ /* 0x000fe20003f25300 */
[----:B------:R-:W-:Y:S01]  /*1a4e0*/  IMAD.MOV.U32 R15, RZ, RZ, c[0x0][0x388] ;  /* 0x0000e200ff0f7624 */ /* 0x000fe200078e00ff */
[----:B------:R-:W-:-:S02]  /*1a4f0*/  ISETP.NE.AND.EX P2, PT, RZ, c[0x0][0x504], PT, P2 ;  /* 0x00014100ff007a0c */ /* 0x000fc40003f45320 */
[----:B---3--:R-:W-:Y:S01]  /*1a500*/  SHF.R.S32.HI R3, RZ, 0x1f, R5 ;  /* 0x0000001fff037819 */ /* 0x008fe20000011405 */
[----:B------:R-:W-:-:S08]  /*1a510*/  IMAD.WIDE R8, R5, R8, c[0x0][0x500] ;  /* 0x0001400005087625 */ /* 0x000fd000078e0208 */
[----:B------:R-:W-:-:S04]  /*1a520*/  @P1 LEA R6, P0, R5, c[0x0][0x508], 0x2 ;  /* 0x0001420005061a11 */ /* 0x000fc800078010ff */
[----:B------:R-:W-:Y:S01]  /*1a530*/  @P1 LEA.HI.X R7, R5, c[0x0][0x50c], R3, 0x2, P0 ;  /* 0x0001430005071a11 */ /* 0x000fe200000f1403 */
[----:B------:R3:W5:Y:S04]  /*1a540*/  @P2 LDG.E R2, [R8.64] ;  /* 0x0000000608022981 */ /* 0x000768000c1e1900 */
[----:B------:R3:W5:Y:S01]  /*1a550*/  @P1 LDG.E R15, [R6.64] ;  /* 0x00000006060f1981 */ /* 0x000762000c1e1900 */
[----:B--2---:R-:W-:-:S04]  /*1a560*/  ISETP.NE.AND P0, PT, R10, RZ, PT ;  /* 0x000000ff0a00720c */ /* 0x004fc80003f05270 */
[----:B------:R-:W-:Y:S01]  /*1a570*/  SEL R19, R10, c[0x0][0x3d4], P0 ;  /* 0x0000f5000a137a07 */ /* 0x000fe20000000000 */
[----:B------:R-:W-:Y:S05]  /*1a580*/  @P1 BRA `(.L_x_1136) ;  /* 0x0000004000001947 */ /* 0x000fea0003800000 */
[----:B------:R-:W-:Y:S05]  /*1a590*/  @!P2 BRA `(.L_x_1136) ;  /* 0x000000300000a947 */ /* 0x000fea0003800000 */
[----:B-----5:R2:W4:Y:S04]  /*1a5a0*/  LDG.E R15, [R8.64] ;  /* 0x00000006080f7981 */ /* 0x020528000c1e1900 */
[----:B--23--:R-:W4:Y:S02]  /*1a5b0*/  LDG.E R8, [R8.64+0x4] ;  /* 0x0000040608087981 */ /* 0x00cf24000c1e1900 */
[----:B----4-:R-:W-:Y:S02]  /*1a5c0*/  IADD3 R15, -R15, R8, RZ ;  /* 0x000000080f0f7210 */ /* 0x010fe40007ffe1ff */
.L_x_1136:
[----:B---3--:R-:W2:Y:S01]  /*1a5d0*/  S2R R6, SR_TID.X ;  /* 0x0000000000067919 */ /* 0x008ea20000002100 */
[----:B------:R-:W-:Y:S01]  /*1a5e0*/  BSSY B0, `(.L_x_1137) ;  /* 0x0000037000007945 */ /* 0x000fe20003800000 */
[----:B------:R-:W-:Y:S02]  /*1a5f0*/  SEL R5, R5, RZ, !P2 ;  /* 0x000000ff05057207 */ /* 0x000fe40005000000 */
[----:B------:R-:W-:-:S02]  /*1a600*/  SEL R22, R3, RZ, !P2 ;  /* 0x000000ff03167207 */ /* 0x000fc40005000000 */
[----:B-1---5:R-:W-:Y:S02]  /*1a610*/  SHF.R.S32.HI R18, RZ, 0x1f, R2 ;  /* 0x0000001fff127819 */ /* 0x022fe40000011402 */
        /* <DEDUP_REMOVED lines=51> */
.L_x_1138:
[----:B------:R-:W-:Y:S05]  /*1a950*/  BSYNC B0 ;  /* 0x0000000000007941 */ /* 0x000fea0003800000 */
.L_x_1137:
        /* <DEDUP_REMOVED lines=42> */
.L_x_1194:
[----:B------:R-:W-:Y:S05]  /*1ac00*/  BRA.DIV ~URZ, `(.L_x_1140) ;  /* 0x000023327f007947 */ /* 0x000fea000b800000 */
[----:B------:R3:W4:Y:S02]  /*1ac10*/  SHFL.IDX PT, R2, R14, RZ, 0x181f ;  /* 0x00181fff0e027589 */ /* 0x00072400000e0000 */
.L_x_1195:
        /* <DEDUP_REMOVED lines=19> */
.L_x_1142:
[----:B------:R-:W-:Y:S05]  /*1ad50*/  BSYNC B0 ;  /* 0x0000000000007941 */ /* 0x000fea0003800000 */
.L_x_1141:
[----:B------:R-:W-:Y:S05]  /*1ad60*/  BRA.DIV ~URZ, `(.L_x_1143) ;  /* 0x000022427f007947 */ /* 0x000fea000b800000 */
[----:B--2---:R2:W1:Y:S04]  /*1ad70*/  SHFL.IDX PT, R10, R11, 0x1, 0x181f ;  /* 0x00381f000b0a7f89 */ /* 0x00446800000e0000 */
[----:B----4-:R2:W4:Y:S02]  /*1ad80*/  SHFL.IDX PT, R2, R14, 0x1, 0x181f ;  /* 0x00381f000e027f89 */ /* 0x01052400000e0000 */
.L_x_1196:
        /* <DEDUP_REMOVED lines=16> */
.L_x_1145:
[----:B------:R-:W-:Y:S05]  /*1ae90*/  BSYNC B0 ;  /* 0x0000000000007941 */ /* 0x000fea0003800000 */
.L_x_1144:
[----:B------:R-:W-:Y:S05]  /*1aea0*/  BRA.DIV ~URZ, `(.L_x_1146) ;  /* 0x000021d27f007947 */ /* 0x000fea000b800000 */
[----:B-1----:R1:W2:Y:S02]  /*1aeb0*/  SHFL.IDX PT, R10, R11, 0x2, 0x181f ;  /* 0x00581f000b0a7f89 */ /* 0x0022a400000e0000 */
.L_x_1197:
[----:B------:R-:W-:Y:S05]  /*1aec0*/  BRA.DIV ~URZ, `(.L_x_1147) ;  /* 0x000022227f007947 */ /* 0x000fea000b800000 */
[----:B----4-:R4:W1:Y:S02]  /*1aed0*/  SHFL.IDX PT, R2, R14, 0x2, 0x181f ;  /* 0x00581f000e027f89 */ /* 0x01086400000e0000 */
.L_x_1198:
        /* <DEDUP_REMOVED lines=16> */
.L_x_1149:
[----:B------:R-:W-:Y:S05]  /*1afe0*/  BSYNC B0 ;  /* 0x0000000000007941 */ /* 0x000fea0003800000 */
.L_x_1148:
[----:B------:R-:W-:Y:S05]  /*1aff0*/  BRA.DIV ~URZ, `(.L_x_1150) ;  /* 0x000021627f007947 */ /* 0x000fea000b800000 */
[----:B--2---:R2:W3:Y:S04]  /*1b000*/  SHFL.IDX PT, R10, R11, 0x3, 0x181f ;  /* 0x00781f000b0a7f89 */ /* 0x0044e800000e0000 */
[----:B-1----:R2:W1:Y:S02]  /*1b010*/  SHFL.IDX PT, R2, R14, 0x3, 0x181f ;  /* 0x00781f000e027f89 */ /* 0x00246400000e0000 */
.L_x_1199:
        /* <DEDUP_REMOVED lines=15> */
.L_x_1130:
[----:B------:R-:W-:Y:S05]  /*1b110*/  BSYNC B1 ;  /* 0x0000000000017941 */ /* 0x000fea0003800000 */
.L_x_1114:
        /* <DEDUP_REMOVED lines=13> */
.L_x_1200:
[----:B------:R-:W-:Y:S05]  /*1b1f0*/  BRA.DIV ~URZ, `(.L_x_1153) ;  /* 0x000020a27f007947 */ /* 0x000fea000b800000 */
[----:B------:R1:W4:Y:S02]  /*1b200*/  SHFL.IDX PT, R8, R86, 0x1, 0x1f ;  /* 0x00201f0056087f89 */ /* 0x00032400000e0000 */
.L_x_1201:
        /* <DEDUP_REMOVED lines=18> */
.L_x_1202:
        /* <DEDUP_REMOVED lines=16> */
.L_x_1203:
[----:B----4-:R-:W-:Y:S01]  /*1b430*/  IMAD R0, R0, c[0x0][0x538], RZ ;  /* 0x00014e0000007a24 */ /* 0x010fe200078e02ff */
[----:B------:R-:W-:Y:S04]  /*1b440*/  BSSY B1, `(.L_x_1156) ;  /* 0x00000c4000017945 */ /* 0x000fe80003800000 */
[----:B------:R-:W-:-:S04]  /*1b450*/  IADD3 R8, R0, R8, RZ ;  /* 0x0000000800087210 */ /* 0x000fc80007ffe0ff */
[----:B---3--:R-:W-:-:S13]  /*1b460*/  ISETP.GT.AND P0, PT, R8, R10, PT ;  /* 0x0000000a0800720c */ /* 0x008fda0003f04270 */
[----:B------:R-:W-:Y:S05]  /*1b470*/  @P0 BRA `(.L_x_1157) ;  /* 0x0000024000000947 */ /* 0x000fea0003800000 */
.L_x_1161:
        /* <DEDUP_REMOVED lines=16> */
.L_x_1204:
        /* <DEDUP_REMOVED lines=16> */
.L_x_1205:
[----:B---3--:R-:W-:-:S05]  /*1b680*/  IMAD R0, R0, c[0x0][0x538], RZ ;  /* 0x00014e0000007a24 */ /* 0x008fca00078e02ff */
[----:B------:R-:W-:-:S04]  /*1b690*/  IADD3 R8, R0, R8, RZ ;  /* 0x0000000800087210 */ /* 0x000fc80007ffe0ff */
[----:B------:R-:W-:-:S13]  /*1b6a0*/  ISETP.GT.AND P0, PT, R8, R10, PT ;  /* 0x0000000a0800720c */ /* 0x000fda0003f04270 */
[----:B-12---:R-:W-:Y:S05]  /*1b6b0*/  @!P0 BRA `(.L_x_1161) ;  /* 0xfffffdc000008947 */ /* 0x006fea000383ffff */
.L_x_1157:
[----:B------:R-:W-:-:S05]  /*1b6c0*/  IADD3 R8, -R0, R8, RZ ;  /* 0x0000000800087210 */ /* 0x000fca0007ffe1ff */
[----:B------:R-:W-:-:S05]  /*1b6d0*/  IMAD R0, R4, c[0x0][0x538], R8 ;  /* 0x00014e0004007a24 */ /* 0x000fca00078e0208 */
[----:B------:R-:W-:Y:S01]  /*1b6e0*/  ISETP.GT.AND P0, PT, R0, R10, PT ;  /* 0x0000000a0000720c */ /* 0x000fe20003f04270 */
[----:B------:R-:W-:-:S12]  /*1b6f0*/  BRA.DIV ~URZ, `(.L_x_1162) ;  /* 0x000020727f007947 */ /* 0x000fd8000b800000 */
[----:B------:R-:W-:-:S04]  /*1b700*/  VOTE.ANY R11, PT, !P0 ;  /* 0x00000000000b7806 */ /* 0x000fc800040e0100 */
.L_x_1206:
[----:B------:R-:W3:Y:S02]  /*1b710*/  POPC R0, R11 ;  /* 0x0000000b00007309 */ /* 0x000ee40000000000 */
[----:B---3--:R-:W-:Y:S01]  /*1b720*/  IADD3 R251, R0, R251, RZ ;  /* 0x000000fb00fb7210 */ /* 0x008fe20007ffe0ff */
[----:B------:R-:W-:Y:S05]  /*1b730*/  BRA.DIV ~URZ, `(.L_x_1163) ;  /* 0x000020827f007947 */ /* 0x000fea000b800000 */
[----:B------:R3:W4:Y:S04]  /*1b740*/  SHFL.IDX PT, R6, R6, R0, 0x1f ;  /* 0x00001f0006067589 */ /* 0x00072800000e0000 */
[----:B------:R3:W1:Y:S02]  /*1b750*/  SHFL.IDX PT, R7, R7, R0, 0x1f ;  /* 0x00001f0007077589 */ /* 0x00066400000e0000 */
.L_x_1207:
[----:B------:R-:W-:Y:S01]  /*1b760*/  ISETP.NE.AND P0, PT, R11, RZ, PT ;  /* 0x000000ff0b00720c */ /* 0x000fe20003f05270 */
[----:B------:R-:W-:-:S12]  /*1b770*/  BSSY B0, `(.L_x_1164) ;  /* 0x0000005000007945 */ /* 0x000fd80003800000 */
[----:B------:R-:W-:Y:S05]  /*1b780*/  @!P0 BRA `(.L_x_1165) ;  /* 0x0000003000008947 */ /* 0x000fea0003800000 */
[----:B---3--:R-:W-:Y:S01]  /*1b790*/  IADD3 R0, R0, -0x1, RZ ;  /* 0xffffffff00007810 */ /* 0x008fe20007ffe0ff */
[----:B------:R-:W-:Y:S05]  /*1b7a0*/  BRA.DIV ~URZ, `(.L_x_1166) ;  /* 0x000020e27f007947 */ /* 0x000fea000b800000 */
[----:B------:R3:W2:Y:S02]  /*1b7b0*/  SHFL.IDX PT, R12, R4, R0, 0x1f ;  /* 0x00001f00040c7589 */ /* 0x0006a400000e0000 */
.L_x_1165:
[----:B------:R-:W-:Y:S05]  /*1b7c0*/  BSYNC B0 ;  /* 0x0000000000007941 */ /* 0x000fea0003800000 */
.L_x_1164:
        /* <DEDUP_REMOVED lines=67> */
.L_x_1168:
        /* <DEDUP_REMOVED lines=64> */
.L_x_1169:
[----:B------:R-:W-:Y:S05]  /*1c000*/  BSYNC B0 ;  /* 0x0000000000007941 */ /* 0x000fea0003800000 */
.L_x_1167:
[----:B------:R-:W-:-:S04]  /*1c010*/  LOP3.LUT R2, RZ, R2, RZ, 0x33, !PT ;  /* 0x00000002ff027212 */ /* 0x000fc800078e33ff */
[----:B------:R-:W-:Y:S01]  /*1c020*/  IADD3 R249, R2, R6, RZ ;  /* 0x0000000602f97210 */ /* 0x000fe20007ffe0ff */
[----:B------:R-:W-:Y:S05]  /*1c030*/  BRA `(.L_x_1170) ;  /* 0x0000004000007947 */ /* 0x000fea0003800000 */
.L_x_1158:
[----:B------:R-:W-:Y:S01]  /*1c040*/  IMAD.MOV.U32 R248, RZ, RZ, R10 ;  /* 0x000000fffff87224 */ /* 0x000fe200078e000a */
[----:B------:R-:W-:Y:S01]  /*1c050*/  MOV R250, RZ ;  /* 0x000000ff00fa7202 */ /* 0x000fe20000000f00 */
[----:B------:R-:W-:Y:S01]  /*1c060*/  IMAD.MOV.U32 R249, RZ, RZ, RZ ;  /* 0x000000fffff97224 */ /* 0x000fe200078e00ff */
[----:B------:R-:W-:Y:S02]  /*1c070*/  MOV R251, c[0x0][0x53c] ;  /* 0x00014f0000fb7a02 */ /* 0x000fe40000000f00 */
.L_x_1170:
[----:B------:R-:W-:Y:S05]  /*1c080*/  BSYNC B1 ;  /* 0x0000000000017941 */ /* 0x000fea0003800000 */
.L_x_1156:
[----:B------:R-:W-:Y:S01]  /*1c090*/  WARPSYNC 0xffffffff ;  /* 0xffffffff00007948 */ /* 0x000fe20003800000 */
[----:B------:R-:W-:Y:S01]  /*1c0a0*/  BAR.SYNC.DEFER_BLOCKING 0x4, 0x100 ;  /* 0x0104000000007b1d */ /* 0x000fe20000010000 */
[----:B------:R-:W-:-:S13]  /*1c0b0*/  ISETP.NE.AND P0, PT, R13, RZ, PT ;  /* 0x000000ff0d00720c */ /* 0x000fda0003f05270 */
[----:B------:R3:W-:Y:S04]  /*1c0c0*/  @!P0 STS.128 [0x18100], R248 ;  /* 0x018100f8ff008388 */ /* 0x0007e80000000c00 */
[----:B------:R-:W-:Y:S06]  /*1c0d0*/  BAR.ARV 0x5, 0x100 ;  /* 0x0144000000007b1d */ /* 0x000fec0000002000 */
.L_x_1151:
[----:B--2---:R-:W-:-:S13]  /*1c0e0*/  ISETP.GE.AND P0, PT, R251, c[0x0][0x53c], PT ;  /* 0x00014f00fb007a0c */ /* 0x004fda0003f06270 */
[----:B-1-34-:R-:W-:Y:S01]  /*1c0f0*/  @P0 CALL.REL.NOINC `(.L_x_1171) ;  /* 0x0000001000000944 */ /* 0x01afe20003c00000 */
[----:B------:R-:W-:Y:S05]  /*1c100*/  BRA `(.L_x_1172) ;  /* 0xfffe58f000007947 */ /* 0x000fea000383ffff */
.L_x_1171:
[----:B------:R-:W-:Y:S05]  /*1c110*/  EXIT ;  /* 0x000000000000794d */ /* 0x000fea0003800000 */
.L_x_1002:
[----:B------:R-:W-:Y:S01]  /*1c120*/  IMAD.MOV.U32 R0, RZ, RZ, R4 ;  /* 0x000000ffff007224 */ /* 0x000fe200078e0004 */
[----:B------:R-:W-:Y:S02]  /*1c130*/  MOV R2, 0x1 ;  /* 0x0000000100027802 */ /* 0x000fe40000000f00 */
[----:B------:R-:W-:Y:S02]  /*1c140*/  MOV R3, 0x1c160 ;  /* 0x0001c16000037802 */ /* 0x000fe40000000f00 */
[----:B--2---:R-:W-:Y:S05]  /*1c150*/  CALL.REL.NOINC `($__internal_24_$__cuda_sm70_shflsync_up_p) ;  /* 0x0000184000007944 */ /* 0x004fea0003c00000 */
[----:B------:R-:W-:Y:S01]  /*1c160*/  MOV R0, R5 ;  /* 0x0000000500007202 */ /* 0x000fe20000000f00 */
[----:B------:R-:W-:Y:S05]  /*1c170*/  BRA `(.L_x_1173) ;  /* 0xfffe42e000007947 */ /* 0x000fea000383ffff */
.L_x_1003:
[----:B------:R-:W-:Y:S01]  /*1c180*/  IMAD.MOV.U32 R0, RZ, RZ, R4 ;  /* 0x000000ffff007224 */ /* 0x000fe200078e0004 */
[----:B------:R-:W-:Y:S02]  /*1c190*/  MOV R2, 0x2 ;  /* 0x0000000200027802 */ /* 0x000fe40000000f00 */
[----:B------:R-:W-:Y:S02]  /*1c1a0*/  MOV R3, 0x1c1c0 ;  /* 0x0001c1c000037802 */ /* 0x000fe40000000f00 */
[----:B--2---:R-:W-:Y:S05]  /*1c1b0*/  CALL.REL.NOINC `($__internal_24_$__cuda_sm70_shflsync_up_p) ;  /* 0x000017e000007944 */ /* 0x004fea0003c00000 */
[----:B------:R-:W-:Y:S02]  /*1c1c0*/  SEL R5, R5, RZ, P4 ;  /* 0x000000ff05057207 */ /* 0x000fe40002000000 */
[----:B------:R-:W-:Y:S02]  /*1c1d0*/  MOV R2, 0x4 ;  /* 0x0000000400027802 */ /* 0x000fe40000000f00 */
[----:B------:R-:W-:Y:S01]  /*1c1e0*/  MOV R3, 0x1c220 ;  /* 0x0001c22000037802 */ /* 0x000fe20000000f00 */
[----:B------:R-:W-:-:S04]  /*1c1f0*/  IMAD.IADD R4, R4, 0x1, R5 ;  /* 0x0000000104047824 */ /* 0x000fc800078e0205 */
[----:B------:R-:W-:Y:S02]  /*1c200*/  IMAD.MOV.U32 R0, RZ, RZ, R4 ;  /* 0x000000ffff007224 */ /* 0x000fe400078e0004 */
[----:B------:R-:W-:Y:S05]  /*1c210*/  CALL.REL.NOINC `($__internal_24_$__cuda_sm70_shflsync_up_p) ;  /* 0x0000178000007944 */ /* 0x000fea0003c00000 */
        /* <DEDUP_REMOVED lines=15> */
[----:B------:R-:W-:Y:S02]  /*1c310*/  IMAD.IADD R4, R4, 0x1, R5 ;  /* 0x0000000104047824 */ /* 0x000fe400078e0205 */
[----:B------:R-:W-:Y:S02]  /*1c320*/  IMAD.MOV.U32 R5, RZ, RZ, 0x1f ;  /* 0x0000001fff057424 */ /* 0x000fe400078e00ff */
[----:B------:R-:W-:Y:S02]  /*1c330*/  IMAD.MOV.U32 R9, RZ, RZ, R4 ;  /* 0x000000ffff097224 */ /* 0x000fe400078e0004 */
[----:B------:R-:W-:Y:S05]  /*1c340*/  CALL.REL.NOINC `($__internal_23_$__cuda_sm70_shflsync_idx_p) ;  /* 0x0000160000007944 */ /* 0x000fea0003c00000 */
[----:B------:R-:W-:Y:S01]  /*1c350*/  MOV R0, R5 ;  /* 0x0000000500007202 */ /* 0x000fe20000000f00 */
[----:B------:R-:W-:Y:S05]  /*1c360*/  BRA `(.L_x_1174) ;  /* 0xfffe41f000007947 */ /* 0x000fea000383ffff */
.L_x_1005:
[----:B------:R-:W-:Y:S02]  /*1c370*/  SEL R0, RZ, 0x1, P0 ;  /* 0x00000001ff007807 */ /* 0x000fe40000000000 */
[----:B------:R-:W-:-:S02]  /*1c380*/  MOV R2, 0x1c3a0 ;  /* 0x0001c3a000027802 */ /* 0x000fc40000000f00 */
[----:B--2---:R-:W-:Y:S05]  /*1c390*/  CALL.REL.NOINC `($__internal_25_$__cuda_sm70_votesync_ballot) ;  /* 0x0000167000007944 */ /* 0x004fea0003c00000 */
[----:B------:R-:W-:Y:S01]  /*1c3a0*/  MOV R7, R0 ;  /* 0x0000000000077202 */ /* 0x000fe20000000f00 */
[----:B------:R-:W-:Y:S05]  /*1c3b0*/  BRA `(.L_x_1175) ;  /* 0xfffe423000007947 */ /* 0x000fea000383ffff */
.L_x_1006:
[----:B------:R-:W-:Y:S01]  /*1c3c0*/  IMAD.MOV.U32 R9, RZ, RZ, R10 ;  /* 0x000000ffff097224 */ /* 0x000fe200078e000a */
[----:B------:R-:W-:Y:S01]  /*1c3d0*/  MOV R5, R0 ;  /* 0x0000000000057202 */ /* 0x000fe20000000f00 */
[----:B------:R-:W-:Y:S01]  /*1c3e0*/  IMAD.MOV.U32 R3, RZ, RZ, 0x1f ;  /* 0x0000001fff037424 */ /* 0x000fe200078e00ff */
[----:B------:R-:W-:-:S02]  /*1c3f0*/  MOV R2, 0x1c410 ;  /* 0x0001c41000027802 */ /* 0x000fc40000000f00 */
[----:B------:R-:W-:Y:S05]  /*1c400*/  CALL.REL.NOINC `($__internal_23_$__cuda_sm70_shflsync_idx_p) ;  /* 0x0000154000007944 */ /* 0x000fea0003c00000 */
[----:B------:R-:W-:Y:S01]  /*1c410*/  IMAD.MOV.U32 R249, RZ, RZ, R5 ;  /* 0x000000fffff97224 */ /* 0x000fe200078e0005 */
[----:B------:R-:W-:Y:S01]  /*1c420*/  MOV R9, R8 ;  /* 0x0000000800097202 */ /* 0x000fe20000000f00 */
[----:B------:R-:W-:Y:S01]  /*1c430*/  IMAD.MOV.U32 R6, RZ, RZ, RZ ;  /* 0x000000ffff067224 */ /* 0x000fe200078e00ff */
[----:B------:R-:W-:Y:S01]  /*1c440*/  MOV R5, R0 ;  /* 0x0000000000057202 */ /* 0x000fe20000000f00 */
[----:B------:R-:W-:Y:S01]  /*1c450*/  IMAD.MOV.U32 R3, RZ, RZ, 0x1f ;  /* 0x0000001fff037424 */ /* 0x000fe200078e00ff */
[----:B------:R-:W-:-:S02]  /*1c460*/  MOV R2, 0x1c480 ;  /* 0x0001c48000027802 */ /* 0x000fc40000000f00 */
[----:B------:R-:W-:Y:S05]  /*1c470*/  CALL.REL.NOINC `($__internal_23_$__cuda_sm70_shflsync_idx_p) ;  /* 0x000014d000007944 */ /* 0x000fea0003c00000 */
[----:B------:R-:W-:Y:S01]  /*1c480*/  MOV R10, R5 ;  /* 0x00000005000a7202 */ /* 0x000fe20000000f00 */
[----:B------:R-:W-:Y:S05]  /*1c490*/  BRA `(.L_x_1176) ;  /* 0xfffe41b000007947 */ /* 0x000fea000383ffff */
.L_x_1009:
[----:B------:R-:W-:Y:S01]  /*1c4a0*/  IMAD.MOV.U32 R9, RZ, RZ, R4 ;  /* 0x000000ffff097224 */ /* 0x000fe200078e0004 */
[----:B------:R-:W-:-:S02]  /*1c4b0*/  MOV R3, 0x1f ;  /* 0x0000001f00037802 */ /* 0x000fc40000000f00 */
[----:B------:R-:W-:Y:S02]  /*1c4c0*/  MOV R2, 0x1c4e0 ;  /* 0x0001c4e000027802 */ /* 0x000fe40000000f00 */
[----:B-123--:R-:W-:Y:S05]  /*1c4d0*/  CALL.REL.NOINC `($__internal_23_$__cuda_sm70_shflsync_idx_p) ;  /* 0x0000147000007944 */ /* 0x00efea0003c00000 */
[----:B------:R-:W-:Y:S01]  /*1c4e0*/  MOV R6, R5 ;  /* 0x0000000500067202 */ /* 0x000fe20000000f00 */
[----:B------:R-:W-:Y:S05]  /*1c4f0*/  BRA `(.L_x_1008) ;  /* 0xfffe41b000007947 */ /* 0x000fea000383ffff */
.L_x_1048:
[----:B------:R-:W-:Y:S01]  /*1c500*/  IMAD.MOV.U32 R9, RZ, RZ, R13 ;  /* 0x000000ffff097224 */ /* 0x000fe200078e000d */
[----:B------:R-:W-:Y:S01]  /*1c510*/  MOV R5, RZ ;  /* 0x000000ff00057202 */ /* 0x000fe20000000f00 */
[----:B------:R-:W-:Y:S01]  /*1c520*/  IMAD.MOV.U32 R3, RZ, RZ, 0x181f ;  /* 0x0000181fff037424 */ /* 0x000fe200078e00ff */
[----:B------:R-:W-:Y:S02]  /*1c530*/  MOV R2, 0x1c550 ;  /* 0x0001c55000027802 */ /* 0x000fe40000000f00 */
[----:B-----5:R-:W-:Y:S05]  /*1c540*/  CALL.REL.NOINC `($__internal_23_$__cuda_sm70_shflsync_idx_p) ;  /* 0x0000140000007944 */ /* 0x020fea0003c00000 */
[----:B------:R-:W-:Y:S01]  /*1c550*/  MOV R10, R5 ;  /* 0x00000005000a7202 */ /* 0x000fe20000000f00 */
[----:B------:R-:W-:Y:S05]  /*1c560*/  BRA `(.L_x_1177) ;  /* 0xfffeb98000007947 */ /* 0x000fea000383ffff */
.L_x_1049:
[----:B------:R-:W-:Y:S01]  /*1c570*/  IMAD.MOV.U32 R9, RZ, RZ, R15 ;  /* 0x000000ffff097224 */ /* 0x000fe200078e000f */
[----:B------:R-:W-:Y:S01]  /*1c580*/  MOV R5, RZ ;  /* 0x000000ff00057202 */ /* 0x000fe20000000f00 */
[----:B------:R-:W-:Y:S01]  /*1c590*/  IMAD.MOV.U32 R3, RZ, RZ, 0x181f ;  /* 0x0000181fff037424 */ /* 0x000fe200078e00ff */
[----:B------:R-:W-:Y:S02]  /*1c5a0*/  MOV R2, 0x1c5c0 ;  /* 0x0001c5c000027802 */ /* 0x000fe40000000f00 */
[----:B-12--5:R-:W-:Y:S05]  /*1c5b0*/  CALL.REL.NOINC `($__internal_23_$__cuda_sm70_shflsync_idx_p) ;  /* 0x0000139000007944 */ /* 0x026fea0003c00000 */
[----:B------:R-:W-:Y:S01]  /*1c5c0*/  MOV R0, R5 ;  /* 0x0000000500007202 */ /* 0x000fe20000000f00 */
[----:B------:R-:W-:Y:S05]  /*1c5d0*/  BRA `(.L_x_1178) ;  /* 0xfffeb93000007947 */ /* 0x000fea000383ffff */
.L_x_1052:
[----:B--2---:R-:W-:Y:S01]  /*1c5e0*/  IMAD.MOV.U32 R9, RZ, RZ, R13 ;  /* 0x000000ffff097224 */ /* 0x004fe200078e000d */
[----:B------:R-:W-:Y:S01]  /*1c5f0*/  MOV R5, 0x1 ;  /* 0x0000000100057802 */ /* 0x000fe20000000f00 */
[----:B------:R-:W-:Y:S01]  /*1c600*/  IMAD.MOV.U32 R3, RZ, RZ, 0x181f ;  /* 0x0000181fff037424 */ /* 0x000fe200078e00ff */
[----:B------:R-:W-:-:S02]  /*1c610*/  MOV R2, 0x1c630 ;  /* 0x0001c63000027802 */ /* 0x000fc40000000f00 */
[----:B-1--45:R-:W-:Y:S05]  /*1c620*/  CALL.REL.NOINC `($__internal_23_$__cuda_sm70_shflsync_idx_p) ;  /* 0x0000132000007944 */ /* 0x032fea0003c00000 */
[----:B------:R-:W-:Y:S01]  /*1c630*/  IMAD.MOV.U32 R10, RZ, RZ, R5 ;  /* 0x000000ffff0a7224 */ /* 0x000fe200078e0005 */
[----:B------:R-:W-:Y:S01]  /*1c640*/  MOV R5, 0x1 ;  /* 0x0000000100057802 */ /* 0x000fe20000000f00 */
[----:B------:R-:W-:Y:S01]  /*1c650*/  IMAD.MOV.U32 R9, RZ, RZ, R15 ;  /* 0x000000ffff097224 */ /* 0x000fe200078e000f */
[----:B------:R-:W-:-:S02]  /*1c660*/  MOV R3, 0x181f ;  /* 0x0000181f00037802 */ /* 0x000fc40000000f00 */
[----:B------:R-:W-:Y:S02]  /*1c670*/  MOV R2, 0x1c690 ;  /* 0x0001c69000027802 */ /* 0x000fe40000000f00 */
[----:B------:R-:W-:Y:S05]  /*1c680*/  CALL.REL.NOINC `($__internal_23_$__cuda_sm70_shflsync_idx_p) ;  /* 0x000012c000007944 */ /* 0x000fea0003c00000 */
[----:B------:R-:W-:Y:S01]  /*1c690*/  MOV R0, R5 ;  /* 0x0000000500007202 */ /* 0x000fe20000000f00 */
[----:B------:R-:W-:Y:S05]  /*1c6a0*/  BRA `(.L_x_1179) ;  /* 0xfffeb9d000007947 */ /* 0x000fea000383ffff */
.L_x_1055:
[----:B---3--:R-:W-:Y:S01]  /*1c6b0*/  IMAD.MOV.U32 R9, RZ, RZ, R13 ;  /* 0x000000ffff097224 */ /* 0x008fe200078e000d */
[----:B------:R-:W-:Y:S01]  /*1c6c0*/  MOV R5, 0x2 ;  /* 0x0000000200057802 */ /* 0x000fe20000000f00 */
[----:B------:R-:W-:Y:S01]  /*1c6d0*/  IMAD.MOV.U32 R3, RZ, RZ, 0x181f ;  /* 0x0000181fff037424 */ /* 0x000fe200078e00ff */
[----:B------:R-:W-:Y:S02]  /*1c6e0*/  MOV R2, 0x1c700 ;  /* 0x0001c70000027802 */ /* 0x000fe40000000f00 */
[----:B-12-45:R-:W-:Y:S05]  /*1c6f0*/  CALL.REL.NOINC `($__internal_23_$__cuda_sm70_shflsync_idx_p) ;  /* 0x0000125000007944 */ /* 0x036fea0003c00000 */
[----:B------:R-:W-:Y:S01]  /*1c700*/  MOV R10, R5 ;  /* 0x00000005000a7202 */ /* 0x000fe20000000f00 */
[----:B------:R-:W-:Y:S05]  /*1c710*/  BRA `(.L_x_1180) ;  /* 0xfffeba9000007947 */ /* 0x000fea000383ffff */
.L_x_1056:
[----:B------:R-:W-:Y:S01]  /*1c720*/  IMAD.MOV.U32 R9, RZ, RZ, R15 ;  /* 0x000000ffff097224 */ /* 0x000fe200078e000f */
[----:B------:R-:W-:Y:S01]  /*1c730*/  MOV R5, 0x2 ;  /* 0x0000000200057802 */ /* 0x000fe20000000f00 */
[----:B------:R-:W-:Y:S01]  /*1c740*/  IMAD.MOV.U32 R3, RZ, RZ, 0x181f ;  /* 0x0000181fff037424 */ /* 0x000fe200078e00ff */
[----:B------:R-:W-:Y:S02]  /*1c750*/  MOV R2, 0x1c770 ;  /* 0x0001c77000027802 */ /* 0x000fe40000000f00 */
[----:B-12345:R-:W-:Y:S05]  /*1c760*/  CALL.REL.NOINC `($__internal_23_$__cuda_sm70_shflsync_idx_p) ;  /* 0x000011e000007944 */ /* 0x03efea0003c00000 */
[----:B------:R-:W-:Y:S01]  /*1c770*/  MOV R0, R5 ;  /* 0x0000000500007202 */ /* 0x000fe20000000f00 */
[----:B------:R-:W-:Y:S05]  /*1c780*/  BRA `(.L_x_1181) ;  /* 0xfffeba4000007947 */ /* 0x000fea000383ffff */
.L_x_1059:
[----:B-1----:R-:W-:Y:S01]  /*1c790*/  IMAD.MOV.U32 R9, RZ, RZ, R13 ;  /* 0x000000ffff097224 */ /* 0x002fe200078e000d */
[----:B------:R-:W-:Y:S01]  /*1c7a0*/  MOV R5, 0x3 ;  /* 0x0000000300057802 */ /* 0x000fe20000000f00 */
[----:B------:R-:W-:Y:S01]  /*1c7b0*/  IMAD.MOV.U32 R3, RZ, RZ, 0x181f ;  /* 0x0000181fff037424 */ /* 0x000fe200078e00ff */
[----:B------:R-:W-:-:S02]  /*1c7c0*/  MOV R2, 0x1c7e0 ;  /* 0x0001c7e000027802 */ /* 0x000fc40000000f00 */
[----:B--2345:R-:W-:Y:S05]  /*1c7d0*/  CALL.REL.NOINC `($__internal_23_$__cuda_sm70_shflsync_idx_p) ;  /* 0x0000117000007944 */ /* 0x03cfea0003c00000 */
        /* <DEDUP_REMOVED lines=8> */
.L_x_1110:
[----:B------:R-:W-:Y:S01]  /*1c860*/  IMAD.MOV.U32 R2, RZ, RZ, R233 ;  /* 0x000000ffff027224 */ /* 0x000fe200078e00e9 */
[----:B------:R-:W-:Y:S02]  /*1c870*/  MOV R5, 0x2 ;  /* 0x0000000200057802 */ /* 0x000fe40000000f00 */
[----:B------:R-:W-:Y:S02]  /*1c880*/  MOV R3, 0x1c8a0 ;  /* 0x0001c8a000037802 */ /* 0x000fe40000000f00 */
[----:B------:R-:W-:Y:S05]  /*1c890*/  CALL.REL.NOINC `($__internal_22_$__cuda_sm70_shflsync_bfly_p) ;  /* 0x0000106000007944 */ /* 0x000fea0003c00000 */
[----:B------:R-:W-:Y:S01]  /*1c8a0*/  MOV R0, R5 ;  /* 0x0000000500007202 */ /* 0x000fe20000000f00 */
[----:B------:R-:W-:Y:S05]  /*1c8b0*/  BRA `(.L_x_1183) ;  /* 0xffffaaf000007947 */ /* 0x000fea000383ffff */
.L_x_1111:
[----:B------:R-:W-:Y:S01]  /*1c8c0*/  IMAD.MOV.U32 R2, RZ, RZ, R0 ;  /* 0x000000ffff027224 */ /* 0x000fe200078e0000 */
[----:B------:R-:W-:Y:S02]  /*1c8d0*/  MOV R5, 0x1 ;  /* 0x0000000100057802 */ /* 0x000fe40000000f00 */
[----:B------:R-:W-:Y:S02]  /*1c8e0*/  MOV R3, 0x1c900 ;  /* 0x0001c90000037802 */ /* 0x000fe40000000f00 */
[----:B-1----:R-:W-:Y:S05]  /*1c8f0*/  CALL.REL.NOINC `($__internal_22_$__cuda_sm70_shflsync_bfly_p) ;  /* 0x0000100000007944 */ /* 0x002fea0003c00000 */
[----:B------:R-:W-:Y:S01]  /*1c900*/  FADD.FTZ R0, R0, R5 ;  /* 0x0000000500007221 */ /* 0x000fe20000010000 */
[----:B------:R-:W-:Y:S02]  /*1c910*/  MOV R2, R234 ;  /* 0x000000ea00027202 */ /* 0x000fe40000000f00 */
[----:B------:R-:W-:-:S02]  /*1c920*/  MOV R5, 0x2 ;  /* 0x0000000200057802 */ /* 0x000fc40000000f00 */
[----:B------:R-:W-:Y:S02]  /*1c930*/  MOV R3, 0x1c950 ;  /* 0x0001c95000037802 */ /* 0x000fe40000000f00 */
[----:B------:R-:W-:Y:S05]  /*1c940*/  CALL.REL.NOINC `($__internal_22_$__cuda_sm70_shflsync_bfly_p) ;  /* 0x00000fb000007944 */ /* 0x000fea0003c00000 */
[----:B------:R-:W-:Y:S01]  /*1c950*/  FADD.FTZ R4, R234, R5 ;  /* 0x00000005ea047221 */ /* 0x000fe20000010000 */
[----:B------:R-:W-:Y:S02]  /*1c960*/  MOV R5, 0x1 ;  /* 0x0000000100057802 */ /* 0x000fe40000000f00 */
[----:B------:R-:W-:Y:S02]  /*1c970*/  MOV R3, 0x1c9a0 ;  /* 0x0001c9a000037802 */ /* 0x000fe40000000f00 */
[----:B------:R-:W-:Y:S02]  /*1c980*/  MOV R2, R4 ;  /* 0x0000000400027202 */ /* 0x000fe40000000f00 */
[----:B------:R-:W-:Y:S05]  /*1c990*/  CALL.REL.NOINC `($__internal_22_$__cuda_sm70_shflsync_bfly_p) ;  /* 0x00000f6000007944 */ /* 0x000fea0003c00000 */
[----:B------:R-:W-:Y:S01]  /*1c9a0*/  MOV R3, R5 ;  /* 0x0000000500037202 */ /* 0x000fe20000000f00 */
[----:B------:R-:W-:Y:S05]  /*1c9b0*/  BRA `(.L_x_1184) ;  /* 0xffffaa6000007947 */ /* 0x000fea000383ffff */
.L_x_1118:
[----:B-1-34-:R-:W-:Y:S01]  /*1c9c0*/  IMAD.MOV.U32 R9, RZ, RZ, R13 ;  /* 0x000000ffff097224 */ /* 0x01afe200078e000d */
[----:B------:R-:W-:Y:S01]  /*1c9d0*/  MOV R5, RZ ;  /* 0x000000ff00057202 */ /* 0x000fe20000000f00 */
[----:B------:R-:W-:Y:S01]  /*1c9e0*/  IMAD.MOV.U32 R3, RZ, RZ, 0x181f ;  /* 0x0000181fff037424 */ /* 0x000fe200078e00ff */
[----:B------:R-:W-:Y:S02]  /*1c9f0*/  MOV R2, 0x1ca10 ;  /* 0x0001ca1000027802 */ /* 0x000fe40000000f00 */
[----:B------:R-:W-:Y:S05]  /*1ca00*/  CALL.REL.NOINC `($__internal_23_$__cuda_sm70_shflsync_idx_p) ;  /* 0x00000f4000007944 */ /* 0x000fea0003c00000 */
[----:B------:R-:W-:Y:S01]  /*1ca10*/  MOV R7, R5 ;  /* 0x0000000500077202 */ /* 0x000fe20000000f00 */
[----:B------:R-:W-:Y:S05]  /*1ca20*/  BRA `(.L_x_1185) ;  /* 0xffffc34000007947 */ /* 0x000fea000383ffff */
.L_x_1119:
[----:B------:R-:W-:Y:S01]  /*1ca30*/  IMAD.MOV.U32 R9, RZ, RZ, R14 ;  /* 0x000000ffff097224 */ /* 0x000fe200078e000e */
[----:B------:R-:W-:Y:S01]  /*1ca40*/  MOV R5, RZ ;  /* 0x000000ff00057202 */ /* 0x000fe20000000f00 */
[----:B------:R-:W-:Y:S01]  /*1ca50*/  IMAD.MOV.U32 R3, RZ, RZ, 0x181f ;  /* 0x0000181fff037424 */ /* 0x000fe200078e00ff */
[----:B------:R-:W-:-:S02]  /*1ca60*/  MOV R2, 0x1ca80 ;  /* 0x0001ca8000027802 */ /* 0x000fc40000000f00 */
[----:B-12---:R-:W-:Y:S05]  /*1ca70*/  CALL.REL.NOINC `($__internal_23_$__cuda_sm70_shflsync_idx_p) ;  /* 0x00000ed000007944 */ /* 0x006fea0003c00000 */
[----:B------:R-:W-:Y:S01]  /*1ca80*/  MOV R2, R5 ;  /* 0x0000000500027202 */ /* 0x000fe20000000f00 */
[----:B------:R-:W-:Y:S05]  /*1ca90*/  BRA `(.L_x_1186) ;  /* 0xffffc2f000007947 */ /* 0x000fea000383ffff */
.L_x_1122:
[----:B--2---:R-:W-:Y:S01]  /*1caa0*/  IMAD.MOV.U32 R9, RZ, RZ, R13 ;  /* 0x000000ffff097224 */ /* 0x004fe200078e000d */
[----:B------:R-:W-:Y:S01]  /*1cab0*/  MOV R5, 0x1 ;  /* 0x0000000100057802 */ /* 0x000fe20000000f00 */
[----:B------:R-:W-:Y:S01]  /*1cac0*/  IMAD.MOV.U32 R3, RZ, RZ, 0x181f ;  /* 0x0000181fff037424 */ /* 0x000fe200078e00ff */
[----:B----4-:R-:W-:-:S02]  /*1cad0*/  MOV R2, 0x1caf0 ;  /* 0x0001caf000027802 */ /* 0x010fc40000000f00 */
[----:B-1-3--:R-:W-:Y:S05]  /*1cae0*/  CALL.REL.NOINC `($__internal_23_$__cuda_sm70_shflsync_idx_p) ;  /* 0x00000e6000007944 */ /* 0x00afea0003c00000 */
        /* <DEDUP_REMOVED lines=8> */
.L_x_1125:
[----:B-1----:R-:W-:Y:S01]  /*1cb70*/  IMAD.MOV.U32 R9, RZ, RZ, R13 ;  /* 0x000000ffff097224 */ /* 0x002fe200078e000d */
[----:B------:R-:W-:Y:S01]  /*1cb80*/  MOV R5, 0x2 ;  /* 0x0000000200057802 */ /* 0x000fe20000000f00 */
[----:B------:R-:W-:Y:S01]  /*1cb90*/  IMAD.MOV.U32 R3, RZ, RZ, 0x181f ;  /* 0x0000181fff037424 */ /* 0x000fe200078e00ff */
[----:B----4-:R-:W-:Y:S02]  /*1cba0*/  MOV R2, 0x1cbc0 ;  /* 0x0001cbc000027802 */ /* 0x010fe40000000f00 */
[----:B--23--:R-:W-:Y:S05]  /*1cbb0*/  CALL.REL.NOINC `($__internal_23_$__cuda_sm70_shflsync_idx_p) ;  /* 0x00000d9000007944 */ /* 0x00cfea0003c00000 */
[----:B------:R-:W-:Y:S01]  /*1cbc0*/  MOV R7, R5 ;  /* 0x0000000500077202 */ /* 0x000fe20000000f00 */
[----:B------:R-:W-:Y:S05]  /*1cbd0*/  BRA `(.L_x_1188) ;  /* 0xffffc44000007947 */ /* 0x000fea000383ffff */
.L_x_1126:
[----:B------:R-:W-:Y:S01]  /*1cbe0*/  IMAD.MOV.U32 R9, RZ, RZ, R14 ;  /* 0x000000ffff097224 */ /* 0x000fe200078e000e */
[----:B------:R-:W-:Y:S01]  /*1cbf0*/  MOV R5, 0x2 ;  /* 0x0000000200057802 */ /* 0x000fe20000000f00 */
[----:B------:R-:W-:Y:S01]  /*1cc00*/  IMAD.MOV.U32 R3, RZ, RZ, 0x181f ;  /* 0x0000181fff037424 */ /* 0x000fe200078e00ff */
[----:B----4-:R-:W-:Y:S02]  /*1cc10*/  MOV R2, 0x1cc30 ;  /* 0x0001cc3000027802 */ /* 0x010fe40000000f00 */
[----:B-123--:R-:W-:Y:S05]  /*1cc20*/  CALL.REL.NOINC `($__internal_23_$__cuda_sm70_shflsync_idx_p) ;  /* 0x00000d2000007944 */ /* 0x00efea0003c00000 */
[----:B------:R-:W-:Y:S01]  /*1cc30*/  MOV R2, R5 ;  /* 0x0000000500027202 */ /* 0x000fe20000000f00 */
[----:B------:R-:W-:Y:S05]  /*1cc40*/  BRA `(.L_x_1189) ;  /* 0xffffc3f000007947 */ /* 0x000fea000383ffff */
.L_x_1129:
[----:B-1----:R-:W-:Y:S01]  /*1cc50*/  IMAD.MOV.U32 R9, RZ, RZ, R13 ;  /* 0x000000ffff097224 */ /* 0x002fe200078e000d */
[----:B------:R-:W-:Y:S01]  /*1cc60*/  MOV R5, 0x3 ;  /* 0x0000000300057802 */ /* 0x000fe20000000f00 */
[----:B------:R-:W-:Y:S01]  /*1cc70*/  IMAD.MOV.U32 R3, RZ, RZ, 0x181f ;  /* 0x0000181fff037424 */ /* 0x000fe200078e00ff */
[----:B------:R-:W-:-:S02]  /*1cc80*/  MOV R2, 0x1cca0 ;  /* 0x0001cca000027802 */ /* 0x000fc40000000f00 */
[----:B--234-:R-:W-:Y:S05]  /*1cc90*/  CALL.REL.NOINC `($__internal_23_$__cuda_sm70_shflsync_idx_p) ;  /* 0x00000cb000007944 */ /* 0x01cfea0003c00000 */
        /* <DEDUP_REMOVED lines=8> */
.L_x_1131:
[----:B------:R-:W-:Y:S01]  /*1cd20*/  IMAD.MOV.U32 R9, RZ, RZ, R36 ;  /* 0x000000ffff097224 */ /* 0x000fe200078e0024 */
[----:B------:R-:W-:Y:S01]  /*1cd30*/  MOV R5, RZ ;  /* 0x000000ff00057202 */ /* 0x000fe20000000f00 */
[----:B------:R-:W-:Y:S01]  /*1cd40*/  IMAD.MOV.U32 R3, RZ, RZ, 0x1c1f ;  /* 0x00001c1fff037424 */ /* 0x000fe200078e00ff */
[----:B------:R-:W-:Y:S02]  /*1cd50*/  MOV R2, 0x1cd70 ;  /* 0x0001cd7000027802 */ /* 0x000fe40000000f00 */
[----:B-1----:R-:W-:Y:S05]  /*1cd60*/  CALL.REL.NOINC `($__internal_23_$__cuda_sm70_shflsync_idx_p) ;  /* 0x00000be000007944 */ /* 0x002fea0003c00000 */
[----:B------:R-:W-:Y:S01]  /*1cd70*/  MOV R4, R5 ;  /* 0x0000000500047202 */ /* 0x000fe20000000f00 */
[----:B------:R-:W-:Y:S05]  /*1cd80*/  BRA `(.L_x_1191) ;  /* 0xffffc72000007947 */ /* 0x000fea000383ffff */
.L_x_1132:
[----:B------:R-:W-:Y:S01]  /*1cd90*/  IMAD.MOV.U32 R9, RZ, RZ, R37 ;  /* 0x000000ffff097224 */ /* 0x000fe200078e0025 */
[----:B------:R-:W-:Y:S01]  /*1cda0*/  MOV R5, RZ ;  /* 0x000000ff00057202 */ /* 0x000fe20000000f00 */
[----:B------:R-:W-:Y:S01]  /*1cdb0*/  IMAD.MOV.U32 R3, RZ, RZ, 0x1c1f ;  /* 0x00001c1fff037424 */ /* 0x000fe200078e00ff */
[----:B------:R-:W-:Y:S02]  /*1cdc0*/  MOV R2, 0x1cde0 ;  /* 0x0001cde000027802 */ /* 0x000fe40000000f00 */
[----:B-123--:R-:W-:Y:S05]  /*1cdd0*/  CALL.REL.NOINC `($__internal_23_$__cuda_sm70_shflsync_idx_p) ;  /* 0x00000b7000007944 */ /* 0x00efea0003c00000 */
[----:B------:R-:W-:Y:S01]  /*1cde0*/  MOV R0, R5 ;  /* 0x0000000500007202 */ /* 0x000fe20000000f00 */
[----:B------:R-:W-:Y:S05]  /*1cdf0*/  BRA `(.L_x_1192) ;  /* 0xffffc6d000007947 */ /* 0x000fea000383ffff */
.L_x_1135:
[----:B------:R-:W-:Y:S01]  /*1ce00*/  IMAD.MOV.U32 R9, RZ, RZ, R36 ;  /* 0x000000ffff097224 */ /* 0x000fe200078e0024 */
[----:B------:R-:W-:Y:S01]  /*1ce10*/  MOV R5, 0x1 ;  /* 0x0000000100057802 */ /* 0x000fe20000000f00 */
[----:B---3--:R-:W-:Y:S01]  /*1ce20*/  IMAD.MOV.U32 R3, RZ, RZ, 0x1c1f ;  /* 0x00001c1fff037424 */ /* 0x008fe200078e00ff */
[----:B------:R-:W-:-:S02]  /*1ce30*/  MOV R2, 0x1ce50 ;  /* 0x0001ce5000027802 */ /* 0x000fc40000000f00 */
[----:B--2-4-:R-:W-:Y:S05]  /*1ce40*/  CALL.REL.NOINC `($__internal_23_$__cuda_sm70_shflsync_idx_p) ;  /* 0x00000b0000007944 */ /* 0x014fea0003c00000 */
        /* <DEDUP_REMOVED lines=8> */
.L_x_1139:
[----:B------:R-:W-:Y:S01]  /*1ced0*/  IMAD.MOV.U32 R9, RZ, RZ, R11 ;  /* 0x000000ffff097224 */ /* 0x000fe200078e000b */
[----:B------:R-:W-:Y:S01]  /*1cee0*/  MOV R5, RZ ;  /* 0x000000ff00057202 */ /* 0x000fe20000000f00 */
[----:B------:R-:W-:Y:S01]  /*1cef0*/  IMAD.MOV.U32 R3, RZ, RZ, 0x181f ;  /* 0x0000181fff037424 */ /* 0x000fe200078e00ff */
[----:B------:R-:W-:Y:S02]  /*1cf00*/  MOV R2, 0x1cf20 ;  /* 0x0001cf2000027802 */ /* 0x000fe40000000f00 */
[----:B------:R-:W-:Y:S05]  /*1cf10*/  CALL.REL.NOINC `($__internal_23_$__cuda_sm70_shflsync_idx_p) ;  /* 0x00000a3000007944 */ /* 0x000fea0003c00000 */
[----:B------:R-:W-:Y:S01]  /*1cf20*/  MOV R10, R5 ;  /* 0x00000005000a7202 */ /* 0x000fe20000000f00 */
[----:B------:R-:W-:Y:S05]  /*1cf30*/  BRA `(.L_x_1194) ;  /* 0xffffdcc000007947 */ /* 0x000fea000383ffff */
.L_x_1140:
[----:B------:R-:W-:Y:S01]  /*1cf40*/  IMAD.MOV.U32 R9, RZ, RZ, R14 ;  /* 0x000000ffff097224 */ /* 0x000fe200078e000e */
[----:B------:R-:W-:Y:S01]  /*1cf50*/  MOV R5, RZ ;  /* 0x000000ff00057202 */ /* 0x000fe20000000f00 */
[----:B------:R-:W-:Y:S01]  /*1cf60*/  IMAD.MOV.U32 R3, RZ, RZ, 0x181f ;  /* 0x0000181fff037424 */ /* 0x000fe200078e00ff */
[----:B------:R-:W-:Y:S02]  /*1cf70*/  MOV R2, 0x1cf90 ;  /* 0x0001cf9000027802 */ /* 0x000fe40000000f00 */
[----:B-12---:R-:W-:Y:S05]  /*1cf80*/  CALL.REL.NOINC `($__internal_23_$__cuda_sm70_shflsync_idx_p) ;  /* 0x000009c000007944 */ /* 0x006fea0003c00000 */
[----:B------:R-:W-:Y:S01]  /*1cf90*/  MOV R2, R5 ;  /* 0x0000000500027202 */ /* 0x000fe20000000f00 */
[----:B------:R-:W-:Y:S05]  /*1cfa0*/  BRA `(.L_x_1195) ;  /* 0xffffdc7000007947 */ /* 0x000fea000383ffff */
.L_x_1143:
        /* <DEDUP_REMOVED lines=13> */
.L_x_1146:
[----:B-1----:R-:W-:Y:S01]  /*1d080*/  IMAD.MOV.U32 R9, RZ, RZ, R11 ;  /* 0x000000ffff097224 */ /* 0x002fe200078e000b */
[----:B------:R-:W-:Y:S01]  /*1d090*/  MOV R5, 0x2 ;  /* 0x0000000200057802 */ /* 0x000fe20000000f00 */
[----:B------:R-:W-:Y:S01]  /*1d0a0*/  IMAD.MOV.U32 R3, RZ, RZ, 0x181f ;  /* 0x0000181fff037424 */ /* 0x000fe200078e00ff */
[----:B----4-:R-:W-:Y:S02]  /*1d0b0*/  MOV R2, 0x1d0d0 ;  /* 0x0001d0d000027802 */ /* 0x010fe40000000f00 */
[----:B--23--:R-:W-:Y:S05]  /*1d0c0*/  CALL.REL.NOINC `($__internal_23_$__cuda_sm70_shflsync_idx_p) ;  /* 0x0000088000007944 */ /* 0x00cfea0003c00000 */
[----:B------:R-:W-:Y:S01]  /*1d0d0*/  MOV R10, R5 ;  /* 0x00000005000a7202 */ /* 0x000fe20000000f00 */
[----:B------:R-:W-:Y:S05]  /*1d0e0*/  BRA `(.L_x_1197) ;  /* 0xffffddd000007947 */ /* 0x000fea000383ffff */
.L_x_1147:
[----:B------:R-:W-:Y:S01]  /*1d0f0*/  IMAD.MOV.U32 R9, RZ, RZ, R14 ;  /* 0x000000ffff097224 */ /* 0x000fe200078e000e */
[----:B------:R-:W-:Y:S01]  /*1d100*/  MOV R5, 0x2 ;  /* 0x0000000200057802 */ /* 0x000fe20000000f00 */
[----:B------:R-:W-:Y:S01]  /*1d110*/  IMAD.MOV.U32 R3, RZ, RZ, 0x181f ;  /* 0x0000181fff037424 */ /* 0x000fe200078e00ff */
[----:B----4-:R-:W-:Y:S02]  /*1d120*/  MOV R2, 0x1d140 ;  /* 0x0001d14000027802 */ /* 0x010fe40000000f00 */
[----:B-123--:R-:W-:Y:S05]  /*1d130*/  CALL.REL.NOINC `($__internal_23_$__cuda_sm70_shflsync_idx_p) ;  /* 0x0000081000007944 */ /* 0x00efea0003c00000 */
[----:B------:R-:W-:Y:S01]  /*1d140*/  MOV R2, R5 ;  /* 0x0000000500027202 */ /* 0x000fe20000000f00 */
[----:B------:R-:W-:Y:S05]  /*1d150*/  BRA `(.L_x_1198) ;  /* 0xffffdd8000007947 */ /* 0x000fea000383ffff */
.L_x_1150:
        /* <DEDUP_REMOVED lines=13> */
.L_x_1152:
[----:B------:R-:W-:Y:S01]  /*1d230*/  IMAD.MOV.U32 R9, RZ, RZ, R86 ;  /* 0x000000ffff097224 */ /* 0x000fe200078e0056 */
[----:B------:R-:W-:Y:S01]  /*1d240*/  MOV R5, RZ ;  /* 0x000000ff00057202 */ /* 0x000fe20000000f00 */
[----:B---3--:R-:W-:Y:S01]  /*1d250*/  IMAD.MOV.U32 R3, RZ, RZ, 0x1f ;  /* 0x0000001fff037424 */ /* 0x008fe200078e00ff */
[----:B----4-:R-:W-:Y:S02]  /*1d260*/  MOV R2, 0x1d280 ;  /* 0x0001d28000027802 */ /* 0x010fe40000000f00 */
[----:B--2---:R-:W-:Y:S05]  /*1d270*/  CALL.REL.NOINC `($__internal_23_$__cuda_sm70_shflsync_idx_p) ;  /* 0x000006d000007944 */ /* 0x004fea0003c00000 */
[----:B------:R-:W-:Y:S01]  /*1d280*/  MOV R10, R5 ;  /* 0x00000005000a7202 */ /* 0x000fe20000000f00 */
[----:B------:R-:W-:Y:S05]  /*1d290*/  BRA `(.L_x_1200) ;  /* 0xffffdf5000007947 */ /* 0x000fea000383ffff */
.L_x_1153:
[----:B------:R-:W-:Y:S01]  /*1d2a0*/  IMAD.MOV.U32 R9, RZ, RZ, R86 ;  /* 0x000000ffff097224 */ /* 0x000fe200078e0056 */
[----:B------:R-:W-:Y:S01]  /*1d2b0*/  MOV R5, 0x1 ;  /* 0x0000000100057802 */ /* 0x000fe20000000f00 */
[----:B------:R-:W-:Y:S01]  /*1d2c0*/  IMAD.MOV.U32 R3, RZ, RZ, 0x1f ;  /* 0x0000001fff037424 */ /* 0x000fe200078e00ff */
[----:B----4-:R-:W-:Y:S02]  /*1d2d0*/  MOV R2, 0x1d2f0 ;  /* 0x0001d2f000027802 */ /* 0x010fe40000000f00 */
[----:B-123--:R-:W-:Y:S05]  /*1d2e0*/  CALL.REL.NOINC `($__internal_23_$__cuda_sm70_shflsync_idx_p) ;  /* 0x0000066000007944 */ /* 0x00efea0003c00000 */
[----:B------:R-:W-:Y:S01]  /*1d2f0*/  MOV R8, R5 ;  /* 0x0000000500087202 */ /* 0x000fe20000000f00 */
[----:B------:R-:W-:Y:S05]  /*1d300*/  BRA `(.L_x_1201) ;  /* 0xffffdf0000007947 */ /* 0x000fea000383ffff */
.L_x_1154:
[----:B------:R-:W-:Y:S01]  /*1d310*/  IMAD.MOV.U32 R0, RZ, RZ, R4 ;  /* 0x000000ffff007224 */ /* 0x000fe200078e0004 */
[----:B------:R-:W-:-:S02]  /*1d320*/  MOV R2, 0x1 ;  /* 0x0000000100027802 */ /* 0x000fc40000000f00 */
[----:B------:R-:W-:Y:S02]  /*1d330*/  MOV R3, 0x1d350 ;  /* 0x0001d35000037802 */ /* 0x000fe40000000f00 */
[----:B-1-3--:R-:W-:Y:S05]  /*1d340*/  CALL.REL.NOINC `($__internal_24_$__cuda_sm70_shflsync_up_p) ;  /* 0x0000065000007944 */ /* 0x00afea0003c00000 */
[----:B------:R-:W-:Y:S05]  /*1d350*/  BRA `(.L_x_1202) ;  /* 0xffffdfd000007947 */ /* 0x000fea000383ffff */
.L_x_1155:
[----:B------:R-:W-:Y:S01]  /*1d360*/  IMAD.MOV.U32 R0, RZ, RZ, R4 ;  /* 0x000000ffff007224 */ /* 0x000fe200078e0004 */
[----:B------:R-:W-:Y:S02]  /*1d370*/  MOV R2, 0x2 ;  /* 0x0000000200027802 */ /* 0x000fe40000000f00 */
[----:B------:R-:W-:Y:S02]  /*1d380*/  MOV R3, 0x1d3a0 ;  /* 0x0001d3a000037802 */ /* 0x000fe40000000f00 */
[----:B-1-3--:R-:W-:Y:S05]  /*1d390*/  CALL.REL.NOINC `($__internal_24_$__cuda_sm70_shflsync_up_p) ;  /* 0x0000060000007944 */ /* 0x00afea0003c00000 */
        /* <DEDUP_REMOVED lines=27> */
.L_x_1159:
[----:B------:R-:W-:Y:S02]  /*1d550*/  MOV R2, 0x1 ;  /* 0x0000000100027802 */ /* 0x000fe40000000f00 */
[----:B------:R-:W-:-:S02]  /*1d560*/  MOV R3, 0x1d580 ;  /* 0x0001d58000037802 */ /* 0x000fc40000000f00 */
[----:B-1----:R-:W-:Y:S05]  /*1d570*/  CALL.REL.NOINC `($__internal_24_$__cuda_sm70_shflsync_up_p) ;  /* 0x0000042000007944 */ /* 0x002fea0003c00000 */
[----:B------:R-:W-:Y:S01]  /*1d580*/  MOV R2, R5 ;  /* 0x0000000500027202 */ /* 0x000fe20000000f00 */
[----:B------:R-:W-:Y:S05]  /*1d590*/  BRA `(.L_x_1204) ;  /* 0xffffdfe000007947 */ /* 0x000fea000383ffff */
.L_x_1160:
[----:B------:R-:W-:Y:S02]  /*1d5a0*/  MOV R2, 0x2 ;  /* 0x0000000200027802 */ /* 0x000fe40000000f00 */
[----:B------:R-:W-:-:S02]  /*1d5b0*/  MOV R3, 0x1d5d0 ;  /* 0x0001d5d000037802 */ /* 0x000fc40000000f00 */
[----:B-1----:R-:W-:Y:S05]  /*1d5c0*/  CALL.REL.NOINC `($__internal_24_$__cuda_sm70_shflsync_up_p) ;  /* 0x000003d000007944 */ /* 0x002fea0003c00000 */
[----:B------:R-:W-:Y:S01]  /*1d5d0*/  SEL R5, R5, RZ, P1 ;  /* 0x000000ff05057207 */ /* 0x000fe20000800000 */
[----:B------:R-:W-:Y:S01]  /*1d5e0*/  IMAD.MOV.U32 R2, RZ, RZ, 0x4 ;  /* 0x00000004ff027424 */ /* 0x000fe200078e00ff */
[----:B------:R-:W-:-:S03]  /*1d5f0*/  MOV R3, 0x1d620 ;  /* 0x0001d62000037802 */ /* 0x000fc60000000f00 */
[----:B------:R-:W-:Y:S02]  /*1d600*/  IMAD.IADD R0, R0, 0x1, R5 ;  /* 0x0000000100007824 */ /* 0x000fe400078e0205 */
        /* <DEDUP_REMOVED lines=22> */
.L_x_1162:
[----:B------:R-:W-:Y:S02]  /*1d770*/  SEL R0, RZ, 0x1, P0 ;  /* 0x00000001ff007807 */ /* 0x000fe40000000000 */
[----:B------:R-:W-:-:S02]  /*1d780*/  MOV R2, 0x1d7a0 ;  /* 0x0001d7a000027802 */ /* 0x000fc40000000f00 */
[----:B-12---:R-:W-:Y:S05]  /*1d790*/  CALL.REL.NOINC `($__internal_25_$__cuda_sm70_votesync_ballot) ;  /* 0x0000027000007944 */ /* 0x006fea0003c00000 */
[----:B------:R-:W-:Y:S01]  /*1d7a0*/  MOV R11, R0 ;  /* 0x00000000000b7202 */ /* 0x000fe20000000f00 */
[----:B------:R-:W-:Y:S05]  /*1d7b0*/  BRA `(.L_x_1206) ;  /* 0xffffdf5000007947 */ /* 0x000fea000383ffff */
.L_x_1163:
[----:B------:R-:W-:Y:S01]  /*1d7c0*/  IMAD.MOV.U32 R9, RZ, RZ, R6 ;  /* 0x000000ffff097224 */ /* 0x000fe200078e0006 */
[----:B------:R-:W-:Y:S01]  /*1d7d0*/  MOV R5, R0 ;  /* 0x0000000000057202 */ /* 0x000fe20000000f00 */
[----:B------:R-:W-:Y:S01]  /*1d7e0*/  IMAD.MOV.U32 R3, RZ, RZ, 0x1f ;  /* 0x0000001fff037424 */ /* 0x000fe200078e00ff */
[----:B------:R-:W-:-:S02]  /*1d7f0*/  MOV R2, 0x1d810 ;  /* 0x0001d81000027802 */ /* 0x000fc40000000f00 */
[----:B-12---:R-:W-:Y:S05]  /*1d800*/  CALL.REL.NOINC `($__internal_23_$__cuda_sm70_shflsync_idx_p) ;  /* 0x0000014000007944 */ /* 0x006fea0003c00000 */
[----:B------:R-:W-:Y:S01]  /*1d810*/  IMAD.MOV.U32 R6, RZ, RZ, R5 ;  /* 0x000000ffff067224 */ /* 0x000fe200078e0005 */
[----:B------:R-:W-:Y:S01]  /*1d820*/  MOV R5, R0 ;  /* 0x0000000000057202 */ /* 0x000fe20000000f00 */
[----:B------:R-:W-:Y:S01]  /*1d830*/  IMAD.MOV.U32 R9, RZ, RZ, R7 ;  /* 0x000000ffff097224 */ /* 0x000fe200078e0007 */
[----:B------:R-:W-:-:S02]  /*1d840*/  MOV R3, 0x1f ;  /* 0x0000001f00037802 */ /* 0x000fc40000000f00 */
[----:B------:R-:W-:Y:S02]  /*1d850*/  MOV R2, 0x1d870 ;  /* 0x0001d87000027802 */ /* 0x000fe40000000f00 */
[----:B------:R-:W-:Y:S05]  /*1d860*/  CALL.REL.NOINC `($__internal_23_$__cuda_sm70_shflsync_idx_p) ;  /* 0x000000e000007944 */ /* 0x000fea0003c00000 */
[----:B------:R-:W-:Y:S01]  /*1d870*/  MOV R7, R5 ;  /* 0x0000000500077202 */ /* 0x000fe20000000f00 */
[----:B------:R-:W-:Y:S05]  /*1d880*/  BRA `(.L_x_1207) ;  /* 0xffffded000007947 */ /* 0x000fea000383ffff */
.L_x_1166:
[----:B------:R-:W-:Y:S01]  /*1d890*/  IMAD.MOV.U32 R9, RZ, RZ, R4 ;  /* 0x000000ffff097224 */ /* 0x000fe200078e0004 */
[----:B------:R-:W-:Y:S01]  /*1d8a0*/  MOV R5, R0 ;  /* 0x0000000000057202 */ /* 0x000fe20000000f00 */
[----:B------:R-:W-:Y:S01]  /*1d8b0*/  IMAD.MOV.U32 R3, RZ, RZ, 0x1f ;  /* 0x0000001fff037424 */ /* 0x000fe200078e00ff */
[----:B------:R-:W-:Y:S02]  /*1d8c0*/  MOV R2, 0x1d8e0 ;  /* 0x0001d8e000027802 */ /* 0x000fe40000000f00 */
[----:B-12-4-:R-:W-:Y:S05]  /*1d8d0*/  CALL.REL.NOINC `($__internal_23_$__cuda_sm70_shflsync_idx_p) ;  /* 0x0000007000007944 */ /* 0x016fea0003c00000 */
[----:B------:R-:W-:Y:S01]  /*1d8e0*/  MOV R12, R5 ;  /* 0x00000005000c7202 */ /* 0x000fe20000000f00 */
[----:B------:R-:W-:Y:S05]  /*1d8f0*/  BRA `(.L_x_1165) ;  /* 0xffffdec000007947 */ /* 0x000fea000383ffff */
        .weak           $__internal_22_$__cuda_sm70_shflsync_bfly_p
        .type           $__internal_22_$__cuda_sm70_shflsync_bfly_p,@function
        .size           $__internal_22_$__cuda_sm70_shflsync_bfly_p,($__internal_23_$__cuda_sm70_shflsync_idx_p - $__internal_22_$__cuda_sm70_shflsync_bfly_p)
$__internal_22_$__cuda_sm70_shflsync_bfly_p:
[----:B------:R-:W-:Y:S04]  /*1d900*/  WARPSYNC R6 ;  /* 0x0000000600007348 */ /* 0x000fe80003800000 */
[----:B------:R1:W2:Y:S02]  /*1d910*/  SHFL.BFLY PT, R5, R2, R5, R7 ;  /* 0x0c00000502057389 */ /* 0x0002a400000e0007 */
[----:B-1----:R-:W-:-:S02]  /*1d920*/  MOV R2, R3 ;  /* 0x0000000300027202 */ /* 0x002fc40000000f00 */
[----:B------:R-:W-:-:S04]  /*1d930*/  MOV R3, 0x0 ;  /* 0x0000000000037802 */ /* 0x000fc80000000f00 */
[----:B--2---:R-:W-:Y:S05]  /*1d940*/  RET.REL.NODEC R2 `(_ZN7cutlass13device_kernelIN5flash19enable_sm80_to_sm89INS1_16FlashAttnFwdSm80INS1_25CollectiveMainloopFwdSm80ILi8ELi1ELb0EN4cute5tupleIJNS5_1CILi128EEENS7_ILi64EEENS7_ILi192EEEEEELi192ENS_6half_tEfNS_4arch4Sm80ELb1ELb0ELb0ELb1ELb0ELb1ELb1ELb1EEENS1_21CollectiveEpilogueFwdINS6_IJS8_SA_S9_EEENS6_IJNS7_ILi1EEESI_SI_EEESC_SE_Li256ELb1ELb1ELb1ELb0EEENS1_36VarlenDynamicPersistentTileSchedulerILi128ELi64ELi256ELi256ELb1ELb1ELb0ELb1ELb1ELb1EEEEEEEEEvNT_6ParamsE) ;  /* 0xfffe26b002007950 */ /* 0x004fea0003c3ffff */
        .weak           $__internal_23_$__cuda_sm70_shflsync_idx_p
        .type           $__internal_23_$__cuda_sm70_shflsync_idx_p,@function
        .size           $__internal_23_$__cuda_sm70_shflsync_idx_p,($__internal_24_$__cuda_sm70_shflsync_up_p - $__internal_23_$__cuda_sm70_shflsync_idx_p)
$__internal_23_$__cuda_sm70_shflsync_idx_p:
[----:B------:R-:W-:-:S04]  /*1d950*/  MOV R87, 0xffffffff ;  /* 0xffffffff00577802 */ /* 0x000fc80000000f00 */
[----:B------:R-:W-:Y:S04]  /*1d960*/  WARPSYNC R87 ;  /* 0x0000005700007348 */ /* 0x000fe80003800000 */
[----:B------:R1:W2:Y:S02]  /*1d970*/  SHFL.IDX PT, R5, R9, R5, R3 ;  /* 0x0000000509057389 */ /* 0x0002a400000e0003 */
[----:B-1----:R-:W-:-:S04]  /*1d980*/  MOV R3, 0x0 ;  /* 0x0000000000037802 */ /* 0x002fc80000000f00 */
[----:B--2---:R-:W-:Y:S05]  /*1d990*/  RET.REL.NODEC R2 `(_ZN7cutlass13device_kernelIN5flash19enable_sm80_to_sm89INS1_16FlashAttnFwdSm80INS1_25CollectiveMainloopFwdSm80ILi8ELi1ELb0EN4cute5tupleIJNS5_1CILi128EEENS7_ILi64EEENS7_ILi192EEEEEELi192ENS_6half_tEfNS_4arch4Sm80ELb1ELb0ELb0ELb1ELb0ELb1ELb1ELb1EEENS1_21CollectiveEpilogueFwdINS6_IJS8_SA_S9_EEENS6_IJNS7_ILi1EEESI_SI_EEESC_SE_Li256ELb1ELb1ELb1ELb0EEENS1_36VarlenDynamicPersistentTileSchedulerILi128ELi64ELi256ELi256ELb1ELb1ELb0ELb1ELb1ELb1EEEEEEEEEvNT_6ParamsE) ;  /* 0xfffe266002007950 */ /* 0x004fea0003c3ffff */
        .weak           $__internal_24_$__cuda_sm70_shflsync_up_p
        .type           $__internal_24_$__cuda_sm70_shflsync_up_p,@function
        .size           $__internal_24_$__cuda_sm70_shflsync_up_p,($__internal_25_$__cuda_sm70_votesync_ballot - $__internal_24_$__cuda_sm70_shflsync_up_p)
$__internal_24_$__cuda_sm70_shflsync_up_p:
[----:B------:R-:W-:Y:S02]  /*1d9a0*/  IMAD.MOV.U32 R5, RZ, RZ, RZ ;  /* 0x000000ffff057224 */ /* 0x000fe400078e00ff */
[----:B------:R-:W-:-:S04]  /*1d9b0*/  IMAD.MOV.U32 R9, RZ, RZ, -0x1 ;  /* 0xffffffffff097424 */ /* 0x000fc800078e00ff */
[----:B------:R-:W-:Y:S04]  /*1d9c0*/  WARPSYNC R9 ;  /* 0x0000000900007348 */ /* 0x000fe80003800000 */
[----:B------:R1:W2:Y:S02]  /*1d9d0*/  SHFL.UP PT, R5, R0, R2, R5 ;  /* 0x0400000200057389 */ /* 0x0002a400000e0005 */
[----:B-1----:R-:W-:Y:S02]  /*1d9e0*/  MOV R2, R3 ;  /* 0x0000000300027202 */ /* 0x002fe40000000f00 */
[----:B------:R-:W-:-:S04]  /*1d9f0*/  MOV R3, 0x0 ;  /* 0x0000000000037802 */ /* 0x000fc80000000f00 */
[----:B--2---:R-:W-:Y:S05]  /*1da00*/  RET.REL.NODEC R2 `(_ZN7cutlass13device_kernelIN5flash19enable_sm80_to_sm89INS1_16FlashAttnFwdSm80INS1_25CollectiveMainloopFwdSm80ILi8ELi1ELb0EN4cute5tupleIJNS5_1CILi128EEENS7_ILi64EEENS7_ILi192EEEEEELi192ENS_6half_tEfNS_4arch4Sm80ELb1ELb0ELb0ELb1ELb0ELb1ELb1ELb1EEENS1_21CollectiveEpilogueFwdINS6_IJS8_SA_S9_EEENS6_IJNS7_ILi1EEESI_SI_EEESC_SE_Li256ELb1ELb1ELb1ELb0EEENS1_36VarlenDynamicPersistentTileSchedulerILi128ELi64ELi256ELi256ELb1ELb1ELb0ELb1ELb1ELb1EEEEEEEEEvNT_6ParamsE) ;  /* 0xfffe25f002007950 */ /* 0x004fea0003c3ffff */
        .weak           $__internal_25_$__cuda_sm70_votesync_ballot
        .type           $__internal_25_$__cuda_sm70_votesync_ballot,@function
        .size           $__internal_25_$__cuda_sm70_votesync_ballot,(.L_x_2482 - $__internal_25_$__cuda_sm70_votesync_ballot)
$__internal_25_$__cuda_sm70_votesync_ballot:
[----:B------:R-:W-:Y:S01]  /*1da10*/  ISETP.NE.U32.AND P0, PT, R0, 0x1, PT ;  /* 0x000000010000780c */ /* 0x000fe20003f05070 */
[----:B------:R-:W-:-:S04]  /*1da20*/  IMAD.MOV.U32 R3, RZ, RZ, -0x1 ;  /* 0xffffffffff037424 */ /* 0x000fc800078e00ff */
[----:B------:R-:W-:Y:S08]  /*1da30*/  WARPSYNC R3 ;  /* 0x0000000300007348 */ /* 0x000ff00003800000 */
[----:B------:R-:W-:-:S04]  /*1da40*/  VOTE.ANY R0, PT, !P0 ;  /* 0x0000000000007806 */ /* 0x000fc800040e0100 */
[----:B------:R-:W-:Y:S01]  /*1da50*/  LOP3.LUT R0, R0, R3, RZ, 0xc0, !PT ;  /* 0x0000000300007212 */ /* 0x000fe200078ec0ff */
[----:B------:R-:W-:-:S04]  /*1da60*/  IMAD.MOV.U32 R3, RZ, RZ, 0x0 ;  /* 0x00000000ff037424 */ /* 0x000fc800078e00ff */
[----:B------:R-:W-:Y:S05]  /*1da70*/  RET.REL.NODEC R2 `(_ZN7cutlass13device_kernelIN5flash19enable_sm80_to_sm89INS1_16FlashAttnFwdSm80INS1_25CollectiveMainloopFwdSm80ILi8ELi1ELb0EN4cute5tupleIJNS5_1CILi128EEENS7_ILi64EEENS7_ILi192EEEEEELi192ENS_6half_tEfNS_4arch4Sm80ELb1ELb0ELb0ELb1ELb0ELb1ELb1ELb1EEENS1_21CollectiveEpilogueFwdINS6_IJS8_SA_S9_EEENS6_IJNS7_ILi1EEESI_SI_EEESC_SE_Li256ELb1ELb1ELb1ELb0EEENS1_36VarlenDynamicPersistentTileSchedulerILi128ELi64ELi256ELi256ELb1ELb1ELb0ELb1ELb1ELb1EEEEEEEEEvNT_6ParamsE) ;  /* 0xfffe258002007950 */ /* 0x000fea0003c3ffff */
.L_x_1208:
        /* <DEDUP_REMOVED lines=16> */
.L_x_2482:


//--------------------- .text._ZN7cutlass13device_kernelIN5flash19enable_sm80_to_sm89INS1_16FlashAttnFwdSm80INS1_25CollectiveMainloopFwdSm80ILi8ELi2ELb1EN4cute5tupleIJNS5_1CILi128EEENS7_ILi96EEENS7_ILi192EEEEEELi192ENS_6half_tEfNS_4arch4Sm80ELb0ELb0ELb0ELb0ELb0ELb0ELb1ELb1EEENS1_21CollectiveEpilogueFwdINS6_IJS8_SA_S9_EEENS6_IJNS7_ILi1EEESI_SI_EEESC_SE_Li256ELb0ELb1ELb1ELb0EEENS1_19SingleTileSchedulerILb0ELb1ELb1ELi128EEEEEEEEEvNT_6ParamsE --------------------------
	.section	.text._ZN7cutlass13device_kernelIN5flash19enable_sm80_to_sm89INS1_16FlashAttnFwdSm80INS1_25CollectiveMainloopFwdSm80ILi8ELi2ELb1EN4cute5tupleIJNS5_1CILi128EEENS7_ILi96EEENS7_ILi192EEEEEELi192ENS_6half_tEfNS_4arch4Sm80ELb0ELb0ELb0ELb0ELb0ELb0ELb1ELb1EEENS1_21CollectiveEpilogueFwdINS6_IJS8_SA_S9_EEENS6_IJNS7_ILi1EEESI_SI_EEESC_SE_Li256ELb0ELb1ELb1ELb0EEENS1_19SingleTileSchedulerILb0ELb1ELb1ELi128EEEEEEEEEvNT_6ParamsE,"ax",@progbits
	.sectioninfo	@"SHI_REGISTERS=255"
	.align	128
.text._ZN7cutlass13device_kernelIN5flash19enable_sm80_to_sm89INS1_16FlashAttnFwdSm80INS1_25CollectiveMainloopFwdSm80ILi8ELi2ELb1EN4cute5tupleIJNS5_1CILi128EEENS7_ILi96EEENS7_ILi192EEEEEELi192ENS_6half_tEfNS_4arch4Sm80ELb0ELb0ELb0ELb0ELb0ELb0ELb1ELb1EEENS1_21CollectiveEpilogueFwdINS6_IJS8_SA_S9_EEENS6_IJNS7_ILi1EEESI_SI_EEESC_SE_Li256ELb0ELb1ELb1ELb0EEENS1_19SingleTileSchedulerILb0ELb1ELb1ELi128EEEEEEEEEvNT_6ParamsE:
        .type           _ZN7cutlass13device_kernelIN5flash19enable_sm80_to_sm89INS1_16FlashAttnFwdSm80INS1_25CollectiveMainloopFwdSm80ILi8ELi2ELb1EN4cute5tupleIJNS5_1CILi128EEENS7_ILi96EEENS7_ILi192EEEEEELi192ENS_6half_tEfNS_4arch4Sm80ELb0ELb0ELb0ELb0ELb0ELb0ELb1ELb1EEENS1_21CollectiveEpilogueFwdINS6_IJS8_SA_S9_EEENS6_IJNS7_ILi1EEESI_SI_EEESC_SE_Li256ELb0ELb1ELb1ELb0EEENS1_19SingleTileSchedulerILb0ELb1ELb1ELi128EEEEEEEEEvNT_6ParamsE,@function
        .size           _ZN7cutlass13device_kernelIN5flash19enable_sm80_to_sm89INS1_16FlashAttnFwdSm80INS1_25CollectiveMainloopFwdSm80ILi8ELi2ELb1EN4cute5tupleIJNS5_1CILi128EEENS7_ILi96EEENS7_ILi192EEEEEELi192ENS_6half_tEfNS_4arch4Sm80ELb0ELb0ELb0ELb0ELb0ELb0ELb1ELb1EEENS1_21CollectiveEpilogueFwdINS6_IJS8_SA_S9_EEENS6_IJNS7_ILi1EEESI_SI_EEESC_SE_Li256ELb0ELb1ELb1ELb0EEENS1_19SingleTileSchedulerILb0ELb1ELb1ELi128EEEEEEEEEvNT_6ParamsE,(.L_x_2487 - _ZN7cutlass13device_kernelIN5flash19enable_sm80_to_sm89INS1_16FlashAttnFwdSm80INS1_25CollectiveMainloopFwdSm80ILi8ELi2ELb1EN4cute5tupleIJNS5_1CILi128EEENS7_ILi96EEENS7_ILi192EEEEEELi192ENS_6half_tEfNS_4arch4Sm80ELb0ELb0ELb0ELb0ELb0ELb0ELb1ELb1EEENS1_21CollectiveEpilogueFwdINS6_IJS8_SA_S9_EEENS6_IJNS7_ILi1EEESI_SI_EEESC_SE_Li256ELb0ELb1ELb1ELb0EEENS1_19SingleTileSchedulerILb0ELb1ELb1ELi128EEEEEEEEEvNT_6ParamsE)
        .other          _ZN7cutlass13device_kernelIN5flash19enable_sm80_to_sm89INS1_16FlashAttnFwdSm80INS1_25CollectiveMainloopFwdSm80ILi8ELi2ELb1EN4cute5tupleIJNS5_1CILi128EEENS7_ILi96EEENS7_ILi192EEEEEELi192ENS_6half_tEfNS_4arch4Sm80ELb0ELb0ELb0ELb0ELb0ELb0ELb1ELb1EEENS1_21CollectiveEpilogueFwdINS6_IJS8_SA_S9_EEENS6_IJNS7_ILi1EEESI_SI_EEESC_SE_Li256ELb0ELb1ELb1ELb0EEENS1_19SingleTileSchedulerILb0ELb1ELb1ELi128EEEEEEEEEvNT_6ParamsE,@"STO_CUDA_ENTRY STV_DEFAULT"
_ZN7cutlass13device_kernelIN5flash19enable_sm80_to_sm89INS1_16FlashAttnFwdSm80INS1_25CollectiveMainloopFwdSm80ILi8ELi2ELb1EN4cute5tupleIJNS5_1CILi128EEENS7_ILi96EEENS7_ILi192EEEEEELi192ENS_6half_tEfNS_4arch4Sm80ELb0ELb0ELb0ELb0ELb0ELb0ELb1ELb1EEENS1_21CollectiveEpilogueFwdINS6_IJS8_SA_S9_EEENS6_IJNS7_ILi1EEESI_SI_EEESC_SE_Li256ELb0ELb1ELb1ELb0EEENS1_19SingleTileSchedulerILb0ELb1ELb1ELi128EEEEEEEEEvNT_6ParamsE:
        /* <DEDUP_REMOVED lines=18> */
.L_x_1209:
[----:B---3--:R-:W-:Y:S02]  /*0120*/  ULDC.64 UR4, c[0x0][0x550] ;  /* 0x0001540000047ab9 */ /* 0x008fe40000000a00 */
[----:B------:R-:W-:Y:S02]  /*0130*/  UISETP.NE.AND UP0, UPT, UR4, 0x1, UPT ;  /* 0x000000010400788c */ /* 0x000fe4000bf05270 */
[----:B------:R-:W-:-:S02]  /*0140*/  UIMAD.WIDE.U32 UR8, UR6, UR5, URZ ;  /* 0x00000005060872a5 */ /* 0x000fc4000f8e003f */
[----:B------:R-:W-:Y:S02]  /*0150*/  ULDC UR4, c[0x0][0x558] ;  /* 0x0001560000047ab9 */ /* 0x000fe40000000800 */
[----:B------:R-:W-:-:S05]  /*0160*/  UMOV UR11, UR6 ;  /* 0x00000006000b7c82 */ /* 0x000fca0008000000 */
[----:B------:R-:W-:-:S03]  /*0170*/  @UP0 USHF.R.U32.HI UR11, URZ, UR4, UR9 ;  /* 0x000000043f0b0299 */ /* 0x000fc60008011609 */
.L_x_1210:
        /* <DEDUP_REMOVED lines=21> */
[-C--:B------:R-:W-:Y:S02]  /*02d0*/  IABS R0, R2.reuse ;  /* 0x0000000200007213 */ /* 0x080fe40000000000 */
[----:B------:R-:W-:Y:S02]  /*02e0*/  IABS R2, R2 ;  /* 0x0000000200027213 */ /* 0x000fe40000000000 */
        /* <DEDUP_REMOVED lines=10> */
[----:B------:R-:W-:-:S04]  /*0390*/  UIMAD UR4, UR4, UR9, URZ ;  /* 0x00000009040472a4 */ /* 0x000fc8000f8e023f */
[----:B------:R-:W-:Y:S01]  /*03a0*/  IMAD.MOV.U32 R3, RZ, RZ, R0 ;  /* 0x000000ffff037224 */ /* 0x000fe200078e0000 */
[----:B------:R-:W-:Y:S01]  /*03b0*/  UIMAD.WIDE.U32 UR12, UR13, UR4, UR12 ;  /* 0x000000040d0c72a5 */ /* 0x000fe2000f8e000c */
[----:B------:R-:W-:Y:S02]  /*03c0*/  IMAD.MOV R0, RZ, RZ, -R2 ;  /* 0x000000ffff007224 */ /* 0x000fe400078e0a02 */
[----:B------:R-:W1:Y:S08]  /*03d0*/  R2UR UR8, R3 ;  /* 0x00000000030873c2 */ /* 0x000e7000000e0000 */
        /* <DEDUP_REMOVED lines=12> */
.L_x_1211:
[----:B------:R-:W-:Y:S01]  /*04a0*/  ULOP3.LUT UR10, UR6, 0xffff, URZ, 0xc0, !UPT ;  /* 0x0000ffff060a7892 */ /* 0x000fe2000f8ec03f */
[----:B------:R-:W-:Y:S01]  /*04b0*/  PLOP3.LUT P2, PT, PT, PT, PT, 0x80, 0x0 ;  /* 0x000000000000781c */ /* 0x000fe20003f4f070 */
[----:B------:R-:W-:Y:S01]  /*04c0*/  CS2R R16, SRZ ;  /* 0x0000000000107805 */ /* 0x000fe2000001ff00 */
        /* <DEDUP_REMOVED lines=16> */
[----:B------:R-:W-:Y:S01]  /*05d0*/  ULDC.64 UR12, c[0x0][0x118] ;  /* 0x00004600000c7ab9 */ /* 0x000fe20000000a00 */
        /* <DEDUP_REMOVED lines=41> */
[----:B------:R-:W-:-:S02]  /*0870*/  UMOV UR15, 0x60 ;  /* 0x00000060000f7882 */ /* 0x000fc40000000000 */
[----:B------:R-:W-:Y:S01]  /*0880*/  ISETP.NE.AND.EX P4, PT, RZ, c[0x0][0x344], PT, P4 ;  /* 0x0000d100ff007a0c */ /* 0x000fe20003f85340 */
[----:B------:R-:W-:Y:S02]  /*0890*/  ULDC.64 UR8, c[0x0][0x1e0] ;  /* 0x0000780000087ab9 */ /* 0x000fe40000000a00 */
[----:B------:R-:W-:Y:S02]  /*08a0*/  ULDC.64 UR6, c[0x0][0x1b8] ;  /* 0x00006e0000067ab9 */ /* 0x000fe40000000a00 */
[----:B------:R-:W-:-:S08]  /*08b0*/  ULDC.64 UR4, c[0x0][0x208] ;  /* 0x0000820000047ab9 */ /* 0x000fd00000000a00 */
[----:B------:R-:W-:-:S04]  /*08c0*/  @P4 IMAD.MOV.U32 R0, RZ, RZ, 0x4 ;  /* 0x00000004ff004424 */ /* 0x000fc800078e00ff */
[----:B------:R-:W-:-:S05]  /*08d0*/  @P4 IMAD.WIDE R2, R35, R0, c[0x0][0x340] ;  /* 0x0000d00023024625 */ /* 0x000fca00078e0200 */
[----:B------:R2:W3:Y:S01]  /*08e0*/  @P4 LDG.E R16, [R2.64] ;  /* 0x0000000c02104981 */ /* 0x0004e2000c1e1900 */
[----:B------:R-:W-:Y:S01]  /*08f0*/  SHF.R.S32.HI R34, RZ, 0x1f, R132 ;  /* 0x0000001fff227819 */ /* 0x000fe20000011484 */
[----:B------:R-:W-:Y:S01]  /*0900*/  IMAD.MOV.U32 R7, RZ, RZ, c[0x0][0x2c4] ;  /* 0x0000b100ff077624 */ /* 0x000fe200078e00ff */
[----:B------:R-:W-:Y:S01]  /*0910*/  UIMAD.WIDE.U32 UR20, UR15, UR8, URZ ;  /* 0x000000080f1472a5 */ /* 0x000fe2000f8e003f */
[----:B------:R-:W-:Y:S01]  /*0920*/  SHF.R.S32.HI R19, RZ, 0x1f, R35 ;  /* 0x0000001fff137819 */ /* 0x000fe20000011423 */
[----:B------:R-:W-:Y:S01]  /*0930*/  USHF.R.S32.HI UR8, URZ, 0x1f, UR11 ;  /* 0x0000001f3f087899 */ /* 0x000fe2000801140b */
[-C--:B------:R-:W-:Y:S01]  /*0940*/  LEA.HI R32, R34, R132.reuse, RZ, 0x3 ;  /* 0x0000008422207211 */ /* 0x080fe200078f18ff */
[----:B------:R-:W-:Y:S01]  /*0950*/  UIMAD.WIDE.U32 UR18, UR15, UR4, URZ ;  /* 0x000000040f1272a5 */ /* 0x000fe2000f8e003f */
[C---:B------:R-:W-:Y:S01]  /*0960*/  ISETP.NE.AND P0, PT, R7.reuse, 0x1, PT ;  /* 0x000000010700780c */ /* 0x040fe20003f05270 */
[----:B------:R-:W-:Y:S01]  /*0970*/  UIMAD UR16, UR8, UR6, URZ ;  /* 0x00000006081072a4 */ /* 0x000fe2000f8e023f */
[----:B------:R-:W-:Y:S01]  /*0980*/  LOP3.LUT R0, R32, 0xfffffff8, RZ, 0xc0, !PT ;  /* 0xfffffff820007812 */ /* 0x000fe200078ec0ff */
[----:B------:R-:W-:Y:S01]  /*0990*/  UIMAD.WIDE.U32 UR22, UR11, UR6, URZ ;  /* 0x000000060b1672a5 */ /* 0x000fe2000f8e003f */
[----:B------:R-:W-:Y:S01]  /*09a0*/  SHF.R.S32.HI R14, RZ, 0x3, R32 ;  /* 0x00000003ff0e7819 */ /* 0x000fe20000011420 */
[----:B------:R-:W-:Y:S01]  /*09b0*/  UIMAD UR6, UR11, UR7, UR16 ;  /* 0x000000070b0672a4 */ /* 0x000fe2000f8e0210 */
[----:B------:R-:W-:Y:S01]  /*09c0*/  IMAD R7, R7, c[0x0][0x168], RZ ;  /* 0x00005a0007077a24 */ /* 0x000fe200078e02ff */
[-C--:B------:R-:W-:Y:S01]  /*09d0*/  LEA.HI R10, R34, R132.reuse, RZ, 0x4 ;  /* 0x00000084220a7211 */ /* 0x080fe200078f20ff */
[----:B------:R-:W-:Y:S01]  /*09e0*/  IMAD.IADD R26, R132, 0x1, -R0 ;  /* 0x00000001841a7824 */ /* 0x000fe200078e0a00 */
[----:B------:R-:W-:Y:S01]  /*09f0*/  UIADD3 UR6, UR23, UR6, URZ ;  /* 0x0000000617067290 */ /* 0x000fe2000fffe03f */
[----:B-1----:R-:W-:Y:S01]  /*0a00*/  IMAD R6, R8, 0x80, R14 ;  /* 0x0000008008067824 */ /* 0x002fe200078e020e */
[----:B------:R-:W-:Y:S01]  /*0a10*/  SHF.R.S32.HI R9, RZ, 0x4, R10 ;  /* 0x00000004ff097819 */ /* 0x000fe2000001140a */
[--C-:B------:R-:W-:Y:S01]  /*0a20*/  IMAD R0, R26, 0x20, R14.reuse ;  /* 0x000000201a007824 */ /* 0x100fe200078e020e */
[----:B------:R-:W-:Y:S01]  /*0a30*/  SHF.R.S32.HI R13, RZ, 0x1f, R14 ;  /* 0x0000001fff0d7819 */ /* 0x000fe2000001140e */
[----:B------:R-:W-:Y:S01]  /*0a40*/  UIMAD UR16, UR14, -0x60, UR15 ;  /* 0xffffffa00e1078a4 */ /* 0x000fe2000f8e020f */
[----:B------:R-:W-:Y:S01]  /*0a50*/  IADD3 R5, R6, 0x20, RZ ;  /* 0x0000002006057810 */ /* 0x000fe20007ffe0ff */
[----:B------:R-:W-:Y:S01]  /*0a60*/  IMAD R8, R8, 0x80, R0 ;  /* 0x0000008008087824 */ /* 0x000fe200078e0200 */
[----:B------:R-:W-:Y:S01]  /*0a70*/  IADD3 R4, R6, 0x40, RZ ;  /* 0x0000004006047810 */ /* 0x000fe20007ffe0ff */
[----:B--2---:R-:W-:Y:S01]  /*0a80*/  IMAD.U32 R2, RZ, RZ, UR20 ;  /* 0x00000014ff027e24 */ /* 0x004fe2000f8e00ff */
[-C--:B------:R-:W-:Y:S01]  /*0a90*/  ISETP.GE.AND P5, PT, R5, R7.reuse, PT ;  /* 0x000000070500720c */ /* 0x080fe20003fa6270 */
[----:B------:R-:W-:Y:S01]  /*0aa0*/  @P0 IMAD.HI.U32 R5, R8, c[0x0][0x2c8], RZ ;  /* 0x0000b20008050a27 */ /* 0x000fe200078e00ff */
[----:B------:R-:W-:Y:S01]  /*0ab0*/  ISETP.GE.AND P1, PT, R4, R7, PT ;  /* 0x000000070400720c */ /* 0x000fe20003f26270 */
[----:B------:R-:W-:Y:S01]  /*0ac0*/  UIMAD UR9, UR15, UR9, URZ ;  /* 0x000000090f0972a4 */ /* 0x000fe2000f8e023f */
[----:B------:R-:W-:Y:S01]  /*0ad0*/  LEA.HI R108, R34, R132, RZ, 0x5 ;  /* 0x00000084226c7211 */ /* 0x000fe200078f28ff */
[----:B------:R-:W-:-:S02]  /*0ae0*/  IMAD.MOV.U32 R31, RZ, RZ, R2 ;  /* 0x000000ffff1f7224 */ /* 0x000fc400078e0002 */
[----:B------:R-:W-:Y:S01]  /*0af0*/  IMAD.U32 R2, RZ, RZ, UR18 ;  /* 0x00000012ff027e24 */ /* 0x000fe2000f8e00ff */
[----:B------:R-:W-:Y:S01]  /*0b00*/  UIADD3 UR9, UR21, UR9, URZ ;  /* 0x0000000915097290 */ /* 0x000fe2000fffe03f */
[----:B------:R-:W-:Y:S02]  /*0b10*/  IMAD.U32 R3, RZ, RZ, UR21 ;  /* 0x00000015ff037e24 */ /* 0x000fe4000f8e00ff */
[----:B------:R-:W-:Y:S02]  /*0b20*/  IMAD.U32 R3, RZ, RZ, UR19 ;  /* 0x00000013ff037e24 */ /* 0x000fe4000f8e00ff */
[----:B------:R-:W-:Y:S02]  /*0b30*/  IMAD.MOV.U32 R33, RZ, RZ, R2 ;  /* 0x000000ffff217224 */ /* 0x000fe400078e0002 */
[----:B------:R-:W-:Y:S02]  /*0b40*/  IMAD.U32 R3, RZ, RZ, UR23 ;  /* 0x00000017ff037e24 */ /* 0x000fe4000f8e00ff */
[----:B------:R-:W-:-:S02]  /*0b50*/  IMAD.U32 R2, RZ, RZ, UR22 ;  /* 0x00000016ff027e24 */ /* 0x000fc4000f8e00ff */
[----:B------:R-:W-:Y:S01]  /*0b60*/  IMAD.U32 R3, RZ, RZ, UR6 ;  /* 0x00000006ff037e24 */ /* 0x000fe2000f8e00ff */
[----:B------:R-:W-:Y:S01]  /*0b70*/  ULDC.64 UR6, c[0x0][0x1e8] ;  /* 0x00007a0000067ab9 */ /* 0x000fe20000000a00 */
[----:B------:R-:W-:Y:S01]  /*0b80*/  IMAD R4, R19, c[0x0][0x1c0], RZ ;  /* 0x0000700013047a24 */ /* 0x000fe200078e02ff */
[----:B------:R-:W-:Y:S01]  /*0b90*/  UIMAD UR6, UR8, UR6, URZ ;  /* 0x00000006080672a4 */ /* 0x000fe2000f8e023f */
[----:B------:R-:W-:Y:S01]  /*0ba0*/  IMAD.MOV.U32 R0, RZ, RZ, R8 ;  /* 0x000000ffff007224 */ /* 0x000fe200078e0008 */
[----:B------:R-:W-:Y:S01]  /*0bb0*/  @P0 SHF.R.U32.HI R0, RZ, c[0x0][0x2cc], R5 ;  /* 0x0000b300ff000a19 */ /* 0x000fe20000011605 */
[C---:B------:R-:W-:Y:S01]  /*0bc0*/  IMAD R4, R35.reuse, c[0x0][0x1c4], R4 ;  /* 0x0000710023047a24 */ /* 0x040fe200078e0204 */
[----:B------:R-:W-:Y:S01]  /*0bd0*/  BAR.SYNC.DEFER_BLOCKING 0x0 ;  /* 0x0000000000007b1d */ /* 0x000fe20000010000 */
[CC--:B------:R-:W-:Y:S01]  /*0be0*/  ISETP.GE.AND P0, PT, R6.reuse, R7.reuse, PT ;  /* 0x000000070600720c */ /* 0x0c0fe20003f06270 */
[----:B------:R-:W-:Y:S01]  /*0bf0*/  IMAD.WIDE.U32 R2, R35, c[0x0][0x1c0], R2 ;  /* 0x0000700023027a25 */ /* 0x000fe200078e0002 */
[----:B------:R-:W-:Y:S01]  /*0c00*/  IADD3 R6, R6, 0x60, RZ ;  /* 0x0000006006067810 */ /* 0x000fe20007ffe0ff */
[----:B------:R-:W-:Y:S01]  /*0c10*/  UIMAD UR6, UR11, UR7, UR6 ;  /* 0x000000070b0672a4 */ /* 0x000fe2000f8e0206 */
[----:B------:R-:W-:Y:S01]  /*0c20*/  SHF.R.S32.HI R5, RZ, 0x1f, R0 ;  /* 0x0000001fff057819 */ /* 0x000fe20000011400 */
[----:B------:R-:W-:Y:S01]  /*0c30*/  IMAD.IADD R3, R3, 0x1, R4 ;  /* 0x0000000103037824 */ /* 0x000fe200078e0204 */
[----:B------:R-:W-:Y:S01]  /*0c40*/  ISETP.GE.AND P2, PT, R6, R7, PT ;  /* 0x000000070600720c */ /* 0x000fe20003f46270 */
[----:B------:R-:W-:Y:S01]  /*0c50*/  IMAD.SHL.U32 R4, R14, 0x40, RZ ;  /* 0x000000400e047824 */ /* 0x000fe200078e00ff */
[C---:B------:R-:W-:Y:S01]  /*0c60*/  LEA.HI R7, R10.reuse, R9, RZ, 0x1 ;  /* 0x000000090a077211 */ /* 0x040fe200078f08ff */
[----:B------:R-:W-:Y:S01]  /*0c70*/  IMAD R5, R5, c[0x0][0x1b0], RZ ;  /* 0x00006c0005057a24 */ /* 0x000fe200078e02ff */
[----:B------:R-:W-:Y:S01]  /*0c80*/  LOP3.LUT R10, R10, 0xfffffff0, RZ, 0xc0, !PT ;  /* 0xfffffff00a0a7812 */ /* 0x000fe200078ec0ff */
[----:B------:R-:W-:Y:S01]  /*0c90*/  IMAD.SHL.U32 R6, R26, 0x8, RZ ;  /* 0x000000081a067824 */ /* 0x000fe200078e00ff */
[----:B------:R-:W-:Y:S01]  /*0ca0*/  LOP3.LUT R7, R7, 0xfffffffe, RZ, 0xc0, !PT ;  /* 0xfffffffe07077812 */ /* 0x000fe200078ec0ff */
[----:B------:R-:W-:Y:S01]  /*0cb0*/  IMAD.WIDE.U32 R2, R0, c[0x0][0x1b0], R2 ;  /* 0x00006c0000027a25 */ /* 0x000fe200078e0002 */
[----:B------:R-:W-:-:S02]  /*0cc0*/  LOP3.LUT R4, R4, 0x1c0, RZ, 0xc0, !PT ;  /* 0x000001c004047812 */ /* 0x000fc400078ec0ff */
[----:B------:R-:W-:Y:S01]  /*0cd0*/  IADD3 R28, R6, 0x40, RZ ;  /* 0x00000040061c7810 */ /* 0x000fe20007ffe0ff */
[----:B------:R-:W-:Y:S01]  /*0ce0*/  IMAD R5, R0, c[0x0][0x1b4], R5 ;  /* 0x00006d0000057a24 */ /* 0x000fe200078e0205 */
[C---:B------:R-:W-:Y:S01]  /*0cf0*/  IADD3 R29, R6.reuse, 0x80, RZ ;  /* 0x00000080061d7810 */ /* 0x040fe20007ffe0ff */
[----:B------:R-:W-:Y:S01]  /*0d00*/  IMAD.MOV R0, RZ, RZ, -R0 ;  /* 0x000000ffff007224 */ /* 0x000fe200078e0a00 */
[----:B------:R-:W-:Y:S01]  /*0d10*/  ISETP.GE.AND P6, PT, R6, c[0x0][0x198], PT ;  /* 0x0000660006007a0c */ /* 0x000fe20003fc6270 */
[----:B------:R-:W-:Y:S01]  /*0d20*/  IMAD.IADD R30, R9, 0x1, -R7 ;  /* 0x00000001091e7824 */ /* 0x000fe200078e0a07 */
[----:B------:R-:W-:Y:S01]  /*0d30*/  SHF.R.U32.HI R7, RZ, 0x3, R4 ;  /* 0x00000003ff077819 */ /* 0x000fe20000011604 */
[----:B------:R-:W-:Y:S01]  /*0d40*/  IMAD R0, R0, c[0x0][0x2c4], R8 ;  /* 0x0000b10000007a24 */ /* 0x000fe200078e0208 */
[----:B------:R-:W-:Y:S01]  /*0d50*/  LOP3.LUT R4, R4, 0x38, R6, 0xf8, !PT ;  /* 0x0000003804047812 */ /* 0x000fe200078ef806 */
[----:B------:R-:W-:Y:S02]  /*0d60*/  IMAD.IADD R3, R3, 0x1, R5 ;  /* 0x0000000103037824 */ /* 0x000fe400078e0205 */
[----:B------:R-:W-:Y:S01]  /*0d70*/  IMAD R11, R13, c[0x0][0x1e0], RZ ;  /* 0x000078000d0b7a24 */ /* 0x000fe200078e02ff */
[----:B------:R-:W-:Y:S01]  /*0d80*/  LOP3.LUT R15, R4, R7, RZ, 0x3c, !PT ;  /* 0x00000007040f7212 */ /* 0x000fe200078e3cff */
[----:B------:R-:W-:Y:S01]  /*0d90*/  IMAD.WIDE.U32 R2, R0, c[0x0][0x1a8], R2 ;  /* 0x00006a0000027a25 */ /* 0x000fe200078e0002 */
[----:B------:R-:W-:-:S02]  /*0da0*/  SHF.R.S32.HI R4, RZ, 0x1f, R0 ;  /* 0x0000001fff047819 */ /* 0x000fc40000011400 */
[----:B------:R-:W-:Y:S01]  /*0db0*/  SHF.R.S32.HI R7, RZ, 0x1f, R6 ;  /* 0x0000001fff077819 */ /* 0x000fe20000011406 */
[----:B------:R-:W-:Y:S01]  /*0dc0*/  IMAD.U32 R9, RZ, RZ, UR16 ;  /* 0x00000010ff097e24 */ /* 0x000fe2000f8e00ff */
[----:B------:R-:W-:Y:S01]  /*0dd0*/  LEA R18, P3, R2, c[0x0][0x160], 0x1 ;  /* 0x0000580002127a11 */ /* 0x000fe200078608ff */
[----:B------:R-:W-:Y:S02]  /*0de0*/  IMAD R8, R4, c[0x0][0x1a8], RZ ;  /* 0x00006a0004087a24 */ /* 0x000fe400078e02ff */
[----:B------:R-:W-:Y:S01]  /*0df0*/  IMAD R11, R14, c[0x0][0x1e4], R11 ;  /* 0x000079000e0b7a24 */ /* 0x000fe200078e020b */
[----:B------:R-:W-:Y:S01]  /*0e00*/  IADD3 R22, R9, c[0x0][0x1d0], -R14 ;  /* 0x0000740009167a10 */ /* 0x000fe20007ffe80e */
[----:B------:R-:W-:Y:S02]  /*0e10*/  IMAD R12, R0, c[0x0][0x1ac], R8 ;  /* 0x00006b00000c7a24 */ /* 0x000fe400078e0208 */
[----:B------:R-:W-:Y:S02]  /*0e20*/  IMAD.IADD R0, R132, 0x1, -R10 ;  /* 0x0000000184007824 */ /* 0x000fe400078e0a0a */
[----:B------:R-:W-:Y:S01]  /*0e30*/  IMAD.IADD R3, R3, 0x1, R12 ;  /* 0x0000000103037824 */ /* 0x000fe200078e020c */
[----:B------:R-:W-:Y:S01]  /*0e40*/  LEA.HI R12, R34, R132, RZ, 0x6 ;  /* 0x00000084220c7211 */ /* 0x000fe200078f30ff */
[----:B------:R-:W-:-:S02]  /*0e50*/  IMAD R8, R13, c[0x0][0x208], RZ ;  /* 0x000082000d087a24 */ /* 0x000fc400078e02ff */
[----:B------:R-:W-:Y:S01]  /*0e60*/  IMAD.WIDE.U32 R4, R14, c[0x0][0x1e0], R6 ;  /* 0x000078000e047a25 */ /* 0x000fe200078e0006 */
[----:B------:R-:W-:Y:S02]  /*0e70*/  LEA.HI.X R17, R2, c[0x0][0x164], R3, 0x1, P3 ;  /* 0x0000590002117a11 */ /* 0x000fe400018f0c03 */
[----:B------:R-:W-:Y:S01]  /*0e80*/  SHF.R.S32.HI R2, RZ, 0x1f, R0 ;  /* 0x0000001fff027819 */ /* 0x000fe20000011400 */
[----:B------:R-:W-:Y:S01]  /*0e90*/  IMAD R13, R14, c[0x0][0x20c], R8 ;  /* 0x000083000e0d7a24 */ /* 0x000fe200078e0208 */
[----:B------:R-:W-:Y:S01]  /*0ea0*/  ISETP.GE.AND P3, PT, R28, c[0x0][0x198], PT ;  /* 0x000066001c007a0c */ /* 0x000fe20003f66270 */
[----:B------:R-:W-:Y:S01]  /*0eb0*/  SHFL.IDX PT, R3, R17, RZ, 0x181f ;  /* 0x00181fff11037589 */ /* 0x000fe200000e0000 */
[----:B------:R-:W-:Y:S01]  /*0ec0*/  LEA.HI R27, R2, R0, RZ, 0x3 ;  /* 0x00000000021b7211 */ /* 0x000fe200078f18ff */
[----:B------:R-:W-:Y:S02]  /*0ed0*/  IMAD.IADD R5, R5, 0x1, R11 ;  /* 0x0000000105057824 */ /* 0x000fe400078e020b */
[----:B------:R-:W1:Y:S01]  /*0ee0*/  SHFL.IDX PT, R2, R18, RZ, 0x181f ;  /* 0x00181fff12027589 */ /* 0x000e6200000e0000 */
[----:B------:R-:W-:Y:S01]  /*0ef0*/  LOP3.LUT R9, R27, 0xfffffff8, RZ, 0xc0, !PT ;  /* 0xfffffff81b097812 */ /* 0x000fe200078ec0ff */
[----:B------:R-:W-:-:S02]  /*0f00*/  IMAD.U32 R8, RZ, RZ, UR11 ;  /* 0x0000000bff087e24 */ /* 0x000fc4000f8e00ff */
[----:B------:R-:W-:-:S04]  /*0f10*/  IMAD.WIDE.U32 R10, R14, c[0x0][0x208], R6 ;  /* 0x000082000e0a7a25 */ /* 0x000fc800078e0006 */
[----:B------:R-:W-:-:S04]  /*0f20*/  IMAD.WIDE.U32 R4, R8, c[0x0][0x1e8], R4 ;  /* 0x00007a0008047a25 */ /* 0x000fc800078e0004 */
[----:B------:R-:W-:Y:S01]  /*0f30*/  IMAD.IADD R23, R0, 0x1, -R9 ;  /* 0x0000000100177824 */ /* 0x000fe200078e0a09 */
[----:B------:R-:W-:Y:S01]  /*0f40*/  IADD3 R21, R5, UR6, RZ ;  /* 0x0000000605157c10 */ /* 0x000fe2000fffe0ff */
[----:B------:R-:W-:Y:S01]  /*0f50*/  IMAD.IADD R11, R11, 0x1, R13 ;  /* 0x000000010b0b7824 */ /* 0x000fe200078e020d */
[----:B------:R-:W-:Y:S01]  /*0f60*/  SHFL.IDX PT, R5, R17, 0x1, 0x181f ;  /* 0x00381f0011057f89 */ /* 0x000fe200000e0000 */
[----:B------:R-:W-:Y:S01]  /*0f70*/  IMAD.U32 R0, RZ, RZ, UR11 ;  /* 0x0000000bff007e24 */ /* 0x000fe2000f8e00ff */
[----:B------:R-:W-:Y:S01]  /*0f80*/  ULDC.64 UR6, c[0x0][0x210] ;  /* 0x0000840000067ab9 */ /* 0x000fe20000000a00 */
[----:B------:R-:W-:Y:S01]  /*0f90*/  IMAD.MOV.U32 R20, RZ, RZ, R4 ;  /* 0x000000ffff147224 */ /* 0x000fe200078e0004 */
[----:B------:R-:W-:Y:S01]  /*0fa0*/  @!P0 SHF.R.S32.HI R4, RZ, 0x1f, R28 ;  /* 0x0000001fff048819 */ /* 0x000fe2000001141c */
[----:B------:R-:W-:Y:S01]  /*0fb0*/  IMAD.SHL.U32 R12, R12, 0x8, RZ ;  /* 0x000000080c0c7824 */ /* 0x000fe200078e00ff */
[----:B------:R-:W-:Y:S01]  /*0fc0*/  UIMAD UR8, UR8, UR6, URZ ;  /* 0x00000006080872a4 */ /* 0x000fe2000f8e023f */
[----:B------:R-:W-:Y:S01]  /*0fd0*/  IMAD.WIDE.U32 R24, R0, c[0x0][0x210], R10 ;  /* 0x0000840000187a25 */ /* 0x000fe200078e000a */
[----:B------:R-:W-:Y:S01]  /*0fe0*/  @!P0 SHF.R.S32.HI R0, RZ, 0x1f, R29 ;  /* 0x0000001fff008819 */ /* 0x000fe2000001141d */
[----:B------:R-:W-:Y:S01]  /*0ff0*/  UIADD3 UR6, UR14, -0x1, URZ ;  /* 0xffffffff0e067890 */ /* 0x000fe2000fffe03f */
[----:B------:R-:W-:Y:S01]  /*1000*/  @!P0 LEA.HI R4, R4, R28, RZ, 0x3 ;  /* 0x0000001c04048211 */ /* 0x000fe200078f18ff */
[----:B------:R-:W-:Y:S01]  /*1010*/  UIMAD UR8, UR11, UR7, UR8 ;  /* 0x000000070b0872a4 */ /* 0x000fe2000f8e0208 */
[----:B------:R-:W-:Y:S01]  /*1020*/  LOP3.LUT R251, R15, 0xfffffe00, R12, 0xf8, !PT ;  /* 0xfffffe000ffb7812 */ /* 0x000fe200078ef80c */
[----:B------:R-:W-:Y:S01]  /*1030*/  USHF.R.S32.HI UR7, URZ, 0x1f, UR6 ;  /* 0x0000001f3f077899 */ /* 0x000fe20008011406 */
[----:B------:R-:W-:Y:S01]  /*1040*/  @!P0 LEA.HI R0, R0, R29, RZ, 0x3 ;  /* 0x0000001d00008211 */ /* 0x000fe200078f18ff */
[----:B------:R-:W-:Y:S01]  /*1050*/  UIMAD UR17, UR9, UR6, URZ ;  /* 0x00000006091172a4 */ /* 0x000fe2000f8e023f */
[----:B------:R-:W-:Y:S01]  /*1060*/  @!P0 LOP3.LUT R14, R4, 0xfffffff8, RZ, 0xc0, !PT ;  /* 0xfffffff8040e8812 */ /* 0x000fe200078ec0ff */
[----:B------:R-:W-:Y:S01]  /*1070*/  IMAD.SHL.U32 R241, R251, 0x2, RZ ;  /* 0x00000002fbf17824 */ /* 0x000fe200078e00ff */
[----:B------:R-:W-:Y:S01]  /*1080*/  @!P0 LOP3.LUT R0, R0, 0xfffffff8, RZ, 0xc0, !PT ;  /* 0xfffffff800008812 */ /* 0x000fe200078ec0ff */
[----:B------:R-:W2:Y:S01]  /*1090*/  SHFL.IDX PT, R4, R18, 0x1, 0x181f ;  /* 0x00381f0012047f89 */ /* 0x000ea200000e0000 */
[----:B------:R-:W-:Y:S01]  /*10a0*/  UIMAD UR17, UR7, UR20, UR17 ;  /* 0x00000014071172a4 */ /* 0x000fe2000f8e0211 */
[----:B-1----:R-:W-:Y:S01]  /*10b0*/  @!P0 IMAD.WIDE R14, R14, 0x2, R2 ;  /* 0x000000020e0e8825 */ /* 0x002fe200078e0202 */
[----:B------:R-:W-:-:S03]  /*10c0*/  UISETP.GT.AND UP0, UPT, UR6, UR10, UPT ;  /* 0x0000000a0600728c */ /* 0x000fc6000bf04270 */
[----:B------:R-:W-:Y:S01]  /*10d0*/  @!P0 IMAD.WIDE R12, R0, 0x2, R2 ;  /* 0x00000002000c8825 */ /* 0x000fe200078e0202 */
[----:B------:R-:W-:-:S03]  /*10e0*/  @!P5 SHF.R.S32.HI R0, RZ, 0x1f, R29 ;  /* 0x0000001fff00d819 */ /* 0x000fc6000001141d */
[----:B------:R-:W-:Y:S02]  /*10f0*/  IMAD.MOV.U32 R36, RZ, RZ, c[0x0][0x1e0] ;  /* 0x00007800ff247624 */ /* 0x000fe400078e00ff */
[----:B------:R-:W-:Y:S01]  /*1100*/  IMAD.MOV.U32 R37, RZ, RZ, c[0x0][0x1e4] ;  /* 0x00007900ff257624 */ /* 0x000fe200078e00ff */
[--C-:B---3--:R-:W-:Y:S01]  /*1110*/  @P4 SHF.R.S32.HI R9, RZ, 0x1f, R16.reuse ;  /* 0x0000001fff094819 */ /* 0x108fe20000011410 */
[----:B------:R-:W-:Y:S02]  /*1120*/  @P4 IMAD.MOV.U32 R8, RZ, RZ, R16 ;  /* 0x000000ffff084224 */ /* 0x000fe400078e0010 */
[----:B------:R-:W-:Y:S02]  /*1130*/  @!P4 IMAD.MOV.U32 R8, RZ, RZ, R35 ;  /* 0x000000ffff08c224 */ /* 0x000fe400078e0023 */
[----:B------:R-:W-:Y:S01]  /*1140*/  @!P4 IMAD.MOV.U32 R9, RZ, RZ, R19 ;  /* 0x000000ffff09c224 */ /* 0x000fe200078e0013 */
[----:B------:R-:W-:Y:S01]  /*1150*/  @!P0 LEA R10, P4, R6, R2, 0x1 ;  /* 0x00000002060a8211 */ /* 0x000fe200078808ff */
[----:B------:R-:W-:Y:S01]  /*1160*/  IMAD.WIDE.U32 R40, R8, c[0x0][0x1f0], R20 ;  /* 0x00007c0008287a25 */ /* 0x000fe200078e0014 */
[----:B------:R-:W-:Y:S02]  /*1170*/  SHFL.IDX PT, R2, R18, 0x2, 0x181f ;  /* 0x00581f0012027f89 */ /* 0x000fe400000e0000 */
[----:B------:R-:W-:Y:S01]  /*1180*/  @!P0 LEA.HI.X R11, R6, R3, R7, 0x1, P4 ;  /* 0x00000003060b8211 */ /* 0x000fe200020f0c07 */
[----:B------:R-:W-:Y:S01]  /*1190*/  IMAD.MOV.U32 R38, RZ, RZ, R40 ;  /* 0x000000ffff267224 */ /* 0x000fe200078e0028 */
[----:B------:R-:W-:Y:S01]  /*11a0*/  ISETP.GE.AND P4, PT, R29, c[0x0][0x198], PT ;  /* 0x000066001d007a0c */ /* 0x000fe20003f86270 */
[----:B------:R-:W1:Y:S04]  /*11b0*/  SHFL.IDX PT, R3, R17, 0x2, 0x181f ;  /* 0x00581f0011037f89 */ /* 0x000e6800000e0000 */
[----:B------:R3:W-:Y:S04]  /*11c0*/  @!P0 LDGSTS.E.BYPASS.LTC128B.128 [R241+0x100], [R10.64], !P6 ;  /* 0x001000000af18fae */ /* 0x0007e8000f101d4c */
[----:B------:R4:W-:Y:S04]  /*11d0*/  @!P0 LDGSTS.E.BYPASS.LTC128B.128 [R241+0x4100], [R14.64], !P3 ;  /* 0x041000000ef18fae */ /* 0x0009e8000d901d4c */
[----:B------:R5:W-:Y:S04]  /*11e0*/  @!P0 LDGSTS.E.BYPASS.LTC128B.128 [R241+0x8100], [R12.64], !P4 ;  /* 0x081000000cf18fae */ /* 0x000be8000e101d4c */
[----:B------:R-:W-:Y:S01]  /*11f0*/  STL.64 [R1+0x18], R40 ;  /* 0x0000182801007387 */ /* 0x000fe20000100a00 */
[----:B---3--:R-:W-:-:S02]  /*1200*/  @!P5 SHF.R.S32.HI R10, RZ, 0x1f, R28 ;  /* 0x0000001fff0ad819 */ /* 0x008fc4000001141c */
[----:B------:R-:W-:Y:S02]  /*1210*/  @!P1 SHF.R.S32.HI R11, RZ, 0x1f, R28 ;  /* 0x0000001fff0b9819 */ /* 0x000fe4000001141c */
[-C--:B-----5:R-:W-:Y:S02]  /*1220*/  @!P5 LEA.HI R12, R10, R28.reuse, RZ, 0x3 ;  /* 0x0000001c0a0cd211 */ /* 0x0a0fe400078f18ff */
[----:B------:R-:W-:Y:S02]  /*1230*/  @!P1 SHF.R.S32.HI R13, RZ, 0x1f, R29 ;  /* 0x0000001fff0d9819 */ /* 0x000fe4000001141d */
[-C--:B------:R-:W-:Y:S02]  /*1240*/  @!P5 LEA.HI R10, R0, R29.reuse, RZ, 0x3 ;  /* 0x0000001d000ad211 */ /* 0x080fe400078f18ff */
[----:B------:R-:W-:Y:S02]  /*1250*/  @!P1 LEA.HI R0, R11, R28, RZ, 0x3 ;  /* 0x0000001c0b009211 */ /* 0x000fe400078f18ff */
[----:B------:R-:W-:-:S02]  /*1260*/  @!P1 LEA.HI R11, R13, R29, RZ, 0x3 ;  /* 0x0000001d0d0b9211 */ /* 0x000fc400078f18ff */
[----:B----4-:R-:W-:Y:S02]  /*1270*/  @!P5 LOP3.LUT R14, R10, 0xfffffff8, RZ, 0xc0, !PT ;  /* 0xfffffff80a0ed812 */ /* 0x010fe400078ec0ff */
[----:B------:R3:W4:Y:S01]  /*1280*/  SHFL.IDX PT, R10, R18, 0x3, 0x181f ;  /* 0x00781f00120a7f89 */ /* 0x00072200000e0000 */
[----:B------:R-:W-:Y:S02]  /*1290*/  @!P5 LOP3.LUT R16, R12, 0xfffffff8, RZ, 0xc0, !PT ;  /* 0xfffffff80c10d812 */ /* 0x000fe400078ec0ff */
[----:B------:R-:W-:Y:S01]  /*12a0*/  @!P1 LOP3.LUT R0, R0, 0xfffffff8, RZ, 0xc0, !PT ;  /* 0xfffffff800009812 */ /* 0x000fe200078ec0ff */
[----:B--2---:R-:W-:Y:S01]  /*12b0*/  @!P5 IMAD.WIDE R14, R14, 0x2, R4 ;  /* 0x000000020e0ed825 */ /* 0x004fe200078e0204 */
[----:B------:R-:W-:-:S04]  /*12c0*/  @!P5 LEA R12, P0, R6, R4, 0x1 ;  /* 0x00000004060cd211 */ /* 0x000fc800078008ff */
[----:B------:R-:W-:-:S05]  /*12d0*/  @!P5 LEA.HI.X R13, R6, R5, R7, 0x1, P0 ;  /* 0x00000005060dd211 */ /* 0x000fca00000f0c07 */
[----:B------:R2:W-:Y:S01]  /*12e0*/  @!P5 LDGSTS.E.BYPASS.LTC128B.128 [R241+0x1100], [R12.64], !P6 ;  /* 0x011000000cf1dfae */ /* 0x0005e2000f101d4c */
[----:B---3--:R-:W-:-:S03]  /*12f0*/  @!P1 LOP3.LUT R18, R11, 0xfffffff8, RZ, 0xc0, !PT ;  /* 0xfffffff80b129812 */ /* 0x008fc600078ec0ff */
[----:B------:R3:W5:Y:S02]  /*1300*/  SHFL.IDX PT, R11, R17, 0x3, 0x181f ;  /* 0x00781f00110b7f89 */ /* 0x00076400000e0000 */
[----:B-1----:R-:W-:-:S04]  /*1310*/  @!P1 IMAD.WIDE R18, R18, 0x2, R2 ;  /* 0x0000000212129825 */ /* 0x002fc800078e0202 */
[----:B---3--:R-:W-:-:S04]  /*1320*/  @!P5 IMAD.WIDE R16, R16, 0x2, R4 ;  /* 0x000000021010d825 */ /* 0x008fc800078e0204 */
[----:B------:R-:W-:Y:S01]  /*1330*/  @!P1 IMAD.WIDE R4, R0, 0x2, R2 ;  /* 0x0000000200049825 */ /* 0x000fe200078e0202 */
[C---:B------:R-:W-:Y:S01]  /*1340*/  @!P1 LEA R2, P0, R6.reuse, R2, 0x1 ;  /* 0x0000000206029211 */ /* 0x040fe200078008ff */
[----:B------:R1:W-:Y:S02]  /*1350*/  @!P5 LDGSTS.E.BYPASS.LTC128B.128 [R241+0x5100], [R16.64], !P3 ;  /* 0x0510000010f1dfae */ /* 0x0003e4000d901d4c */
[C---:B------:R-:W-:Y:S01]  /*1360*/  IMAD R0, R9.reuse, c[0x0][0x1f0], RZ ;  /* 0x00007c0009007a24 */ /* 0x040fe200078e02ff */
[----:B------:R-:W-:Y:S01]  /*1370*/  @!P1 LEA.HI.X R3, R6, R3, R7, 0x1, P0 ;  /* 0x0000000306039211 */ /* 0x000fe200000f0c07 */
[----:B------:R3:W-:Y:S01]  /*1380*/  @!P5 LDGSTS.E.BYPASS.LTC128B.128 [R241+0x9100], [R14.64], !P4 ;  /* 0x091000000ef1dfae */ /* 0x0007e2000e101d4c */
[----:B------:R-:W-:Y:S01]  /*1390*/  ISETP.GE.AND P5, PT, R22, 0x21, PT ;  /* 0x000000211600780c */ /* 0x000fe20003fa6270 */
[----:B------:R-:W-:Y:S02]  /*13a0*/  IMAD R0, R8, c[0x0][0x1f4], R0 ;  /* 0x00007d0008007a24 */ /* 0x000fe400078e0200 */
[----:B------:R4:W-:Y:S01]  /*13b0*/  @!P1 LDGSTS.E.BYPASS.LTC128B.128 [R241+0x2100], [R2.64], !P6 ;  /* 0x0210000002f19fae */ /* 0x0009e2000f101d4c */
[----:B------:R-:W-:-:S02]  /*13c0*/  IMAD R9, R9, c[0x0][0x218], RZ ;  /* 0x0000860009097a24 */ /* 0x000fc400078e02ff */
[----:B------:R-:W-:Y:S01]  /*13d0*/  IMAD.IADD R39, R41, 0x1, R0 ;  /* 0x0000000129277824 */ /* 0x000fe200078e0200 */
[----:B------:R2:W-:Y:S01]  /*13e0*/  @!P1 LDGSTS.E.BYPASS.LTC128B.128 [R241+0x6100], [R4.64], !P3 ;  /* 0x0610000004f19fae */ /* 0x0005e2000d901d4c */
[----:B------:R-:W-:-:S03]  /*13f0*/  IMAD R9, R8, c[0x0][0x21c], R9 ;  /* 0x0000870008097a24 */ /* 0x000fc600078e0209 */
[----:B------:R2:W-:Y:S01]  /*1400*/  @!P1 LDGSTS.E.BYPASS.LTC128B.128 [R241+0xa100], [R18.64], !P4 ;  /* 0x0a10000012f19fae */ /* 0x0005e2000e101d4c */
[----:B------:R-:W-:-:S03]  /*1410*/  ISETP.GE.AND P1, PT, R22, 0x41, PT ;  /* 0x000000411600780c */ /* 0x000fc60003f26270 */
[----:B------:R3:W-:Y:S01]  /*1420*/  STL.64 [R1], R38 ;  /* 0x0000002601007387 */ /* 0x0007e20000100a00 */
[----:B-1----:R-:W-:Y:S01]  /*1430*/  IMAD.WIDE.U32 R16, R36, 0x40, RZ ;  /* 0x0000004024107825 */ /* 0x002fe200078e00ff */
[----:B----4-:R-:W-:-:S04]  /*1440*/  @!P2 LEA R2, P0, R6, R10, 0x1 ;  /* 0x0000000a0602a211 */ /* 0x010fc800078008ff */
[----:B-----5:R-:W-:Y:S02]  /*1450*/  @!P2 LEA.HI.X R3, R6, R11, R7, 0x1, P0 ;  /* 0x0000000b0603a211 */ /* 0x020fe400000f0c07 */
[----:B------:R-:W-:Y:S02]  /*1460*/  @!P2 SHF.R.S32.HI R7, RZ, 0x1f, R28 ;  /* 0x0000001fff07a819 */ /* 0x000fe4000001141c */
[----:B--2---:R-:W-:Y:S01]  /*1470*/  @!P2 SHF.R.S32.HI R4, RZ, 0x1f, R29 ;  /* 0x0000001fff04a819 */ /* 0x004fe2000001141d */
[----:B------:R1:W-:Y:S01]  /*1480*/  @!P2 LDGSTS.E.BYPASS.LTC128B.128 [R241+0x3100], [R2.64], !P6 ;  /* 0x0310000002f1afae */ /* 0x0003e2000f101d4c */
[----:B------:R-:W-:Y:S01]  /*1490*/  ISETP.GE.AND P6, PT, R22, 0x1, PT ;  /* 0x000000011600780c */ /* 0x000fe20003fc6270 */
[----:B------:R-:W-:Y:S01]  /*14a0*/  IMAD.SHL.U32 R19, R37, 0x40, RZ ;  /* 0x0000004025137824 */ /* 0x000fe200078e00ff */
[----:B---3--:R-:W-:Y:S02]  /*14b0*/  @!P2 LEA.HI R14, R7, R28, RZ, 0x3 ;  /* 0x0000001c070ea211 */ /* 0x008fe400078f18ff */
[----:B------:R-:W-:Y:S01]  /*14c0*/  IADD3 R5, R25, UR8, RZ ;  /* 0x0000000819057c10 */ /* 0x000fe2000fffe0ff */
[----:B------:R-:W-:Y:S01]  /*14d0*/  UIMAD UR8, UR15, UR5, URZ ;  /* 0x000000050f0872a4 */ /* 0x000fe2000f8e023f */
[----:B------:R-:W-:-:S03]  /*14e0*/  @!P2 LOP3.LUT R14, R14, 0xfffffff8, RZ, 0xc0, !PT ;  /* 0xfffffff80e0ea812 */ /* 0x000fc600078ec0ff */
[----:B------:R-:W-:Y:S02]  /*14f0*/  UIADD3 UR8, UR19, UR8, URZ ;  /* 0x0000000813087290 */ /* 0x000fe4000fffe03f */
[----:B------:R-:W-:Y:S02]  /*1500*/  @!P2 IMAD.WIDE R14, R14, 0x2, R10 ;  /* 0x000000020e0ea825 */ /* 0x000fe400078e020a */
[----:B------:R-:W-:-:S03]  /*1510*/  UIMAD UR15, UR8, UR6, URZ ;  /* 0x00000006080f72a4 */ /* 0x000fc6000f8e023f */
[----:B------:R2:W-:Y:S01]  /*1520*/  @!P2 LDGSTS.E.BYPASS.LTC128B.128 [R241+0x7100], [R14.64], !P3 ;  /* 0x071000000ef1afae */ /* 0x0005e2000d901d4c */
[----:B------:R-:W-:Y:S01]  /*1530*/  ISETP.GE.AND P3, PT, R28, c[0x0][0x1d4], PT ;  /* 0x000075001c007a0c */ /* 0x000fe20003f66270 */
[----:B------:R-:W-:Y:S01]  /*1540*/  UIMAD UR15, UR7, UR18, UR15 ;  /* 0x00000012070f72a4 */ /* 0x000fe2000f8e020f */
[----:B-1----:R-:W-:-:S05]  /*1550*/  IMAD.WIDE.U32 R2, R31, UR6, R38 ;  /* 0x000000061f027c25 */ /* 0x002fca000f8e0026 */
[----:B------:R-:W-:Y:S01]  /*1560*/  IADD3 R0, R3, UR17, RZ ;  /* 0x0000001103007c10 */ /* 0x000fe2000fffe0ff */
[----:B------:R-:W-:Y:S01]  /*1570*/  UMOV UR17, 0x6 ;  /* 0x0000000600117882 */ /* 0x000fe20000000000 */
[----:B------:R-:W-:Y:S01]  /*1580*/  @P6 LEA R12, P0, R2, c[0x0][0x1c8], 0x1 ;  /* 0x00007200020c6a11 */ /* 0x000fe200078008ff */
[----:B------:R-:W-:Y:S01]  /*1590*/  USHF.L.U64.HI UR17, UR4, UR17, UR5 ;  /* 0x0000001104117299 */ /* 0x000fe20008010205 */
[----:B------:R-:W-:Y:S01]  /*15a0*/  @!P2 LEA.HI R3, R4, R29, RZ, 0x3 ;  /* 0x0000001d0403a211 */ /* 0x000fe200078f18ff */
[----:B------:R-:W-:Y:S01]  /*15b0*/  IMAD.MOV.U32 R4, RZ, RZ, R24 ;  /* 0x000000ffff047224 */ /* 0x000fe200078e0018 */
[----:B------:R-:W-:Y:S02]  /*15c0*/  @P6 LEA.HI.X R13, R2, c[0x0][0x1cc], R0, 0x1, P0 ;  /* 0x00007300020d6a11 */ /* 0x000fe400000f0c00 */
[----:B------:R-:W-:Y:S01]  /*15d0*/  @P5 LEA R7, P0, R36, R2, 0x5 ;  /* 0x0000000224075211 */ /* 0x000fe200078028ff */
[----:B------:R-:W-:Y:S01]  /*15e0*/  IMAD.WIDE.U32 R20, R8, c[0x0][0x218], R4 ;  /* 0x0000860008147a25 */ /* 0x000fe200078e0004 */
[----:B------:R-:W-:-:S02]  /*15f0*/  @!P2 LOP3.LUT R3, R3, 0xfffffff8, RZ, 0xc0, !PT ;  /* 0xfffffff80303a812 */ /* 0x000fc400078ec0ff */
[----:B------:R-:W-:Y:S01]  /*1600*/  @P5 LEA.HI.X R18, R36, R0, R37, 0x5, P0 ;  /* 0x0000000024125211 */ /* 0x000fe200000f2c25 */
[----:B------:R-:W-:Y:S01]  /*1610*/  IMAD.IADD R69, R21, 0x1, R9 ;  /* 0x0000000115457824 */ /* 0x000fe200078e0209 */
[----:B------:R-:W-:Y:S01]  /*1620*/  @P1 IADD3 R16, P0, R2, R16, RZ ;  /* 0x0000001002101210 */ /* 0x000fe20007f1e0ff */
[----:B------:R-:W-:Y:S01]  /*1630*/  @!P2 IMAD.WIDE R2, R3, 0x2, R10 ;  /* 0x000000020302a825 */ /* 0x000fe200078e020a */
[----:B------:R1:W-:Y:S02]  /*1640*/  STL.64 [R1+0x10], R20 ;  /* 0x0000101401007387 */ /* 0x0003e40000100a00 */
[----:B------:R-:W-:Y:S01]  /*1650*/  @P1 IADD3.X R17, R0, R17, R19, P0, !PT ;  /* 0x0000001100111210 */ /* 0x000fe200007fe413 */
[----:B------:R-:W-:Y:S01]  /*1660*/  IMAD.SHL.U32 R0, R23, 0x40, RZ ;  /* 0x0000004017007824 */ /* 0x000fe200078e00ff */
[----:B------:R3:W-:Y:S01]  /*1670*/  @!P2 LDGSTS.E.BYPASS.LTC128B.128 [R241+0xb100], [R2.64], !P4 ;  /* 0x0b10000002f1afae */ /* 0x0007e2000e101d4c */
[----:B------:R-:W-:Y:S01]  /*1680*/  ISETP.GE.AND P4, PT, R6, c[0x0][0x1d4], PT ;  /* 0x0000750006007a0c */ /* 0x000fe20003f86270 */
[----:B------:R-:W-:Y:S01]  /*1690*/  IMAD.MOV.U32 R68, RZ, RZ, R20 ;  /* 0x000000ffff447224 */ /* 0x000fe200078e0014 */
[----:B------:R-:W-:Y:S01]  /*16a0*/  ISETP.GE.AND P2, PT, R29, c[0x0][0x1d4], PT ;  /* 0x000075001d007a0c */ /* 0x000fe20003f46270 */
[----:B------:R-:W0:Y:S01]  /*16b0*/  LDGDEPBAR ;  /* 0x00000000000079af */ /* 0x000e220000000000 */
[----:B------:R-:W-:Y:S01]  /*16c0*/  @P5 LEA R10, P0, R7, c[0x0][0x1c8], 0x1 ;  /* 0x00007200070a5a11 */ /* 0x000fe200078008ff */
[----:B------:R-:W-:Y:S01]  /*16d0*/  IMAD.WIDE.U32 R4, R33, UR6, R68 ;  /* 0x0000000621047c25 */ /* 0x000fe2000f8e0044 */
[----:B------:R-:W-:Y:S01]  /*16e0*/  LOP3.LUT R0, R0, 0x1c0, RZ, 0xc0, !PT ;  /* 0x000001c000007812 */ /* 0x000fe200078ec0ff */
[----:B------:R1:W-:Y:S01]  /*16f0*/  STL.64 [R1+0x8], R68 ;  /* 0x0000084401007387 */ /* 0x0003e20000100a00 */
[----:B------:R-:W-:Y:S01]  /*1700*/  @P5 LEA.HI.X R11, R7, c[0x0][0x1cc], R18, 0x1, P0 ;  /* 0x00007300070b5a11 */ /* 0x000fe200000f0c12 */
[----:B------:R-:W-:-:S02]  /*1710*/  IMAD.SHL.U32 R7, R30, 0x8, RZ ;  /* 0x000000081e077824 */ /* 0x000fc400078e00ff */
[----:B--2---:R-:W-:Y:S02]  /*1720*/  IMAD.MOV.U32 R14, RZ, RZ, 0x20 ;  /* 0x00000020ff0e7424 */ /* 0x004fe400078e00ff */
[----:B------:R2:W-:Y:S01]  /*1730*/  @P6 LDGSTS.E.BYPASS.LTC128B.128 [R241+0x12100], [R12.64], !P4 ;  /* 0x121000000cf16fae */ /* 0x0005e2000e101d4c */
[----:B------:R-:W-:Y:S02]  /*1740*/  LOP3.LUT R9, R0, 0x8, R7, 0xf8, !PT ;  /* 0x0000000800097812 */ /* 0x000fe400078ef807 */
[----:B------:R-:W-:Y:S01]  /*1750*/  SHF.R.U32.HI R7, RZ, 0x3, R0 ;  /* 0x00000003ff077819 */ /* 0x000fe20000011600 */
[----:B------:R2:W-:Y:S01]  /*1760*/  @P6 LDGSTS.E.BYPASS.LTC128B.128 [R241+0x15100], [R12.64+0x80], !P3 ;  /* 0x151000800cf16fae */ /* 0x0005e2000d901d4c */
[----:B------:R-:W-:Y:S01]  /*1770*/  IADD3 R0, R5, UR15, RZ ;  /* 0x0000000f05007c10 */ /* 0x000fe2000fffe0ff */
[----:B------:R-:W-:Y:S01]  /*1780*/  USHF.L.U32 UR15, UR4, 0x6, URZ ;  /* 0x00000006040f7899 */ /* 0x000fe2000800063f */
[----:B------:R-:W-:Y:S01]  /*1790*/  LOP3.LUT R7, R9, R7, RZ, 0x3c, !PT ;  /* 0x0000000709077212 */ /* 0x000fe200078e3cff */
[----:B------:R2:W-:Y:S01]  /*17a0*/  @P6 LDGSTS.E.BYPASS.LTC128B.128 [R241+0x18100], [R12.64+0x100], !P2 ;  /* 0x181001000cf16fae */ /* 0x0005e2000d101d4c */
[----:B------:R-:W-:-:S03]  /*17b0*/  ISETP.GE.AND P6, PT, R6, c[0x0][0x1d4], PT ;  /* 0x0000750006007a0c */ /* 0x000fc60003fc6270 */
[----:B------:R4:W-:Y:S01]  /*17c0*/  @P5 LDGSTS.E.BYPASS.LTC128B.128 [R241+0x13100], [R10.64], !P4 ;  /* 0x131000000af15fae */ /* 0x0009e2000e101d4c */
[----:B---3--:R-:W-:-:S03]  /*17d0*/  @P1 LEA R2, P0, R16, c[0x0][0x1c8], 0x1 ;  /* 0x0000720010021a11 */ /* 0x008fc600078008ff */
[----:B------:R4:W-:Y:S01]  /*17e0*/  @P5 LDGSTS.E.BYPASS.LTC128B.128 [R241+0x16100], [R10.64+0x80], !P3 ;  /* 0x161000800af15fae */ /* 0x0009e2000d901d4c */
[----:B------:R-:W-:Y:S02]  /*17f0*/  @P1 LEA.HI.X R3, R16, c[0x0][0x1cc], R17, 0x1, P0 ;  /* 0x0000730010031a11 */ /* 0x000fe400000f0c11 */
[----:B------:R-:W-:Y:S01]  /*1800*/  LEA R8, P0, R4, c[0x0][0x1f8], 0x1 ;  /* 0x00007e0004087a11 */ /* 0x000fe200078008ff */
[----:B------:R4:W-:Y:S01]  /*1810*/  @P5 LDGSTS.E.BYPASS.LTC128B.128 [R241+0x19100], [R10.64+0x100], !P2 ;  /* 0x191001000af15fae */ /* 0x0009e2000d101d4c */
[----:B------:R-:W-:Y:S02]  /*1820*/  ISETP.GE.AND P5, PT, R28, c[0x0][0x1d4], PT ;  /* 0x000075001c007a0c */ /* 0x000fe40003fa6270 */
[----:B------:R-:W-:Y:S01]  /*1830*/  LEA.HI.X R9, R4, c[0x0][0x1fc], R0, 0x1, P0 ;  /* 0x00007f0004097a11 */ /* 0x000fe200000f0c00 */
[----:B------:R3:W-:Y:S01]  /*1840*/  @P1 LDGSTS.E.BYPASS.LTC128B.128 [R241+0x14100], [R2.64], !P4 ;  /* 0x1410000002f11fae */ /* 0x0007e2000e101d4c */
[----:B------:R-:W-:Y:S02]  /*1850*/  IMAD.U32 R0, RZ, RZ, UR15 ;  /* 0x0000000fff007e24 */ /* 0x000fe4000f8e00ff */
[----:B------:R-:W-:Y:S01]  /*1860*/  IMAD.MOV.U32 R4, RZ, RZ, 0x10 ;  /* 0x00000010ff047424 */ /* 0x000fe200078e00ff */
[----:B------:R3:W-:Y:S04]  /*1870*/  @P1 LDGSTS.E.BYPASS.LTC128B.128 [R241+0x17100], [R2.64+0x80], !P3 ;  /* 0x1710008002f11fae */ /* 0x0007e8000d901d4c */
[----:B------:R3:W-:Y:S01]  /*1880*/  @P1 LDGSTS.E.BYPASS.LTC128B.128 [R241+0x1a100], [R2.64+0x100], !P2 ;  /* 0x1a10010002f11fae */ /* 0x0007e2000d101d4c */
[----:B--2---:R-:W-:-:S03]  /*1890*/  IADD3 R12, P1, P0, R0, 0x80, R8 ;  /* 0x00000080000c7810 */ /* 0x004fc6000783e008 */
[----:B------:R-:W0:Y:S01]  /*18a0*/  LDGDEPBAR ;  /* 0x00000000000079af */ /* 0x000e220000000000 */
[----:B------:R-:W-:Y:S02]  /*18b0*/  IADD3.X R13, RZ, UR17, R9, P1, P0 ;  /* 0x00000011ff0d7c10 */ /* 0x000fe40008fe0409 */
[----:B----4-:R-:W-:Y:S01]  /*18c0*/  IADD3 R10, P1, P0, R0, 0x100, R8 ;  /* 0x00000100000a7810 */ /* 0x010fe2000783e008 */
[----:B------:R-:W-:-:S03]  /*18d0*/  IMAD.SHL.U32 R0, R108, 0x20, RZ ;  /* 0x000000206c007824 */ /* 0x000fc600078e00ff */
[----:B------:R-:W-:Y:S02]  /*18e0*/  IADD3.X R11, RZ, UR17, R9, P1, P0 ;  /* 0x00000011ff0b7c10 */ /* 0x000fe40008fe0409 */
[----:B------:R-:W-:Y:S02]  /*18f0*/  LOP3.LUT P0, RZ, R23, 0x2, RZ, 0xc0, !PT ;  /* 0x0000000217ff7812 */ /* 0x000fe4000780c0ff */
[----:B------:R-:W-:Y:S01]  /*1900*/  IADD3 R6, P1, R8, UR15, RZ ;  /* 0x0000000f08067c10 */ /* 0x000fe2000ff3e0ff */
[----:B---3--:R-:W-:Y:S01]  /*1910*/  IMAD.SHL.U32 R2, R27, 0x40, RZ ;  /* 0x000000401b027824 */ /* 0x008fe200078e00ff */
[----:B------:R-:W-:-:S04]  /*1920*/  DEPBAR.LE SB0, 0x1 ;  /* 0x000080400000791a */ /* 0x000fc80000000000 */
[----:B------:R-:W-:Y:S02]  /*1930*/  LOP3.LUT R2, R7, 0xfffffe00, R2, 0xf8, !PT ;  /* 0xfffffe0007027812 */ /* 0x000fe400078ef802 */
[----:B------:R-:W-:Y:S02]  /*1940*/  LOP3.LUT R3, R0, 0x7ffffc00, RZ, 0xc0, !PT ;  /* 0x7ffffc0000037812 */ /* 0x000fe400078ec0ff */
[----:B------:R-:W-:Y:S02]  /*1950*/  SEL R0, R4, 0xfffffff0, !P0 ;  /* 0xfffffff004007807 */ /* 0x000fe40004000000 */
[----:B------:R-:W-:Y:S01]  /*1960*/  IADD3.X R7, R9, UR17, RZ, P1, !PT ;  /* 0x0000001109077c10 */ /* 0x000fe20008ffe4ff */
[----:B------:R-:W-:Y:S01]  /*1970*/  IMAD.IADD R3, R2, 0x1, R3 ;  /* 0x0000000102037824 */ /* 0x000fe200078e0203 */
[----:B------:R-:W-:Y:S01]  /*1980*/  BAR.SYNC.DEFER_BLOCKING 0x0 ;  /* 0x0000000000007b1d */ /* 0x000fe20000010000 */
[----:B------:R-:W-:Y:S01]  /*1990*/  LOP3.LUT P1, RZ, R23, 0x4, RZ, 0xc0, !PT ;  /* 0x0000000417ff7812 */ /* 0x000fe2000782c0ff */
[----:B------:R-:W-:Y:S01]  /*19a0*/  IMAD.SHL.U32 R239, R0, 0x2, RZ ;  /* 0x0000000200ef7824 */ /* 0x000fe200078e00ff */
[----:B------:R-:W-:Y:S01]  /*19b0*/  IADD3 R4, P0, R6, UR15, RZ ;  /* 0x0000000f06047c10 */ /* 0x000fe2000ff1e0ff */
[C---:B------:R-:W-:Y:S01]  /*19c0*/  IMAD.SHL.U32 R216, R3.reuse, 0x2, RZ ;  /* 0x0000000203d87824 */ /* 0x040fe200078e00ff */
[----:B------:R-:W-:Y:S01]  /*19d0*/  LEA R224, R3, 0x100, 0x1 ;  /* 0x0000010003e07811 */ /* 0x000fe200078e08ff */
[----:B------:R-:W-:Y:S01]  /*19e0*/  IMAD.SHL.U32 R3, R26, 0x40, RZ ;  /* 0x000000401a037824 */ /* 0x000fe200078e00ff */
[----:B------:R-:W-:-:S02]  /*19f0*/  SEL R0, R14, 0xffffffe0, !P1 ;  /* 0xffffffe00e007807 */ /* 0x000fc40004800000 */
[----:B------:R-:W-:Y:S01]  /*1a00*/  IADD3.X R5, R7, UR17, RZ, P0, !PT ;  /* 0x0000001107057c10 */ /* 0x000fe200087fe4ff */
[----:B------:R-:W-:Y:S01]  /*1a10*/  IMAD.IADD R220, R224, 0x1, R239 ;  /* 0x00000001e0dc7824 */ /* 0x000fe200078e02ef */
[----:B------:R-:W-:Y:S01]  /*1a20*/  ISETP.LT.OR P0, PT, R22, 0x1, P6 ;  /* 0x000000011600780c */ /* 0x000fe20003701670 */
[----:B------:R-:W-:Y:S01]  /*1a30*/  IMAD R224, R0, 0x2, R224 ;  /* 0x0000000200e07824 */ /* 0x000fe200078e02e0 */
[----:B------:R-:W-:Y:S01]  /*1a40*/  ISETP.LT.OR P1, PT, R22, 0x1, P5 ;  /* 0x000000011600780c */ /* 0x000fe20002f21670 */
[----:B------:R-:W-:Y:S01]  /*1a50*/  IMAD R228, R0, 0x2, R220 ;  /* 0x0000000200e47824 */ /* 0x000fe200078e02dc */
[----:B------:R-:W-:-:S04]  /*1a60*/  LOP3.LUT R3, R3, 0x1c0, RZ, 0xc0, !PT ;  /* 0x000001c003037812 */ /* 0x000fc800078ec0ff */
[----:B------:R-:W-:Y:S01]  /*1a70*/  SHF.R.U32.HI R236, RZ, 0x3, R3 ;  /* 0x00000003ffec7819 */ /* 0x000fe20000011603 */
[----:B------:R1:W2:Y:S04]  /*1a80*/  LDSM.16.M88.4 R152, [R216+0x100] ;  /* 0x00010000d898783b */ /* 0x0002a80000000200 */
[----:B------:R1:W3:Y:S04]  /*1a90*/  LDSM.16.M88.4 R196, [R216+0x4100] ;  /* 0x00410000d8c4783b */ /* 0x0002e80000000200 */
[----:B------:R1:W4:Y:S04]  /*1aa0*/  LDSM.16.M88.4 R156, [R220] ;  /* 0x00000000dc9c783b */ /* 0x0003280000000200 */
[----:B------:R1:W1:Y:S04]  /*1ab0*/  LDSM.16.M88.4 R204, [R220+0x4000] ;  /* 0x00400000dccc783b */ /* 0x0002680000000200 */
[----:B------:R1:W1:Y:S04]  /*1ac0*/  LDSM.16.M88.4 R184, [R224] ;  /* 0x00000000e0b8783b */ /* 0x0002680000000200 */
[----:B------:R1:W1:Y:S04]  /*1ad0*/  LDSM.16.M88.4 R208, [R224+0x4000] ;  /* 0x00400000e0d0783b */ /* 0x0002680000000200 */
[----:B------:R1:W1:Y:S04]  /*1ae0*/  LDSM.16.M88.4 R188, [R228] ;  /* 0x00000000e4bc783b */ /* 0x0002680000000200 */
[----:B------:R1:W1:Y:S04]  /*1af0*/  LDSM.16.M88.4 R212, [R228+0x4000] ;  /* 0x00400000e4d4783b */ /* 0x0002680000000200 */
[----:B------:R-:W1:Y:S04]  /*1b00*/  LDSM.16.M88.4 R216, [R216+0x8100] ;  /* 0x00810000d8d8783b */ /* 0x000e680000000200 */
[----:B------:R-:W1:Y:S04]  /*1b10*/  LDSM.16.M88.4 R220, [R220+0x8000] ;  /* 0x00800000dcdc783b */ /* 0x000e680000000200 */
[----:B------:R-:W1:Y:S04]  /*1b20*/  LDSM.16.M88.4 R224, [R224+0x8000] ;  /* 0x00800000e0e0783b */ /* 0x000e680000000200 */
[----:B------:R-:W1:Y:S04]  /*1b30*/  LDSM.16.M88.4 R228, [R228+0x8000] ;  /* 0x00800000e4e4783b */ /* 0x000e680000000200 */
[----:B------:R-:W-:Y:S06]  /*1b40*/  BAR.SYNC.DEFER_BLOCKING 0x0 ;  /* 0x0000000000007b1d */ /* 0x000fec0000010000 */
[----:B------:R-:W-:Y:S01]  /*1b50*/  @!PT LDS RZ, [RZ] ;  /* 0x00000000fffff984 */ /* 0x000fe20000000800 */
[----:B------:R-:W-:Y:S01]  /*1b60*/  @!PT LDS RZ, [RZ] ;  /* 0x00000000fffff984 */ /* 0x000fe20000000800 */
[----:B------:R-:W-:Y:S01]  /*1b70*/  @!PT LDS RZ, [RZ] ;  /* 0x00000000fffff984 */ /* 0x000fe20000000800 */
[----:B------:R1:W-:Y:S01]  /*1b80*/  LDGSTS.E.BYPASS.LTC128B.128 [R241+0x100], [R8.64], !P0 ;  /* 0x0010000008f17fae */ /* 0x0003e2000c101d4c */
[----:B------:R-:W-:-:S03]  /*1b90*/  ISETP.GE.AND P0, PT, R29, c[0x0][0x1d4], PT ;  /* 0x000075001d007a0c */ /* 0x000fc60003f06270 */
[----:B------:R1:W-:Y:S01]  /*1ba0*/  LDGSTS.E.BYPASS.LTC128B.128 [R241+0x3100], [R8.64+0x80], !P1 ;  /* 0x0310008008f17fae */ /* 0x0003e2000c901d4c */
[----:B------:R-:W-:-:S13]  /*1bb0*/  ISETP.LT.OR P1, PT, R22, 0x1, P0 ;  /* 0x000000011600780c */ /* 0x000fda0000721670 */
[----:B------:R1:W-:Y:S01]  /*1bc0*/  LDGSTS.E.BYPASS.LTC128B.128 [R241+0x6100], [R8.64+0x100], !P1 ;  /* 0x0610010008f17fae */ /* 0x0003e2000c901d4c */
[C---:B------:R-:W-:Y:S02]  /*1bd0*/  ISETP.LT.OR P1, PT, R22.reuse, 0x21, P6 ;  /* 0x000000211600780c */ /* 0x040fe40003721670 */
[----:B------:R-:W-:-:S11]  /*1be0*/  ISETP.LT.OR P6, PT, R22, 0x41, P6 ;  /* 0x000000411600780c */ /* 0x000fd600037c1670 */
[----:B------:R1:W-:Y:S01]  /*1bf0*/  LDGSTS.E.BYPASS.LTC128B.128 [R241+0x1100], [R6.64], !P1 ;  /* 0x0110000006f17fae */ /* 0x0003e2000c901d4c */
[C---:B------:R-:W-:Y:S02]  /*1c00*/  ISETP.LT.OR P1, PT, R22.reuse, 0x21, P5 ;  /* 0x000000211600780c */ /* 0x040fe40002f21670 */
[----:B------:R-:W-:-:S11]  /*1c10*/  ISETP.LT.OR P5, PT, R22, 0x41, P5 ;  /* 0x000000411600780c */ /* 0x000fd60002fa1670 */
[----:B------:R1:W-:Y:S01]  /*1c20*/  LDGSTS.E.BYPASS.LTC128B.128 [R241+0x4100], [R12.64], !P1 ;  /* 0x041000000cf17fae */ /* 0x0003e2000c901d4c */
[C---:B------:R-:W-:Y:S02]  /*1c30*/  ISETP.LT.OR P1, PT, R22.reuse, 0x21, P0 ;  /* 0x000000211600780c */ /* 0x040fe40000721670 */
[----:B------:R-:W-:-:S11]  /*1c40*/  ISETP.LT.OR P0, PT, R22, 0x41, P0 ;  /* 0x000000411600780c */ /* 0x000fd60000701670 */
[----:B------:R1:W-:Y:S01]  /*1c50*/  LDGSTS.E.BYPASS.LTC128B.128 [R241+0x7100], [R10.64], !P1 ;  /* 0x071000000af17fae */ /* 0x0003e2000c901d4c */
[----:B------:R-:W-:-:S03]  /*1c60*/  LOP3.LUT P1, RZ, R26, 0x4, RZ, 0xc0, !PT ;  /* 0x000000041aff7812 */ /* 0x000fc6000782c0ff */
[----:B------:R5:W-:Y:S04]  /*1c70*/  LDGSTS.E.BYPASS.LTC128B.128 [R241+0x2100], [R4.64], !P6 ;  /* 0x0210000004f17fae */ /* 0x000be8000f101d4c */
[----:B------:R5:W-:Y:S01]  /*1c80*/  LDGSTS.E.BYPASS.LTC128B.128 [R241+0x5100], [R4.64+0x80], !P5 ;  /* 0x0510008004f17fae */ /* 0x000be2000e901d4c */
[----:B------:R-:W-:-:S03]  /*1c90*/  PLOP3.LUT P5, PT, PT, PT, UP0, 0x40, 0x0 ;  /* 0x000000000000781c */ /* 0x000fc60003fae808 */
[----:B------:R5:W-:Y:S01]  /*1ca0*/  LDGSTS.E.BYPASS.LTC128B.128 [R241+0x8100], [R4.64+0x100], !P0 ;  /* 0x0810010004f17fae */ /* 0x000be2000c101d4c */
[----:B------:R-:W-:-:S03]  /*1cb0*/  LOP3.LUT P0, RZ, R26, 0x2, RZ, 0xc0, !PT ;  /* 0x000000021aff7812 */ /* 0x000fc6000780c0ff */
[----:B------:R-:W0:Y:S01]  /*1cc0*/  LDGDEPBAR ;  /* 0x00000000000079af */ /* 0x000e220000000000 */
[----:B-----5:R-:W-:-:S04]  /*1cd0*/  LOP3.LUT R4, R3, 0x8, R32, 0xf8, !PT ;  /* 0x0000000803047812 */ /* 0x020fc800078ef820 */
[----:B------:R-:W-:-:S05]  /*1ce0*/  LOP3.LUT R236, R4, R236, RZ, 0x3c, !PT ;  /* 0x000000ec04ec7212 */ /* 0x000fca00078e3cff */
[----:B------:R-:W-:Y:S01]  /*1cf0*/  IMAD R236, R30, 0x200, R236 ;  /* 0x000002001eec7824 */ /* 0x000fe200078e02ec */
[----:B------:R-:W-:Y:S05]  /*1d00*/  @P5 BRA `(.L_x_1213) ;  /* 0x000001b000005947 */ /* 0x000fea0003800000 */
[----:B-1234-:R-:W-:Y:S01]  /*1d10*/  UIADD3 UR5, UR14, -0x2, URZ ;  /* 0xfffffffe0e057890 */ /* 0x01efe2000fffe03f */
[C---:B------:R-:W-:Y:S01]  /*1d20*/  IMAD.SHL.U32 R8, R36.reuse, 0x40, RZ ;  /* 0x0000004024087824 */ /* 0x040fe200078e00ff */
[----:B------:R-:W-:Y:S02]  /*1d30*/  SHF.L.U64.HI R9, R36, 0x6, R37 ;  /* 0x0000000624097819 */ /* 0x000fe40000010225 */
[----:B------:R-:W-:Y:S02]  /*1d40*/  USHF.R.S32.HI UR4, URZ, 0x1f, UR5 ;  /* 0x0000001f3f047899 */ /* 0x000fe40008011405 */
[----:B------:R-:W-:Y:S01]  /*1d50*/  UIMAD UR9, UR9, UR5, URZ ;  /* 0x00000005090972a4 */ /* 0x000fe2000f8e023f */
[----:B------:R-:W-:-:S03]  /*1d60*/  IMAD.WIDE.U32 R6, R31, UR5, R38 ;  /* 0x000000051f067c25 */ /* 0x000fc6000f8e0026 */
[----:B------:R-:W-:Y:S02]  /*1d70*/  UIMAD UR4, UR4, UR20, UR9 ;  /* 0x00000014040472a4 */ /* 0x000fe4000f8e0209 */
[----:B------:R-:W-:-:S04]  /*1d80*/  LEA R4, P5, R6, c[0x0][0x1c8], 0x1 ;  /* 0x0000720006047a11 */ /* 0x000fc800078a08ff */
[----:B------:R-:W-:-:S04]  /*1d90*/  IADD3 R3, R7, UR4, RZ ;  /* 0x0000000407037c10 */ /* 0x000fc8000fffe0ff */
[----:B------:R-:W-:Y:S02]  /*1da0*/  LEA.HI.X R5, R6, c[0x0][0x1cc], R3, 0x1, P5 ;  /* 0x0000730006057a11 */ /* 0x000fe400028f0c03 */
[----:B------:R-:W-:-:S03]  /*1db0*/  IADD3 R12, P6, P5, R8, 0x80, R4 ;  /* 0x00000080080c7810 */ /* 0x000fc60007dde004 */
[----:B------:R1:W-:Y:S01]  /*1dc0*/  LDGSTS.E.BYPASS.LTC128B.128 [R241+0x1b100], [R4.64], !P4 ;  /* 0x1b10000004f17fae */ /* 0x0003e2000e101d4c */
[C-C-:B------:R-:W-:Y:S02]  /*1dd0*/  IADD3.X R13, R9.reuse, RZ, R5.reuse, P6, P5 ;  /* 0x000000ff090d7210 */ /* 0x140fe400037ea405 */
[C---:B------:R-:W-:Y:S01]  /*1de0*/  IADD3 R10, P6, P5, R8.reuse, 0x100, R4 ;  /* 0x00000100080a7810 */ /* 0x040fe20007dde004 */
[----:B------:R1:W-:Y:S03]  /*1df0*/  LDGSTS.E.BYPASS.LTC128B.128 [R241+0x1e100], [R4.64+0x80], !P3 ;  /* 0x1e10008004f17fae */ /* 0x0003e6000d901d4c */
[----:B------:R-:W-:Y:S01]  /*1e00*/  IADD3.X R11, R9, RZ, R5, P6, P5 ;  /* 0x000000ff090b7210 */ /* 0x000fe200037ea405 */
[----:B------:R1:W-:Y:S01]  /*1e10*/  LDGSTS.E.BYPASS.LTC128B.128 [R241+0x21100], [R4.64+0x100], !P2 ;  /* 0x2110010004f17fae */ /* 0x0003e2000d101d4c */
[----:B------:R-:W-:-:S04]  /*1e20*/  IADD3 R6, P6, R8, R4, RZ ;  /* 0x0000000408067210 */ /* 0x000fc80007fde0ff */
[----:B------:R-:W-:Y:S01]  /*1e30*/  IADD3 R8, P5, R6, R8, RZ ;  /* 0x0000000806087210 */ /* 0x000fe20007fbe0ff */
[----:B------:R-:W-:-:S04]  /*1e40*/  IMAD.X R7, R9, 0x1, R5, P6 ;  /* 0x0000000109077824 */ /* 0x000fc800030e0605 */
[----:B------:R-:W-:Y:S01]  /*1e50*/  IMAD.X R9, R7, 0x1, R9, P5 ;  /* 0x0000000107097824 */ /* 0x000fe200028e0609 */
[----:B------:R1:W-:Y:S04]  /*1e60*/  LDGSTS.E.BYPASS.LTC128B.128 [R241+0x1c100], [R6.64], !P4 ;  /* 0x1c10000006f17fae */ /* 0x0003e8000e101d4c */
[----:B------:R1:W-:Y:S04]  /*1e70*/  LDGSTS.E.BYPASS.LTC128B.128 [R241+0x1f100], [R12.64], !P3 ;  /* 0x1f1000000cf17fae */ /* 0x0003e8000d901d4c */
[----:B------:R1:W-:Y:S04]  /*1e80*/  LDGSTS.E.BYPASS.LTC128B.128 [R241+0x22100], [R10.64], !P2 ;  /* 0x221000000af17fae */ /* 0x0003e8000d101d4c */
[----:B------:R1:W-:Y:S04]  /*1e90*/  LDGSTS.E.BYPASS.LTC128B.128 [R241+0x1d100], [R8.64], !P4 ;  /* 0x1d10000008f17fae */ /* 0x0003e8000e101d4c */
[----:B------:R1:W-:Y:S04]  /*1ea0*/  LDGSTS.E.BYPASS.LTC128B.128 [R241+0x20100], [R8.64+0x80], !P3 ;  /* 0x2010008008f17fae */ /* 0x0003e8000d901d4c */
[----:B------:R1:W-:Y:S02]  /*1eb0*/  LDGSTS.E.BYPASS.LTC128B.128 [R241+0x23100], [R8.64+0x100], !P2 ;  /* 0x2310010008f17fae */ /* 0x0003e4000d101d4c */
.L_x_1213:
[----:B-1234-:R-:W0:Y:S01]  /*1ec0*/  LDGDEPBAR ;  /* 0x00000000000079af */ /* 0x01ee220000000000 */
[----:B------:R-:W-:Y:S01]  /*1ed0*/  PLOP3.LUT P5, PT, PT, PT, UP0, 0x40, 0x0 ;  /* 0x000000000000781c */ /* 0x000fe20003fae808 */
[----:B------:R-:W-:Y:S01]  /*1ee0*/  IMAD.SHL.U32 R236, R236, 0x2, RZ ;  /* 0x00000002ecec7824 */ /* 0x000fe200078e00ff */
[----:B------:R-:W-:-:S05]  /*1ef0*/  SEL R4, R14, 0xffffffe0, !P0 ;  /* 0xffffffe00e047807 */ /* 0x000fca0004000000 */
[----:B------:R-:W-:Y:S01]  /*1f00*/  IMAD.IADD R4, R236, 0x1, R4 ;  /* 0x00000001ec047824 */ /* 0x000fe200078e0204 */
[----:B------:R-:W-:-:S04]  /*1f10*/  DEPBAR.LE SB0, 0x2 ;  /* 0x000080800000791a */ /* 0x000fc80000000000 */
[----:B------:R-:W-:Y:S06]  /*1f20*/  BAR.SYNC.DEFER_BLOCKING 0x0 ;  /* 0x0000000000007b1d */ /* 0x000fec0000010000 */
[----:B------:R1:W2:Y:S04]  /*1f30*/  LDSM.16.M88.4 R16, [R236+0x12100] ;  /* 0x01210000ec10783b */ /* 0x0002a80000000200 */
[----:B------:R1:W3:Y:S04]  /*1f40*/  LDSM.16.M88.4 R20, [R236+0x12900] ;  /* 0x01290000ec14783b */ /* 0x0002e80000000200 */
[----:B------:R1:W4:Y:S04]  /*1f50*/  LDSM.16.M88.4 R36, [R236+0x13100] ;  /* 0x01310000ec24783b */ /* 0x0003280000000200 */
[----:B------:R1:W1:Y:S04]  /*1f60*/  LDSM.16.M88.4 R40, [R236+0x13900] ;  /* 0x01390000ec28783b */ /* 0x0002680000000200 */
[----:B------:R1:W1:Y:S04]  /*1f70*/  LDSM.16.M88.4 R56, [R236+0x14100] ;  /* 0x01410000ec38783b */ /* 0x0002680000000200 */
[----:B------:R1:W1:Y:S04]  /*1f80*/  LDSM.16.M88.4 R64, [R236+0x14900] ;  /* 0x01490000ec40783b */ /* 0x0002680000000200 */
[----:B------:R1:W1:Y:S04]  /*1f90*/  LDSM.16.M88.4 R52, [R4+0x12100] ;  /* 0x012100000434783b */ /* 0x0002680000000200 */
[----:B------:R1:W1:Y:S04]  /*1fa0*/  LDSM.16.M88.4 R48, [R4+0x12900] ;  /* 0x012900000430783b */ /* 0x0002680000000200 */
[----:B------:R1:W1:Y:S04]  /*1fb0*/  LDSM.16.M88.4 R44, [R4+0x13100] ;  /* 0x01310000042c783b */ /* 0x0002680000000200 */
[----:B------:R1:W1:Y:S04]  /*1fc0*/  LDSM.16.M88.4 R60, [R4+0x13900] ;  /* 0x01390000043c783b */ /* 0x0002680000000200 */
[----:B------:R1:W1:Y:S04]  /*1fd0*/  LDSM.16.M88.4 R92, [R4+0x14100] ;  /* 0x01410000045c783b */ /* 0x0002680000000200 */
[----:B------:R1:W1:Y:S01]  /*1fe0*/  LDSM.16.M88.4 R96, [R4+0x14900] ;  /* 0x014900000460783b */ /* 0x0002620000000200 */
[----:B------:R-:W-:Y:S05]  /*1ff0*/  @P5 BRA `(.L_x_1214) ;  /* 0x000001e000005947 */ /* 0x000fea0003800000 */
[----:B--23--:R-:W-:Y:S01]  /*2000*/  UIADD3 UR5, UR14, -0x2, URZ ;  /* 0xfffffffe0e057890 */ /* 0x00cfe2000fffe03f */
[----:B------:R-:W-:-:S03]  /*2010*/  IMAD.U32 R5, RZ, RZ, UR15 ;  /* 0x0000000fff057e24 */ /* 0x000fc6000f8e00ff */
[----:B------:R-:W-:Y:S02]  /*2020*/  USHF.R.S32.HI UR4, URZ, 0x1f, UR5 ;  /* 0x0000001f3f047899 */ /* 0x000fe40008011405 */
[----:B------:R-:W-:Y:S01]  /*2030*/  UIMAD UR8, UR8, UR5, URZ ;  /* 0x00000005080872a4 */ /* 0x000fe2000f8e023f */
[----:B------:R-:W-:-:S03]  /*2040*/  IMAD.WIDE.U32 R8, R33, UR5, R68 ;  /* 0x0000000521087c25 */ /* 0x000fc6000f8e0044 */
[----:B------:R-:W-:Y:S02]  /*2050*/  UIMAD UR4, UR4, UR18, UR8 ;  /* 0x00000012040472a4 */ /* 0x000fe4000f8e0208 */
[----:B------:R-:W-:-:S04]  /*2060*/  LEA R6, P5, R8, c[0x0][0x1f8], 0x1 ;  /* 0x00007e0008067a11 */ /* 0x000fc800078a08ff */
[----:B------:R-:W-:-:S04]  /*2070*/  IADD3 R3, R9, UR4, RZ ;  /* 0x0000000409037c10 */ /* 0x000fc8000fffe0ff */
[----:B------:R-:W-:Y:S01]  /*2080*/  LEA.HI.X R7, R8, c[0x0][0x1fc], R3, 0x1, P5 ;  /* 0x00007f0008077a11 */ /* 0x000fe200028f0c03 */
[----:B------:R-:W-:Y:S01]  /*2090*/  IMAD.U32 R3, RZ, RZ, UR15 ;  /* 0x0000000fff037e24 */ /* 0x000fe2000f8e00ff */
[----:B------:R-:W-:-:S03]  /*20a0*/  IADD3 R14, P6, P5, R5, 0x80, R6 ;  /* 0x00000080050e7810 */ /* 0x000fc60007dde006 */
[----:B------:R-:W-:Y:S01]  /*20b0*/  @!PT LDS RZ, [RZ] ;  /* 0x00000000fffff984 */ /* 0x000fe20000000800 */
[----:B------:R-:W-:Y:S01]  /*20c0*/  @!PT LDS RZ, [RZ] ;  /* 0x00000000fffff984 */ /* 0x000fe20000000800 */
[----:B------:R-:W-:Y:S01]  /*20d0*/  @!PT LDS RZ, [RZ] ;  /* 0x00000000fffff984 */ /* 0x000fe20000000800 */
[----:B------:R2:W-:Y:S01]  /*20e0*/  LDGSTS.E.BYPASS.LTC128B.128 [R241+0x9100], [R6.64], !P4 ;  /* 0x0910000006f17fae */ /* 0x0005e2000e101d4c */
[--C-:B------:R-:W-:Y:S02]  /*20f0*/  IADD3.X R15, RZ, UR17, R7.reuse, P6, P5 ;  /* 0x00000011ff0f7c10 */ /* 0x100fe4000b7ea407 */
[----:B------:R-:W-:Y:S01]  /*2100*/  IADD3 R12, P6, P5, R3, 0x100, R6 ;  /* 0x00000100030c7810 */ /* 0x000fe20007dde006 */
[----:B------:R2:W-:Y:S03]  /*2110*/  LDGSTS.E.BYPASS.LTC128B.128 [R241+0xc100], [R6.64+0x80], !P3 ;  /* 0x0c10008006f17fae */ /* 0x0005e6000d901d4c */
[----:B------:R-:W-:Y:S01]  /*2120*/  IADD3.X R13, RZ, UR17, R7, P6, P5 ;  /* 0x00000011ff0d7c10 */ /* 0x000fe2000b7ea407 */
[----:B------:R2:W-:Y:S01]  /*2130*/  LDGSTS.E.BYPASS.LTC128B.128 [R241+0xf100], [R6.64+0x100], !P2 ;  /* 0x0f10010006f17fae */ /* 0x0005e2000d101d4c */
[----:B------:R-:W-:-:S04]  /*2140*/  IADD3 R8, P6, R6, UR15, RZ ;  /* 0x0000000f06087c10 */ /* 0x000fc8000ffde0ff */
[----:B------:R-:W-:Y:S02]  /*2150*/  IADD3 R10, P5, R8, UR15, RZ ;  /* 0x0000000f080a7c10 */ /* 0x000fe4000ffbe0ff */
[----:B------:R-:W-:-:S04]  /*2160*/  IADD3.X R9, R7, UR17, RZ, P6, !PT ;  /* 0x0000001107097c10 */ /* 0x000fc8000b7fe4ff */
[----:B------:R-:W-:Y:S01]  /*2170*/  IADD3.X R11, R9, UR17, RZ, P5, !PT ;  /* 0x00000011090b7c10 */ /* 0x000fe2000affe4ff */
[----:B------:R2:W-:Y:S04]  /*2180*/  LDGSTS.E.BYPASS.LTC128B.128 [R241+0xa100], [R8.64], !P4 ;  /* 0x0a10000008f17fae */ /* 0x0005e8000e101d4c */
[----:B------:R2:W-:Y:S04]  /*2190*/  LDGSTS.E.BYPASS.LTC128B.128 [R241+0xd100], [R14.64], !P3 ;  /* 0x0d1000000ef17fae */ /* 0x0005e8000d901d4c */
[----:B------:R2:W-:Y:S04]  /*21a0*/  LDGSTS.E.BYPASS.LTC128B.128 [R241+0x10100], [R12.64], !P2 ;  /* 0x101000000cf17fae */ /* 0x0005e8000d101d4c */
[----:B------:R2:W-:Y:S04]  /*21b0*/  LDGSTS.E.BYPASS.LTC128B.128 [R241+0xb100], [R10.64], !P4 ;  /* 0x0b1000000af17fae */ /* 0x0005e8000e101d4c */
[----:B------:R2:W-:Y:S04]  /*21c0*/  LDGSTS.E.BYPASS.LTC128B.128 [R241+0xe100], [R10.64+0x80], !P3 ;  /* 0x0e1000800af17fae */ /* 0x0005e8000d901d4c */
[----:B------:R2:W-:Y:S02]  /*21d0*/  LDGSTS.E.BYPASS.LTC128B.128 [R241+0x11100], [R10.64+0x100], !P2 ;  /* 0x111001000af17fae */ /* 0x0005e4000d101d4c */
.L_x_1214:
[----:B--23--:R-:W-:Y:S01]  /*21e0*/  HMMA.16816.F32 R32, R152, R16, RZ ;  /* 0x000000109820723c */ /* 0x00cfe200000018ff */
[----:B------:R-:W-:Y:S01]  /*21f0*/  IMAD.MOV.U32 R3, RZ, RZ, 0x40 ;  /* 0x00000040ff037424 */ /* 0x000fe200078e00ff */
[----:B------:R-:W-:Y:S01]  /*2200*/  ULDC UR4, c[0x0][0x1d0] ;  /* 0x0000740000047ab9 */ /* 0x000fe20000000800 */
[----:B------:R-:W0:Y:S01]  /*2210*/  LDGDEPBAR ;  /* 0x00000000000079af */ /* 0x000e220000000000 */
[----:B------:R-:W-:Y:S01]  /*2220*/  UIADD3 UR4, UR16, UR4, URZ ;  /* 0x0000000410047290 */ /* 0x000fe2000fffe03f */
[----:B------:R-:W-:Y:S01]  /*2230*/  IMAD.SHL.U32 R135, R2, 0x2, RZ ;  /* 0x0000000202877824 */ /* 0x000fe200078e00ff */
[----:B------:R-:W-:-:S02]  /*2240*/  SEL R238, R3, 0xffffffc0, !P1 ;  /* 0xffffffc003ee7807 */ /* 0x000fc40004800000 */
[----:B------:R-:W-:Y:S01]  /*2250*/  HMMA.16816.F32 R28, R152, R18, RZ ;  /* 0x00000012981c723c */ /* 0x000fe200000018ff */
[----:B------:R-:W-:Y:S01]  /*2260*/  IMAD.IADD R2, R239, 0x1, R135 ;  /* 0x00000001ef027824 */ /* 0x000fe200078e0287 */
[----:B------:R-:W-:Y:S01]  /*2270*/  IADD3 R3, R238, R4, RZ ;  /* 0x00000004ee037210 */ /* 0x000fe20007ffe0ff */
[----:B------:R-:W-:Y:S01]  /*2280*/  IMAD.IADD R5, R236, 0x1, R238 ;  /* 0x00000001ec057824 */ /* 0x000fe200078e02ee */
[----:B------:R-:W-:-:S04]  /*2290*/  LEA R237, R0, R135, 0x1 ;  /* 0x0000008700ed7211 */ /* 0x000fc800078e08ff */
[----:B-1----:R-:W-:Y:S01]  /*22a0*/  HMMA.16816.F32 R8, R152, R40, RZ ;  /* 0x000000289808723c */ /* 0x002fe200000018ff */
[----:B------:R-:W-:-:S07]  /*22b0*/  IMAD.IADD R0, R239, 0x1, R237 ;  /* 0x00000001ef007824 */ /* 0x000fce00078e02ed */
[C---:B------:R-:W-:Y:S08]  /*22c0*/  HMMA.16816.F32 R24, R152.reuse, R20, RZ ;  /* 0x000000149818723c */ /* 0x040ff000000018ff */
[C---:B------:R-:W-:Y:S08]  /*22d0*/  HMMA.16816.F32 R20, R152.reuse, R22, RZ ;  /* 0x000000169814723c */ /* 0x040ff000000018ff */
[C---:B----4-:R-:W-:Y:S08]  /*22e0*/  HMMA.16816.F32 R16, R152.reuse, R36, RZ ;  /* 0x000000249810723c */ /* 0x050ff000000018ff */
[----:B------:R-:W-:Y:S01]  /*22f0*/  HMMA.16816.F32 R12, R152, R38, RZ ;  /* 0x00000026980c723c */ /* 0x000fe200000018ff */
[----:B------:R-:W1:Y:S07]  /*2300*/  LDSM.16.M88.4 R36, [R5+0x12100] ;  /* 0x012100000524783b */ /* 0x000e6e0000000200 */
[C---:B------:R-:W-:Y:S01]  /*2310*/  HMMA.16816.F32 R68, R156.reuse, R52, R32 ;  /* 0x000000349c44723c */ /* 0x040fe20000001820 */
[----:B------:R-:W2:Y:S07]  /*2320*/  LDSM.16.M88.4 R32, [R5+0x12900] ;  /* 0x012900000520783b */ /* 0x000eae0000000200 */
[C---:B------:R-:W-:Y:S08]  /*2330*/  HMMA.16816.F32 R84, R156.reuse, R54, R28 ;  /* 0x000000369c54723c */ /* 0x040ff0000000181c */
[----:B------:R-:W-:Y:S08]  /*2340*/  HMMA.16816.F32 R52, R156, R60, R8 ;  /* 0x0000003c9c34723c */ /* 0x000ff00000001808 */
[----:B------:R-:W-:Y:S01]  /*2350*/  HMMA.16816.F32 R8, R152, R42, RZ ;  /* 0x0000002a9808723c */ /* 0x000fe200000018ff */
[----:B------:R-:W3:Y:S07]  /*2360*/  LDSM.16.M88.4 R40, [R5+0x13100] ;  /* 0x013100000528783b */ /* 0x000eee0000000200 */
[C---:B------:R-:W-:Y:S08]  /*2370*/  HMMA.16816.F32 R76, R156.reuse, R50, R20 ;  /* 0x000000329c4c723c */ /* 0x040ff00000001814 */
[C---:B------:R-:W-:Y:S08]  /*2380*/  HMMA.16816.F32 R80, R156.reuse, R44, R16 ;  /* 0x0000002c9c50723c */ /* 0x040ff00000001810 */
[----:B------:R-:W-:Y:S08]  /*2390*/  HMMA.16816.F32 R88, R156, R46, R12 ;  /* 0x0000002e9c58723c */ /* 0x000ff0000000180c */
[C---:B------:R-:W-:Y:S08]  /*23a0*/  HMMA.16816.F32 R20, R152.reuse, R56, RZ ;  /* 0x000000389814723c */ /* 0x040ff000000018ff */
[C---:B------:R-:W-:Y:S08]  /*23b0*/  HMMA.16816.F32 R16, R152.reuse, R58, RZ ;  /* 0x0000003a9810723c */ /* 0x040ff000000018ff */
[----:B------:R-:W-:Y:S08]  /*23c0*/  HMMA.16816.F32 R12, R152, R64, RZ ;  /* 0x00000040980c723c */ /* 0x000ff000000018ff */
[C---:B------:R-:W-:Y:S01]  /*23d0*/  HMMA.16816.F32 R72, R156.reuse, R48, R24 ;  /* 0x000000309c48723c */ /* 0x040fe20000001818 */
[----:B------:R-:W4:Y:S07]  /*23e0*/  LDSM.16.M88.4 R24, [R5+0x13900] ;  /* 0x013900000518783b */ /* 0x000f2e0000000200 */
[----:B------:R-:W-:Y:S01]  /*23f0*/  HMMA.16816.F32 R48, R156, R62, R8 ;  /* 0x0000003e9c30723c */ /* 0x000fe20000001808 */
[----:B------:R-:W-:Y:S07]  /*2400*/  LDSM.16.M88.4 R60, [R3+0x12900] ;  /* 0x01290000033c783b */ /* 0x000fee0000000200 */
[----:B------:R-:W-:Y:S08]  /*2410*/  HMMA.16816.F32 R8, R152, R66, RZ ;  /* 0x000000429808723c */ /* 0x000ff000000018ff */
[C---:B------:R-:W-:Y:S08]  /*2420*/  HMMA.16816.F32 R44, R156.reuse, R92, R20 ;  /* 0x0000005c9c2c723c */ /* 0x040ff00000001814 */
[C---:B------:R-:W-:Y:S01]  /*2430*/  HMMA.16816.F32 R28, R156.reuse, R94, R16 ;  /* 0x0000005e9c1c723c */ /* 0x040fe20000001810 */
[----:B------:R-:W5:Y:S07]  /*2440*/  LDSM.16.M88.4 R16, [R5+0x14100] ;  /* 0x014100000510783b */ /* 0x000f6e0000000200 */
[----:B------:R-:W-:Y:S01]  /*2450*/  HMMA.16816.F32 R20, R156, R96, R12 ;  /* 0x000000609c14723c */ /* 0x000fe2000000180c */
[----:B------:R-:W3:Y:S07]  /*2460*/  LDSM.16.M88.4 R12, [R5+0x14900] ;  /* 0x01490000050c783b */ /* 0x000eee0000000200 */
[C---:B-1----:R-:W-:Y:S08]  /*2470*/  HMMA.16816.F32 R64, R184.reuse, R36, R68 ;  /* 0x00000024b840723c */ /* 0x042ff00000001844 */
[----:B------:R-:W-:Y:S01]  /*2480*/  HMMA.16816.F32 R68, R184, R38, R84 ;  /* 0x00000026b844723c */ /* 0x000fe20000001854 */
[----:B------:R-:W1:Y:S07]  /*2490*/  LDSM.16.M88.4 R36, [R3+0x12100] ;  /* 0x012100000324783b */ /* 0x000e6e0000000200 */
[----:B------:R-:W-:Y:S08]  /*24a0*/  HMMA.16816.F32 R8, R156, R98, R8 ;  /* 0x000000629c08723c */ /* 0x000ff00000001808 */
[C---:B--2---:R-:W-:Y:S08]  /*24b0*/  HMMA.16816.F32 R72, R184.reuse, R32, R72 ;  /* 0x00000020b848723c */ /* 0x044ff00000001848 */
[C---:B------:R-:W-:Y:S01]  /*24c0*/  HMMA.16816.F32 R76, R184.reuse, R34, R76 ;  /* 0x00000022b84c723c */ /* 0x040fe2000000184c */
[----:B------:R-:W-:Y:S07]  /*24d0*/  LDSM.16.M88.4 R32, [R3+0x14100] ;  /* 0x014100000320783b */ /* 0x000fee0000000200 */
[C---:B---3--:R-:W-:Y:S08]  /*24e0*/  HMMA.16816.F32 R84, R184.reuse, R40, R80 ;  /* 0x00000028b854723c */ /* 0x048ff00000001850 */
[C---:B----4-:R-:W-:Y:S01]  /*24f0*/  HMMA.16816.F32 R96, R184.reuse, R24, R52 ;  /* 0x00000018b860723c */ /* 0x050fe20000001834 */
[----:B------:R-:W2:Y:S07]  /*2500*/  LDSM.16.M88.4 R52, [R3+0x13100] ;  /* 0x013100000334783b */ /* 0x000eae0000000200 */
[C---:B------:R-:W-:Y:S08]  /*2510*/  HMMA.16816.F32 R88, R184.reuse, R42, R88 ;  /* 0x0000002ab858723c */ /* 0x040ff00000001858 */
[C---:B------:R-:W-:Y:S08]  /*2520*/  HMMA.16816.F32 R80, R184.reuse, R26, R48 ;  /* 0x0000001ab850723c */ /* 0x040ff00000001830 */
[C---:B-----5:R-:W-:Y:S01]  /*2530*/  HMMA.16816.F32 R56, R184.reuse, R16, R44 ;  /* 0x00000010b838723c */ /* 0x060fe2000000182c */
[----:B------:R-:W3:Y:S07]  /*2540*/  LDSM.16.M88.4 R44, [R3+0x13900] ;  /* 0x01390000032c783b */ /* 0x000eee0000000200 */
[C---:B------:R-:W-:Y:S01]  /*2550*/  HMMA.16816.F32 R48, R184.reuse, R18, R28 ;  /* 0x00000012b830723c */ /* 0x040fe2000000181c */
[----:B------:R-:W4:Y:S07]  /*2560*/  LDSM.16.M88.4 R28, [R3+0x14900] ;  /* 0x01490000031c783b */ /* 0x000f2e0000000200 */
[C---:B------:R-:W-:Y:S01]  /*2570*/  HMMA.16816.F32 R40, R184.reuse, R12, R20 ;  /* 0x0000000cb828723c */ /* 0x040fe20000001814 */
[----:B------:R-:W5:Y:S07]  /*2580*/  LDSM.16.M88.4 R20, [R236+0x15100] ;  /* 0x01510000ec14783b */ /* 0x000f6e0000000200 */
[----:B------:R-:W-:Y:S08]  /*2590*/  HMMA.16816.F32 R24, R184, R14, R8 ;  /* 0x0000000eb818723c */ /* 0x000ff00000001808 */
[C---:B-1----:R-:W-:Y:S08]  /*25a0*/  HMMA.16816.F32 R16, R188.reuse, R36, R64 ;  /* 0x00000024bc10723c */ /* 0x042ff00000001840 */
[C---:B------:R-:W-:Y:S01]  /*25b0*/  HMMA.16816.F32 R12, R188.reuse, R38, R68 ;  /* 0x00000026bc0c723c */ /* 0x040fe20000001844 */
[----:B------:R-:W1:Y:S07]  /*25c0*/  LDSM.16.M88.4 R36, [R236+0x15900] ;  /* 0x01590000ec24783b */ /* 0x000e6e0000000200 */
[C---:B------:R-:W-:Y:S08]  /*25d0*/  HMMA.16816.F32 R8, R188.reuse, R60, R72 ;  /* 0x0000003cbc08723c */ /* 0x040ff00000001848 */
[C---:B------:R-:W-:Y:S01]  /*25e0*/  HMMA.16816.F32 R64, R188.reuse, R62, R76 ;  /* 0x0000003ebc40723c */ /* 0x040fe2000000184c */
[----:B------:R-:W1:Y:S07]  /*25f0*/  LDSM.16.M88.4 R60, [R236+0x16100] ;  /* 0x01610000ec3c783b */ /* 0x000e6e0000000200 */
[C---:B--2---:R-:W-:Y:S08]  /*2600*/  HMMA.16816.F32 R68, R188.reuse, R52, R84 ;  /* 0x00000034bc44723c */ /* 0x044ff00000001854 */
[C---:B------:R-:W-:Y:S08]  /*2610*/  HMMA.16816.F32 R76, R188.reuse, R54, R88 ;  /* 0x00000036bc4c723c */ /* 0x040ff00000001858 */
[C---:B------:R-:W-:Y:S01]  /*2620*/  HMMA.16816.F32 R92, R188.reuse, R32, R56 ;  /* 0x00000020bc5c723c */ /* 0x040fe20000001838 */
[----:B------:R-:W2:Y:S07]  /*2630*/  LDSM.16.M88.4 R56, [R236+0x16900] ;  /* 0x01690000ec38783b */ /* 0x000eae0000000200 */
[C---:B---3--:R-:W-:Y:S08]  /*2640*/  HMMA.16816.F32 R96, R188.reuse, R44, R96 ;  /* 0x0000002cbc60723c */ /* 0x048ff00000001860 */
[C---:B------:R-:W-:Y:S08]  /*2650*/  HMMA.16816.F32 R88, R188.reuse, R46, R80 ;  /* 0x0000002ebc58723c */ /* 0x040ff00000001850 */
[C---:B------:R-:W-:Y:S01]  /*2660*/  HMMA.16816.F32 R84, R188.reuse, R34, R48 ;  /* 0x00000022bc54723c */ /* 0x040fe20000001830 */
[----:B------:R-:W3:Y:S04]  /*2670*/  LDSM.16.M88.4 R48, [R236+0x17100] ;  /* 0x01710000ec30783b */ /* 0x000ee80000000200 */
[----:B------:R-:W-:Y:S03]  /*2680*/  LDSM.16.M88.4 R32, [R4+0x15900] ;  /* 0x015900000420783b */ /* 0x000fe60000000200 */
[----:B----4-:R-:W-:Y:S08]  /*2690*/  HMMA.16816.F32 R72, R188, R30, R24 ;  /* 0x0000001ebc48723c */ /* 0x010ff00000001818 */
[C---:B-----5:R-:W-:Y:S08]  /*26a0*/  HMMA.16816.F32 R52, R196.reuse, R20, R16 ;  /* 0x00000014c434723c */ /* 0x060ff00000001810 */
[C---:B------:R-:W-:Y:S08]  /*26b0*/  HMMA.16816.F32 R44, R196.reuse, R22, R12 ;  /* 0x00000016c42c723c */ /* 0x040ff0000000180c */
[C---:B-1----:R-:W-:Y:S08]  /*26c0*/  HMMA.16816.F32 R24, R196.reuse, R36, R8 ;  /* 0x00000024c418723c */ /* 0x042ff00000001808 */
[----:B------:R-:W-:Y:S01]  /*26d0*/  HMMA.16816.F32 R20, R196, R38, R64 ;  /* 0x00000026c414723c */ /* 0x000fe20000001840 */
[----:B------:R-:W1:Y:S04]  /*26e0*/  LDSM.16.M88.4 R36, [R4+0x15100] ;  /* 0x015100000424783b */ /* 0x000e680000000200 */
[----:B------:R-:W-:Y:S03]  /*26f0*/  LDSM.16.M88.4 R64, [R4+0x17100] ;  /* 0x017100000440783b */ /* 0x000fe60000000200 */
[----:B------:R-:W-:Y:S01]  /*2700*/  HMMA.16816.F32 R80, R188, R28, R40 ;  /* 0x0000001cbc50723c */ /* 0x000fe20000001828 */
[----:B------:R-:W4:Y:S04]  /*2710*/  LDSM.16.M88.4 R40, [R236+0x17900] ;  /* 0x01790000ec28783b */ /* 0x000f280000000200 */
[----:B------:R-:W5:Y:S03]  /*2720*/  LDSM.16.M88.4 R28, [R4+0x16100] ;  /* 0x01610000041c783b */ /* 0x000f660000000200 */
[C---:B------:R-:W-:Y:S08]  /*2730*/  HMMA.16816.F32 R16, R196.reuse, R60, R68 ;  /* 0x0000003cc410723c */ /* 0x040ff00000001844 */
[C---:B------:R-:W-:Y:S01]  /*2740*/  HMMA.16816.F32 R12, R196.reuse, R62, R76 ;  /* 0x0000003ec40c723c */ /* 0x040fe2000000184c */
[----:B------:R-:W-:Y:S07]  /*2750*/  LDSM.16.M88.4 R60, [R4+0x17900] ;  /* 0x01790000043c783b */ /* 0x000fee0000000200 */
[C---:B--2---:R-:W-:Y:S08]  /*2760*/  HMMA.16816.F32 R68, R196.reuse, R58, R88 ;  /* 0x0000003ac444723c */ /* 0x044ff00000001858 */
[C---:B---3--:R-:W-:Y:S08]  /*2770*/  HMMA.16816.F32 R100, R196.reuse, R48, R92 ;  /* 0x00000030c464723c */ /* 0x048ff0000000185c */
[----:B------:R-:W-:Y:S01]  /*2780*/  HMMA.16816.F32 R88, R196, R50, R84 ;  /* 0x00000032c458723c */ /* 0x000fe20000001854 */
[----:B------:R-:W2:Y:S07]  /*2790*/  LDSM.16.M88.4 R48, [R4+0x16900] ;  /* 0x016900000430783b */ /* 0x000eae0000000200 */
[----:B-1----:R-:W-:Y:S01]  /*27a0*/  HMMA.16816.F32 R92, R204, R36, R52 ;  /* 0x00000024cc5c723c */ /* 0x002fe20000001834 */
[----:B------:R-:W1:Y:S07]  /*27b0*/  LDSM.16.M88.4 R52, [R5+0x15100] ;  /* 0x015100000534783b */ /* 0x000e6e0000000200 */
[C---:B------:R-:W-:Y:S08]  /*27c0*/  HMMA.16816.F32 R8, R196.reuse, R56, R96 ;  /* 0x00000038c408723c */ /* 0x040ff00000001860 */
[----:B----4-:R-:W-:Y:S08]  /*27d0*/  HMMA.16816.F32 R96, R196, R40, R80 ;  /* 0x00000028c460723c */ /* 0x010ff00000001850 */
[----:B------:R-:W-:Y:S01]  /*27e0*/  HMMA.16816.F32 R80, R204, R38, R44 ;  /* 0x00000026cc50723c */ /* 0x000fe2000000182c */
[----:B------:R-:W3:Y:S07]  /*27f0*/  LDSM.16.M88.4 R36, [R5+0x16100] ;  /* 0x016100000524783b */ /* 0x000eee0000000200 */
[----:B------:R-:W-:Y:S01]  /*2800*/  HMMA.16816.F32 R84, R196, R42, R72 ;  /* 0x0000002ac454723c */ /* 0x000fe20000001848 */
[----:B------:R-:W4:Y:S07]  /*2810*/  LDSM.16.M88.4 R40, [R5+0x15900] ;  /* 0x015900000528783b */ /* 0x000f2e0000000200 */
[C---:B-----5:R-:W-:Y:S08]  /*2820*/  HMMA.16816.F32 R44, R204.reuse, R30, R12 ;  /* 0x0000001ecc2c723c */ /* 0x060ff0000000180c */
[C---:B------:R-:W-:Y:S08]  /*2830*/  HMMA.16816.F32 R76, R204.reuse, R32, R24 ;  /* 0x00000020cc4c723c */ /* 0x040ff00000001818 */
[C---:B------:R-:W-:Y:S01]  /*2840*/  HMMA.16816.F32 R72, R204.reuse, R34, R20 ;  /* 0x00000022cc48723c */ /* 0x040fe20000001814 */
[----:B------:R-:W5:Y:S07]  /*2850*/  LDSM.16.M88.4 R32, [R5+0x16900] ;  /* 0x016900000520783b */ /* 0x000f6e0000000200 */
[C---:B------:R-:W-:Y:S01]  /*2860*/  HMMA.16816.F32 R56, R204.reuse, R28, R16 ;  /* 0x0000001ccc38723c */ /* 0x040fe20000001810 */
[----:B------:R-:W3:Y:S07]  /*2870*/  LDSM.16.M88.4 R28, [R5+0x17100] ;  /* 0x01710000051c783b */ /* 0x000eee0000000200 */
[C---:B--2---:R-:W-:Y:S08]  /*2880*/  HMMA.16816.F32 R24, R204.reuse, R48, R8 ;  /* 0x00000030cc18723c */ /* 0x044ff00000001808 */
[C---:B------:R-:W-:Y:S08]  /*2890*/  HMMA.16816.F32 R20, R204.reuse, R50, R68 ;  /* 0x00000032cc14723c */ /* 0x040ff00000001844 */
[C---:B------:R-:W-:Y:S08]  /*28a0*/  HMMA.16816.F32 R16, R204.reuse, R64, R100 ;  /* 0x00000040cc10723c */ /* 0x040ff00000001864 */
[----:B------:R-:W-:Y:S01]  /*28b0*/  HMMA.16816.F32 R12, R204, R66, R88 ;  /* 0x00000042cc0c723c */ /* 0x000fe20000001858 */
[----:B------:R-:W2:Y:S07]  /*28c0*/  LDSM.16.M88.4 R64, [R3+0x15100] ;  /* 0x015100000340783b */ /* 0x000eae0000000200 */
[C---:B-1----:R-:W-:Y:S08]  /*28d0*/  HMMA.16816.F32 R100, R208.reuse, R52, R92 ;  /* 0x00000034d064723c */ /* 0x042ff0000000185c */
[----:B------:R-:W-:Y:S01]  /*28e0*/  HMMA.16816.F32 R88, R208, R54, R80 ;  /* 0x00000036d058723c */ /* 0x000fe20000001850 */
[----:B------:R-:W1:Y:S07]  /*28f0*/  LDSM.16.M88.4 R52, [R5+0x17900] ;  /* 0x017900000534783b */ /* 0x000e6e0000000200 */
[C---:B------:R-:W-:Y:S08]  /*2900*/  HMMA.16816.F32 R8, R204.reuse, R60, R96 ;  /* 0x0000003ccc08723c */ /* 0x040ff00000001860 */
[----:B------:R-:W-:Y:S01]  /*2910*/  HMMA.16816.F32 R68, R204, R62, R84 ;  /* 0x0000003ecc44723c */ /* 0x000fe20000001854 */
[----:B------:R-:W1:Y:S07]  /*2920*/  LDSM.16.M88.4 R60, [R3+0x15900] ;  /* 0x01590000033c783b */ /* 0x000e6e0000000200 */
[C---:B---3--:R-:W-:Y:S01]  /*2930*/  HMMA.16816.F32 R80, R208.reuse, R38, R44 ;  /* 0x00000026d050723c */ /* 0x048fe2000000182c */
[----:B------:R-:W3:Y:S07]  /*2940*/  LDSM.16.M88.4 R44, [R3+0x16100] ;  /* 0x01610000032c783b */ /* 0x000eee0000000200 */
[C---:B----4-:R-:W-:Y:S08]  /*2950*/  HMMA.16816.F32 R96, R208.reuse, R40, R76 ;  /* 0x00000028d060723c */ /* 0x050ff0000000184c */
[C---:B------:R-:W-:Y:S01]  /*2960*/  HMMA.16816.F32 R84, R208.reuse, R42, R72 ;  /* 0x0000002ad054723c */ /* 0x040fe20000001848 */
[----:B------:R-:W4:Y:S07]  /*2970*/  LDSM.16.M88.4 R40, [R3+0x16900] ;  /* 0x016900000328783b */ /* 0x000f2e0000000200 */
[C---:B------:R-:W-:Y:S01]  /*2980*/  HMMA.16816.F32 R92, R208.reuse, R36, R56 ;  /* 0x00000024d05c723c */ /* 0x040fe20000001838 */
[----:B------:R-:W1:Y:S07]  /*2990*/  LDSM.16.M88.4 R36, [R3+0x17100] ;  /* 0x017100000324783b */ /* 0x000e6e0000000200 */
[C---:B-----5:R-:W-:Y:S08]  /*29a0*/  HMMA.16816.F32 R76, R208.reuse, R32, R24 ;  /* 0x00000020d04c723c */ /* 0x060ff00000001818 */
[C---:B------:R-:W-:Y:S01]  /*29b0*/  HMMA.16816.F32 R72, R208.reuse, R34, R20 ;  /* 0x00000022d048723c */ /* 0x040fe20000001814 */
[----:B------:R-:W5:Y:S04]  /*29c0*/  LDSM.16.M88.4 R20, [R236+0x18100] ;  /* 0x01810000ec14783b */ /* 0x000f680000000200 */
[----:B------:R-:W3:Y:S03]  /*29d0*/  LDSM.16.M88.4 R32, [R3+0x17900] ;  /* 0x017900000320783b */ /* 0x000ee60000000200 */
[C---:B------:R-:W-:Y:S08]  /*29e0*/  HMMA.16816.F32 R56, R208.reuse, R28, R16 ;  /* 0x0000001cd038723c */ /* 0x040ff00000001810 */
[----:B------:R-:W-:Y:S08]  /*29f0*/  HMMA.16816.F32 R48, R208, R30, R12 ;  /* 0x0000001ed030723c */ /* 0x000ff0000000180c */
[----:B--2---:R-:W-:Y:S08]  /*2a00*/  HMMA.16816.F32 R16, R212, R64, R100 ;  /* 0x00000040d410723c */ /* 0x004ff00000001864 */
[C---:B-1----:R-:W-:Y:S08]  /*2a10*/  HMMA.16816.F32 R28, R208.reuse, R52, R8 ;  /* 0x00000034d01c723c */ /* 0x042ff00000001808 */
[----:B------:R-:W-:Y:S01]  /*2a20*/  HMMA.16816.F32 R24, R208, R54, R68 ;  /* 0x00000036d018723c */ /* 0x000fe20000001844 */
[----:B------:R-:W-:Y:S07]  /*2a30*/  LDSM.16.M88.4 R52, [R236+0x19900] ;  /* 0x01990000ec34783b */ /* 0x000fee0000000200 */
[C---:B------:R-:W-:Y:S08]  /*2a40*/  HMMA.16816.F32 R12, R212.reuse, R66, R88 ;  /* 0x00000042d40c723c */ /* 0x040ff00000001858 */
[C---:B------:R-:W-:Y:S08]  /*2a50*/  HMMA.16816.F32 R64, R212.reuse, R62, R84 ;  /* 0x0000003ed440723c */ /* 0x040ff00000001854 */
[C---:B---3--:R-:W-:Y:S08]  /*2a60*/  HMMA.16816.F32 R92, R212.reuse, R44, R92 ;  /* 0x0000002cd45c723c */ /* 0x048ff0000000185c */
[C---:B------:R-:W-:Y:S01]  /*2a70*/  HMMA.16816.F32 R84, R212.reuse, R46, R80 ;  /* 0x0000002ed454723c */ /* 0x040fe20000001850 */
[----:B------:R-:W1:Y:S07]  /*2a80*/  LDSM.16.M88.4 R44, [R236+0x18900] ;  /* 0x01890000ec2c783b */ /* 0x000e6e0000000200 */
[C---:B------:R-:W-:Y:S01]  /*2a90*/  HMMA.16816.F32 R8, R212.reuse, R60, R96 ;  /* 0x0000003cd408723c */ /* 0x040fe20000001860 */
[----:B------:R-:W-:Y:S07]  /*2aa0*/  LDSM.16.M88.4 R60, [R236+0x1a100] ;  /* 0x01a10000ec3c783b */ /* 0x000fee0000000200 */
[C---:B----4-:R-:W-:Y:S08]  /*2ab0*/  HMMA.16816.F32 R88, R212.reuse, R40, R76 ;  /* 0x00000028d458723c */ /* 0x050ff0000000184c */
[C---:B------:R-:W-:Y:S08]  /*2ac0*/  HMMA.16816.F32 R76, R212.reuse, R36, R56 ;  /* 0x00000024d44c723c */ /* 0x040ff00000001838 */
[C---:B------:R-:W-:Y:S01]  /*2ad0*/  HMMA.16816.F32 R96, R212.reuse, R38, R48 ;  /* 0x00000026d460723c */ /* 0x040fe20000001830 */
[----:B------:R-:W2:Y:S04]  /*2ae0*/  LDSM.16.M88.4 R36, [R4+0x18100] ;  /* 0x018100000424783b */ /* 0x000ea80000000200 */
[----:B------:R-:W3:Y:S03]  /*2af0*/  LDSM.16.M88.4 R48, [R236+0x19100] ;  /* 0x01910000ec30783b */ /* 0x000ee60000000200 */
[----:B------:R-:W-:Y:S01]  /*2b00*/  HMMA.16816.F32 R100, R212, R42, R72 ;  /* 0x0000002ad464723c */ /* 0x000fe20000001848 */
[----:B------:R-:W4:Y:S07]  /*2b10*/  LDSM.16.M88.4 R40, [R236+0x1a900] ;  /* 0x01a90000ec28783b */ /* 0x000f2e0000000200 */
[----:B-----5:R-:W-:Y:S08]  /*2b20*/  HMMA.16816.F32 R68, R216, R20, R16 ;  /* 0x00000014d844723c */ /* 0x020ff00000001810 */
[C---:B------:R-:W-:Y:S01]  /*2b30*/  HMMA.16816.F32 R80, R212.reuse, R32, R28 ;  /* 0x00000020d450723c */ /* 0x040fe2000000181c */
[----:B------:R-:W-:Y:S07]  /*2b40*/  LDSM.16.M88.4 R28, [R4+0x19100] ;  /* 0x01910000041c783b */ /* 0x000fee0000000200 */
[----:B------:R-:W-:Y:S01]  /*2b50*/  HMMA.16816.F32 R72, R212, R34, R24 ;  /* 0x00000022d448723c */ /* 0x000fe20000001818 */
[----:B------:R-:W5:Y:S07]  /*2b60*/  LDSM.16.M88.4 R32, [R4+0x18900] ;  /* 0x018900000420783b */ /* 0x000f6e0000000200 */
[C---:B------:R-:W-:Y:S08]  /*2b70*/  HMMA.16816.F32 R56, R216.reuse, R22, R12 ;  /* 0x00000016d838723c */ /* 0x040ff0000000180c */
[C---:B-1----:R-:W-:Y:S08]  /*2b80*/  HMMA.16816.F32 R24, R216.reuse, R44, R8 ;  /* 0x0000002cd818723c */ /* 0x042ff00000001808 */
[C---:B------:R-:W-:Y:S08]  /*2b90*/  HMMA.16816.F32 R8, R216.reuse, R52, R88 ;  /* 0x00000034d808723c */ /* 0x040ff00000001858 */
[----:B------:R-:W-:Y:S01]  /*2ba0*/  HMMA.16816.F32 R20, R216, R46, R64 ;  /* 0x0000002ed814723c */ /* 0x000fe20000001840 */
[----:B------:R-:W1:Y:S04]  /*2bb0*/  LDSM.16.M88.4 R44, [R4+0x19900] ;  /* 0x01990000042c783b */ /* 0x000e680000000200 */
[----:B------:R-:W-:Y:S03]  /*2bc0*/  LDSM.16.M88.4 R64, [R4+0x1a900] ;  /* 0x01a900000440783b */ /* 0x000fe60000000200 */
[----:B--2---:R-:W-:Y:S08]  /*2bd0*/  HMMA.16816.F32 R88, R220, R36, R68 ;  /* 0x00000024dc58723c */ /* 0x004ff00000001844 */
[C---:B---3--:R-:W-:Y:S08]  /*2be0*/  HMMA.16816.F32 R16, R216.reuse, R48, R92 ;  /* 0x00000030d810723c */ /* 0x048ff0000000185c */
[C---:B------:R-:W-:Y:S08]  /*2bf0*/  HMMA.16816.F32 R12, R216.reuse, R50, R84 ;  /* 0x00000032d80c723c */ /* 0x040ff00000001854 */
[C---:B----4-:R-:W-:Y:S08]  /*2c00*/  HMMA.16816.F32 R80, R216.reuse, R40, R80 ;  /* 0x00000028d850723c */ /* 0x050ff00000001850 */
[----:B------:R-:W-:Y:S01]  /*2c10*/  HMMA.16816.F32 R72, R216, R42, R72 ;  /* 0x0000002ad848723c */ /* 0x000fe20000001848 */
[----:B------:R-:W2:Y:S07]  /*2c20*/  LDSM.16.M88.4 R40, [R4+0x1a100] ;  /* 0x01a100000428783b */ /* 0x000eae0000000200 */
[----:B------:R-:W-:Y:S01]  /*2c30*/  HMMA.16816.F32 R68, R220, R38, R56 ;  /* 0x00000026dc44723c */ /* 0x000fe20000001838 */
[----:B------:R-:W3:Y:S04]  /*2c40*/  LDSM.16.M88.4 R56, [R5+0x18100] ;  /* 0x018100000538783b */ /* 0x000ee80000000200 */
[----:B------:R-:W-:Y:S03]  /*2c50*/  LDSM.16.M88.4 R36, [R5+0x19100] ;  /* 0x019100000524783b */ /* 0x000fe60000000200 */
[C---:B------:R-:W-:Y:S01]  /*2c60*/  HMMA.16816.F32 R52, R216.reuse, R54, R100 ;  /* 0x00000036d834723c */ /* 0x040fe20000001864 */
[----:B------:R-:W-:Y:S07]  /*2c70*/  LDSM.16.M88.4 R100, [R3+0x19100] ;  /* 0x019100000364783b */ /* 0x000fee0000000200 */
[C---:B------:R-:W-:Y:S08]  /*2c80*/  HMMA.16816.F32 R76, R216.reuse, R60, R76 ;  /* 0x0000003cd84c723c */ /* 0x040ff0000000184c */
[----:B------:R-:W-:Y:S01]  /*2c90*/  HMMA.16816.F32 R84, R216, R62, R96 ;  /* 0x0000003ed854723c */ /* 0x000fe20000001860 */
[----:B------:R-:W4:Y:S07]  /*2ca0*/  LDSM.16.M88.4 R60, [R5+0x18900] ;  /* 0x01890000053c783b */ /* 0x000f2e0000000200 */
[C---:B-----5:R-:W-:Y:S08]  /*2cb0*/  HMMA.16816.F32 R104, R220.reuse, R32, R24 ;  /* 0x00000020dc68723c */ /* 0x060ff00000001818 */
[C---:B------:R-:W-:Y:S01]  /*2cc0*/  HMMA.16816.F32 R96, R220.reuse, R34, R20 ;  /* 0x00000022dc60723c */ /* 0x040fe20000001814 */
[----:B------:R-:W-:Y:S07]  /*2cd0*/  LDSM.16.M88.4 R32, [R5+0x19900] ;  /* 0x019900000520783b */ /* 0x000fee0000000200 */
[C---:B------:R-:W-:Y:S08]  /*2ce0*/  HMMA.16816.F32 R92, R220.reuse, R28, R16 ;  /* 0x0000001cdc5c723c */ /* 0x040ff00000001810 */
[C---:B------:R-:W-:Y:S01]  /*2cf0*/  HMMA.16816.F32 R48, R220.reuse, R30, R12 ;  /* 0x0000001edc30723c */ /* 0x040fe2000000180c */
[----:B------:R-:W5:Y:S04]  /*2d00*/  LDSM.16.M88.4 R28, [R5+0x1a100] ;  /* 0x01a10000051c783b */ /* 0x000f680000000200 */
[----:B------:R-:W4:Y:S03]  /*2d10*/  LDSM.16.M88.4 R4, [R5+0x1a900] ;  /* 0x01a900000504783b */ /* 0x000f260000000200 */
[C---:B-1----:R-:W-:Y:S08]  /*2d20*/  HMMA.16816.F32 R20, R220.reuse, R46, R52 ;  /* 0x0000002edc14723c */ /* 0x042ff00000001834 */
[C---:B------:R-:W-:Y:S08]  /*2d30*/  HMMA.16816.F32 R24, R220.reuse, R44, R8 ;  /* 0x0000002cdc18723c */ /* 0x040ff00000001808 */
[----:B--2---:R-:W-:Y:S08]  /*2d40*/  HMMA.16816.F32 R16, R220, R40, R76 ;  /* 0x00000028dc10723c */ /* 0x004ff0000000184c */
[C---:B---3--:R-:W-:Y:S01]  /*2d50*/  HMMA.16816.F32 R52, R224.reuse, R56, R88 ;  /* 0x00000038e034723c */ /* 0x048fe20000001858 */
[----:B------:R-:W-:Y:S07]  /*2d60*/  LDSM.16.M88.4 R88, [R3+0x18900] ;  /* 0x018900000358783b */ /* 0x000fee0000000200 */
[----:B------:R-:W-:Y:S01]  /*2d70*/  HMMA.16816.F32 R68, R224, R58, R68 ;  /* 0x0000003ae044723c */ /* 0x000fe20000001844 */
[----:B------:R-:W1:Y:S07]  /*2d80*/  LDSM.16.M88.4 R56, [R3+0x18100] ;  /* 0x018100000338783b */ /* 0x000e6e0000000200 */
[C---:B------:R-:W-:Y:S08]  /*2d90*/  HMMA.16816.F32 R8, R220.reuse, R64, R80 ;  /* 0x00000040dc08723c */ /* 0x040ff00000001850 */
[C---:B------:R-:W-:Y:S08]  /*2da0*/  HMMA.16816.F32 R12, R220.reuse, R42, R84 ;  /* 0x0000002adc0c723c */ /* 0x040ff00000001854 */
[----:B------:R-:W-:Y:S08]  /*2db0*/  HMMA.16816.F32 R40, R220, R66, R72 ;  /* 0x00000042dc28723c */ /* 0x000ff00000001848 */
[C---:B----4-:R-:W-:Y:S01]  /*2dc0*/  HMMA.16816.F32 R72, R224.reuse, R60, R104 ;  /* 0x0000003ce048723c */ /* 0x050fe20000001868 */
[----:B------:R-:W-:Y:S07]  /*2dd0*/  LDSM.16.M88.4 R104, [R3+0x19900] ;  /* 0x019900000368783b */ /* 0x000fee0000000200 */
[C---:B------:R-:W-:Y:S08]  /*2de0*/  HMMA.16816.F32 R80, R224.reuse, R62, R96 ;  /* 0x0000003ee050723c */ /* 0x040ff00000001860 */
[C---:B-----5:R-:W-:Y:S08]  /*2df0*/  HMMA.16816.F32 R60, R224.reuse, R28, R16 ;  /* 0x0000001ce03c723c */ /* 0x060ff00000001810 */
[C---:B------:R-:W-:Y:S01]  /*2e00*/  HMMA.16816.F32 R84, R224.reuse, R36, R92 ;  /* 0x00000024e054723c */ /* 0x040fe2000000185c */
[----:B------:R-:W-:Y:S07]  /*2e10*/  LDSM.16.M88.4 R92, [R3+0x1a100] ;  /* 0x01a10000035c783b */ /* 0x000fee0000000200 */
[----:B------:R-:W-:Y:S01]  /*2e20*/  HMMA.16816.F32 R16, R224, R4, R8 ;  /* 0x00000004e010723c */ /* 0x000fe20000001808 */
[----:B------:R2:W3:Y:S01]  /*2e30*/  LDSM.16.M88.4 R8, [R3+0x1a900] ;  /* 0x01a900000308783b */ /* 0x0004e20000000200 */
[----:B------:R-:W-:-:S06]  /*2e40*/  DEPBAR.LE SB0, 0x2 ;  /* 0x000080800000791a */ /* 0x000fcc0000000000 */
[----:B------:R-:W-:Y:S08]  /*2e50*/  HMMA.16816.F32 R44, R224, R30, R12 ;  /* 0x0000001ee02c723c */ /* 0x000ff0000000180c */
[----:B-1----:R-:W-:Y:S01]  /*2e60*/  HMMA.16816.F32 R12, R228, R56, R52 ;  /* 0x00000038e40c723c */ /* 0x002fe20000001834 */
[----:B--2---:R-:W-:-:S07]  /*2e70*/  LOP3.LUT R3, R108, 0xffffffe0, RZ, 0xc0, !PT ;  /* 0xffffffe06c037812 */ /* 0x004fce00078ec0ff */
[----:B------:R-:W-:Y:S01]  /*2e80*/  HMMA.16816.F32 R76, R224, R38, R48 ;  /* 0x00000026e04c723c */ /* 0x000fe20000001830 */
[----:B------:R-:W-:-:S07]  /*2e90*/  IMAD.IADD R3, R132, 0x1, -R3 ;  /* 0x0000000184037824 */ /* 0x000fce00078e0a03 */
[----:B------:R-:W-:Y:S01]  /*2ea0*/  HMMA.16816.F32 R48, R224, R32, R24 ;  /* 0x00000020e030723c */ /* 0x000fe20000001818 */
[----:B------:R-:W-:-:S04]  /*2eb0*/  SHF.R.S32.HI R4, RZ, 0x1f, R3 ;  /* 0x0000001fff047819 */ /* 0x000fc80000011403 */
[----:B------:R-:W-:-:S03]  /*2ec0*/  LEA.HI R4, R4, R3, RZ, 0x2 ;  /* 0x0000000304047211 */ /* 0x000fc600078f10ff */
[----:B------:R-:W-:Y:S01]  /*2ed0*/  HMMA.16816.F32 R24, R228, R58, R68 ;  /* 0x0000003ae418723c */ /* 0x000fe20000001844 */
[----:B------:R-:W-:-:S05]  /*2ee0*/  LOP3.LUT R4, R4, 0x7ffffffc, RZ, 0xc0, !PT ;  /* 0x7ffffffc04047812 */ /* 0x000fca00078ec0ff */
[----:B------:R-:W-:Y:S01]  /*2ef0*/  IMAD.IADD R3, R3, 0x1, -R4 ;  /* 0x0000000103037824 */ /* 0x000fe200078e0a04 */
[----:B------:R-:W-:Y:S01]  /*2f00*/  MOV R4, UR4 ;  /* 0x0000000400047c02 */ /* 0x000fe20008000f00 */
[----:B------:R-:W-:Y:S01]  /*2f10*/  HMMA.16816.F32 R64, R224, R34, R20 ;  /* 0x00000022e040723c */ /* 0x000fe20000001814 */
[----:B------:R-:W-:-:S03]  /*2f20*/  UIADD3 UR4, UR14, -0x3, URZ ;  /* 0xfffffffd0e047890 */ /* 0x000fc6000fffe03f */
[----:B------:R-:W-:Y:S01]  /*2f30*/  IMAD R3, R3, -0x2, R4 ;  /* 0xfffffffe03037824 */ /* 0x000fe200078e0204 */
[----:B------:R-:W-:-:S03]  /*2f40*/  UISETP.GE.AND UP0, UPT, UR4, UR10, UPT ;  /* 0x0000000a0400728c */ /* 0x000fc6000bf06270 */
[----:B------:R-:W-:Y:S01]  /*2f50*/  HMMA.16816.F32 R20, R224, R6, R40 ;  /* 0x00000006e014723c */ /* 0x000fe20000001828 */
[C---:B------:R-:W-:Y:S02]  /*2f60*/  ISETP.GT.AND P5, PT, R3.reuse, RZ, PT ;  /* 0x000000ff0300720c */ /* 0x040fe40003fa4270 */
[C---:B------:R-:W-:Y:S02]  /*2f70*/  ISETP.GT.AND P1, PT, R3.reuse, 0x1, PT ;  /* 0x000000010300780c */ /* 0x040fe40003f24270 */
[----:B------:R-:W-:Y:S02]  /*2f80*/  ISETP.GT.AND P6, PT, R3, 0x8, PT ;  /* 0x000000080300780c */ /* 0x000fe40003fc4270 */
[----:B------:R-:W-:Y:S01]  /*2f90*/  FSEL R7, R12, -INF , P5 ;  /* 0xff8000000c077808 */ /* 0x000fe20002800000 */
[----:B------:R-:W-:Y:S01]  /*2fa0*/  HMMA.16816.F32 R28, R228, R88, R72 ;  /* 0x00000058e41c723c */ /* 0x000fe20000001848 */
[----:B------:R-:W-:Y:S02]  /*2fb0*/  FSEL R6, R13, -INF , P1 ;  /* 0xff8000000d067808 */ /* 0x000fe40000800000 */
[----:B------:R-:W-:-:S02]  /*2fc0*/  FSEL R15, R15, -INF , P1 ;  /* 0xff8000000f0f7808 */ /* 0x000fc40000800000 */
[----:B------:R-:W-:Y:S02]  /*2fd0*/  ISETP.GT.AND P1, PT, R3, 0x9, PT ;  /* 0x000000090300780c */ /* 0x000fe40003f24270 */
[----:B------:R-:W-:Y:S01]  /*2fe0*/  FMNMX.FTZ R4, R7, R6, !PT ;  /* 0x0000000607047209 */ /* 0x000fe20007810000 */
[----:B------:R-:W-:Y:S01]  /*2ff0*/  HMMA.16816.F32 R32, R228, R90, R80 ;  /* 0x0000005ae420723c */ /* 0x000fe20000001850 */
[----:B------:R-:W-:Y:S02]  /*3000*/  FSEL R13, R27, -INF , P1 ;  /* 0xff8000001b0d7808 */ /* 0x000fe40000800000 */
[----:B------:R-:W-:-:S05]  /*3010*/  FSEL R12, R26, -INF , P6 ;  /* 0xff8000001a0c7808 */ /* 0x000fca0003000000 */
[C---:B---3--:R-:W-:Y:S07]  /*3020*/  HMMA.16816.F32 R16, R228.reuse, R8, R16 ;  /* 0x00000008e410723c */ /* 0x048fee0000001810 */
[----:B------:R-:W-:Y:S01]  /*3030*/  FSEL R8, R24, -INF , P6 ;  /* 0xff80000018087808 */ /* 0x000fe20003000000 */
[----:B------:R-:W-:Y:S01]  /*3040*/  HMMA.16816.F32 R36, R228, R100, R84 ;  /* 0x00000064e424723c */ /* 0x000fe20000001854 */
[----:B------:R-:W-:Y:S02]  /*3050*/  ISETP.GT.AND P6, PT, R3, 0x18, PT ;  /* 0x000000180300780c */ /* 0x000fe40003fc4270 */
[----:B------:R-:W-:-:S05]  /*3060*/  FMNMX.FTZ R4, R8, R4, !PT ;  /* 0x0000000408047209 */ /* 0x000fca0007810000 */
[----:B------:R-:W-:Y:S01]  /*3070*/  HMMA.16816.F32 R20, R228, R10, R20 ;  /* 0x0000000ae414723c */ /* 0x000fe20000001814 */
[----:B------:R-:W-:-:S06]  /*3080*/  FSEL R81, R34, -INF , P6 ;  /* 0xff80000022517808 */ /* 0x000fcc0003000000 */
[----:B------:R-:W-:Y:S01]  /*3090*/  FSEL R11, R14, -INF , P5 ;  /* 0xff8000000e0b7808 */ /* 0x000fe20002800000 */
[C---:B------:R-:W-:Y:S01]  /*30a0*/  HMMA.16816.F32 R52, R228.reuse, R106, R64 ;  /* 0x0000006ae434723c */ /* 0x040fe20000001840 */
[----:B------:R-:W-:Y:S02]  /*30b0*/  ISETP.GT.AND P5, PT, R3, 0x10, PT ;  /* 0x000000100300780c */ /* 0x000fe40003fa4270 */
[----:B------:R-:W-:Y:S01]  /*30c0*/  FSEL R10, R25, -INF , P1 ;  /* 0xff800000190a7808 */ /* 0x000fe20000800000 */
[----:B------:R-:W-:Y:S01]  /*30d0*/  BAR.SYNC.DEFER_BLOCKING 0x0 ;  /* 0x0000000000007b1d */ /* 0x000fe20000010000 */
[----:B------:R-:W-:Y:S02]  /*30e0*/  ISETP.GT.AND P1, PT, R3, 0x11, PT ;  /* 0x000000110300780c */ /* 0x000fe40003f24270 */
[----:B------:R-:W-:Y:S01]  /*30f0*/  FSEL R64, R28, -INF , P5 ;  /* 0xff8000001c407808 */ /* 0x000fe20002800000 */
[----:B------:R-:W-:Y:S01]  /*3100*/  HMMA.16816.F32 R40, R228, R102, R76 ;  /* 0x00000066e428723c */ /* 0x000fe2000000184c */
[----:B------:R-:W-:-:S02]  /*3110*/  FMNMX.FTZ R4, R10, R4, !PT ;  /* 0x000000040a047209 */ /* 0x000fc40007810000 */
[----:B------:R-:W-:Y:S02]  /*3120*/  FSEL R65, R29, -INF , P1 ;  /* 0xff8000001d417808 */ /* 0x000fe40000800000 */
[----:B------:R-:W-:Y:S02]  /*3130*/  FMNMX.FTZ R4, R64, R4, !PT ;  /* 0x0000000440047209 */ /* 0x000fe40007810000 */
[----:B------:R-:W-:Y:S01]  /*3140*/  FSEL R80, R30, -INF , P5 ;  /* 0xff8000001e507808 */ /* 0x000fe20002800000 */
[----:B------:R-:W-:Y:S01]  /*3150*/  HMMA.16816.F32 R48, R228, R104, R48 ;  /* 0x00000068e430723c */ /* 0x000fe20000001830 */
[----:B------:R-:W-:Y:S02]  /*3160*/  ISETP.GT.AND P5, PT, R3, 0x19, PT ;  /* 0x000000190300780c */ /* 0x000fe40003fa4270 */
[----:B------:R-:W-:Y:S02]  /*3170*/  FSEL R67, R32, -INF , P6 ;  /* 0xff80000020437808 */ /* 0x000fe40003000000 */
[----:B------:R-:W-:-:S02]  /*3180*/  FMNMX.FTZ R4, R65, R4, !PT ;  /* 0x0000000441047209 */ /* 0x000fc40007810000 */
[----:B------:R-:W-:Y:S01]  /*3190*/  FSEL R82, R31, -INF , P1 ;  /* 0xff8000001f527808 */ /* 0x000fe20000800000 */
[C---:B------:R-:W-:Y:S01]  /*31a0*/  HMMA.16816.F32 R60, R228.reuse, R92, R60 ;  /* 0x0000005ce43c723c */ /* 0x040fe2000000183c */
[----:B------:R-:W-:Y:S02]  /*31b0*/  ISETP.GT.AND P1, PT, R3, 0x20, PT ;  /* 0x000000200300780c */ /* 0x000fe40003f24270 */
[----:B------:R-:W-:Y:S01]  /*31c0*/  FSEL R66, R33, -INF , P5 ;  /* 0xff80000021427808 */ /* 0x000fe20002800000 */
[----:B------:R-:W-:Y:S01]  /*31d0*/  LDSM.16.MT88.4 R28, [R2+0x3100] ;  /* 0x00310000021c783b */ /* 0x000fe20000004200 */
[----:B------:R-:W-:Y:S02]  /*31e0*/  FMNMX.FTZ R4, R67, R4, !PT ;  /* 0x0000000443047209 */ /* 0x000fe40007810000 */
[----:B------:R-:W-:Y:S01]  /*31f0*/  FSEL R83, R35, -INF , P5 ;  /* 0xff80000023537808 */ /* 0x000fe20002800000 */
[----:B------:R-:W-:Y:S01]  /*3200*/  HMMA.16816.F32 R44, R228, R94, R44 ;  /* 0x0000005ee42c723c */ /* 0x000fe2000000182c */
[----:B------:R-:W-:Y:S01]  /*3210*/  ISETP.GT.AND P5, PT, R3, 0x21, PT ;  /* 0x000000210300780c */ /* 0x000fe20003fa4270 */
[----:B------:R-:W-:Y:S01]  /*3220*/  LDSM.16.MT88.4 R32, [R2+0x100] ;  /* 0x000100000220783b */ /* 0x000fe20000004200 */
[----:B------:R-:W-:-:S02]  /*3230*/  FSEL R116, R36, -INF , P1 ;  /* 0xff80000024747808 */ /* 0x000fc40000800000 */
[----:B------:R-:W-:Y:S01]  /*3240*/  FMNMX.FTZ R4, R66, R4, !PT ;  /* 0x0000000442047209 */ /* 0x000fe20007810000 */
[----:B------:R-:W-:Y:S01]  /*3250*/  LDSM.16.MT88.4 R24, [R135+0x100] ;  /* 0x000100008718783b */ /* 0x000fe20000004200 */
[----:B------:R-:W-:Y:S02]  /*3260*/  FMNMX.FTZ R5, R11, R15, !PT ;  /* 0x0000000f0b057209 */ /* 0x000fe40007810000 */
[----:B------:R-:W-:Y:S02]  /*3270*/  FSEL R117, R37, -INF , P5 ;  /* 0xff80000025757808 */ /* 0x000fe40002800000 */
[----:B------:R-:W-:Y:S02]  /*3280*/  ISETP.GT.AND P6, PT, R3, 0x28, PT ;  /* 0x000000280300780c */ /* 0x000fe40003fc4270 */
[----:B------:R-:W-:Y:S02]  /*3290*/  FMNMX.FTZ R4, R116, R4, !PT ;  /* 0x0000000474047209 */ /* 0x000fe40007810000 */
[----:B------:R-:W-:-:S02]  /*32a0*/  FMNMX.FTZ R5, R12, R5, !PT ;  /* 0x000000050c057209 */ /* 0x000fc40007810000 */
[----:B------:R-:W-:Y:S02]  /*32b0*/  FSEL R130, R39, -INF , P5 ;  /* 0xff80000027827808 */ /* 0x000fe40002800000 */
[----:B------:R-:W-:Y:S02]  /*32c0*/  ISETP.GT.AND P5, PT, R3, 0x29, PT ;  /* 0x000000290300780c */ /* 0x000fe40003fa4270 */
[----:B------:R-:W-:Y:S02]  /*32d0*/  FSEL R118, R40, -INF , P6 ;  /* 0xff80000028767808 */ /* 0x000fe40003000000 */
[----:B------:R-:W-:Y:S02]  /*32e0*/  FMNMX.FTZ R4, R117, R4, !PT ;  /* 0x0000000475047209 */ /* 0x000fe40007810000 */
[----:B------:R-:W-:Y:S02]  /*32f0*/  FMNMX.FTZ R5, R13, R5, !PT ;  /* 0x000000050d057209 */ /* 0x000fe40007810000 */
[----:B------:R-:W-:-:S02]  /*3300*/  FSEL R128, R38, -INF , P1 ;  /* 0xff80000026807808 */ /* 0x000fc40000800000 */
[----:B------:R-:W-:Y:S01]  /*3310*/  ISETP.GT.AND P1, PT, R3, 0x30, PT ;  /* 0x000000300300780c */ /* 0x000fe20003f24270 */
[----:B------:R-:W-:Y:S01]  /*3320*/  LDSM.16.MT88.4 R36, [R135+0x3100] ;  /* 0x003100008724783b */ /* 0x000fe20000004200 */
[----:B------:R-:W-:Y:S02]  /*3330*/  FSEL R119, R41, -INF , P5 ;  /* 0xff80000029777808 */ /* 0x000fe40002800000 */
[----:B------:R-:W-:Y:S02]  /*3340*/  FMNMX.FTZ R4, R118, R4, !PT ;  /* 0x0000000476047209 */ /* 0x000fe40007810000 */
[----:B------:R-:W-:Y:S02]  /*3350*/  FMNMX.FTZ R5, R80, R5, !PT ;  /* 0x0000000550057209 */ /* 0x000fe40007810000 */
[----:B------:R-:W-:Y:S02]  /*3360*/  FSEL R131, R43, -INF , P5 ;  /* 0xff8000002b837808 */ /* 0x000fe40002800000 */
[----:B------:R-:W-:-:S02]  /*3370*/  ISETP.GT.AND P5, PT, R3, 0x31, PT ;  /* 0x000000310300780c */ /* 0x000fc40003fa4270 */
[----:B------:R-:W-:Y:S02]  /*3380*/  FSEL R133, R48, -INF , P1 ;  /* 0xff80000030857808 */ /* 0x000fe40000800000 */
[----:B------:R-:W-:Y:S02]  /*3390*/  FMNMX.FTZ R4, R119, R4, !PT ;  /* 0x0000000477047209 */ /* 0x000fe40007810000 */
[----:B------:R-:W-:Y:S02]  /*33a0*/  FMNMX.FTZ R5, R82, R5, !PT ;  /* 0x0000000552057209 */ /* 0x000fe40007810000 */
[----:B------:R-:W-:Y:S02]  /*33b0*/  FSEL R233, R51, -INF , P5 ;  /* 0xff80000033e97808 */ /* 0x000fe40002800000 */
[----:B------:R-:W-:Y:S02]  /*33c0*/  FSEL R200, R49, -INF , P5 ;  /* 0xff80000031c87808 */ /* 0x000fe40002800000 */
        /* <DEDUP_REMOVED lines=17> */
[----:B------:R-:W-:Y:S02]  /*34e0*/  FSEL R129, R42, -INF , P6 ;  /* 0xff8000002a817808 */ /* 0x000fe40003000000 */
        /* <DEDUP_REMOVED lines=12> */
[----:B------:R-:W-:-:S02]  /*35b0*/  FSEL R242, R45, -INF , P1 ;  /* 0xff8000002df27808 */ /* 0x000fc40000800000 */
[----:B------:R-:W-:Y:S02]  /*35c0*/  ISETP.GT.AND P1, PT, R3, 0x50, PT ;  /* 0x000000500300780c */ /* 0x000fe40003f24270 */
[----:B------:R-:W-:Y:S02]  /*35d0*/  FMNMX.FTZ R4, R235, R4, !PT ;  /* 0x00000004eb047209 */ /* 0x000fe40007810000 */
[----:B------:R-:W-:Y:S02]  /*35e0*/  FMNMX.FTZ R5, R202, R5, !PT ;  /* 0x00000005ca057209 */ /* 0x000fe40007810000 */
[----:B------:R-:W-:Y:S02]  /*35f0*/  ISETP.GT.AND P6, PT, R3, 0x51, PT ;  /* 0x000000510300780c */ /* 0x000fe40003fc4270 */
[----:B------:R-:W-:Y:S02]  /*3600*/  FSEL R250, R16, -INF , P1 ;  /* 0xff80000010fa7808 */ /* 0x000fe40000800000 */
[----:B------:R-:W-:-:S02]  /*3610*/  FMNMX.FTZ R4, R242, R4, !PT ;  /* 0x00000004f2047209 */ /* 0x000fc40007810000 */
[----:B------:R-:W-:Y:S02]  /*3620*/  FMNMX.FTZ R5, R233, R5, !PT ;  /* 0x00000005e9057209 */ /* 0x000fe40007810000 */
[----:B------:R-:W-:Y:S02]  /*3630*/  FSEL R244, R46, -INF , P5 ;  /* 0xff8000002ef47808 */ /* 0x000fe40002800000 */
[----:B------:R-:W-:Y:S02]  /*3640*/  ISETP.GT.AND P5, PT, R3, 0x58, PT ;  /* 0x000000580300780c */ /* 0x000fe40003fa4270 */
[----:B------:R-:W-:Y:S02]  /*3650*/  FSEL R252, R17, -INF , P6 ;  /* 0xff80000011fc7808 */ /* 0x000fe40003000000 */
        /* <DEDUP_REMOVED lines=8> */
[----:B------:R-:W-:Y:S02]  /*36e0*/  FMNMX.FTZ R132, R143, R132, !PT ;  /* 0x000000848f847209 */ /* 0x000fe40007810000 */
[----:B------:R-:W-:Y:S02]  /*36f0*/  FMNMX.FTZ R3, R243, R3, !PT ;  /* 0x00000003f3037209 */ /* 0x000fe40007810000 */
[----:B------:R-:W-:Y:S02]  /*3700*/  FMNMX.FTZ R132, R160, R132, !PT ;  /* 0x00000084a0847209 */ /* 0x000fe40007810000 */
[----:B------:R-:W-:Y:S02]  /*3710*/  FMNMX.FTZ R3, R245, R3, !PT ;  /* 0x00000003f5037209 */ /* 0x000fe40007810000 */
[----:B------:R-:W-:Y:S01]  /*3720*/  FSEL R161, R19, -INF , P6 ;  /* 0xff80000013a17808 */ /* 0x000fe20003000000 */
[----:B------:R-:W1:Y:S01]  /*3730*/  SHFL.BFLY PT, R4, R132, 0x2, 0x1f ;  /* 0x0c401f0084047f89 */ /* 0x000e6200000e0000 */
[----:B------:R-:W-:-:S02]  /*3740*/  FMNMX.FTZ R3, R244, R3, !PT ;  /* 0x00000003f4037209 */ /* 0x000fc40007810000 */
[----:B------:R-:W-:Y:S01]  /*3750*/  FSEL R150, R22, -INF , P5 ;  /* 0xff80000016967808 */ /* 0x000fe20002800000 */
[----:B------:R-:W-:Y:S01]  /*3760*/  LDSM.16.MT88.4 R16, [R237+0x100] ;  /* 0x00010000ed10783b */ /* 0x000fe20000004200 */
[----:B------:R-:W-:Y:S02]  /*3770*/  FMNMX.FTZ R3, R246, R3, !PT ;  /* 0x00000003f6037209 */ /* 0x000fe40007810000 */
[----:B------:R-:W-:Y:S02]  /*3780*/  FSEL R148, R23, -INF , P1 ;  /* 0xff80000017947808 */ /* 0x000fe40000800000 */
[----:B------:R-:W-:Y:S01]  /*3790*/  FMNMX.FTZ R3, R151, R3, !PT ;  /* 0x0000000397037209 */ /* 0x000fe20007810000 */
[----:B------:R-:W-:Y:S03]  /*37a0*/  LDSM.16.MT88.4 R20, [R2+0x6100] ;  /* 0x006100000214783b */ /* 0x000fe60000004200 */
[----:B------:R-:W-:-:S04]  /*37b0*/  FMNMX.FTZ R3, R161, R3, !PT ;  /* 0x00000003a1037209 */ /* 0x000fc80007810000 */
[----:B------:R-:W-:-:S04]  /*37c0*/  FMNMX.FTZ R3, R150, R3, !PT ;  /* 0x0000000396037209 */ /* 0x000fc80007810000 */
[----:B------:R-:W-:Y:S02]  /*37d0*/  FMNMX.FTZ R3, R148, R3, !PT ;  /* 0x0000000394037209 */ /* 0x000fe40007810000 */
        /* <DEDUP_REMOVED lines=11> */
[----:B-1----:R-:W-:-:S04]  /*3890*/  FMNMX.FTZ R3, R3, R5, !PT ;  /* 0x0000000503037209 */ /* 0x002fc80007810000 */
[----:B------:R-:W-:Y:S01]  /*38a0*/  FSETP.NEU.FTZ.AND P1, PT, R3, -INF , PT ;  /* 0xff8000000300780b */ /* 0x000fe20003f3d000 */
[----:B--2---:R-:W-:-:S04]  /*38b0*/  FFMA.FTZ R4, R6, c[0x0][0x2d0], -R9 ;  /* 0x0000b40006047a23 */ /* 0x004fc80000010809 */
[----:B------:R1:W-:Y:S02]  /*38c0*/  MUFU.EX2 R146, R4 ;  /* 0x0000000400927308 */ /* 0x0003e40000000800 */
[----:B-1----:R-:W-:Y:S02]  /*38d0*/  FFMA.FTZ R4, R8, c[0x0][0x2d0], -R9 ;  /* 0x0000b40008047a23 */ /* 0x002fe40000010809 */
[----:B------:R-:W-:-:S04]  /*38e0*/  FMUL.FTZ R8, R3, c[0x0][0x2d0] ;  /* 0x0000b40003087a20 */ /* 0x000fc80000410000 */
[----:B------:R1:W-:Y:S01]  /*38f0*/  MUFU.EX2 R164, R4 ;  /* 0x0000000400a47308 */ /* 0x0003e20000000800 */
[----:B------:R-:W-:Y:S02]  /*3900*/  FSEL R8, R8, RZ, P1 ;  /* 0x000000ff08087208 */ /* 0x000fe40000800000 */
[----:B------:R-:W-:Y:S01]  /*3910*/  PLOP3.LUT P1, PT, PT, PT, UP0, 0x80, 0x0 ;  /* 0x000000000000781c */ /* 0x000fe20003f2f008 */
[--C-:B-1----:R-:W-:Y:S02]  /*3920*/  FFMA.FTZ R4, R10, c[0x0][0x2d0], -R9.reuse ;  /* 0x0000b4000a047a23 */ /* 0x102fe40000010809 */
[----:B------:R-:W-:Y:S02]  /*3930*/  FFMA.FTZ R10, R64, c[0x0][0x2d0], -R9 ;  /* 0x0000b400400a7a23 */ /* 0x000fe40000010809 */
[----:B------:R1:W2:Y:S08]  /*3940*/  MUFU.EX2 R145, R4 ;  /* 0x0000000400917308 */ /* 0x0002b00000000800 */
[----:B------:R3:W-:Y:S01]  /*3950*/  MUFU.EX2 R142, R10 ;  /* 0x0000000a008e7308 */ /* 0x0007e20000000800 */
[----:B-1----:R-:W-:Y:S01]  /*3960*/  FFMA.FTZ R4, R11, c[0x0][0x2d0], -R8 ;  /* 0x0000b4000b047a23 */ /* 0x002fe20000010808 */
[----:B--2---:R-:W-:-:S06]  /*3970*/  F2FP.PACK_AB R6, R145, R164 ;  /* 0x000000a49106723e */ /* 0x004fcc00000000ff */
[----:B------:R1:W-:Y:S01]  /*3980*/  MUFU.EX2 R248, R4 ;  /* 0x0000000400f87308 */ /* 0x0003e20000000800 */
[----:B---3--:R-:W-:-:S07]  /*3990*/  FFMA.FTZ R10, R65, c[0x0][0x2d0], -R9 ;  /* 0x0000b400410a7a23 */ /* 0x008fce0000010809 */
[----:B------:R2:W-:Y:S01]  /*39a0*/  MUFU.EX2 R140, R10 ;  /* 0x0000000a008c7308 */ /* 0x0005e20000000800 */
[----:B-1----:R-:W-:-:S07]  /*39b0*/  FFMA.FTZ R4, R15, c[0x0][0x2d0], -R8 ;  /* 0x0000b4000f047a23 */ /* 0x002fce0000010808 */
[----:B------:R1:W3:Y:S01]  /*39c0*/  MUFU.EX2 R149, R4 ;  /* 0x0000000400957308 */ /* 0x0002e20000000800 */
[----:B--2---:R-:W-:-:S07]  /*39d0*/  FFMA.FTZ R10, R67, c[0x0][0x2d0], -R9 ;  /* 0x0000b400430a7a23 */ /* 0x004fce0000010809 */
[----:B------:R2:W-:Y:S01]  /*39e0*/  MUFU.EX2 R165, R10 ;  /* 0x0000000a00a57308 */ /* 0x0005e20000000800 */
[----:B-1----:R-:W-:Y:S01]  /*39f0*/  FFMA.FTZ R4, R12, c[0x0][0x2d0], -R8 ;  /* 0x0000b4000c047a23 */ /* 0x002fe20000010808 */
[----:B---3--:R-:W-:-:S06]  /*3a00*/  F2FP.PACK_AB R5, R149, R248 ;  /* 0x000000f89505723e */ /* 0x008fcc00000000ff */
[----:B------:R1:W-:Y:S01]  /*3a10*/  MUFU.EX2 R247, R4 ;  /* 0x0000000400f77308 */ /* 0x0003e20000000800 */
[----:B--2---:R-:W-:-:S07]  /*3a20*/  FFMA.FTZ R10, R66, c[0x0][0x2d0], -R9 ;  /* 0x0000b400420a7a23 */ /* 0x004fce0000010809 */
[----:B------:R2:W-:Y:S01]  /*3a30*/  MUFU.EX2 R162, R10 ;  /* 0x0000000a00a27308 */ /* 0x0005e20000000800 */
[--C-:B-1----:R-:W-:Y:S02]  /*3a40*/  FFMA.FTZ R4, R13, c[0x0][0x2d0], -R8.reuse ;  /* 0x0000b4000d047a23 */ /* 0x102fe40000010808 */
[----:B------:R-:W1:Y:S05]  /*3a50*/  LDSM.16.MT88.4 R12, [R0+0x100] ;  /* 0x00010000000c783b */ /* 0x000e6a0000004200 */
[----:B------:R3:W4:Y:S01]  /*3a60*/  MUFU.EX2 R147, R4 ;  /* 0x0000000400937308 */ /* 0x0007220000000800 */
[----:B--2---:R-:W-:-:S07]  /*3a70*/  FFMA.FTZ R10, R80, c[0x0][0x2d0], -R8 ;  /* 0x0000b400500a7a23 */ /* 0x004fce0000010808 */
[----:B------:R2:W-:Y:S01]  /*3a80*/  MUFU.EX2 R249, R10 ;  /* 0x0000000a00f97308 */ /* 0x0005e20000000800 */
[----:B---3--:R-:W-:Y:S02]  /*3a90*/  F2FP.PACK_AB R4, R146, R144 ;  /* 0x000000909204723e */ /* 0x008fe400000000ff */
[----:B----4-:R-:W-:Y:S01]  /*3aa0*/  F2FP.PACK_AB R7, R147, R247 ;  /* 0x000000f79307723e */ /* 0x010fe200000000ff */
[----:B--2---:R-:W-:-:S06]  /*3ab0*/  FFMA.FTZ R10, R82, c[0x0][0x2d0], -R8 ;  /* 0x0000b400520a7a23 */ /* 0x004fcc0000010808 */
[C---:B------:R-:W-:Y:S01]  /*3ac0*/  HMMA.16816.F32 R76, R4.reuse, R28, RZ ;  /* 0x0000001c044c723c */ /* 0x040fe200000018ff */
[----:B------:R2:W3:Y:S07]  /*3ad0*/  MUFU.EX2 R163, R10 ;  /* 0x0000000a00a37308 */ /* 0x0004ee0000000800 */
[C---:B------:R-:W-:Y:S01]  /*3ae0*/  HMMA.16816.F32 R48, R4.reuse, R30, RZ ;  /* 0x0000001e0430723c */ /* 0x040fe200000018ff */
[----:B------:R-:W4:Y:S07]  /*3af0*/  LDSM.16.MT88.4 R28, [R0+0x3100] ;  /* 0x00310000001c783b */ /* 0x000f2e0000004200 */
[----:B-1----:R-:W-:Y:S01]  /*3b00*/  HMMA.16816.F32 R84, R4, R12, RZ ;  /* 0x0000000c0454723c */ /* 0x002fe200000018ff */
[----:B--2---:R-:W-:-:S04]  /*3b10*/  FFMA.FTZ R10, R81, c[0x0][0x2d0], -R8 ;  /* 0x0000b400510a7a23 */ /* 0x004fc80000010808 */
[----:B------:R1:W-:Y:S03]  /*3b20*/  MUFU.EX2 R11, R10 ;  /* 0x0000000a000b7308 */ /* 0x0003e60000000800 */
[C---:B------:R-:W-:Y:S01]  /*3b30*/  HMMA.16816.F32 R52, R4.reuse, R14, RZ ;  /* 0x0000000e0434723c */ /* 0x040fe200000018ff */
[----:B------:R-:W2:Y:S07]  /*3b40*/  LDSM.16.MT88.4 R12, [R135+0x6100] ;  /* 0x00610000870c783b */ /* 0x000eae0000004200 */
[----:B------:R-:W-:Y:S01]  /*3b50*/  HMMA.16816.F32 R88, R4, R16, RZ ;  /* 0x000000100458723c */ /* 0x000fe200000018ff */
[----:B-1----:R-:W-:-:S07]  /*3b60*/  FFMA.FTZ R10, R83, c[0x0][0x2d0], -R8 ;  /* 0x0000b400530a7a23 */ /* 0x002fce0000010808 */
[C---:B------:R-:W-:Y:S01]  /*3b70*/  HMMA.16816.F32 R56, R4.reuse, R18, RZ ;  /* 0x000000120438723c */ /* 0x040fe200000018ff */
[----:B------:R-:W1:Y:S01]  /*3b80*/  LDSM.16.MT88.4 R16, [R237+0x6100] ;  /* 0x00610000ed10783b */ /* 0x000e620000004200 */
[----:B------:R5:W1:Y:S06]  /*3b90*/  MUFU.EX2 R141, R10 ;  /* 0x0000000a008d7308 */ /* 0x000a6c0000000800 */
[C---:B------:R-:W-:Y:S08]  /*3ba0*/  HMMA.16816.F32 R92, R4.reuse, R32, RZ ;  /* 0x00000020045c723c */ /* 0x040ff000000018ff */
[----:B------:R-:W-:Y:S01]  /*3bb0*/  HMMA.16816.F32 R60, R4, R34, RZ ;  /* 0x00000022043c723c */ /* 0x000fe200000018ff */
[----:B------:R-:W1:Y:S01]  /*3bc0*/  LDSM.16.MT88.4 R32, [R237+0x3100] ;  /* 0x00310000ed20783b */ /* 0x000e620000004200 */
[----:B-----5:R-:W-:-:S06]  /*3bd0*/  IMAD.MOV.U32 R10, RZ, RZ, R143 ;  /* 0x000000ffff0a7224 */ /* 0x020fcc00078e008f */
[C---:B------:R-:W-:Y:S08]  /*3be0*/  HMMA.16816.F32 R72, R4.reuse, R20, RZ ;  /* 0x000000140448723c */ /* 0x040ff000000018ff */
[C---:B------:R-:W-:Y:S01]  /*3bf0*/  HMMA.16816.F32 R44, R4.reuse, R22, RZ ;  /* 0x00000016042c723c */ /* 0x040fe200000018ff */
[----:B------:R-:W5:Y:S07]  /*3c00*/  LDSM.16.MT88.4 R20, [R0+0x6100] ;  /* 0x006100000014783b */ /* 0x000f6e0000004200 */
[C---:B------:R-:W-:Y:S08]  /*3c10*/  HMMA.16816.F32 R40, R4.reuse, R24, RZ ;  /* 0x000000180428723c */ /* 0x040ff000000018ff */
[C---:B------:R-:W-:Y:S01]  /*3c20*/  HMMA.16816.F32 R68, R4.reuse, R26, RZ ;  /* 0x0000001a0444723c */ /* 0x040fe200000018ff */
[----:B------:R-:W3:Y:S07]  /*3c30*/  LDSM.16.MT88.4 R24, [R2+0x900] ;  /* 0x000900000218783b */ /* 0x000eee0000004200 */
[C---:B----4-:R-:W-:Y:S08]  /*3c40*/  HMMA.16816.F32 R64, R4.reuse, R28, RZ ;  /* 0x0000001c0440723c */ /* 0x050ff000000018ff */
[C---:B------:R-:W-:Y:S01]  /*3c50*/  HMMA.16816.F32 R104, R4.reuse, R30, RZ ;  /* 0x0000001e0468723c */ /* 0x040fe200000018ff */
[----:B------:R-:W4:Y:S07]  /*3c60*/  LDSM.16.MT88.4 R28, [R2+0x3900] ;  /* 0x00390000021c783b */ /* 0x000f2e0000004200 */
[C---:B--2---:R-:W-:Y:S08]  /*3c70*/  HMMA.16816.F32 R108, R4.reuse, R12, RZ ;  /* 0x0000000c046c723c */ /* 0x044ff000000018ff */
[C---:B------:R-:W-:Y:S01]  /*3c80*/  HMMA.16816.F32 R112, R4.reuse, R14, RZ ;  /* 0x0000000e0470723c */ /* 0x040fe200000018ff */
[----:B------:R-:W2:Y:S07]  /*3c90*/  LDSM.16.MT88.4 R12, [R2+0x6900] ;  /* 0x00690000020c783b */ /* 0x000eae0000004200 */
[C---:B-1----:R-:W-:Y:S08]  /*3ca0*/  HMMA.16816.F32 R80, R4.reuse, R16, RZ ;  /* 0x000000100450723c */ /* 0x042ff000000018ff */
[C---:B------:R-:W-:Y:S01]  /*3cb0*/  HMMA.16816.F32 R120, R4.reuse, R18, RZ ;  /* 0x000000120478723c */ /* 0x040fe200000018ff */
[----:B------:R-:W1:Y:S07]  /*3cc0*/  LDSM.16.MT88.4 R16, [R135+0x900] ;  /* 0x000900008710783b */ /* 0x000e6e0000004200 */
[C---:B------:R-:W-:Y:S08]  /*3cd0*/  HMMA.16816.F32 R96, R4.reuse, R36, RZ ;  /* 0x000000240460723c */ /* 0x040ff000000018ff */
[C---:B------:R-:W-:Y:S08]  /*3ce0*/  HMMA.16816.F32 R100, R4.reuse, R38, RZ ;  /* 0x000000260464723c */ /* 0x040ff000000018ff */
[C---:B------:R-:W-:Y:S08]  /*3cf0*/  HMMA.16816.F32 R36, R4.reuse, R32, RZ ;  /* 0x000000200424723c */ /* 0x040ff000000018ff */
[C---:B------:R-:W-:Y:S08]  /*3d00*/  HMMA.16816.F32 R32, R4.reuse, R34, RZ ;  /* 0x000000220420723c */ /* 0x040ff000000018ff */
[C---:B-----5:R-:W-:Y:S08]  /*3d10*/  HMMA.16816.F32 R124, R4.reuse, R20, RZ ;  /* 0x00000014047c723c */ /* 0x060ff000000018ff */
[----:B------:R-:W-:Y:S01]  /*3d20*/  HMMA.16816.F32 R136, R4, R22, RZ ;  /* 0x000000160488723c */ /* 0x000fe200000018ff */
[----:B------:R-:W-:Y:S06]  /*3d30*/  LDSM.16.MT88.4 R20, [R0+0x900] ;  /* 0x000900000014783b */ /* 0x000fec0000004200 */
[----:B------:R-:W-:-:S02]  /*3d40*/  F2FP.PACK_AB R4, R140, R142 ;  /* 0x0000008e8c04723e */ /* 0x000fc400000000ff */
[----:B---3--:R-:W-:Y:S02]  /*3d50*/  F2FP.PACK_AB R5, R163, R249 ;  /* 0x000000f9a305723e */ /* 0x008fe400000000ff */
[----:B------:R-:W-:Y:S02]  /*3d60*/  F2FP.PACK_AB R6, R162, R165 ;  /* 0x000000a5a206723e */ /* 0x000fe400000000ff */
[----:B------:R-:W-:-:S07]  /*3d70*/  F2FP.PACK_AB R7, R141, R11 ;  /* 0x0000000b8d07723e */ /* 0x000fce00000000ff */
[C---:B------:R-:W-:Y:S08]  /*3d80*/  HMMA.16816.F32 R192, R4.reuse, R24, R92 ;  /* 0x0000001804c0723c */ /* 0x040ff0000000185c */
[C---:B------:R-:W-:Y:S01]  /*3d90*/  HMMA.16816.F32 R92, R4.reuse, R26, R60 ;  /* 0x0000001a045c723c */ /* 0x040fe2000000183c */
[----:B------:R-:W3:Y:S06]  /*3da0*/  LDSM.16.MT88.4 R24, [R237+0x900] ;  /* 0x00090000ed18783b */ /* 0x000eec0000004200 */
[----:B------:R-:W-:Y:S01]  /*3db0*/  IMAD.MOV.U32 R63, RZ, RZ, R165 ;  /* 0x000000ffff3f7224 */ /* 0x000fe200078e00a5 */
[----:B----4-:R-:W-:Y:S01]  /*3dc0*/  HMMA.16816.F32 R172, R4, R28, R76 ;  /* 0x0000001c04ac723c */ /* 0x010fe2000000184c */
[----:B------:R-:W-:Y:S01]  /*3dd0*/  MOV R60, R164 ;  /* 0x000000a4003c7202 */ /* 0x000fe20000000f00 */
[----:B------:R-:W-:-:S02]  /*3de0*/  IMAD.MOV.U32 R61, RZ, RZ, R163 ;  /* 0x000000ffff3d7224 */ /* 0x000fc400078e00a3 */
[----:B------:R-:W-:-:S03]  /*3df0*/  IMAD.MOV.U32 R62, RZ, RZ, R162 ;  /* 0x000000ffff3e7224 */ /* 0x000fc600078e00a2 */
[----:B------:R-:W-:Y:S01]  /*3e00*/  MOV R76, R151 ;  /* 0x00000097004c7202 */ /* 0x000fe20000000f00 */
[----:B--2---:R-:W-:Y:S01]  /*3e10*/  HMMA.16816.F32 R168, R4, R12, R72 ;  /* 0x0000000c04a8723c */ /* 0x004fe20000001848 */
[----:B------:R-:W-:Y:S01]  /*3e20*/  IMAD.MOV.U32 R79, RZ, RZ, R150 ;  /* 0x000000ffff4f7224 */ /* 0x000fe200078e0096 */
[----:B------:R-:W-:Y:S01]  /*3e30*/  MOV R77, R148 ;  /* 0x00000094004d7202 */ /* 0x000fe20000000f00 */
[----:B------:R-:W-:-:S04]  /*3e40*/  IMAD.MOV.U32 R78, RZ, RZ, R149 ;  /* 0x000000ffff4e7224 */ /* 0x000fc800078e0095 */
[----:B------:R-:W-:Y:S01]  /*3e50*/  MOV R73, R142 ;  /* 0x0000008e00497202 */ /* 0x000fe20000000f00 */
[----:B------:R-:W-:Y:S01]  /*3e60*/  IMAD.MOV.U32 R74, RZ, RZ, R141 ;  /* 0x000000ffff4a7224 */ /* 0x000fe200078e008d */
[C---:B------:R-:W-:Y:S01]  /*3e70*/  HMMA.16816.F32 R148, R4.reuse, R30, R48 ;  /* 0x0000001e0494723c */ /* 0x040fe20000001830 */
[----:B------:R-:W-:Y:S01]  /*3e80*/  IMAD.MOV.U32 R75, RZ, RZ, R140 ;  /* 0x000000ffff4b7224 */ /* 0x000fe200078e008c */
[----:B------:R-:W-:Y:S05]  /*3e90*/  LDSM.16.MT88.4 R28, [R0+0x3900] ;  /* 0x00390000001c783b */ /* 0x000fea0000004200 */
[----:B------:R-:W-:Y:S01]  /*3ea0*/  IMAD.MOV.U32 R48, RZ, RZ, R147 ;  /* 0x000000ffff307224 */ /* 0x000fe200078e0093 */
[----:B-1----:R-:W-:Y:S01]  /*3eb0*/  HMMA.16816.F32 R140, R4, R16, R40 ;  /* 0x00000010048c723c */ /* 0x002fe20000001828 */
[----:B------:R-:W-:Y:S01]  /*3ec0*/  IMAD.MOV.U32 R49, RZ, RZ, R146 ;  /* 0x000000ffff317224 */ /* 0x000fe200078e0092 */
[----:B------:R-:W-:Y:S01]  /*3ed0*/  MOV R51, R145 ;  /* 0x0000009100337202 */ /* 0x000fe20000000f00 */
[----:B------:R-:W-:-:S05]  /*3ee0*/  IMAD.MOV.U32 R50, RZ, RZ, R144 ;  /* 0x000000ffff327224 */ /* 0x000fca00078e0090 */
[C---:B------:R-:W-:Y:S01]  /*3ef0*/  HMMA.16816.F32 R164, R4.reuse, R18, R68 ;  /* 0x0000001204a4723c */ /* 0x040fe20000001844 */
[----:B------:R-:W1:Y:S07]  /*3f00*/  LDSM.16.MT88.4 R16, [R237+0x3900] ;  /* 0x00390000ed10783b */ /* 0x000e6e0000004200 */
[C---:B------:R-:W-:Y:S01]  /*3f10*/  HMMA.16816.F32 R144, R4.reuse, R14, R44 ;  /* 0x0000000e0490723c */ /* 0x040fe2000000182c */
[----:B------:R-:W2:Y:S07]  /*3f20*/  LDSM.16.MT88.4 R12, [R135+0x3900] ;  /* 0x00390000870c783b */ /* 0x000eae0000004200 */
[C---:B---3--:R-:W-:Y:S07]  /*3f30*/  HMMA.16816.F32 R180, R4.reuse, R24, R88 ;  /* 0x0000001804b4723c */ /* 0x048fee0000001858 */
[----:B------:R-:W-:Y:S01]  /*3f40*/  MOV R89, R161 ;  /* 0x000000a100597202 */ /* 0x000fe20000000f00 */
[----:B------:R-:W-:Y:S01]  /*3f50*/  IMAD.MOV.U32 R88, RZ, RZ, R160 ;  /* 0x000000ffff587224 */ /* 0x000fe200078e00a0 */
[----:B------:R-:W-:Y:S01]  /*3f60*/  HMMA.16816.F32 R176, R4, R20, R84 ;  /* 0x0000001404b0723c */ /* 0x000fe20000001854 */
[----:B------:R-:W-:Y:S01]  /*3f70*/  IMAD.MOV.U32 R90, RZ, RZ, R248 ;  /* 0x000000ffff5a7224 */ /* 0x000fe200078e00f8 */
[----:B------:R-:W-:-:S05]  /*3f80*/  MOV R91, R78 ;  /* 0x0000004e005b7202 */ /* 0x000fca0000000f00 */
[----:B------:R-:W-:Y:S01]  /*3f90*/  IMAD.MOV.U32 R87, RZ, RZ, R60 ;  /* 0x000000ffff577224 */ /* 0x000fe200078e003c */
[----:B------:R-:W-:Y:S01]  /*3fa0*/  HMMA.16816.F32 R160, R4, R26, R56 ;  /* 0x0000001a04a0723c */ /* 0x000fe20000001838 */
[----:B------:R-:W-:Y:S01]  /*3fb0*/  MOV R86, R61 ;  /* 0x0000003d00567202 */ /* 0x000fe20000000f00 */
[----:B------:R-:W-:Y:S01]  /*3fc0*/  IMAD.MOV.U32 R85, RZ, RZ, R62 ;  /* 0x000000ffff557224 */ /* 0x000fe200078e003e */
[----:B------:R-:W3:Y:S01]  /*3fd0*/  LDSM.16.MT88.4 R24, [R135+0x6900] ;  /* 0x006900008718783b */ /* 0x000ee20000004200 */
[----:B------:R-:W-:-:S04]  /*3fe0*/  IMAD.MOV.U32 R84, RZ, RZ, R63 ;  /* 0x000000ffff547224 */ /* 0x000fc800078e003f */
[C---:B-1----:R-:W-:Y:S07]  /*3ff0*/  HMMA.16816.F32 R40, R4.reuse, R16, R36 ;  /* 0x000000100428723c */ /* 0x042fee0000001824 */
[----:B------:R-:W-:Y:S01]  /*4000*/  MOV R16, R10 ;  /* 0x0000000a00107202 */ /* 0x000fe20000000f00 */
[----:B------:R-:W-:Y:S01]  /*4010*/  HMMA.16816.F32 R56, R4, R22, R52 ;  /* 0x000000160438723c */ /* 0x000fe20000001834 */
[----:B------:R-:W-:Y:S01]  /*4020*/  FFMA.FTZ R10, R116, c[0x0][0x2d0], -R9 ;  /* 0x0000b400740a7a23 */ /* 0x000fe20000010809 */
[----:B------:R-:W1:Y:S01]  /*4030*/  LDSM.16.MT88.4 R20, [R237+0x6900] ;  /* 0x00690000ed14783b */ /* 0x000e620000004200 */
[----:B------:R-:W-:-:S02]  /*4040*/  IMAD.MOV.U32 R17, RZ, RZ, R50 ;  /* 0x000000ffff117224 */ /* 0x000fc400078e0032 */
[----:B------:R4:W5:Y:S01]  /*4050*/  MUFU.EX2 R68, R10 ;  /* 0x0000000a00447308 */ /* 0x0009620000000800 */
[----:B------:R-:W-:Y:S02]  /*4060*/  IMAD.MOV.U32 R116, RZ, RZ, R51 ;  /* 0x000000ffff747224 */ /* 0x000fe400078e0033 */
[C---:B--2---:R-:W-:Y:S07]  /*4070*/  HMMA.16816.F32 R60, R4.reuse, R12, R96 ;  /* 0x0000000c043c723c */ /* 0x044fee0000001860 */
[----:B------:R-:W-:Y:S01]  /*4080*/  MOV R98, R73 ;  /* 0x0000004900627202 */ /* 0x000fe20000000f00 */
[----:B------:R-:W-:Y:S01]  /*4090*/  HMMA.16816.F32 R52, R4, R14, R100 ;  /* 0x0000000e0434723c */ /* 0x000fe20000001864 */
[----:B------:R-:W2:Y:S01]  /*40a0*/  LDSM.16.MT88.4 R12, [R0+0x6900] ;  /* 0x00690000000c783b */ /* 0x000ea20000004200 */
[----:B------:R-:W-:-:S02]  /*40b0*/  IMAD.MOV.U32 R97, RZ, RZ, R74 ;  /* 0x000000ffff617224 */ /* 0x000fc400078e004a */
[----:B------:R-:W-:Y:S02]  /*40c0*/  IMAD.MOV.U32 R96, RZ, RZ, R75 ;  /* 0x000000ffff607224 */ /* 0x000fe400078e004b */
[----:B----4-:R-:W-:Y:S01]  /*40d0*/  FFMA.FTZ R10, R117, c[0x0][0x2d0], -R9 ;  /* 0x0000b400750a7a23 */ /* 0x010fe20000010809 */
[----:B------:R-:W-:Y:S01]  /*40e0*/  MOV R103, R48 ;  /* 0x0000003000677202 */ /* 0x000fe20000000f00 */
[----:B------:R-:W-:Y:S01]  /*40f0*/  IMAD.MOV.U32 R100, RZ, RZ, R49 ;  /* 0x000000ffff647224 */ /* 0x000fe200078e0031 */
[C---:B------:R-:W-:Y:S01]  /*4100*/  HMMA.16816.F32 R36, R4.reuse, R28, R64 ;  /* 0x0000001c0424723c */ /* 0x040fe20000001840 */
[----:B------:R4:W1:Y:S07]  /*4110*/  MUFU.EX2 R101, R10 ;  /* 0x0000000a00657308 */ /* 0x00086e0000000800 */
[C---:B------:R-:W-:Y:S07]  /*4120*/  HMMA.16816.F32 R48, R4.reuse, R18, R32 ;  /* 0x000000120430723c */ /* 0x040fee0000001820 */
[----:B------:R-:W-:Y:S01]  /*4130*/  MOV R18, R252 ;  /* 0x000000fc00127202 */ /* 0x000fe20000000f00 */
[----:B------:R-:W-:Y:S01]  /*4140*/  IMAD.MOV.U32 R19, RZ, RZ, R76 ;  /* 0x000000ffff137224 */ /* 0x000fe200078e004c */
[----:B---3--:R-:W-:Y:S01]  /*4150*/  HMMA.16816.F32 R32, R4, R24, R108 ;  /* 0x000000180420723c */ /* 0x008fe2000000186c */
[----:B----4-:R-:W-:-:S04]  /*4160*/  FFMA.FTZ R10, R118, c[0x0][0x2d0], -R9 ;  /* 0x0000b400760a7a23 */ /* 0x010fc80000010809 */
[----:B------:R3:W-:Y:S02]  /*4170*/  MUFU.EX2 R102, R10 ;  /* 0x0000000a00667308 */ /* 0x0007e40000000800 */
[----:B------:R-:W-:Y:S01]  /*4180*/  IMAD.MOV.U32 R108, RZ, RZ, R17 ;  /* 0x000000ffff6c7224 */ /* 0x000fe200078e0011 */
[C---:B------:R-:W-:Y:S01]  /*4190*/  HMMA.16816.F32 R64, R4.reuse, R26, R112 ;  /* 0x0000001a0440723c */ /* 0x040fe20000001870 */
[----:B------:R-:W-:Y:S01]  /*41a0*/  MOV R109, R100 ;  /* 0x00000064006d7202 */ /* 0x000fe20000000f00 */
[----:B------:R-:W-:Y:S01]  /*41b0*/  IMAD.MOV.U32 R110, RZ, RZ, R103 ;  /* 0x000000ffff6e7224 */ /* 0x000fe200078e0067 */
[----:B------:R-:W-:Y:S01]  /*41c0*/  LDSM.16.MT88.4 R24, [R2+0x4100] ;  /* 0x004100000218783b */ /* 0x000fe20000004200 */
[----:B------:R-:W-:Y:S02]  /*41d0*/  IMAD.MOV.U32 R111, RZ, RZ, R96 ;  /* 0x000000ffff6f7224 */ /* 0x000fe400078e0060 */
[----:B------:R-:W-:Y:S01]  /*41e0*/  IMAD.MOV.U32 R100, RZ, RZ, R86 ;  /* 0x000000ffff647224 */ /* 0x000fe200078e0056 */
[----:B------:R-:W-:Y:S01]  /*41f0*/  MOV R114, R116 ;  /* 0x0000007400727202 */ /* 0x000fe20000000f00 */
[----:B------:R-:W-:Y:S01]  /*4200*/  HMMA.16816.F32 R44, R4, R30, R104 ;  /* 0x0000001e042c723c */ /* 0x000fe20000001868 */
[----:B------:R-:W-:Y:S01]  /*4210*/  IMAD.MOV.U32 R115, RZ, RZ, R16 ;  /* 0x000000ffff737224 */ /* 0x000fe200078e0010 */
[----:B------:R-:W4:Y:S01]  /*4220*/  LDSM.16.MT88.4 R28, [R2+0x1100] ;  /* 0x00110000021c783b */ /* 0x000f220000004200 */
[----:B------:R-:W-:-:S02]  /*4230*/  IMAD.MOV.U32 R103, RZ, RZ, R89 ;  /* 0x000000ffff677224 */ /* 0x000fc400078e0059 */
[----:B---3--:R-:W-:Y:S02]  /*4240*/  FFMA.FTZ R10, R119, c[0x0][0x2d0], -R9 ;  /* 0x0000b400770a7a23 */ /* 0x008fe40000010809 */
[----:B------:R-:W-:Y:S01]  /*4250*/  MOV R104, R97 ;  /* 0x0000006100687202 */ /* 0x000fe20000000f00 */
[----:B-1----:R-:W-:Y:S01]  /*4260*/  HMMA.16816.F32 R72, R4, R22, R120 ;  /* 0x000000160448723c */ /* 0x002fe20000001878 */
[----:B------:R1:W-:Y:S01]  /*4270*/  MUFU.EX2 R99, R10 ;  /* 0x0000000a00637308 */ /* 0x0003e20000000800 */
[----:B------:R-:W-:Y:S01]  /*4280*/  IMAD.MOV.U32 R106, RZ, RZ, R84 ;  /* 0x000000ffff6a7224 */ /* 0x000fe200078e0054 */
[----:B------:R-:W-:Y:S01]  /*4290*/  MOV R105, R85 ;  /* 0x0000005500697202 */ /* 0x000fe20000000f00 */
[----:B------:R-:W-:Y:S02]  /*42a0*/  IMAD.MOV.U32 R107, RZ, RZ, R98 ;  /* 0x000000ffff6b7224 */ /* 0x000fe400078e0062 */
[----:B-1----:R-:W-:-:S04]  /*42b0*/  FFMA.FTZ R10, R128, c[0x0][0x2d0], -R8 ;  /* 0x0000b400800a7a23 */ /* 0x002fc80000010808 */
[----:B------:R1:W-:Y:S02]  /*42c0*/  MUFU.EX2 R128, R10 ;  /* 0x0000000a00807308 */ /* 0x0003e40000000800 */
[----:B-1----:R-:W-:Y:S02]  /*42d0*/  FFMA.FTZ R10, R130, c[0x0][0x2d0], -R8 ;  /* 0x0000b400820a7a23 */ /* 0x002fe40000010808 */
[----:B-----5:R-:W-:-:S04]  /*42e0*/  IMAD.MOV.U32 R130, RZ, RZ, R68 ;  /* 0x000000ffff827224 */ /* 0x020fc800078e0044 */
[----:B------:R1:W3:Y:S01]  /*42f0*/  MUFU.EX2 R252, R10 ;  /* 0x0000000a00fc7308 */ /* 0x0002e20000000800 */
[C---:B------:R-:W-:Y:S01]  /*4300*/  HMMA.16816.F32 R68, R4.reuse, R20, R80 ;  /* 0x000000140444723c */ /* 0x040fe20000001850 */
[----:B------:R-:W-:Y:S07]  /*4310*/  LDSM.16.MT88.4 R20, [R0+0x1100] ;  /* 0x001100000014783b */ /* 0x000fee0000004200 */
[----:B--2---:R-:W-:Y:S01]  /*4320*/  HMMA.16816.F32 R80, R4, R14, R136 ;  /* 0x0000000e0450723c */ /* 0x004fe20000001888 */
[----:B-1----:R-:W-:-:S02]  /*4330*/  FFMA.FTZ R10, R129, c[0x0][0x2d0], -R8 ;  /* 0x0000b400810a7a23 */ /* 0x002fc40000010808 */
[----:B------:R-:W-:Y:S02]  /*4340*/  IMAD.MOV.U32 R129, RZ, RZ, R77 ;  /* 0x000000ffff817224 */ /* 0x000fe400078e004d */
[----:B------:R1:W-:Y:S02]  /*4350*/  MUFU.EX2 R248, R10 ;  /* 0x0000000a00f87308 */ /* 0x0003e40000000800 */
[----:B-1----:R-:W-:Y:S02]  /*4360*/  FFMA.FTZ R10, R131, c[0x0][0x2d0], -R8 ;  /* 0x0000b400830a7a23 */ /* 0x002fe40000010808 */
[----:B------:R-:W-:-:S04]  /*4370*/  IMAD.MOV.U32 R131, RZ, RZ, R247 ;  /* 0x000000ffff837224 */ /* 0x000fc800078e00f7 */
[----:B------:R1:W2:Y:S02]  /*4380*/  MUFU.EX2 R247, R10 ;  /* 0x0000000a00f77308 */ /* 0x0002a40000000800 */
[----:B-1----:R-:W-:Y:S02]  /*4390*/  MOV R10, R79 ;  /* 0x0000004f000a7202 */ /* 0x002fe40000000f00 */
[----:B------:R-:W-:Y:S01]  /*43a0*/  HMMA.16816.F32 R76, R4, R12, R124 ;  /* 0x0000000c044c723c */ /* 0x000fe2000000187c */
[----:B------:R-:W1:Y:S06]  /*43b0*/  LDSM.16.MT88.4 R12, [R135+0x1100] ;  /* 0x00110000870c783b */ /* 0x000e6c0000004200 */
[----:B------:R-:W-:Y:S01]  /*43c0*/  IMAD.MOV.U32 R127, RZ, RZ, R18 ;  /* 0x000000ffff7f7224 */ /* 0x000fe200078e0012 */
[----:B------:R-:W-:Y:S01]  /*43d0*/  F2FP.PACK_AB R4, R101, R130 ;  /* 0x000000826504723e */ /* 0x000fe200000000ff */
[----:B------:R-:W-:Y:S01]  /*43e0*/  IMAD.MOV.U32 R126, RZ, RZ, R19 ;  /* 0x000000ffff7e7224 */ /* 0x000fe200078e0013 */
[----:B---3--:R-:W-:Y:S01]  /*43f0*/  F2FP.PACK_AB R5, R252, R128 ;  /* 0x00000080fc05723e */ /* 0x008fe200000000ff */
[----:B------:R-:W3:Y:S01]  /*4400*/  LDSM.16.MT88.4 R16, [R2+0x7100] ;  /* 0x007100000210783b */ /* 0x000ee20000004200 */
[----:B------:R-:W-:Y:S01]  /*4410*/  F2FP.PACK_AB R6, R99, R102 ;  /* 0x000000666306723e */ /* 0x000fe200000000ff */
[----:B------:R-:W-:Y:S01]  /*4420*/  IMAD.MOV.U32 R125, RZ, RZ, R87 ;  /* 0x000000ffff7d7224 */ /* 0x000fe200078e0057 */
[----:B--2---:R-:W-:-:S02]  /*4430*/  F2FP.PACK_AB R7, R247, R248 ;  /* 0x000000f8f707723e */ /* 0x004fc400000000ff */
[----:B------:R-:W-:-:S05]  /*4440*/  MOV R124, R88 ;  /* 0x00000058007c7202 */ /* 0x000fca0000000f00 */
[C---:B----4-:R-:W-:Y:S07]  /*4450*/  HMMA.16816.F32 R84, R4.reuse, R28, R192 ;  /* 0x0000001c0454723c */ /* 0x050fee00000018c0 */
[----:B------:R-:W-:Y:S01]  /*4460*/  IMAD.MOV.U32 R194, RZ, RZ, R90 ;  /* 0x000000ffffc27224 */ /* 0x000fe200078e005a */
[----:B------:R-:W-:Y:S01]  /*4470*/  MOV R195, R91 ;  /* 0x0000005b00c37202 */ /* 0x000fe20000000f00 */
[----:B------:R-:W-:Y:S01]  /*4480*/  IMAD.MOV.U32 R193, RZ, RZ, R101 ;  /* 0x000000ffffc17224 */ /* 0x000fe200078e0065 */
[----:B------:R-:W-:Y:S01]  /*4490*/  HMMA.16816.F32 R88, R4, R30, R92 ;  /* 0x0000001e0458723c */ /* 0x000fe2000000185c */
[----:B------:R-:W2:Y:S01]  /*44a0*/  LDSM.16.MT88.4 R28, [R237+0x1100] ;  /* 0x00110000ed1c783b */ /* 0x000ea20000004200 */
[----:B------:R-:W-:-:S06]  /*44b0*/  IMAD.MOV.U32 R192, RZ, RZ, R102 ;  /* 0x000000ffffc07224 */ /* 0x000fcc00078e0066 */
[C---:B------:R-:W-:Y:S07]  /*44c0*/  HMMA.16816.F32 R92, R4.reuse, R24, R172 ;  /* 0x00000018045c723c */ /* 0x040fee00000018ac */
[----:B------:R-:W-:Y:S01]  /*44d0*/  IMAD.MOV.U32 R175, RZ, RZ, R99 ;  /* 0x000000ffffaf7224 */ /* 0x000fe200078e0063 */
[----:B-1----:R-:W-:Y:S01]  /*44e0*/  HMMA.16816.F32 R136, R4, R12, R140 ;  /* 0x0000000c0488723c */ /* 0x002fe2000000188c */
[----:B------:R-:W-:Y:S01]  /*44f0*/  IMAD.MOV.U32 R173, RZ, RZ, R125 ;  /* 0x000000ffffad7224 */ /* 0x000fe200078e007d */
[----:B------:R-:W-:Y:S01]  /*4500*/  MOV R172, R131 ;  /* 0x0000008300ac7202 */ /* 0x000fe20000000f00 */
[----:B------:R-:W-:-:S05]  /*4510*/  IMAD.MOV.U32 R174, RZ, RZ, R194 ;  /* 0x000000ffffae7224 */ /* 0x000fca00078e00c2 */
[C---:B---3--:R-:W-:Y:S07]  /*4520*/  HMMA.16816.F32 R116, R4.reuse, R16, R168 ;  /* 0x000000100474723c */ /* 0x048fee00000018a8 */
[----:B------:R-:W-:Y:S01]  /*4530*/  IMAD.MOV.U32 R169, RZ, RZ, R108 ;  /* 0x000000ffffa97224 */ /* 0x000fe200078e006c */
        /* <DEDUP_REMOVED lines=8> */
[C---:B------:R-:W-:Y:S01]  /*45c0*/  HMMA.16816.F32 R100, R4.reuse, R18, R144 ;  /* 0x000000120464723c */ /* 0x040fe20000001890 */
[----:B------:R-:W1:Y:S07]  /*45d0*/  LDSM.16.MT88.4 R16, [R135+0x4100] ;  /* 0x004100008710783b */ /* 0x000e6e0000004200 */
[C---:B------:R-:W-:Y:S01]  /*45e0*/  HMMA.16816.F32 R112, R4.reuse, R14, R164 ;  /* 0x0000000e0470723c */ /* 0x040fe200000018a4 */
[----:B------:R-:W3:Y:S07]  /*45f0*/  LDSM.16.MT88.4 R12, [R237+0x4100] ;  /* 0x00410000ed0c783b */ /* 0x000eee0000004200 */
[C---:B------:R-:W-:Y:S01]  /*4600*/  HMMA.16816.F32 R96, R4.reuse, R26, R148 ;  /* 0x0000001a0460723c */ /* 0x040fe20000001894 */
[----:B------:R-:W-:Y:S07]  /*4610*/  LDSM.16.MT88.4 R24, [R0+0x4100] ;  /* 0x004100000018783b */ /* 0x000fee0000004200 */
[C---:B--2---:R-:W-:Y:S07]  /*4620*/  HMMA.16816.F32 R120, R4.reuse, R28, R180 ;  /* 0x0000001c0478723c */ /* 0x044fee00000018b4 */
[----:B------:R-:W-:Y:S01]  /*4630*/  IMAD.MOV.U32 R28, RZ, RZ, R124 ;  /* 0x000000ffff1c7224 */ /* 0x000fe200078e007c */
[----:B------:R-:W-:Y:S01]  /*4640*/  HMMA.16816.F32 R164, R4, R20, R176 ;  /* 0x0000001404a4723c */ /* 0x000fe200000018b0 */
[----:B------:R-:W-:Y:S01]  /*4650*/  MOV R29, R126 ;  /* 0x0000007e001d7202 */ /* 0x000fe20000000f00 */
[----:B------:R-:W-:-:S02]  /*4660*/  IMAD.MOV.U32 R180, RZ, RZ, R127 ;  /* 0x000000ffffb47224 */ /* 0x000fc400078e007f */
[----:B------:R-:W-:Y:S02]  /*4670*/  IMAD.MOV.U32 R181, RZ, RZ, R10 ;  /* 0x000000ffffb57224 */ /* 0x000fe400078e000a */
[----:B------:R-:W-:Y:S01]  /*4680*/  FFMA.FTZ R10, R133, c[0x0][0x2d0], -R9 ;  /* 0x0000b400850a7a23 */ /* 0x000fe20000010809 */
[----:B------:R-:W-:Y:S01]  /*4690*/  MOV R179, R110 ;  /* 0x0000006e00b37202 */ /* 0x000fe20000000f00 */
[C---:B------:R-:W-:Y:S01]  /*46a0*/  HMMA.16816.F32 R148, R4.reuse, R22, R56 ;  /* 0x000000160494723c */ /* 0x040fe20000001838 */
[----:B------:R-:W2:Y:S01]  /*46b0*/  LDSM.16.MT88.4 R20, [R135+0x7100] ;  /* 0x007100008714783b */ /* 0x000ea20000004200 */
[----:B------:R-:W-:Y:S01]  /*46c0*/  IMAD.MOV.U32 R183, RZ, RZ, R175 ;  /* 0x000000ffffb77224 */ /* 0x000fe200078e00af */
[----:B------:R-:W-:Y:S01]  /*46d0*/  MOV R175, R195 ;  /* 0x000000c300af7202 */ /* 0x000fe20000000f00 */
[----:B------:R-:W-:Y:S01]  /*46e0*/  IMAD.MOV.U32 R182, RZ, RZ, R129 ;  /* 0x000000ffffb67224 */ /* 0x000fe200078e0081 */
[----:B------:R4:W-:Y:S01]  /*46f0*/  MUFU.EX2 R195, R10 ;  /* 0x0000000a00c37308 */ /* 0x0009e20000000800 */
[----:B------:R-:W-:Y:S01]  /*4700*/  IMAD.MOV.U32 R177, RZ, RZ, R108 ;  /* 0x000000ffffb17224 */ /* 0x000fe200078e006c */
[----:B------:R-:W-:Y:S01]  /*4710*/  MOV R176, R104 ;  /* 0x0000006800b07202 */ /* 0x000fe20000000f00 */
[----:B------:R-:W-:Y:S01]  /*4720*/  HMMA.16816.F32 R124, R4, R30, R160 ;  /* 0x0000001e047c723c */ /* 0x000fe200000018a0 */
[----:B------:R-:W-:-:S02]  /*4730*/  IMAD.MOV.U32 R58, RZ, RZ, R181 ;  /* 0x000000ffff3a7224 */ /* 0x000fc400078e00b5 */
[----:B------:R-:W-:Y:S02]  /*4740*/  IMAD.MOV.U32 R181, RZ, RZ, R193 ;  /* 0x000000ffffb57224 */ /* 0x000fe400078e00c1 */
[----:B------:R-:W-:Y:S02]  /*4750*/  IMAD.MOV.U32 R178, RZ, RZ, R109 ;  /* 0x000000ffffb27224 */ /* 0x000fe400078e006d */
[----:B------:R-:W-:Y:S01]  /*4760*/  IMAD.MOV.U32 R30, RZ, RZ, R130 ;  /* 0x000000ffff1e7224 */ /* 0x000fe200078e0082 */
[----:B-1----:R-:W-:Y:S01]  /*4770*/  HMMA.16816.F32 R160, R4, R16, R60 ;  /* 0x0000001004a0723c */ /* 0x002fe2000000183c */
[----:B------:R-:W-:Y:S01]  /*4780*/  MOV R31, R128 ;  /* 0x00000080001f7202 */ /* 0x000fe20000000f00 */
[----:B------:R-:W-:Y:S02]  /*4790*/  IMAD.MOV.U32 R57, RZ, RZ, R28 ;  /* 0x000000ffff397224 */ /* 0x000fe400078e001c */
[----:B------:R-:W-:Y:S01]  /*47a0*/  IMAD.MOV.U32 R133, RZ, RZ, R111 ;  /* 0x000000ffff857224 */ /* 0x000fe200078e006f */
[----:B------:R-:W-:Y:S01]  /*47b0*/  MOV R56, R31 ;  /* 0x0000001f00387202 */ /* 0x000fe20000000f00 */
[----:B----4-:R-:W-:-:S02]  /*47c0*/  FFMA.FTZ R10, R200, c[0x0][0x2d0], -R9 ;  /* 0x0000b400c80a7a23 */ /* 0x010fc40000010809 */
[C---:B------:R-:W-:Y:S01]  /*47d0*/  HMMA.16816.F32 R140, R4.reuse, R18, R52 ;  /* 0x00000012048c723c */ /* 0x040fe20000001834 */
[----:B------:R-:W1:Y:S01]  /*47e0*/  LDSM.16.MT88.4 R16, [R237+0x7100] ;  /* 0x00710000ed10783b */ /* 0x000e620000004200 */
[----:B------:R4:W5:Y:S01]  /*47f0*/  MUFU.EX2 R194, R10 ;  /* 0x0000000a00c27308 */ /* 0x0009620000000800 */
[----:B------:R-:W-:Y:S02]  /*4800*/  IMAD.MOV.U32 R31, RZ, RZ, R192 ;  /* 0x000000ffff1f7224 */ /* 0x000fe400078e00c0 */
[----:B------:R-:W-:Y:S01]  /*4810*/  IMAD.MOV.U32 R62, RZ, RZ, R179 ;  /* 0x000000ffff3e7224 */ /* 0x000fe200078e00b3 */
[----:B------:R-:W-:Y:S01]  /*4820*/  MOV R179, R180 ;  /* 0x000000b400b37202 */ /* 0x000fe20000000f00 */
[----:B------:R-:W-:Y:S01]  /*4830*/  IMAD.MOV.U32 R28, RZ, RZ, R106 ;  /* 0x000000ffff1c7224 */ /* 0x000fe200078e006a */
[----:B---3--:R-:W-:Y:S01]  /*4840*/  HMMA.16816.F32 R128, R4, R12, R40 ;  /* 0x0000000c0480723c */ /* 0x008fe20000001828 */
[----:B------:R-:W-:Y:S01]  /*4850*/  MOV R180, R107 ;  /* 0x0000006b00b47202 */ /* 0x000fe20000000f00 */
[----:B------:R-:W-:Y:S01]  /*4860*/  IMAD.MOV.U32 R63, RZ, RZ, R30 ;  /* 0x000000ffff3f7224 */ /* 0x000fe200078e001e */
[----:B------:R-:W-:Y:S01]  /*4870*/  MOV R30, R183 ;  /* 0x000000b7001e7202 */ /* 0x000fe20000000f00 */
[----:B------:R-:W-:-:S04]  /*4880*/  IMAD.MOV.U32 R59, RZ, RZ, R182 ;  /* 0x000000ffff3b7224 */ /* 0x000fc800078e00b6 */
[C---:B------:R-:W-:Y:S01]  /*4890*/  HMMA.16816.F32 R144, R4.reuse, R14, R48 ;  /* 0x0000000e0490723c */ /* 0x040fe20000001830 */
[----:B------:R-:W3:Y:S01]  /*48a0*/  LDSM.16.MT88.4 R12, [R0+0x7100] ;  /* 0x00710000000c783b */ /* 0x000ee20000004200 */
[----:B----4-:R-:W-:Y:S02]  /*48b0*/  FFMA.FTZ R10, R134, c[0x0][0x2d0], -R9 ;  /* 0x0000b400860a7a23 */ /* 0x010fe40000010809 */
[----:B------:R-:W-:Y:S01]  /*48c0*/  IMAD.MOV.U32 R134, RZ, RZ, R177 ;  /* 0x000000ffff867224 */ /* 0x000fe200078e00b1 */
[----:B------:R-:W-:Y:S01]  /*48d0*/  MOV R177, R178 ;  /* 0x000000b200b17202 */ /* 0x000fe20000000f00 */
[----:B------:R4:W-:Y:S01]  /*48e0*/  MUFU.EX2 R193, R10 ;  /* 0x0000000a00c17308 */ /* 0x0009e20000000800 */
[----:B------:R-:W-:Y:S01]  /*48f0*/  IMAD.MOV.U32 R178, RZ, RZ, R29 ;  /* 0x000000ffffb27224 */ /* 0x000fe200078e001d */
[----:B--2---:R-:W-:Y:S01]  /*4900*/  HMMA.16816.F32 R40, R4, R20, R32 ;  /* 0x000000140428723c */ /* 0x004fe20000001820 */
[----:B------:R-:W-:Y:S02]  /*4910*/  IMAD.MOV.U32 R29, RZ, RZ, R105 ;  /* 0x000000ffff1d7224 */ /* 0x000fe400078e0069 */
[----:B------:R-:W-:-:S05]  /*4920*/  IMAD.MOV.U32 R200, RZ, RZ, R30 ;  /* 0x000000ffffc87224 */ /* 0x000fca00078e001e */
[----:B------:R-:W-:Y:S01]  /*4930*/  HMMA.16816.F32 R48, R4, R22, R64 ;  /* 0x000000160430723c */ /* 0x000fe20000001840 */
[----:B------:R-:W2:Y:S01]  /*4940*/  LDSM.16.MT88.4 R20, [R2+0x4900] ;  /* 0x004900000214783b */ /* 0x000ea20000004200 */
[----:B----4-:R-:W-:-:S06]  /*4950*/  FFMA.FTZ R10, R201, c[0x0][0x2d0], -R9 ;  /* 0x0000b400c90a7a23 */ /* 0x010fcc0000010809 */
[C---:B------:R-:W-:Y:S01]  /*4960*/  HMMA.16816.F32 R108, R4.reuse, R24, R36 ;  /* 0x00000018046c723c */ /* 0x040fe20000001824 */
[----:B------:R-:W-:Y:S01]  /*4970*/  IMAD.MOV.U32 R201, RZ, RZ, R31 ;  /* 0x000000ffffc97224 */ /* 0x000fe200078e001f */
[----:B------:R4:W2:Y:S06]  /*4980*/  MUFU.EX2 R192, R10 ;  /* 0x0000000a00c07308 */ /* 0x0008ac0000000800 */
[C---:B------:R-:W-:Y:S01]  /*4990*/  HMMA.16816.F32 R104, R4.reuse, R26, R44 ;  /* 0x0000001a0468723c */ /* 0x040fe2000000182c */
[----:B------:R-:W2:Y:S07]  /*49a0*/  LDSM.16.MT88.4 R24, [R2+0x1900] ;  /* 0x001900000218783b */ /* 0x000eae0000004200 */
[----:B-1----:R-:W-:Y:S01]  /*49b0*/  HMMA.16816.F32 R44, R4, R16, R68 ;  /* 0x00000010042c723c */ /* 0x002fe20000001844 */
[----:B----4-:R-:W-:Y:S01]  /*49c0*/  FFMA.FTZ R10, R202, c[0x0][0x2d0], -R8 ;  /* 0x0000b400ca0a7a23 */ /* 0x010fe20000010808 */
[----:B------:R-:W-:-:S03]  /*49d0*/  MOV R202, R181 ;  /* 0x000000b500ca7202 */ /* 0x000fc60000000f00 */
[----:B------:R1:W-:Y:S02]  /*49e0*/  MUFU.EX2 R183, R10 ;  /* 0x0000000a00b77308 */ /* 0x0003e40000000800 */
[----:B------:R-:W-:Y:S01]  /*49f0*/  IMAD.MOV.U32 R69, RZ, RZ, R58 ;  /* 0x000000ffff457224 */ /* 0x000fe200078e003a */
[----:B------:R-:W-:Y:S01]  /*4a00*/  HMMA.16816.F32 R52, R4, R18, R72 ;  /* 0x000000120434723c */ /* 0x000fe20000001848 */
[----:B------:R-:W4:Y:S01]  /*4a10*/  LDSM.16.MT88.4 R16, [R2+0x7900] ;  /* 0x007900000210783b */ /* 0x000f220000004200 */
[----:B------:R-:W-:Y:S01]  /*4a20*/  MOV R70, R59 ;  /* 0x0000003b00467202 */ /* 0x000fe20000000f00 */
[----:B------:R-:W-:Y:S02]  /*4a30*/  IMAD.MOV.U32 R71, RZ, RZ, R62 ;  /* 0x000000ffff477224 */ /* 0x000fe400078e003e */
[----:B------:R-:W-:-:S03]  /*4a40*/  IMAD.MOV.U32 R68, RZ, RZ, R57 ;  /* 0x000000ffff447224 */ /* 0x000fc600078e0039 */
[----:B---3--:R-:W-:Y:S01]  /*4a50*/  HMMA.16816.F32 R36, R4, R12, R76 ;  /* 0x0000000c0424723c */ /* 0x008fe2000000184c */
[----:B-1----:R-:W-:Y:S01]  /*4a60*/  FFMA.FTZ R10, R233, c[0x0][0x2d0], -R8 ;  /* 0x0000b400e90a7a23 */ /* 0x002fe20000010808 */
[----:B------:R-:W-:-:S06]  /*4a70*/  MOV R233, R56 ;  /* 0x0000003800e97202 */ /* 0x000fcc0000000f00 */
[----:B------:R-:W-:Y:S01]  /*4a80*/  HMMA.16816.F32 R32, R4, R14, R80 ;  /* 0x0000000e0420723c */ /* 0x000fe20000001850 */
[----:B------:R-:W1:Y:S01]  /*4a90*/  LDSM.16.MT88.4 R12, [R135+0x1900] ;  /* 0x00190000870c783b */ /* 0x000e620000004200 */
[----:B------:R3:W3:Y:S05]  /*4aa0*/  MUFU.EX2 R182, R10 ;  /* 0x0000000a00b67308 */ /* 0x0006ea0000000800 */
[----:B-----5:R-:W-:Y:S02]  /*4ab0*/  F2FP.PACK_AB R4, R194, R195 ;  /* 0x000000c3c204723e */ /* 0x020fe400000000ff */
[----:B--2---:R-:W-:Y:S02]  /*4ac0*/  F2FP.PACK_AB R6, R192, R193 ;  /* 0x000000c1c006723e */ /* 0x004fe400000000ff */
[----:B------:R-:W-:Y:S01]  /*4ad0*/  MOV R83, R29 ;  /* 0x0000001d00537202 */ /* 0x000fe20000000f00 */
[----:B---3--:R-:W-:Y:S01]  /*4ae0*/  FFMA.FTZ R10, R203, c[0x0][0x2d0], -R8 ;  /* 0x0000b400cb0a7a23 */ /* 0x008fe20000010808 */
[----:B------:R-:W-:Y:S01]  /*4af0*/  F2FP.PACK_AB R5, R182, R183 ;  /* 0x000000b7b605723e */ /* 0x000fe200000000ff */
[----:B------:R-:W-:-:S02]  /*4b00*/  IMAD.MOV.U32 R203, RZ, RZ, R63 ;  /* 0x000000ffffcb7224 */ /* 0x000fc400078e003f */
[----:B------:R2:W-:Y:S02]  /*4b10*/  MUFU.EX2 R181, R10 ;  /* 0x0000000a00b57308 */ /* 0x0005e40000000800 */
[----:B--2---:R-:W-:Y:S02]  /*4b20*/  FFMA.FTZ R10, R232, c[0x0][0x2d0], -R8 ;  /* 0x0000b400e80a7a23 */ /* 0x004fe40000010808 */
[----:B------:R-:W-:-:S04]  /*4b30*/  IMAD.MOV.U32 R232, RZ, RZ, R180 ;  /* 0x000000ffffe87224 */ /* 0x000fc800078e00b4 */
[----:B------:R-:W2:Y:S02]  /*4b40*/  MUFU.EX2 R180, R10 ;  /* 0x0000000a00b47308 */ /* 0x000ea40000000800 */
[----:B--2---:R-:W-:Y:S01]  /*4b50*/  F2FP.PACK_AB R7, R180, R181 ;  /* 0x000000b5b407723e */ /* 0x004fe200000000ff */
[----:B------:R-:W-:Y:S02]  /*4b60*/  IMAD.MOV.U32 R10, RZ, RZ, R28 ;  /* 0x000000ffff0a7224 */ /* 0x000fe400078e001c */
[----:B------:R-:W-:Y:S04]  /*4b70*/  LDSM.16.MT88.4 R28, [R237+0x1900] ;  /* 0x00190000ed1c783b */ /* 0x000fe80000004200 */
[C---:B------:R-:W-:Y:S07]  /*4b80*/  HMMA.16816.F32 R64, R4.reuse, R22, R96 ;  /* 0x000000160440723c */ /* 0x040fee0000001860 */
[----:B------:R-:W-:Y:S01]  /*4b90*/  IMAD.MOV.U32 R99, RZ, RZ, R232 ;  /* 0x000000ffff637224 */ /* 0x000fe200078e00e8 */
[----:B------:R-:W-:Y:S01]  /*4ba0*/  HMMA.16816.F32 R56, R4, R24, R84 ;  /* 0x000000180438723c */ /* 0x000fe20000001854 */
[----:B------:R-:W-:Y:S01]  /*4bb0*/  IMAD.MOV.U32 R98, RZ, RZ, R68 ;  /* 0x000000ffff627224 */ /* 0x000fe200078e0044 */
[----:B------:R-:W-:Y:S01]  /*4bc0*/  MOV R97, R69 ;  /* 0x0000004500617202 */ /* 0x000fe20000000f00 */
[----:B------:R-:W-:-:S02]  /*4bd0*/  IMAD.MOV.U32 R96, RZ, RZ, R70 ;  /* 0x000000ffff607224 */ /* 0x000fc400078e0046 */
[----:B------:R-:W-:-:S03]  /*4be0*/  IMAD.MOV.U32 R232, RZ, RZ, R71 ;  /* 0x000000ffffe87224 */ /* 0x000fc600078e0047 */
[C---:B------:R-:W-:Y:S01]  /*4bf0*/  HMMA.16816.F32 R60, R4.reuse, R26, R88 ;  /* 0x0000001a043c723c */ /* 0x040fe20000001858 */
[----:B------:R-:W2:Y:S07]  /*4c00*/  LDSM.16.MT88.4 R24, [R0+0x1900] ;  /* 0x001900000018783b */ /* 0x000eae0000004200 */
[C---:B----4-:R-:W-:Y:S08]  /*4c10*/  HMMA.16816.F32 R116, R4.reuse, R16, R116 ;  /* 0x000000100474723c */ /* 0x050ff00000001874 */
[C---:B------:R-:W-:Y:S01]  /*4c20*/  HMMA.16816.F32 R68, R4.reuse, R18, R100 ;  /* 0x000000120444723c */ /* 0x040fe20000001864 */
[----:B------:R-:W3:Y:S07]  /*4c30*/  LDSM.16.MT88.4 R16, [R135+0x4900] ;  /* 0x004900008710783b */ /* 0x000eee0000004200 */
[C---:B-1----:R-:W-:Y:S08]  /*4c40*/  HMMA.16816.F32 R136, R4.reuse, R12, R136 ;  /* 0x0000000c0488723c */ /* 0x042ff00000001888 */
[C---:B------:R-:W-:Y:S01]  /*4c50*/  HMMA.16816.F32 R72, R4.reuse, R14, R112 ;  /* 0x0000000e0448723c */ /* 0x040fe20000001870 */
[----:B------:R-:W1:Y:S07]  /*4c60*/  LDSM.16.MT88.4 R12, [R237+0x4900] ;  /* 0x00490000ed0c783b */ /* 0x000e6e0000004200 */
[C---:B------:R-:W-:Y:S01]  /*4c70*/  HMMA.16816.F32 R84, R4.reuse, R20, R92 ;  /* 0x000000140454723c */ /* 0x040fe2000000185c */
[----:B------:R-:W4:Y:S07]  /*4c80*/  LDSM.16.MT88.4 R20, [R0+0x4900] ;  /* 0x004900000014783b */ /* 0x000f2e0000004200 */
[C---:B--2---:R-:W-:Y:S08]  /*4c90*/  HMMA.16816.F32 R88, R4.reuse, R24, R164 ;  /* 0x000000180458723c */ /* 0x044ff000000018a4 */
[C---:B------:R-:W-:Y:S01]  /*4ca0*/  HMMA.16816.F32 R92, R4.reuse, R26, R148 ;  /* 0x0000001a045c723c */ /* 0x040fe20000001894 */
[----:B------:R-:W2:Y:S07]  /*4cb0*/  LDSM.16.MT88.4 R24, [R135+0x7900] ;  /* 0x007900008718783b */ /* 0x000eae0000004200 */
[C---:B---3--:R-:W-:Y:S07]  /*4cc0*/  HMMA.16816.F32 R100, R4.reuse, R16, R160 ;  /* 0x000000100464723c */ /* 0x048fee00000018a0 */
[----:B------:R-:W-:Y:S01]  /*4cd0*/  IMAD.MOV.U32 R162, RZ, RZ, R179 ;  /* 0x000000ffffa27224 */ /* 0x000fe200078e00b3 */
[----:B------:R-:W-:Y:S01]  /*4ce0*/  HMMA.16816.F32 R112, R4, R18, R140 ;  /* 0x000000120470723c */ /* 0x000fe2000000188c */
[----:B------:R-:W3:Y:S01]  /*4cf0*/  LDSM.16.MT88.4 R16, [R237+0x7900] ;  /* 0x00790000ed10783b */ /* 0x000ee20000004200 */
[----:B------:R-:W-:Y:S01]  /*4d00*/  IMAD.MOV.U32 R161, RZ, RZ, R178 ;  /* 0x000000ffffa17224 */ /* 0x000fe200078e00b2 */
[----:B------:R-:W-:-:S04]  /*4d10*/  MOV R163, R249 ;  /* 0x000000f900a37202 */ /* 0x000fc80000000f00 */
[----:B------:R-:W-:Y:S01]  /*4d20*/  MOV R160, R163 ;  /* 0x000000a300a07202 */ /* 0x000fe20000000f00 */
[----:B------:R-:W-:Y:S01]  /*4d30*/  HMMA.16816.F32 R76, R4, R28, R120 ;  /* 0x0000001c044c723c */ /* 0x000fe20000001878 */
[----:B------:R-:W-:Y:S01]  /*4d40*/  IMAD.MOV.U32 R142, RZ, RZ, R168 ;  /* 0x000000ffff8e7224 */ /* 0x000fe200078e00a8 */
[----:B------:R-:W-:Y:S01]  /*4d50*/  MOV R143, R169 ;  /* 0x000000a9008f7202 */ /* 0x000fe20000000f00 */
[----:B------:R-:W-:-:S04]  /*4d60*/  IMAD.MOV.U32 R163, RZ, RZ, R171 ;  /* 0x000000ffffa37224 */ /* 0x000fc800078e00ab */
[----:B------:R-:W-:Y:S01]  /*4d70*/  IMAD.MOV.U32 R28, RZ, RZ, R10 ;  /* 0x000000ffff1c7224 */ /* 0x000fe200078e000a */
[----:B------:R-:W-:Y:S01]  /*4d80*/  MOV R29, R83 ;  /* 0x00000053001d7202 */ /* 0x000fe20000000f00 */
[----:B------:R-:W-:Y:S01]  /*4d90*/  FFMA.FTZ R10, R234, c[0x0][0x2d0], -R9 ;  /* 0x0000b400ea0a7a23 */ /* 0x000fe20000010809 */
[----:B------:R-:W-:Y:S03]  /*4da0*/  HMMA.16816.F32 R80, R4, R30, R124 ;  /* 0x0000001e0450723c */ /* 0x000fe6000000187c */
[----:B------:R5:W-:Y:S01]  /*4db0*/  MUFU.EX2 R179, R10 ;  /* 0x0000000a00b37308 */ /* 0x000be20000000800 */
[----:B------:R-:W-:-:S03]  /*4dc0*/  IMAD.MOV.U32 R234, RZ, RZ, R29 ;  /* 0x000000ffffea7224 */ /* 0x000fc600078e001d */
[----:B------:R-:W-:Y:S01]  /*4dd0*/  MOV R30, R177 ;  /* 0x000000b1001e7202 */ /* 0x000fe20000000f00 */
[----:B-1----:R-:W-:Y:S01]  /*4de0*/  HMMA.16816.F32 R124, R4, R12, R128 ;  /* 0x0000000c047c723c */ /* 0x002fe20000001880 */
[----:B------:R-:W-:-:S03]  /*4df0*/  IMAD.MOV.U32 R31, RZ, RZ, R176 ;  /* 0x000000ffff1f7224 */ /* 0x000fc600078e00b0 */
[----:B------:R-:W-:Y:S02]  /*4e00*/  IMAD.MOV.U32 R141, RZ, RZ, R30 ;  /* 0x000000ffff8d7224 */ /* 0x000fe400078e001e */
[----:B------:R-:W-:Y:S02]  /*4e10*/  IMAD.MOV.U32 R140, RZ, RZ, R31 ;  /* 0x000000ffff8c7224 */ /* 0x000fe400078e001f */
[C---:B------:R-:W-:Y:S01]  /*4e20*/  HMMA.16816.F32 R144, R4.reuse, R14, R144 ;  /* 0x0000000e0490723c */ /* 0x040fe20000001890 */
[----:B------:R-:W1:Y:S01]  /*4e30*/  LDSM.16.MT88.4 R12, [R0+0x7900] ;  /* 0x00790000000c783b */ /* 0x000e620000004200 */
[--C-:B-----5:R-:W-:Y:S01]  /*4e40*/  FFMA.FTZ R10, R240, c[0x0][0x2d0], -R9.reuse ;  /* 0x0000b400f00a7a23 */ /* 0x120fe20000010809 */
[----:B------:R-:W-:Y:S02]  /*4e50*/  MOV R240, R28 ;  /* 0x0000001c00f07202 */ /* 0x000fe40000000f00 */
[----:B------:R-:W-:Y:S01]  /*4e60*/  LDSM.16.MT88.4 R28, [R2+0x8100] ;  /* 0x00810000021c783b */ /* 0x000fe20000004200 */
[----:B------:R5:W1:Y:S02]  /*4e70*/  MUFU.EX2 R178, R10 ;  /* 0x0000000a00b27308 */ /* 0x000a640000000800 */
[C---:B----4-:R-:W-:Y:S08]  /*4e80*/  HMMA.16816.F32 R148, R4.reuse, R20, R108 ;  /* 0x000000140494723c */ /* 0x050ff0000000186c */
[----:B------:R-:W-:Y:S01]  /*4e90*/  HMMA.16816.F32 R104, R4, R22, R104 ;  /* 0x000000160468723c */ /* 0x000fe20000001868 */
[----:B------:R-:W4:Y:S01]  /*4ea0*/  LDSM.16.MT88.4 R20, [R2+0x2100] ;  /* 0x002100000214783b */ /* 0x000f220000004200 */
[----:B-----5:R-:W-:-:S06]  /*4eb0*/  FFMA.FTZ R10, R235, c[0x0][0x2d0], -R9 ;  /* 0x0000b400eb0a7a23 */ /* 0x020fcc0000010809 */
[C---:B--2---:R-:W-:Y:S01]  /*4ec0*/  HMMA.16816.F32 R120, R4.reuse, R26, R48 ;  /* 0x0000001a0478723c */ /* 0x044fe20000001830 */
[----:B------:R-:W-:Y:S01]  /*4ed0*/  IMAD.MOV.U32 R235, RZ, RZ, R96 ;  /* 0x000000ffffeb7224 */ /* 0x000fe200078e0060 */
[----:B------:R2:W-:Y:S05]  /*4ee0*/  MUFU.EX2 R177, R10 ;  /* 0x0000000a00b17308 */ /* 0x0005ea0000000800 */
[----:B------:R-:W-:Y:S01]  /*4ef0*/  IMAD.MOV.U32 R49, RZ, RZ, R170 ;  /* 0x000000ffff317224 */ /* 0x000fe200078e00aa */
[----:B---3--:R-:W-:Y:S01]  /*4f00*/  HMMA.16816.F32 R128, R4, R18, R52 ;  /* 0x000000120480723c */ /* 0x008fe20000001834 */
[----:B------:R-:W-:Y:S01]  /*4f10*/  IMAD.MOV.U32 R51, RZ, RZ, R133 ;  /* 0x000000ffff337224 */ /* 0x000fe200078e0085 */
[----:B------:R-:W-:Y:S01]  /*4f20*/  MOV R48, R250 ;  /* 0x000000fa00307202 */ /* 0x000fe20000000f00 */
[----:B------:R-:W-:-:S02]  /*4f30*/  IMAD.MOV.U32 R50, RZ, RZ, R161 ;  /* 0x000000ffff327224 */ /* 0x000fc400078e00a1 */
[----:B------:R-:W-:-:S03]  /*4f40*/  IMAD.MOV.U32 R161, RZ, RZ, R99 ;  /* 0x000000ffffa17224 */ /* 0x000fc600078e0063 */
[----:B------:R-:W-:Y:S01]  /*4f50*/  HMMA.16816.F32 R168, R4, R16, R44 ;  /* 0x0000001004a8723c */ /* 0x000fe2000000182c */
[----:B------:R-:W3:Y:S01]  /*4f60*/  LDSM.16.MT88.4 R16, [R135+0x2100] ;  /* 0x002100008710783b */ /* 0x000ee20000004200 */
[----:B--2---:R-:W-:Y:S01]  /*4f70*/  FFMA.FTZ R10, R242, c[0x0][0x2d0], -R9 ;  /* 0x0000b400f20a7a23 */ /* 0x004fe20000010809 */
[----:B------:R-:W-:-:S03]  /*4f80*/  MOV R242, R97 ;  /* 0x0000006100f27202 */ /* 0x000fc60000000f00 */
[----:B------:R2:W5:Y:S02]  /*4f90*/  MUFU.EX2 R249, R10 ;  /* 0x0000000a00f97308 */ /* 0x0005640000000800 */
[C---:B------:R-:W-:Y:S01]  /*4fa0*/  HMMA.16816.F32 R164, R4.reuse, R24, R40 ;  /* 0x0000001804a4723c */ /* 0x040fe20000001828 */
[----:B------:R-:W3:Y:S07]  /*4fb0*/  LDSM.16.MT88.4 R24, [R2+0x5100] ;  /* 0x005100000218783b */ /* 0x000eee0000004200 */
[----:B-1----:R-:W-:Y:S01]  /*4fc0*/  HMMA.16816.F32 R32, R4, R14, R32 ;  /* 0x0000000e0420723c */ /* 0x002fe20000001820 */
[----:B--2---:R-:W-:-:S02]  /*4fd0*/  FFMA.FTZ R10, R243, c[0x0][0x2d0], -R8 ;  /* 0x0000b400f30a7a23 */ /* 0x004fc40000010808 */
[----:B------:R-:W-:Y:S02]  /*4fe0*/  IMAD.MOV.U32 R243, RZ, RZ, R98 ;  /* 0x000000fffff37224 */ /* 0x000fe400078e0062 */
[----:B------:R1:W-:Y:S03]  /*4ff0*/  MUFU.EX2 R176, R10 ;  /* 0x0000000a00b07308 */ /* 0x0003e60000000800 */
[----:B------:R-:W-:Y:S01]  /*5000*/  HMMA.16816.F32 R96, R4, R12, R36 ;  /* 0x0000000c0460723c */ /* 0x000fe20000001824 */
[----:B------:R-:W2:Y:S06]  /*5010*/  LDSM.16.MT88.4 R12, [R237+0x2100] ;  /* 0x00210000ed0c783b */ /* 0x000eac0000004200 */
[----:B------:R-:W-:-:S02]  /*5020*/  F2FP.PACK_AB R4, R178, R179 ;  /* 0x000000b3b204723e */ /* 0x000fc400000000ff */
[----:B-----5:R-:W-:Y:S01]  /*5030*/  F2FP.PACK_AB R6, R249, R177 ;  /* 0x000000b1f906723e */ /* 0x020fe200000000ff */
[----:B-1----:R-:W-:Y:S02]  /*5040*/  FFMA.FTZ R10, R245, c[0x0][0x2d0], -R8 ;  /* 0x0000b400f50a7a23 */ /* 0x002fe40000010808 */
[----:B------:R-:W-:Y:S01]  /*5050*/  IMAD.MOV.U32 R245, RZ, RZ, R162 ;  /* 0x000000fffff57224 */ /* 0x000fe200078e00a2 */
[----:B------:R-:W-:Y:S02]  /*5060*/  MOV R162, R134 ;  /* 0x0000008600a27202 */ /* 0x000fe40000000f00 */
[----:B------:R1:W5:Y:S02]  /*5070*/  MUFU.EX2 R134, R10 ;  /* 0x0000000a00867308 */ /* 0x0003640000000800 */
[----:B-1----:R-:W-:Y:S01]  /*5080*/  FFMA.FTZ R10, R244, c[0x0][0x2d0], -R8 ;  /* 0x0000b400f40a7a23 */ /* 0x002fe20000010808 */
[----:B-----5:R-:W-:Y:S02]  /*5090*/  F2FP.PACK_AB R5, R134, R176 ;  /* 0x000000b08605723e */ /* 0x020fe400000000ff */
[----:B------:R-:W-:-:S03]  /*50a0*/  MOV R244, R235 ;  /* 0x000000eb00f47202 */ /* 0x000fc60000000f00 */
[----:B------:R1:W-:Y:S01]  /*50b0*/  MUFU.EX2 R133, R10 ;  /* 0x0000000a00857308 */ /* 0x0003e20000000800 */
[----:B------:R-:W-:Y:S02]  /*50c0*/  IMAD.MOV.U32 R235, RZ, RZ, R140 ;  /* 0x000000ffffeb7224 */ /* 0x000fe400078e008c */
[----:B------:R-:W-:Y:S02]  /*50d0*/  IMAD.MOV.U32 R140, RZ, RZ, R162 ;  /* 0x000000ffff8c7224 */ /* 0x000fe400078e00a2 */
[----:B-1----:R-:W-:Y:S02]  /*50e0*/  FFMA.FTZ R10, R246, c[0x0][0x2d0], -R8 ;  /* 0x0000b400f60a7a23 */ /* 0x002fe40000010808 */
[----:B------:R-:W-:Y:S02]  /*50f0*/  IMAD.MOV.U32 R246, RZ, RZ, R242 ;  /* 0x000000fffff67224 */ /* 0x000fe400078e00f2 */
[----:B------:R-:W1:Y:S01]  /*5100*/  MUFU.EX2 R250, R10 ;  /* 0x0000000a00fa7308 */ /* 0x000e620000000800 */
[----:B------:R-:W-:Y:S01]  /*5110*/  IMAD.MOV.U32 R242, RZ, RZ, R141 ;  /* 0x000000fffff27224 */ /* 0x000fe200078e008d */
[----:B------:R-:W-:-:S02]  /*5120*/  MOV R141, R163 ;  /* 0x000000a3008d7202 */ /* 0x000fc40000000f00 */
[----:B-1----:R-:W-:Y:S01]  /*5130*/  F2FP.PACK_AB R7, R250, R133 ;  /* 0x00000085fa07723e */ /* 0x002fe200000000ff */
[----:B------:R-:W-:Y:S02]  /*5140*/  FFMA.FTZ R10, R48, c[0x0][0x2d0], -R9 ;  /* 0x0000b400300a7a23 */ /* 0x000fe40000010809 */
[----:B------:R-:W-:Y:S02]  /*5150*/  IMAD.MOV.U32 R48, RZ, RZ, R49 ;  /* 0x000000ffff307224 */ /* 0x000fe400078e0031 */
[----:B------:R-:W-:Y:S02]  /*5160*/  IMAD.MOV.U32 R49, RZ, RZ, R51 ;  /* 0x000000ffff317224 */ /* 0x000fe400078e0033 */
[C---:B----4-:R-:W-:Y:S01]  /*5170*/  HMMA.16816.F32 R52, R4.reuse, R20, R56 ;  /* 0x000000140434723c */ /* 0x050fe20000001838 */
[----:B------:R1:W-:Y:S06]  /*5180*/  MUFU.EX2 R51, R10 ;  /* 0x0000000a00337308 */ /* 0x0003ec0000000800 */
[----:B------:R-:W-:Y:S01]  /*5190*/  MOV R59, R50 ;  /* 0x00000032003b7202 */ /* 0x000fe20000000f00 */
[C---:B------:R-:W-:Y:S01]  /*51a0*/  HMMA.16816.F32 R36, R4.reuse, R22, R60 ;  /* 0x000000160424723c */ /* 0x040fe2000000183c */
[----:B------:R-:W4:Y:S07]  /*51b0*/  LDSM.16.MT88.4 R20, [R0+0x2100] ;  /* 0x002100000014783b */ /* 0x000f2e0000004200 */
[----:B---3--:R-:W-:Y:S01]  /*51c0*/  HMMA.16816.F32 R136, R4, R16, R136 ;  /* 0x000000100488723c */ /* 0x008fe20000001888 */
[----:B-1----:R-:W-:-:S02]  /*51d0*/  FFMA.FTZ R10, R245, c[0x0][0x2d0], -R9 ;  /* 0x0000b400f50a7a23 */ /* 0x002fc40000010809 */
[----:B------:R-:W-:Y:S02]  /*51e0*/  IMAD.MOV.U32 R245, RZ, RZ, R161 ;  /* 0x000000fffff57224 */ /* 0x000fe400078e00a1 */
[----:B------:R1:W3:Y:S03]  /*51f0*/  MUFU.EX2 R50, R10 ;  /* 0x0000000a00327308 */ /* 0x0002e60000000800 */
[C---:B------:R-:W-:Y:S01]  /*5200*/  HMMA.16816.F32 R44, R4.reuse, R18, R72 ;  /* 0x00000012042c723c */ /* 0x040fe20000001848 */
[----:B------:R-:W5:Y:S04]  /*5210*/  LDSM.16.MT88.4 R16, [R237+0x5100] ;  /* 0x00510000ed10783b */ /* 0x000f680000004200 */
[----:B------:R-:W-:Y:S03]  /*5220*/  LDSM.16.MT88.4 R72, [R0+0x2900] ;  /* 0x002900000048783b */ /* 0x000fe60000004200 */
[----:B------:R-:W-:Y:S01]  /*5230*/  HMMA.16816.F32 R84, R4, R24, R84 ;  /* 0x000000180454723c */ /* 0x000fe20000001854 */
[----:B-1----:R-:W-:-:S02]  /*5240*/  FFMA.FTZ R10, R48, c[0x0][0x2d0], -R9 ;  /* 0x0000b400300a7a23 */ /* 0x002fc40000010809 */
[----:B------:R-:W-:-:S05]  /*5250*/  FFMA.FTZ R9, R243, c[0x0][0x2d0], -R9 ;  /* 0x0000b400f3097a23 */ /* 0x000fca0000010809 */
[C---:B------:R-:W-:Y:S01]  /*5260*/  HMMA.16816.F32 R40, R4.reuse, R26, R64 ;  /* 0x0000001a0428723c */ /* 0x040fe20000001840 */
[----:B------:R-:W1:Y:S01]  /*5270*/  LDSM.16.MT88.4 R24, [R135+0x5100] ;  /* 0x005100008718783b */ /* 0x000e620000004200 */
[----:B------:R-:W-:Y:S01]  /*5280*/  MOV R243, R160 ;  /* 0x000000a000f37202 */ /* 0x000fe20000000f00 */
[----:B------:R2:W-:Y:S04]  /*5290*/  MUFU.EX2 R48, R9 ;  /* 0x0000000900307308 */ /* 0x0005e80000000800 */
[----:B------:R-:W-:Y:S01]  /*52a0*/  IMAD.MOV.U32 R67, RZ, RZ, R49 ;  /* 0x000000ffff437224 */ /* 0x000fe200078e0031 */
[C---:B------:R-:W-:Y:S03]  /*52b0*/  HMMA.16816.F32 R116, R4.reuse, R28, R116 ;  /* 0x0000001c0474723c */ /* 0x040fe60000001874 */
[----:B------:R3:W-:Y:S05]  /*52c0*/  MUFU.EX2 R49, R10 ;  /* 0x0000000a00317308 */ /* 0x0007ea0000000800 */
[----:B------:R-:W-:Y:S01]  /*52d0*/  HMMA.16816.F32 R28, R4, R30, R68 ;  /* 0x0000001e041c723c */ /* 0x000fe20000001844 */
[----:B--2---:R-:W-:-:S02]  /*52e0*/  FFMA.FTZ R9, R59, c[0x0][0x2d0], -R8 ;  /* 0x0000b4003b097a23 */ /* 0x004fc40000010808 */
[----:B------:R-:W-:Y:S05]  /*52f0*/  LDSM.16.MT88.4 R56, [R2+0x2900] ;  /* 0x002900000238783b */ /* 0x000fea0000004200 */
[----:B------:R-:W-:Y:S01]  /*5300*/  HMMA.16816.F32 R60, R4, R12, R76 ;  /* 0x0000000c043c723c */ /* 0x000fe2000000184c */
[----:B---3--:R-:W-:-:S07]  /*5310*/  MOV R10, R172 ;  /* 0x000000ac000a7202 */ /* 0x008fce0000000f00 */
[C---:B------:R-:W-:Y:S01]  /*5320*/  HMMA.16816.F32 R68, R4.reuse, R14, R80 ;  /* 0x0000000e0444723c */ /* 0x040fe20000001850 */
[----:B------:R-:W2:Y:S04]  /*5330*/  LDSM.16.MT88.4 R12, [R0+0x5100] ;  /* 0x00510000000c783b */ /* 0x000ea80000004200 */
[----:B------:R-:W-:Y:S03]  /*5340*/  LDSM.16.MT88.4 R80, [R135+0x5900] ;  /* 0x005900008750783b */ /* 0x000fe60000004200 */
[C---:B----4-:R-:W-:Y:S01]  /*5350*/  HMMA.16816.F32 R76, R4.reuse, R20, R88 ;  /* 0x00000014044c723c */ /* 0x050fe20000001858 */
[----:B------:R-:W-:Y:S07]  /*5360*/  LDSM.16.MT88.4 R88, [R2+0x5900] ;  /* 0x005900000258783b */ /* 0x000fee0000004200 */
[C---:B------:R-:W-:Y:S01]  /*5370*/  HMMA.16816.F32 R92, R4.reuse, R22, R92 ;  /* 0x00000016045c723c */ /* 0x040fe2000000185c */
[----:B------:R-:W3:Y:S07]  /*5380*/  LDSM.16.MT88.4 R20, [R135+0x8100] ;  /* 0x008100008714783b */ /* 0x000eee0000004200 */
[C---:B-----5:R-:W-:Y:S08]  /*5390*/  HMMA.16816.F32 R124, R4.reuse, R16, R124 ;  /* 0x00000010047c723c */ /* 0x060ff0000000187c */
[C---:B------:R-:W-:Y:S01]  /*53a0*/  HMMA.16816.F32 R144, R4.reuse, R18, R144 ;  /* 0x000000120490723c */ /* 0x040fe20000001890 */
[----:B------:R-:W4:Y:S07]  /*53b0*/  LDSM.16.MT88.4 R16, [R0+0x8100] ;  /* 0x008100000010783b */ /* 0x000f2e0000004200 */
[C---:B-1----:R-:W-:Y:S08]  /*53c0*/  HMMA.16816.F32 R100, R4.reuse, R24, R100 ;  /* 0x000000180464723c */ /* 0x042ff00000001864 */
[C---:B------:R-:W-:Y:S01]  /*53d0*/  HMMA.16816.F32 R108, R4.reuse, R26, R112 ;  /* 0x0000001a046c723c */ /* 0x040fe20000001870 */
[----:B------:R-:W1:Y:S04]  /*53e0*/  LDSM.16.MT88.4 R24, [R237+0x8100] ;  /* 0x00810000ed18783b */ /* 0x000e680000004200 */
[----:B------:R-:W-:Y:S03]  /*53f0*/  LDSM.16.MT88.4 R112, [R135+0x8900] ;  /* 0x008900008770783b */ /* 0x000fe60000004200 */
[C---:B--2---:R-:W-:Y:S01]  /*5400*/  HMMA.16816.F32 R160, R4.reuse, R14, R104 ;  /* 0x0000000e04a0723c */ /* 0x044fe20000001868 */
[----:B------:R2:W-:Y:S01]  /*5410*/  MUFU.EX2 R15, R9 ;  /* 0x00000009000f7308 */ /* 0x0005e20000000800 */
[----:B------:R-:W-:Y:S06]  /*5420*/  LDSM.16.MT88.4 R104, [R0+0x5900] ;  /* 0x005900000068783b */ /* 0x000fec0000004200 */
[C---:B---3--:R-:W-:Y:S08]  /*5430*/  HMMA.16816.F32 R164, R4.reuse, R20, R164 ;  /* 0x0000001404a4723c */ /* 0x048ff000000018a4 */
[----:B------:R-:W-:Y:S01]  /*5440*/  HMMA.16816.F32 R148, R4, R12, R148 ;  /* 0x0000000c0494723c */ /* 0x000fe20000001894 */
[----:B--2---:R-:W-:-:S02]  /*5450*/  FFMA.FTZ R9, R67, c[0x0][0x2d0], -R8 ;  /* 0x0000b40043097a23 */ /* 0x004fc40000010808 */
[----:B------:R-:W2:Y:S02]  /*5460*/  LDSM.16.MT88.4 R64, [R237+0x2900] ;  /* 0x00290000ed40783b */ /* 0x000ea40000004200 */
[----:B------:R3:W5:Y:S03]  /*5470*/  MUFU.EX2 R14, R9 ;  /* 0x00000009000e7308 */ /* 0x0007660000000800 */
[C---:B------:R-:W-:Y:S01]  /*5480*/  HMMA.16816.F32 R20, R4.reuse, R22, R120 ;  /* 0x000000160414723c */ /* 0x040fe20000001878 */
[----:B------:R5:W-:Y:S07]  /*5490*/  LDSM.16.MT88.4 R120, [R2+0x8900] ;  /* 0x008900000278783b */ /* 0x000bee0000004200 */
[----:B----4-:R-:W-:Y:S01]  /*54a0*/  HMMA.16816.F32 R32, R4, R18, R32 ;  /* 0x000000120420723c */ /* 0x010fe20000001820 */
[----:B---3--:R-:W-:-:S02]  /*54b0*/  FFMA.FTZ R9, R246, c[0x0][0x2d0], -R8 ;  /* 0x0000b400f6097a23 */ /* 0x008fc40000010808 */
[----:B------:R-:W-:-:S05]  /*54c0*/  FFMA.FTZ R8, R244, c[0x0][0x2d0], -R8 ;  /* 0x0000b400f4087a23 */ /* 0x000fca0000010808 */
[----:B-1----:R-:W-:Y:S01]  /*54d0*/  HMMA.16816.F32 R168, R4, R24, R168 ;  /* 0x0000001804a8723c */ /* 0x002fe200000018a8 */
[----:B------:R1:W-:Y:S01]  /*54e0*/  MUFU.EX2 R13, R9 ;  /* 0x00000009000d7308 */ /* 0x0003e20000000800 */
[----:B------:R-:W-:Y:S02]  /*54f0*/  IMAD.MOV.U32 R246, RZ, RZ, R141 ;  /* 0x000000fffff67224 */ /* 0x000fe400078e008d */
[----:B------:R-:W-:Y:S02]  /*5500*/  IMAD.MOV.U32 R244, RZ, RZ, R140 ;  /* 0x000000fffff47224 */ /* 0x000fe400078e008c */
[----:B-----5:R-:W-:-:S03]  /*5510*/  IMAD.MOV.U32 R2, RZ, RZ, R174 ;  /* 0x000000ffff027224 */ /* 0x020fc600078e00ae */
[----:B------:R3:W4:Y:S01]  /*5520*/  MUFU.EX2 R12, R8 ;  /* 0x00000008000c7308 */ /* 0x0007220000000800 */
[----:B------:R-:W-:Y:S01]  /*5530*/  HMMA.16816.F32 R24, R4, R26, R128 ;  /* 0x0000001a0418723c */ /* 0x000fe20000001880 */
[----:B-1----:R-:W-:-:S06]  /*5540*/  IMAD.MOV.U32 R9, RZ, RZ, R173 ;  /* 0x000000ffff097224 */ /* 0x002fcc00078e00ad */
[----:B------:R-:W-:Y:S02]  /*5550*/  F2FP.PACK_AB R128, R50, R51 ;  /* 0x000000333280723e */ /* 0x000fe400000000ff */
[----:B------:R-:W-:Y:S02]  /*5560*/  F2FP.PACK_AB R129, R14, R15 ;  /* 0x0000000f0e81723e */ /* 0x000fe400000000ff */
[----:B------:R-:W-:Y:S02]  /*5570*/  F2FP.PACK_AB R130, R48, R49 ;  /* 0x000000313082723e */ /* 0x000fe400000000ff */
[----:B---3--:R-:W-:Y:S02]  /*5580*/  MOV R8, R175 ;  /* 0x000000af00087202 */ /* 0x008fe40000000f00 */
[----:B------:R-:W-:Y:S01]  /*5590*/  HMMA.16816.F32 R172, R4, R16, R96 ;  /* 0x0000001004ac723c */ /* 0x000fe20000001860 */
[----:B------:R-:W1:Y:S01]  /*55a0*/  LDSM.16.MT88.4 R96, [R237+0x5900] ;  /* 0x00590000ed60783b */ /* 0x000e620000004200 */
[----:B----4-:R-:W-:Y:S01]  /*55b0*/  F2FP.PACK_AB R131, R12, R13 ;  /* 0x0000000d0c83723e */ /* 0x010fe200000000ff */
[----:B------:R-:W-:-:S04]  /*55c0*/  FADD.FTZ R2, R2, R8 ;  /* 0x0000000802027221 */ /* 0x000fc80000010000 */
[----:B------:R-:W-:Y:S01]  /*55d0*/  MOV R17, R143 ;  /* 0x0000008f00117202 */ /* 0x000fe20000000f00 */
[----:B------:R-:W-:Y:S01]  /*55e0*/  IMAD.MOV.U32 R16, RZ, RZ, R142 ;  /* 0x000000ffff107224 */ /* 0x000fe200078e008e */
[C---:B--2---:R-:W-:Y:S01]  /*55f0*/  HMMA.16816.F32 R60, R128.reuse, R64, R60 ;  /* 0x00000040803c723c */ /* 0x044fe2000000183c */
        /* <DEDUP_REMOVED lines=10> */
[----:B------:R-:W-:Y:S03]  /*56a0*/  HMMA.16816.F32 R68, R128, R72, R76 ;  /* 0x000000488044723c */ /* 0x000fe6000000184c */
[----:B------:R-:W-:-:S04]  /*56b0*/  FADD.FTZ R4, R242, R4 ;  /* 0x00000004f2047221 */ /* 0x000fc80000010000 */
[----:B------:R-:W-:Y:S01]  /*56c0*/  FADD.FTZ R5, R240, R4 ;  /* 0x00000004f0057221 */ /* 0x000fe20000010000 */
[----:B------:R-:W-:Y:S01]  /*56d0*/  HMMA.16816.F32 R72, R128, R74, R92 ;  /* 0x0000004a8048723c */ /* 0x000fe2000000185c */
[----:B------:R-:W-:Y:S02]  /*56e0*/  FADD.FTZ R4, R11, R2 ;  /* 0x000000020b047221 */ /* 0x000fe40000010000 */
[----:B------:R3:W-:Y:S01]  /*56f0*/  LDSM.16.MT88.4 R8, [R0+0x8900] ;  /* 0x008900000008783b */ /* 0x0007e20000004200 */
[----:B------:R-:W-:-:S04]  /*5700*/  FADD.FTZ R2, R234, R5 ;  /* 0x00000005ea027221 */ /* 0x000fc80000010000 */
[----:B------:R-:W-:Y:S01]  /*5710*/  FADD.FTZ R2, R203, R2 ;  /* 0x00000002cb027221 */ /* 0x000fe20000010000 */
[----:B-1----:R-:W-:Y:S03]  /*5720*/  HMMA.16816.F32 R92, R128, R96, R124 ;  /* 0x00000060805c723c */ /* 0x002fe6000000187c */
[----:B------:R-:W-:-:S04]  /*5730*/  FADD.FTZ R2, R202, R2 ;  /* 0x00000002ca027221 */ /* 0x000fc80000010000 */
[----:B------:R-:W-:Y:S01]  /*5740*/  FADD.FTZ R2, R201, R2 ;  /* 0x00000002c9027221 */ /* 0x000fe20000010000 */
[----:B------:R-:W-:Y:S01]  /*5750*/  HMMA.16816.F32 R96, R128, R98, R144 ;  /* 0x000000628060723c */ /* 0x000fe20000001890 */
[----:B------:R-:W1:Y:S02]  /*5760*/  LDSM.16.MT88.4 R144, [R237+0x8900] ;  /* 0x00890000ed90783b */ /* 0x000e640000004200 */
[----:B------:R-:W-:-:S04]  /*5770*/  FADD.FTZ R2, R200, R2 ;  /* 0x00000002c8027221 */ /* 0x000fc80000010000 */
[----:B------:R-:W-:Y:S01]  /*5780*/  FADD.FTZ R2, R195, R2 ;  /* 0x00000002c3027221 */ /* 0x000fe20000010000 */
[C---:B------:R-:W-:Y:S01]  /*5790*/  HMMA.16816.F32 R76, R128.reuse, R80, R100 ;  /* 0x00000050804c723c */ /* 0x040fe20000001864 */
[----:B---3--:R-:W-:Y:S02]  /*57a0*/  FADD.FTZ R0, R232, R4 ;  /* 0x00000004e8007221 */ /* 0x008fe40000010000 */
        /* <DEDUP_REMOVED lines=23> */
[----:B--2---:R-:W-:Y:S01]  /*5920*/  HMMA.16816.F32 R136, R128, R140, R136 ;  /* 0x0000008c8088723c */ /* 0x004fe20000001888 */
[----:B------:R-:W-:Y:S02]  /*5930*/  FADD.FTZ R0, R134, R0 ;  /* 0x0000000086007221 */ /* 0x000fe40000010000 */
[----:B------:R-:W-:Y:S02]  /*5940*/  FADD.FTZ R249, R48, R249 ;  /* 0x000000f930f97221 */ /* 0x000fe40000010000 */
[----:B------:R-:W-:-:S03]  /*5950*/  FADD.FTZ R0, R133, R0 ;  /* 0x0000000085007221 */ /* 0x000fc60000010000 */
[----:B------:R-:W-:Y:S01]  /*5960*/  HMMA.16816.F32 R100, R128, R104, R148 ;  /* 0x000000688064723c */ /* 0x000fe20000001894 */
[----:B------:R-:W-:-:S04]  /*5970*/  FADD.FTZ R250, R250, R0 ;  /* 0x00000000fafa7221 */ /* 0x000fc80000010000 */
[----:B------:R-:W-:-:S03]  /*5980*/  FADD.FTZ R250, R15, R250 ;  /* 0x000000fa0ffa7221 */ /* 0x000fc60000010000 */
[----:B------:R-:W-:Y:S01]  /*5990*/  HMMA.16816.F32 R108, R128, R112, R164 ;  /* 0x00000070806c723c */ /* 0x000fe200000018a4 */
[----:B------:R-:W-:-:S04]  /*59a0*/  FADD.FTZ R250, R14, R250 ;  /* 0x000000fa0efa7221 */ /* 0x000fc80000010000 */
[----:B------:R-:W-:-:S03]  /*59b0*/  FADD.FTZ R250, R13, R250 ;  /* 0x000000fa0dfa7221 */ /* 0x000fc60000010000 */
[----:B-1----:R-:W-:Y:S01]  /*59c0*/  HMMA.16816.F32 R124, R128, R144, R168 ;  /* 0x00000090807c723c */ /* 0x002fe200000018a8 */
[----:B------:R-:W-:-:S07]  /*59d0*/  FADD.FTZ R250, R12, R250 ;  /* 0x000000fa0cfa7221 */ /* 0x000fce0000010000 */
        /* <DEDUP_REMOVED lines=10> */
[----:B------:R-:W2:Y:S01]  /*5a80*/  LDL.64 R202, [R1] ;  /* 0x0000000001ca7983 */ /* 0x000ea20000100a00 */
[----:B------:R-:W-:Y:S01]  /*5a90*/  IMAD.MOV.U32 R201, RZ, RZ, c[0x0][0x1e4] ;  /* 0x00007900ffc97624 */ /* 0x000fe200078e00ff */
[----:B------:R-:W-:Y:S01]  /*5aa0*/  USHF.R.S32.HI UR5, URZ, 0x1f, UR4 ;  /* 0x0000001f3f057899 */ /* 0x000fe20008011404 */
[----:B------:R-:W-:-:S02]  /*5ab0*/  IMAD.MOV.U32 R200, RZ, RZ, c[0x0][0x1e0] ;  /* 0x00007800ffc87624 */ /* 0x000fc400078e00ff */
[----:B------:R-:W-:Y:S02]  /*5ac0*/  IMAD R0, R201, 0x60, RZ ;  /* 0x00000060c9007824 */ /* 0x000fe400078e02ff */
[C---:B------:R-:W-:Y:S01]  /*5ad0*/  IMAD.WIDE.U32 R4, R200.reuse, 0x60, RZ ;  /* 0x00000060c8047825 */ /* 0x040fe200078e00ff */
[----:B------:R-:W-:-:S03]  /*5ae0*/  SHF.L.U64.HI R2, R200, 0x6, R201 ;  /* 0x00000006c8027819 */ /* 0x000fc600000102c9 */
[----:B------:R-:W-:Y:S01]  /*5af0*/  IMAD.SHL.U32 R8, R200, 0x40, RZ ;  /* 0x00000040c8087824 */ /* 0x000fe200078e00ff */
[----:B------:R-:W-:-:S05]  /*5b00*/  IADD3 R0, R5, R0, RZ ;  /* 0x0000000005007210 */ /* 0x000fca0007ffe0ff */
[----:B------:R-:W-:-:S04]  /*5b10*/  IMAD R0, R0, UR4, RZ ;  /* 0x0000000400007c24 */ /* 0x000fc8000f8e02ff */
[C---:B------:R-:W-:Y:S02]  /*5b20*/  IMAD R0, R4.reuse, UR5, R0 ;  /* 0x0000000504007c24 */ /* 0x040fe4000f8e0200 */
[----:B--2---:R-:W-:-:S05]  /*5b30*/  IMAD.WIDE.U32 R6, R4, UR4, R202 ;  /* 0x0000000404067c25 */ /* 0x004fca000f8e00ca */
[----:B------:R-:W-:Y:S02]  /*5b40*/  LEA R4, P1, R6, c[0x0][0x1c8], 0x1 ;  /* 0x0000720006047a11 */ /* 0x000fe400078208ff */
[----:B------:R-:W-:Y:S02]  /*5b50*/  IADD3 R0, R7, R0, RZ ;  /* 0x0000000007007210 */ /* 0x000fe40007ffe0ff */
[----:B------:R-:W-:Y:S02]  /*5b60*/  IADD3 R12, P6, P5, R8, 0x80, R4 ;  /* 0x00000080080c7810 */ /* 0x000fe40007dde004 */
[----:B------:R-:W-:Y:S02]  /*5b70*/  LEA.HI.X R5, R6, c[0x0][0x1cc], R0, 0x1, P1 ;  /* 0x0000730006057a11 */ /* 0x000fe400008f0c00 */
[-C--:B------:R-:W-:Y:S02]  /*5b80*/  IADD3 R6, P1, R4, R8.reuse, RZ ;  /* 0x0000000804067210 */ /* 0x080fe40007f3e0ff */
[--C-:B------:R-:W-:Y:S01]  /*5b90*/  IADD3.X R13, R2, RZ, R5.reuse, P6, P5 ;  /* 0x000000ff020d7210 */ /* 0x100fe200037ea405 */
[----:B------:R-:W-:Y:S01]  /*5ba0*/  @!PT LDS RZ, [RZ] ;  /* 0x00000000fffff984 */ /* 0x000fe20000000800 */
[----:B------:R-:W-:Y:S01]  /*5bb0*/  @!PT LDS RZ, [RZ] ;  /* 0x00000000fffff984 */ /* 0x000fe20000000800 */
[----:B------:R-:W-:Y:S01]  /*5bc0*/  @!PT LDS RZ, [RZ] ;  /* 0x00000000fffff984 */ /* 0x000fe20000000800 */
[----:B------:R1:W-:Y:S01]  /*5bd0*/  LDGSTS.E.BYPASS.LTC128B.128 [R241+0x12100], [R4.64], !P4 ;  /* 0x1210000004f17fae */ /* 0x0003e2000e101d4c */
[----:B------:R-:W-:Y:S01]  /*5be0*/  IADD3 R10, P6, P5, R8, 0x100, R4 ;  /* 0x00000100080a7810 */ /* 0x000fe20007dde004 */
[----:B------:R-:W-:Y:S01]  /*5bf0*/  IMAD.X R7, R5, 0x1, R2, P1 ;  /* 0x0000000105077824 */ /* 0x000fe200008e0602 */
[----:B------:R-:W-:Y:S01]  /*5c00*/  IADD3 R8, P1, R6, R8, RZ ;  /* 0x0000000806087210 */ /* 0x000fe20007f3e0ff */
[----:B------:R1:W-:Y:S01]  /*5c10*/  LDGSTS.E.BYPASS.LTC128B.128 [R241+0x15100], [R4.64+0x80], !P3 ;  /* 0x1510008004f17fae */ /* 0x0003e2000d901d4c */
[----:B------:R-:W-:-:S02]  /*5c20*/  IADD3.X R11, R2, RZ, R5, P6, P5 ;  /* 0x000000ff020b7210 */ /* 0x000fc400037ea405 */
[----:B------:R-:W-:Y:S01]  /*5c30*/  IADD3.X R9, R7, R2, RZ, P1, !PT ;  /* 0x0000000207097210 */ /* 0x000fe20000ffe4ff */
[----:B------:R1:W-:Y:S04]  /*5c40*/  LDGSTS.E.BYPASS.LTC128B.128 [R241+0x18100], [R4.64+0x100], !P2 ;  /* 0x1810010004f17fae */ /* 0x0003e8000d101d4c */
[----:B------:R1:W-:Y:S04]  /*5c50*/  LDGSTS.E.BYPASS.LTC128B.128 [R241+0x13100], [R6.64], !P4 ;  /* 0x1310000006f17fae */ /* 0x0003e8000e101d4c */
[----:B------:R1:W-:Y:S04]  /*5c60*/  LDGSTS.E.BYPASS.LTC128B.128 [R241+0x16100], [R12.64], !P3 ;  /* 0x161000000cf17fae */ /* 0x0003e8000d901d4c */
[----:B------:R1:W-:Y:S04]  /*5c70*/  LDGSTS.E.BYPASS.LTC128B.128 [R241+0x19100], [R10.64], !P2 ;  /* 0x191000000af17fae */ /* 0x0003e8000d101d4c */
[----:B------:R1:W-:Y:S04]  /*5c80*/  LDGSTS.E.BYPASS.LTC128B.128 [R241+0x14100], [R8.64], !P4 ;  /* 0x1410000008f17fae */ /* 0x0003e8000e101d4c */
[----:B------:R1:W-:Y:S04]  /*5c90*/  LDGSTS.E.BYPASS.LTC128B.128 [R241+0x17100], [R8.64+0x80], !P3 ;  /* 0x1710008008f17fae */ /* 0x0003e8000d901d4c */
[----:B------:R1:W-:Y:S02]  /*5ca0*/  LDGSTS.E.BYPASS.LTC128B.128 [R241+0x1a100], [R8.64+0x100], !P2 ;  /* 0x1a10010008f17fae */ /* 0x0003e4000d101d4c */
.L_x_1215:
[----:B------:R-:W-:Y:S01]  /*5cb0*/  UIADD3 UR20, UR14, -0x2, URZ ;  /* 0xfffffffe0e147890 */ /* 0x000fe2000fffe03f */
[----:B------:R-:W0:Y:S03]  /*5cc0*/  LDGDEPBAR ;  /* 0x00000000000079af */ /* 0x000e260000000000 */
[----:B------:R-:W-:-:S06]  /*5cd0*/  UISETP.GE.AND UP0, UPT, UR20, UR10, UPT ;  /* 0x0000000a1400728c */ /* 0x000fcc000bf06270 */
[----:B------:R-:W-:-:S13]  /*5ce0*/  PLOP3.LUT P1, PT, PT, PT, UP0, 0x80, 0x0 ;  /* 0x000000000000781c */ /* 0x000fda0003f2f008 */
[----:B------:R-:W-:Y:S05]  /*5cf0*/  @!P1 BRA `(.L_x_1216) ;  /* 0x0000377000009947 */ /* 0x000fea0003800000 */
[----:B------:R-:W-:Y:S01]  /*5d00*/  IMAD.MOV.U32 R240, RZ, RZ, 0x20 ;  /* 0x00000020fff07424 */ /* 0x000fe200078e00ff */
[----:B------:R-:W-:Y:S01]  /*5d10*/  MOV R133, R3 ;  /* 0x0000000300857202 */ /* 0x000fe20000000f00 */
[----:B------:R-:W-:Y:S01]  /*5d20*/  IMAD.MOV.U32 R0, RZ, RZ, R132 ;  /* 0x000000ffff007224 */ /* 0x000fe200078e0084 */
[----:B------:R-:W-:Y:S02]  /*5d30*/  UMOV UR19, URZ ;  /* 0x0000003f00137c82 */ /* 0x000fe40008000000 */
[----:B------:R-:W-:Y:S01]  /*5d40*/  SEL R240, R240, 0xffffffe0, !P0 ;  /* 0xffffffe0f0f07807 */ /* 0x000fe20004000000 */
[----:B------:R-:W-:Y:S02]  /*5d50*/  UMOV UR5, 0x1 ;  /* 0x0000000100057882 */ /* 0x000fe40000000000 */
[----:B------:R-:W-:Y:S02]  /*5d60*/  ULDC.64 UR8, c[0x0][0x208] ;  /* 0x0000820000087ab9 */ /* 0x000fe40000000a00 */
[----:B------:R-:W-:-:S02]  /*5d70*/  ULDC.64 UR6, c[0x0][0x1e0] ;  /* 0x0000780000067ab9 */ /* 0x000fc40000000a00 */
.L_x_1217:
[----:B------:R-:W2:Y:S01]  /*5d80*/  LDL.64 R170, [R1+0x8] ;  /* 0x0000080001aa7983 */ /* 0x000ea20000100a00 */
[----:B------:R-:W-:Y:S04]  /*5d90*/  DEPBAR.LE SB0, 0x2 ;  /* 0x000080800000791a */ /* 0x000fe80000000000 */
[----:B------:R-:W-:Y:S01]  /*5da0*/  UIMAD UR4, UR5, 0x9000, URZ ;  /* 0x00009000050478a4 */ /* 0x000fe2000f8e023f */
[----:B------:R-:W2:Y:S01]  /*5db0*/  LDL.64 R168, [R1+0x10] ;  /* 0x0000100001a87983 */ /* 0x000ea20000100a00 */
[----:B------:R-:W-:Y:S01]  /*5dc0*/  UISETP.GE.AND UP0, UPT, UR10, UR20, UPT ;  /* 0x000000140a00728c */ /* 0x000fe2000bf06270 */
[----:B------:R-:W-:Y:S01]  /*5dd0*/  MOV R134, UR19 ;  /* 0x0000001300867c02 */ /* 0x000fe20008000f00 */
[----:B------:R-:W-:Y:S02]  /*5de0*/  UIADD3 UR18, UR20, -0x1, URZ ;  /* 0xffffffff14127890 */ /* 0x000fe4000fffe03f */
[----:B------:R-:W-:Y:S01]  /*5df0*/  IADD3 R132, R236, UR4, RZ ;  /* 0x00000004ec847c10 */ /* 0x000fe2000fffe0ff */
[----:B------:R-:W-:Y:S01]  /*5e00*/  BAR.SYNC.DEFER_BLOCKING 0x0 ;  /* 0x0000000000007b1d */ /* 0x000fe20000010000 */
[----:B------:R-:W-:Y:S01]  /*5e10*/  PLOP3.LUT P0, PT, PT, PT, UP0, 0x80, 0x0 ;  /* 0x000000000000781c */ /* 0x000fe20003f0f008 */
[----:B------:R-:W-:Y:S01]  /*5e20*/  UISETP.GE.AND UP1, UPT, UR19, 0x1, UPT ;  /* 0x000000011300788c */ /* 0x000fe2000bf26270 */
[----:B------:R-:W-:Y:S03]  /*5e30*/  IADD3 R2, R240, R132, RZ ;  /* 0x00000084f0027210 */ /* 0x000fe60007ffe0ff */
[----:B------:R-:W-:Y:S01]  /*5e40*/  @!UP0 USHF.R.S32.HI UR14, URZ, 0x1f, UR18 ;  /* 0x0000001f3f0e8899 */ /* 0x000fe20008011412 */
[----:B------:R-:W-:Y:S01]  /*5e50*/  IADD3 R232, R238, R2, RZ ;  /* 0x00000002eee87210 */ /* 0x000fe20007ffe0ff */
[----:B------:R-:W-:Y:S02]  /*5e60*/  @!UP0 UIMAD.WIDE.U32 UR22, UR18, UR8, URZ ;  /* 0x00000008121682a5 */ /* 0x000fe4000f8e003f */
[----:B------:R-:W-:Y:S04]  /*5e70*/  @!UP0 UIMAD UR14, UR14, UR8, URZ ;  /* 0x000000080e0e82a4 */ /* 0x000fe8000f8e023f */
[----:B------:R-:W-:Y:S01]  /*5e80*/  @!UP0 UIMAD UR14, UR18, UR9, UR14 ;  /* 0x00000009120e82a4 */ /* 0x000fe2000f8e020e */
[----:B------:R-:W-:Y:S01]  /*5e90*/  MOV R3, UR22 ;  /* 0x0000001600037c02 */ /* 0x000fe20008000f00 */
[----:B------:R-:W-:Y:S02]  /*5ea0*/  @!P0 IMAD R134, R134, 0x9000, R241 ;  /* 0x0000900086868824 */ /* 0x000fe400078e02f1 */
[----:B------:R-:W-:Y:S04]  /*5eb0*/  @!UP0 UIADD3 UR14, UR23, UR14, URZ ;  /* 0x0000000e170e8290 */ /* 0x000fe8000fffe03f */
[----:B------:R-:W-:Y:S01]  /*5ec0*/  @!UP0 UIMAD UR14, UR14, 0x60, URZ ;  /* 0x000000600e0e88a4 */ /* 0x000fe2000f8e023f */
[----:B-1----:R-:W1:Y:S08]  /*5ed0*/  LDSM.16.M88.4 R8, [R236+UR4+0x12100] ;  /* 0x01210004ec08783b */ /* 0x002e700008000200 */
[----:B------:R-:W3:Y:S08]  /*5ee0*/  LDSM.16.M88.4 R16, [R236+UR4+0x12900] ;  /* 0x01290004ec10783b */ /* 0x000ef00008000200 */
[----:B------:R-:W4:Y:S08]  /*5ef0*/  LDSM.16.M88.4 R24, [R236+UR4+0x13100] ;  /* 0x01310004ec18783b */ /* 0x000f300008000200 */
[----:B------:R-:W5:Y:S08]  /*5f00*/  LDSM.16.M88.4 R32, [R236+UR4+0x13900] ;  /* 0x01390004ec20783b */ /* 0x000f700008000200 */
[----:B------:R-:W4:Y:S01]  /*5f10*/  LDSM.16.M88.4 R40, [R236+UR4+0x14100] ;  /* 0x01410004ec28783b */ /* 0x000f220008000200 */
[C---:B-1----:R-:W-:Y:S07]  /*5f20*/  HMMA.16816.F32 R4, R152.reuse, R8, RZ ;  /* 0x000000089804723c */ /* 0x042fee00000018ff */
[----:B------:R-:W1:Y:S01]  /*5f30*/  LDSM.16.M88.4 R48, [R236+UR4+0x14900] ;  /* 0x01490004ec30783b */ /* 0x000e620008000200 */
[C---:B------:R-:W-:Y:S07]  /*5f40*/  HMMA.16816.F32 R8, R152.reuse, R10, RZ ;  /* 0x0000000a9808723c */ /* 0x040fee00000018ff */
[----:B------:R-:W1:Y:S01]  /*5f50*/  LDSM.16.M88.4 R160, [R2+0x12100] ;  /* 0x0121000002a0783b */ /* 0x000e620000000200 */
[C---:B---3--:R-:W-:Y:S07]  /*5f60*/  HMMA.16816.F32 R12, R152.reuse, R16, RZ ;  /* 0x00000010980c723c */ /* 0x048fee00000018ff */
[----:B------:R-:W3:Y:S01]  /*5f70*/  LDSM.16.M88.4 R164, [R2+0x12900] ;  /* 0x0129000002a4783b */ /* 0x000ee20000000200 */
[C---:B------:R-:W-:Y:S07]  /*5f80*/  HMMA.16816.F32 R16, R152.reuse, R18, RZ ;  /* 0x000000129810723c */ /* 0x040fee00000018ff */
[----:B------:R-:W-:Y:S01]  /*5f90*/  LDSM.16.M88.4 R172, [R2+0x13900] ;  /* 0x0139000002ac783b */ /* 0x000fe20000000200 */
[C---:B----4-:R-:W-:Y:S07]  /*5fa0*/  HMMA.16816.F32 R20, R152.reuse, R24, RZ ;  /* 0x000000189814723c */ /* 0x050fee00000018ff */
[----:B------:R-:W-:Y:S01]  /*5fb0*/  LDSM.16.M88.4 R176, [R2+0x14100] ;  /* 0x0141000002b0783b */ /* 0x000fe20000000200 */
[C---:B------:R-:W-:Y:S07]  /*5fc0*/  HMMA.16816.F32 R24, R152.reuse, R26, RZ ;  /* 0x0000001a9818723c */ /* 0x040fee00000018ff */
[----:B------:R-:W-:Y:S01]  /*5fd0*/  LDSM.16.M88.4 R180, [R2+0x14900] ;  /* 0x0149000002b4783b */ /* 0x000fe20000000200 */
[C---:B-----5:R-:W-:Y:S08]  /*5fe0*/  HMMA.16816.F32 R28, R152.reuse, R32, RZ ;  /* 0x00000020981c723c */ /* 0x060ff000000018ff */
[C---:B------:R-:W-:Y:S08]  /*5ff0*/  HMMA.16816.F32 R32, R152.reuse, R34, RZ ;  /* 0x000000229820723c */ /* 0x040ff000000018ff */
[C---:B------:R-:W-:Y:S08]  /*6000*/  HMMA.16816.F32 R36, R152.reuse, R40, RZ ;  /* 0x000000289824723c */ /* 0x040ff000000018ff */
[C---:B------:R-:W-:Y:S08]  /*6010*/  HMMA.16816.F32 R40, R152.reuse, R42, RZ ;  /* 0x0000002a9828723c */ /* 0x040ff000000018ff */
[C---:B-1----:R-:W-:Y:S08]  /*6020*/  HMMA.16816.F32 R44, R152.reuse, R48, RZ ;  /* 0x00000030982c723c */ /* 0x042ff000000018ff */
[----:B------:R-:W-:Y:S08]  /*6030*/  HMMA.16816.F32 R48, R152, R50, RZ ;  /* 0x000000329830723c */ /* 0x000ff000000018ff */
[C---:B------:R-:W-:Y:S08]  /*6040*/  HMMA.16816.F32 R4, R156.reuse, R160, R4 ;  /* 0x000000a09c04723c */ /* 0x040ff00000001804 */
[C---:B------:R-:W-:Y:S08]  /*6050*/  HMMA.16816.F32 R8, R156.reuse, R162, R8 ;  /* 0x000000a29c08723c */ /* 0x040ff00000001808 */
[C---:B---3--:R-:W-:Y:S08]  /*6060*/  HMMA.16816.F32 R12, R156.reuse, R164, R12 ;  /* 0x000000a49c0c723c */ /* 0x048ff0000000180c */
[C---:B------:R-:W-:Y:S04]  /*6070*/  HMMA.16816.F32 R16, R156.reuse, R166, R16 ;  /* 0x000000a69c10723c */ /* 0x040fe80000001810 */
[----:B--2---:R-:W-:Y:S05]  /*6080*/  @!P0 MOV R169, R171 ;  /* 0x000000ab00a98202 */ /* 0x004fea0000000f00 */
[----:B------:R-:W-:Y:S05]  /*6090*/  @!P0 IMAD.WIDE.U32 R168, R3, 0x60, R168 ;  /* 0x0000006003a88825 */ /* 0x000fea00078e00a8 */
[----:B------:R-:W-:Y:S01]  /*60a0*/  @!P0 IADD3 R192, R169, UR14, RZ ;  /* 0x0000000ea9c08c10 */ /* 0x000fe2000fffe0ff */
[----:B------:R-:W-:Y:S01]  /*60b0*/  UIADD3 UR14, UR20, -0x2, URZ ;  /* 0xfffffffe140e7890 */ /* 0x000fe2000fffe03f */
[C---:B------:R-:W-:Y:S02]  /*60c0*/  @!P0 SHF.L.U32 R3, R168.reuse, 0x1, RZ ;  /* 0x00000001a8038819 */ /* 0x040fe400000006ff */
[----:B------:R-:W-:Y:S01]  /*60d0*/  @!P0 SHF.L.U64.HI R192, R168, 0x1, R192 ;  /* 0x00000001a8c08819 */ /* 0x000fe200000102c0 */
[----:B------:R-:W-:Y:S01]  /*60e0*/  UISETP.GE.AND UP0, UPT, UR14, UR10, UPT ;  /* 0x0000000a0e00728c */ /* 0x000fe2000bf06270 */
[C---:B------:R-:W-:Y:S01]  /*60f0*/  @!P0 IADD3 R160, P6, R3.reuse, c[0x0][0x1f8], RZ ;  /* 0x00007e0003a08a10 */ /* 0x040fe20007fde0ff */
[----:B------:R-:W1:Y:S01]  /*6100*/  LDSM.16.M88.4 R168, [R2+0x13100] ;  /* 0x0131000002a8783b */ /* 0x000e620000000200 */
[C---:B------:R-:W-:Y:S02]  /*6110*/  @!P0 IADD3 R200, P5, R3.reuse, 0x80, RZ ;  /* 0x0000008003c88810 */ /* 0x040fe40007fbe0ff */
[----:B------:R-:W-:Y:S02]  /*6120*/  @!P0 IADD3.X R161, R192, c[0x0][0x1fc], RZ, P6, !PT ;  /* 0x00007f00c0a18a10 */ /* 0x000fe400037fe4ff */
[----:B------:R-:W-:Y:S02]  /*6130*/  @!P0 IADD3 R200, P1, R200, c[0x0][0x1f8], RZ ;  /* 0x00007e00c8c88a10 */ /* 0x000fe40007f3e0ff */
[----:B------:R-:W-:Y:S01]  /*6140*/  @!P0 IADD3 R3, P6, R3, 0x100, RZ ;  /* 0x0000010003038810 */ /* 0x000fe20007fde0ff */
[----:B------:R-:W-:Y:S01]  /*6150*/  @!PT LDS RZ, [RZ] ;  /* 0x00000000fffff984 */ /* 0x000fe20000000800 */
[----:B------:R-:W-:Y:S01]  /*6160*/  @!PT LDS RZ, [RZ] ;  /* 0x00000000fffff984 */ /* 0x000fe20000000800 */
[----:B------:R-:W-:Y:S01]  /*6170*/  @!PT LDS RZ, [RZ] ;  /* 0x00000000fffff984 */ /* 0x000fe20000000800 */
[----:B------:R2:W-:Y:S01]  /*6180*/  @!P0 LDGSTS.E.BYPASS.LTC128B.128 [R134+0x100], [R160.64], !P4 ;  /* 0x00100000a0868fae */ /* 0x0005e2000e101d4c */
[--C-:B------:R-:W-:Y:S01]  /*6190*/  @!P0 IADD3.X R201, RZ, c[0x0][0x1fc], R192.reuse, P1, P5 ;  /* 0x00007f00ffc98a10 */ /* 0x100fe20000fea4c0 */
[----:B------:R-:W-:Y:S01]  /*61a0*/  @UP0 UIMAD.WIDE.U32 UR22, UR14, UR6, URZ ;  /* 0x000000060e1602a5 */ /* 0x000fe2000f8e003f */
[----:B------:R-:W-:Y:S01]  /*61b0*/  @!P0 IADD3 R194, P5, R3, c[0x0][0x1f8], RZ ;  /* 0x00007e0003c28a10 */ /* 0x000fe20007fbe0ff */
[----:B------:R-:W-:Y:S01]  /*61c0*/  @UP0 USHF.R.S32.HI UR16, URZ, 0x1f, UR14 ;  /* 0x0000001f3f100899 */ /* 0x000fe2000801140e */
[-C--:B------:R-:W-:Y:S02]  /*61d0*/  IADD3 R3, R238, R132.reuse, RZ ;  /* 0x00000084ee037210 */ /* 0x080fe40007ffe0ff */
[----:B------:R-:W-:Y:S01]  /*61e0*/  @!P0 IADD3.X R195, RZ, c[0x0][0x1fc], R192, P5, P6 ;  /* 0x00007f00ffc38a10 */ /* 0x000fe20002fec4c0 */
[----:B------:R3:W-:Y:S01]  /*61f0*/  @!P0 LDGSTS.E.BYPASS.LTC128B.128 [R134+0x3100], [R200.64], !P3 ;  /* 0x03100000c8868fae */ /* 0x0007e2000d901d4c */
[----:B------:R-:W-:Y:S01]  /*6200*/  IADD3 R132, R240, R132, R238 ;  /* 0x00000084f0847210 */ /* 0x000fe20007ffe0ee */
[----:B------:R-:W-:Y:S04]  /*6210*/  @UP0 UIMAD UR16, UR16, UR6, URZ ;  /* 0x00000006101002a4 */ /* 0x000fe8000f8e023f */
[----:B------:R-:W-:Y:S02]  /*6220*/  @UP0 UIMAD UR16, UR14, UR7, UR16 ;  /* 0x000000070e1002a4 */ /* 0x000fe4000f8e0210 */
[----:B------:R4:W-:Y:S01]  /*6230*/  @!P0 LDGSTS.E.BYPASS.LTC128B.128 [R134+0x6100], [R194.64], !P2 ;  /* 0x06100000c2868fae */ /* 0x0009e2000d101d4c */
[----:B------:R-:W-:Y:S02]  /*6240*/  UIADD3 UR14, UR19, 0x1, URZ ;  /* 0x00000001130e7890 */ /* 0x000fe4000fffe03f */
[----:B------:R-:W-:Y:S02]  /*6250*/  @UP0 UIADD3 UR16, UR23, UR16, URZ ;  /* 0x0000001017100290 */ /* 0x000fe4000fffe03f */
[----:B------:R-:W-:Y:S02]  /*6260*/  USEL UR19, UR14, URZ, !UP1 ;  /* 0x0000003f0e137287 */ /* 0x000fe4000c800000 */
[----:B------:R-:W-:Y:S02]  /*6270*/  @UP0 USHF.L.U32 UR14, UR6, 0x6, URZ ;  /* 0x00000006060e0899 */ /* 0x000fe4000800063f */
[----:B------:R-:W-:Y:S01]  /*6280*/  @UP0 UIMAD UR16, UR16, 0x60, URZ ;  /* 0x00000060101008a4 */ /* 0x000fe2000f8e023f */
[----:B--2---:R-:W-:Y:S01]  /*6290*/  @!P0 IADD3 R160, P1, R160, UR15, RZ ;  /* 0x0000000fa0a08c10 */ /* 0x004fe2000ff3e0ff */
[----:B------:R-:W-:Y:S03]  /*62a0*/  UISETP.GE.AND UP1, UPT, UR5, 0x1, UPT ;  /* 0x000000010500788c */ /* 0x000fe6000bf26270 */
[----:B------:R-:W-:Y:S01]  /*62b0*/  @!P0 IADD3.X R161, R161, UR17, RZ, P1, !PT ;  /* 0x00000011a1a18c10 */ /* 0x000fe20008ffe4ff */
[C---:B-1----:R-:W-:Y:S03]  /*62c0*/  HMMA.16816.F32 R20, R156.reuse, R168, R20 ;  /* 0x000000a89c14723c */ /* 0x042fe60000001814 */
[----:B------:R-:W-:Y:S01]  /*62d0*/  @!P0 IADD3 R162, P1, R160, UR15, RZ ;  /* 0x0000000fa0a28c10 */ /* 0x000fe2000ff3e0ff */
[----:B------:R1:W-:Y:S03]  /*62e0*/  @!P0 LDGSTS.E.BYPASS.LTC128B.128 [R134+0x1100], [R160.64], !P4 ;  /* 0x01100000a0868fae */ /* 0x0003e6000e101d4c */
[----:B------:R-:W-:Y:S01]  /*62f0*/  @!P0 IADD3.X R163, R161, UR17, RZ, P1, !PT ;  /* 0x00000011a1a38c10 */ /* 0x000fe20008ffe4ff */
[C---:B------:R-:W-:Y:S04]  /*6300*/  HMMA.16816.F32 R24, R156.reuse, R170, R24 ;  /* 0x000000aa9c18723c */ /* 0x040fe80000001818 */
[----:B------:R1:W-:Y:S04]  /*6310*/  @!P0 LDGSTS.E.BYPASS.LTC128B.128 [R134+0x4100], [R160.64+0x80], !P3 ;  /* 0x04100080a0868fae */ /* 0x0003e8000d901d4c */
[C---:B------:R-:W-:Y:S04]  /*6320*/  HMMA.16816.F32 R28, R156.reuse, R172, R28 ;  /* 0x000000ac9c1c723c */ /* 0x040fe8000000181c */
[----:B------:R1:W-:Y:S04]  /*6330*/  @!P0 LDGSTS.E.BYPASS.LTC128B.128 [R134+0x7100], [R160.64+0x100], !P2 ;  /* 0x07100100a0868fae */ /* 0x0003e8000d101d4c */
[C---:B------:R-:W-:Y:S04]  /*6340*/  HMMA.16816.F32 R32, R156.reuse, R174, R32 ;  /* 0x000000ae9c20723c */ /* 0x040fe80000001820 */
[----:B------:R1:W-:Y:S04]  /*6350*/  @!P0 LDGSTS.E.BYPASS.LTC128B.128 [R134+0x2100], [R162.64], !P4 ;  /* 0x02100000a2868fae */ /* 0x0003e8000e101d4c */
[C---:B------:R-:W-:Y:S04]  /*6360*/  HMMA.16816.F32 R36, R156.reuse, R176, R36 ;  /* 0x000000b09c24723c */ /* 0x040fe80000001824 */
[----:B------:R1:W-:Y:S04]  /*6370*/  @!P0 LDGSTS.E.BYPASS.LTC128B.128 [R134+0x5100], [R162.64+0x80], !P3 ;  /* 0x05100080a2868fae */ /* 0x0003e8000d901d4c */
[C---:B------:R-:W-:Y:S04]  /*6380*/  HMMA.16816.F32 R40, R156.reuse, R178, R40 ;  /* 0x000000b29c28723c */ /* 0x040fe80000001828 */
[----:B------:R1:W-:Y:S01]  /*6390*/  @!P0 LDGSTS.E.BYPASS.LTC128B.128 [R134+0x8100], [R162.64+0x100], !P2 ;  /* 0x08100100a2868fae */ /* 0x0003e2000d101d4c */
[----:B------:R-:W-:Y:S03]  /*63a0*/  PLOP3.LUT P0, PT, PT, PT, UP0, 0x80, 0x0 ;  /* 0x000000000000781c */ /* 0x000fe60003f0f008 */
[C---:B------:R-:W-:Y:S04]  /*63b0*/  HMMA.16816.F32 R44, R156.reuse, R180, R44 ;  /* 0x000000b49c2c723c */ /* 0x040fe8000000182c */
[----:B------:R-:W-:Y:S04]  /*63c0*/  LDSM.16.M88.4 R164, [R3+0x12900] ;  /* 0x0129000003a4783b */ /* 0x000fe80000000200 */
[----:B------:R-:W-:Y:S04]  /*63d0*/  HMMA.16816.F32 R48, R156, R182, R48 ;  /* 0x000000b69c30723c */ /* 0x000fe80000001830 */
[----:B------:R-:W-:Y:S08]  /*63e0*/  LDSM.16.M88.4 R168, [R3+0x13100] ;  /* 0x0131000003a8783b */ /* 0x000ff00000000200 */
[----:B------:R-:W-:Y:S08]  /*63f0*/  LDSM.16.M88.4 R172, [R3+0x13900] ;  /* 0x0139000003ac783b */ /* 0x000ff00000000200 */
[----:B-1----:R-:W1:Y:S08]  /*6400*/  LDSM.16.M88.4 R160, [R3+0x12100] ;  /* 0x0121000003a0783b */ /* 0x002e700000000200 */
[----:B------:R-:W0:Y:S08]  /*6410*/  LDGDEPBAR ;  /* 0x00000000000079af */ /* 0x000e300000000000 */
[----:B------:R-:W2:Y:S08]  /*6420*/  LDSM.16.M88.4 R176, [R3+0x14100] ;  /* 0x0141000003b0783b */ /* 0x000eb00000000200 */
[----:B------:R-:W5:Y:S08]  /*6430*/  LDSM.16.M88.4 R180, [R3+0x14900] ;  /* 0x0149000003b4783b */ /* 0x000f700000000200 */
[----:B----4-:R-:W4:Y:S01]  /*6440*/  LDSM.16.M88.4 R192, [R232+0x12100] ;  /* 0x01210000e8c0783b */ /* 0x010f220000000200 */
[C---:B-1----:R-:W-:Y:S07]  /*6450*/  HMMA.16816.F32 R4, R184.reuse, R160, R4 ;  /* 0x000000a0b804723c */ /* 0x042fee0000001804 */
[----:B---3--:R-:W-:Y:S01]  /*6460*/  LDSM.16.M88.4 R200, [R236+UR4+0x17900] ;  /* 0x01790004ecc8783b */ /* 0x008fe20008000200 */
[C---:B------:R-:W-:Y:S07]  /*6470*/  HMMA.16816.F32 R8, R184.reuse, R162, R8 ;  /* 0x000000a2b808723c */ /* 0x040fee0000001808 */
[----:B------:R-:W1:Y:S01]  /*6480*/  LDSM.16.M88.4 R160, [R232+0x12900] ;  /* 0x01290000e8a0783b */ /* 0x000e620000000200 */
[C---:B------:R-:W-:Y:S08]  /*6490*/  HMMA.16816.F32 R12, R184.reuse, R164, R12 ;  /* 0x000000a4b80c723c */ /* 0x040ff0000000180c */
[C---:B------:R-:W-:Y:S01]  /*64a0*/  HMMA.16816.F32 R16, R184.reuse, R166, R16 ;  /* 0x000000a6b810723c */ /* 0x040fe20000001810 */
[----:B------:R-:W3:Y:S07]  /*64b0*/  LDSM.16.M88.4 R164, [R232+0x13100] ;  /* 0x01310000e8a4783b */ /* 0x000eee0000000200 */
[C---:B------:R-:W-:Y:S08]  /*64c0*/  HMMA.16816.F32 R20, R184.reuse, R168, R20 ;  /* 0x000000a8b814723c */ /* 0x040ff00000001814 */
        /* <DEDUP_REMOVED lines=8> */
[C---:B-----5:R-:W-:Y:S08]  /*6550*/  HMMA.16816.F32 R44, R184.reuse, R180, R44 ;  /* 0x000000b4b82c723c */ /* 0x060ff0000000182c */
[----:B------:R-:W-:Y:S01]  /*6560*/  HMMA.16816.F32 R48, R184, R182, R48 ;  /* 0x000000b6b830723c */ /* 0x000fe20000001830 */
[----:B------:R-:W5:Y:S07]  /*6570*/  LDSM.16.M88.4 R180, [R236+UR4+0x15100] ;  /* 0x01510004ecb4783b */ /* 0x000f6e0008000200 */
[C---:B----4-:R-:W-:Y:S08]  /*6580*/  HMMA.16816.F32 R4, R188.reuse, R192, R4 ;  /* 0x000000c0bc04723c */ /* 0x050ff00000001804 */
[C---:B------:R-:W-:Y:S01]  /*6590*/  HMMA.16816.F32 R8, R188.reuse, R194, R8 ;  /* 0x000000c2bc08723c */ /* 0x040fe20000001808 */
[----:B------:R-:W4:Y:S07]  /*65a0*/  LDSM.16.M88.4 R192, [R236+UR4+0x15900] ;  /* 0x01590004ecc0783b */ /* 0x000f2e0008000200 */
[C---:B-1----:R-:W-:Y:S08]  /*65b0*/  HMMA.16816.F32 R12, R188.reuse, R160, R12 ;  /* 0x000000a0bc0c723c */ /* 0x042ff0000000180c */
[C---:B------:R-:W-:Y:S01]  /*65c0*/  HMMA.16816.F32 R16, R188.reuse, R162, R16 ;  /* 0x000000a2bc10723c */ /* 0x040fe20000001810 */
[----:B------:R-:W1:Y:S07]  /*65d0*/  LDSM.16.M88.4 R160, [R236+UR4+0x16100] ;  /* 0x01610004eca0783b */ /* 0x000e6e0008000200 */
[C---:B---3--:R-:W-:Y:S08]  /*65e0*/  HMMA.16816.F32 R20, R188.reuse, R164, R20 ;  /* 0x000000a4bc14723c */ /* 0x048ff00000001814 */
[C---:B------:R-:W-:Y:S01]  /*65f0*/  HMMA.16816.F32 R24, R188.reuse, R166, R24 ;  /* 0x000000a6bc18723c */ /* 0x040fe20000001818 */
[----:B------:R-:W3:Y:S07]  /*6600*/  LDSM.16.M88.4 R164, [R236+UR4+0x16900] ;  /* 0x01690004eca4783b */ /* 0x000eee0008000200 */
[C---:B------:R-:W-:Y:S08]  /*6610*/  HMMA.16816.F32 R28, R188.reuse, R168, R28 ;  /* 0x000000a8bc1c723c */ /* 0x040ff0000000181c */
[C---:B------:R-:W-:Y:S01]  /*6620*/  HMMA.16816.F32 R32, R188.reuse, R170, R32 ;  /* 0x000000aabc20723c */ /* 0x040fe20000001820 */
[----:B------:R-:W1:Y:S07]  /*6630*/  LDSM.16.M88.4 R168, [R236+UR4+0x17100] ;  /* 0x01710004eca8783b */ /* 0x000e6e0008000200 */
[C---:B------:R-:W-:Y:S08]  /*6640*/  HMMA.16816.F32 R36, R188.reuse, R172, R36 ;  /* 0x000000acbc24723c */ /* 0x040ff00000001824 */
[C---:B------:R-:W-:Y:S01]  /*6650*/  HMMA.16816.F32 R40, R188.reuse, R174, R40 ;  /* 0x000000aebc28723c */ /* 0x040fe20000001828 */
[----:B------:R-:W-:Y:S07]  /*6660*/  LDSM.16.M88.4 R172, [R2+0x16900] ;  /* 0x0169000002ac783b */ /* 0x000fee0000000200 */
[C---:B--2---:R-:W-:Y:S08]  /*6670*/  HMMA.16816.F32 R44, R188.reuse, R176, R44 ;  /* 0x000000b0bc2c723c */ /* 0x044ff0000000182c */
[----:B------:R-:W-:Y:S01]  /*6680*/  HMMA.16816.F32 R48, R188, R178, R48 ;  /* 0x000000b2bc30723c */ /* 0x000fe20000001830 */
[----:B------:R-:W-:Y:S07]  /*6690*/  LDSM.16.M88.4 R176, [R2+0x17100] ;  /* 0x0171000002b0783b */ /* 0x000fee0000000200 */
[C---:B-----5:R-:W-:Y:S08]  /*66a0*/  HMMA.16816.F32 R4, R196.reuse, R180, R4 ;  /* 0x000000b4c404723c */ /* 0x060ff00000001804 */
[C---:B------:R-:W-:Y:S01]  /*66b0*/  HMMA.16816.F32 R8, R196.reuse, R182, R8 ;  /* 0x000000b6c408723c */ /* 0x040fe20000001808 */
[----:B------:R-:W-:Y:S07]  /*66c0*/  LDSM.16.M88.4 R180, [R2+0x17900] ;  /* 0x0179000002b4783b */ /* 0x000fee0000000200 */
[C---:B----4-:R-:W-:Y:S08]  /*66d0*/  HMMA.16816.F32 R12, R196.reuse, R192, R12 ;  /* 0x000000c0c40c723c */ /* 0x050ff0000000180c */
        /* <DEDUP_REMOVED lines=8> */
[C---:B------:R-:W-:Y:S08]  /*6760*/  HMMA.16816.F32 R36, R196.reuse, R168, R36 ;  /* 0x000000a8c424723c */ /* 0x040ff00000001824 */
[C---:B------:R-:W-:Y:S01]  /*6770*/  HMMA.16816.F32 R40, R196.reuse, R170, R40 ;  /* 0x000000aac428723c */ /* 0x040fe20000001828 */
[----:B------:R-:W3:Y:S07]  /*6780*/  LDSM.16.M88.4 R168, [R2+0x16100] ;  /* 0x0161000002a8783b */ /* 0x000eee0000000200 */
[C---:B------:R-:W-:Y:S08]  /*6790*/  HMMA.16816.F32 R44, R196.reuse, R200, R44 ;  /* 0x000000c8c42c723c */ /* 0x040ff0000000182c */
[----:B------:R-:W-:Y:S01]  /*67a0*/  HMMA.16816.F32 R48, R196, R202, R48 ;  /* 0x000000cac430723c */ /* 0x000fe20000001830 */
[----:B------:R-:W-:Y:S07]  /*67b0*/  LDSM.16.M88.4 R200, [R132+0x17900] ;  /* 0x0179000084c8783b */ /* 0x000fee0000000200 */
[C---:B-1----:R-:W-:Y:S08]  /*67c0*/  HMMA.16816.F32 R4, R204.reuse, R160, R4 ;  /* 0x000000a0cc04723c */ /* 0x042ff00000001804 */
        /* <DEDUP_REMOVED lines=8> */
[C---:B------:R-:W-:Y:S08]  /*6850*/  HMMA.16816.F32 R28, R204.reuse, R172, R28 ;  /* 0x000000accc1c723c */ /* 0x040ff0000000181c */
[C---:B------:R-:W-:Y:S01]  /*6860*/  HMMA.16816.F32 R32, R204.reuse, R174, R32 ;  /* 0x000000aecc20723c */ /* 0x040fe20000001820 */
[----:B------:R-:W4:Y:S07]  /*6870*/  LDSM.16.M88.4 R172, [R3+0x17100] ;  /* 0x0171000003ac783b */ /* 0x000f2e0000000200 */
[C---:B------:R-:W-:Y:S08]  /*6880*/  HMMA.16816.F32 R36, R204.reuse, R176, R36 ;  /* 0x000000b0cc24723c */ /* 0x040ff00000001824 */
[C---:B------:R-:W-:Y:S01]  /*6890*/  HMMA.16816.F32 R40, R204.reuse, R178, R40 ;  /* 0x000000b2cc28723c */ /* 0x040fe20000001828 */
[----:B------:R-:W5:Y:S07]  /*68a0*/  LDSM.16.M88.4 R176, [R3+0x17900] ;  /* 0x0179000003b0783b */ /* 0x000f6e0000000200 */
[C---:B------:R-:W-:Y:S08]  /*68b0*/  HMMA.16816.F32 R44, R204.reuse, R180, R44 ;  /* 0x000000b4cc2c723c */ /* 0x040ff0000000182c */
[----:B------:R-:W-:Y:S01]  /*68c0*/  HMMA.16816.F32 R48, R204, R182, R48 ;  /* 0x000000b6cc30723c */ /* 0x000fe20000001830 */
[----:B------:R-:W-:Y:S07]  /*68d0*/  LDSM.16.M88.4 R180, [R132+0x15900] ;  /* 0x0159000084b4783b */ /* 0x000fee0000000200 */
[C---:B------:R-:W-:Y:S08]  /*68e0*/  HMMA.16816.F32 R4, R208.reuse, R192, R4 ;  /* 0x000000c0d004723c */ /* 0x040ff00000001804 */
[C---:B------:R-:W-:Y:S01]  /*68f0*/  HMMA.16816.F32 R8, R208.reuse, R194, R8 ;  /* 0x000000c2d008723c */ /* 0x040fe20000001808 */
[----:B------:R-:W-:Y:S07]  /*6900*/  LDSM.16.M88.4 R192, [R132+0x17100] ;  /* 0x0171000084c0783b */ /* 0x000fee0000000200 */
[C---:B-1----:R-:W-:Y:S08]  /*6910*/  HMMA.16816.F32 R12, R208.reuse, R160, R12 ;  /* 0x000000a0d00c723c */ /* 0x042ff0000000180c */
[C---:B------:R-:W-:Y:S01]  /*6920*/  HMMA.16816.F32 R16, R208.reuse, R162, R16 ;  /* 0x000000a2d010723c */ /* 0x040fe20000001810 */
[----:B------:R-:W1:Y:S07]  /*6930*/  LDSM.16.M88.4 R160, [R232+0x15100] ;  /* 0x01510000e8a0783b */ /* 0x000e6e0000000200 */
[C---:B--2---:R-:W-:Y:S01]  /*6940*/  HMMA.16816.F32 R20, R208.reuse, R164, R20 ;  /* 0x000000a4d014723c */ /* 0x044fe20000001814 */
[----:B------:R-:W-:Y:S07]  /*6950*/  LDSM.16.M88.4 R232, [R232+0x18100] ;  /* 0x01810000e8e8783b */ /* 0x000fee0000000200 */
[C---:B------:R-:W-:Y:S01]  /*6960*/  HMMA.16816.F32 R24, R208.reuse, R166, R24 ;  /* 0x000000a6d018723c */ /* 0x040fe20000001818 */
[----:B------:R-:W2:Y:S07]  /*6970*/  LDSM.16.M88.4 R164, [R132+0x16100] ;  /* 0x0161000084a4783b */ /* 0x000eae0000000200 */
[C---:B---3--:R-:W-:Y:S08]  /*6980*/  HMMA.16816.F32 R28, R208.reuse, R168, R28 ;  /* 0x000000a8d01c723c */ /* 0x048ff0000000181c */
[C---:B------:R-:W-:Y:S01]  /*6990*/  HMMA.16816.F32 R32, R208.reuse, R170, R32 ;  /* 0x000000aad020723c */ /* 0x040fe20000001820 */
[----:B------:R-:W3:Y:S07]  /*69a0*/  LDSM.16.M88.4 R168, [R132+0x16900] ;  /* 0x0169000084a8783b */ /* 0x000eee0000000200 */
[C---:B----4-:R-:W-:Y:S08]  /*69b0*/  HMMA.16816.F32 R36, R208.reuse, R172, R36 ;  /* 0x000000acd024723c */ /* 0x050ff00000001824 */
[C---:B------:R-:W-:Y:S01]  /*69c0*/  HMMA.16816.F32 R40, R208.reuse, R174, R40 ;  /* 0x000000aed028723c */ /* 0x040fe20000001828 */
[----:B------:R-:W4:Y:S07]  /*69d0*/  LDSM.16.M88.4 R172, [R236+UR4+0x18100] ;  /* 0x01810004ecac783b */ /* 0x000f2e0008000200 */
[C---:B-----5:R-:W-:Y:S08]  /*69e0*/  HMMA.16816.F32 R44, R208.reuse, R176, R44 ;  /* 0x000000b0d02c723c */ /* 0x060ff0000000182c */
[----:B------:R-:W-:Y:S01]  /*69f0*/  HMMA.16816.F32 R48, R208, R178, R48 ;  /* 0x000000b2d030723c */ /* 0x000fe20000001830 */
[----:B------:R-:W-:Y:S07]  /*6a00*/  LDSM.16.M88.4 R176, [R236+UR4+0x19100] ;  /* 0x01910004ecb0783b */ /* 0x000fee0008000200 */
[C---:B-1----:R-:W-:Y:S08]  /*6a10*/  HMMA.16816.F32 R4, R212.reuse, R160, R4 ;  /* 0x000000a0d404723c */ /* 0x042ff00000001804 */
[C---:B------:R-:W-:Y:S01]  /*6a20*/  HMMA.16816.F32 R8, R212.reuse, R162, R8 ;  /* 0x000000a2d408723c */ /* 0x040fe20000001808 */
[----:B------:R-:W1:Y:S07]  /*6a30*/  LDSM.16.M88.4 R160, [R236+UR4+0x18900] ;  /* 0x01890004eca0783b */ /* 0x000e6e0008000200 */
[C---:B------:R-:W-:Y:S08]  /*6a40*/  HMMA.16816.F32 R12, R212.reuse, R180, R12 ;  /* 0x000000b4d40c723c */ /* 0x040ff0000000180c */
[C---:B------:R-:W-:Y:S01]  /*6a50*/  HMMA.16816.F32 R16, R212.reuse, R182, R16 ;  /* 0x000000b6d410723c */ /* 0x040fe20000001810 */
[----:B------:R-:W5:Y:S07]  /*6a60*/  LDSM.16.M88.4 R180, [R236+UR4+0x19900] ;  /* 0x01990004ecb4783b */ /* 0x000f6e0008000200 */
[C---:B--2---:R-:W-:Y:S08]  /*6a70*/  HMMA.16816.F32 R20, R212.reuse, R164, R20 ;  /* 0x000000a4d414723c */ /* 0x044ff00000001814 */
[C---:B------:R-:W-:Y:S01]  /*6a80*/  HMMA.16816.F32 R24, R212.reuse, R166, R24 ;  /* 0x000000a6d418723c */ /* 0x040fe20000001818 */
[----:B------:R-:W2:Y:S07]  /*6a90*/  LDSM.16.M88.4 R164, [R236+UR4+0x1a100] ;  /* 0x01a10004eca4783b */ /* 0x000eae0008000200 */
[C---:B---3--:R-:W-:Y:S08]  /*6aa0*/  HMMA.16816.F32 R28, R212.reuse, R168, R28 ;  /* 0x000000a8d41c723c */ /* 0x048ff0000000181c */
[C---:B------:R-:W-:Y:S01]  /*6ab0*/  HMMA.16816.F32 R32, R212.reuse, R170, R32 ;  /* 0x000000aad420723c */ /* 0x040fe20000001820 */
[----:B------:R-:W3:Y:S07]  /*6ac0*/  LDSM.16.M88.4 R168, [R236+UR4+0x1a900] ;  /* 0x01a90004eca8783b */ /* 0x000eee0008000200 */
[C---:B------:R-:W-:Y:S08]  /*6ad0*/  HMMA.16816.F32 R36, R212.reuse, R192, R36 ;  /* 0x000000c0d424723c */ /* 0x040ff00000001824 */
[C---:B------:R-:W-:Y:S01]  /*6ae0*/  HMMA.16816.F32 R40, R212.reuse, R194, R40 ;  /* 0x000000c2d428723c */ /* 0x040fe20000001828 */
[----:B------:R-:W2:Y:S07]  /*6af0*/  LDSM.16.M88.4 R192, [R2+0x18100] ;  /* 0x0181000002c0783b */ /* 0x000eae0000000200 */
[C---:B------:R-:W-:Y:S08]  /*6b00*/  HMMA.16816.F32 R44, R212.reuse, R200, R44 ;  /* 0x000000c8d42c723c */ /* 0x040ff0000000182c */
[----:B------:R-:W-:Y:S01]  /*6b10*/  HMMA.16816.F32 R48, R212, R202, R48 ;  /* 0x000000cad430723c */ /* 0x000fe20000001830 */
        /* <DEDUP_REMOVED lines=10> */
[C---:B-----5:R-:W-:Y:S08]  /*6bc0*/  HMMA.16816.F32 R28, R216.reuse, R180, R28 ;  /* 0x000000b4d81c723c */ /* 0x060ff0000000181c */
        /* <DEDUP_REMOVED lines=8> */
[C---:B------:R-:W-:Y:S08]  /*6c50*/  HMMA.16816.F32 R4, R220.reuse, R192, R4 ;  /* 0x000000c0dc04723c */ /* 0x040ff00000001804 */
        /* <DEDUP_REMOVED lines=11> */
[C---:B--2---:R-:W-:Y:S08]  /*6d10*/  HMMA.16816.F32 R36, R220.reuse, R164, R36 ;  /* 0x000000a4dc24723c */ /* 0x044ff00000001824 */
[C---:B------:R-:W-:Y:S01]  /*6d20*/  HMMA.16816.F32 R40, R220.reuse, R166, R40 ;  /* 0x000000a6dc28723c */ /* 0x040fe20000001828 */
[----:B------:R-:W2:Y:S07]  /*6d30*/  LDSM.16.M88.4 R164, [R132+0x18900] ;  /* 0x0189000084a4783b */ /* 0x000eae0000000200 */
[C---:B---3--:R-:W-:Y:S08]  /*6d40*/  HMMA.16816.F32 R44, R220.reuse, R168, R44 ;  /* 0x000000a8dc2c723c */ /* 0x048ff0000000182c */
[----:B------:R-:W-:Y:S01]  /*6d50*/  HMMA.16816.F32 R48, R220, R170, R48 ;  /* 0x000000aadc30723c */ /* 0x000fe20000001830 */
[----:B------:R-:W-:Y:S07]  /*6d60*/  LDSM.16.M88.4 R168, [R132+0x19900] ;  /* 0x0199000084a8783b */ /* 0x000fee0000000200 */
[C---:B------:R-:W-:Y:S08]  /*6d70*/  HMMA.16816.F32 R4, R224.reuse, R180, R4 ;  /* 0x000000b4e004723c */ /* 0x040ff00000001804 */
[C---:B------:R-:W-:Y:S08]  /*6d80*/  HMMA.16816.F32 R8, R224.reuse, R182, R8 ;  /* 0x000000b6e008723c */ /* 0x040ff00000001808 */
[C---:B----4-:R-:W-:Y:S08]  /*6d90*/  HMMA.16816.F32 R12, R224.reuse, R172, R12 ;  /* 0x000000ace00c723c */ /* 0x050ff0000000180c */
[C---:B------:R-:W-:Y:S08]  /*6da0*/  HMMA.16816.F32 R16, R224.reuse, R174, R16 ;  /* 0x000000aee010723c */ /* 0x040ff00000001810 */
[C---:B-1----:R-:W-:Y:S08]  /*6db0*/  HMMA.16816.F32 R20, R224.reuse, R160, R20 ;  /* 0x000000a0e014723c */ /* 0x042ff00000001814 */
[C---:B------:R-:W-:Y:S01]  /*6dc0*/  HMMA.16816.F32 R24, R224.reuse, R162, R24 ;  /* 0x000000a2e018723c */ /* 0x040fe20000001818 */
[----:B------:R-:W1:Y:S07]  /*6dd0*/  LDSM.16.M88.4 R160, [R132+0x19100] ;  /* 0x0191000084a0783b */ /* 0x000e6e0000000200 */
[C---:B------:R-:W-:Y:S08]  /*6de0*/  HMMA.16816.F32 R28, R224.reuse, R192, R28 ;  /* 0x000000c0e01c723c */ /* 0x040ff0000000181c */
[C---:B------:R-:W-:Y:S08]  /*6df0*/  HMMA.16816.F32 R32, R224.reuse, R194, R32 ;  /* 0x000000c2e020723c */ /* 0x040ff00000001820 */
[C---:B------:R-:W-:Y:S08]  /*6e00*/  HMMA.16816.F32 R36, R224.reuse, R200, R36 ;  /* 0x000000c8e024723c */ /* 0x040ff00000001824 */
[C---:B------:R-:W-:Y:S08]  /*6e10*/  HMMA.16816.F32 R40, R224.reuse, R202, R40 ;  /* 0x000000cae028723c */ /* 0x040ff00000001828 */
[C---:B-----5:R-:W-:Y:S08]  /*6e20*/  HMMA.16816.F32 R44, R224.reuse, R176, R44 ;  /* 0x000000b0e02c723c */ /* 0x060ff0000000182c */
[----:B------:R-:W-:Y:S08]  /*6e30*/  HMMA.16816.F32 R48, R224, R178, R48 ;  /* 0x000000b2e030723c */ /* 0x000ff00000001830 */
[C---:B------:R-:W-:Y:S08]  /*6e40*/  HMMA.16816.F32 R4, R228.reuse, R232, R4 ;  /* 0x000000e8e404723c */ /* 0x040ff00000001804 */
[C---:B------:R-:W-:Y:S08]  /*6e50*/  HMMA.16816.F32 R8, R228.reuse, R234, R8 ;  /* 0x000000eae408723c */ /* 0x040ff00000001808 */
[C---:B--2---:R-:W-:Y:S08]  /*6e60*/  HMMA.16816.F32 R12, R228.reuse, R164, R12 ;  /* 0x000000a4e40c723c */ /* 0x044ff0000000180c */
[C---:B------:R-:W-:Y:S01]  /*6e70*/  HMMA.16816.F32 R16, R228.reuse, R166, R16 ;  /* 0x000000a6e410723c */ /* 0x040fe20000001810 */
[----:B------:R-:W2:Y:S03]  /*6e80*/  LDSM.16.M88.4 R164, [R132+0x1a100] ;  /* 0x01a1000084a4783b */ /* 0x000ea60000000200 */
        /* <DEDUP_REMOVED lines=9> */
[C---:B------:R-:W-:Y:S01]  /*6f20*/  HMMA.16816.F32 R28, R228.reuse, R168, R28 ;  /* 0x000000a8e41c723c */ /* 0x040fe2000000181c */
[----:B------:R-:W-:Y:S04]  /*6f30*/  BAR.SYNC.DEFER_BLOCKING 0x0 ;  /* 0x0000000000007b1d */ /* 0x000fe80000010000 */
[----:B------:R-:W-:Y:S02]  /*6f40*/  FMNMX.FTZ R2, R9, R2, !PT ;  /* 0x0000000209027209 */ /* 0x000fe40007810000 */
[----:B------:R-:W-:Y:S01]  /*6f50*/  FMNMX.FTZ R3, R10, R3, !PT ;  /* 0x000000030a037209 */ /* 0x000fe20007810000 */
[C---:B------:R-:W-:Y:S04]  /*6f60*/  HMMA.16816.F32 R32, R228.reuse, R170, R32 ;  /* 0x000000aae420723c */ /* 0x040fe80000001820 */
[----:B------:R-:W-:Y:S02]  /*6f70*/  FMNMX.FTZ R2, R12, R2, !PT ;  /* 0x000000020c027209 */ /* 0x000fe40007810000 */
[----:B------:R-:W-:Y:S02]  /*6f80*/  FMNMX.FTZ R3, R11, R3, !PT ;  /* 0x000000030b037209 */ /* 0x000fe40007810000 */
[----:B------:R-:W-:Y:S01]  /*6f90*/  FMNMX.FTZ R2, R13, R2, !PT ;  /* 0x000000020d027209 */ /* 0x000fe20007810000 */
[C---:B--2---:R-:W-:Y:S03]  /*6fa0*/  HMMA.16816.F32 R36, R228.reuse, R164, R36 ;  /* 0x000000a4e424723c */ /* 0x044fe60000001824 */
[----:B------:R-:W-:Y:S02]  /*6fb0*/  FMNMX.FTZ R2, R16, R2, !PT ;  /* 0x0000000210027209 */ /* 0x000fe40007810000 */
[----:B------:R-:W-:Y:S02]  /*6fc0*/  FMNMX.FTZ R3, R14, R3, !PT ;  /* 0x000000030e037209 */ /* 0x000fe40007810000 */
[----:B------:R-:W-:Y:S01]  /*6fd0*/  FMNMX.FTZ R2, R17, R2, !PT ;  /* 0x0000000211027209 */ /* 0x000fe20007810000 */
[C---:B------:R-:W-:Y:S04]  /*6fe0*/  HMMA.16816.F32 R40, R228.reuse, R166, R40 ;  /* 0x000000a6e428723c */ /* 0x040fe80000001828 */
[----:B------:R-:W-:Y:S02]  /*6ff0*/  FMNMX.FTZ R3, R15, R3, !PT ;  /* 0x000000030f037209 */ /* 0x000fe40007810000 */
[----:B------:R-:W-:Y:S02]  /*7000*/  FMNMX.FTZ R2, R20, R2, !PT ;  /* 0x0000000214027209 */ /* 0x000fe40007810000 */
[C---:B-1----:R-:W-:Y:S04]  /*7010*/  HMMA.16816.F32 R44, R228.reuse, R160, R44 ;  /* 0x000000a0e42c723c */ /* 0x042fe8000000182c */
[----:B------:R-:W-:Y:S02]  /*7020*/  FMNMX.FTZ R3, R18, R3, !PT ;  /* 0x0000000312037209 */ /* 0x000fe40007810000 */
[----:B------:R-:W-:Y:S02]  /*7030*/  FMNMX.FTZ R2, R21, R2, !PT ;  /* 0x0000000215027209 */ /* 0x000fe40007810000 */
[----:B------:R-:W-:Y:S01]  /*7040*/  HMMA.16816.F32 R48, R228, R162, R48 ;  /* 0x000000a2e430723c */ /* 0x000fe20000001830 */
[----:B------:R-:W-:Y:S03]  /*7050*/  LDSM.16.MT88.4 R160, [R135+UR4+0x100] ;  /* 0x0001000487a0783b */ /* 0x000fe60008004200 */
        /* <DEDUP_REMOVED lines=38> */
[----:B------:R-:W-:Y:S03]  /*72c0*/  IADD3 R134, R135, UR4, RZ ;  /* 0x0000000487867c10 */ /* 0x000fe6000fffe0ff */
[C---:B------:R-:W-:Y:S01]  /*72d0*/  FADD.FTZ R0, -R132.reuse, R0 ;  /* 0x0000000084007221 */ /* 0x040fe20000010100 */
[----:B------:R-:W-:Y:S01]  /*72e0*/  IADD3 R134, R239, R134, RZ ;  /* 0x00000086ef867210 */ /* 0x000fe20007ffe0ff */
[----:B------:R-:W-:Y:S02]  /*72f0*/  FMUL.FTZ R176, R132, c[0x0][0x2d0] ;  /* 0x0000b40084b07a20 */ /* 0x000fe40000410000 */
[----:B------:R-:W-:Y:S01]  /*7300*/  FMUL.FTZ R0, R0, c[0x0][0x2d0] ;  /* 0x0000b40000007a20 */ /* 0x000fe20000410000 */
[----:B--2---:R-:W-:Y:S01]  /*7310*/  FMNMX.FTZ R3, R2, R3, !PT ;  /* 0x0000000302037209 */ /* 0x004fe20007810000 */
[--C-:B------:R-:W-:Y:S01]  /*7320*/  FFMA.FTZ R8, R8, c[0x0][0x2d0], -R176.reuse ;  /* 0x0000b40008087a23 */ /* 0x100fe200000108b0 */
[----:B------:R-:W1:Y:S01]  /*7330*/  LDSM.16.MT88.4 R164, [R134+0x100] ;  /* 0x0001000086a4783b */ /* 0x000e620000004200 */
[----:B------:R2:W3:Y:S01]  /*7340*/  MUFU.EX2 R2, R0 ;  /* 0x0000000000027308 */ /* 0x0004e20000000800 */
[--C-:B------:R-:W-:Y:S02]  /*7350*/  FFMA.FTZ R9, R9, c[0x0][0x2d0], -R176.reuse ;  /* 0x0000b40009097a23 */ /* 0x100fe400000108b0 */
[----:B------:R-:W-:Y:S02]  /*7360*/  FMUL.FTZ R177, R3, c[0x0][0x2d0] ;  /* 0x0000b40003b17a20 */ /* 0x000fe40000410000 */
[--C-:B------:R-:W-:Y:S02]  /*7370*/  FFMA.FTZ R4, R4, c[0x0][0x2d0], -R176.reuse ;  /* 0x0000b40004047a23 */ /* 0x100fe400000108b0 */
[--C-:B------:R-:W-:Y:S01]  /*7380*/  FFMA.FTZ R10, R10, c[0x0][0x2d0], -R177.reuse ;  /* 0x0000b4000a0a7a23 */ /* 0x100fe200000108b1 */
[----:B------:R-:W-:Y:S01]  /*7390*/  LDSM.16.MT88.4 R172, [R134+0x3900] ;  /* 0x0039000086ac783b */ /* 0x000fe20000004200 */
[--C-:B------:R-:W-:Y:S01]  /*73a0*/  FFMA.FTZ R11, R11, c[0x0][0x2d0], -R177.reuse ;  /* 0x0000b4000b0b7a23 */ /* 0x100fe200000108b1 */
[----:B------:R4:W-:Y:S01]  /*73b0*/  MUFU.EX2 R246, R8 ;  /* 0x0000000800f67308 */ /* 0x0009e20000000800 */
[--C-:B------:R-:W-:Y:S02]  /*73c0*/  FFMA.FTZ R5, R5, c[0x0][0x2d0], -R176.reuse ;  /* 0x0000b40005057a23 */ /* 0x100fe400000108b0 */
[--C-:B------:R-:W-:Y:S02]  /*73d0*/  FFMA.FTZ R6, R6, c[0x0][0x2d0], -R177.reuse ;  /* 0x0000b40006067a23 */ /* 0x100fe400000108b1 */
[--C-:B------:R-:W-:Y:S02]  /*73e0*/  FFMA.FTZ R7, R7, c[0x0][0x2d0], -R177.reuse ;  /* 0x0000b40007077a23 */ /* 0x100fe400000108b1 */
[--C-:B------:R-:W-:Y:S02]  /*73f0*/  FFMA.FTZ R168, R19, c[0x0][0x2d0], -R177.reuse ;  /* 0x0000b40013a87a23 */ /* 0x100fe400000108b1 */
[--C-:B------:R-:W-:Y:S01]  /*7400*/  FFMA.FTZ R24, R24, c[0x0][0x2d0], -R176.reuse ;  /* 0x0000b40018187a23 */ /* 0x100fe200000108b0 */
[----:B------:R5:W-:Y:S01]  /*7410*/  MUFU.EX2 R245, R9 ;  /* 0x0000000900f57308 */ /* 0x000be20000000800 */
[--C-:B------:R-:W-:Y:S02]  /*7420*/  FFMA.FTZ R25, R25, c[0x0][0x2d0], -R176.reuse ;  /* 0x0000b40019197a23 */ /* 0x100fe400000108b0 */
[----:B------:R-:W-:Y:S02]  /*7430*/  FFMA.FTZ R26, R26, c[0x0][0x2d0], -R177 ;  /* 0x0000b4001a1a7a23 */ /* 0x000fe400000108b1 */
[----:B--2---:R-:W-:Y:S01]  /*7440*/  FADD.FTZ R0, -R3, R133 ;  /* 0x0000008503007221 */ /* 0x004fe20000010100 */
[----:B------:R-:W-:Y:S01]  /*7450*/  IADD3 R133, R237, UR4, RZ ;  /* 0x00000004ed857c10 */ /* 0x000fe2000fffe0ff */
[----:B---3--:R-:W-:Y:S02]  /*7460*/  FMUL.FTZ R52, R2, R52 ;  /* 0x0000003402347220 */ /* 0x008fe40000410000 */
[----:B------:R-:W-:Y:S01]  /*7470*/  FMUL.FTZ R0, R0, c[0x0][0x2d0] ;  /* 0x0000b40000007a20 */ /* 0x000fe20000410000 */
[----:B------:R-:W-:Y:S01]  /*7480*/  MUFU.EX2 R235, R10 ;  /* 0x0000000a00eb7308 */ /* 0x000fe20000000800 */
[----:B------:R-:W-:Y:S01]  /*7490*/  IADD3 R133, R239, R133, RZ ;  /* 0x00000085ef857210 */ /* 0x000fe20007ffe0ff */
[C---:B------:R-:W-:Y:S02]  /*74a0*/  FMUL.FTZ R53, R2.reuse, R53 ;  /* 0x0000003502357220 */ /* 0x040fe40000410000 */
[C---:B----4-:R-:W-:Y:S02]  /*74b0*/  FMUL.FTZ R8, R2.reuse, R140 ;  /* 0x0000008c02087220 */ /* 0x050fe40000410000 */
[C---:B------:R-:W-:Y:S02]  /*74c0*/  FMUL.FTZ R56, R2.reuse, R56 ;  /* 0x0000003802387220 */ /* 0x040fe40000410000 */
[C---:B------:R-:W-:Y:S02]  /*74d0*/  FMUL.FTZ R57, R2.reuse, R57 ;  /* 0x0000003902397220 */ /* 0x040fe40000410000 */
[----:B------:R-:W2:Y:S01]  /*74e0*/  MUFU.EX2 R0, R0 ;  /* 0x0000000000007308 */ /* 0x000ea20000000800 */
[C---:B------:R-:W-:Y:S02]  /*74f0*/  FMUL.FTZ R60, R2.reuse, R60 ;  /* 0x0000003c023c7220 */ /* 0x040fe40000410000 */
[C---:B------:R-:W-:Y:S02]  /*7500*/  FMUL.FTZ R61, R2.reuse, R61 ;  /* 0x0000003d023d7220 */ /* 0x040fe40000410000 */
[C---:B-----5:R-:W-:Y:S02]  /*7510*/  FMUL.FTZ R9, R2.reuse, R141 ;  /* 0x0000008d02097220 */ /* 0x060fe40000410000 */
[C---:B------:R-:W-:Y:S02]  /*7520*/  FMUL.FTZ R64, R2.reuse, R64 ;  /* 0x0000004002407220 */ /* 0x040fe40000410000 */
[C---:B------:R-:W-:Y:S01]  /*7530*/  FMUL.FTZ R65, R2.reuse, R65 ;  /* 0x0000004102417220 */ /* 0x040fe20000410000 */
[----:B------:R3:W-:Y:S01]  /*7540*/  MUFU.EX2 R244, R11 ;  /* 0x0000000b00f47308 */ /* 0x0007e20000000800 */
[C---:B------:R-:W-:Y:S02]  /*7550*/  FMUL.FTZ R68, R2.reuse, R68 ;  /* 0x0000004402447220 */ /* 0x040fe40000410000 */
[C---:B------:R-:W-:Y:S02]  /*7560*/  FMUL.FTZ R69, R2.reuse, R69 ;  /* 0x0000004502457220 */ /* 0x040fe40000410000 */
[C---:B------:R-:W-:Y:S02]  /*7570*/  FMUL.FTZ R72, R2.reuse, R72 ;  /* 0x0000004802487220 */ /* 0x040fe40000410000 */
[C---:B------:R-:W-:Y:S02]  /*7580*/  FMUL.FTZ R73, R2.reuse, R73 ;  /* 0x0000004902497220 */ /* 0x040fe40000410000 */
[C---:B------:R-:W-:Y:S01]  /*7590*/  FMUL.FTZ R76, R2.reuse, R76 ;  /* 0x0000004c024c7220 */ /* 0x040fe20000410000 */
[----:B------:R4:W-:Y:S01]  /*75a0*/  MUFU.EX2 R247, R5 ;  /* 0x0000000500f77308 */ /* 0x0009e20000000800 */
[C---:B------:R-:W-:Y:S02]  /*75b0*/  FMUL.FTZ R77, R2.reuse, R77 ;  /* 0x0000004d024d7220 */ /* 0x040fe40000410000 */
[----:B------:R-:W-:Y:S02]  /*75c0*/  FMUL.FTZ R80, R2, R80 ;  /* 0x0000005002507220 */ /* 0x000fe40000410000 */
[C---:B--2---:R-:W-:Y:S02]  /*75d0*/  FMUL.FTZ R10, R0.reuse, R142 ;  /* 0x0000008e000a7220 */ /* 0x044fe40000410000 */
[C---:B------:R-:W-:Y:S02]  /*75e0*/  FMUL.FTZ R54, R0.reuse, R54 ;  /* 0x0000003600367220 */ /* 0x040fe40000410000 */
[C---:B------:R-:W-:Y:S01]  /*75f0*/  FMUL.FTZ R55, R0.reuse, R55 ;  /* 0x0000003700377220 */ /* 0x040fe20000410000 */
[----:B------:R2:W5:Y:S01]  /*7600*/  MUFU.EX2 R248, R4 ;  /* 0x0000000400f87308 */ /* 0x0005620000000800 */
[C---:B------:R-:W-:Y:S02]  /*7610*/  FMUL.FTZ R58, R0.reuse, R58 ;  /* 0x0000003a003a7220 */ /* 0x040fe40000410000 */
[C---:B------:R-:W-:Y:S02]  /*7620*/  FMUL.FTZ R59, R0.reuse, R59 ;  /* 0x0000003b003b7220 */ /* 0x040fe40000410000 */
[C---:B---3--:R-:W-:Y:S02]  /*7630*/  FMUL.FTZ R11, R0.reuse, R143 ;  /* 0x0000008f000b7220 */ /* 0x048fe40000410000 */
[----:B------:R-:W3:Y:S01]  /*7640*/  LDSM.16.MT88.4 R140, [R237+UR4+0x100] ;  /* 0x00010004ed8c783b */ /* 0x000ee20008004200 */
[C---:B------:R-:W-:Y:S02]  /*7650*/  FMUL.FTZ R62, R0.reuse, R62 ;  /* 0x0000003e003e7220 */ /* 0x040fe40000410000 */
[----:B------:R1:W-:Y:S01]  /*7660*/  MUFU.EX2 R243, R6 ;  /* 0x0000000600f37308 */ /* 0x0003e20000000800 */
[C---:B------:R-:W-:Y:S02]  /*7670*/  FMUL.FTZ R63, R0.reuse, R63 ;  /* 0x0000003f003f7220 */ /* 0x040fe40000410000 */
[----:B------:R-:W-:Y:S02]  /*7680*/  FMUL.FTZ R66, R0, R66 ;  /* 0x0000004200427220 */ /* 0x000fe40000410000 */
[----:B----4-:R-:W-:Y:S02]  /*7690*/  FMUL.FTZ R5, R2, R137 ;  /* 0x0000008902057220 */ /* 0x010fe40000410000 */
[C---:B------:R-:W-:Y:S02]  /*76a0*/  FMUL.FTZ R67, R0.reuse, R67 ;  /* 0x0000004300437220 */ /* 0x040fe40000410000 */
[C---:B------:R-:W-:Y:S01]  /*76b0*/  FMUL.FTZ R70, R0.reuse, R70 ;  /* 0x0000004600467220 */ /* 0x040fe20000410000 */
[----:B------:R-:W4:Y:S01]  /*76c0*/  MUFU.EX2 R242, R7 ;  /* 0x0000000700f27308 */ /* 0x000f220000000800 */
[C---:B------:R-:W-:Y:S02]  /*76d0*/  FMUL.FTZ R71, R0.reuse, R71 ;  /* 0x0000004700477220 */ /* 0x040fe40000410000 */
[----:B------:R-:W-:Y:S02]  /*76e0*/  FMUL.FTZ R74, R0, R74 ;  /* 0x0000004a004a7220 */ /* 0x000fe40000410000 */
[----:B--2---:R-:W-:Y:S01]  /*76f0*/  FMUL.FTZ R4, R2, R136 ;  /* 0x0000008802047220 */ /* 0x004fe20000410000 */
[----:B-----5:R-:W-:Y:S01]  /*7700*/  F2FP.PACK_AB R136, R247, R248 ;  /* 0x000000f8f788723e */ /* 0x020fe200000000ff */
[C---:B------:R-:W-:Y:S02]  /*7710*/  FMUL.FTZ R75, R0.reuse, R75 ;  /* 0x0000004b004b7220 */ /* 0x040fe40000410000 */
[C---:B------:R-:W-:Y:S01]  /*7720*/  FMUL.FTZ R78, R0.reuse, R78 ;  /* 0x0000004e004e7220 */ /* 0x040fe20000410000 */
[----:B------:R2:W-:Y:S01]  /*7730*/  MUFU.EX2 R200, R168 ;  /* 0x000000a800c87308 */ /* 0x0005e20000000800 */
[----:B------:R-:W-:Y:S02]  /*7740*/  FMUL.FTZ R79, R0, R79 ;  /* 0x0000004f004f7220 */ /* 0x000fe40000410000 */
[----:B------:R-:W-:Y:S02]  /*7750*/  FMUL.FTZ R81, R2, R81 ;  /* 0x0000005102517220 */ /* 0x000fe40000410000 */
[C---:B-1----:R-:W-:Y:S01]  /*7760*/  FMUL.FTZ R6, R0.reuse, R138 ;  /* 0x0000008a00067220 */ /* 0x042fe20000410000 */
[----:B------:R-:W-:Y:S01]  /*7770*/  F2FP.PACK_AB R138, R245, R246 ;  /* 0x000000f6f58a723e */ /* 0x000fe200000000ff */
[C---:B------:R-:W-:Y:S02]  /*7780*/  FMUL.FTZ R82, R0.reuse, R82 ;  /* 0x0000005200527220 */ /* 0x040fe40000410000 */
[----:B------:R-:W-:Y:S01]  /*7790*/  FMUL.FTZ R83, R0, R83 ;  /* 0x0000005300537220 */ /* 0x000fe20000410000 */
[----:B------:R-:W-:Y:S01]  /*77a0*/  MUFU.EX2 R192, R24 ;  /* 0x0000001800c07308 */ /* 0x000fe20000000800 */
[C---:B------:R-:W-:Y:S02]  /*77b0*/  FMUL.FTZ R84, R2.reuse, R84 ;  /* 0x0000005402547220 */ /* 0x040fe40000410000 */
[----:B------:R-:W-:Y:S01]  /*77c0*/  FMUL.FTZ R85, R2, R85 ;  /* 0x0000005502557220 */ /* 0x000fe20000410000 */
[----:B----4-:R-:W-:Y:S01]  /*77d0*/  F2FP.PACK_AB R137, R242, R243 ;  /* 0x000000f3f289723e */ /* 0x010fe200000000ff */
[----:B------:R-:W-:Y:S01]  /*77e0*/  FMUL.FTZ R7, R0, R139 ;  /* 0x0000008b00077220 */ /* 0x000fe20000410000 */
[----:B------:R-:W-:Y:S01]  /*77f0*/  F2FP.PACK_AB R139, R244, R235 ;  /* 0x000000ebf48b723e */ /* 0x000fe200000000ff */
[----:B------:R-:W-:Y:S02]  /*7800*/  FMUL.FTZ R19, R0, R151 ;  /* 0x0000009700137220 */ /* 0x000fe40000410000 */
[--C-:B------:R-:W-:Y:S01]  /*7810*/  FFMA.FTZ R27, R27, c[0x0][0x2d0], -R177.reuse ;  /* 0x0000b4001b1b7a23 */ /* 0x100fe200000108b1 */
[----:B------:R-:W-:Y:S01]  /*7820*/  MUFU.EX2 R183, R25 ;  /* 0x0000001900b77308 */ /* 0x000fe20000000800 */
[--C-:B------:R-:W-:Y:S02]  /*7830*/  FFMA.FTZ R28, R28, c[0x0][0x2d0], -R176.reuse ;  /* 0x0000b4001c1c7a23 */ /* 0x100fe400000108b0 */
[C---:B------:R-:W-:Y:S01]  /*7840*/  HMMA.16816.F32 R4, R136.reuse, R160, R4 ;  /* 0x000000a08804723c */ /* 0x040fe20000001804 */
[----:B--2---:R-:W-:Y:S04]  /*7850*/  LDSM.16.MT88.4 R168, [R135+UR4+0x3900] ;  /* 0x0039000487a8783b */ /* 0x004fe80008004200 */
[--C-:B------:R-:W-:Y:S02]  /*7860*/  FFMA.FTZ R29, R29, c[0x0][0x2d0], -R176.reuse ;  /* 0x0000b4001d1d7a23 */ /* 0x100fe400000108b0 */
[----:B------:R-:W-:Y:S01]  /*7870*/  MUFU.EX2 R179, R26 ;  /* 0x0000001a00b37308 */ /* 0x000fe20000000800 */
[C---:B------:R-:W-:Y:S01]  /*7880*/  HMMA.16816.F32 R8, R136.reuse, R162, R8 ;  /* 0x000000a28808723c */ /* 0x040fe20000001808 */
[----:B------:R-:W1:Y:S03]  /*7890*/  LDSM.16.MT88.4 R160, [R133+0x100] ;  /* 0x0001000085a0783b */ /* 0x000e660000004200 */
[--C-:B------:R-:W-:Y:S02]  /*78a0*/  FFMA.FTZ R30, R30, c[0x0][0x2d0], -R177.reuse ;  /* 0x0000b4001e1e7a23 */ /* 0x100fe400000108b1 */
[--C-:B------:R-:W-:Y:S02]  /*78b0*/  FFMA.FTZ R31, R31, c[0x0][0x2d0], -R177.reuse ;  /* 0x0000b4001f1f7a23 */ /* 0x100fe400000108b1 */
[C---:B------:R-:W-:Y:S01]  /*78c0*/  HMMA.16816.F32 R52, R136.reuse, R164, R52 ;  /* 0x000000a48834723c */ /* 0x040fe20000001834 */
[----:B------:R2:W-:Y:S03]  /*78d0*/  MUFU.EX2 R180, R27 ;  /* 0x0000001b00b47308 */ /* 0x0005e60000000800 */
[--C-:B------:R-:W-:Y:S02]  /*78e0*/  FFMA.FTZ R32, R32, c[0x0][0x2d0], -R176.reuse ;  /* 0x0000b40020207a23 */ /* 0x100fe400000108b0 */
[--C-:B------:R-:W-:Y:S02]  /*78f0*/  FFMA.FTZ R33, R33, c[0x0][0x2d0], -R176.reuse ;  /* 0x0000b40021217a23 */ /* 0x100fe400000108b0 */
[C---:B------:R-:W-:Y:S01]  /*7900*/  HMMA.16816.F32 R56, R136.reuse, R166, R56 ;  /* 0x000000a68838723c */ /* 0x040fe20000001838 */
[----:B------:R-:W4:Y:S02]  /*7910*/  LDSM.16.MT88.4 R164, [R135+UR4+0x3100] ;  /* 0x0031000487a4783b */ /* 0x000f240008004200 */
[----:B------:R-:W-:Y:S01]  /*7920*/  MUFU.EX2 R178, R29 ;  /* 0x0000001d00b27308 */ /* 0x000fe20000000800 */
[--C-:B------:R-:W-:Y:S02]  /*7930*/  FFMA.FTZ R34, R34, c[0x0][0x2d0], -R177.reuse ;  /* 0x0000b40022227a23 */ /* 0x100fe400000108b1 */
[--C-:B------:R-:W-:Y:S02]  /*7940*/  FFMA.FTZ R35, R35, c[0x0][0x2d0], -R177.reuse ;  /* 0x0000b40023237a23 */ /* 0x100fe400000108b1 */
[C---:B---3--:R-:W-:Y:S04]  /*7950*/  HMMA.16816.F32 R60, R136.reuse, R140, R60 ;  /* 0x0000008c883c723c */ /* 0x048fe8000000183c */
[--C-:B------:R-:W-:Y:S02]  /*7960*/  FFMA.FTZ R36, R36, c[0x0][0x2d0], -R176.reuse ;  /* 0x0000b40024247a23 */ /* 0x100fe400000108b0 */
[--C-:B------:R-:W-:Y:S02]  /*7970*/  FFMA.FTZ R37, R37, c[0x0][0x2d0], -R176.reuse ;  /* 0x0000b40025257a23 */ /* 0x100fe400000108b0 */
[C---:B------:R-:W-:Y:S01]  /*7980*/  HMMA.16816.F32 R64, R136.reuse, R142, R64 ;  /* 0x0000008e8840723c */ /* 0x040fe20000001840 */
[----:B------:R-:W3:Y:S03]  /*7990*/  LDSM.16.MT88.4 R140, [R134+0x3100] ;  /* 0x00310000868c783b */ /* 0x000ee60000004200 */
[--C-:B------:R-:W-:Y:S02]  /*79a0*/  FFMA.FTZ R38, R38, c[0x0][0x2d0], -R177.reuse ;  /* 0x0000b40026267a23 */ /* 0x100fe400000108b1 */
[--C-:B------:R-:W-:Y:S02]  /*79b0*/  FFMA.FTZ R39, R39, c[0x0][0x2d0], -R177.reuse ;  /* 0x0000b40027277a23 */ /* 0x100fe400000108b1 */
[--C-:B------:R-:W-:Y:S01]  /*79c0*/  FFMA.FTZ R40, R40, c[0x0][0x2d0], -R176.reuse ;  /* 0x0000b40028287a23 */ /* 0x100fe200000108b0 */
[C---:B-1----:R-:W-:Y:S01]  /*79d0*/  HMMA.16816.F32 R68, R136.reuse, R160, R68 ;  /* 0x000000a08844723c */ /* 0x042fe20000001844 */
[----:B--2---:R-:W-:Y:S02]  /*79e0*/  LDSM.16.MT88.4 R24, [R134+0x1100] ;  /* 0x001100008618783b */ /* 0x004fe40000004200 */
[--C-:B------:R-:W-:Y:S02]  /*79f0*/  FFMA.FTZ R41, R41, c[0x0][0x2d0], -R176.reuse ;  /* 0x0000b40029297a23 */ /* 0x100fe400000108b0 */
[--C-:B------:R-:W-:Y:S02]  /*7a00*/  FFMA.FTZ R42, R42, c[0x0][0x2d0], -R177.reuse ;  /* 0x0000b4002a2a7a23 */ /* 0x100fe400000108b1 */
[--C-:B------:R-:W-:Y:S01]  /*7a10*/  FFMA.FTZ R43, R43, c[0x0][0x2d0], -R177.reuse ;  /* 0x0000b4002b2b7a23 */ /* 0x100fe200000108b1 */
[C---:B------:R-:W-:Y:S01]  /*7a20*/  HMMA.16816.F32 R72, R136.reuse, R162, R72 ;  /* 0x000000a28848723c */ /* 0x040fe20000001848 */
[----:B------:R-:W1:Y:S03]  /*7a30*/  LDSM.16.MT88.4 R160, [R237+UR4+0x3100] ;  /* 0x00310004eda0783b */ /* 0x000e660008004200 */
[--C-:B------:R-:W-:Y:S02]  /*7a40*/  FFMA.FTZ R44, R44, c[0x0][0x2d0], -R176.reuse ;  /* 0x0000b4002c2c7a23 */ /* 0x100fe400000108b0 */
[--C-:B------:R-:W-:Y:S02]  /*7a50*/  FFMA.FTZ R45, R45, c[0x0][0x2d0], -R176.reuse ;  /* 0x0000b4002d2d7a23 */ /* 0x100fe400000108b0 */
[C---:B----4-:R-:W-:Y:S04]  /*7a60*/  HMMA.16816.F32 R76, R136.reuse, R164, R76 ;  /* 0x000000a4884c723c */ /* 0x050fe8000000184c */
[--C-:B------:R-:W-:Y:S02]  /*7a70*/  FFMA.FTZ R46, R46, c[0x0][0x2d0], -R177.reuse ;  /* 0x0000b4002e2e7a23 */ /* 0x100fe400000108b1 */
[--C-:B------:R-:W-:Y:S02]  /*7a80*/  FFMA.FTZ R47, R47, c[0x0][0x2d0], -R177.reuse ;  /* 0x0000b4002f2f7a23 */ /* 0x100fe400000108b1 */
[C---:B------:R-:W-:Y:S01]  /*7a90*/  HMMA.16816.F32 R80, R136.reuse, R166, R80 ;  /* 0x000000a68850723c */ /* 0x040fe20000001850 */
[----:B------:R-:W2:Y:S03]  /*7aa0*/  LDSM.16.MT88.4 R164, [R133+0x3100] ;  /* 0x0031000085a4783b */ /* 0x000ea60000004200 */
[C---:B------:R-:W-:Y:S02]  /*7ab0*/  FMUL.FTZ R86, R0.reuse, R86 ;  /* 0x0000005600567220 */ /* 0x040fe40000410000 */
[----:B------:R-:W-:Y:S02]  /*7ac0*/  FMUL.FTZ R87, R0, R87 ;  /* 0x0000005700577220 */ /* 0x000fe40000410000 */
[C---:B------:R-:W-:Y:S04]  /*7ad0*/  FMUL.FTZ R88, R2.reuse, R88 ;  /* 0x0000005802587220 */ /* 0x040fe80000410000 */
[----:B------:R-:W-:Y:S01]  /*7ae0*/  FMUL.FTZ R89, R2, R89 ;  /* 0x0000005902597220 */ /* 0x000fe20000410000 */
[C---:B---3--:R-:W-:Y:S03]  /*7af0*/  HMMA.16816.F32 R84, R136.reuse, R140, R84 ;  /* 0x0000008c8854723c */ /* 0x048fe60000001854 */
[C---:B------:R-:W-:Y:S02]  /*7b00*/  FMUL.FTZ R90, R0.reuse, R90 ;  /* 0x0000005a005a7220 */ /* 0x040fe40000410000 */
[----:B------:R-:W-:Y:S02]  /*7b10*/  FMUL.FTZ R91, R0, R91 ;  /* 0x0000005b005b7220 */ /* 0x000fe40000410000 */
[C---:B------:R-:W-:Y:S02]  /*7b20*/  FMUL.FTZ R92, R2.reuse, R92 ;  /* 0x0000005c025c7220 */ /* 0x040fe40000410000 */
[----:B------:R-:W-:Y:S03]  /*7b30*/  FMUL.FTZ R93, R2, R93 ;  /* 0x0000005d025d7220 */ /* 0x000fe60000410000 */
[C---:B------:R-:W-:Y:S01]  /*7b40*/  HMMA.16816.F32 R88, R136.reuse, R142, R88 ;  /* 0x0000008e8858723c */ /* 0x040fe20000001858 */
[----:B------:R-:W3:Y:S02]  /*7b50*/  LDSM.16.MT88.4 R140, [R135+UR4+0x6100] ;  /* 0x00610004878c783b */ /* 0x000ee40008004200 */
[C---:B------:R-:W-:Y:S02]  /*7b60*/  FMUL.FTZ R94, R0.reuse, R94 ;  /* 0x0000005e005e7220 */ /* 0x040fe40000410000 */
[----:B------:R-:W-:Y:S02]  /*7b70*/  FMUL.FTZ R95, R0, R95 ;  /* 0x0000005f005f7220 */ /* 0x000fe40000410000 */
[C---:B------:R-:W-:Y:S02]  /*7b80*/  FMUL.FTZ R96, R2.reuse, R96 ;  /* 0x0000006002607220 */ /* 0x040fe40000410000 */
[----:B------:R-:W-:Y:S03]  /*7b90*/  FMUL.FTZ R97, R2, R97 ;  /* 0x0000006102617220 */ /* 0x000fe60000410000 */
[C---:B-1----:R-:W-:Y:S03]  /*7ba0*/  HMMA.16816.F32 R92, R136.reuse, R160, R92 ;  /* 0x000000a0885c723c */ /* 0x042fe6000000185c */
[C---:B------:R-:W-:Y:S02]  /*7bb0*/  FMUL.FTZ R98, R0.reuse, R98 ;  /* 0x0000006200627220 */ /* 0x040fe40000410000 */
[----:B------:R-:W-:Y:S02]  /*7bc0*/  FMUL.FTZ R99, R0, R99 ;  /* 0x0000006300637220 */ /* 0x000fe40000410000 */
[C---:B------:R-:W-:Y:S02]  /*7bd0*/  FMUL.FTZ R100, R2.reuse, R100 ;  /* 0x0000006402647220 */ /* 0x040fe40000410000 */
[----:B------:R-:W-:Y:S03]  /*7be0*/  FMUL.FTZ R101, R2, R101 ;  /* 0x0000006502657220 */ /* 0x000fe60000410000 */
[C---:B------:R-:W-:Y:S01]  /*7bf0*/  HMMA.16816.F32 R96, R136.reuse, R162, R96 ;  /* 0x000000a28860723c */ /* 0x040fe20000001860 */
[----:B------:R-:W1:Y:S02]  /*7c00*/  LDSM.16.MT88.4 R160, [R134+0x6100] ;  /* 0x0061000086a0783b */ /* 0x000e640000004200 */
[C---:B------:R-:W-:Y:S02]  /*7c10*/  FMUL.FTZ R102, R0.reuse, R102 ;  /* 0x0000006600667220 */ /* 0x040fe40000410000 */
[----:B------:R-:W-:Y:S02]  /*7c20*/  FMUL.FTZ R103, R0, R103 ;  /* 0x0000006700677220 */ /* 0x000fe40000410000 */
[C---:B------:R-:W-:Y:S02]  /*7c30*/  FMUL.FTZ R104, R2.reuse, R104 ;  /* 0x0000006802687220 */ /* 0x040fe40000410000 */
[----:B------:R-:W-:Y:S03]  /*7c40*/  FMUL.FTZ R105, R2, R105 ;  /* 0x0000006902697220 */ /* 0x000fe60000410000 */
[C---:B--2---:R-:W-:Y:S03]  /*7c50*/  HMMA.16816.F32 R100, R136.reuse, R164, R100 ;  /* 0x000000a48864723c */ /* 0x044fe60000001864 */
[C---:B------:R-:W-:Y:S02]  /*7c60*/  FMUL.FTZ R106, R0.reuse, R106 ;  /* 0x0000006a006a7220 */ /* 0x040fe40000410000 */
[----:B------:R-:W-:Y:S02]  /*7c70*/  FMUL.FTZ R107, R0, R107 ;  /* 0x0000006b006b7220 */ /* 0x000fe40000410000 */
[C---:B------:R-:W-:Y:S02]  /*7c80*/  FMUL.FTZ R108, R2.reuse, R108 ;  /* 0x0000006c026c7220 */ /* 0x040fe40000410000 */
[----:B------:R-:W-:Y:S03]  /*7c90*/  FMUL.FTZ R109, R2, R109 ;  /* 0x0000006d026d7220 */ /* 0x000fe60000410000 */
[C---:B------:R-:W-:Y:S01]  /*7ca0*/  HMMA.16816.F32 R104, R136.reuse, R166, R104 ;  /* 0x000000a68868723c */ /* 0x040fe20000001868 */
[----:B------:R-:W2:Y:S02]  /*7cb0*/  LDSM.16.MT88.4 R164, [R237+UR4+0x6100] ;  /* 0x00610004eda4783b */ /* 0x000ea40008004200 */
[C---:B------:R-:W-:Y:S02]  /*7cc0*/  FMUL.FTZ R110, R0.reuse, R110 ;  /* 0x0000006e006e7220 */ /* 0x040fe40000410000 */
[----:B------:R-:W-:Y:S02]  /*7cd0*/  FMUL.FTZ R111, R0, R111 ;  /* 0x0000006f006f7220 */ /* 0x000fe40000410000 */
[--C-:B------:R-:W-:Y:S02]  /*7ce0*/  FFMA.FTZ R12, R12, c[0x0][0x2d0], -R176.reuse ;  /* 0x0000b4000c0c7a23 */ /* 0x100fe400000108b0 */
[--C-:B------:R-:W-:Y:S02]  /*7cf0*/  FFMA.FTZ R13, R13, c[0x0][0x2d0], -R176.reuse ;  /* 0x0000b4000d0d7a23 */ /* 0x100fe400000108b0 */
[----:B------:R4:W-:Y:S01]  /*7d00*/  MUFU.EX2 R234, R12 ;  /* 0x0000000c00ea7308 */ /* 0x0009e20000000800 */
[C---:B---3--:R-:W-:Y:S03]  /*7d10*/  HMMA.16816.F32 R108, R136.reuse, R140, R108 ;  /* 0x0000008c886c723c */ /* 0x048fe6000000186c */
[--C-:B------:R-:W-:Y:S02]  /*7d20*/  FFMA.FTZ R14, R14, c[0x0][0x2d0], -R177.reuse ;  /* 0x0000b4000e0e7a23 */ /* 0x100fe400000108b1 */
[--C-:B------:R-:W-:Y:S02]  /*7d30*/  FFMA.FTZ R15, R15, c[0x0][0x2d0], -R177.reuse ;  /* 0x0000b4000f0f7a23 */ /* 0x100fe400000108b1 */
[C---:B------:R-:W-:Y:S02]  /*7d40*/  FMUL.FTZ R112, R2.reuse, R112 ;  /* 0x0000007002707220 */ /* 0x040fe40000410000 */
[----:B------:R-:W-:Y:S01]  /*7d50*/  FMUL.FTZ R113, R2, R113 ;  /* 0x0000007102717220 */ /* 0x000fe20000410000 */
[----:B------:R3:W5:Y:S02]  /*7d60*/  MUFU.EX2 R233, R13 ;  /* 0x0000000d00e97308 */ /* 0x0007640000000800 */
[C---:B------:R-:W-:Y:S02]  /*7d70*/  FMUL.FTZ R114, R0.reuse, R114 ;  /* 0x0000007200727220 */ /* 0x040fe40000410000 */
[----:B------:R-:W-:Y:S02]  /*7d80*/  FMUL.FTZ R115, R0, R115 ;  /* 0x0000007300737220 */ /* 0x000fe40000410000 */
[C---:B------:R-:W-:Y:S02]  /*7d90*/  FMUL.FTZ R116, R2.reuse, R116 ;  /* 0x0000007402747220 */ /* 0x040fe40000410000 */
[----:B------:R-:W-:Y:S02]  /*7da0*/  FMUL.FTZ R117, R2, R117 ;  /* 0x0000007502757220 */ /* 0x000fe40000410000 */
[----:B------:R2:W-:Y:S01]  /*7db0*/  MUFU.EX2 R202, R14 ;  /* 0x0000000e00ca7308 */ /* 0x0005e20000000800 */
[C---:B------:R-:W-:Y:S01]  /*7dc0*/  HMMA.16816.F32 R112, R136.reuse, R142, R112 ;  /* 0x0000008e8870723c */ /* 0x040fe20000001870 */
[----:B------:R-:W5:Y:S02]  /*7dd0*/  LDSM.16.MT88.4 R140, [R133+0x6100] ;  /* 0x00610000858c783b */ /* 0x000f640000004200 */
[C---:B------:R-:W-:Y:S02]  /*7de0*/  FMUL.FTZ R118, R0.reuse, R118 ;  /* 0x0000007600767220 */ /* 0x040fe40000410000 */
[----:B------:R-:W-:Y:S02]  /*7df0*/  FMUL.FTZ R119, R0, R119 ;  /* 0x0000007700777220 */ /* 0x000fe40000410000 */
[--C-:B------:R-:W-:Y:S02]  /*7e00*/  FFMA.FTZ R16, R16, c[0x0][0x2d0], -R176.reuse ;  /* 0x0000b40010107a23 */ /* 0x100fe400000108b0 */
[----:B------:R2:W-:Y:S03]  /*7e10*/  MUFU.EX2 R201, R15 ;  /* 0x0000000f00c97308 */ /* 0x0005e60000000800 */
[C---:B-1----:R-:W-:Y:S03]  /*7e20*/  HMMA.16816.F32 R116, R136.reuse, R160, R116 ;  /* 0x000000a08874723c */ /* 0x042fe60000001874 */
[----:B------:R-:W-:Y:S02]  /*7e30*/  FFMA.FTZ R17, R17, c[0x0][0x2d0], -R176 ;  /* 0x0000b40011117a23 */ /* 0x000fe400000108b0 */
[----:B------:R-:W-:Y:S02]  /*7e40*/  FFMA.FTZ R18, R18, c[0x0][0x2d0], -R177 ;  /* 0x0000b40012127a23 */ /* 0x000fe400000108b1 */
[----:B------:R1:W-:Y:S01]  /*7e50*/  MUFU.EX2 R232, R16 ;  /* 0x0000001000e87308 */ /* 0x0003e20000000800 */
[C---:B------:R-:W-:Y:S04]  /*7e60*/  FMUL.FTZ R120, R2.reuse, R120 ;  /* 0x0000007802787220 */ /* 0x040fe80000410000 */
[----:B------:R-:W-:Y:S02]  /*7e70*/  FMUL.FTZ R121, R2, R121 ;  /* 0x0000007902797220 */ /* 0x000fe40000410000 */
[C---:B------:R-:W-:Y:S02]  /*7e80*/  FMUL.FTZ R122, R0.reuse, R122 ;  /* 0x0000007a007a7220 */ /* 0x040fe40000410000 */
[----:B------:R-:W-:Y:S01]  /*7e90*/  FMUL.FTZ R123, R0, R123 ;  /* 0x0000007b007b7220 */ /* 0x000fe20000410000 */
[----:B------:R5:W5:Y:S01]  /*7ea0*/  MUFU.EX2 R203, R17 ;  /* 0x0000001100cb7308 */ /* 0x000b620000000800 */
[C---:B----4-:R-:W-:Y:S02]  /*7eb0*/  FMUL.FTZ R12, R2.reuse, R144 ;  /* 0x00000090020c7220 */ /* 0x050fe40000410000 */
[----:B---3--:R-:W-:Y:S02]  /*7ec0*/  FMUL.FTZ R13, R2, R145 ;  /* 0x00000091020d7220 */ /* 0x008fe40000410000 */
[----:B--2---:R-:W-:Y:S01]  /*7ed0*/  FMUL.FTZ R14, R0, R146 ;  /* 0x00000092000e7220 */ /* 0x004fe20000410000 */
[C---:B------:R-:W-:Y:S01]  /*7ee0*/  HMMA.16816.F32 R120, R136.reuse, R162, R120 ;  /* 0x000000a28878723c */ /* 0x040fe20000001878 */
[----:B------:R-:W-:Y:S02]  /*7ef0*/  LDSM.16.MT88.4 R160, [R134+0x900] ;  /* 0x0009000086a0783b */ /* 0x000fe40000004200 */
[C---:B------:R-:W-:Y:S01]  /*7f00*/  FMUL.FTZ R124, R2.reuse, R124 ;  /* 0x0000007c027c7220 */ /* 0x040fe20000410000 */
[----:B------:R2:W3:Y:S01]  /*7f10*/  MUFU.EX2 R195, R18 ;  /* 0x0000001200c37308 */ /* 0x0004e20000000800 */
[----:B------:R-:W-:Y:S02]  /*7f20*/  FMUL.FTZ R125, R2, R125 ;  /* 0x0000007d027d7220 */ /* 0x000fe40000410000 */
[C---:B------:R-:W-:Y:S02]  /*7f30*/  FMUL.FTZ R126, R0.reuse, R126 ;  /* 0x0000007e007e7220 */ /* 0x040fe40000410000 */
[C---:B------:R-:W-:Y:S03]  /*7f40*/  FMUL.FTZ R127, R0.reuse, R127 ;  /* 0x0000007f007f7220 */ /* 0x040fe60000410000 */
[----:B------:R-:W-:Y:S02]  /*7f50*/  FMUL.FTZ R15, R0, R147 ;  /* 0x00000093000f7220 */ /* 0x000fe40000410000 */
[----:B------:R-:W4:Y:S01]  /*7f60*/  LDSM.16.MT88.4 R144, [R135+UR4+0x900] ;  /* 0x000900048790783b */ /* 0x000f220008004200 */
[C---:B-1----:R-:W-:Y:S01]  /*7f70*/  FMUL.FTZ R16, R2.reuse, R148 ;  /* 0x0000009402107220 */ /* 0x042fe20000410000 */
[C---:B------:R-:W-:Y:S03]  /*7f80*/  HMMA.16816.F32 R124, R136.reuse, R164, R124 ;  /* 0x000000a4887c723c */ /* 0x040fe6000000187c */
[C---:B-----5:R-:W-:Y:S02]  /*7f90*/  FMUL.FTZ R17, R2.reuse, R149 ;  /* 0x0000009502117220 */ /* 0x060fe40000410000 */
[C---:B------:R-:W-:Y:S02]  /*7fa0*/  FMUL.FTZ R128, R2.reuse, R128 ;  /* 0x0000008002807220 */ /* 0x040fe40000410000 */
[----:B------:R-:W-:Y:S01]  /*7fb0*/  FMUL.FTZ R129, R2, R129 ;  /* 0x0000008102817220 */ /* 0x000fe20000410000 */
[C---:B------:R-:W-:Y:S01]  /*7fc0*/  HMMA.16816.F32 R12, R136.reuse, R166, R12 ;  /* 0x000000a6880c723c */ /* 0x040fe2000000180c */
[----:B------:R-:W1:Y:S03]  /*7fd0*/  LDSM.16.MT88.4 R164, [R237+UR4+0x900] ;  /* 0x00090004eda4783b */ /* 0x000e660008004200 */
[C---:B--2---:R-:W-:Y:S02]  /*7fe0*/  FMUL.FTZ R18, R0.reuse, R150 ;  /* 0x0000009600127220 */ /* 0x044fe40000410000 */
[C---:B------:R-:W-:Y:S02]  /*7ff0*/  FMUL.FTZ R130, R0.reuse, R130 ;  /* 0x0000008200827220 */ /* 0x040fe40000410000 */
[----:B------:R-:W-:Y:S01]  /*8000*/  FMUL.FTZ R131, R0, R131 ;  /* 0x0000008300837220 */ /* 0x000fe20000410000 */
[----:B------:R-:W2:Y:S02]  /*8010*/  LDSM.16.MT88.4 R148, [R133+0x900] ;  /* 0x000900008594783b */ /* 0x000ea40000004200 */
[C---:B------:R-:W-:Y:S03]  /*8020*/  HMMA.16816.F32 R16, R136.reuse, R140, R16 ;  /* 0x0000008c8810723c */ /* 0x040fe60000001810 */
[----:B------:R-:W-:Y:S02]  /*8030*/  FFMA.FTZ R2, R2, R249, R248 ;  /* 0x000000f902027223 */ /* 0x000fe400000100f8 */
[----:B------:R-:W-:Y:S02]  /*8040*/  FFMA.FTZ R0, R0, R250, R243 ;  /* 0x000000fa00007223 */ /* 0x000fe400000100f3 */
[--C-:B------:R-:W-:Y:S01]  /*8050*/  FFMA.FTZ R20, R20, c[0x0][0x2d0], -R176.reuse ;  /* 0x0000b40014147a23 */ /* 0x100fe200000108b0 */
[----:B------:R-:W-:Y:S01]  /*8060*/  HMMA.16816.F32 R128, R136, R142, R128 ;  /* 0x0000008e8880723c */ /* 0x000fe20000001880 */
[----:B------:R-:W5:Y:S02]  /*8070*/  LDSM.16.MT88.4 R140, [R237+UR4+0x3900] ;  /* 0x00390004ed8c783b */ /* 0x000f640008004200 */
[----:B------:R-:W-:Y:S01]  /*8080*/  MUFU.EX2 R194, R20 ;  /* 0x0000001400c27308 */ /* 0x000fe20000000800 */
[--C-:B------:R-:W-:Y:S02]  /*8090*/  FFMA.FTZ R21, R21, c[0x0][0x2d0], -R176.reuse ;  /* 0x0000b40015157a23 */ /* 0x100fe400000108b0 */
[--C-:B------:R-:W-:Y:S01]  /*80a0*/  FFMA.FTZ R22, R22, c[0x0][0x2d0], -R177.reuse ;  /* 0x0000b40016167a23 */ /* 0x100fe200000108b1 */
[----:B------:R-:W-:Y:S01]  /*80b0*/  F2FP.PACK_AB R136, R233, R234 ;  /* 0x000000eae988723e */ /* 0x000fe200000000ff */
[--C-:B------:R-:W-:Y:S01]  /*80c0*/  FFMA.FTZ R23, R23, c[0x0][0x2d0], -R177.reuse ;  /* 0x0000b40017177a23 */ /* 0x100fe200000108b1 */
[----:B------:R-:W-:Y:S03]  /*80d0*/  F2FP.PACK_AB R138, R203, R232 ;  /* 0x000000e8cb8a723e */ /* 0x000fe600000000ff */
[----:B------:R-:W-:Y:S01]  /*80e0*/  F2FP.PACK_AB R137, R201, R202 ;  /* 0x000000cac989723e */ /* 0x000fe200000000ff */
[----:B------:R-:W1:Y:S01]  /*80f0*/  MUFU.EX2 R193, R21 ;  /* 0x0000001500c17308 */ /* 0x000e620000000800 */
[----:B---3--:R-:W-:Y:S01]  /*8100*/  F2FP.PACK_AB R139, R200, R195 ;  /* 0x000000c3c88b723e */ /* 0x008fe200000000ff */
[--C-:B------:R-:W-:Y:S02]  /*8110*/  FFMA.FTZ R48, R48, c[0x0][0x2d0], -R176.reuse ;  /* 0x0000b40030307a23 */ /* 0x100fe400000108b0 */
[----:B------:R-:W-:Y:S02]  /*8120*/  FFMA.FTZ R49, R49, c[0x0][0x2d0], -R176 ;  /* 0x0000b40031317a23 */ /* 0x000fe400000108b0 */
[--C-:B------:R-:W-:Y:S02]  /*8130*/  FFMA.FTZ R50, R50, c[0x0][0x2d0], -R177.reuse ;  /* 0x0000b40032327a23 */ /* 0x100fe400000108b1 */
[C---:B----4-:R-:W-:Y:S02]  /*8140*/  HMMA.16816.F32 R4, R136.reuse, R144, R4 ;  /* 0x000000908804723c */ /* 0x050fe40000001804 */
[----:B------:R3:W-:Y:S06]  /*8150*/  MUFU.EX2 R182, R22 ;  /* 0x0000001600b67308 */ /* 0x0007ec0000000800 */
[C---:B------:R-:W-:Y:S01]  /*8160*/  HMMA.16816.F32 R8, R136.reuse, R146, R8 ;  /* 0x000000928808723c */ /* 0x040fe20000001808 */
[----:B------:R-:W4:Y:S03]  /*8170*/  LDSM.16.MT88.4 R144, [R133+0x3900] ;  /* 0x003900008590783b */ /* 0x000f260000004200 */
[----:B------:R-:W2:Y:S04]  /*8180*/  MUFU.EX2 R181, R23 ;  /* 0x0000001700b57308 */ /* 0x000ea80000000800 */
[C---:B------:R-:W-:Y:S04]  /*8190*/  HMMA.16816.F32 R52, R136.reuse, R160, R52 ;  /* 0x000000a08834723c */ /* 0x040fe80000001834 */
[----:B-1----:R-:W-:Y:S02]  /*81a0*/  F2FP.PACK_AB R20, R193, R194 ;  /* 0x000000c2c114723e */ /* 0x002fe400000000ff */
[----:B------:R-:W-:Y:S02]  /*81b0*/  MUFU.EX2 R49, R49 ;  /* 0x0000003100317308 */ /* 0x000fe40000000800 */
[C---:B------:R-:W-:Y:S01]  /*81c0*/  HMMA.16816.F32 R56, R136.reuse, R162, R56 ;  /* 0x000000a28838723c */ /* 0x040fe20000001838 */
[----:B------:R-:W-:Y:S03]  /*81d0*/  LDSM.16.MT88.4 R160, [R134+0x6900] ;  /* 0x0069000086a0783b */ /* 0x000fe60000004200 */
[----:B---3--:R-:W-:Y:S04]  /*81e0*/  F2FP.PACK_AB R22, R183, R192 ;  /* 0x000000c0b716723e */ /* 0x008fe800000000ff */
[C---:B------:R-:W-:Y:S01]  /*81f0*/  HMMA.16816.F32 R60, R136.reuse, R164, R60 ;  /* 0x000000a4883c723c */ /* 0x040fe2000000183c */
[----:B------:R-:W-:Y:S03]  /*8200*/  MUFU.EX2 R50, R50 ;  /* 0x0000003200327308 */ /* 0x000fe60000000800 */
[----:B--2---:R-:W-:Y:S02]  /*8210*/  F2FP.PACK_AB R21, R181, R182 ;  /* 0x000000b6b515723e */ /* 0x004fe400000000ff */
[----:B------:R-:W-:Y:S02]  /*8220*/  F2FP.PACK_AB R23, R180, R179 ;  /* 0x000000b3b417723e */ /* 0x000fe400000000ff */
[C---:B------:R-:W-:Y:S01]  /*8230*/  HMMA.16816.F32 R64, R136.reuse, R166, R64 ;  /* 0x000000a68840723c */ /* 0x040fe20000001840 */
[----:B------:R-:W-:Y:S07]  /*8240*/  LDSM.16.MT88.4 R164, [R135+UR4+0x4100] ;  /* 0x0041000487a4783b */ /* 0x000fee0008004200 */
[C---:B------:R-:W-:Y:S08]  /*8250*/  HMMA.16816.F32 R68, R136.reuse, R148, R68 ;  /* 0x000000948844723c */ /* 0x040ff00000001844 */
[C---:B------:R-:W-:Y:S01]  /*8260*/  HMMA.16816.F32 R72, R136.reuse, R150, R72 ;  /* 0x000000968848723c */ /* 0x040fe20000001848 */
[----:B------:R-:W1:Y:S07]  /*8270*/  LDSM.16.MT88.4 R148, [R135+UR4+0x6900] ;  /* 0x006900048794783b */ /* 0x000e6e0008004200 */
[C---:B------:R-:W-:Y:S08]  /*8280*/  HMMA.16816.F32 R76, R136.reuse, R168, R76 ;  /* 0x000000a8884c723c */ /* 0x040ff0000000184c */
[C---:B------:R-:W-:Y:S01]  /*8290*/  HMMA.16816.F32 R80, R136.reuse, R170, R80 ;  /* 0x000000aa8850723c */ /* 0x040fe20000001850 */
[----:B------:R-:W-:Y:S07]  /*82a0*/  LDSM.16.MT88.4 R168, [R134+0x4100] ;  /* 0x0041000086a8783b */ /* 0x000fee0000004200 */
[C---:B------:R-:W-:Y:S01]  /*82b0*/  HMMA.16816.F32 R84, R136.reuse, R172, R84 ;  /* 0x000000ac8854723c */ /* 0x040fe20000001854 */
[----:B------:R-:W2:Y:S07]  /*82c0*/  MUFU.EX2 R173, R28 ;  /* 0x0000001c00ad7308 */ /* 0x000eae0000000800 */
[C---:B------:R-:W-:Y:S03]  /*82d0*/  HMMA.16816.F32 R88, R136.reuse, R174, R88 ;  /* 0x000000ae8858723c */ /* 0x040fe60000001858 */
[----:B------:R-:W-:Y:S05]  /*82e0*/  MUFU.EX2 R172, R30 ;  /* 0x0000001e00ac7308 */ /* 0x000fea0000000800 */
[C---:B-----5:R-:W-:Y:S05]  /*82f0*/  HMMA.16816.F32 R92, R136.reuse, R140, R92 ;  /* 0x0000008c885c723c */ /* 0x060fea000000185c */
[----:B------:R-:W-:Y:S03]  /*8300*/  MUFU.EX2 R175, R32 ;  /* 0x0000002000af7308 */ /* 0x000fe60000000800 */
[C---:B------:R-:W-:Y:S01]  /*8310*/  HMMA.16816.F32 R96, R136.reuse, R142, R96 ;  /* 0x0000008e8860723c */ /* 0x040fe20000001860 */
[----:B------:R-:W3:Y:S06]  /*8320*/  LDSM.16.MT88.4 R140, [R237+UR4+0x6900] ;  /* 0x00690004ed8c783b */ /* 0x000eec0008004200 */
[----:B------:R-:W5:Y:S01]  /*8330*/  MUFU.EX2 R174, R33 ;  /* 0x0000002100ae7308 */ /* 0x000f620000000800 */
[C---:B----4-:R-:W-:Y:S08]  /*8340*/  HMMA.16816.F32 R100, R136.reuse, R144, R100 ;  /* 0x000000908864723c */ /* 0x050ff00000001864 */
[C---:B------:R-:W-:Y:S01]  /*8350*/  HMMA.16816.F32 R104, R136.reuse, R146, R104 ;  /* 0x000000928868723c */ /* 0x040fe20000001868 */
[----:B------:R-:W4:Y:S07]  /*8360*/  LDSM.16.MT88.4 R144, [R133+0x6900] ;  /* 0x006900008590783b */ /* 0x000f2e0000004200 */
[C---:B-1----:R-:W-:Y:S08]  /*8370*/  HMMA.16816.F32 R108, R136.reuse, R148, R108 ;  /* 0x00000094886c723c */ /* 0x042ff0000000186c */
[C---:B------:R-:W-:Y:S01]  /*8380*/  HMMA.16816.F32 R112, R136.reuse, R150, R112 ;  /* 0x000000968870723c */ /* 0x040fe20000001870 */
[----:B------:R-:W1:Y:S07]  /*8390*/  LDSM.16.MT88.4 R148, [R135+UR4+0x1100] ;  /* 0x001100048794783b */ /* 0x000e6e0008004200 */
[C---:B------:R-:W-:Y:S08]  /*83a0*/  HMMA.16816.F32 R116, R136.reuse, R160, R116 ;  /* 0x000000a08874723c */ /* 0x040ff00000001874 */
[C---:B------:R-:W-:Y:S01]  /*83b0*/  HMMA.16816.F32 R120, R136.reuse, R162, R120 ;  /* 0x000000a28878723c */ /* 0x040fe20000001878 */
[----:B------:R-:W2:Y:S07]  /*83c0*/  LDSM.16.MT88.4 R160, [R237+UR4+0x1100] ;  /* 0x00110004eda0783b */ /* 0x000eae0008004200 */
[C---:B---3--:R-:W-:Y:S08]  /*83d0*/  HMMA.16816.F32 R124, R136.reuse, R140, R124 ;  /* 0x0000008c887c723c */ /* 0x048ff0000000187c */
[C---:B------:R-:W-:Y:S01]  /*83e0*/  HMMA.16816.F32 R12, R136.reuse, R142, R12 ;  /* 0x0000008e880c723c */ /* 0x040fe2000000180c */
[----:B------:R-:W3:Y:S07]  /*83f0*/  LDSM.16.MT88.4 R140, [R133+0x1100] ;  /* 0x00110000858c783b */ /* 0x000eee0000004200 */
[C---:B----4-:R-:W-:Y:S08]  /*8400*/  HMMA.16816.F32 R16, R136.reuse, R144, R16 ;  /* 0x000000908810723c */ /* 0x050ff00000001810 */
[----:B------:R-:W-:Y:S01]  /*8410*/  HMMA.16816.F32 R128, R136, R146, R128 ;  /* 0x000000928880723c */ /* 0x000fe20000001880 */
[----:B------:R-:W4:Y:S07]  /*8420*/  LDSM.16.MT88.4 R136, [R237+UR4+0x4100] ;  /* 0x00410004ed88783b */ /* 0x000f2e0008004200 */
[C---:B-1----:R-:W-:Y:S01]  /*8430*/  HMMA.16816.F32 R4, R20.reuse, R148, R4 ;  /* 0x000000941404723c */ /* 0x042fe20000001804 */
[----:B------:R-:W1:Y:S07]  /*8440*/  LDSM.16.MT88.4 R144, [R133+0x4100] ;  /* 0x004100008590783b */ /* 0x000e6e0000004200 */
[C---:B------:R-:W-:Y:S01]  /*8450*/  HMMA.16816.F32 R8, R20.reuse, R150, R8 ;  /* 0x000000961408723c */ /* 0x040fe20000001808 */
[----:B------:R-:W-:Y:S07]  /*8460*/  LDSM.16.MT88.4 R148, [R135+UR4+0x4900] ;  /* 0x004900048794783b */ /* 0x000fee0008004200 */
[C---:B------:R-:W-:Y:S08]  /*8470*/  HMMA.16816.F32 R52, R20.reuse, R24, R52 ;  /* 0x000000181434723c */ /* 0x040ff00000001834 */
[C---:B------:R-:W-:Y:S01]  /*8480*/  HMMA.16816.F32 R56, R20.reuse, R26, R56 ;  /* 0x0000001a1438723c */ /* 0x040fe20000001838 */
[----:B------:R-:W1:Y:S07]  /*8490*/  LDSM.16.MT88.4 R24, [R135+UR4+0x7100] ;  /* 0x007100048718783b */ /* 0x000e6e0008004200 */
[C---:B--2---:R-:W-:Y:S01]  /*84a0*/  HMMA.16816.F32 R60, R20.reuse, R160, R60 ;  /* 0x000000a0143c723c */ /* 0x044fe2000000183c */
[----:B------:R-:W-:Y:S07]  /*84b0*/  MUFU.EX2 R161, R47 ;  /* 0x0000002f00a17308 */ /* 0x000fee0000000800 */
[C---:B------:R-:W-:Y:S03]  /*84c0*/  HMMA.16816.F32 R64, R20.reuse, R162, R64 ;  /* 0x000000a21440723c */ /* 0x040fe60000001840 */
[----:B------:R-:W-:Y:S05]  /*84d0*/  MUFU.EX2 R163, R45 ;  /* 0x0000002d00a37308 */ /* 0x000fea0000000800 */
[C---:B---3--:R-:W-:Y:S05]  /*84e0*/  HMMA.16816.F32 R68, R20.reuse, R140, R68 ;  /* 0x0000008c1444723c */ /* 0x048fea0000001844 */
[----:B------:R-:W-:Y:S03]  /*84f0*/  MUFU.EX2 R162, R46 ;  /* 0x0000002e00a27308 */ /* 0x000fe60000000800 */
[C---:B------:R-:W-:Y:S01]  /*8500*/  HMMA.16816.F32 R72, R20.reuse, R142, R72 ;  /* 0x0000008e1448723c */ /* 0x040fe20000001848 */
[----:B------:R-:W2:Y:S06]  /*8510*/  LDSM.16.MT88.4 R140, [R134+0x7100] ;  /* 0x00710000868c783b */ /* 0x000eac0000004200 */
[----:B------:R3:W-:Y:S01]  /*8520*/  MUFU.EX2 R160, R48 ;  /* 0x0000003000a07308 */ /* 0x0007e20000000800 */
[C---:B------:R-:W-:Y:S08]  /*8530*/  HMMA.16816.F32 R76, R20.reuse, R164, R76 ;  /* 0x000000a4144c723c */ /* 0x040ff0000000184c */
[C---:B------:R-:W-:Y:S01]  /*8540*/  HMMA.16816.F32 R80, R20.reuse, R166, R80 ;  /* 0x000000a61450723c */ /* 0x040fe20000001850 */
[----:B------:R-:W-:Y:S07]  /*8550*/  MUFU.EX2 R167, R37 ;  /* 0x0000002500a77308 */ /* 0x000fee0000000800 */
[C---:B------:R-:W-:Y:S03]  /*8560*/  HMMA.16816.F32 R84, R20.reuse, R168, R84 ;  /* 0x000000a81454723c */ /* 0x040fe60000001854 */
[----:B------:R-:W-:Y:S01]  /*8570*/  MUFU.EX2 R169, R35 ;  /* 0x0000002300a97308 */ /* 0x000fe20000000800 */
[----:B---3--:R-:W-:Y:S04]  /*8580*/  FFMA.FTZ R48, R51, c[0x0][0x2d0], -R177 ;  /* 0x0000b40033307a23 */ /* 0x008fe800000108b1 */
[C---:B------:R-:W-:Y:S05]  /*8590*/  HMMA.16816.F32 R88, R20.reuse, R170, R88 ;  /* 0x000000aa1458723c */ /* 0x040fea0000001858 */
[----:B------:R3:W2:Y:S03]  /*85a0*/  MUFU.EX2 R171, R31 ;  /* 0x0000001f00ab7308 */ /* 0x0006a60000000800 */
[C---:B----4-:R-:W-:Y:S07]  /*85b0*/  HMMA.16816.F32 R92, R20.reuse, R136, R92 ;  /* 0x00000088145c723c */ /* 0x050fee000000185c */
[----:B------:R4:W2:Y:S01]  /*85c0*/  MUFU.EX2 R170, R34 ;  /* 0x0000002200aa7308 */ /* 0x0008a20000000800 */
[C---:B------:R-:W-:Y:S01]  /*85d0*/  HMMA.16816.F32 R96, R20.reuse, R138, R96 ;  /* 0x0000008a1460723c */ /* 0x040fe20000001860 */
[----:B------:R-:W5:Y:S07]  /*85e0*/  LDSM.16.MT88.4 R136, [R237+UR4+0x7100] ;  /* 0x00710004ed88783b */ /* 0x000f6e0008004200 */
[C---:B-1----:R-:W-:Y:S01]  /*85f0*/  HMMA.16816.F32 R100, R20.reuse, R144, R100 ;  /* 0x000000901464723c */ /* 0x042fe20000001864 */
[----:B------:R-:W1:Y:S01]  /*8600*/  MUFU.EX2 R168, R36 ;  /* 0x0000002400a87308 */ /* 0x000e620000000800 */
[----:B---3--:R-:W-:Y:S06]  /*8610*/  LDSM.16.MT88.4 R28, [R135+UR4+0x1900] ;  /* 0x00190004871c783b */ /* 0x008fec0008004200 */
[C---:B------:R-:W-:Y:S03]  /*8620*/  HMMA.16816.F32 R104, R20.reuse, R146, R104 ;  /* 0x000000921468723c */ /* 0x040fe60000001868 */
[----:B------:R-:W-:Y:S01]  /*8630*/  MUFU.EX2 R166, R41 ;  /* 0x0000002900a67308 */ /* 0x000fe20000000800 */
[----:B------:R-:W-:Y:S04]  /*8640*/  LDSM.16.MT88.4 R144, [R133+0x1900] ;  /* 0x001900008590783b */ /* 0x000fe80000004200 */
[C---:B------:R-:W-:Y:S04]  /*8650*/  HMMA.16816.F32 R108, R20.reuse, R24, R108 ;  /* 0x00000018146c723c */ /* 0x040fe8000000186c */
[----:B----4-:R-:W-:Y:S01]  /*8660*/  LDSM.16.MT88.4 R32, [R237+UR4+0x1900] ;  /* 0x00190004ed20783b */ /* 0x010fe20008004200 */
[----:B------:R-:W-:Y:S03]  /*8670*/  MUFU.EX2 R165, R43 ;  /* 0x0000002b00a57308 */ /* 0x000fe60000000800 */
[C---:B------:R-:W-:Y:S04]  /*8680*/  HMMA.16816.F32 R112, R20.reuse, R26, R112 ;  /* 0x0000001a1470723c */ /* 0x040fe80000001870 */
[----:B------:R-:W3:Y:S04]  /*8690*/  LDSM.16.MT88.4 R24, [R133+0x7100] ;  /* 0x007100008518783b */ /* 0x000ee80000004200 */
[C---:B--2---:R-:W-:Y:S01]  /*86a0*/  HMMA.16816.F32 R116, R20.reuse, R140, R116 ;  /* 0x0000008c1474723c */ /* 0x044fe20000001874 */
[----:B------:R2:W-:Y:S07]  /*86b0*/  MUFU.EX2 R164, R44 ;  /* 0x0000002c00a47308 */ /* 0x0005ee0000000800 */
[C---:B------:R-:W-:Y:S01]  /*86c0*/  HMMA.16816.F32 R120, R20.reuse, R142, R120 ;  /* 0x0000008e1478723c */ /* 0x040fe20000001878 */
[----:B------:R-:W4:Y:S02]  /*86d0*/  LDSM.16.MT88.4 R140, [R134+0x1900] ;  /* 0x00190000868c783b */ /* 0x000f240000004200 */
[----:B------:R-:W-:Y:S05]  /*86e0*/  MUFU.EX2 R48, R48 ;  /* 0x0000003000307308 */ /* 0x000fea0000000800 */
[C---:B-----5:R-:W-:Y:S08]  /*86f0*/  HMMA.16816.F32 R124, R20.reuse, R136, R124 ;  /* 0x00000088147c723c */ /* 0x060ff0000000187c */
[C---:B------:R-:W-:Y:S01]  /*8700*/  HMMA.16816.F32 R12, R20.reuse, R138, R12 ;  /* 0x0000008a140c723c */ /* 0x040fe2000000180c */
[----:B------:R-:W5:Y:S08]  /*8710*/  LDSM.16.MT88.4 R136, [R134+0x4900] ;  /* 0x004900008688783b */ /* 0x000f700000004200 */
[----:B--2---:R-:W-:Y:S01]  /*8720*/  LDSM.16.MT88.4 R44, [R134+0x5900] ;  /* 0x00590000862c783b */ /* 0x004fe20000004200 */
[C---:B---3--:R-:W-:Y:S08]  /*8730*/  HMMA.16816.F32 R16, R20.reuse, R24, R16 ;  /* 0x000000181410723c */ /* 0x048ff00000001810 */
[----:B------:R-:W-:Y:S01]  /*8740*/  HMMA.16816.F32 R128, R20, R26, R128 ;  /* 0x0000001a1480723c */ /* 0x000fe20000001880 */
[----:B------:R-:W2:Y:S06]  /*8750*/  LDSM.16.MT88.4 R24, [R237+UR4+0x4900] ;  /* 0x00490004ed18783b */ /* 0x000eac0008004200 */
[----:B------:R-:W-:Y:S02]  /*8760*/  F2FP.PACK_AB R20, R178, R173 ;  /* 0x000000adb214723e */ /* 0x000fe400000000ff */
[----:B------:R-:W-:Y:S03]  /*8770*/  F2FP.PACK_AB R22, R174, R175 ;  /* 0x000000afae16723e */ /* 0x000fe600000000ff */
[----:B------:R-:W-:Y:S02]  /*8780*/  F2FP.PACK_AB R21, R171, R172 ;  /* 0x000000acab15723e */ /* 0x000fe400000000ff */
[----:B------:R-:W-:Y:S07]  /*8790*/  F2FP.PACK_AB R23, R169, R170 ;  /* 0x000000aaa917723e */ /* 0x000fee00000000ff */
[C---:B------:R-:W-:Y:S08]  /*87a0*/  HMMA.16816.F32 R4, R20.reuse, R28, R4 ;  /* 0x0000001c1404723c */ /* 0x040ff00000001804 */
[C---:B------:R-:W-:Y:S01]  /*87b0*/  HMMA.16816.F32 R8, R20.reuse, R30, R8 ;  /* 0x0000001e1408723c */ /* 0x040fe20000001808 */
[----:B------:R-:W3:Y:S07]  /*87c0*/  LDSM.16.MT88.4 R28, [R133+0x4900] ;  /* 0x00490000851c783b */ /* 0x000eee0000004200 */
[C---:B----4-:R-:W-:Y:S08]  /*87d0*/  HMMA.16816.F32 R52, R20.reuse, R140, R52 ;  /* 0x0000008c1434723c */ /* 0x050ff00000001834 */
[C---:B------:R-:W-:Y:S01]  /*87e0*/  HMMA.16816.F32 R56, R20.reuse, R142, R56 ;  /* 0x0000008e1438723c */ /* 0x040fe20000001838 */
[----:B------:R-:W-:Y:S07]  /*87f0*/  LDSM.16.MT88.4 R140, [R134+0x5100] ;  /* 0x00510000868c783b */ /* 0x000fee0000004200 */
[C---:B------:R-:W-:Y:S08]  /*8800*/  HMMA.16816.F32 R60, R20.reuse, R32, R60 ;  /* 0x00000020143c723c */ /* 0x040ff0000000183c */
[C---:B------:R-:W-:Y:S01]  /*8810*/  HMMA.16816.F32 R64, R20.reuse, R34, R64 ;  /* 0x000000221440723c */ /* 0x040fe20000001840 */
[----:B------:R-:W2:Y:S07]  /*8820*/  LDSM.16.MT88.4 R32, [R135+UR4+0x7900] ;  /* 0x007900048720783b */ /* 0x000eae0008004200 */
[C---:B------:R-:W-:Y:S01]  /*8830*/  HMMA.16816.F32 R68, R20.reuse, R144, R68 ;  /* 0x000000901444723c */ /* 0x040fe20000001844 */
[----:B------:R-:W4:Y:S07]  /*8840*/  LDL.64 R144, [R1+0x18] ;  /* 0x0000180001907983 */ /* 0x000f2e0000100a00 */
[C---:B------:R-:W-:Y:S01]  /*8850*/  HMMA.16816.F32 R72, R20.reuse, R146, R72 ;  /* 0x000000921448723c */ /* 0x040fe20000001848 */
[----:B------:R-:W4:Y:S07]  /*8860*/  LDL.64 R146, [R1] ;  /* 0x0000000001927983 */ /* 0x000f2e0000100a00 */
[C---:B------:R-:W-:Y:S01]  /*8870*/  HMMA.16816.F32 R76, R20.reuse, R148, R76 ;  /* 0x00000094144c723c */ /* 0x040fe2000000184c */
[----:B------:R-:W-:Y:S07]  /*8880*/  MUFU.EX2 R149, R40 ;  /* 0x0000002800957308 */ /* 0x000fee0000000800 */
[C---:B------:R-:W-:Y:S03]  /*8890*/  HMMA.16816.F32 R80, R20.reuse, R150, R80 ;  /* 0x000000961450723c */ /* 0x040fe60000001850 */
[----:B------:R-:W-:Y:S05]  /*88a0*/  MUFU.EX2 R151, R38 ;  /* 0x0000002600977308 */ /* 0x000fea0000000800 */
[C---:B-----5:R-:W-:Y:S05]  /*88b0*/  HMMA.16816.F32 R84, R20.reuse, R136, R84 ;  /* 0x000000881454723c */ /* 0x060fea0000001854 */
[----:B------:R5:W1:Y:S03]  /*88c0*/  MUFU.EX2 R150, R39 ;  /* 0x0000002700967308 */ /* 0x000a660000000800 */
[C---:B------:R-:W-:Y:S01]  /*88d0*/  HMMA.16816.F32 R88, R20.reuse, R138, R88 ;  /* 0x0000008a1458723c */ /* 0x040fe20000001858 */
[----:B------:R-:W1:Y:S06]  /*88e0*/  LDSM.16.MT88.4 R136, [R134+0x7900] ;  /* 0x007900008688783b */ /* 0x000e6c0000004200 */
[----:B------:R1:W1:Y:S01]  /*88f0*/  MUFU.EX2 R148, R42 ;  /* 0x0000002a00947308 */ /* 0x0002620000000800 */
[C---:B--2---:R-:W-:Y:S08]  /*8900*/  HMMA.16816.F32 R92, R20.reuse, R24, R92 ;  /* 0x00000018145c723c */ /* 0x044ff0000000185c */
[C---:B------:R-:W-:Y:S01]  /*8910*/  HMMA.16816.F32 R96, R20.reuse, R26, R96 ;  /* 0x0000001a1460723c */ /* 0x040fe20000001860 */
[----:B------:R-:W2:Y:S07]  /*8920*/  LDSM.16.MT88.4 R24, [R237+UR4+0x7900] ;  /* 0x00790004ed18783b */ /* 0x000eae0008004200 */
[C---:B---3--:R-:W-:Y:S01]  /*8930*/  HMMA.16816.F32 R100, R20.reuse, R28, R100 ;  /* 0x0000001c1464723c */ /* 0x048fe20000001864 */
[----:B-----5:R-:W-:Y:S07]  /*8940*/  LDSM.16.MT88.4 R36, [R134+0x2100] ;  /* 0x002100008624783b */ /* 0x020fee0000004200 */
[C---:B------:R-:W-:Y:S01]  /*8950*/  HMMA.16816.F32 R104, R20.reuse, R30, R104 ;  /* 0x0000001e1468723c */ /* 0x040fe20000001868 */
[----:B------:R-:W3:Y:S07]  /*8960*/  LDSM.16.MT88.4 R28, [R133+0x7900] ;  /* 0x00790000851c783b */ /* 0x000eee0000004200 */
[C---:B------:R-:W-:Y:S01]  /*8970*/  HMMA.16816.F32 R108, R20.reuse, R32, R108 ;  /* 0x00000020146c723c */ /* 0x040fe2000000186c */
[----:B-1----:R-:W-:Y:S07]  /*8980*/  LDSM.16.MT88.4 R40, [R237+UR4+0x2100] ;  /* 0x00210004ed28783b */ /* 0x002fee0008004200 */
[C---:B------:R-:W-:Y:S01]  /*8990*/  HMMA.16816.F32 R112, R20.reuse, R34, R112 ;  /* 0x000000221470723c */ /* 0x040fe20000001870 */
[----:B------:R-:W1:Y:S07]  /*89a0*/  LDSM.16.MT88.4 R32, [R135+UR4+0x2100] ;  /* 0x002100048720783b */ /* 0x000e6e0008004200 */
[C---:B------:R-:W-:Y:S08]  /*89b0*/  HMMA.16816.F32 R116, R20.reuse, R136, R116 ;  /* 0x000000881474723c */ /* 0x040ff00000001874 */
[C---:B------:R-:W-:Y:S01]  /*89c0*/  HMMA.16816.F32 R120, R20.reuse, R138, R120 ;  /* 0x0000008a1478723c */ /* 0x040fe20000001878 */
[----:B------:R-:W5:Y:S07]  /*89d0*/  LDSM.16.MT88.4 R136, [R133+0x2100] ;  /* 0x002100008588783b */ /* 0x000f6e0000004200 */
[C---:B--2---:R-:W-:Y:S08]  /*89e0*/  HMMA.16816.F32 R124, R20.reuse, R24, R124 ;  /* 0x00000018147c723c */ /* 0x044ff0000000187c */
[C---:B------:R-:W-:Y:S01]  /*89f0*/  HMMA.16816.F32 R12, R20.reuse, R26, R12 ;  /* 0x0000001a140c723c */ /* 0x040fe2000000180c */
[----:B------:R-:W2:Y:S07]  /*8a00*/  LDSM.16.MT88.4 R24, [R135+UR4+0x5100] ;  /* 0x005100048718783b */ /* 0x000eae0008004200 */
[C---:B---3--:R-:W-:Y:S08]  /*8a10*/  HMMA.16816.F32 R16, R20.reuse, R28, R16 ;  /* 0x0000001c1410723c */ /* 0x048ff00000001810 */
[----:B------:R-:W-:Y:S01]  /*8a20*/  HMMA.16816.F32 R128, R20, R30, R128 ;  /* 0x0000001e1480723c */ /* 0x000fe20000001880 */
[----:B------:R-:W3:Y:S06]  /*8a30*/  LDSM.16.MT88.4 R28, [R237+UR4+0x5100] ;  /* 0x00510004ed1c783b */ /* 0x000eec0008004200 */
        /* <DEDUP_REMOVED lines=9> */
[----:B------:R-:W1:Y:S07]  /*8ad0*/  LDSM.16.MT88.4 R36, [R135+UR4+0x8100] ;  /* 0x008100048724783b */ /* 0x000e6e0008004200 */
[C---:B------:R-:W-:Y:S08]  /*8ae0*/  HMMA.16816.F32 R60, R20.reuse, R40, R60 ;  /* 0x00000028143c723c */ /* 0x040ff0000000183c */
[C---:B------:R-:W-:Y:S01]  /*8af0*/  HMMA.16816.F32 R64, R20.reuse, R42, R64 ;  /* 0x0000002a1440723c */ /* 0x040fe20000001840 */
[----:B------:R-:W-:Y:S07]  /*8b00*/  LDSM.16.MT88.4 R40, [R133+0x2900] ;  /* 0x002900008528783b */ /* 0x000fee0000004200 */
[C---:B-----5:R-:W-:Y:S08]  /*8b10*/  HMMA.16816.F32 R68, R20.reuse, R136, R68 ;  /* 0x000000881444723c */ /* 0x060ff00000001844 */
[C---:B------:R-:W-:Y:S08]  /*8b20*/  HMMA.16816.F32 R72, R20.reuse, R138, R72 ;  /* 0x0000008a1448723c */ /* 0x040ff00000001848 */
[C---:B--2---:R-:W-:Y:S08]  /*8b30*/  HMMA.16816.F32 R76, R20.reuse, R24, R76 ;  /* 0x00000018144c723c */ /* 0x044ff0000000184c */
[C---:B------:R-:W-:Y:S01]  /*8b40*/  HMMA.16816.F32 R80, R20.reuse, R26, R80 ;  /* 0x0000001a1450723c */ /* 0x040fe20000001850 */
[----:B------:R-:W2:Y:S07]  /*8b50*/  LDSM.16.MT88.4 R24, [R134+0x8100] ;  /* 0x008100008618783b */ /* 0x000eae0000004200 */
[C---:B------:R-:W-:Y:S08]  /*8b60*/  HMMA.16816.F32 R84, R20.reuse, R140, R84 ;  /* 0x0000008c1454723c */ /* 0x040ff00000001854 */
[C---:B------:R-:W-:Y:S01]  /*8b70*/  HMMA.16816.F32 R88, R20.reuse, R142, R88 ;  /* 0x0000008e1458723c */ /* 0x040fe20000001858 */
[----:B------:R-:W-:Y:S07]  /*8b80*/  LDSM.16.MT88.4 R140, [R135+UR4+0x2900] ;  /* 0x00290004878c783b */ /* 0x000fee0008004200 */
[C---:B---3--:R-:W-:Y:S08]  /*8b90*/  HMMA.16816.F32 R92, R20.reuse, R28, R92 ;  /* 0x0000001c145c723c */ /* 0x048ff0000000185c */
[C---:B------:R-:W-:Y:S01]  /*8ba0*/  HMMA.16816.F32 R96, R20.reuse, R30, R96 ;  /* 0x0000001e1460723c */ /* 0x040fe20000001860 */
[----:B------:R-:W3:Y:S07]  /*8bb0*/  LDSM.16.MT88.4 R28, [R237+UR4+0x8100] ;  /* 0x00810004ed1c783b */ /* 0x000eee0008004200 */
[C---:B-1----:R-:W-:Y:S08]  /*8bc0*/  HMMA.16816.F32 R100, R20.reuse, R32, R100 ;  /* 0x000000201464723c */ /* 0x042ff00000001864 */
[C---:B------:R-:W-:Y:S01]  /*8bd0*/  HMMA.16816.F32 R104, R20.reuse, R34, R104 ;  /* 0x000000221468723c */ /* 0x040fe20000001868 */
[----:B------:R-:W1:Y:S07]  /*8be0*/  LDSM.16.MT88.4 R32, [R133+0x8100] ;  /* 0x008100008520783b */ /* 0x000e6e0000004200 */
[C---:B------:R-:W-:Y:S08]  /*8bf0*/  HMMA.16816.F32 R108, R20.reuse, R36, R108 ;  /* 0x00000024146c723c */ /* 0x040ff0000000186c */
[C---:B------:R-:W-:Y:S01]  /*8c00*/  HMMA.16816.F32 R112, R20.reuse, R38, R112 ;  /* 0x000000261470723c */ /* 0x040fe20000001870 */
[----:B------:R-:W-:Y:S07]  /*8c10*/  LDSM.16.MT88.4 R36, [R237+UR4+0x2900] ;  /* 0x00290004ed24783b */ /* 0x000fee0008004200 */
[C---:B--2---:R-:W-:Y:S08]  /*8c20*/  HMMA.16816.F32 R116, R20.reuse, R24, R116 ;  /* 0x000000181474723c */ /* 0x044ff00000001874 */
[C---:B------:R-:W-:Y:S01]  /*8c30*/  HMMA.16816.F32 R120, R20.reuse, R26, R120 ;  /* 0x0000001a1478723c */ /* 0x040fe20000001878 */
[----:B------:R-:W2:Y:S07]  /*8c40*/  LDSM.16.MT88.4 R24, [R134+0x2900] ;  /* 0x002900008618783b */ /* 0x000eae0000004200 */
[C---:B---3--:R-:W-:Y:S08]  /*8c50*/  HMMA.16816.F32 R124, R20.reuse, R28, R124 ;  /* 0x0000001c147c723c */ /* 0x048ff0000000187c */
[C---:B------:R-:W-:Y:S01]  /*8c60*/  HMMA.16816.F32 R12, R20.reuse, R30, R12 ;  /* 0x0000001e140c723c */ /* 0x040fe2000000180c */
[----:B------:R-:W3:Y:S07]  /*8c70*/  LDSM.16.MT88.4 R28, [R135+UR4+0x5900] ;  /* 0x00590004871c783b */ /* 0x000eee0008004200 */
[C---:B-1----:R-:W-:Y:S08]  /*8c80*/  HMMA.16816.F32 R16, R20.reuse, R32, R16 ;  /* 0x000000201410723c */ /* 0x042ff00000001810 */
[----:B------:R-:W-:Y:S07]  /*8c90*/  HMMA.16816.F32 R128, R20, R34, R128 ;  /* 0x000000221480723c */ /* 0x000fee0000001880 */
[----:B------:R-:W-:Y:S02]  /*8ca0*/  F2FP.PACK_AB R20, R163, R164 ;  /* 0x000000a4a314723e */ /* 0x000fe400000000ff */
[----:B------:R-:W-:Y:S03]  /*8cb0*/  F2FP.PACK_AB R21, R161, R162 ;  /* 0x000000a2a115723e */ /* 0x000fe600000000ff */
[----:B------:R-:W-:Y:S02]  /*8cc0*/  F2FP.PACK_AB R22, R49, R160 ;  /* 0x000000a03116723e */ /* 0x000fe400000000ff */
[----:B------:R-:W-:Y:S07]  /*8cd0*/  F2FP.PACK_AB R23, R48, R50 ;  /* 0x000000323017723e */ /* 0x000fee00000000ff */
[C---:B------:R-:W-:Y:S01]  /*8ce0*/  HMMA.16816.F32 R136, R20.reuse, R140, R4 ;  /* 0x0000008c1488723c */ /* 0x040fe20000001804 */
[----:B------:R-:W1:Y:S07]  /*8cf0*/  LDSM.16.MT88.4 R4, [R237+UR4+0x5900] ;  /* 0x00590004ed04783b */ /* 0x000e6e0008004200 */
[C---:B------:R-:W-:Y:S01]  /*8d00*/  HMMA.16816.F32 R140, R20.reuse, R142, R8 ;  /* 0x0000008e148c723c */ /* 0x040fe20000001808 */
[----:B------:R-:W5:Y:S07]  /*8d10*/  LDSM.16.MT88.4 R8, [R133+0x5900] ;  /* 0x005900008508783b */ /* 0x000f6e0000004200 */
[C---:B--2---:R-:W-:Y:S07]  /*8d20*/  HMMA.16816.F32 R52, R20.reuse, R24, R52 ;  /* 0x000000181434723c */ /* 0x044fee0000001834 */
[----:B------:R-:W-:Y:S01]  /*8d30*/  FADD.FTZ R24, R247, R2 ;  /* 0x00000002f7187221 */ /* 0x000fe20000010000 */
[C---:B------:R-:W-:Y:S04]  /*8d40*/  HMMA.16816.F32 R56, R20.reuse, R26, R56 ;  /* 0x0000001a1438723c */ /* 0x040fe80000001838 */
[----:B------:R-:W-:Y:S02]  /*8d50*/  FADD.FTZ R2, R242, R0 ;  /* 0x00000000f2027221 */ /* 0x000fe40000010000 */
[----:B------:R-:W-:Y:S02]  /*8d60*/  FADD.FTZ R0, R246, R24 ;  /* 0x00000018f6007221 */ /* 0x000fe40000010000 */
[C---:B------:R-:W-:Y:S01]  /*8d70*/  HMMA.16816.F32 R60, R20.reuse, R36, R60 ;  /* 0x00000024143c723c */ /* 0x040fe2000000183c */
[----:B------:R-:W2:Y:S03]  /*8d80*/  LDSM.16.MT88.4 R24, [R135+UR4+0x8900] ;  /* 0x008900048718783b */ /* 0x000ea60008004200 */
        /* <DEDUP_REMOVED lines=11> */
[C---:B---3--:R-:W-:Y:S04]  /*8e40*/  HMMA.16816.F32 R76, R20.reuse, R28, R76 ;  /* 0x0000001c144c723c */ /* 0x048fe8000000184c */
[----:B------:R-:W-:Y:S02]  /*8e50*/  FADD.FTZ R2, R195, R2 ;  /* 0x00000002c3027221 */ /* 0x000fe40000010000 */
[----:B------:R-:W-:Y:S01]  /*8e60*/  FADD.FTZ R0, R203, R0 ;  /* 0x00000000cb007221 */ /* 0x000fe20000010000 */
[----:B----4-:R-:W-:Y:S01]  /*8e70*/  @P0 MOV R28, R144 ;  /* 0x00000090001c0202 */ /* 0x010fe20000000f00 */
[C---:B------:R-:W-:Y:S04]  /*8e80*/  HMMA.16816.F32 R80, R20.reuse, R30, R80 ;  /* 0x0000001e1450723c */ /* 0x040fe80000001850 */
[----:B------:R-:W-:Y:S02]  /*8e90*/  @P0 MOV R29, R147 ;  /* 0x00000093001d0202 */ /* 0x000fe40000000f00 */
[----:B------:R-:W-:Y:S01]  /*8ea0*/  LDSM.16.MT88.4 R144, [R237+UR4+0x8900] ;  /* 0x00890004ed90783b */ /* 0x000fe20008004200 */
[----:B------:R-:W-:Y:S01]  /*8eb0*/  FADD.FTZ R30, R200, R2 ;  /* 0x00000002c81e7221 */ /* 0x000fe20000010000 */
[C---:B------:R-:W-:Y:S04]  /*8ec0*/  HMMA.16816.F32 R84, R20.reuse, R44, R84 ;  /* 0x0000002c1454723c */ /* 0x040fe80000001854 */
[----:B------:R-:W-:Y:S02]  /*8ed0*/  FADD.FTZ R2, R194, R0 ;  /* 0x00000000c2027221 */ /* 0x000fe40000010000 */
[----:B------:R-:W-:Y:S02]  /*8ee0*/  FADD.FTZ R0, R182, R30 ;  /* 0x0000001eb6007221 */ /* 0x000fe40000010000 */
[C---:B------:R-:W-:Y:S04]  /*8ef0*/  HMMA.16816.F32 R88, R20.reuse, R46, R88 ;  /* 0x0000002e1458723c */ /* 0x040fe80000001858 */
[----:B------:R-:W-:Y:S04]  /*8f00*/  FADD.FTZ R2, R193, R2 ;  /* 0x00000002c1027221 */ /* 0x000fe80000010000 */
[C---:B-1----:R-:W-:Y:S07]  /*8f10*/  HMMA.16816.F32 R92, R20.reuse, R4, R92 ;  /* 0x00000004145c723c */ /* 0x042fee000000185c */
[----:B------:R-:W-:Y:S01]  /*8f20*/  MOV R4, UR22 ;  /* 0x0000001600047c02 */ /* 0x000fe20008000f00 */
[C---:B------:R-:W-:Y:S01]  /*8f30*/  HMMA.16816.F32 R96, R20.reuse, R6, R96 ;  /* 0x000000061460723c */ /* 0x040fe20000001860 */
[----:B------:R-:W-:Y:S03]  /*8f40*/  MOV R5, UR23 ;  /* 0x0000001700057c02 */ /* 0x000fe60008000f00 */
[----:B------:R-:W-:Y:S03]  /*8f50*/  @P0 IMAD.WIDE.U32 R28, R4, 0x60, R28 ;  /* 0x00000060041c0825 */ /* 0x000fe600078e001c */
[----:B------:R-:W1:Y:S01]  /*8f60*/  LDSM.16.MT88.4 R4, [R134+0x8900] ;  /* 0x008900008604783b */ /* 0x000e620000004200 */
[C---:B-----5:R-:W-:Y:S07]  /*8f70*/  HMMA.16816.F32 R100, R20.reuse, R8, R100 ;  /* 0x000000081464723c */ /* 0x060fee0000001864 */
[----:B------:R-:W-:Y:S01]  /*8f80*/  FADD.FTZ R8, R181, R0 ;  /* 0x00000000b5087221 */ /* 0x000fe20000010000 */
[C---:B------:R-:W-:Y:S04]  /*8f90*/  HMMA.16816.F32 R104, R20.reuse, R10, R104 ;  /* 0x0000000a1468723c */ /* 0x040fe80000001868 */
[----:B------:R-:W-:Y:S01]  /*8fa0*/  FADD.FTZ R0, R192, R2 ;  /* 0x00000002c0007221 */ /* 0x000fe20000010000 */
[----:B------:R-:W-:Y:S02]  /*8fb0*/  @P0 SHF.L.U32 R2, R28, 0x1, RZ ;  /* 0x000000011c020819 */ /* 0x000fe400000006ff */
[----:B------:R-:W-:Y:S01]  /*8fc0*/  FADD.FTZ R10, R179, R8 ;  /* 0x00000008b30a7221 */ /* 0x000fe20000010000 */
[C---:B--2---:R-:W-:Y:S04]  /*8fd0*/  HMMA.16816.F32 R108, R20.reuse, R24, R108 ;  /* 0x00000018146c723c */ /* 0x044fe8000000186c */
[----:B------:R-:W-:Y:S01]  /*8fe0*/  @P0 IADD3 R8, R29, UR16, RZ ;  /* 0x000000101d080c10 */ /* 0x000fe2000fffe0ff */
[----:B------:R-:W-:Y:S01]  /*8ff0*/  FADD.FTZ R9, R183, R0 ;  /* 0x00000000b7097221 */ /* 0x000fe20000010000 */
[----:B------:R-:W-:Y:S01]  /*9000*/  MOV R0, UR19 ;  /* 0x0000001300007c02 */ /* 0x000fe20008000f00 */
[----:B------:R-:W-:Y:S01]  /*9010*/  FADD.FTZ R29, R180, R10 ;  /* 0x0000000ab41d7221 */ /* 0x000fe20000010000 */
[C---:B------:R-:W-:Y:S01]  /*9020*/  HMMA.16816.F32 R112, R20.reuse, R26, R112 ;  /* 0x0000001a1470723c */ /* 0x040fe20000001870 */
[----:B------:R-:W-:Y:S02]  /*9030*/  @UP0 USHF.L.U64.HI UR16, UR6, 0x6, UR7 ;  /* 0x0000000606100899 */ /* 0x000fe40008010207 */
[----:B------:R-:W-:Y:S01]  /*9040*/  UISETP.GE.AND UP0, UPT, UR10, UR20, UPT ;  /* 0x000000140a00728c */ /* 0x000fe2000bf06270 */
[----:B------:R-:W-:Y:S01]  /*9050*/  @P0 SHF.L.U64.HI R28, R28, 0x1, R8 ;  /* 0x000000011c1c0819 */ /* 0x000fe20000010208 */
[----:B------:R-:W-:Y:S01]  /*9060*/  FADD.FTZ R30, R173, R9 ;  /* 0x00000009ad1e7221 */ /* 0x000fe20000010000 */
[----:B------:R-:W-:Y:S01]  /*9070*/  @P0 IADD3 R8, P5, R2, 0x80, RZ ;  /* 0x0000008002080810 */ /* 0x000fe20007fbe0ff */
[----:B------:R-:W-:Y:S01]  /*9080*/  @P0 IMAD R0, R0, 0x4800, R251 ;  /* 0x0000480000000824 */ /* 0x000fe200078e02fb */
[----:B------:R-:W-:Y:S01]  /*9090*/  @P0 IADD3 R24, P6, R2, c[0x0][0x1c8], RZ ;  /* 0x0000720002180a10 */ /* 0x000fe20007fde0ff */
[----:B------:R-:W-:Y:S01]  /*90a0*/  FADD.FTZ R30, R178, R30 ;  /* 0x0000001eb21e7221 */ /* 0x000fe20000010000 */
[----:B------:R-:W-:Y:S02]  /*90b0*/  UMOV UR20, UR18 ;  /* 0x0000001200147c82 */ /* 0x000fe40008000000 */
[----:B------:R-:W-:Y:S01]  /*90c0*/  @P0 IADD3 R26, P1, R8, c[0x0][0x1c8], RZ ;  /* 0x00007200081a0a10 */ /* 0x000fe20007f3e0ff */
[----:B------:R-:W-:Y:S01]  /*90d0*/  FADD.FTZ R29, R172, R29 ;  /* 0x0000001dac1d7221 */ /* 0x000fe20000010000 */
[----:B------:R2:W3:Y:S01]  /*90e0*/  LDSM.16.MT88.4 R8, [R133+0x8900] ;  /* 0x008900008508783b */ /* 0x0004e20000004200 */
[----:B------:R-:W-:Y:S01]  /*90f0*/  @P0 IADD3.X R25, R28, c[0x0][0x1cc], RZ, P6, !PT ;  /* 0x000073001c190a10 */ /* 0x000fe200037fe4ff */
[C---:B-1----:R-:W-:Y:S03]  /*9100*/  HMMA.16816.F32 R116, R20.reuse, R4, R116 ;  /* 0x000000041474723c */ /* 0x042fe60000001874 */
[----:B------:R-:W-:Y:S02]  /*9110*/  @P0 SHF.L.U32 R0, R0, 0x1, RZ ;  /* 0x0000000100000819 */ /* 0x000fe400000006ff */
[----:B------:R-:W-:Y:S02]  /*9120*/  @P0 IADD3.X R27, RZ, c[0x0][0x1cc], R28, P1, P5 ;  /* 0x00007300ff1b0a10 */ /* 0x000fe40000fea41c */
[----:B------:R-:W-:Y:S01]  /*9130*/  @P0 IADD3 R2, P5, R2, 0x100, RZ ;  /* 0x0000010002020810 */ /* 0x000fe20007fbe0ff */
[----:B------:R-:W-:Y:S01]  /*9140*/  @!PT LDS RZ, [RZ] ;  /* 0x00000000fffff984 */ /* 0x000fe20000000800 */
[----:B------:R-:W-:Y:S01]  /*9150*/  @!PT LDS RZ, [RZ] ;  /* 0x00000000fffff984 */ /* 0x000fe20000000800 */
[----:B------:R-:W-:Y:S01]  /*9160*/  @!PT LDS RZ, [RZ] ;  /* 0x00000000fffff984 */ /* 0x000fe20000000800 */
[----:B------:R1:W-:Y:S01]  /*9170*/  @P0 LDGSTS.E.BYPASS.LTC128B.128 [R0+0x12100], [R24.64], !P4 ;  /* 0x1210000018000fae */ /* 0x0003e2000e101d4c */
[C---:B------:R-:W-:Y:S03]  /*9180*/  HMMA.16816.F32 R120, R20.reuse, R6, R120 ;  /* 0x000000061478723c */ /* 0x040fe60000001878 */
[----:B------:R-:W-:Y:S02]  /*9190*/  FADD.FTZ R4, R175, R30 ;  /* 0x0000001eaf047221 */ /* 0x000fe40000010000 */
[----:B------:R-:W-:Y:S02]  /*91a0*/  FADD.FTZ R5, R171, R29 ;  /* 0x0000001dab057221 */ /* 0x000fe40000010000 */
[----:B------:R4:W-:Y:S01]  /*91b0*/  @P0 LDGSTS.E.BYPASS.LTC128B.128 [R0+0x15100], [R26.64], !P3 ;  /* 0x151000001a000fae */ /* 0x0009e2000d901d4c */
[----:B------:R-:W-:Y:S01]  /*91c0*/  @P0 IADD3 R6, P1, R2, c[0x0][0x1c8], RZ ;  /* 0x0000720002060a10 */ /* 0x000fe20007f3e0ff */
[----:B------:R-:W-:Y:S01]  /*91d0*/  FADD.FTZ R4, R174, R4 ;  /* 0x00000004ae047221 */ /* 0x000fe20000010000 */
[C---:B------:R-:W-:Y:S03]  /*91e0*/  HMMA.16816.F32 R124, R20.reuse, R144, R124 ;  /* 0x00000090147c723c */ /* 0x040fe6000000187c */
[----:B------:R-:W-:Y:S01]  /*91f0*/  @P0 IADD3.X R7, RZ, c[0x0][0x1cc], R28, P1, P5 ;  /* 0x00007300ff070a10 */ /* 0x000fe20000fea41c */
[----:B------:R-:W-:Y:S01]  /*9200*/  FADD.FTZ R5, R170, R5 ;  /* 0x00000005aa057221 */ /* 0x000fe20000010000 */
[----:B--2---:R-:W-:Y:S03]  /*9210*/  MOV R133, R3 ;  /* 0x0000000300857202 */ /* 0x004fe60000000f00 */
[----:B------:R2:W-:Y:S01]  /*9220*/  @P0 LDGSTS.E.BYPASS.LTC128B.128 [R0+0x18100], [R6.64], !P2 ;  /* 0x1810000006000fae */ /* 0x0005e2000d101d4c */
[----:B------:R-:W-:Y:S01]  /*9230*/  FADD.FTZ R2, R169, R5 ;  /* 0x00000005a9027221 */ /* 0x000fe20000010000 */
[C---:B------:R-:W-:Y:S03]  /*9240*/  HMMA.16816.F32 R144, R20.reuse, R146, R12 ;  /* 0x000000921490723c */ /* 0x040fe6000000180c */
[----:B------:R-:W-:Y:S01]  /*9250*/  FADD.FTZ R5, R168, R4 ;  /* 0x00000004a8057221 */ /* 0x000fe20000010000 */
[----:B------:R-:W-:Y:S01]  /*9260*/  @P0 IADD3 R4, P1, R24, UR14, RZ ;  /* 0x0000000e18040c10 */ /* 0x000fe2000ff3e0ff */
[----:B----4-:R-:W-:Y:S02]  /*9270*/  FADD.FTZ R26, R151, R2 ;  /* 0x00000002971a7221 */ /* 0x010fe40000010000 */
[----:B------:R-:W-:Y:S01]  /*9280*/  FADD.FTZ R2, R167, R5 ;  /* 0x00000005a7027221 */ /* 0x000fe20000010000 */
[----:B------:R-:W-:Y:S01]  /*9290*/  @P0 IADD3.X R5, R25, UR16, RZ, P1, !PT ;  /* 0x0000001019050c10 */ /* 0x000fe20008ffe4ff */
[----:B-1----:R-:W-:Y:S03]  /*92a0*/  FADD.FTZ R24, R150, R26 ;  /* 0x0000001a96187221 */ /* 0x002fe60000010000 */
[----:B------:R-:W-:Y:S01]  /*92b0*/  FADD.FTZ R2, R149, R2 ;  /* 0x0000000295027221 */ /* 0x000fe20000010000 */
[----:B------:R1:W-:Y:S03]  /*92c0*/  @P0 LDGSTS.E.BYPASS.LTC128B.128 [R0+0x13100], [R4.64], !P4 ;  /* 0x1310000004000fae */ /* 0x0003e6000e101d4c */
[----:B------:R-:W-:Y:S01]  /*92d0*/  FADD.FTZ R2, R166, R2 ;  /* 0x00000002a6027221 */ /* 0x000fe20000010000 */
[----:B--2---:R-:W-:Y:S01]  /*92e0*/  @P0 IADD3 R6, P1, R4, UR14, RZ ;  /* 0x0000000e04060c10 */ /* 0x004fe2000ff3e0ff */
[----:B------:R-:W-:Y:S02]  /*92f0*/  UIADD3 UR14, UR5, 0x1, URZ ;  /* 0x00000001050e7890 */ /* 0x000fe4000fffe03f */
[----:B------:R-:W-:Y:S01]  /*9300*/  FADD.FTZ R2, R164, R2 ;  /* 0x00000002a4027221 */ /* 0x000fe20000010000 */
[----:B------:R-:W-:Y:S01]  /*9310*/  @P0 IADD3.X R7, R5, UR16, RZ, P1, !PT ;  /* 0x0000001005070c10 */ /* 0x000fe20008ffe4ff */
[----:B------:R1:W-:Y:S01]  /*9320*/  @P0 LDGSTS.E.BYPASS.LTC128B.128 [R0+0x16100], [R4.64+0x80], !P3 ;  /* 0x1610008004000fae */ /* 0x0003e2000d901d4c */
[----:B------:R-:W-:Y:S01]  /*9330*/  USEL UR5, UR14, URZ, !UP1 ;  /* 0x0000003f0e057287 */ /* 0x000fe2000c800000 */
[----:B------:R-:W-:Y:S04]  /*9340*/  FADD.FTZ R2, R163, R2 ;  /* 0x00000002a3027221 */ /* 0x000fe80000010000 */
[----:B------:R-:W-:Y:S02]  /*9350*/  FADD.FTZ R2, R160, R2 ;  /* 0x00000002a0027221 */ /* 0x000fe40000010000 */
[----:B------:R1:W-:Y:S02]  /*9360*/  @P0 LDGSTS.E.BYPASS.LTC128B.128 [R0+0x19100], [R4.64+0x100], !P2 ;  /* 0x1910010004000fae */ /* 0x0003e4000d101d4c */
[----:B------:R-:W-:Y:S06]  /*9370*/  FADD.FTZ R249, R49, R2 ;  /* 0x0000000231f97221 */ /* 0x000fec0000010000 */
[----:B------:R2:W-:Y:S08]  /*9380*/  @P0 LDGSTS.E.BYPASS.LTC128B.128 [R0+0x14100], [R6.64], !P4 ;  /* 0x1410000006000fae */ /* 0x0005f0000e101d4c */
[----:B------:R2:W-:Y:S08]  /*9390*/  @P0 LDGSTS.E.BYPASS.LTC128B.128 [R0+0x17100], [R6.64+0x80], !P3 ;  /* 0x1710008006000fae */ /* 0x0005f0000d901d4c */
[----:B------:R2:W-:Y:S01]  /*93a0*/  @P0 LDGSTS.E.BYPASS.LTC128B.128 [R0+0x1a100], [R6.64+0x100], !P2 ;  /* 0x1a10010006000fae */ /* 0x0005e2000d101d4c */
[----:B------:R-:W-:Y:S01]  /*93b0*/  PLOP3.LUT P0, PT, PT, PT, UP0, 0x80, 0x0 ;  /* 0x000000000000781c */ /* 0x000fe20003f0f008 */
[----:B-1----:R-:W-:Y:S02]  /*93c0*/  FADD.FTZ R4, R148, R24 ;  /* 0x0000001894047221 */ /* 0x002fe40000010000 */
[C---:B---3--:R-:W-:Y:S04]  /*93d0*/  HMMA.16816.F32 R148, R20.reuse, R8, R16 ;  /* 0x000000081494723c */ /* 0x048fe80000001810 */
[----:B------:R-:W0:Y:S04]  /*93e0*/  LDGDEPBAR ;  /* 0x00000000000079af */ /* 0x000e280000000000 */
[----:B------:R-:W-:Y:S04]  /*93f0*/  HMMA.16816.F32 R128, R20, R10, R128 ;  /* 0x0000000a1480723c */ /* 0x000fe80000001880 */
[----:B--2---:R-:W-:Y:S04]  /*9400*/  FADD.FTZ R0, R165, R4 ;  /* 0x00000004a5007221 */ /* 0x004fe80000010000 */
[----:B------:R-:W-:Y:S04]  /*9410*/  FADD.FTZ R0, R162, R0 ;  /* 0x00000000a2007221 */ /* 0x000fe80000010000 */
[----:B------:R-:W-:Y:S04]  /*9420*/  FADD.FTZ R0, R161, R0 ;  /* 0x00000000a1007221 */ /* 0x000fe80000010000 */
[----:B------:R-:W-:Y:S04]  /*9430*/  FADD.FTZ R0, R50, R0 ;  /* 0x0000000032007221 */ /* 0x000fe80000010000 */
[----:B------:R-:W-:Y:S01]  /*9440*/  FADD.FTZ R250, R48, R0 ;  /* 0x0000000030fa7221 */ /* 0x000fe20000010000 */
[----:B------:R-:W-:Y:S01]  /*9450*/  MOV R0, R132 ;  /* 0x0000008400007202 */ /* 0x000fe20000000f00 */
[----:B------:R-:W-:-:S05]  /*9460*/  @!P0 BRA `(.L_x_1217) ;  /* 0xffffc91000008947 */ /* 0x000fca000383ffff */
.L_x_1216:
[----:B-1----:R-:W1:Y:S01]  /*9470*/  SHFL.BFLY PT, R6, R249, 0x2, 0x1f ;  /* 0x0c401f00f9067f89 */ /* 0x002e6200000e0000 */
[----:B------:R-:W-:-:S02]  /*9480*/  MOV R2, RZ ;  /* 0x000000ff00027202 */ /* 0x000fc40000000f00 */
[----:B------:R-:W-:Y:S01]  /*9490*/  MOV R16, 0xff800000 ;  /* 0xff80000000107802 */ /* 0x000fe20000000f00 */
[----:B------:R-:W2:Y:S01]  /*94a0*/  SHFL.BFLY PT, R7, R250, 0x2, 0x1f ;  /* 0x0c401f00fa077f89 */ /* 0x000ea200000e0000 */
[----:B------:R-:W-:Y:S02]  /*94b0*/  MOV R17, 0xff800000 ;  /* 0xff80000000117802 */ /* 0x000fe40000000f00 */
[----:B------:R-:W-:Y:S01]  /*94c0*/  PLOP3.LUT P2, PT, PT, PT, PT, 0x8, 0x0 ;  /* 0x000000000000781c */ /* 0x000fe20003f4e170 */
[----:B-1----:R-:W-:Y:S02]  /*94d0*/  FADD.FTZ R6, R6, R249 ;  /* 0x000000f906067221 */ /* 0x002fe40000010000 */
[----:B--2---:R-:W-:-:S03]  /*94e0*/  FADD.FTZ R7, R7, R250 ;  /* 0x000000fa07077221 */ /* 0x004fc60000010000 */
[----:B------:R-:W1:Y:S04]  /*94f0*/  SHFL.BFLY PT, R0, R6, 0x1, 0x1f ;  /* 0x0c201f0006007f89 */ /* 0x000e6800000e0000 */
        /* <DEDUP_REMOVED lines=114> */
.L_x_1212:
        /* <DEDUP_REMOVED lines=262> */
.L_x_1220:
[----:B------:R-:W-:Y:S05]  /*ac80*/  BSYNC B0 ;  /* 0x0000000000007941 */ /* 0x000fea0003800000 */
.L_x_1219:
        /* <DEDUP_REMOVED lines=146> */
.L_x_1218:
        /* <DEDUP_REMOVED lines=50> */
.L_x_1221:
        /* <DEDUP_REMOVED lines=11> */
.L_x_2487:


//--------------------- .text._ZN7cutlass13device_kernelIN5flash19enable_sm80_to_sm89INS1_16FlashAttnFwdSm80INS1_25CollectiveMainloopFwdSm80ILi8ELi2ELb0EN4cute5tupleIJNS5_1CILi128EEENS7_ILi64EEENS7_ILi192EEEEEELi192ENS_6half_tEfNS_4arch4Sm80ELb0ELb0ELb0ELb1ELb0ELb0ELb1ELb1EEENS1_21CollectiveEpilogueFwdINS6_IJS8_SA_S9_EEENS6_IJNS7_ILi1EEESI_SI_EEESC_SE_Li256ELb1ELb1ELb1ELb0EEENS1_36VarlenDynamicPersistentTileSchedulerILi128ELi64ELi256ELi256ELb1ELb1ELb0ELb0ELb1ELb1EEEEEEEEEvNT_6ParamsE --------------------------
	.section	.text._ZN7cutlass13device_kernelIN5flash19enable_sm80_to_sm89INS1_16FlashAttnFwdSm80INS1_25CollectiveMainloopFwdSm80ILi8ELi2ELb0EN4cute5tupleIJNS5_1CILi128EEENS7_ILi64EEENS7_ILi192EEEEEELi192ENS_6half_tEfNS_4arch4Sm80ELb0ELb0ELb0ELb1ELb0ELb0ELb1ELb1EEENS1_21CollectiveEpilogueFwdINS6_IJS8_SA_S9_EEENS6_IJNS7_ILi1EEESI_SI_EEESC_SE_Li256ELb1ELb1ELb1ELb0EEENS1_36VarlenDynamicPersistentTileSchedulerILi128ELi64ELi256ELi256ELb1ELb1ELb0ELb0ELb1ELb1EEEEEEEEEvNT_6ParamsE,"ax",@progbits
	.sectioninfo	@"SHI_REGISTERS=255"
	.align	128
.text._ZN7cutlass13device_kernelIN5flash19enable_sm80_to_sm89INS1_16FlashAttnFwdSm80INS1_25CollectiveMainloopFwdSm80ILi8ELi2ELb0EN4cute5tupleIJNS5_1CILi128EEENS7_ILi64EEENS7_ILi192EEEEEELi192ENS_6half_tEfNS_4arch4Sm80ELb0ELb0ELb0ELb1ELb0ELb0ELb1ELb1EEENS1_21CollectiveEpilogueFwdINS6_IJS8_SA_S9_EEENS6_IJNS7_ILi1EEESI_SI_EEESC_SE_Li256ELb1ELb1ELb1ELb0EEENS1_36VarlenDynamicPersistentTileSchedulerILi128ELi64ELi256ELi256ELb1ELb1ELb0ELb0ELb1ELb1EEEEEEEEEvNT_6ParamsE:
        .type           _ZN7cutlass13device_kernelIN5flash19enable_sm80_to_sm89INS1_16FlashAttnFwdSm80INS1_25CollectiveMainloopFwdSm80ILi8ELi2ELb0EN4cute5tupleIJNS5_1CILi128EEENS7_ILi64EEENS7_ILi192EEEEEELi192ENS_6half_tEfNS_4arch4Sm80ELb0ELb0ELb0ELb1ELb0ELb0ELb1ELb1EEENS1_21CollectiveEpilogueFwdINS6_IJS8_SA_S9_EEENS6_IJNS7_ILi1EEESI_SI_EEESC_SE_Li256ELb1ELb1ELb1ELb0EEENS1_36VarlenDynamicPersistentTileSchedulerILi128ELi64ELi256ELi256ELb1ELb1ELb0ELb0ELb1ELb1EEEEEEEEEvNT_6ParamsE,@function
        .size           _ZN7cutlass13device_kernelIN5flash19enable_sm80_to_sm89INS1_16FlashAttnFwdSm80INS1_25CollectiveMainloopFwdSm80ILi8ELi2ELb0EN4cute5tupleIJNS5_1CILi128EEENS7_ILi64EEENS7_ILi192EEEEEELi192ENS_6half_tEfNS_4arch4Sm80ELb0ELb0ELb0ELb1ELb0ELb0ELb1ELb1EEENS1_21CollectiveEpilogueFwdINS6_IJS8_SA_S9_EEENS6_IJNS7_ILi1EEESI_SI_EEESC_SE_Li256ELb1ELb1ELb1ELb0EEENS1_36VarlenDynamicPersistentTileSchedulerILi128ELi64ELi256ELi256ELb1ELb1ELb0ELb0ELb1ELb1EEEEEEEEEvNT_6ParamsE,(.L_x_2488 - _ZN7cutlass13device_kernelIN5flash19enable_sm80_to_sm89INS1_16FlashAttnFwdSm80INS1_25CollectiveMainloopFwdSm80ILi8ELi2ELb0EN4cute5tupleIJNS5_1CILi128EEENS7_ILi64EEENS7_ILi192EEEEEELi192ENS_6half_tEfNS_4arch4Sm80ELb0ELb0ELb0ELb1ELb0ELb0ELb1ELb1EEENS1_21CollectiveEpilogueFwdINS6_IJS8_SA_S9_EEENS6_IJNS7_ILi1EEESI_SI_EEESC_SE_Li256ELb1ELb1ELb1ELb0EEENS1_36VarlenDynamicPersistentTileSchedulerILi128ELi64ELi256ELi256ELb1ELb1ELb0ELb0ELb1ELb1EEEEEEEEEvNT_6ParamsE)
        .other          _ZN7cutlass13device_kernelIN5flash19enable_sm80_to_sm89INS1_16FlashAttnFwdSm80INS1_25CollectiveMainloopFwdSm80ILi8ELi2ELb0EN4cute5tupleIJNS5_1CILi128EEENS7_ILi64EEENS7_ILi192EEEEEELi192ENS_6half_tEfNS_4arch4Sm80ELb0ELb0ELb0ELb1ELb0ELb0ELb1ELb1EEENS1_21CollectiveEpilogueFwdINS6_IJS8_SA_S9_EEENS6_IJNS7_ILi1EEESI_SI_EEESC_SE_Li256ELb1ELb1ELb1ELb0EEENS1_36VarlenDynamicPersistentTileSchedulerILi128ELi64ELi256ELi256ELb1ELb1ELb0ELb0ELb1ELb1EEEEEEEEEvNT_6ParamsE,@"STO_CUDA_ENTRY STV_DEFAULT"
_ZN7cutlass13device_kernelIN5flash19enable_sm80_to_sm89INS1_16FlashAttnFwdSm80INS1_25CollectiveMainloopFwdSm80ILi8ELi2ELb0EN4cute5tupleIJNS5_1CILi128EEENS7_ILi64EEENS7_ILi192EEEEEELi192ENS_6half_tEfNS_4arch4Sm80ELb0ELb0ELb0ELb1ELb0ELb0ELb1ELb1EEENS1_21CollectiveEpilogueFwdINS6_IJS8_SA_S9_EEENS6_IJNS7_ILi1EEESI_SI_EEESC_SE_Li256ELb1ELb1ELb1ELb0EEENS1_36VarlenDynamicPersistentTileSchedulerILi128ELi64ELi256ELi256ELb1ELb1ELb0ELb0ELb1ELb1EEEEEEEEEvNT_6ParamsE:
        /* <DEDUP_REMOVED lines=15> */
[----:B------:R-:W-:Y:S01]  /*00f0*/  IMAD.MOV.U32 R12, RZ, RZ, RZ ;  /* 0x000000ffff0c7224 */ /* 0x000fe200078e00ff */
[----:B------:R-:W-:-:S02]  /*0100*/  CS2R R4, SRZ ;  /* 0x0000000000047805 */ /* 0x000fc4000001ff00 */
        /* <DEDUP_REMOVED lines=13> */
[----:B------:R-:W-:Y:S01]  /*01e0*/  ISETP.GE.U32.AND P1, PT, R3, 0x10, PT ;  /* 0x000000100300780c */ /* 0x000fe20003f26070 */
[----:B--2---:R-:W-:-:S05]  /*01f0*/  IMAD R0, R12, R5, RZ ;  /* 0x000000050c007224 */ /* 0x004fca00078e02ff */
        /* <DEDUP_REMOVED lines=15> */
[----:B------:R-:W2:Y:S02]  /*02f0*/  SHFL.IDX PT, R2, R15, 0x1f, 0x1f ;  /* 0x03e01f000f027f89 */ /* 0x000ea400000e0000 */
[----:B--2---:R-:W-:-:S04]  /*0300*/  IMAD R2, R2, c[0x0][0x538], RZ ;  /* 0x00014e0002027a24 */ /* 0x004fc800078e02ff */
[----:B------:R-:W-:Y:S01]  /*0310*/  IMAD.MOV.U32 R7, RZ, RZ, R2 ;  /* 0x000000ffff077224 */ /* 0x000fe200078e0002 */
[----:B---3--:R-:W-:-:S13]  /*0320*/  ISETP.GT.AND P0, PT, R2, UR4, PT ;  /* 0x0000000402007c0c */ /* 0x008fda000bf04270 */
[----:B------:R-:W-:Y:S05]  /*0330*/  @P0 BRA `(.L_x_1223) ;  /* 0x0000026000000947 */ /* 0x000fea0003800000 */
[----:B------:R-:W-:Y:S02]  /*0340*/  MOV R2, R7 ;  /* 0x0000000700027202 */ /* 0x000fe40000000f00 */
[----:B------:R-:W-:-:S04]  /*0350*/  MOV R4, RZ ;  /* 0x000000ff00047202 */ /* 0x000fc80000000f00 */
.L_x_1227:
        /* <DEDUP_REMOVED lines=16> */
.L_x_1320:
        /* <DEDUP_REMOVED lines=16> */
.L_x_1321:
[----:B---3--:R-:W-:-:S05]  /*0560*/  IMAD R7, R7, c[0x0][0x538], RZ ;  /* 0x00014e0007077a24 */ /* 0x008fca00078e02ff */
[----:B------:R-:W-:-:S04]  /*0570*/  IADD3 R2, R7, R2, RZ ;  /* 0x0000000207027210 */ /* 0x000fc80007ffe0ff */
[----:B------:R-:W-:-:S13]  /*0580*/  ISETP.GT.AND P0, PT, R2, UR4, PT ;  /* 0x0000000402007c0c */ /* 0x000fda000bf04270 */
[----:B-12---:R-:W-:Y:S05]  /*0590*/  @!P0 BRA `(.L_x_1227) ;  /* 0xfffffdc000008947 */ /* 0x006fea000383ffff */
.L_x_1223:
[----:B-1----:R-:W-:-:S05]  /*05a0*/  IADD3 R188, -R7, R2, RZ ;  /* 0x0000000207bc7210 */ /* 0x002fca0007ffe1ff */
[----:B------:R-:W-:-:S05]  /*05b0*/  IMAD R0, R15, c[0x0][0x538], R188 ;  /* 0x00014e000f007a24 */ /* 0x000fca00078e02bc */
[----:B------:R-:W-:Y:S01]  /*05c0*/  ISETP.GT.AND P0, PT, R0, UR4, PT ;  /* 0x0000000400007c0c */ /* 0x000fe2000bf04270 */
[----:B------:R-:W-:-:S12]  /*05d0*/  BRA.DIV ~URZ, `(.L_x_1228) ;  /* 0x0000b8227f007947 */ /* 0x000fd8000b800000 */
[----:B------:R-:W-:-:S04]  /*05e0*/  VOTE.ANY R13, PT, !P0 ;  /* 0x00000000000d7806 */ /* 0x000fc800040e0100 */
.L_x_1322:
[----:B------:R1:W2:Y:S01]  /*05f0*/  POPC R191, R13 ;  /* 0x0000000d00bf7309 */ /* 0x0002a20000000000 */
[----:B------:R-:W-:Y:S05]  /*0600*/  BRA.DIV ~URZ, `(.L_x_1229) ;  /* 0x0000b8327f007947 */ /* 0x000fea000b800000 */
[----:B--2---:R2:W3:Y:S01]  /*0610*/  SHFL.IDX PT, R12, R12, R191, 0x1f ;  /* 0x00001fbf0c0c7589 */ /* 0x0044e200000e0000 */
[----:B------:R-:W-:-:S03]  /*0620*/  MOV R17, RZ ;  /* 0x000000ff00117202 */ /* 0x000fc60000000f00 */
[----:B------:R2:W4:Y:S04]  /*0630*/  SHFL.IDX PT, R5, R5, R191, 0x1f ;  /* 0x00001fbf05057589 */ /* 0x00052800000e0000 */
.L_x_1323:
[----:B------:R-:W-:Y:S01]  /*0640*/  ISETP.NE.AND P0, PT, R13, RZ, PT ;  /* 0x000000ff0d00720c */ /* 0x000fe20003f05270 */
[----:B------:R-:W-:-:S12]  /*0650*/  BSSY B0, `(.L_x_1230) ;  /* 0x0000005000007945 */ /* 0x000fd80003800000 */
[----:B------:R-:W-:Y:S05]  /*0660*/  @!P0 BRA `(.L_x_1231) ;  /* 0x0000003000008947 */ /* 0x000fea0003800000 */
[----:B------:R-:W-:Y:S01]  /*0670*/  IADD3 R6, R191, -0x1, RZ ;  /* 0xffffffffbf067810 */ /* 0x000fe20007ffe0ff */
[----:B------:R-:W-:Y:S05]  /*0680*/  BRA.DIV ~URZ, `(.L_x_1232) ;  /* 0x0000b8927f007947 */ /* 0x000fea000b800000 */
[----:B------:R1:W2:Y:S02]  /*0690*/  SHFL.IDX PT, R17, R15, R6, 0x1f ;  /* 0x00001f060f117589 */ /* 0x0002a400000e0000 */
.L_x_1231:
[----:B------:R-:W-:Y:S05]  /*06a0*/  BSYNC B0 ;  /* 0x0000000000007941 */ /* 0x000fea0003800000 */
.L_x_1230:
[-C--:B---3--:R-:W-:Y:S01]  /*06b0*/  IABS R0, R12.reuse ;  /* 0x0000000c00007213 */ /* 0x088fe20000000000 */
[----:B--2---:R-:W-:Y:S01]  /*06c0*/  IMAD R188, R17, c[0x0][0x538], R188 ;  /* 0x00014e0011bc7a24 */ /* 0x004fe200078e02bc */
[----:B----4-:R-:W-:Y:S02]  /*06d0*/  IABS R9, R5 ;  /* 0x0000000500097213 */ /* 0x010fe40000000000 */
[----:B------:R-:W2:Y:S01]  /*06e0*/  I2F.RP R8, R0 ;  /* 0x0000000000087306 */ /* 0x000ea20000209400 */
[----:B------:R-:W-:Y:S02]  /*06f0*/  IABS R2, R12 ;  /* 0x0000000c00027213 */ /* 0x000fe40000000000 */
[----:B------:R-:W-:Y:S02]  /*0700*/  IADD3 R189, -R188, UR4, RZ ;  /* 0x00000004bcbd7c10 */ /* 0x000fe4000fffe1ff */
[----:B------:R-:W-:Y:S01]  /*0710*/  IADD3 R191, R191, R4, RZ ;  /* 0x00000004bfbf7210 */ /* 0x000fe20007ffe0ff */
[----:B------:R-:W-:-:S02]  /*0720*/  IMAD.MOV R2, RZ, RZ, -R2 ;  /* 0x000000ffff027224 */ /* 0x000fc400078e0a02 */
[----:B------:R-:W3:Y:S08]  /*0730*/  I2F.RP R10, R9 ;  /* 0x00000009000a7306 */ /* 0x000ef00000209400 */
[----:B-12---:R-:W1:Y:S08]  /*0740*/  MUFU.RCP R6, R8 ;  /* 0x0000000800067308 */ /* 0x006e700000001000 */
[----:B---3--:R-:W2:Y:S01]  /*0750*/  MUFU.RCP R10, R10 ;  /* 0x0000000a000a7308 */ /* 0x008ea20000001000 */
[----:B-1----:R-:W-:-:S02]  /*0760*/  IADD3 R6, R6, 0xffffffe, RZ ;  /* 0x0ffffffe06067810 */ /* 0x002fc40007ffe0ff */
[----:B------:R-:W-:-:S05]  /*0770*/  IABS R8, R189 ;  /* 0x000000bd00087213 */ /* 0x000fca0000000000 */
        /* <DEDUP_REMOVED lines=9> */
[----:B------:R-:W-:Y:S02]  /*0810*/  IMAD R7, R6, R2, R8 ;  /* 0x0000000206077224 */ /* 0x000fe400078e0208 */
[----:B---3--:R-:W-:-:S03]  /*0820*/  IMAD.MOV R2, RZ, RZ, -R15 ;  /* 0x000000ffff027224 */ /* 0x008fc600078e0a0f */
[----:B------:R-:W-:-:S13]  /*0830*/  ISETP.GT.U32.AND P1, PT, R0, R7, PT ;  /* 0x000000070000720c */ /* 0x000fda0003f24070 */
[----:B------:R-:W-:Y:S01]  /*0840*/  @!P1 IMAD.IADD R7, R7, 0x1, -R0 ;  /* 0x0000000107079824 */ /* 0x000fe200078e0a00 */
[----:B------:R-:W-:Y:S02]  /*0850*/  @!P1 IADD3 R6, R6, 0x1, RZ ;  /* 0x0000000106069810 */ /* 0x000fe40007ffe0ff */
[----:B------:R-:W-:Y:S02]  /*0860*/  ISETP.NE.AND P1, PT, R12, RZ, PT ;  /* 0x000000ff0c00720c */ /* 0x000fe40003f25270 */
[----:B------:R-:W-:Y:S01]  /*0870*/  ISETP.GE.U32.AND P2, PT, R7, R0, PT ;  /* 0x000000000700720c */ /* 0x000fe20003f46070 */
[----:B------:R-:W-:Y:S01]  /*0880*/  IMAD R7, R2, R9, RZ ;  /* 0x0000000902077224 */ /* 0x000fe200078e02ff */
[----:B------:R-:W-:-:S03]  /*0890*/  LOP3.LUT R0, R189, R12, RZ, 0x3c, !PT ;  /* 0x0000000cbd007212 */ /* 0x000fc600078e3cff */
[----:B------:R-:W-:Y:S01]  /*08a0*/  IMAD.HI.U32 R7, R15, R7, R14 ;  /* 0x000000070f077227 */ /* 0x000fe200078e000e */
        /* <DEDUP_REMOVED lines=26> */
.L_x_1224:
[----:B-1----:R-:W-:Y:S01]  /*0a50*/  IMAD.MOV.U32 R189, RZ, RZ, RZ ;  /* 0x000000ffffbd7224 */ /* 0x002fe200078e00ff */
[----:B------:R-:W-:Y:S01]  /*0a60*/  MOV R190, RZ ;  /* 0x000000ff00be7202 */ /* 0x000fe20000000f00 */
[----:B------:R-:W-:Y:S01]  /*0a70*/  IMAD.U32 R188, RZ, RZ, UR4 ;  /* 0x00000004ffbc7e24 */ /* 0x000fe2000f8e00ff */
[----:B------:R-:W-:Y:S02]  /*0a80*/  MOV R191, c[0x0][0x53c] ;  /* 0x00014f0000bf7a02 */ /* 0x000fe40000000f00 */
.L_x_1233:
[----:B------:R-:W-:Y:S01]  /*0a90*/  ISETP.NE.AND P0, PT, R3, RZ, PT ;  /* 0x000000ff0300720c */ /* 0x000fe20003f05270 */
[----:B------:R-:W-:-:S12]  /*0aa0*/  WARPSYNC 0xffffffff ;  /* 0xffffffff00007948 */ /* 0x000fd80003800000 */
[----:B------:R1:W-:Y:S04]  /*0ab0*/  @!P0 STS.128 [0x24100], R188 ;  /* 0x024100bcff008388 */ /* 0x0003e80000000c00 */
[----:B------:R-:W-:Y:S06]  /*0ac0*/  BAR.ARV 0x5, 0x100 ;  /* 0x0144000000007b1d */ /* 0x000fec0000002000 */
.L_x_1222:
[----:B-1----:R-:W-:-:S13]  /*0ad0*/  ISETP.GE.AND P0, PT, R191, c[0x0][0x53c], PT ;  /* 0x00014f00bf007a0c */ /* 0x002fda0003f06270 */
[----:B------:R-:W-:Y:S05]  /*0ae0*/  @P0 EXIT ;  /* 0x000000000000094d */ /* 0x000fea0003800000 */
[----:B------:R-:W-:-:S04]  /*0af0*/  SHF.R.S32.HI R7, RZ, 0x1f, R134 ;  /* 0x0000001fff077819 */ /* 0x000fc80000011486 */
[CC--:B------:R-:W-:Y:S02]  /*0b00*/  LEA.HI R9, R7.reuse, R134.reuse, RZ, 0x4 ;  /* 0x0000008607097211 */ /* 0x0c0fe400078f20ff */
[----:B------:R-:W-:Y:S02]  /*0b10*/  LEA.HI R11, R7, R134, RZ, 0x2 ;  /* 0x00000086070b7211 */ /* 0x000fe400078f10ff */
[----:B------:R-:W-:Y:S02]  /*0b20*/  SHF.R.S32.HI R3, RZ, 0x4, R9 ;  /* 0x00000004ff037819 */ /* 0x000fe40000011409 */
[--C-:B------:R-:W-:Y:S02]  /*0b30*/  SHF.R.S32.HI R2, RZ, 0x2, R11.reuse ;  /* 0x00000002ff027819 */ /* 0x100fe4000001140b */
[----:B------:R-:W-:Y:S02]  /*0b40*/  SHF.R.S32.HI R5, RZ, 0x1f, R11 ;  /* 0x0000001fff057819 */ /* 0x000fe4000001140b */
[----:B------:R-:W-:-:S02]  /*0b50*/  LEA.HI R4, R9, R3, RZ, 0x1 ;  /* 0x0000000309047211 */ /* 0x000fc400078f08ff */
[----:B------:R-:W-:Y:S02]  /*0b60*/  LEA.HI R5, R5, R2, RZ, 0x3 ;  /* 0x0000000205057211 */ /* 0x000fe400078f18ff */
[----:B------:R-:W-:Y:S02]  /*0b70*/  LOP3.LUT R4, R4, 0xfffffffe, RZ, 0xc0, !PT ;  /* 0xfffffffe04047812 */ /* 0x000fe400078ec0ff */
[-C--:B------:R-:W-:Y:S02]  /*0b80*/  LEA.HI R0, R7, R134.reuse, RZ, 0x3 ;  /* 0x0000008607007211 */ /* 0x080fe400078f18ff */
[----:B------:R-:W-:Y:S01]  /*0b90*/  LOP3.LUT R5, R5, 0xfffffff8, RZ, 0xc0, !PT ;  /* 0xfffffff805057812 */ /* 0x000fe200078ec0ff */
[----:B------:R-:W-:Y:S01]  /*0ba0*/  IMAD.IADD R4, R3, 0x1, -R4 ;  /* 0x0000000103047824 */ /* 0x000fe200078e0a04 */
[----:B------:R-:W-:Y:S02]  /*0bb0*/  SHF.R.S32.HI R195, RZ, 0x3, R0 ;  /* 0x00000003ffc37819 */ /* 0x000fe40000011400 */
[----:B------:R-:W-:Y:S01]  /*0bc0*/  LOP3.LUT R3, R0, 0xfffffff8, RZ, 0xc0, !PT ;  /* 0xfffffff800037812 */ /* 0x000fe200078ec0ff */
[----:B------:R-:W-:Y:S01]  /*0bd0*/  IMAD.IADD R5, R2, 0x1, -R5 ;  /* 0x0000000102057824 */ /* 0x000fe200078e0a05 */
[----:B------:R-:W-:Y:S01]  /*0be0*/  LOP3.LUT R9, R9, 0xfffffff0, RZ, 0xc0, !PT ;  /* 0xfffffff009097812 */ /* 0x000fe200078ec0ff */
[----:B------:R-:W-:Y:S01]  /*0bf0*/  IMAD.SHL.U32 R8, R195, 0x40, RZ ;  /* 0x00000040c3087824 */ /* 0x000fe200078e00ff */
[CC--:B------:R-:W-:Y:S01]  /*0c00*/  LEA.HI R2, R7.reuse, R134.reuse, RZ, 0x6 ;  /* 0x0000008607027211 */ /* 0x0c0fe200078f30ff */
[C---:B------:R-:W-:Y:S01]  /*0c10*/  IMAD.IADD R184, R134.reuse, 0x1, -R3 ;  /* 0x0000000186b87824 */ /* 0x040fe200078e0a03 */
[----:B------:R-:W-:Y:S01]  /*0c20*/  LEA.HI R7, R7, R134, RZ, 0x5 ;  /* 0x0000008607077211 */ /* 0x000fe200078f28ff */
[----:B------:R-:W-:Y:S01]  /*0c30*/  IMAD.IADD R6, R134, 0x1, -R9 ;  /* 0x0000000186067824 */ /* 0x000fe200078e0a09 */
[----:B------:R-:W-:Y:S01]  /*0c40*/  LOP3.LUT R3, R8, 0x1c0, RZ, 0xc0, !PT ;  /* 0x000001c008037812 */ /* 0x000fe200078ec0ff */
[----:B------:R-:W-:Y:S01]  /*0c50*/  IMAD.SHL.U32 R2, R2, 0x8, RZ ;  /* 0x0000000802027824 */ /* 0x000fe200078e00ff */
[----:B------:R-:W-:Y:S01]  /*0c60*/  LOP3.LUT R205, R7, 0xffffffe0, RZ, 0xc0, !PT ;  /* 0xffffffe007cd7812 */ /* 0x000fe200078ec0ff */
[----:B------:R-:W-:Y:S01]  /*0c70*/  IMAD.SHL.U32 R210, R184, 0x8, RZ ;  /* 0x00000008b8d27824 */ /* 0x000fe200078e00ff */
[----:B------:R-:W-:-:S02]  /*0c80*/  SHF.R.S32.HI R9, RZ, 0x1f, R6 ;  /* 0x0000001fff097819 */ /* 0x000fc40000011406 */
[----:B------:R-:W-:Y:S01]  /*0c90*/  LOP3.LUT R2, R2, 0x7ffffe00, RZ, 0xc0, !PT ;  /* 0x7ffffe0002027812 */ /* 0x000fe200078ec0ff */
[----:B------:R-:W-:Y:S01]  /*0ca0*/  IMAD.IADD R205, R134, 0x1, -R205 ;  /* 0x0000000186cd7824 */ /* 0x000fe200078e0acd */
[----:B------:R-:W-:Y:S02]  /*0cb0*/  SHF.R.U32.HI R203, RZ, 0x3, R3 ;  /* 0x00000003ffcb7819 */ /* 0x000fe40000011603 */
[----:B------:R-:W-:Y:S01]  /*0cc0*/  LOP3.LUT R8, R3, 0x38, R210, 0xf8, !PT ;  /* 0x0000003803087812 */ /* 0x000fe200078ef8d2 */
[----:B------:R-:W-:Y:S01]  /*0cd0*/  IMAD.SHL.U32 R3, R184, 0x40, RZ ;  /* 0x00000040b8037824 */ /* 0x000fe200078e00ff */
[----:B------:R-:W-:Y:S02]  /*0ce0*/  LEA.HI R9, R9, R6, RZ, 0x3 ;  /* 0x0000000609097211 */ /* 0x000fe400078f18ff */
[----:B------:R-:W-:Y:S02]  /*0cf0*/  LOP3.LUT R203, R2, R8, R203, 0xf6, !PT ;  /* 0x0000000802cb7212 */ /* 0x000fe400078ef6cb */
[----:B------:R-:W-:-:S02]  /*0d00*/  SHF.R.S32.HI R8, RZ, 0x5, R7 ;  /* 0x00000005ff087819 */ /* 0x000fc40000011407 */
[----:B------:R-:W-:Y:S01]  /*0d10*/  SHF.R.S32.HI R7, RZ, 0x1f, R7 ;  /* 0x0000001fff077819 */ /* 0x000fe20000011407 */
[----:B------:R-:W-:Y:S01]  /*0d20*/  IMAD.SHL.U32 R203, R203, 0x2, RZ ;  /* 0x00000002cbcb7824 */ /* 0x000fe200078e00ff */
[C---:B------:R-:W-:Y:S01]  /*0d30*/  LOP3.LUT R13, R9.reuse, 0xfffffff8, RZ, 0xc0, !PT ;  /* 0xfffffff8090d7812 */ /* 0x040fe200078ec0ff */
[----:B------:R-:W-:Y:S01]  /*0d40*/  IMAD.SHL.U32 R9, R9, 0x40, RZ ;  /* 0x0000004009097824 */ /* 0x000fe200078e00ff */
[----:B------:R-:W-:Y:S02]  /*0d50*/  LOP3.LUT R3, R3, 0x1c0, RZ, 0xc0, !PT ;  /* 0x000001c003037812 */ /* 0x000fe400078ec0ff */
[----:B------:R-:W-:Y:S01]  /*0d60*/  LEA.HI R7, R7, R8, RZ, 0x3 ;  /* 0x0000000807077211 */ /* 0x000fe200078f18ff */
[----:B------:R-:W-:Y:S01]  /*0d70*/  IMAD.IADD R6, R6, 0x1, -R13 ;  /* 0x0000000106067824 */ /* 0x000fe200078e0a0d */
[----:B------:R-:W-:Y:S02]  /*0d80*/  SHF.R.S32.HI R204, RZ, 0x1f, R205 ;  /* 0x0000001fffcc7819 */ /* 0x000fe400000114cd */
[----:B------:R-:W-:Y:S01]  /*0d90*/  LOP3.LUT R10, R5, 0x1, RZ, 0xc0, !PT ;  /* 0x00000001050a7812 */ /* 0x000fe200078ec0ff */
[----:B------:R-:W-:Y:S01]  /*0da0*/  IMAD.SHL.U32 R2, R6, 0x40, RZ ;  /* 0x0000004006027824 */ /* 0x000fe200078e00ff */
[----:B------:R-:W-:-:S02]  /*0db0*/  LOP3.LUT R0, R3, 0x8, R0, 0xf8, !PT ;  /* 0x0000000803007812 */ /* 0x000fc400078ef800 */
[----:B------:R-:W-:Y:S02]  /*0dc0*/  SHF.R.U32.HI R3, RZ, 0x3, R3 ;  /* 0x00000003ff037819 */ /* 0x000fe40000011603 */
[----:B------:R-:W-:Y:S02]  /*0dd0*/  LOP3.LUT R11, R11, 0xfffffffc, RZ, 0xc0, !PT ;  /* 0xfffffffc0b0b7812 */ /* 0x000fe400078ec0ff */
[----:B------:R-:W-:Y:S02]  /*0de0*/  LOP3.LUT R7, R7, 0xffffff8, RZ, 0xc0, !PT ;  /* 0x0ffffff807077812 */ /* 0x000fe400078ec0ff */
[----:B------:R-:W-:Y:S02]  /*0df0*/  LEA.HI R204, R204, R205, RZ, 0x2 ;  /* 0x000000cdcccc7211 */ /* 0x000fe400078f10ff */
[----:B------:R-:W-:Y:S01]  /*0e00*/  ISETP.NE.U32.AND P3, PT, R10, 0x1, PT ;  /* 0x000000010a00780c */ /* 0x000fe20003f65070 */
[C---:B------:R-:W-:Y:S01]  /*0e10*/  IMAD.SHL.U32 R10, R5.reuse, 0x40, RZ ;  /* 0x00000040050a7824 */ /* 0x040fe200078e00ff */
[----:B------:R-:W-:Y:S01]  /*0e20*/  LOP3.LUT R3, R0, R3, RZ, 0x3c, !PT ;  /* 0x0000000300037212 */ /* 0x000fe200078e3cff */
[----:B------:R-:W-:Y:S01]  /*0e30*/  IMAD.IADD R0, R134, 0x1, -R11 ;  /* 0x0000000186007824 */ /* 0x000fe200078e0a0b */
[----:B------:R-:W-:Y:S01]  /*0e40*/  SHF.R.S32.HI R208, RZ, 0x2, R204 ;  /* 0x00000002ffd07819 */ /* 0x000fe200000114cc */
[----:B------:R-:W-:Y:S01]  /*0e50*/  IMAD.IADD R7, R8, 0x1, -R7 ;  /* 0x0000000108077824 */ /* 0x000fe200078e0a07 */
[----:B------:R-:W-:Y:S01]  /*0e60*/  R2P PR, R5, 0x6 ;  /* 0x0000000605007804 */ /* 0x000fe20000000000 */
[----:B------:R-:W-:Y:S01]  /*0e70*/  IMAD.SHL.U32 R11, R4, 0x8, RZ ;  /* 0x00000008040b7824 */ /* 0x000fe200078e00ff */
[----:B------:R-:W-:Y:S01]  /*0e80*/  LOP3.LUT R10, R10, 0x1c0, RZ, 0xc0, !PT ;  /* 0x000001c00a0a7812 */ /* 0x000fe200078ec0ff */
[----:B------:R-:W-:Y:S01]  /*0e90*/  IMAD.SHL.U32 R5, R8, 0x400, RZ ;  /* 0x0000040008057824 */ /* 0x000fe200078e00ff */
[----:B------:R-:W-:Y:S01]  /*0ea0*/  LOP3.LUT R2, R2, 0x1c0, RZ, 0xc0, !PT ;  /* 0x000001c002027812 */ /* 0x000fe200078ec0ff */
[----:B------:R-:W-:Y:S01]  /*0eb0*/  IMAD R208, R7, 0x10, R208 ;  /* 0x0000001007d07824 */ /* 0x000fe200078e02d0 */
[C---:B------:R-:W-:Y:S01]  /*0ec0*/  LEA.HI R7, R0.reuse, R0, RZ, 0x1 ;  /* 0x0000000000077211 */ /* 0x040fe200078f08ff */
[----:B------:R-:W-:Y:S01]  /*0ed0*/  IMAD R221, R0, 0x2, R5 ;  /* 0x0000000200dd7824 */ /* 0x000fe200078e0205 */
[----:B------:R-:W-:Y:S01]  /*0ee0*/  LEA.HI R10, R10, R10, RZ, 0x1d ;  /* 0x0000000a0a0a7211 */ /* 0x000fe200078fe8ff */
[----:B------:R-:W-:Y:S01]  /*0ef0*/  IMAD R4, R4, 0x200, R3 ;  /* 0x0000020004047824 */ /* 0x000fe200078e0203 */
[----:B------:R-:W-:Y:S01]  /*0f00*/  LOP3.LUT R11, R2, 0x8, R11, 0xf8, !PT ;  /* 0x00000008020b7812 */ /* 0x000fe200078ef80b */
[----:B------:R-:W-:Y:S01]  /*0f10*/  IMAD.MOV.U32 R3, RZ, RZ, 0x20 ;  /* 0x00000020ff037424 */ /* 0x000fe200078e00ff */
[----:B------:R-:W-:Y:S01]  /*0f20*/  SHF.R.U32.HI R2, RZ, 0x3, R2 ;  /* 0x00000003ff027819 */ /* 0x000fe20000011602 */
[----:B------:R-:W-:Y:S01]  /*0f30*/  IMAD.IADD R221, R221, 0x1, R10 ;  /* 0x00000001dddd7824 */ /* 0x000fe200078e020a */
[----:B------:R-:W-:-:S02]  /*0f40*/  LOP3.LUT R7, R7, 0x1ffffffe, RZ, 0xc0, !PT ;  /* 0x1ffffffe07077812 */ /* 0x000fc400078ec0ff */
[----:B------:R-:W-:Y:S02]  /*0f50*/  LOP3.LUT R2, R11, R2, RZ, 0x3c, !PT ;  /* 0x000000020b027212 */ /* 0x000fe400078e3cff */
[----:B------:R-:W-:Y:S01]  /*0f60*/  LOP3.LUT R9, R9, 0xfffffe00, RZ, 0xc0, !PT ;  /* 0xfffffe0009097812 */ /* 0x000fe200078ec0ff */
[----:B------:R-:W-:Y:S01]  /*0f70*/  IMAD.IADD R7, R0, 0x1, -R7 ;  /* 0x0000000100077824 */ /* 0x000fe200078e0a07 */
[----:B------:R-:W-:Y:S02]  /*0f80*/  LOP3.LUT R204, R204, 0x7ffffffc, RZ, 0xc0, !PT ;  /* 0x7ffffffccccc7812 */ /* 0x000fe400078ec0ff */
[-C--:B------:R-:W-:Y:S01]  /*0f90*/  IADD3 R0, R2, R9.reuse, R5 ;  /* 0x0000000902007210 */ /* 0x080fe20007ffe005 */
[----:B------:R-:W-:Y:S01]  /*0fa0*/  IMAD.MOV.U32 R5, RZ, RZ, 0x40 ;  /* 0x00000040ff057424 */ /* 0x000fe200078e00ff */
[----:B------:R-:W-:Y:S01]  /*0fb0*/  LEA R221, R221, 0x80, 0x1 ;  /* 0x00000080dddd7811 */ /* 0x000fe200078e08ff */
[----:B------:R-:W-:Y:S01]  /*0fc0*/  IMAD.IADD R204, R205, 0x1, -R204 ;  /* 0x00000001cdcc7824 */ /* 0x000fe200078e0acc */
[----:B------:R-:W-:Y:S01]  /*0fd0*/  LOP3.LUT P0, RZ, R6, 0x2, RZ, 0xc0, !PT ;  /* 0x0000000206ff7812 */ /* 0x000fe2000780c0ff */
[----:B------:R-:W-:Y:S01]  /*0fe0*/  IMAD R206, R7, 0x8, R208 ;  /* 0x0000000807ce7824 */ /* 0x000fe200078e02d0 */
[----:B------:R-:W-:Y:S01]  /*0ff0*/  LOP3.LUT R2, R2, R9, RZ, 0xfc, !PT ;  /* 0x0000000902027212 */ /* 0x000fe200078efcff */
[----:B------:R-:W-:Y:S01]  /*1000*/  IMAD.SHL.U32 R204, R204, 0x2, RZ ;  /* 0x00000002cccc7824 */ /* 0x000fe200078e00ff */
[----:B------:R-:W-:-:S02]  /*1010*/  SEL R207, R3, 0xffffffe0, !P1 ;  /* 0xffffffe003cf7807 */ /* 0x000fc40004800000 */
[C---:B------:R-:W-:Y:S02]  /*1020*/  IADD3 R220, R221.reuse, -0x10, RZ ;  /* 0xfffffff0dddc7810 */ /* 0x040fe40007ffe0ff */
[----:B------:R-:W-:Y:S01]  /*1030*/  LOP3.LUT P4, RZ, R6, 0x4, RZ, 0xc0, !PT ;  /* 0x0000000406ff7812 */ /* 0x000fe2000788c0ff */
[----:B------:R-:W-:Y:S01]  /*1040*/  IMAD.IADD R219, R221, 0x1, R207 ;  /* 0x00000001dddb7824 */ /* 0x000fe200078e02cf */
[----:B------:R-:W-:Y:S02]  /*1050*/  SEL R183, R3, 0xffffffe0, !P0 ;  /* 0xffffffe003b77807 */ /* 0x000fe40004000000 */
[----:B------:R-:W-:Y:S02]  /*1060*/  @P3 IADD3 R220, R221, 0x10, RZ ;  /* 0x00000010dddc3810 */ /* 0x000fe40007ffe0ff */
[----:B------:R-:W-:Y:S02]  /*1070*/  LEA R178, R2, 0x100, 0x1 ;  /* 0x0000010002b27811 */ /* 0x000fe400078e08ff */
[----:B------:R-:W-:Y:S01]  /*1080*/  LEA R182, R0, 0x18100, 0x1 ;  /* 0x0001810000b67811 */ /* 0x000fe200078e08ff */
[----:B------:R-:W-:Y:S01]  /*1090*/  IMAD.IADD R207, R207, 0x1, R220 ;  /* 0x00000001cfcf7824 */ /* 0x000fe200078e02dc */
[----:B------:R-:W-:Y:S01]  /*10a0*/  SEL R222, R5, 0xffffffc0, !P2 ;  /* 0xffffffc005de7807 */ /* 0x000fe20005000000 */
[----:B------:R-:W-:Y:S01]  /*10b0*/  IMAD.IADD R224, R183, 0x1, R178 ;  /* 0x00000001b7e07824 */ /* 0x000fe200078e02b2 */
[----:B------:R-:W-:Y:S01]  /*10c0*/  SEL R3, R5, 0xffffffc0, !P4 ;  /* 0xffffffc005037807 */ /* 0x000fe20006000000 */
[----:B------:R-:W-:Y:S01]  /*10d0*/  IMAD.IADD R181, R182, 0x1, R183 ;  /* 0x00000001b6b57824 */ /* 0x000fe200078e02b7 */
[C---:B------:R-:W-:Y:S01]  /*10e0*/  IADD3 R199, R210.reuse, 0x40, RZ ;  /* 0x00000040d2c77810 */ /* 0x040fe20007ffe0ff */
[--C-:B------:R-:W-:Y:S01]  /*10f0*/  IMAD.IADD R218, R221, 0x1, R222.reuse ;  /* 0x00000001ddda7824 */ /* 0x100fe200078e02de */
        /* <DEDUP_REMOVED lines=8> */
[----:B------:R-:W-:Y:S01]  /*1180*/  SHF.R.S32.HI R211, RZ, 0x1f, R210 ;  /* 0x0000001fffd37819 */ /* 0x000fe200000114d2 */
[C---:B------:R-:W-:Y:S01]  /*1190*/  IMAD.IADD R177, R3.reuse, 0x1, R178 ;  /* 0x0000000103b17824 */ /* 0x040fe200078e02b2 */
[----:B------:R-:W-:Y:S01]  /*11a0*/  SHF.R.S32.HI R198, RZ, 0x1f, R199 ;  /* 0x0000001fffc67819 */ /* 0x000fe200000114c7 */
[----:B------:R-:W-:Y:S01]  /*11b0*/  IMAD.IADD R224, R3, 0x1, R224 ;  /* 0x0000000103e07824 */ /* 0x000fe200078e02e0 */
[----:B------:R-:W-:Y:S01]  /*11c0*/  SHF.R.S32.HI R197, RZ, 0x1f, R200 ;  /* 0x0000001fffc57819 */ /* 0x000fe200000114c8 */
[----:B------:R-:W-:Y:S01]  /*11d0*/  IMAD.IADD R179, R181, 0x1, R3 ;  /* 0x00000001b5b37824 */ /* 0x000fe200078e0203 */
[----:B------:R-:W-:-:S02]  /*11e0*/  IADD3 R202, R203, 0x100, RZ ;  /* 0x00000100cbca7810 */ /* 0x000fc40007ffe0ff */
[----:B------:R-:W-:Y:S02]  /*11f0*/  IADD3 R201, R203, 0xc100, RZ ;  /* 0x0000c100cbc97810 */ /* 0x000fe40007ffe0ff */
[----:B------:R-:W-:Y:S02]  /*1200*/  LEA R185, R4, 0xc100, 0x1 ;  /* 0x0000c10004b97811 */ /* 0x000fe400078e08ff */
[----:B------:R-:W-:Y:S02]  /*1210*/  SHF.R.S32.HI R213, RZ, 0x1f, R216 ;  /* 0x0000001fffd57819 */ /* 0x000fe400000114d8 */
[----:B------:R-:W-:Y:S02]  /*1220*/  SHF.R.S32.HI R212, RZ, 0x1f, R215 ;  /* 0x0000001fffd47819 */ /* 0x000fe400000114d7 */
[----:B------:R-:W-:Y:S02]  /*1230*/  SHF.R.S32.HI R209, RZ, 0x1f, R214 ;  /* 0x0000001fffd17819 */ /* 0x000fe400000114d6 */
.L_x_1319:
[----:B------:R-:W-:-:S04]  /*1240*/  IMAD.MOV.U32 R3, RZ, RZ, 0x4 ;  /* 0x00000004ff037424 */ /* 0x000fc800078e00ff */
[----:B------:R-:W-:-:S06]  /*1250*/  IMAD.WIDE R226, R191, R3, c[0x0][0x588] ;  /* 0x00016200bfe27625 */ /* 0x000fcc00078e0203 */
        /* <DEDUP_REMOVED lines=32> */
.L_x_1234:
[----:B------:R-:W-:-:S04]  /*1460*/  ISETP.NE.U32.AND P1, PT, RZ, c[0x0][0x368], PT ;  /* 0x0000da00ff007a0c */ /* 0x000fc80003f25070 */
[----:B------:R-:W-:-:S13]  /*1470*/  ISETP.NE.AND.EX P1, PT, RZ, c[0x0][0x36c], PT, P1 ;  /* 0x0000db00ff007a0c */ /* 0x000fda0003f25310 */
[----:B------:R-:W-:Y:S05]  /*1480*/  @!P1 BRA `(.L_x_1235) ;  /* 0x0000004000009947 */ /* 0x000fea0003800000 */
[----:B------:R-:W-:-:S04]  /*1490*/  LEA R80, P1, R226, c[0x0][0x368], 0x2 ;  /* 0x0000da00e2507a11 */ /* 0x000fc800078210ff */
[----:B------:R-:W-:-:S05]  /*14a0*/  LEA.HI.X R81, R226, c[0x0][0x36c], R225, 0x2, P1 ;  /* 0x0000db00e2517a11 */ /* 0x000fca00008f14e1 */
[----:B------:R2:W5:Y:S01]  /*14b0*/  LDG.E R80, [R80.64] ;  /* 0x0000000850507981 */ /* 0x000562000c1e1900 */
[----:B------:R-:W-:Y:S05]  /*14c0*/  BRA `(.L_x_1236) ;  /* 0x0000005000007947 */ /* 0x000fea0003800000 */
.L_x_1235:
[----:B------:R-:W-:Y:S01]  /*14d0*/  MOV R80, c[0x0][0x1d0] ;  /* 0x0000740000507a02 */ /* 0x000fe20000000f00 */
[----:B------:R-:W-:Y:S05]  /*14e0*/  @!P0 BRA `(.L_x_1236) ;  /* 0x0000003000008947 */ /* 0x000fea0003800000 */
[----:B------:R-:W2:Y:S04]  /*14f0*/  LDG.E R0, [R4.64] ;  /* 0x0000000804007981 */ /* 0x000ea8000c1e1900 */
[----:B------:R-:W2:Y:S02]  /*1500*/  LDG.E R9, [R4.64+0x4] ;  /* 0x0000040804097981 */ /* 0x000ea4000c1e1900 */
[----:B--2---:R-:W-:-:S05]  /*1510*/  IADD3 R80, -R0, R9, RZ ;  /* 0x0000000900507210 */ /* 0x004fca0007ffe1ff */
.L_x_1236:
[--C-:B-----5:R-:W-:Y:S01]  /*1520*/  IMAD.IADD R80, R80, 0x1, -R7.reuse ;  /* 0x0000000150507824 */ /* 0x120fe200078e0a07 */
[C---:B------:R-:W-:Y:S01]  /*1530*/  LOP3.LUT R9, R190.reuse, 0xff000000, RZ, 0xc0, !PT ;  /* 0xff000000be097812 */ /* 0x040fe200078ec0ff */
[----:B------:R-:W-:Y:S01]  /*1540*/  BSSY B0, `(.L_x_1237) ;  /* 0x0000029000007945 */ /* 0x000fe20003800000 */
[----:B------:R-:W-:Y:S01]  /*1550*/  LOP3.LUT R230, R190, 0xff0000, RZ, 0xc0, !PT ;  /* 0x00ff0000bee67812 */ /* 0x000fe200078ec0ff */
[----:B------:R-:W-:Y:S01]  /*1560*/  IMAD.IADD R8, R8, 0x1, R7 ;  /* 0x0000000108087824 */ /* 0x000fe200078e0207 */
[C---:B------:R-:W-:Y:S01]  /*1570*/  ISETP.GE.AND P1, PT, R80.reuse, 0x1, PT ;  /* 0x000000015000780c */ /* 0x040fe20003f26270 */
[----:B------:R-:W-:Y:S01]  /*1580*/  IMAD.MOV.U32 R7, RZ, RZ, RZ ;  /* 0x000000ffff077224 */ /* 0x000fe200078e00ff */
[----:B------:R-:W-:-:S02]  /*1590*/  IADD3 R2, R80, 0x3f, RZ ;  /* 0x0000003f50027810 */ /* 0x000fc40007ffe0ff */
[----:B------:R-:W-:Y:S02]  /*15a0*/  SHF.R.U32.HI R9, RZ, 0x8, R9 ;  /* 0x00000008ff097819 */ /* 0x000fe40000011609 */
[----:B-1----:R-:W-:Y:S02]  /*15b0*/  SHF.R.S32.HI R5, RZ, 0x1f, R2 ;  /* 0x0000001fff057819 */ /* 0x002fe40000011402 */
[----:B------:R-:W-:Y:S02]  /*15c0*/  LEA.HI R230, R230, R9, RZ, 0x10 ;  /* 0x00000009e6e67211 */ /* 0x000fe400078f80ff */
[----:B------:R-:W-:Y:S02]  /*15d0*/  LEA.HI R2, R5, R2, RZ, 0x6 ;  /* 0x0000000205027211 */ /* 0x000fe400078f30ff */
[----:B------:R-:W-:Y:S02]  /*15e0*/  LOP3.LUT R231, R230, 0xff, RZ, 0xc0, !PT ;  /* 0x000000ffe6e77812 */ /* 0x000fe400078ec0ff */
[----:B------:R-:W-:-:S02]  /*15f0*/  SHF.R.U32.HI R230, RZ, 0x10, R230 ;  /* 0x00000010ffe67819 */ /* 0x000fc400000116e6 */
[----:B------:R-:W-:Y:S01]  /*1600*/  SHF.R.S32.HI R2, RZ, 0x6, R2 ;  /* 0x00000006ff027819 */ /* 0x000fe20000011402 */
[----:B------:R-:W-:Y:S05]  /*1610*/  @!P1 BRA `(.L_x_1238) ;  /* 0x000001b000009947 */ /* 0x000fea0003800000 */
[----:B------:R-:W-:-:S04]  /*1620*/  ISETP.NE.AND P1, PT, R230, RZ, PT ;  /* 0x000000ffe600720c */ /* 0x000fc80003f25270 */
[----:B------:R-:W-:-:S04]  /*1630*/  SEL R5, R230, c[0x0][0x338], P1 ;  /* 0x0000ce00e6057a07 */ /* 0x000fc80000800000 */
[-C--:B------:R-:W-:Y:S02]  /*1640*/  IABS R9, R5.reuse ;  /* 0x0000000500097213 */ /* 0x080fe40000000000 */
[----:B------:R-:W-:Y:S02]  /*1650*/  IADD3 R10, R2, -0x1, R5 ;  /* 0xffffffff020a7810 */ /* 0x000fe40007ffe005 */
[----:B------:R-:W1:Y:S01]  /*1660*/  I2F.RP R11, R9 ;  /* 0x00000009000b7306 */ /* 0x000e620000209400 */
[----:B------:R-:W-:-:S05]  /*1670*/  IABS R0, R5 ;  /* 0x0000000500007213 */ /* 0x000fca0000000000 */
[----:B------:R-:W-:Y:S02]  /*1680*/  IMAD.MOV R0, RZ, RZ, -R0 ;  /* 0x000000ffff007224 */ /* 0x000fe400078e0a00 */
[----:B-1----:R-:W1:Y:S02]  /*1690*/  MUFU.RCP R14, R11 ;  /* 0x0000000b000e7308 */ /* 0x002e640000001000 */
[----:B-1----:R-:W-:-:S06]  /*16a0*/  IADD3 R14, R14, 0xffffffe, RZ ;  /* 0x0ffffffe0e0e7810 */ /* 0x002fcc0007ffe0ff */
[----:B------:R-:W1:Y:S02]  /*16b0*/  F2I.FTZ.U32.TRUNC.NTZ R15, R14 ;  /* 0x0000000e000f7305 */ /* 0x000e64000021f000 */
[--C-:B-1----:R-:W-:Y:S02]  /*16c0*/  IMAD.MOV R4, RZ, RZ, -R15.reuse ;  /* 0x000000ffff047224 */ /* 0x102fe400078e0a0f */
[----:B------:R-:W-:Y:S02]  /*16d0*/  IMAD.MOV.U32 R14, RZ, RZ, RZ ;  /* 0x000000ffff0e7224 */ /* 0x000fe400078e00ff */
[----:B------:R-:W-:Y:S01]  /*16e0*/  IMAD R7, R4, R9, RZ ;  /* 0x0000000904077224 */ /* 0x000fe200078e02ff */
[----:B------:R-:W-:Y:S02]  /*16f0*/  IABS R4, R10 ;  /* 0x0000000a00047213 */ /* 0x000fe40000000000 */
[----:B------:R-:W-:Y:S01]  /*1700*/  LOP3.LUT R10, R10, R5, RZ, 0x3c, !PT ;  /* 0x000000050a0a7212 */ /* 0x000fe200078e3cff */
[----:B------:R-:W-:-:S03]  /*1710*/  IMAD.HI.U32 R7, R15, R7, R14 ;  /* 0x000000070f077227 */ /* 0x000fc600078e000e */
[----:B------:R-:W-:-:S03]  /*1720*/  ISETP.GE.AND P1, PT, R10, RZ, PT ;  /* 0x000000ff0a00720c */ /* 0x000fc60003f26270 */
        /* <DEDUP_REMOVED lines=10> */
.L_x_1238:
[----:B------:R-:W-:Y:S05]  /*17d0*/  BSYNC B0 ;  /* 0x0000000000007941 */ /* 0x000fea0003800000 */
.L_x_1237:
[----:B------:R-:W-:Y:S01]  /*17e0*/  IMAD R229, R231, R7, RZ ;  /* 0x00000007e7e57224 */ /* 0x000fe200078e02ff */
[----:B------:R-:W-:Y:S01]  /*17f0*/  PRMT R9, RZ, 0x7610, R9 ;  /* 0x00007610ff097816 */ /* 0x000fe20000000009 */
[----:B------:R-:W-:Y:S01]  /*1800*/  IMAD.MOV.U32 R0, RZ, RZ, RZ ;  /* 0x000000ffff007224 */ /* 0x000fe200078e00ff */
[----:B------:R-:W-:Y:S01]  /*1810*/  CS2R R114, SRZ ;  /* 0x0000000000727805 */ /* 0x000fe2000001ff00 */
[----:B------:R-:W-:Y:S01]  /*1820*/  IMAD.IADD R5, R229, 0x1, R7 ;  /* 0x00000001e5057824 */ /* 0x000fe200078e0207 */
[----:B------:R-:W-:Y:S01]  /*1830*/  MOV R7, RZ ;  /* 0x000000ff00077202 */ /* 0x000fe20000000f00 */
        /* <DEDUP_REMOVED lines=52> */
[----:B------:R-:W-:-:S05]  /*1b80*/  @P3 IMAD.WIDE R14, R226, R3, c[0x0][0x340] ;  /* 0x0000d000e20e3625 */ /* 0x000fca00078e0203 */
[----:B------:R1:W3:Y:S01]  /*1b90*/  @P3 LDG.E R3, [R14.64] ;  /* 0x000000080e033981 */ /* 0x0002e2000c1e1900 */
[----:B------:R-:W-:Y:S02]  /*1ba0*/  SHF.R.S32.HI R5, RZ, 0x1f, R6 ;  /* 0x0000001fff057819 */ /* 0x000fe40000011406 */
[----:B------:R-:W-:Y:S02]  /*1bb0*/  MOV R0, c[0x0][0x2c4] ;  /* 0x0000b10000007a02 */ /* 0x000fe40000000f00 */
[----:B------:R-:W-:Y:S01]  /*1bc0*/  IADD3 R9, P1, R195, R8, RZ ;  /* 0x00000008c3097210 */ /* 0x000fe20007f3e0ff */
[----:B------:R-:W-:Y:S01]  /*1bd0*/  IMAD R5, R5, c[0x0][0x178], RZ ;  /* 0x00005e0005057a24 */ /* 0x000fe200078e02ff */
[----:B------:R-:W-:Y:S02]  /*1be0*/  ISETP.NE.AND P2, PT, R0, 0x1, PT ;  /* 0x000000010000780c */ /* 0x000fe40003f45270 */
[----:B------:R-:W-:Y:S01]  /*1bf0*/  LEA R0, R184, R195, 0x5 ;  /* 0x000000c3b8007211 */ /* 0x000fe200078e28ff */
[----:B------:R-:W-:Y:S01]  /*1c00*/  IMAD R10, R6, c[0x0][0x17c], R5 ;  /* 0x00005f00060a7a24 */ /* 0x000fe200078e0205 */
[----:B------:R-:W-:Y:S01]  /*1c10*/  ISETP.GE.AND P6, PT, R210, c[0x0][0x198], PT ;  /* 0x00006600d2007a0c */ /* 0x000fe20003fc6270 */
[----:B------:R-:W-:Y:S01]  /*1c20*/  IMAD.WIDE.U32 R6, R6, c[0x0][0x178], RZ ;  /* 0x00005e0006067a25 */ /* 0x000fe200078e00ff */
[----:B------:R-:W-:-:S02]  /*1c30*/  LEA R0, R189, R0, 0x7 ;  /* 0x00000000bd007211 */ /* 0x000fc400078e38ff */
[----:B------:R-:W-:Y:S01]  /*1c40*/  ISETP.GE.AND P4, PT, R200, c[0x0][0x198], PT ;  /* 0x00006600c8007a0c */ /* 0x000fe20003f86270 */
[----:B------:R-:W-:Y:S01]  /*1c50*/  IMAD.IADD R11, R7, 0x1, R10 ;  /* 0x00000001070b7824 */ /* 0x000fe200078e020a */
[----:B------:R-:W-:Y:S01]  /*1c60*/  MOV R10, R6 ;  /* 0x00000006000a7202 */ /* 0x000fe20000000f00 */
[----:B------:R-:W-:Y:S01]  /*1c70*/  IMAD.WIDE.U32 R16, R9, c[0x0][0x1e0], R210 ;  /* 0x0000780009107a25 */ /* 0x000fe200078e00d2 */
[----:B------:R-:W-:Y:S02]  /*1c80*/  SEL R6, R225, RZ, !P5 ;  /* 0x000000ffe1067207 */ /* 0x000fe40006800000 */
[----:B------:R-:W-:Y:S01]  /*1c90*/  MOV R4, R0 ;  /* 0x0000000000047202 */ /* 0x000fe20000000f00 */
[----:B------:R-:W-:Y:S01]  /*1ca0*/  @P2 IMAD.HI.U32 R5, R0, c[0x0][0x2c8], RZ ;  /* 0x0000b20000052a27 */ /* 0x000fe200078e00ff */
[----:B-1----:R-:W-:-:S03]  /*1cb0*/  SHF.R.S32.HI R14, RZ, 0x1f, R8 ;  /* 0x0000001fff0e7819 */ /* 0x002fc60000011408 */
[----:B------:R-:W-:Y:S01]  /*1cc0*/  IMAD.WIDE.U32 R10, R227, c[0x0][0x1b8], R10 ;  /* 0x00006e00e30a7a25 */ /* 0x000fe200078e000a */
[----:B------:R-:W-:Y:S02]  /*1cd0*/  @P2 SHF.R.U32.HI R4, RZ, c[0x0][0x2cc], R5 ;  /* 0x0000b300ff042a19 */ /* 0x000fe40000011605 */
[----:B------:R-:W-:Y:S01]  /*1ce0*/  LEA.HI.X.SX32 R7, R195, R14, 0x1, P1 ;  /* 0x0000000ec3077211 */ /* 0x000fe200008f0eff */
[----:B------:R-:W-:Y:S01]  /*1cf0*/  IMAD R6, R6, c[0x0][0x1c0], RZ ;  /* 0x0000700006067a24 */ /* 0x000fe200078e02ff */
[----:B------:R-:W-:Y:S01]  /*1d00*/  SEL R5, R226, RZ, !P5 ;  /* 0x000000ffe2057207 */ /* 0x000fe20006800000 */
[----:B------:R-:W-:Y:S01]  /*1d10*/  IMAD R11, R227, c[0x0][0x1bc], R11 ;  /* 0x00006f00e30b7a24 */ /* 0x000fe200078e020b */
[----:B------:R-:W-:Y:S01]  /*1d20*/  ISETP.GE.AND P1, PT, R210, c[0x0][0x1d4], PT ;  /* 0x00007500d2007a0c */ /* 0x000fe20003f26270 */
[----:B------:R-:W-:Y:S01]  /*1d30*/  IMAD R8, R7, c[0x0][0x1e0], RZ ;  /* 0x0000780007087a24 */ /* 0x000fe200078e02ff */
[----:B------:R-:W-:Y:S01]  /*1d40*/  ISETP.GE.AND P2, PT, R199, c[0x0][0x1d4], PT ;  /* 0x00007500c7007a0c */ /* 0x000fe20003f46270 */
[----:B------:R-:W-:Y:S01]  /*1d50*/  IMAD R7, R7, c[0x0][0x208], RZ ;  /* 0x0000820007077a24 */ /* 0x000fe200078e02ff */
[----:B------:R-:W-:Y:S01]  /*1d60*/  ISETP.GE.AND P5, PT, R199, c[0x0][0x198], PT ;  /* 0x00006600c7007a0c */ /* 0x000fe20003fa6270 */
[----:B------:R-:W-:-:S02]  /*1d70*/  IMAD R8, R9, c[0x0][0x1e4], R8 ;  /* 0x0000790009087a24 */ /* 0x000fc400078e0208 */
[C---:B------:R-:W-:Y:S02]  /*1d80*/  IMAD R6, R5.reuse, c[0x0][0x1c4], R6 ;  /* 0x0000710005067a24 */ /* 0x040fe400078e0206 */
[----:B------:R-:W-:Y:S01]  /*1d90*/  IMAD.WIDE.U32 R10, R5, c[0x0][0x1c0], R10 ;  /* 0x00007000050a7a25 */ /* 0x000fe200078e000a */
[----:B------:R-:W-:Y:S02]  /*1da0*/  IADD3 R17, R17, R8, RZ ;  /* 0x0000000811117210 */ /* 0x000fe40007ffe0ff */
[----:B------:R-:W-:Y:S01]  /*1db0*/  IADD3 R5, -R4, RZ, RZ ;  /* 0x000000ff04057210 */ /* 0x000fe20007ffe1ff */
[----:B------:R-:W-:Y:S01]  /*1dc0*/  IMAD.WIDE.U32 R14, R9, c[0x0][0x208], R210 ;  /* 0x00008200090e7a25 */ /* 0x000fe200078e00d2 */
[----:B------:R-:W-:Y:S02]  /*1dd0*/  SHF.R.S32.HI R8, RZ, 0x1f, R4 ;  /* 0x0000001fff087819 */ /* 0x000fe40000011404 */
[----:B------:R-:W-:Y:S01]  /*1de0*/  IADD3 R11, R11, R6, RZ ;  /* 0x000000060b0b7210 */ /* 0x000fe20007ffe0ff */
[----:B------:R-:W-:-:S02]  /*1df0*/  IMAD R7, R9, c[0x0][0x20c], R7 ;  /* 0x0000830009077a24 */ /* 0x000fc400078e0207 */
[----:B------:R-:W-:Y:S02]  /*1e00*/  IMAD R5, R5, c[0x0][0x2c4], R0 ;  /* 0x0000b10005057a24 */ /* 0x000fe400078e0200 */
[----:B------:R-:W-:Y:S02]  /*1e10*/  IMAD.IADD R15, R15, 0x1, R7 ;  /* 0x000000010f0f7824 */ /* 0x000fe400078e0207 */
[----:B------:R-:W-:Y:S02]  /*1e20*/  IMAD R7, R8, c[0x0][0x1b0], RZ ;  /* 0x00006c0008077a24 */ /* 0x000fe400078e02ff */
[----:B------:R-:W-:-:S04]  /*1e30*/  IMAD.WIDE.U32 R10, R4, c[0x0][0x1b0], R10 ;  /* 0x00006c00040a7a25 */ /* 0x000fc800078e000a */
[----:B------:R-:W-:Y:S01]  /*1e40*/  IMAD R7, R4, c[0x0][0x1b4], R7 ;  /* 0x00006d0004077a24 */ /* 0x000fe200078e0207 */
[----:B------:R-:W-:Y:S01]  /*1e50*/  SHF.R.S32.HI R4, RZ, 0x1f, R5 ;  /* 0x0000001fff047819 */ /* 0x000fe20000011405 */
[----:B------:R-:W-:-:S03]  /*1e60*/  IMAD.WIDE.U32 R238, R227, c[0x0][0x1e8], R16 ;  /* 0x00007a00e3ee7a25 */ /* 0x000fc600078e0010 */
[----:B------:R-:W-:Y:S01]  /*1e70*/  IADD3 R11, R11, R7, RZ ;  /* 0x000000070b0b7210 */ /* 0x000fe20007ffe0ff */
[----:B------:R-:W-:Y:S02]  /*1e80*/  IMAD R4, R4, c[0x0][0x1a8], RZ ;  /* 0x00006a0004047a24 */ /* 0x000fe400078e02ff */
[----:B------:R-:W-:-:S04]  /*1e90*/  IMAD.WIDE.U32 R236, R227, c[0x0][0x210], R14 ;  /* 0x00008400e3ec7a25 */ /* 0x000fc800078e000e */
[C---:B------:R-:W-:Y:S02]  /*1ea0*/  IMAD R7, R5.reuse, c[0x0][0x1ac], R4 ;  /* 0x00006b0005077a24 */ /* 0x040fe400078e0204 */
[----:B------:R-:W-:-:S04]  /*1eb0*/  IMAD.WIDE.U32 R4, R5, c[0x0][0x1a8], R10 ;  /* 0x00006a0005047a25 */ /* 0x000fc800078e000a */
[----:B------:R-:W-:Y:S01]  /*1ec0*/  IMAD R239, R227, c[0x0][0x1ec], R239 ;  /* 0x00007b00e3ef7a24 */ /* 0x000fe200078e02ef */
[----:B------:R-:W-:Y:S01]  /*1ed0*/  IADD3 R5, R5, R7, RZ ;  /* 0x0000000705057210 */ /* 0x000fe20007ffe0ff */
[----:B------:R-:W-:Y:S01]  /*1ee0*/  IMAD R237, R227, c[0x0][0x214], R237 ;  /* 0x00008500e3ed7a24 */ /* 0x000fe200078e02ed */
        /* <DEDUP_REMOVED lines=9> */
[----:B------:R-:W-:Y:S01]  /*1f80*/  IMAD R9, R3, c[0x0][0x1f4], R6 ;  /* 0x00007d0003097a24 */ /* 0x000fe200078e0206 */
[----:B------:R-:W-:Y:S01]  /*1f90*/  LEA R4, R189, R195, 0x7 ;  /* 0x000000c3bd047211 */ /* 0x000fe200078e38ff */
[----:B------:R-:W-:-:S02]  /*1fa0*/  IMAD R7, R3, c[0x0][0x21c], R0 ;  /* 0x0000870003077a24 */ /* 0x000fc400078e0200 */
[----:B------:R-:W-:-:S04]  /*1fb0*/  IMAD.WIDE.U32 R238, R3, c[0x0][0x1f0], R238 ;  /* 0x00007c0003ee7a25 */ /* 0x000fc800078e00ee */
[----:B------:R-:W-:Y:S01]  /*1fc0*/  IMAD.WIDE.U32 R236, R3, c[0x0][0x218], R236 ;  /* 0x0000860003ec7a25 */ /* 0x000fe200078e00ec */
[----:B------:R-:W-:Y:S02]  /*1fd0*/  IADD3 R3, R2, -0x1, RZ ;  /* 0xffffffff02037810 */ /* 0x000fe40007ffe0ff */
[----:B------:R-:W-:Y:S02]  /*1fe0*/  IADD3 R228, R239, R9, RZ ;  /* 0x00000009efe47210 */ /* 0x000fe40007ffe0ff */
[----:B------:R-:W-:Y:S01]  /*1ff0*/  IADD3 R190, R237, R7, RZ ;  /* 0x00000007edbe7210 */ /* 0x000fe20007ffe0ff */
[----:B------:R-:W-:Y:S05]  /*2000*/  BRA.DIV ~URZ, `(.L_x_1240) ;  /* 0x00009f727f007947 */ /* 0x000fea000b800000 */
[----:B------:R1:W3:Y:S02]  /*2010*/  SHFL.IDX PT, R15, R5, RZ, 0x181f ;  /* 0x00181fff050f7589 */ /* 0x0002e400000e0000 */
.L_x_1324:
[----:B------:R-:W-:Y:S05]  /*2020*/  BRA.DIV ~URZ, `(.L_x_1241) ;  /* 0x00009fc27f007947 */ /* 0x000fea000b800000 */
[----:B------:R4:W1:Y:S02]  /*2030*/  SHFL.IDX PT, R7, R13, RZ, 0x181f ;  /* 0x00181fff0d077589 */ /* 0x00086400000e0000 */
.L_x_1325:
[----:B------:R-:W-:Y:S01]  /*2040*/  IMAD R17, R12, c[0x0][0x2c4], RZ ;  /* 0x0000b1000c117a24 */ /* 0x000fe200078e02ff */
[----:B------:R-:W-:Y:S04]  /*2050*/  BSSY B0, `(.L_x_1242) ;  /* 0x000000f000007945 */ /* 0x000fe80003800000 */
[----:B------:R-:W-:-:S13]  /*2060*/  ISETP.GE.AND P0, PT, R4, R17, PT ;  /* 0x000000110400720c */ /* 0x000fda0003f06270 */
[----:B------:R-:W-:Y:S05]  /*2070*/  @P0 BRA `(.L_x_1243) ;  /* 0x000000c000000947 */ /* 0x000fea0003800000 */
[CC--:B-1----:R-:W-:Y:S02]  /*2080*/  LEA R8, P0, R210.reuse, R7.reuse, 0x1 ;  /* 0x00000007d2087211 */ /* 0x0c2fe400078008ff */
[C---:B------:R-:W-:Y:S02]  /*2090*/  LEA R6, P3, R199.reuse, R7, 0x1 ;  /* 0x00000007c7067211 */ /* 0x040fe400078608ff */
[----:B---3--:R-:W-:Y:S02]  /*20a0*/  LEA.HI.X R9, R210, R15, R211, 0x1, P0 ;  /* 0x0000000fd2097211 */ /* 0x008fe400000f0cd3 */
[C---:B------:R-:W-:Y:S02]  /*20b0*/  LEA R10, P0, R200.reuse, R7, 0x1 ;  /* 0x00000007c80a7211 */ /* 0x040fe400078008ff */
[-C--:B------:R-:W-:Y:S01]  /*20c0*/  LEA.HI.X R7, R199, R15.reuse, R198, 0x1, P3 ;  /* 0x0000000fc7077211 */ /* 0x080fe200018f0cc6 */
[----:B------:R-:W-:Y:S01]  /*20d0*/  @!PT LDS RZ, [RZ] ;  /* 0x00000000fffff984 */ /* 0x000fe20000000800 */
[----:B------:R-:W-:Y:S01]  /*20e0*/  @!PT LDS RZ, [RZ] ;  /* 0x00000000fffff984 */ /* 0x000fe20000000800 */
[----:B------:R-:W-:Y:S01]  /*20f0*/  @!PT LDS RZ, [RZ] ;  /* 0x00000000fffff984 */ /* 0x000fe20000000800 */
[----:B------:R1:W-:Y:S01]  /*2100*/  LDGSTS.E.BYPASS.LTC128B.128 [R203+0x18100], [R8.64], !P6 ;  /* 0x1810000008cb7fae */ /* 0x0003e2000f101d48 */
[----:B------:R-:W-:-:S03]  /*2110*/  LEA.HI.X R11, R200, R15, R197, 0x1, P0 ;  /* 0x0000000fc80b7211 */ /* 0x000fc600000f0cc5 */
[----:B------:R1:W-:Y:S04]  /*2120*/  LDGSTS.E.BYPASS.LTC128B.128 [R203+0x1c100], [R6.64], !P5 ;  /* 0x1c10000006cb7fae */ /* 0x0003e8000e901d48 */
[----:B------:R1:W-:Y:S02]  /*2130*/  LDGSTS.E.BYPASS.LTC128B.128 [R203+0x20100], [R10.64], !P4 ;  /* 0x201000000acb7fae */ /* 0x0003e4000e101d48 */
.L_x_1243:
[----:B------:R-:W-:Y:S05]  /*2140*/  BSYNC B0 ;  /* 0x0000000000007941 */ /* 0x000fea0003800000 */
.L_x_1242:
[----:B------:R-:W-:Y:S05]  /*2150*/  BRA.DIV ~URZ, `(.L_x_1244) ;  /* 0x00009ef27f007947 */ /* 0x000fea000b800000 */
[----:B---3--:R3:W2:Y:S04]  /*2160*/  SHFL.IDX PT, R15, R5, 0x1, 0x181f ;  /* 0x00381f00050f7f89 */ /* 0x0086a800000e0000 */
[----:B-1----:R3:W1:Y:S02]  /*2170*/  SHFL.IDX PT, R7, R13, 0x1, 0x181f ;  /* 0x00381f000d077f89 */ /* 0x00266400000e0000 */
.L_x_1326:
[----:B------:R-:W-:Y:S01]  /*2180*/  IADD3 R0, R4, 0x20, RZ ;  /* 0x0000002004007810 */ /* 0x000fe20007ffe0ff */
[----:B------:R-:W-:Y:S03]  /*2190*/  BSSY B0, `(.L_x_1245) ;  /* 0x000000f000007945 */ /* 0x000fe60003800000 */
[----:B------:R-:W-:-:S13]  /*21a0*/  ISETP.GE.AND P0, PT, R0, R17, PT ;  /* 0x000000110000720c */ /* 0x000fda0003f06270 */
[----:B------:R-:W-:Y:S05]  /*21b0*/  @P0 BRA `(.L_x_1246) ;  /* 0x000000c000000947 */ /* 0x000fea0003800000 */
[CC--:B-1----:R-:W-:Y:S02]  /*21c0*/  LEA R8, P0, R210.reuse, R7.reuse, 0x1 ;  /* 0x00000007d2087211 */ /* 0x0c2fe400078008ff */
[C---:B------:R-:W-:Y:S02]  /*21d0*/  LEA R6, P3, R199.reuse, R7, 0x1 ;  /* 0x00000007c7067211 */ /* 0x040fe400078608ff */
[----:B--2---:R-:W-:Y:S02]  /*21e0*/  LEA.HI.X R9, R210, R15, R211, 0x1, P0 ;  /* 0x0000000fd2097211 */ /* 0x004fe400000f0cd3 */
        /* <DEDUP_REMOVED lines=9> */
.L_x_1246:
[----:B------:R-:W-:Y:S05]  /*2280*/  BSYNC B0 ;  /* 0x0000000000007941 */ /* 0x000fea0003800000 */
.L_x_1245:
[----:B------:R-:W-:Y:S05]  /*2290*/  BRA.DIV ~URZ, `(.L_x_1247) ;  /* 0x00009e727f007947 */ /* 0x000fea000b800000 */
[----:B--2---:R2:W3:Y:S02]  /*22a0*/  SHFL.IDX PT, R15, R5, 0x2, 0x181f ;  /* 0x00581f00050f7f89 */ /* 0x0044e400000e0000 */
.L_x_1327:
[----:B------:R-:W-:Y:S05]  /*22b0*/  BRA.DIV ~URZ, `(.L_x_1248) ;  /* 0x00009ec27f007947 */ /* 0x000fea000b800000 */
[----:B-1----:R1:W2:Y:S02]  /*22c0*/  SHFL.IDX PT, R7, R13, 0x2, 0x181f ;  /* 0x00581f000d077f89 */ /* 0x0022a400000e0000 */
.L_x_1328:
[----:B------:R-:W-:Y:S01]  /*22d0*/  IADD3 R0, R4, 0x40, RZ ;  /* 0x0000004004007810 */ /* 0x000fe20007ffe0ff */
[----:B------:R-:W-:Y:S03]  /*22e0*/  BSSY B0, `(.L_x_1249) ;  /* 0x000000f000007945 */ /* 0x000fe60003800000 */
[----:B------:R-:W-:-:S13]  /*22f0*/  ISETP.GE.AND P0, PT, R0, R17, PT ;  /* 0x000000110000720c */ /* 0x000fda0003f06270 */
[----:B------:R-:W-:Y:S05]  /*2300*/  @P0 BRA `(.L_x_1250) ;  /* 0x000000c000000947 */ /* 0x000fea0003800000 */
[CC--:B--2---:R-:W-:Y:S02]  /*2310*/  LEA R8, P0, R210.reuse, R7.reuse, 0x1 ;  /* 0x00000007d2087211 */ /* 0x0c4fe400078008ff */
        /* <DEDUP_REMOVED lines=11> */
.L_x_1250:
[----:B------:R-:W-:Y:S05]  /*23d0*/  BSYNC B0 ;  /* 0x0000000000007941 */ /* 0x000fea0003800000 */
.L_x_1249:
[----:B------:R-:W-:Y:S05]  /*23e0*/  BRA.DIV ~URZ, `(.L_x_1251) ;  /* 0x00009df27f007947 */ /* 0x000fea000b800000 */
[----:B--23--:R-:W2:Y:S04]  /*23f0*/  SHFL.IDX PT, R5, R5, 0x3, 0x181f ;  /* 0x00781f0005057f89 */ /* 0x00cea800000e0000 */
[----:B------:R3:W1:Y:S02]  /*2400*/  SHFL.IDX PT, R7, R13, 0x3, 0x181f ;  /* 0x00781f000d077f89 */ /* 0x00066400000e0000 */
.L_x_1329:
[----:B------:R-:W-:-:S04]  /*2410*/  IADD3 R4, R4, 0x60, RZ ;  /* 0x0000006004047810 */ /* 0x000fc80007ffe0ff */
[----:B------:R-:W-:-:S13]  /*2420*/  ISETP.GE.AND P3, PT, R4, R17, PT ;  /* 0x000000110400720c */ /* 0x000fda0003f66270 */
[----:B-1----:R-:W-:-:S04]  /*2430*/  @!P3 LEA R10, P0, R210, R7, 0x1 ;  /* 0x00000007d20ab211 */ /* 0x002fc800078008ff */
[----:B--2---:R-:W-:Y:S02]  /*2440*/  @!P3 LEA.HI.X R11, R210, R5, R211, 0x1, P0 ;  /* 0x00000005d20bb211 */ /* 0x004fe400000f0cd3 */
[----:B------:R-:W-:-:S03]  /*2450*/  @!P3 LEA R8, P0, R199, R7, 0x1 ;  /* 0x00000007c708b211 */ /* 0x000fc600078008ff */
[----:B------:R-:W-:Y:S01]  /*2460*/  @!PT LDS RZ, [RZ] ;  /* 0x00000000fffff984 */ /* 0x000fe20000000800 */
[----:B------:R-:W-:Y:S01]  /*2470*/  @!PT LDS RZ, [RZ] ;  /* 0x00000000fffff984 */ /* 0x000fe20000000800 */
[----:B------:R-:W-:Y:S01]  /*2480*/  @!PT LDS RZ, [RZ] ;  /* 0x00000000fffff984 */ /* 0x000fe20000000800 */
[----:B------:R1:W-:Y:S01]  /*2490*/  @!P3 LDGSTS.E.BYPASS.LTC128B.128 [R203+0x1b100], [R10.64], !P6 ;  /* 0x1b1000000acbbfae */ /* 0x0003e2000f101d48 */
[----:B------:R-:W-:Y:S02]  /*24a0*/  @!P3 LEA.HI.X R9, R199, R5, R198, 0x1, P0 ;  /* 0x00000005c709b211 */ /* 0x000fe400000f0cc6 */
[----:B------:R-:W-:-:S03]  /*24b0*/  @!P3 LEA R4, P0, R200, R7, 0x1 ;  /* 0x00000007c804b211 */ /* 0x000fc600078008ff */
[----:B------:R1:W-:Y:S01]  /*24c0*/  @!P3 LDGSTS.E.BYPASS.LTC128B.128 [R203+0x1f100], [R8.64], !P5 ;  /* 0x1f10000008cbbfae */ /* 0x0003e2000e901d48 */
[----:B------:R-:W-:-:S05]  /*24d0*/  @!P3 LEA.HI.X R5, R200, R5, R197, 0x1, P0 ;  /* 0x00000005c805b211 */ /* 0x000fca00000f0cc5 */
[----:B------:R1:W-:Y:S04]  /*24e0*/  @!P3 LDGSTS.E.BYPASS.LTC128B.128 [R203+0x23100], [R4.64], !P4 ;  /* 0x2310000004cbbfae */ /* 0x0003e8000e101d48 */
[----:B------:R-:W0:Y:S01]  /*24f0*/  LDGDEPBAR ;  /* 0x00000000000079af */ /* 0x000e220000000000 */
[----:B------:R-:W-:Y:S02]  /*2500*/  WARPSYNC 0xffffffff ;  /* 0xffffffff00007948 */ /* 0x000fe40003800000 */
[----:B------:R-:W-:Y:S01]  /*2510*/  IMAD.IADD R6, R80, 0x1, -R195 ;  /* 0x0000000150067824 */ /* 0x000fe200078e0ac3 */
[----:B-1----:R-:W-:Y:S01]  /*2520*/  SHF.R.S32.HI R10, RZ, 0x1f, R3 ;  /* 0x0000001fff0a7819 */ /* 0x002fe20000011403 */
[C---:B------:R-:W-:Y:S01]  /*2530*/  IMAD.WIDE.U32 R8, R3.reuse, c[0x0][0x1e0], RZ ;  /* 0x0000780003087a25 */ /* 0x040fe200078e00ff */
[----:B------:R-:W-:Y:S03]  /*2540*/  BAR.SYNC.DEFER_BLOCKING 0x0 ;  /* 0x0000000000007b1d */ /* 0x000fe60000010000 */
[C---:B------:R-:W-:Y:S01]  /*2550*/  IMAD R6, R3.reuse, -0x40, R6 ;  /* 0xffffffc003067824 */ /* 0x040fe200078e0206 */
[----:B------:R-:W-:Y:S01]  /*2560*/  LEA R5, P0, R8, R238, 0x6 ;  /* 0x000000ee08057211 */ /* 0x000fe200078030ff */
[C---:B------:R-:W-:Y:S01]  /*2570*/  IMAD R0, R10.reuse, c[0x0][0x1e0], RZ ;  /* 0x000078000a007a24 */ /* 0x040fe200078e02ff */
[----:B------:R-:W-:Y:S01]  /*2580*/  ULDC.64 UR4, c[0x0][0x208] ;  /* 0x0000820000047ab9 */ /* 0x000fe20000000a00 */
[----:B------:R-:W-:Y:S01]  /*2590*/  IMAD R10, R10, c[0x0][0x208], RZ ;  /* 0x000082000a0a7a24 */ /* 0x000fe200078e02ff */
[C---:B------:R-:W-:Y:S01]  /*25a0*/  ISETP.GE.AND P3, PT, R6.reuse, 0x21, PT ;  /* 0x000000210600780c */ /* 0x040fe20003f66270 */
[----:B------:R-:W-:Y:S01]  /*25b0*/  IMAD R7, R3, c[0x0][0x1e4], R0 ;  /* 0x0000790003077a24 */ /* 0x000fe200078e0200 */
[----:B------:R-:W-:Y:S01]  /*25c0*/  ISETP.GE.AND P6, PT, R6, 0x1, PT ;  /* 0x000000010600780c */ /* 0x000fe20003fc6270 */
[----:B------:R-:W-:Y:S01]  /*25d0*/  IMAD.MOV.U32 R0, RZ, RZ, 0x20 ;  /* 0x00000020ff007424 */ /* 0x000fe200078e00ff */
[----:B------:R-:W-:Y:S01]  /*25e0*/  USHF.L.U32 UR7, UR4, 0x6, URZ ;  /* 0x0000000604077899 */ /* 0x000fe2000800063f */
[----:B------:R-:W-:Y:S01]  /*25f0*/  IMAD.IADD R7, R9, 0x1, R7 ;  /* 0x0000000109077824 */ /* 0x000fe200078e0207 */
[----:B------:R-:W-:Y:S01]  /*2600*/  UMOV UR6, 0x6 ;  /* 0x0000000600067882 */ /* 0x000fe20000000000 */
[----:B------:R-:W-:Y:S01]  /*2610*/  IMAD.WIDE.U32 R14, R0, c[0x0][0x1e0], RZ ;  /* 0x00007800000e7a25 */ /* 0x000fe200078e00ff */
[----:B------:R-:W-:Y:S01]  /*2620*/  USHF.L.U64.HI UR5, UR4, UR6, UR5 ;  /* 0x0000000604057299 */ /* 0x000fe20008010205 */
[----:B------:R-:W-:Y:S01]  /*2630*/  BSSY B0, `(.L_x_1252) ;  /* 0x0000046000007945 */ /* 0x000fe20003800000 */
[----:B------:R-:W-:Y:S01]  /*2640*/  LEA.HI.X R4, R8, R228, R7, 0x6, P0 ;  /* 0x000000e408047211 */ /* 0x000fe200000f3407 */
[----:B------:R-:W-:-:S02]  /*2650*/  IMAD R9, R0, c[0x0][0x1e4], RZ ;  /* 0x0000790000097a24 */ /* 0x000fc400078e02ff */
[----:B------:R-:W-:Y:S01]  /*2660*/  @P3 IADD3 R8, P0, R5, R14, RZ ;  /* 0x0000000e05083210 */ /* 0x000fe20007f1e0ff */
[----:B---34-:R-:W-:Y:S01]  /*2670*/  IMAD.WIDE.U32 R12, R3, c[0x0][0x208], RZ ;  /* 0x00008200030c7a25 */ /* 0x018fe200078e00ff */
[----:B------:R-:W-:Y:S02]  /*2680*/  @P6 LEA R14, P4, R5, c[0x0][0x1c8], 0x1 ;  /* 0x00007200050e6a11 */ /* 0x000fe400078808ff */
[----:B------:R-:W-:Y:S01]  /*2690*/  @P3 IADD3.X R9, R4, R15, R9, P0, !PT ;  /* 0x0000000f04093210 */ /* 0x000fe200007fe409 */
[----:B------:R-:W-:Y:S01]  /*26a0*/  IMAD R7, R3, c[0x0][0x20c], R10 ;  /* 0x0000830003077a24 */ /* 0x000fe200078e020a */
[----:B------:R-:W-:Y:S02]  /*26b0*/  @P6 LEA.HI.X R15, R5, c[0x0][0x1cc], R4, 0x1, P4 ;  /* 0x00007300050f6a11 */ /* 0x000fe400020f0c04 */
[----:B------:R-:W-:Y:S01]  /*26c0*/  LEA R4, P0, R12, R236, 0x6 ;  /* 0x000000ec0c047211 */ /* 0x000fe200078030ff */
[----:B------:R-:W-:Y:S01]  /*26d0*/  IMAD.IADD R7, R13, 0x1, R7 ;  /* 0x000000010d077824 */ /* 0x000fe200078e0207 */
[----:B------:R-:W-:Y:S01]  /*26e0*/  @P3 LEA R10, P5, R8, c[0x0][0x1c8], 0x1 ;  /* 0x00007200080a3a11 */ /* 0x000fe200078a08ff */
[----:B------:R-:W-:Y:S01]  /*26f0*/  @!PT LDS RZ, [RZ] ;  /* 0x00000000fffff984 */ /* 0x000fe20000000800 */
[----:B------:R-:W-:Y:S01]  /*2700*/  @!PT LDS RZ, [RZ] ;  /* 0x00000000fffff984 */ /* 0x000fe20000000800 */
[----:B------:R-:W-:Y:S01]  /*2710*/  @!PT LDS RZ, [RZ] ;  /* 0x00000000fffff984 */ /* 0x000fe20000000800 */
[----:B------:R1:W-:Y:S01]  /*2720*/  @P6 LDGSTS.E.BYPASS.LTC128B.128 [R203+0xc100], [R14.64], !P1 ;  /* 0x0c1000000ecb6fae */ /* 0x0003e2000c901d48 */
[----:B------:R-:W-:-:S02]  /*2730*/  @P6 ISETP.GE.AND P4, PT, R200, c[0x0][0x1d4], PT ;  /* 0x00007500c8006a0c */ /* 0x000fc40003f86270 */
[----:B------:R-:W-:Y:S01]  /*2740*/  LEA.HI.X R7, R12, R190, R7, 0x6, P0 ;  /* 0x000000be0c077211 */ /* 0x000fe200000f3407 */
[----:B------:R1:W-:Y:S01]  /*2750*/  @P6 LDGSTS.E.BYPASS.LTC128B.128 [R203+0xe100], [R14.64+0x80], !P2 ;  /* 0x0e1000800ecb6fae */ /* 0x0003e2000d101d48 */
[----:B------:R-:W-:Y:S01]  /*2760*/  @P3 LEA.HI.X R11, R8, c[0x0][0x1cc], R9, 0x1, P5 ;  /* 0x00007300080b3a11 */ /* 0x000fe200028f0c09 */
[----:B------:R-:W-:Y:S01]  /*2770*/  IMAD.MOV.U32 R8, RZ, RZ, 0x40 ;  /* 0x00000040ff087424 */ /* 0x000fe200078e00ff */
[----:B------:R-:W-:Y:S02]  /*2780*/  LEA R12, P5, R4, c[0x0][0x1f8], 0x1 ;  /* 0x00007e00040c7a11 */ /* 0x000fe400078a08ff */
[----:B------:R-:W-:Y:S02]  /*2790*/  @P3 ISETP.GE.AND P0, PT, R200, c[0x0][0x1d4], PT ;  /* 0x00007500c8003a0c */ /* 0x000fe40003f06270 */
[----:B------:R-:W-:Y:S02]  /*27a0*/  LEA.HI.X R13, R4, c[0x0][0x1fc], R7, 0x1, P5 ;  /* 0x00007f00040d7a11 */ /* 0x000fe400028f0c07 */
[----:B------:R-:W-:Y:S01]  /*27b0*/  ISETP.GE.AND P5, PT, R210, c[0x0][0x1d4], PT ;  /* 0x00007500d2007a0c */ /* 0x000fe20003fa6270 */
[----:B------:R1:W-:Y:S01]  /*27c0*/  @P6 LDGSTS.E.BYPASS.LTC128B.128 [R203+0x10100], [R14.64+0x100], !P4 ;  /* 0x101001000ecb6fae */ /* 0x0003e2000e101d48 */
[----:B------:R-:W-:-:S02]  /*27d0*/  ISETP.GE.AND P4, PT, R199, c[0x0][0x1d4], PT ;  /* 0x00007500c7007a0c */ /* 0x000fc40003f86270 */
[C---:B------:R-:W-:Y:S01]  /*27e0*/  ISETP.LT.OR P6, PT, R6.reuse, 0x1, P5 ;  /* 0x000000010600780c */ /* 0x040fe20002fc1670 */
[----:B------:R1:W-:Y:S01]  /*27f0*/  @P3 LDGSTS.E.BYPASS.LTC128B.128 [R203+0xd100], [R10.64], !P1 ;  /* 0x0d1000000acb3fae */ /* 0x0003e2000c901d48 */
[----:B------:R-:W-:-:S03]  /*2800*/  ISETP.LT.OR P5, PT, R6, 0x21, P5 ;  /* 0x000000210600780c */ /* 0x000fc60002fa1670 */
[----:B------:R1:W-:Y:S04]  /*2810*/  @P3 LDGSTS.E.BYPASS.LTC128B.128 [R203+0xf100], [R10.64+0x80], !P2 ;  /* 0x0f1000800acb3fae */ /* 0x0003e8000d101d48 */
[----:B------:R1:W-:Y:S01]  /*2820*/  @P3 LDGSTS.E.BYPASS.LTC128B.128 [R203+0x11100], [R10.64+0x100], !P0 ;  /* 0x111001000acb3fae */ /* 0x0003e2000c101d48 */
[----:B------:R-:W-:Y:S02]  /*2830*/  ISETP.LT.OR P0, PT, R6, 0x1, P4 ;  /* 0x000000010600780c */ /* 0x000fe40002701670 */
[----:B------:R-:W-:Y:S01]  /*2840*/  ISETP.GE.AND P3, PT, R200, c[0x0][0x1d4], PT ;  /* 0x00007500c8007a0c */ /* 0x000fe20003f66270 */
[----:B------:R-:W0:Y:S01]  /*2850*/  LDGDEPBAR ;  /* 0x00000000000079af */ /* 0x000e220000000000 */
[----:B------:R-:W-:-:S03]  /*2860*/  ISETP.LT.OR P4, PT, R6, 0x21, P4 ;  /* 0x000000210600780c */ /* 0x000fc60002781670 */
[----:B------:R1:W-:Y:S01]  /*2870*/  LDGSTS.E.BYPASS.LTC128B.128 [R203+0x100], [R12.64], !P6 ;  /* 0x001000000ccb7fae */ /* 0x0003e2000f101d48 */
[C---:B------:R-:W-:Y:S02]  /*2880*/  ISETP.LT.OR P6, PT, R6.reuse, 0x1, P3 ;  /* 0x000000010600780c */ /* 0x040fe40001fc1670 */
[----:B------:R-:W-:-:S03]  /*2890*/  ISETP.LT.OR P3, PT, R6, 0x21, P3 ;  /* 0x000000210600780c */ /* 0x000fc60001f61670 */
[----:B------:R1:W-:Y:S01]  /*28a0*/  LDGSTS.E.BYPASS.LTC128B.128 [R203+0x2100], [R12.64+0x80], !P0 ;  /* 0x021000800ccb7fae */ /* 0x0003e2000c101d48 */
[----:B------:R-:W-:-:S04]  /*28b0*/  IADD3 R4, P0, R12, UR7, RZ ;  /* 0x000000070c047c10 */ /* 0x000fc8000ff1e0ff */
[----:B------:R-:W-:-:S03]  /*28c0*/  IADD3.X R5, R13, UR5, RZ, P0, !PT ;  /* 0x000000050d057c10 */ /* 0x000fc600087fe4ff */
[----:B------:R1:W-:Y:S04]  /*28d0*/  LDGSTS.E.BYPASS.LTC128B.128 [R203+0x4100], [R12.64+0x100], !P6 ;  /* 0x041001000ccb7fae */ /* 0x0003e8000f101d48 */
[----:B------:R1:W-:Y:S04]  /*28e0*/  LDGSTS.E.BYPASS.LTC128B.128 [R203+0x1100], [R4.64], !P5 ;  /* 0x0110000004cb7fae */ /* 0x0003e8000e901d48 */
[----:B------:R1:W-:Y:S04]  /*28f0*/  LDGSTS.E.BYPASS.LTC128B.128 [R203+0x3100], [R4.64+0x80], !P4 ;  /* 0x0310008004cb7fae */ /* 0x0003e8000e101d48 */
[----:B------:R1:W-:Y:S01]  /*2900*/  LDGSTS.E.BYPASS.LTC128B.128 [R203+0x5100], [R4.64+0x100], !P3 ;  /* 0x0510010004cb7fae */ /* 0x0003e2000d901d48 */
[----:B------:R-:W-:-:S03]  /*2910*/  ISETP.GT.AND P3, PT, R3, R229, PT ;  /* 0x000000e50300720c */ /* 0x000fc60003f64270 */
[----:B------:R-:W0:Y:S10]  /*2920*/  LDGDEPBAR ;  /* 0x00000000000079af */ /* 0x000e340000000000 */
[----:B------:R-:W-:Y:S05]  /*2930*/  @!P3 BRA `(.L_x_1253) ;  /* 0x000001500000b947 */ /* 0x000fea0003800000 */
[----:B-1----:R-:W-:Y:S01]  /*2940*/  IADD3 R5, R2, -0x2, RZ ;  /* 0xfffffffe02057810 */ /* 0x002fe20007ffe0ff */
[----:B------:R-:W-:-:S03]  /*2950*/  IMAD.WIDE.U32 R12, R8, c[0x0][0x1e0], RZ ;  /* 0x00007800080c7a25 */ /* 0x000fc600078e00ff */
[----:B------:R-:W-:Y:S01]  /*2960*/  SHF.R.S32.HI R4, RZ, 0x1f, R5 ;  /* 0x0000001fff047819 */ /* 0x000fe20000011405 */
[----:B------:R-:W-:-:S04]  /*2970*/  IMAD.WIDE.U32 R6, R5, c[0x0][0x1e0], RZ ;  /* 0x0000780005067a25 */ /* 0x000fc800078e00ff */
[----:B------:R-:W-:-:S04]  /*2980*/  IMAD R4, R4, c[0x0][0x1e0], RZ ;  /* 0x0000780004047a24 */ /* 0x000fc800078e02ff */
[----:B------:R-:W-:Y:S01]  /*2990*/  IMAD R4, R5, c[0x0][0x1e4], R4 ;  /* 0x0000790005047a24 */ /* 0x000fe200078e0204 */
[----:B------:R-:W-:-:S03]  /*29a0*/  LEA R5, P0, R6, R238, 0x6 ;  /* 0x000000ee06057211 */ /* 0x000fc600078030ff */
[----:B------:R-:W-:Y:S01]  /*29b0*/  IMAD.IADD R7, R7, 0x1, R4 ;  /* 0x0000000107077824 */ /* 0x000fe200078e0204 */
[----:B------:R-:W-:Y:S01]  /*29c0*/  LEA R10, P4, R5, c[0x0][0x1c8], 0x1 ;  /* 0x00007200050a7a11 */ /* 0x000fe200078808ff */
[----:B------:R-:W-:-:S03]  /*29d0*/  IMAD R4, R8, c[0x0][0x1e4], RZ ;  /* 0x0000790008047a24 */ /* 0x000fc600078e02ff */
[----:B------:R-:W-:Y:S02]  /*29e0*/  LEA.HI.X R6, R6, R228, R7, 0x6, P0 ;  /* 0x000000e406067211 */ /* 0x000fe400000f3407 */
[----:B------:R-:W-:Y:S02]  /*29f0*/  ISETP.GE.AND P0, PT, R200, c[0x0][0x1d4], PT ;  /* 0x00007500c8007a0c */ /* 0x000fe40003f06270 */
[----:B------:R-:W-:Y:S02]  /*2a00*/  LEA.HI.X R11, R5, c[0x0][0x1cc], R6, 0x1, P4 ;  /* 0x00007300050b7a11 */ /* 0x000fe400020f0c06 */
[----:B------:R-:W-:-:S03]  /*2a10*/  IADD3 R6, P4, R12, R10, RZ ;  /* 0x0000000a0c067210 */ /* 0x000fc60007f9e0ff */
[----:B------:R1:W-:Y:S01]  /*2a20*/  LDGSTS.E.BYPASS.LTC128B.128 [R203+0x12100], [R10.64], !P1 ;  /* 0x121000000acb7fae */ /* 0x0003e2000c901d48 */
[----:B------:R-:W-:-:S03]  /*2a30*/  IADD3.X R7, R11, R13, R4, P4, !PT ;  /* 0x0000000d0b077210 */ /* 0x000fc600027fe404 */
[----:B------:R1:W-:Y:S04]  /*2a40*/  LDGSTS.E.BYPASS.LTC128B.128 [R203+0x14100], [R10.64+0x80], !P2 ;  /* 0x141000800acb7fae */ /* 0x0003e8000d101d48 */
[----:B------:R1:W-:Y:S04]  /*2a50*/  LDGSTS.E.BYPASS.LTC128B.128 [R203+0x16100], [R10.64+0x100], !P0 ;  /* 0x161001000acb7fae */ /* 0x0003e8000c101d48 */
[----:B------:R1:W-:Y:S04]  /*2a60*/  LDGSTS.E.BYPASS.LTC128B.128 [R203+0x13100], [R6.64], !P1 ;  /* 0x1310000006cb7fae */ /* 0x0003e8000c901d48 */
[----:B------:R1:W-:Y:S04]  /*2a70*/  LDGSTS.E.BYPASS.LTC128B.128 [R203+0x15100], [R6.64+0x80], !P2 ;  /* 0x1510008006cb7fae */ /* 0x0003e8000d101d48 */
[----:B------:R1:W-:Y:S02]  /*2a80*/  LDGSTS.E.BYPASS.LTC128B.128 [R203+0x17100], [R6.64+0x100], !P0 ;  /* 0x1710010006cb7fae */ /* 0x0003e4000c101d48 */
.L_x_1253:
[----:B------:R-:W-:Y:S05]  /*2a90*/  BSYNC B0 ;  /* 0x0000000000007941 */ /* 0x000fea0003800000 */
.L_x_1252:
[----:B------:R-:W0:Y:S01]  /*2aa0*/  LDGDEPBAR ;  /* 0x00000000000079af */ /* 0x000e220000000000 */
[----:B------:R-:W-:Y:S01]  /*2ab0*/  LOP3.LUT P0, RZ, R184, 0x2, RZ, 0xc0, !PT ;  /* 0x00000002b8ff7812 */ /* 0x000fe2000780c0ff */
[----:B------:R-:W-:Y:S03]  /*2ac0*/  BSSY B0, `(.L_x_1254) ;  /* 0x0000027000007945 */ /* 0x000fe60003800000 */
[----:B------:R-:W-:-:S05]  /*2ad0*/  SEL R176, R0, 0xffffffe0, !P0 ;  /* 0xffffffe000b07807 */ /* 0x000fca0004000000 */
[----:B------:R-:W-:Y:S01]  /*2ae0*/  IMAD.IADD R82, R185, 0x1, R176 ;  /* 0x00000001b9527824 */ /* 0x000fe200078e02b0 */
[----:B------:R-:W-:-:S04]  /*2af0*/  DEPBAR.LE SB0, 0x3 ;  /* 0x000080c00000791a */ /* 0x000fc80000000000 */
[----:B------:R-:W-:-:S04]  /*2b00*/  DEPBAR.LE SB0, 0x2 ;  /* 0x000080800000791a */ /* 0x000fc80000000000 */
[----:B------:R-:W-:Y:S06]  /*2b10*/  BAR.SYNC.DEFER_BLOCKING 0x0 ;  /* 0x0000000000007b1d */ /* 0x000fec0000010000 */
[----:B------:R2:W3:Y:S04]  /*2b20*/  LDSM.16.M88.4 R64, [R182] ;  /* 0x00000000b640783b */ /* 0x0004e80000000200 */
[----:B------:R2:W4:Y:S04]  /*2b30*/  LDSM.16.M88.4 R36, [R185] ;  /* 0x00000000b924783b */ /* 0x0005280000000200 */
[----:B------:R2:W1:Y:S04]  /*2b40*/  LDSM.16.M88.4 R28, [R185+0x800] ;  /* 0x00080000b91c783b */ /* 0x0004680000000200 */
[----:B------:R2:W1:Y:S04]  /*2b50*/  LDSM.16.M88.4 R20, [R185+0x1000] ;  /* 0x00100000b914783b */ /* 0x0004680000000200 */
[----:B------:R2:W1:Y:S04]  /*2b60*/  LDSM.16.M88.4 R16, [R185+0x1800] ;  /* 0x00180000b910783b */ /* 0x0004680000000200 */
[----:B------:R2:W1:Y:S04]  /*2b70*/  LDSM.16.M88.4 R44, [R181] ;  /* 0x00000000b52c783b */ /* 0x0004680000000200 */
[----:B-1----:R2:W1:Y:S04]  /*2b80*/  LDSM.16.M88.4 R4, [R82] ;  /* 0x000000005204783b */ /* 0x0024680000000200 */
[----:B------:R2:W1:Y:S04]  /*2b90*/  LDSM.16.M88.4 R76, [R82+0x800] ;  /* 0x00080000524c783b */ /* 0x0004680000000200 */
[----:B------:R2:W1:Y:S04]  /*2ba0*/  LDSM.16.M88.4 R52, [R82+0x1000] ;  /* 0x001000005234783b */ /* 0x0004680000000200 */
[----:B------:R2:W1:Y:S01]  /*2bb0*/  LDSM.16.M88.4 R48, [R82+0x1800] ;  /* 0x001800005230783b */ /* 0x0004620000000200 */
[----:B------:R-:W-:Y:S05]  /*2bc0*/  @!P3 BRA `(.L_x_1255) ;  /* 0x000001600000b947 */ /* 0x000fea0003800000 */
[----:B------:R-:W-:-:S04]  /*2bd0*/  IADD3 R0, R2, -0x2, RZ ;  /* 0xfffffffe02007810 */ /* 0x000fc80007ffe0ff */
[----:B------:R-:W-:Y:S01]  /*2be0*/  SHF.R.S32.HI R9, RZ, 0x1f, R0 ;  /* 0x0000001fff097819 */ /* 0x000fe20000011400 */
[----:B------:R-:W-:-:S04]  /*2bf0*/  IMAD.WIDE.U32 R10, R0, c[0x0][0x208], RZ ;  /* 0x00008200000a7a25 */ /* 0x000fc800078e00ff */
[----:B------:R-:W-:-:S04]  /*2c00*/  IMAD R9, R9, c[0x0][0x208], RZ ;  /* 0x0000820009097a24 */ /* 0x000fc800078e02ff */
[----:B------:R-:W-:Y:S01]  /*2c10*/  IMAD R9, R0, c[0x0][0x20c], R9 ;  /* 0x0000830000097a24 */ /* 0x000fe200078e0209 */
[----:B------:R-:W-:-:S03]  /*2c20*/  LEA R0, P0, R10, R236, 0x6 ;  /* 0x000000ec0a007211 */ /* 0x000fc600078030ff */
[----:B------:R-:W-:Y:S01]  /*2c30*/  IMAD.IADD R9, R11, 0x1, R9 ;  /* 0x000000010b097824 */ /* 0x000fe200078e0209 */
[----:B------:R-:W-:-:S04]  /*2c40*/  LEA R12, P4, R0, c[0x0][0x1f8], 0x1 ;  /* 0x00007e00000c7a11 */ /* 0x000fc800078808ff */
[----:B------:R-:W-:Y:S02]  /*2c50*/  LEA.HI.X R9, R10, R190, R9, 0x6, P0 ;  /* 0x000000be0a097211 */ /* 0x000fe400000f3409 */
[----:B------:R-:W-:Y:S02]  /*2c60*/  ISETP.GE.AND P0, PT, R200, c[0x0][0x1d4], PT ;  /* 0x00007500c8007a0c */ /* 0x000fe40003f06270 */
[----:B------:R-:W-:Y:S02]  /*2c70*/  IADD3 R10, P3, R12, UR7, RZ ;  /* 0x000000070c0a7c10 */ /* 0x000fe4000ff7e0ff */
[----:B------:R-:W-:-:S04]  /*2c80*/  LEA.HI.X R13, R0, c[0x0][0x1fc], R9, 0x1, P4 ;  /* 0x00007f00000d7a11 */ /* 0x000fc800020f0c09 */
[----:B------:R-:W-:Y:S01]  /*2c90*/  IADD3.X R11, R13, UR5, RZ, P3, !PT ;  /* 0x000000050d0b7c10 */ /* 0x000fe20009ffe4ff */
        /* <DEDUP_REMOVED lines=9> */
.L_x_1255:
[----:B------:R-:W-:Y:S05]  /*2d30*/  BSYNC B0 ;  /* 0x0000000000007941 */ /* 0x000fea0003800000 */
.L_x_1254:
[----:B------:R-:W-:Y:S01]  /*2d40*/  LOP3.LUT P0, RZ, R184, 0x4, RZ, 0xc0, !PT ;  /* 0x00000004b8ff7812 */ /* 0x000fe2000780c0ff */
[C---:B---34-:R-:W-:Y:S01]  /*2d50*/  HMMA.16816.F32 R40, R64.reuse, R36, RZ ;  /* 0x000000244028723c */ /* 0x058fe200000018ff */
[----:B------:R-:W-:Y:S01]  /*2d60*/  IMAD R3, R3, -0x40, R80 ;  /* 0xffffffc003037824 */ /* 0x000fe200078e0250 */
[----:B------:R-:W0:Y:S01]  /*2d70*/  LDGDEPBAR ;  /* 0x00000000000079af */ /* 0x000e220000000000 */
[----:B------:R-:W-:Y:S01]  /*2d80*/  SEL R0, R8, 0xffffffc0, !P0 ;  /* 0xffffffc008007807 */ /* 0x000fe20004000000 */
[C---:B------:R-:W-:Y:S01]  /*2d90*/  IMAD.IADD R164, R183.reuse, 0x1, R178 ;  /* 0x00000001b7a47824 */ /* 0x040fe200078e02b2 */
[----:B------:R-:W-:Y:S01]  /*2da0*/  BSSY B0, `(.L_x_1256) ;  /* 0x000020d000007945 */ /* 0x000fe20003800000 */
[----:B--2---:R-:W-:Y:S01]  /*2db0*/  LDSM.16.M88.4 R8, [R180] ;  /* 0x00000000b408783b */ /* 0x004fe20000000200 */
[----:B------:R-:W-:Y:S01]  /*2dc0*/  IMAD.IADD R157, R183, 0x1, R177 ;  /* 0x00000001b79d7824 */ /* 0x000fe200078e02b1 */
[----:B------:R-:W-:Y:S01]  /*2dd0*/  HMMA.16816.F32 R32, R64, R28, RZ ;  /* 0x0000001c4020723c */ /* 0x000fe200000018ff */
[----:B------:R-:W-:Y:S01]  /*2de0*/  IMAD.IADD R81, R185, 0x1, R0 ;  /* 0x00000001b9517824 */ /* 0x000fe200078e0200 */
[----:B------:R-:W-:-:S04]  /*2df0*/  IADD3 R0, R0, R185, R176 ;  /* 0x000000b900007210 */ /* 0x000fc80007ffe0b0 */
[----:B------:R-:W2:Y:S02]  /*2e00*/  LDSM.16.M88.4 R12, [R81] ;  /* 0x00000000510c783b */ /* 0x000ea40000000200 */
[C---:B------:R-:W-:Y:S02]  /*2e10*/  HMMA.16816.F32 R36, R64.reuse, R38, RZ ;  /* 0x000000264024723c */ /* 0x040fe400000018ff */
[----:B------:R-:W3:Y:S04]  /*2e20*/  LDSM.16.M88.4 R72, [R81+0x800] ;  /* 0x000800005148783b */ /* 0x000ee80000000200 */
[----:B------:R-:W4:Y:S02]  /*2e30*/  LDSM.16.M88.4 R60, [R81+0x1000] ;  /* 0x00100000513c783b */ /* 0x000f240000000200 */
[C---:B------:R-:W-:Y:S02]  /*2e40*/  HMMA.16816.F32 R28, R64.reuse, R30, RZ ;  /* 0x0000001e401c723c */ /* 0x040fe400000018ff */
[----:B------:R-:W5:Y:S06]  /*2e50*/  LDSM.16.M88.4 R56, [R81+0x1800] ;  /* 0x001800005138783b */ /* 0x000f6c0000000200 */
[C---:B------:R-:W-:Y:S08]  /*2e60*/  HMMA.16816.F32 R24, R64.reuse, R20, RZ ;  /* 0x000000144018723c */ /* 0x040ff000000018ff */
[C---:B------:R-:W-:Y:S08]  /*2e70*/  HMMA.16816.F32 R20, R64.reuse, R22, RZ ;  /* 0x000000164014723c */ /* 0x040ff000000018ff */
[C---:B------:R-:W-:Y:S08]  /*2e80*/  HMMA.16816.F32 R68, R64.reuse, R16, RZ ;  /* 0x000000104044723c */ /* 0x040ff000000018ff */
[----:B------:R-:W-:Y:S01]  /*2e90*/  HMMA.16816.F32 R64, R64, R18, RZ ;  /* 0x000000124040723c */ /* 0x000fe200000018ff */
[----:B------:R-:W-:Y:S07]  /*2ea0*/  LDSM.16.M88.4 R16, [R179] ;  /* 0x00000000b310783b */ /* 0x000fee0000000200 */
[C---:B-1----:R-:W-:Y:S08]  /*2eb0*/  HMMA.16816.F32 R40, R44.reuse, R4, R40 ;  /* 0x000000042c28723c */ /* 0x042ff00000001828 */
        /* <DEDUP_REMOVED lines=8> */
[C---:B------:R-:W-:Y:S08]  /*2f40*/  HMMA.16816.F32 R68, R44.reuse, R48, R68 ;  /* 0x000000302c44723c */ /* 0x040ff00000001844 */
[----:B------:R-:W-:Y:S01]  /*2f50*/  HMMA.16816.F32 R64, R44, R50, R64 ;  /* 0x000000322c40723c */ /* 0x000fe20000001840 */
[----:B------:R-:W1:Y:S04]  /*2f60*/  LDSM.16.M88.4 R48, [R0+0x1000] ;  /* 0x001000000030783b */ /* 0x000e680000000200 */
[----:B------:R-:W1:Y:S03]  /*2f70*/  LDSM.16.M88.4 R44, [R0+0x1800] ;  /* 0x00180000002c783b */ /* 0x000e660000000200 */
[C---:B--2---:R-:W-:Y:S08]  /*2f80*/  HMMA.16816.F32 R40, R8.reuse, R12, R40 ;  /* 0x0000000c0828723c */ /* 0x044ff00000001828 */
[C---:B------:R-:W-:Y:S01]  /*2f90*/  HMMA.16816.F32 R36, R8.reuse, R14, R36 ;  /* 0x0000000e0824723c */ /* 0x040fe20000001824 */
[----:B------:R-:W-:Y:S07]  /*2fa0*/  LDSM.16.M88.4 R12, [R185+0x2000] ;  /* 0x00200000b90c783b */ /* 0x000fee0000000200 */
[C---:B---3--:R-:W-:Y:S08]  /*2fb0*/  HMMA.16816.F32 R32, R8.reuse, R72, R32 ;  /* 0x000000480820723c */ /* 0x048ff00000001820 */
[C---:B------:R-:W-:Y:S01]  /*2fc0*/  HMMA.16816.F32 R28, R8.reuse, R74, R28 ;  /* 0x0000004a081c723c */ /* 0x040fe2000000181c */
[----:B------:R-:W-:Y:S07]  /*2fd0*/  LDSM.16.M88.4 R72, [R185+0x3800] ;  /* 0x00380000b948783b */ /* 0x000fee0000000200 */
[C---:B----4-:R-:W-:Y:S08]  /*2fe0*/  HMMA.16816.F32 R24, R8.reuse, R60, R24 ;  /* 0x0000003c0818723c */ /* 0x050ff00000001818 */
[C---:B------:R-:W-:Y:S01]  /*2ff0*/  HMMA.16816.F32 R20, R8.reuse, R62, R20 ;  /* 0x0000003e0814723c */ /* 0x040fe20000001814 */
[----:B------:R-:W-:Y:S07]  /*3000*/  LDSM.16.M88.4 R60, [R181+0x4000] ;  /* 0x00400000b53c783b */ /* 0x000fee0000000200 */
[C---:B-----5:R-:W-:Y:S08]  /*3010*/  HMMA.16816.F32 R68, R8.reuse, R56, R68 ;  /* 0x000000380844723c */ /* 0x060ff00000001844 */
[----:B------:R-:W-:Y:S01]  /*3020*/  HMMA.16816.F32 R64, R8, R58, R64 ;  /* 0x0000003a0840723c */ /* 0x000fe20000001840 */
[----:B------:R-:W2:Y:S04]  /*3030*/  LDSM.16.M88.4 R8, [R185+0x2800] ;  /* 0x00280000b908783b */ /* 0x000ea80000000200 */
[----:B------:R-:W-:Y:S03]  /*3040*/  LDSM.16.M88.4 R56, [R82+0x2000] ;  /* 0x002000005238783b */ /* 0x000fe60000000200 */
[C---:B-1----:R-:W-:Y:S08]  /*3050*/  HMMA.16816.F32 R40, R16.reuse, R4, R40 ;  /* 0x000000041028723c */ /* 0x042ff00000001828 */
[C---:B------:R-:W-:Y:S01]  /*3060*/  HMMA.16816.F32 R36, R16.reuse, R6, R36 ;  /* 0x000000061024723c */ /* 0x040fe20000001824 */
[----:B------:R-:W1:Y:S07]  /*3070*/  LDSM.16.M88.4 R4, [R185+0x3000] ;  /* 0x00300000b904783b */ /* 0x000e6e0000000200 */
[C---:B------:R-:W-:Y:S08]  /*3080*/  HMMA.16816.F32 R32, R16.reuse, R52, R32 ;  /* 0x000000341020723c */ /* 0x040ff00000001820 */
[C---:B------:R-:W-:Y:S01]  /*3090*/  HMMA.16816.F32 R28, R16.reuse, R54, R28 ;  /* 0x00000036101c723c */ /* 0x040fe2000000181c */
[----:B------:R-:W3:Y:S07]  /*30a0*/  LDSM.16.M88.4 R52, [R82+0x2800] ;  /* 0x002800005234783b */ /* 0x000eee0000000200 */
[C---:B------:R-:W-:Y:S08]  /*30b0*/  HMMA.16816.F32 R24, R16.reuse, R48, R24 ;  /* 0x000000301018723c */ /* 0x040ff00000001818 */
[C---:B------:R-:W-:Y:S01]  /*30c0*/  HMMA.16816.F32 R20, R16.reuse, R50, R20 ;  /* 0x000000321014723c */ /* 0x040fe20000001814 */
[----:B------:R-:W4:Y:S07]  /*30d0*/  LDSM.16.M88.4 R48, [R82+0x3000] ;  /* 0x003000005230783b */ /* 0x000f2e0000000200 */
[----:B------:R-:W-:Y:S08]  /*30e0*/  HMMA.16816.F32 R68, R16, R44, R68 ;  /* 0x0000002c1044723c */ /* 0x000ff00000001844 */
[C---:B--2---:R-:W-:Y:S08]  /*30f0*/  HMMA.16816.F32 R32, R76.reuse, R8, R32 ;  /* 0x000000084c20723c */ /* 0x044ff00000001820 */
[----:B------:R-:W-:Y:S01]  /*3100*/  HMMA.16816.F32 R28, R76, R10, R28 ;  /* 0x0000000a4c1c723c */ /* 0x000fe2000000181c */
[----:B------:R-:W-:Y:S07]  /*3110*/  LDSM.16.M88.4 R8, [R81+0x2800] ;  /* 0x002800005108783b */ /* 0x000fee0000000200 */
[----:B------:R-:W-:Y:S01]  /*3120*/  HMMA.16816.F32 R64, R16, R46, R64 ;  /* 0x0000002e1040723c */ /* 0x000fe20000001840 */
[----:B------:R-:W2:Y:S04]  /*3130*/  LDSM.16.M88.4 R44, [R82+0x3800] ;  /* 0x00380000522c783b */ /* 0x000ea80000000200 */
[----:B------:R-:W5:Y:S03]  /*3140*/  LDSM.16.M88.4 R16, [R180+0x4000] ;  /* 0x00400000b410783b */ /* 0x000f660000000200 */
[C---:B------:R-:W-:Y:S08]  /*3150*/  HMMA.16816.F32 R40, R76.reuse, R12, R40 ;  /* 0x0000000c4c28723c */ /* 0x040ff00000001828 */
[C---:B------:R-:W-:Y:S01]  /*3160*/  HMMA.16816.F32 R36, R76.reuse, R14, R36 ;  /* 0x0000000e4c24723c */ /* 0x040fe20000001824 */
[----:B------:R-:W2:Y:S07]  /*3170*/  LDSM.16.M88.4 R12, [R81+0x2000] ;  /* 0x00200000510c783b */ /* 0x000eae0000000200 */
[C---:B-1----:R-:W-:Y:S08]  /*3180*/  HMMA.16816.F32 R24, R76.reuse, R4, R24 ;  /* 0x000000044c18723c */ /* 0x042ff00000001818 */
[C---:B------:R-:W-:Y:S01]  /*3190*/  HMMA.16816.F32 R20, R76.reuse, R6, R20 ;  /* 0x000000064c14723c */ /* 0x040fe20000001814 */
[----:B------:R-:W1:Y:S07]  /*31a0*/  LDSM.16.M88.4 R4, [R81+0x3000] ;  /* 0x003000005104783b */ /* 0x000e6e0000000200 */
[----:B------:R-:W-:Y:S08]  /*31b0*/  HMMA.16816.F32 R68, R76, R72, R68 ;  /* 0x000000484c44723c */ /* 0x000ff00000001844 */
[C---:B---3--:R-:W-:Y:S08]  /*31c0*/  HMMA.16816.F32 R32, R60.reuse, R52, R32 ;  /* 0x000000343c20723c */ /* 0x048ff00000001820 */
[----:B------:R-:W-:Y:S08]  /*31d0*/  HMMA.16816.F32 R28, R60, R54, R28 ;  /* 0x000000363c1c723c */ /* 0x000ff0000000181c */
[----:B------:R-:W-:Y:S08]  /*31e0*/  HMMA.16816.F32 R64, R76, R74, R64 ;  /* 0x0000004a4c40723c */ /* 0x000ff00000001840 */
[C---:B------:R-:W-:Y:S08]  /*31f0*/  HMMA.16816.F32 R40, R60.reuse, R56, R40 ;  /* 0x000000383c28723c */ /* 0x040ff00000001828 */
[C---:B------:R-:W-:Y:S01]  /*3200*/  HMMA.16816.F32 R36, R60.reuse, R58, R36 ;  /* 0x0000003a3c24723c */ /* 0x040fe20000001824 */
[----:B------:R-:W3:Y:S07]  /*3210*/  LDSM.16.M88.4 R56, [R81+0x3800] ;  /* 0x003800005138783b */ /* 0x000eee0000000200 */
[C---:B----4-:R-:W-:Y:S08]  /*3220*/  HMMA.16816.F32 R24, R60.reuse, R48, R24 ;  /* 0x000000303c18723c */ /* 0x050ff00000001818 */
[C---:B------:R-:W-:Y:S01]  /*3230*/  HMMA.16816.F32 R52, R60.reuse, R50, R20 ;  /* 0x000000323c34723c */ /* 0x040fe20000001814 */
[----:B------:R-:W-:Y:S04]  /*3240*/  LDSM.16.M88.4 R48, [R179+0x4000] ;  /* 0x00400000b330783b */ /* 0x000fe80000000200 */
[----:B------:R-:W4:Y:S03]  /*3250*/  LDSM.16.M88.4 R20, [R0+0x2000] ;  /* 0x002000000014783b */ /* 0x000f260000000200 */
[----:B--2---:R-:W-:Y:S01]  /*3260*/  HMMA.16816.F32 R72, R60, R44, R68 ;  /* 0x0000002c3c48723c */ /* 0x004fe20000001844 */
[----:B------:R-:W2:Y:S07]  /*3270*/  LDSM.16.M88.4 R68, [R0+0x2800] ;  /* 0x002800000044783b */ /* 0x000eae0000000200 */
[C---:B-----5:R-:W-:Y:S08]  /*3280*/  HMMA.16816.F32 R32, R16.reuse, R8, R32 ;  /* 0x000000081020723c */ /* 0x060ff00000001820 */
[----:B------:R-:W-:Y:S01]  /*3290*/  HMMA.16816.F32 R28, R16, R10, R28 ;  /* 0x0000000a101c723c */ /* 0x000fe2000000181c */
[----:B------:R-:W5:Y:S07]  /*32a0*/  LDSM.16.M88.4 R8, [R0+0x3000] ;  /* 0x003000000008783b */ /* 0x000f6e0000000200 */
[----:B------:R-:W-:Y:S01]  /*32b0*/  HMMA.16816.F32 R64, R60, R46, R64 ;  /* 0x0000002e3c40723c */ /* 0x000fe20000001840 */
[----:B------:R-:W-:Y:S07]  /*32c0*/  LDSM.16.M88.4 R44, [R185+0x4000] ;  /* 0x00400000b92c783b */ /* 0x000fee0000000200 */
[C---:B------:R-:W-:Y:S08]  /*32d0*/  HMMA.16816.F32 R40, R16.reuse, R12, R40 ;  /* 0x0000000c1028723c */ /* 0x040ff00000001828 */
[C---:B------:R-:W-:Y:S01]  /*32e0*/  HMMA.16816.F32 R36, R16.reuse, R14, R36 ;  /* 0x0000000e1024723c */ /* 0x040fe20000001824 */
[----:B------:R-:W2:Y:S07]  /*32f0*/  LDSM.16.M88.4 R12, [R0+0x3800] ;  /* 0x00380000000c783b */ /* 0x000eae0000000200 */
[C---:B-1----:R-:W-:Y:S08]  /*3300*/  HMMA.16816.F32 R24, R16.reuse, R4, R24 ;  /* 0x000000041018723c */ /* 0x042ff00000001818 */
[C---:B------:R-:W-:Y:S01]  /*3310*/  HMMA.16816.F32 R60, R16.reuse, R6, R52 ;  /* 0x00000006103c723c */ /* 0x040fe20000001834 */
[----:B------:R-:W1:Y:S04]  /*3320*/  LDSM.16.M88.4 R52, [R182+0x8000] ;  /* 0x00800000b634783b */ /* 0x000e680000000200 */
[----:B------:R-:W1:Y:S03]  /*3330*/  LDSM.16.M88.4 R4, [R185+0x4800] ;  /* 0x00480000b904783b */ /* 0x000e660000000200 */
[C---:B---3--:R-:W-:Y:S08]  /*3340*/  HMMA.16816.F32 R72, R16.reuse, R56, R72 ;  /* 0x000000381048723c */ /* 0x048ff00000001848 */
[----:B------:R-:W-:Y:S01]  /*3350*/  HMMA.16816.F32 R64, R16, R58, R64 ;  /* 0x0000003a1040723c */ /* 0x000fe20000001840 */
[----:B------:R-:W3:Y:S04]  /*3360*/  LDSM.16.M88.4 R16, [R185+0x5000] ;  /* 0x00500000b910783b */ /* 0x000ee80000000200 */
[----:B------:R-:W-:Y:S03]  /*3370*/  LDSM.16.M88.4 R56, [R180+0x8000] ;  /* 0x00800000b438783b */ /* 0x000fe60000000200 */
[C---:B----4-:R-:W-:Y:S08]  /*3380*/  HMMA.16816.F32 R40, R48.reuse, R20, R40 ;  /* 0x000000143028723c */ /* 0x050ff00000001828 */
[C---:B------:R-:W-:Y:S01]  /*3390*/  HMMA.16816.F32 R36, R48.reuse, R22, R36 ;  /* 0x000000163024723c */ /* 0x040fe20000001824 */
[----:B------:R-:W-:Y:S07]  /*33a0*/  LDSM.16.M88.4 R20, [R82+0x4000] ;  /* 0x004000005214783b */ /* 0x000fee0000000200 */
[C---:B--2---:R-:W-:Y:S08]  /*33b0*/  HMMA.16816.F32 R32, R48.reuse, R68, R32 ;  /* 0x000000443020723c */ /* 0x044ff00000001820 */
[C---:B------:R-:W-:Y:S08]  /*33c0*/  HMMA.16816.F32 R28, R48.reuse, R70, R28 ;  /* 0x00000046301c723c */ /* 0x040ff0000000181c */
[C---:B-----5:R-:W-:Y:S08]  /*33d0*/  HMMA.16816.F32 R24, R48.reuse, R8, R24 ;  /* 0x000000083018723c */ /* 0x060ff00000001818 */
[C---:B------:R-:W-:Y:S01]  /*33e0*/  HMMA.16816.F32 R60, R48.reuse, R10, R60 ;  /* 0x0000000a303c723c */ /* 0x040fe2000000183c */
[----:B------:R-:W2:Y:S07]  /*33f0*/  LDSM.16.M88.4 R8, [R185+0x5800] ;  /* 0x00580000b908783b */ /* 0x000eae0000000200 */
[C---:B------:R-:W-:Y:S08]  /*3400*/  HMMA.16816.F32 R72, R48.reuse, R12, R72 ;  /* 0x0000000c3048723c */ /* 0x040ff00000001848 */
[----:B------:R-:W-:Y:S01]  /*3410*/  HMMA.16816.F32 R64, R48, R14, R64 ;  /* 0x0000000e3040723c */ /* 0x000fe20000001840 */
[----:B------:R-:W-:Y:S04]  /*3420*/  LDSM.16.M88.4 R12, [R82+0x4800] ;  /* 0x00480000520c783b */ /* 0x000fe80000000200 */
[----:B------:R-:W-:Y:S03]  /*3430*/  LDSM.16.M88.4 R48, [R82+0x5800] ;  /* 0x005800005230783b */ /* 0x000fe60000000200 */
[C---:B-1----:R-:W-:Y:S08]  /*3440*/  HMMA.16816.F32 R40, R52.reuse, R44, R40 ;  /* 0x0000002c3428723c */ /* 0x042ff00000001828 */
[C---:B------:R-:W-:Y:S01]  /*3450*/  HMMA.16816.F32 R36, R52.reuse, R46, R36 ;  /* 0x0000002e3424723c */ /* 0x040fe20000001824 */
[----:B------:R-:W1:Y:S07]  /*3460*/  LDSM.16.M88.4 R44, [R181+0x8000] ;  /* 0x00800000b52c783b */ /* 0x000e6e0000000200 */
[C---:B------:R-:W-:Y:S08]  /*3470*/  HMMA.16816.F32 R32, R52.reuse, R4, R32 ;  /* 0x000000043420723c */ /* 0x040ff00000001820 */
[C---:B------:R-:W-:Y:S01]  /*3480*/  HMMA.16816.F32 R28, R52.reuse, R6, R28 ;  /* 0x00000006341c723c */ /* 0x040fe2000000181c */
[----:B------:R-:W4:Y:S07]  /*3490*/  LDSM.16.M88.4 R4, [R82+0x5000] ;  /* 0x005000005204783b */ /* 0x000f2e0000000200 */
[C---:B---3--:R-:W-:Y:S08]  /*34a0*/  HMMA.16816.F32 R24, R52.reuse, R16, R24 ;  /* 0x000000103418723c */ /* 0x048ff00000001818 */
[C---:B------:R-:W-:Y:S01]  /*34b0*/  HMMA.16816.F32 R60, R52.reuse, R18, R60 ;  /* 0x00000012343c723c */ /* 0x040fe2000000183c */
[----:B------:R-:W3:Y:S07]  /*34c0*/  LDSM.16.M88.4 R16, [R81+0x4000] ;  /* 0x004000005110783b */ /* 0x000eee0000000200 */
[C---:B--2---:R-:W-:Y:S08]  /*34d0*/  HMMA.16816.F32 R72, R52.reuse, R8, R72 ;  /* 0x000000083448723c */ /* 0x044ff00000001848 */
[----:B------:R-:W-:Y:S01]  /*34e0*/  HMMA.16816.F32 R64, R52, R10, R64 ;  /* 0x0000000a3440723c */ /* 0x000fe20000001840 */
[----:B------:R-:W2:Y:S04]  /*34f0*/  LDSM.16.M88.4 R8, [R81+0x4800] ;  /* 0x004800005108783b */ /* 0x000ea80000000200 */
[----:B------:R-:W-:Y:S03]  /*3500*/  LDSM.16.M88.4 R52, [R0+0x4800] ;  /* 0x004800000034783b */ /* 0x000fe60000000200 */
[C---:B-1----:R-:W-:Y:S08]  /*3510*/  HMMA.16816.F32 R40, R44.reuse, R20, R40 ;  /* 0x000000142c28723c */ /* 0x042ff00000001828 */
[C---:B------:R-:W-:Y:S01]  /*3520*/  HMMA.16816.F32 R36, R44.reuse, R22, R36 ;  /* 0x000000162c24723c */ /* 0x040fe20000001824 */
[----:B------:R-:W-:Y:S07]  /*3530*/  LDSM.16.M88.4 R20, [R0+0x4000] ;  /* 0x004000000014783b */ /* 0x000fee0000000200 */
[C---:B------:R-:W-:Y:S08]  /*3540*/  HMMA.16816.F32 R32, R44.reuse, R12, R32 ;  /* 0x0000000c2c20723c */ /* 0x040ff00000001820 */
[C---:B------:R-:W-:Y:S01]  /*3550*/  HMMA.16816.F32 R28, R44.reuse, R14, R28 ;  /* 0x0000000e2c1c723c */ /* 0x040fe2000000181c */
[----:B------:R-:W-:Y:S07]  /*3560*/  LDSM.16.M88.4 R12, [R81+0x5800] ;  /* 0x00580000510c783b */ /* 0x000fee0000000200 */
[C---:B----4-:R-:W-:Y:S08]  /*3570*/  HMMA.16816.F32 R24, R44.reuse, R4, R24 ;  /* 0x000000042c18723c */ /* 0x050ff00000001818 */
[C---:B------:R-:W-:Y:S01]  /*3580*/  HMMA.16816.F32 R60, R44.reuse, R6, R60 ;  /* 0x000000062c3c723c */ /* 0x040fe2000000183c */
[----:B------:R-:W1:Y:S07]  /*3590*/  LDSM.16.M88.4 R4, [R81+0x5000] ;  /* 0x005000005104783b */ /* 0x000e6e0000000200 */
[C---:B------:R-:W-:Y:S08]  /*35a0*/  HMMA.16816.F32 R72, R44.reuse, R48, R72 ;  /* 0x000000302c48723c */ /* 0x040ff00000001848 */
[----:B------:R-:W-:Y:S01]  /*35b0*/  HMMA.16816.F32 R64, R44, R50, R64 ;  /* 0x000000322c40723c */ /* 0x000fe20000001840 */
[----:B------:R-:W4:Y:S04]  /*35c0*/  LDSM.16.M88.4 R44, [R179+0x8000] ;  /* 0x00800000b32c783b */ /* 0x000f280000000200 */
[----:B------:R-:W5:Y:S03]  /*35d0*/  LDSM.16.M88.4 R48, [R0+0x5000] ;  /* 0x005000000030783b */ /* 0x000f660000000200 */
[C---:B---3--:R-:W-:Y:S08]  /*35e0*/  HMMA.16816.F32 R40, R56.reuse, R16, R40 ;  /* 0x000000103828723c */ /* 0x048ff00000001828 */
[----:B------:R-:W-:Y:S01]  /*35f0*/  HMMA.16816.F32 R36, R56, R18, R36 ;  /* 0x000000123824723c */ /* 0x000fe20000001824 */
[----:B------:R3:W5:Y:S01]  /*3600*/  LDSM.16.M88.4 R16, [R0+0x5800] ;  /* 0x005800000010783b */ /* 0x0007620000000200 */
[----:B------:R-:W-:-:S04]  /*3610*/  DEPBAR.LE SB0, 0x2 ;  /* 0x000080800000791a */ /* 0x000fc80000000000 */
[----:B------:R-:W-:Y:S02]  /*3620*/  BAR.SYNC.DEFER_BLOCKING 0x0 ;  /* 0x0000000000007b1d */ /* 0x000fe40000010000 */
[C---:B--2---:R-:W-:Y:S08]  /*3630*/  HMMA.16816.F32 R32, R56.reuse, R8, R32 ;  /* 0x000000083820723c */ /* 0x044ff00000001820 */
[C---:B------:R-:W-:Y:S08]  /*3640*/  HMMA.16816.F32 R28, R56.reuse, R10, R28 ;  /* 0x0000000a381c723c */ /* 0x040ff0000000181c */
[----:B-1----:R-:W-:Y:S01]  /*3650*/  HMMA.16816.F32 R24, R56, R4, R24 ;  /* 0x000000043818723c */ /* 0x002fe20000001818 */
[----:B---3--:R-:W-:-:S05]  /*3660*/  IMAD.IADD R0, R3, 0x1, -R204 ;  /* 0x0000000103007824 */ /* 0x008fca00078e0acc */
[C---:B------:R-:W-:Y:S01]  /*3670*/  ISETP.GT.AND P3, PT, R0.reuse, RZ, PT ;  /* 0x000000ff0000720c */ /* 0x040fe20003f64270 */
[----:B------:R-:W-:Y:S01]  /*3680*/  LDSM.16.MT88.4 R80, [R177+0x2000] ;  /* 0x00200000b150783b */ /* 0x000fe20000004200 */
[C---:B----4-:R-:W-:Y:S01]  /*3690*/  HMMA.16816.F32 R40, R44.reuse, R20, R40 ;  /* 0x000000142c28723c */ /* 0x050fe20000001828 */
[C---:B------:R-:W-:Y:S02]  /*36a0*/  ISETP.GT.AND P0, PT, R0.reuse, 0x1, PT ;  /* 0x000000010000780c */ /* 0x040fe40003f04270 */
[C---:B------:R-:W-:Y:S01]  /*36b0*/  ISETP.GT.AND P4, PT, R0.reuse, 0x8, PT ;  /* 0x000000080000780c */ /* 0x040fe20003f84270 */
[----:B------:R-:W-:Y:S01]  /*36c0*/  LDSM.16.MT88.4 R124, [R178] ;  /* 0x00000000b27c783b */ /* 0x000fe20000004200 */
[C---:B------:R-:W-:Y:S02]  /*36d0*/  ISETP.GT.AND P6, PT, R0.reuse, 0x29, PT ;  /* 0x000000290000780c */ /* 0x040fe40003fc4270 */
[----:B------:R-:W-:Y:S01]  /*36e0*/  ISETP.GT.AND P5, PT, R0, 0x30, PT ;  /* 0x000000300000780c */ /* 0x000fe20003fa4270 */
[----:B------:R-:W-:Y:S01]  /*36f0*/  HMMA.16816.F32 R36, R44, R22, R36 ;  /* 0x000000162c24723c */ /* 0x000fe20000001824 */
[----:B------:R-:W-:Y:S04]  /*3700*/  LDSM.16.MT88.4 R88, [R157+0x2000] ;  /* 0x002000009d58783b */ /* 0x000fe80000004200 */
[----:B------:R-:W-:Y:S03]  /*3710*/  LDSM.16.MT88.4 R96, [R178+0x4000] ;  /* 0x00400000b260783b */ /* 0x000fe60000004200 */
[----:B------:R-:W-:Y:S01]  /*3720*/  HMMA.16816.F32 R60, R56, R6, R60 ;  /* 0x00000006383c723c */ /* 0x000fe2000000183c */
[----:B------:R-:W-:Y:S04]  /*3730*/  LDSM.16.MT88.4 R104, [R164+0x4000] ;  /* 0x00400000a468783b */ /* 0x000fe80000004200 */
[----:B------:R-:W-:Y:S03]  /*3740*/  LDSM.16.MT88.4 R108, [R177+0x4000] ;  /* 0x00400000b16c783b */ /* 0x000fe60000004200 */
[----:B------:R-:W-:Y:S01]  /*3750*/  HMMA.16816.F32 R32, R44, R52, R32 ;  /* 0x000000342c20723c */ /* 0x000fe20000001820 */
[----:B------:R-:W-:Y:S01]  /*3760*/  FSEL R40, R40, -INF , P3 ;  /* 0xff80000028287808 */ /* 0x000fe20001800000 */
[----:B------:R-:W-:Y:S01]  /*3770*/  LDSM.16.MT88.4 R20, [R178+0x800] ;  /* 0x00080000b214783b */ /* 0x000fe20000004200 */
[----:B------:R-:W-:-:S02]  /*3780*/  FSEL R41, R41, -INF , P0 ;  /* 0xff80000029297808 */ /* 0x000fc40000000000 */
[----:B------:R-:W-:Y:S01]  /*3790*/  FSEL R42, R42, -INF , P3 ;  /* 0xff8000002a2a7808 */ /* 0x000fe20001800000 */
[----:B------:R-:W-:Y:S01]  /*37a0*/  LDSM.16.MT88.4 R136, [R164+0x800] ;  /* 0x00080000a488783b */ /* 0x000fe20000004200 */
[----:B------:R-:W-:Y:S01]  /*37b0*/  ISETP.GT.AND P3, PT, R0, 0x9, PT ;  /* 0x000000090000780c */ /* 0x000fe20003f64270 */
[----:B------:R-:W-:Y:S01]  /*37c0*/  HMMA.16816.F32 R72, R56, R12, R72 ;  /* 0x0000000c3848723c */ /* 0x000fe20000001848 */
[----:B------:R-:W-:Y:S02]  /*37d0*/  FMNMX.FTZ R4, R40, R41, !PT ;  /* 0x0000002928047209 */ /* 0x000fe40007810000 */
[----:B------:R-:W-:Y:S02]  /*37e0*/  FSEL R43, R43, -INF , P0 ;  /* 0xff8000002b2b7808 */ /* 0x000fe40000000000 */
[----:B------:R-:W-:Y:S02]  /*37f0*/  ISETP.GT.AND P0, PT, R0, 0x10, PT ;  /* 0x000000100000780c */ /* 0x000fe40003f04270 */
[----:B------:R-:W-:Y:S01]  /*3800*/  FSEL R37, R37, -INF , P3 ;  /* 0xff80000025257808 */ /* 0x000fe20001800000 */
[----:B------:R-:W-:Y:S01]  /*3810*/  HMMA.16816.F32 R28, R44, R54, R28 ;  /* 0x000000362c1c723c */ /* 0x000fe2000000181c */
[----:B------:R-:W-:-:S02]  /*3820*/  FSEL R39, R39, -INF , P3 ;  /* 0xff80000027277808 */ /* 0x000fc40001800000 */
[----:B------:R-:W-:Y:S02]  /*3830*/  ISETP.GT.AND P3, PT, R0, 0x11, PT ;  /* 0x000000110000780c */ /* 0x000fe40003f64270 */
[----:B------:R-:W-:Y:S02]  /*3840*/  FSEL R13, R38, -INF , P4 ;  /* 0xff800000260d7808 */ /* 0x000fe40002000000 */
[----:B------:R-:W-:Y:S01]  /*3850*/  FMNMX.FTZ R6, R42, R43, !PT ;  /* 0x0000002b2a067209 */ /* 0x000fe20007810000 */
[----:B------:R-:W-:Y:S01]  /*3860*/  HMMA.16816.F32 R64, R56, R14, R64 ;  /* 0x0000000e3840723c */ /* 0x000fe20000001840 */
[----:B------:R-:W-:Y:S01]  /*3870*/  FSEL R7, R32, -INF , P0 ;  /* 0xff80000020077808 */ /* 0x000fe20000000000 */
[----:B------:R-:W-:Y:S01]  /*3880*/  LDSM.16.MT88.4 R56, [R224] ;  /* 0x00000000e038783b */ /* 0x000fe20000004200 */
[----:B------:R-:W-:Y:S02]  /*3890*/  FSEL R33, R33, -INF , P3 ;  /* 0xff80000021217808 */ /* 0x000fe40001800000 */
[----:B------:R-:W-:-:S02]  /*38a0*/  FSEL R35, R35, -INF , P3 ;  /* 0xff80000023237808 */ /* 0x000fc40001800000 */
[----:B------:R-:W-:Y:S01]  /*38b0*/  FSEL R15, R36, -INF , P4 ;  /* 0xff800000240f7808 */ /* 0x000fe20002000000 */
[C---:B-----5:R-:W-:Y:S01]  /*38c0*/  HMMA.16816.F32 R24, R44.reuse, R48, R24 ;  /* 0x000000302c18723c */ /* 0x060fe20000001818 */
[C---:B------:R-:W-:Y:S02]  /*38d0*/  ISETP.GT.AND P4, PT, R0.reuse, 0x18, PT ;  /* 0x000000180000780c */ /* 0x040fe40003f84270 */
[----:B------:R-:W-:Y:S02]  /*38e0*/  FMNMX.FTZ R4, R15, R4, !PT ;  /* 0x000000040f047209 */ /* 0x000fe40007810000 */
[----:B------:R-:W-:Y:S02]  /*38f0*/  ISETP.GT.AND P3, PT, R0, 0x19, PT ;  /* 0x000000190000780c */ /* 0x000fe40003f64270 */
[----:B------:R-:W-:Y:S01]  /*3900*/  FMNMX.FTZ R4, R37, R4, !PT ;  /* 0x0000000425047209 */ /* 0x000fe20007810000 */
[----:B------:R-:W-:Y:S01]  /*3910*/  HMMA.16816.F32 R60, R44, R50, R60 ;  /* 0x000000322c3c723c */ /* 0x000fe2000000183c */
[----:B------:R-:W-:Y:S01]  /*3920*/  FSEL R5, R28, -INF , P4 ;  /* 0xff8000001c057808 */ /* 0x000fe20002000000 */
[----:B------:R-:W-:Y:S01]  /*3930*/  LDSM.16.MT88.4 R48, [R177] ;  /* 0x00000000b130783b */ /* 0x000fe20000004200 */
[----:B------:R-:W-:-:S02]  /*3940*/  FMNMX.FTZ R4, R7, R4, !PT ;  /* 0x0000000407047209 */ /* 0x000fc40007810000 */
[----:B------:R-:W-:Y:S02]  /*3950*/  FSEL R11, R34, -INF , P0 ;  /* 0xff800000220b7808 */ /* 0x000fe40000000000 */
[----:B------:R-:W-:Y:S01]  /*3960*/  FMNMX.FTZ R4, R33, R4, !PT ;  /* 0x0000000421047209 */ /* 0x000fe20007810000 */
[C---:B------:R-:W-:Y:S01]  /*3970*/  HMMA.16816.F32 R72, R44.reuse, R16, R72 ;  /* 0x000000102c48723c */ /* 0x040fe20000001848 */
[----:B------:R-:W-:Y:S02]  /*3980*/  ISETP.GT.AND P0, PT, R0, 0x20, PT ;  /* 0x000000200000780c */ /* 0x000fe40003f04270 */
[----:B------:R-:W-:Y:S02]  /*3990*/  FSEL R29, R29, -INF , P3 ;  /* 0xff8000001d1d7808 */ /* 0x000fe40001800000 */
[----:B------:R-:W-:Y:S02]  /*39a0*/  FMNMX.FTZ R4, R5, R4, !PT ;  /* 0x0000000405047209 */ /* 0x000fe40007810000 */
[----:B------:R-:W-:Y:S01]  /*39b0*/  FMNMX.FTZ R6, R13, R6, !PT ;  /* 0x000000060d067209 */ /* 0x000fe20007810000 */
[----:B------:R-:W-:Y:S01]  /*39c0*/  HMMA.16816.F32 R64, R44, R18, R64 ;  /* 0x000000122c40723c */ /* 0x000fe20000001840 */
        /* <DEDUP_REMOVED lines=10> */
[----:B------:R-:W-:Y:S02]  /*3a70*/  FSEL R159, R60, -INF , P0 ;  /* 0xff8000003c9f7808 */ /* 0x000fe40000000000 */
[----:B------:R-:W-:Y:S02]  /*3a80*/  FMNMX.FTZ R4, R245, R4, !PT ;  /* 0x00000004f5047209 */ /* 0x000fe40007810000 */
[----:B------:R-:W-:-:S02]  /*3a90*/  FSEL R9, R30, -INF , P4 ;  /* 0xff8000001e097808 */ /* 0x000fc40002000000 */
[----:B------:R-:W-:Y:S02]  /*3aa0*/  FMNMX.FTZ R6, R35, R6, !PT ;  /* 0x0000000623067209 */ /* 0x000fe40007810000 */
        /* <DEDUP_REMOVED lines=8> */
[----:B------:R-:W-:Y:S02]  /*3b30*/  FMNMX.FTZ R4, R233, R4, !PT ;  /* 0x00000004e9047209 */ /* 0x000fe40007810000 */
[----:B------:R-:W-:Y:S02]  /*3b40*/  FSEL R241, R27, -INF , P3 ;  /* 0xff8000001bf17808 */ /* 0x000fe40001800000 */
[----:B------:R-:W-:Y:S01]  /*3b50*/  FMNMX.FTZ R6, R165, R6, !PT ;  /* 0x00000006a5067209 */ /* 0x000fe20007810000 */
[----:B------:R-:W-:Y:S01]  /*3b60*/  LDSM.16.MT88.4 R24, [R164+0x2800] ;  /* 0x00280000a418783b */ /* 0x000fe20000004200 */
[----:B------:R-:W-:-:S02]  /*3b70*/  FSEL R235, R62, -INF , P0 ;  /* 0xff8000003eeb7808 */ /* 0x000fc40000000000 */
[C---:B------:R-:W-:Y:S02]  /*3b80*/  ISETP.GT.AND P3, PT, R0.reuse, 0x38, PT ;  /* 0x000000380000780c */ /* 0x040fe40003f64270 */
[----:B------:R-:W-:Y:S02]  /*3b90*/  ISETP.GT.AND P0, PT, R0, 0x39, PT ;  /* 0x000000390000780c */ /* 0x000fe40003f04270 */
[----:B------:R-:W-:Y:S02]  /*3ba0*/  FMNMX.FTZ R0, R175, R4, !PT ;  /* 0x00000004af007209 */ /* 0x000fe40007810000 */
[----:B------:R-:W-:Y:S02]  /*3bb0*/  FMNMX.FTZ R4, R241, R6, !PT ;  /* 0x00000006f1047209 */ /* 0x000fe40007810000 */
[----:B------:R-:W-:Y:S02]  /*3bc0*/  FSEL R173, R63, -INF , P6 ;  /* 0xff8000003fad7808 */ /* 0x000fe40003000000 */
[----:B------:R-:W-:-:S02]  /*3bd0*/  FMNMX.FTZ R4, R235, R4, !PT ;  /* 0x00000004eb047209 */ /* 0x000fc40007810000 */
[----:B------:R-:W-:Y:S02]  /*3be0*/  FSEL R167, R74, -INF , P5 ;  /* 0xff8000004aa77808 */ /* 0x000fe40002800000 */
[----:B------:R-:W-:Y:S02]  /*3bf0*/  FMNMX.FTZ R4, R173, R4, !PT ;  /* 0x00000004ad047209 */ /* 0x000fe40007810000 */
[----:B------:R-:W-:Y:S02]  /*3c00*/  FSEL R171, R64, -INF , P3 ;  /* 0xff80000040ab7808 */ /* 0x000fe40001800000 */
[----:B------:R-:W-:Y:S02]  /*3c10*/  FSEL R143, R75, -INF , P4 ;  /* 0xff8000004b8f7808 */ /* 0x000fe40002000000 */
[----:B------:R-:W-:Y:S01]  /*3c20*/  FMNMX.FTZ R4, R167, R4, !PT ;  /* 0x00000004a7047209 */ /* 0x000fe20007810000 */
[----:B------:R-:W-:Y:S01]  /*3c30*/  LDSM.16.MT88.4 R72, [R164+0x2000] ;  /* 0x00200000a448783b */ /* 0x000fe20000004200 */
[----:B------:R-:W-:-:S02]  /*3c40*/  FSEL R169, R65, -INF , P0 ;  /* 0xff80000041a97808 */ /* 0x000fc40000000000 */
[----:B------:R-:W-:Y:S02]  /*3c50*/  FMNMX.FTZ R0, R171, R0, !PT ;  /* 0x00000000ab007209 */ /* 0x000fe40007810000 */
        /* <DEDUP_REMOVED lines=24> */
[--C-:B------:R-:W-:Y:S02]  /*3de0*/  FFMA.FTZ R153, R15, c[0x0][0x2d0], -R140.reuse ;  /* 0x0000b4000f997a23 */ /* 0x100fe4000001088c */
[----:B------:R-:W-:Y:S01]  /*3df0*/  FFMA.FTZ R148, R37, c[0x0][0x2d0], -R140 ;  /* 0x0000b40025947a23 */ /* 0x000fe2000001088c */
[----:B------:R-:W-:Y:S01]  /*3e00*/  MUFU.EX2 R156, R156 ;  /* 0x0000009c009c7308 */ /* 0x000fe20000000800 */
[----:B------:R-:W-:-:S02]  /*3e10*/  FFMA.FTZ R154, R42, c[0x0][0x2d0], -R160 ;  /* 0x0000b4002a9a7a23 */ /* 0x000fc400000108a0 */
[--C-:B------:R-:W-:Y:S02]  /*3e20*/  FFMA.FTZ R151, R43, c[0x0][0x2d0], -R160.reuse ;  /* 0x0000b4002b977a23 */ /* 0x100fe400000108a0 */
[--C-:B------:R-:W-:Y:S01]  /*3e30*/  FFMA.FTZ R149, R13, c[0x0][0x2d0], -R160.reuse ;  /* 0x0000b4000d957a23 */ /* 0x100fe200000108a0 */
[----:B------:R-:W1:Y:S01]  /*3e40*/  LDSM.16.MT88.4 R40, [R164] ;  /* 0x00000000a428783b */ /* 0x000e620000004200 */
[----:B------:R-:W-:Y:S01]  /*3e50*/  FFMA.FTZ R146, R39, c[0x0][0x2d0], -R160 ;  /* 0x0000b40027927a23 */ /* 0x000fe200000108a0 */
[----:B------:R-:W2:Y:S01]  /*3e60*/  MUFU.EX2 R155, R155 ;  /* 0x0000009b009b7308 */ /* 0x000ea20000000800 */
[--C-:B------:R-:W-:Y:S01]  /*3e70*/  FFMA.FTZ R147, R7, c[0x0][0x2d0], -R140.reuse ;  /* 0x0000b40007937a23 */ /* 0x100fe2000001088c */
[----:B------:R-:W-:Y:S01]  /*3e80*/  LDSM.16.MT88.4 R12, [R157+0x2800] ;  /* 0x002800009d0c783b */ /* 0x000fe20000004200 */
[----:B------:R-:W-:Y:S02]  /*3e90*/  FFMA.FTZ R145, R5, c[0x0][0x2d0], -R140 ;  /* 0x0000b40005917a23 */ /* 0x000fe4000001088c */
[--C-:B------:R-:W-:Y:S01]  /*3ea0*/  FFMA.FTZ R152, R11, c[0x0][0x2d0], -R160.reuse ;  /* 0x0000b4000b987a23 */ /* 0x100fe200000108a0 */
[----:B------:R-:W3:Y:S01]  /*3eb0*/  LDSM.16.MT88.4 R4, [R224+0x4000] ;  /* 0x00400000e004783b */ /* 0x000ee20000004200 */
[----:B------:R-:W-:Y:S01]  /*3ec0*/  FFMA.FTZ R150, R9, c[0x0][0x2d0], -R160 ;  /* 0x0000b40009967a23 */ /* 0x000fe200000108a0 */
[----:B------:R-:W-:Y:S01]  /*3ed0*/  MUFU.EX2 R153, R153 ;  /* 0x0000009900997308 */ /* 0x000fe20000000800 */
[--C-:B------:R-:W-:Y:S01]  /*3ee0*/  FFMA.FTZ R144, R33, c[0x0][0x2d0], -R140.reuse ;  /* 0x0000b40021907a23 */ /* 0x100fe2000001088c */
[----:B------:R-:W4:Y:S01]  /*3ef0*/  LDSM.16.MT88.4 R8, [R178+0x2800] ;  /* 0x00280000b208783b */ /* 0x000f220000004200 */
[----:B------:R-:W-:-:S02]  /*3f00*/  FFMA.FTZ R0, R29, c[0x0][0x2d0], -R140 ;  /* 0x0000b4001d007a23 */ /* 0x000fc4000001088c */
[--C-:B------:R-:W-:Y:S02]  /*3f10*/  FFMA.FTZ R135, R35, c[0x0][0x2d0], -R160.reuse ;  /* 0x0000b40023877a23 */ /* 0x100fe400000108a0 */
[----:B------:R-:W-:Y:S01]  /*3f20*/  FFMA.FTZ R133, R31, c[0x0][0x2d0], -R160 ;  /* 0x0000b4001f857a23 */ /* 0x000fe200000108a0 */
[----:B------:R-:W5:Y:S01]  /*3f30*/  MUFU.EX2 R148, R148 ;  /* 0x0000009400947308 */ /* 0x000f620000000800 */
[----:B--2---:R-:W-:Y:S01]  /*3f40*/  F2FP.PACK_AB R112, R155, R156 ;  /* 0x0000009c9b70723e */ /* 0x004fe200000000ff */
[----:B------:R-:W-:Y:S01]  /*3f50*/  LDSM.16.MT88.4 R32, [R177+0x800] ;  /* 0x00080000b120783b */ /* 0x000fe20000004200 */
[--C-:B------:R-:W-:Y:S02]  /*3f60*/  FFMA.FTZ R158, R161, c[0x0][0x2d0], -R140.reuse ;  /* 0x0000b400a19e7a23 */ /* 0x100fe4000001088c */
[--C-:B------:R-:W-:Y:S01]  /*3f70*/  FFMA.FTZ R161, R245, c[0x0][0x2d0], -R140.reuse ;  /* 0x0000b400f5a17a23 */ /* 0x100fe2000001088c */
[----:B------:R-:W-:Y:S01]  /*3f80*/  LDSM.16.MT88.4 R28, [R157+0x800] ;  /* 0x000800009d1c783b */ /* 0x000fe20000004200 */
[--C-:B------:R-:W-:Y:S01]  /*3f90*/  FFMA.FTZ R159, R159, c[0x0][0x2d0], -R140.reuse ;  /* 0x0000b4009f9f7a23 */ /* 0x100fe2000001088c */
[----:B------:R-:W-:Y:S01]  /*3fa0*/  MUFU.EX2 R154, R154 ;  /* 0x0000009a009a7308 */ /* 0x000fe20000000800 */
[----:B------:R-:W-:-:S02]  /*3fb0*/  FFMA.FTZ R162, R243, c[0x0][0x2d0], -R140 ;  /* 0x0000b400f3a27a23 */ /* 0x000fc4000001088c */
[--C-:B------:R-:W-:Y:S02]  /*3fc0*/  FFMA.FTZ R165, R165, c[0x0][0x2d0], -R160.reuse ;  /* 0x0000b400a5a57a23 */ /* 0x100fe400000108a0 */
[--C-:B------:R-:W-:Y:S02]  /*3fd0*/  FFMA.FTZ R166, R241, c[0x0][0x2d0], -R160.reuse ;  /* 0x0000b400f1a67a23 */ /* 0x100fe400000108a0 */
[--C-:B------:R-:W-:Y:S01]  /*3fe0*/  FFMA.FTZ R168, R235, c[0x0][0x2d0], -R160.reuse ;  /* 0x0000b400eba87a23 */ /* 0x100fe200000108a0 */
[----:B------:R-:W2:Y:S01]  /*3ff0*/  MUFU.EX2 R151, R151 ;  /* 0x0000009700977308 */ /* 0x000ea20000000800 */
[----:B-----5:R-:W-:Y:S01]  /*4000*/  F2FP.PACK_AB R114, R148, R153 ;  /* 0x000000999472723e */ /* 0x020fe200000000ff */
[----:B------:R-:W-:Y:S02]  /*4010*/  FFMA.FTZ R173, R173, c[0x0][0x2d0], -R160 ;  /* 0x0000b400adad7a23 */ /* 0x000fe400000108a0 */
[----:B------:R-:W-:Y:S02]  /*4020*/  FFMA.FTZ R172, R169, c[0x0][0x2d0], -R140 ;  /* 0x0000b400a9ac7a23 */ /* 0x000fe4000001088c */
[----:B------:R-:W-:-:S02]  /*4030*/  FFMA.FTZ R167, R167, c[0x0][0x2d0], -R160 ;  /* 0x0000b400a7a77a23 */ /* 0x000fc400000108a0 */
[----:B------:R-:W-:Y:S01]  /*4040*/  MUFU.EX2 R149, R149 ;  /* 0x0000009500957308 */ /* 0x000fe20000000800 */
[--C-:B------:R-:W-:Y:S02]  /*4050*/  FFMA.FTZ R174, R143, c[0x0][0x2d0], -R160.reuse ;  /* 0x0000b4008fae7a23 */ /* 0x100fe400000108a0 */
[----:B------:R-:W-:Y:S02]  /*4060*/  FFMA.FTZ R169, R141, c[0x0][0x2d0], -R160 ;  /* 0x0000b4008da97a23 */ /* 0x000fe400000108a0 */
[--C-:B------:R-:W-:Y:S02]  /*4070*/  FFMA.FTZ R170, R233, c[0x0][0x2d0], -R140.reuse ;  /* 0x0000b400e9aa7a23 */ /* 0x100fe4000001088c */
[--C-:B------:R-:W-:Y:S01]  /*4080*/  FFMA.FTZ R175, R175, c[0x0][0x2d0], -R140.reuse ;  /* 0x0000b400afaf7a23 */ /* 0x100fe2000001088c */
[----:B------:R-:W5:Y:S01]  /*4090*/  MUFU.EX2 R146, R146 ;  /* 0x0000009200927308 */ /* 0x000f620000000800 */
[----:B--2---:R-:W-:Y:S01]  /*40a0*/  F2FP.PACK_AB R113, R151, R154 ;  /* 0x0000009a9771723e */ /* 0x004fe200000000ff */
[----:B------:R-:W-:-:S02]  /*40b0*/  FFMA.FTZ R171, R171, c[0x0][0x2d0], -R140 ;  /* 0x0000b400abab7a23 */ /* 0x000fc4000001088c */
[----:B------:R-:W-:Y:S01]  /*40c0*/  FFMA.FTZ R160, R163, c[0x0][0x2d0], -R160 ;  /* 0x0000b400a3a07a23 */ /* 0x000fe200000108a0 */
[----:B------:R-:W-:Y:S01]  /*40d0*/  LDSM.16.MT88.4 R140, [R164+0x3800] ;  /* 0x00380000a48c783b */ /* 0x000fe20000004200 */
[----:B------:R-:W-:Y:S02]  /*40e0*/  FADD.FTZ R156, R156, R155 ;  /* 0x0000009b9c9c7221 */ /* 0x000fe40000010000 */
[----:B------:R-:W-:Y:S01]  /*40f0*/  MUFU.EX2 R147, R147 ;  /* 0x0000009300937308 */ /* 0x000fe20000000800 */
[----:B------:R-:W-:Y:S02]  /*4100*/  FADD.FTZ R154, R154, R151 ;  /* 0x000000979a9a7221 */ /* 0x000fe40000010000 */
[----:B------:R-:W-:-:S04]  /*4110*/  FADD.FTZ R153, R153, R156 ;  /* 0x0000009c99997221 */ /* 0x000fc80000010000 */
[----:B------:R-:W-:Y:S01]  /*4120*/  FADD.FTZ R148, R148, R153 ;  /* 0x0000009994947221 */ /* 0x000fe20000010000 */
[----:B-----5:R-:W-:Y:S01]  /*4130*/  F2FP.PACK_AB R115, R146, R149 ;  /* 0x000000959273723e */ /* 0x020fe200000000ff */
[----:B------:R-:W2:Y:S01]  /*4140*/  MUFU.EX2 R144, R144 ;  /* 0x0000009000907308 */ /* 0x000ea20000000800 */
[----:B------:R-:W-:-:S04]  /*4150*/  FADD.FTZ R149, R149, R154 ;  /* 0x0000009a95957221 */ /* 0x000fc80000010000 */
        /* <DEDUP_REMOVED lines=11> */
[C---:B-1----:R-:W-:Y:S02]  /*4210*/  HMMA.16816.F32 R36, R112.reuse, R40, RZ ;  /* 0x000000287024723c */ /* 0x042fe400000018ff */
        /* <DEDUP_REMOVED lines=33> */
[C---:B---3--:R-:W-:Y:S07]  /*4430*/  HMMA.16816.F32 R116, R112.reuse, R4, RZ ;  /* 0x000000047074723c */ /* 0x048fee00000018ff */
[----:B--2---:R-:W-:Y:S01]  /*4440*/  F2FP.PACK_AB R4, R144, R147 ;  /* 0x000000939004723e */ /* 0x004fe200000000ff */
        /* <DEDUP_REMOVED lines=10> */
[----:B------:R-:W-:Y:S01]  /*44f0*/  FADD.FTZ R145, R0, R145 ;  /* 0x0000009100917221 */ /* 0x000fe20000010000 */
[----:B------:R-:W-:Y:S01]  /*4500*/  IADD3 R0, R2, -0x3, RZ ;  /* 0xfffffffd02007810 */ /* 0x000fe20007ffe0ff */
[----:B----4-:R-:W-:Y:S01]  /*4510*/  HMMA.16816.F32 R60, R4, R8, R60 ;  /* 0x00000008043c723c */ /* 0x010fe2000000183c */
[----:B------:R-:W-:-:S02]  /*4520*/  FADD.FTZ R150, R133, R150 ;  /* 0x0000009685967221 */ /* 0x000fc40000010000 */
[----:B------:R-:W-:-:S05]  /*4530*/  ISETP.GE.AND P0, PT, R0, R229, PT ;  /* 0x000000e50000720c */ /* 0x000fca0003f06270 */
        /* <DEDUP_REMOVED lines=37> */
[----:B------:R-:W-:Y:S01]  /*4790*/  F2FP.PACK_AB R5, R166, R165 ;  /* 0x000000a5a605723e */ /* 0x000fe200000000ff */
[----:B------:R-:W-:Y:S01]  /*47a0*/  FADD.FTZ R165, R165, R150 ;  /* 0x00000096a5a57221 */ /* 0x000fe20000010000 */
[----:B------:R-:W-:Y:S01]  /*47b0*/  F2FP.PACK_AB R6, R162, R159 ;  /* 0x0000009fa206723e */ /* 0x000fe200000000ff */
[----:B------:R-:W-:Y:S01]  /*47c0*/  FADD.FTZ R158, R161, R158 ;  /* 0x0000009ea19e7221 */ /* 0x000fe20000010000 */
[----:B------:R-:W-:Y:S01]  /*47d0*/  F2FP.PACK_AB R7, R173, R168 ;  /* 0x000000a8ad07723e */ /* 0x000fe200000000ff */
[----:B------:R-:W-:-:S02]  /*47e0*/  FADD.FTZ R165, R166, R165 ;  /* 0x000000a5a6a57221 */ /* 0x000fc40000010000 */
[----:B------:R-:W-:Y:S02]  /*47f0*/  FADD.FTZ R159, R159, R158 ;  /* 0x0000009e9f9f7221 */ /* 0x000fe40000010000 */
[----:B------:R-:W-:Y:S02]  /*4800*/  FADD.FTZ R168, R168, R165 ;  /* 0x000000a5a8a87221 */ /* 0x000fe40000010000 */
[----:B-1----:R-:W-:Y:S01]  /*4810*/  HMMA.16816.F32 R128, R4, R8, R128 ;  /* 0x000000080480723c */ /* 0x002fe20000001880 */
[----:B------:R-:W-:Y:S02]  /*4820*/  FADD.FTZ R159, R162, R159 ;  /* 0x0000009fa29f7221 */ /* 0x000fe40000010000 */
[----:B------:R-:W-:-:S05]  /*4830*/  FADD.FTZ R168, R173, R168 ;  /* 0x000000a8ada87221 */ /* 0x000fca0000010000 */
        /* <DEDUP_REMOVED lines=45> */
[----:B---3--:R-:W-:Y:S01]  /*4b10*/  HMMA.16816.F32 R36, R4, R12, R36 ;  /* 0x0000000c0424723c */ /* 0x008fe20000001824 */
[----:B------:R-:W-:Y:S02]  /*4b20*/  FADD.FTZ R235, R172, R171 ;  /* 0x000000abaceb7221 */ /* 0x000fe40000010000 */
[----:B------:R-:W-:-:S05]  /*4b30*/  FADD.FTZ R233, R160, R169 ;  /* 0x000000a9a0e97221 */ /* 0x000fca0000010000 */
        /* <DEDUP_REMOVED lines=28> */
[----:B------:R-:W-:Y:S01]  /*4d00*/  SHF.R.S32.HI R5, RZ, 0x1f, R0 ;  /* 0x0000001fff057819 */ /* 0x000fe20000011400 */
[----:B------:R-:W-:-:S04]  /*4d10*/  IMAD.WIDE.U32 R6, R0, c[0x0][0x1e0], RZ ;  /* 0x0000780000067a25 */ /* 0x000fc800078e00ff */
[----:B------:R-:W-:Y:S02]  /*4d20*/  IMAD R5, R5, c[0x0][0x1e0], RZ ;  /* 0x0000780005057a24 */ /* 0x000fe400078e02ff */
[----:B------:R-:W-:Y:S02]  /*4d30*/  IMAD.MOV.U32 R4, RZ, RZ, c[0x0][0x1e0] ;  /* 0x00007800ff047624 */ /* 0x000fe400078e00ff */
[----:B------:R-:W-:Y:S01]  /*4d40*/  IMAD R5, R0, c[0x0][0x1e4], R5 ;  /* 0x0000790000057a24 */ /* 0x000fe200078e0205 */
[----:B------:R-:W-:-:S03]  /*4d50*/  LEA R0, P0, R6, R238, 0x6 ;  /* 0x000000ee06007211 */ /* 0x000fc600078030ff */
[----:B------:R-:W-:Y:S01]  /*4d60*/  IMAD.IADD R5, R7, 0x1, R5 ;  /* 0x0000000107057824 */ /* 0x000fe200078e0205 */
[----:B------:R-:W-:-:S04]  /*4d70*/  LEA R8, P3, R0, c[0x0][0x1c8], 0x1 ;  /* 0x0000720000087a11 */ /* 0x000fc800078608ff */
[----:B------:R-:W-:Y:S02]  /*4d80*/  LEA.HI.X R5, R6, R228, R5, 0x6, P0 ;  /* 0x000000e406057211 */ /* 0x000fe400000f3405 */
[----:B------:R-:W-:Y:S02]  /*4d90*/  ISETP.GE.AND P0, PT, R200, c[0x0][0x1d4], PT ;  /* 0x00007500c8007a0c */ /* 0x000fe40003f06270 */
[----:B------:R-:W-:Y:S01]  /*4da0*/  LEA.HI.X R9, R0, c[0x0][0x1cc], R5, 0x1, P3 ;  /* 0x0000730000097a11 */ /* 0x000fe200018f0c05 */
[----:B------:R-:W-:Y:S01]  /*4db0*/  IMAD.MOV.U32 R5, RZ, RZ, c[0x0][0x1e4] ;  /* 0x00007900ff057624 */ /* 0x000fe200078e00ff */
[----:B------:R-:W-:-:S03]  /*4dc0*/  LEA R6, P3, R4, R8, 0x6 ;  /* 0x0000000804067211 */ /* 0x000fc600078630ff */
[----:B------:R-:W-:Y:S01]  /*4dd0*/  @!PT LDS RZ, [RZ] ;  /* 0x00000000fffff984 */ /* 0x000fe20000000800 */
[----:B------:R-:W-:Y:S01]  /*4de0*/  @!PT LDS RZ, [RZ] ;  /* 0x00000000fffff984 */ /* 0x000fe20000000800 */
[----:B------:R-:W-:Y:S01]  /*4df0*/  @!PT LDS RZ, [RZ] ;  /* 0x00000000fffff984 */ /* 0x000fe20000000800 */
[----:B------:R1:W-:Y:S01]  /*4e00*/  LDGSTS.E.BYPASS.LTC128B.128 [R203+0xc100], [R8.64], !P1 ;  /* 0x0c10000008cb7fae */ /* 0x0003e2000c901d48 */
[----:B------:R-:W-:-:S03]  /*4e10*/  LEA.HI.X R7, R4, R9, R5, 0x6, P3 ;  /* 0x0000000904077211 */ /* 0x000fc600018f3405 */
[----:B------:R1:W-:Y:S04]  /*4e20*/  LDGSTS.E.BYPASS.LTC128B.128 [R203+0xe100], [R8.64+0x80], !P2 ;  /* 0x0e10008008cb7fae */ /* 0x0003e8000d101d48 */
[----:B------:R1:W-:Y:S04]  /*4e30*/  LDGSTS.E.BYPASS.LTC128B.128 [R203+0x10100], [R8.64+0x100], !P0 ;  /* 0x1010010008cb7fae */ /* 0x0003e8000c101d48 */
[----:B------:R1:W-:Y:S04]  /*4e40*/  LDGSTS.E.BYPASS.LTC128B.128 [R203+0xd100], [R6.64], !P1 ;  /* 0x0d10000006cb7fae */ /* 0x0003e8000c901d48 */
[----:B------:R1:W-:Y:S04]  /*4e50*/  LDGSTS.E.BYPASS.LTC128B.128 [R203+0xf100], [R6.64+0x80], !P2 ;  /* 0x0f10008006cb7fae */ /* 0x0003e8000d101d48 */
[----:B------:R1:W-:Y:S02]  /*4e60*/  LDGSTS.E.BYPASS.LTC128B.128 [R203+0x11100], [R6.64+0x100], !P0 ;  /* 0x1110010006cb7fae */ /* 0x0003e4000c101d48 */
.L_x_1257:
[----:B------:R-:W-:Y:S05]  /*4e70*/  BSYNC B0 ;  /* 0x0000000000007941 */ /* 0x000fea0003800000 */
.L_x_1256:
[----:B------:R-:W-:Y:S01]  /*4e80*/  IADD3 R234, R2, -0x2, RZ ;  /* 0xfffffffe02ea7810 */ /* 0x000fe20007ffe0ff */
[----:B------:R-:W0:Y:S03]  /*4e90*/  LDGDEPBAR ;  /* 0x00000000000079af */ /* 0x000e260000000000 */
[----:B------:R-:W-:-:S13]  /*4ea0*/  ISETP.GE.AND P0, PT, R234, R229, PT ;  /* 0x000000e5ea00720c */ /* 0x000fda0003f06270 */
[----:B------:R-:W-:Y:S05]  /*4eb0*/  @!P0 BRA `(.L_x_1258) ;  /* 0x0000291000008947 */ /* 0x000fea0003800000 */
[----:B------:R-:W-:Y:S01]  /*4ec0*/  IMAD.MOV.U32 R0, RZ, RZ, R3 ;  /* 0x000000ffff007224 */ /* 0x000fe200078e0003 */
[----:B------:R-:W-:Y:S01]  /*4ed0*/  MOV R232, RZ ;  /* 0x000000ff00e87202 */ /* 0x000fe20000000f00 */
[----:B------:R-:W-:Y:S01]  /*4ee0*/  IMAD.MOV.U32 R133, RZ, RZ, R132 ;  /* 0x000000ffff857224 */ /* 0x000fe200078e0084 */
[----:B------:R-:W-:Y:S02]  /*4ef0*/  MOV R135, 0x1 ;  /* 0x0000000100877802 */ /* 0x000fe40000000f00 */
.L_x_1259:
[----:B------:R-:W-:Y:S04]  /*4f00*/  DEPBAR.LE SB0, 0x2 ;  /* 0x000080800000791a */ /* 0x000fe80000000000 */
[----:B------:R-:W-:Y:S01]  /*4f10*/  WARPSYNC 0xffffffff ;  /* 0xffffffff00007948 */ /* 0x000fe20003800000 */
[----:B------:R-:W-:Y:S01]  /*4f20*/  BAR.SYNC.DEFER_BLOCKING 0x0 ;  /* 0x0000000000007b1d */ /* 0x000fe20000010000 */
[----:B------:R-:W-:Y:S01]  /*4f30*/  IMAD R186, R135, 0x6000, RZ ;  /* 0x0000600087ba7824 */ /* 0x000fe200078e02ff */
[----:B------:R-:W-:Y:S02]  /*4f40*/  ISETP.GE.AND P5, PT, R229, R234, PT ;  /* 0x000000eae500720c */ /* 0x000fe40003fa6270 */
[----:B------:R-:W-:Y:S02]  /*4f50*/  IADD3 R240, R234, -0x1, RZ ;  /* 0xffffffffeaf07810 */ /* 0x000fe40007ffe0ff */
[----:B------:R-:W-:Y:S04]  /*4f60*/  IADD3 R173, R185, R186, RZ ;  /* 0x000000bab9ad7210 */ /* 0x000fe80007ffe0ff */
[----:B------:R-:W-:Y:S05]  /*4f70*/  IADD3 R172, R176, R173, RZ ;  /* 0x000000adb0ac7210 */ /* 0x000fea0007ffe0ff */
[----:B------:R-:W-:Y:S01]  /*4f80*/  @!P5 SHF.R.S32.HI R159, RZ, 0x1f, R240 ;  /* 0x0000001fff9fd819 */ /* 0x000fe200000114f0 */
[----:B-1----:R-:W-:Y:S01]  /*4f90*/  @!P5 IMAD.WIDE.U32 R32, R240, c[0x0][0x208], RZ ;  /* 0x00008200f020da25 */ /* 0x002fe200078e00ff */
[----:B------:R-:W-:Y:S02]  /*4fa0*/  @!P5 MOV R2, c[0x0][0x208] ;  /* 0x000082000002da02 */ /* 0x000fe40000000f00 */
[----:B------:R-:W-:Y:S01]  /*4fb0*/  @!P5 MOV R3, c[0x0][0x20c] ;  /* 0x000083000003da02 */ /* 0x000fe20000000f00 */
[----:B------:R-:W-:Y:S01]  /*4fc0*/  @!P5 IMAD R159, R159, c[0x0][0x208], RZ ;  /* 0x000082009f9fda24 */ /* 0x000fe200078e02ff */
[----:B------:R-:W-:Y:S01]  /*4fd0*/  @!P5 SHF.L.U32 R157, R32, 0x6, RZ ;  /* 0x00000006209dd819 */ /* 0x000fe200000006ff */
[----:B------:R-:W-:Y:S01]  /*4fe0*/  @!P5 IMAD R168, R232, 0x6000, R202 ;  /* 0x00006000e8a8d824 */ /* 0x000fe200078e02ca */
[----:B------:R-:W-:Y:S01]  /*4ff0*/  @!P5 ISETP.GE.AND P3, PT, R199, c[0x0][0x1d4], PT ;  /* 0x00007500c700da0c */ /* 0x000fe20003f66270 */
[----:B------:R-:W-:Y:S01]  /*5000*/  LDSM.16.M88.4 R136, [R182] ;  /* 0x00000000b688783b */ /* 0x000fe20000000200 */
[----:B------:R-:W-:Y:S01]  /*5010*/  @!P5 IMAD R159, R240, c[0x0][0x20c], R159 ;  /* 0x00008300f09fda24 */ /* 0x000fe200078e029f */
[----:B------:R-:W-:Y:S02]  /*5020*/  @!P5 LEA R161, P0, R2, R157, 0x5 ;  /* 0x0000009d02a1d211 */ /* 0x000fe400078028ff */
[----:B------:R-:W-:Y:S02]  /*5030*/  @!P5 IADD3 R157, P4, R157, R236, RZ ;  /* 0x000000ec9d9dd210 */ /* 0x000fe40007f9e0ff */
[----:B------:R-:W-:Y:S02]  /*5040*/  @!P5 IADD3 R159, R33, R159, RZ ;  /* 0x0000009f219fd210 */ /* 0x000fe40007ffe0ff */
[----:B------:R-:W2:Y:S01]  /*5050*/  LDSM.16.M88.4 R140, [R173] ;  /* 0x00000000ad8c783b */ /* 0x000ea20000000200 */
[----:B------:R-:W-:Y:S02]  /*5060*/  @!P5 LEA R164, P6, R157, c[0x0][0x1f8], 0x1 ;  /* 0x00007e009da4da11 */ /* 0x000fe400078c08ff */
[----:B------:R-:W-:Y:S02]  /*5070*/  @!P5 SHF.L.U64.HI R159, R32, 0x6, R159 ;  /* 0x00000006209fd819 */ /* 0x000fe4000001029f */
[----:B------:R-:W-:Y:S02]  /*5080*/  @!P5 ISETP.GE.AND P2, PT, R200, c[0x0][0x1d4], PT ;  /* 0x00007500c800da0c */ /* 0x000fe40003f46270 */
[----:B------:R-:W-:Y:S01]  /*5090*/  @!P5 LEA.HI.X R3, R2, R159, R3, 0x5, P0 ;  /* 0x0000009f0203d211 */ /* 0x000fe200000f2c03 */
[----:B------:R-:W3:Y:S01]  /*50a0*/  LDSM.16.M88.4 R144, [R173+0x800] ;  /* 0x00080000ad90783b */ /* 0x000ee20000000200 */
[----:B------:R-:W-:Y:S02]  /*50b0*/  @!P5 IADD3.X R2, R159, R190, RZ, P4, !PT ;  /* 0x000000be9f02d210 */ /* 0x000fe400027fe4ff */
[----:B------:R-:W-:Y:S02]  /*50c0*/  @!P5 IADD3 R132, P0, R161, R236, RZ ;  /* 0x000000eca184d210 */ /* 0x000fe40007f1e0ff */
[----:B------:R-:W-:Y:S02]  /*50d0*/  @!P5 LEA.HI.X R165, R157, c[0x0][0x1fc], R2, 0x1, P6 ;  /* 0x00007f009da5da11 */ /* 0x000fe400030f0c02 */
[----:B------:R-:W-:Y:S01]  /*50e0*/  @!P5 LEA R170, P4, R132, c[0x0][0x1f8], 0x1 ;  /* 0x00007e0084aada11 */ /* 0x000fe200078808ff */
[----:B------:R-:W4:Y:S01]  /*50f0*/  LDSM.16.M88.4 R148, [R173+0x1000] ;  /* 0x00100000ad94783b */ /* 0x000f220000000200 */
[----:B------:R-:W-:Y:S02]  /*5100*/  MOV R2, 0x40 ;  /* 0x0000004000027802 */ /* 0x000fe40000000f00 */
[----:B------:R-:W-:Y:S02]  /*5110*/  @!P5 IADD3.X R3, R3, R190, RZ, P0, !PT ;  /* 0x000000be0303d210 */ /* 0x000fe400007fe4ff */
[----:B------:R-:W-:Y:S02]  /*5120*/  LOP3.LUT P0, RZ, R184, 0x4, RZ, 0xc0, !PT ;  /* 0x00000004b8ff7812 */ /* 0x000fe4000780c0ff */
[----:B------:R-:W-:Y:S01]  /*5130*/  @!P5 LEA.HI.X R171, R132, c[0x0][0x1fc], R3, 0x1, P4 ;  /* 0x00007f0084abda11 */ /* 0x000fe200020f0c03 */
[----:B------:R-:W5:Y:S01]  /*5140*/  LDSM.16.M88.4 R152, [R173+0x1800] ;  /* 0x00180000ad98783b */ /* 0x000f620000000200 */
[----:B------:R-:W-:Y:S02]  /*5150*/  SEL R132, R2, 0xffffffc0, !P0 ;  /* 0xffffffc002847807 */ /* 0x000fe40004000000 */
[----:B------:R-:W-:Y:S02]  /*5160*/  ISETP.GE.AND P6, PT, R232, 0x1, PT ;  /* 0x00000001e800780c */ /* 0x000fe40003fc6270 */
[CC--:B------:R-:W-:Y:S02]  /*5170*/  IADD3 R2, R132.reuse, R173.reuse, RZ ;  /* 0x000000ad84027210 */ /* 0x0c0fe40007ffe0ff */
[----:B------:R-:W-:Y:S02]  /*5180*/  IADD3 R3, R132, R172, RZ ;  /* 0x000000ac84037210 */ /* 0x000fe40007ffe0ff */
[----:B------:R-:W-:Y:S02]  /*5190*/  IADD3 R132, R176, R173, R132 ;  /* 0x000000adb0847210 */ /* 0x000fe40007ffe084 */
[----:B------:R-:W-:Y:S04]  /*51a0*/  IADD3 R232, R232, 0x1, RZ ;  /* 0x00000001e8e87810 */ /* 0x000fe80007ffe0ff */
[----:B------:R-:W-:Y:S01]  /*51b0*/  SEL R232, R232, RZ, !P6 ;  /* 0x000000ffe8e87207 */ /* 0x000fe20007000000 */
[C---:B-12---:R-:W-:Y:S08]  /*51c0*/  HMMA.16816.F32 R4, R136.reuse, R140, RZ ;  /* 0x0000008c8804723c */ /* 0x046ff000000018ff */
[C---:B------:R-:W-:Y:S01]  /*51d0*/  HMMA.16816.F32 R8, R136.reuse, R142, RZ ;  /* 0x0000008e8808723c */ /* 0x040fe200000018ff */
[----:B------:R-:W-:Y:S07]  /*51e0*/  LDSM.16.M88.4 R140, [R181] ;  /* 0x00000000b58c783b */ /* 0x000fee0000000200 */
[C---:B---3--:R-:W-:Y:S08]  /*51f0*/  HMMA.16816.F32 R12, R136.reuse, R144, RZ ;  /* 0x00000090880c723c */ /* 0x048ff000000018ff */
[C---:B------:R-:W-:Y:S01]  /*5200*/  HMMA.16816.F32 R16, R136.reuse, R146, RZ ;  /* 0x000000928810723c */ /* 0x040fe200000018ff */
[----:B------:R-:W1:Y:S07]  /*5210*/  LDSM.16.M88.4 R144, [R172] ;  /* 0x00000000ac90783b */ /* 0x000e6e0000000200 */
[C---:B----4-:R-:W-:Y:S08]  /*5220*/  HMMA.16816.F32 R20, R136.reuse, R148, RZ ;  /* 0x000000948814723c */ /* 0x050ff000000018ff */
[C---:B------:R-:W-:Y:S01]  /*5230*/  HMMA.16816.F32 R24, R136.reuse, R150, RZ ;  /* 0x000000968818723c */ /* 0x040fe200000018ff */
[----:B------:R-:W2:Y:S07]  /*5240*/  LDSM.16.M88.4 R148, [R172+0x800] ;  /* 0x00080000ac94783b */ /* 0x000eae0000000200 */
[C---:B-----5:R-:W-:Y:S08]  /*5250*/  HMMA.16816.F32 R28, R136.reuse, R152, RZ ;  /* 0x00000098881c723c */ /* 0x060ff000000018ff */
[----:B------:R-:W-:Y:S01]  /*5260*/  HMMA.16816.F32 R32, R136, R154, RZ ;  /* 0x0000009a8820723c */ /* 0x000fe200000018ff */
[----:B------:R-:W3:Y:S07]  /*5270*/  LDSM.16.M88.4 R136, [R172+0x1000] ;  /* 0x00100000ac88783b */ /* 0x000eee0000000200 */
[C---:B-1----:R-:W-:Y:S01]  /*5280*/  HMMA.16816.F32 R4, R140.reuse, R144, R4 ;  /* 0x000000908c04723c */ /* 0x042fe20000001804 */
[----:B------:R-:W1:Y:S07]  /*5290*/  LDSM.16.M88.4 R152, [R172+0x1800] ;  /* 0x00180000ac98783b */ /* 0x000e6e0000000200 */
[C---:B------:R-:W-:Y:S01]  /*52a0*/  HMMA.16816.F32 R8, R140.reuse, R146, R8 ;  /* 0x000000928c08723c */ /* 0x040fe20000001808 */
[----:B------:R-:W-:Y:S01]  /*52b0*/  @!PT LDS RZ, [RZ] ;  /* 0x00000000fffff984 */ /* 0x000fe20000000800 */
[----:B------:R-:W-:Y:S01]  /*52c0*/  @!PT LDS RZ, [RZ] ;  /* 0x00000000fffff984 */ /* 0x000fe20000000800 */
[----:B------:R-:W-:Y:S01]  /*52d0*/  @!PT LDS RZ, [RZ] ;  /* 0x00000000fffff984 */ /* 0x000fe20000000800 */
[----:B------:R4:W-:Y:S07]  /*52e0*/  @!P5 LDGSTS.E.BYPASS.LTC128B.128 [R168], [R164.64], !P1 ;  /* 0x00000000a4a8dfae */ /* 0x0009ee000c901d48 */
[C---:B--2---:R-:W-:Y:S01]  /*52f0*/  HMMA.16816.F32 R12, R140.reuse, R148, R12 ;  /* 0x000000948c0c723c */ /* 0x044fe2000000180c */
[----:B------:R4:W-:Y:S07]  /*5300*/  @!P5 LDGSTS.E.BYPASS.LTC128B.128 [R168+0x2000], [R164.64+0x80], !P3 ;  /* 0x02000080a4a8dfae */ /* 0x0009ee000d901d48 */
[C---:B------:R-:W-:Y:S01]  /*5310*/  HMMA.16816.F32 R16, R140.reuse, R150, R16 ;  /* 0x000000968c10723c */ /* 0x040fe20000001810 */
[----:B------:R4:W-:Y:S07]  /*5320*/  @!P5 LDGSTS.E.BYPASS.LTC128B.128 [R168+0x4000], [R164.64+0x100], !P2 ;  /* 0x04000100a4a8dfae */ /* 0x0009ee000d101d48 */
[C---:B---3--:R-:W-:Y:S01]  /*5330*/  HMMA.16816.F32 R20, R140.reuse, R136, R20 ;  /* 0x000000888c14723c */ /* 0x048fe20000001814 */
[----:B------:R2:W-:Y:S07]  /*5340*/  @!P5 LDGSTS.E.BYPASS.LTC128B.128 [R168+0x1000], [R170.64], !P1 ;  /* 0x01000000aaa8dfae */ /* 0x0005ee000c901d48 */
[C---:B------:R-:W-:Y:S01]  /*5350*/  HMMA.16816.F32 R24, R140.reuse, R138, R24 ;  /* 0x0000008a8c18723c */ /* 0x040fe20000001818 */
[----:B------:R2:W-:Y:S07]  /*5360*/  @!P5 LDGSTS.E.BYPASS.LTC128B.128 [R168+0x3000], [R170.64+0x80], !P3 ;  /* 0x03000080aaa8dfae */ /* 0x0005ee000d901d48 */
[C---:B-1----:R-:W-:Y:S01]  /*5370*/  HMMA.16816.F32 R28, R140.reuse, R152, R28 ;  /* 0x000000988c1c723c */ /* 0x042fe2000000181c */
[----:B------:R2:W-:Y:S07]  /*5380*/  @!P5 LDGSTS.E.BYPASS.LTC128B.128 [R168+0x5000], [R170.64+0x100], !P2 ;  /* 0x05000100aaa8dfae */ /* 0x0005ee000d101d48 */
[----:B------:R-:W-:Y:S01]  /*5390*/  HMMA.16816.F32 R32, R140, R154, R32 ;  /* 0x0000009a8c20723c */ /* 0x000fe20000001820 */
[----:B------:R-:W-:Y:S08]  /*53a0*/  LDSM.16.M88.4 R144, [R180] ;  /* 0x00000000b490783b */ /* 0x000ff00000000200 */
[----:B------:R-:W1:Y:S08]  /*53b0*/  LDSM.16.M88.4 R156, [R2] ;  /* 0x00000000029c783b */ /* 0x000e700000000200 */
[----:B------:R-:W3:Y:S08]  /*53c0*/  LDSM.16.M88.4 R160, [R2+0x800] ;  /* 0x0008000002a0783b */ /* 0x000ef00000000200 */
[----:B------:R-:W5:Y:S08]  /*53d0*/  LDSM.16.M88.4 R148, [R2+0x1000] ;  /* 0x001000000294783b */ /* 0x000f700000000200 */
[----:B------:R-:W0:Y:S08]  /*53e0*/  LDGDEPBAR ;  /* 0x00000000000079af */ /* 0x000e300000000000 */
[----:B----4-:R-:W4:Y:S01]  /*53f0*/  LDSM.16.M88.4 R164, [R2+0x1800] ;  /* 0x0018000002a4783b */ /* 0x010f220000000200 */
[C---:B-1----:R-:W-:Y:S07]  /*5400*/  HMMA.16816.F32 R4, R144.reuse, R156, R4 ;  /* 0x0000009c9004723c */ /* 0x042fee0000001804 */
[----:B------:R-:W-:Y:S01]  /*5410*/  LDSM.16.M88.4 R136, [R179] ;  /* 0x00000000b388783b */ /* 0x000fe20000000200 */
[C---:B------:R-:W-:Y:S07]  /*5420*/  HMMA.16816.F32 R8, R144.reuse, R158, R8 ;  /* 0x0000009e9008723c */ /* 0x040fee0000001808 */
[----:B--2---:R-:W1:Y:S01]  /*5430*/  LDSM.16.M88.4 R168, [R3] ;  /* 0x0000000003a8783b */ /* 0x004e620000000200 */
[C---:B---3--:R-:W-:Y:S07]  /*5440*/  HMMA.16816.F32 R12, R144.reuse, R160, R12 ;  /* 0x000000a0900c723c */ /* 0x048fee000000180c */
[----:B------:R-:W2:Y:S01]  /*5450*/  LDSM.16.M88.4 R140, [R3+0x800] ;  /* 0x00080000038c783b */ /* 0x000ea20000000200 */
[C---:B------:R-:W-:Y:S07]  /*5460*/  HMMA.16816.F32 R16, R144.reuse, R162, R16 ;  /* 0x000000a29010723c */ /* 0x040fee0000001810 */
[----:B------:R-:W3:Y:S01]  /*5470*/  LDSM.16.M88.4 R152, [R3+0x1000] ;  /* 0x001000000398783b */ /* 0x000ee20000000200 */
[C---:B-----5:R-:W-:Y:S07]  /*5480*/  HMMA.16816.F32 R20, R144.reuse, R148, R20 ;  /* 0x000000949014723c */ /* 0x060fee0000001814 */
[----:B------:R-:W5:Y:S01]  /*5490*/  LDSM.16.M88.4 R156, [R3+0x1800] ;  /* 0x00180000039c783b */ /* 0x000f620000000200 */
[C---:B------:R-:W-:Y:S07]  /*54a0*/  HMMA.16816.F32 R24, R144.reuse, R150, R24 ;  /* 0x000000969018723c */ /* 0x040fee0000001818 */
[----:B------:R-:W-:Y:S01]  /*54b0*/  LDSM.16.M88.4 R148, [R173+0x2000] ;  /* 0x00200000ad94783b */ /* 0x000fe20000000200 */
[C---:B----4-:R-:W-:Y:S07]  /*54c0*/  HMMA.16816.F32 R28, R144.reuse, R164, R28 ;  /* 0x000000a4901c723c */ /* 0x050fee000000181c */
[----:B------:R-:W-:Y:S01]  /*54d0*/  LDSM.16.M88.4 R160, [R173+0x2800] ;  /* 0x00280000ada0783b */ /* 0x000fe20000000200 */
[----:B------:R-:W-:Y:S07]  /*54e0*/  HMMA.16816.F32 R32, R144, R166, R32 ;  /* 0x000000a69020723c */ /* 0x000fee0000001820 */
[----:B------:R-:W4:Y:S01]  /*54f0*/  LDSM.16.M88.4 R144, [R182+0x4000] ;  /* 0x00400000b690783b */ /* 0x000f220000000200 */
[C---:B-1----:R-:W-:Y:S07]  /*5500*/  HMMA.16816.F32 R4, R136.reuse, R168, R4 ;  /* 0x000000a88804723c */ /* 0x042fee0000001804 */
[----:B------:R-:W-:Y:S01]  /*5510*/  LDSM.16.M88.4 R164, [R181+0x4000] ;  /* 0x00400000b5a4783b */ /* 0x000fe20000000200 */
[C---:B------:R-:W-:Y:S07]  /*5520*/  HMMA.16816.F32 R8, R136.reuse, R170, R8 ;  /* 0x000000aa8808723c */ /* 0x040fee0000001808 */
[----:B------:R-:W-:Y:S01]  /*5530*/  LDSM.16.M88.4 R168, [R172+0x2000] ;  /* 0x00200000aca8783b */ /* 0x000fe20000000200 */
[C---:B--2---:R-:W-:Y:S08]  /*5540*/  HMMA.16816.F32 R12, R136.reuse, R140, R12 ;  /* 0x0000008c880c723c */ /* 0x044ff0000000180c */
[C---:B------:R-:W-:Y:S01]  /*5550*/  HMMA.16816.F32 R16, R136.reuse, R142, R16 ;  /* 0x0000008e8810723c */ /* 0x040fe20000001810 */
[----:B------:R-:W1:Y:S07]  /*5560*/  LDSM.16.M88.4 R140, [R173+0x3000] ;  /* 0x00300000ad8c783b */ /* 0x000e6e0000000200 */
[C---:B---3--:R-:W-:Y:S08]  /*5570*/  HMMA.16816.F32 R20, R136.reuse, R152, R20 ;  /* 0x000000988814723c */ /* 0x048ff00000001814 */
[C---:B------:R-:W-:Y:S01]  /*5580*/  HMMA.16816.F32 R24, R136.reuse, R154, R24 ;  /* 0x0000009a8818723c */ /* 0x040fe20000001818 */
[----:B------:R-:W2:Y:S07]  /*5590*/  LDSM.16.M88.4 R152, [R173+0x3800] ;  /* 0x00380000ad98783b */ /* 0x000eae0000000200 */
[C---:B-----5:R-:W-:Y:S08]  /*55a0*/  HMMA.16816.F32 R28, R136.reuse, R156, R28 ;  /* 0x0000009c881c723c */ /* 0x060ff0000000181c */
[----:B------:R-:W-:Y:S01]  /*55b0*/  HMMA.16816.F32 R32, R136, R158, R32 ;  /* 0x0000009e8820723c */ /* 0x000fe20000001820 */
[----:B------:R-:W3:Y:S07]  /*55c0*/  LDSM.16.M88.4 R136, [R172+0x2800] ;  /* 0x00280000ac88783b */ /* 0x000eee0000000200 */
[C---:B----4-:R-:W-:Y:S01]  /*55d0*/  HMMA.16816.F32 R4, R144.reuse, R148, R4 ;  /* 0x000000949004723c */ /* 0x050fe20000001804 */
[----:B------:R-:W-:Y:S07]  /*55e0*/  LDSM.16.M88.4 R156, [R172+0x3800] ;  /* 0x00380000ac9c783b */ /* 0x000fee0000000200 */
[C---:B------:R-:W-:Y:S01]  /*55f0*/  HMMA.16816.F32 R8, R144.reuse, R150, R8 ;  /* 0x000000969008723c */ /* 0x040fe20000001808 */
[----:B------:R-:W4:Y:S07]  /*5600*/  LDSM.16.M88.4 R148, [R172+0x3000] ;  /* 0x00300000ac94783b */ /* 0x000f2e0000000200 */
[C---:B------:R-:W-:Y:S08]  /*5610*/  HMMA.16816.F32 R12, R144.reuse, R160, R12 ;  /* 0x000000a0900c723c */ /* 0x040ff0000000180c */
[C---:B------:R-:W-:Y:S01]  /*5620*/  HMMA.16816.F32 R16, R144.reuse, R162, R16 ;  /* 0x000000a29010723c */ /* 0x040fe20000001810 */
[----:B------:R-:W-:Y:S07]  /*5630*/  LDSM.16.M88.4 R160, [R2+0x2000] ;  /* 0x0020000002a0783b */ /* 0x000fee0000000200 */
[C---:B-1----:R-:W-:Y:S08]  /*5640*/  HMMA.16816.F32 R20, R144.reuse, R140, R20 ;  /* 0x0000008c9014723c */ /* 0x042ff00000001814 */
[C---:B------:R-:W-:Y:S01]  /*5650*/  HMMA.16816.F32 R24, R144.reuse, R142, R24 ;  /* 0x0000008e9018723c */ /* 0x040fe20000001818 */
[----:B------:R-:W1:Y:S07]  /*5660*/  LDSM.16.M88.4 R140, [R180+0x4000] ;  /* 0x00400000b48c783b */ /* 0x000e6e0000000200 */
[C---:B--2---:R-:W-:Y:S08]  /*5670*/  HMMA.16816.F32 R28, R144.reuse, R152, R28 ;  /* 0x00000098901c723c */ /* 0x044ff0000000181c */
[----:B------:R-:W-:Y:S01]  /*5680*/  HMMA.16816.F32 R32, R144, R154, R32 ;  /* 0x0000009a9020723c */ /* 0x000fe20000001820 */
[----:B------:R-:W2:Y:S07]  /*5690*/  LDSM.16.M88.4 R144, [R2+0x2800] ;  /* 0x002800000290783b */ /* 0x000eae0000000200 */
[C---:B------:R-:W-:Y:S01]  /*56a0*/  HMMA.16816.F32 R4, R164.reuse, R168, R4 ;  /* 0x000000a8a404723c */ /* 0x040fe20000001804 */
[----:B------:R-:W-:Y:S07]  /*56b0*/  LDSM.16.M88.4 R152, [R179+0x4000] ;  /* 0x00400000b398783b */ /* 0x000fee0000000200 */
        /* <DEDUP_REMOVED lines=10> */
[----:B------:R-:W5:Y:S07]  /*5760*/  LDSM.16.M88.4 R156, [R132+0x2800] ;  /* 0x00280000849c783b */ /* 0x000f6e0000000200 */
[C---:B-1----:R-:W-:Y:S01]  /*5770*/  HMMA.16816.F32 R4, R140.reuse, R160, R4 ;  /* 0x000000a08c04723c */ /* 0x042fe20000001804 */
[----:B------:R-:W-:Y:S07]  /*5780*/  LDSM.16.M88.4 R164, [R173+0x5000] ;  /* 0x00500000ada4783b */ /* 0x000fee0000000200 */
[C---:B------:R-:W-:Y:S01]  /*5790*/  HMMA.16816.F32 R8, R140.reuse, R162, R8 ;  /* 0x000000a28c08723c */ /* 0x040fe20000001808 */
[----:B------:R-:W-:Y:S07]  /*57a0*/  LDSM.16.M88.4 R160, [R173+0x4800] ;  /* 0x00480000ada0783b */ /* 0x000fee0000000200 */
[C---:B--2---:R-:W-:Y:S08]  /*57b0*/  HMMA.16816.F32 R12, R140.reuse, R144, R12 ;  /* 0x000000908c0c723c */ /* 0x044ff0000000180c */
[C---:B------:R-:W-:Y:S01]  /*57c0*/  HMMA.16816.F32 R16, R140.reuse, R146, R16 ;  /* 0x000000928c10723c */ /* 0x040fe20000001810 */
[----:B------:R-:W1:Y:S07]  /*57d0*/  LDSM.16.M88.4 R144, [R132+0x3000] ;  /* 0x003000008490783b */ /* 0x000e6e0000000200 */
[C---:B---3--:R-:W-:Y:S08]  /*57e0*/  HMMA.16816.F32 R20, R140.reuse, R136, R20 ;  /* 0x000000888c14723c */ /* 0x048ff00000001814 */
[C---:B------:R-:W-:Y:S01]  /*57f0*/  HMMA.16816.F32 R24, R140.reuse, R138, R24 ;  /* 0x0000008a8c18723c */ /* 0x040fe20000001818 */
[----:B------:R-:W2:Y:S07]  /*5800*/  LDSM.16.M88.4 R136, [R132+0x3800] ;  /* 0x003800008488783b */ /* 0x000eae0000000200 */
[C---:B----4-:R-:W-:Y:S08]  /*5810*/  HMMA.16816.F32 R28, R140.reuse, R148, R28 ;  /* 0x000000948c1c723c */ /* 0x050ff0000000181c */
[----:B------:R-:W-:Y:S01]  /*5820*/  HMMA.16816.F32 R32, R140, R150, R32 ;  /* 0x000000968c20723c */ /* 0x000fe20000001820 */
[----:B------:R-:W-:Y:S07]  /*5830*/  LDSM.16.M88.4 R140, [R182+0x8000] ;  /* 0x00800000b68c783b */ /* 0x000fee0000000200 */
[C---:B------:R-:W-:Y:S01]  /*5840*/  HMMA.16816.F32 R4, R152.reuse, R168, R4 ;  /* 0x000000a89804723c */ /* 0x040fe20000001804 */
        /* <DEDUP_REMOVED lines=13> */
[----:B------:R-:W-:Y:S07]  /*5920*/  LDSM.16.M88.4 R152, [R172+0x5800] ;  /* 0x00580000ac98783b */ /* 0x000fee0000000200 */
[C---:B------:R-:W-:Y:S01]  /*5930*/  HMMA.16816.F32 R8, R140.reuse, R150, R8 ;  /* 0x000000968c08723c */ /* 0x040fe20000001808 */
[----:B------:R-:W3:Y:S07]  /*5940*/  LDSM.16.M88.4 R148, [R172+0x5000] ;  /* 0x00500000ac94783b */ /* 0x000eee0000000200 */
[C---:B------:R-:W-:Y:S01]  /*5950*/  HMMA.16816.F32 R12, R140.reuse, R160, R12 ;  /* 0x000000a08c0c723c */ /* 0x040fe2000000180c */
[----:B------:R-:W-:Y:S07]  /*5960*/  LDSM.16.M88.4 R172, [R3+0x4000] ;  /* 0x0040000003ac783b */ /* 0x000fee0000000200 */
        /* <DEDUP_REMOVED lines=8> */
[C---:B-1----:R-:W-:Y:S01]  /*59f0*/  HMMA.16816.F32 R4, R144.reuse, R168, R4 ;  /* 0x000000a89004723c */ /* 0x042fe20000001804 */
[----:B------:R-:W1:Y:S07]  /*5a00*/  LDSM.16.M88.4 R156, [R2+0x5000] ;  /* 0x00500000029c783b */ /* 0x000e6e0000000200 */
[C---:B------:R-:W-:Y:S01]  /*5a10*/  HMMA.16816.F32 R8, R144.reuse, R170, R8 ;  /* 0x000000aa9008723c */ /* 0x040fe20000001808 */
[----:B------:R-:W-:Y:S07]  /*5a20*/  LDSM.16.M88.4 R168, [R179+0x8000] ;  /* 0x00800000b3a8783b */ /* 0x000fee0000000200 */
[C---:B--2---:R-:W-:Y:S08]  /*5a30*/  HMMA.16816.F32 R12, R144.reuse, R136, R12 ;  /* 0x00000088900c723c */ /* 0x044ff0000000180c */
[C---:B------:R-:W-:Y:S01]  /*5a40*/  HMMA.16816.F32 R16, R144.reuse, R138, R16 ;  /* 0x0000008a9010723c */ /* 0x040fe20000001810 */
[----:B------:R-:W2:Y:S07]  /*5a50*/  LDSM.16.M88.4 R136, [R2+0x5800] ;  /* 0x005800000288783b */ /* 0x000eae0000000200 */
        /* <DEDUP_REMOVED lines=10> */
[C---:B-1----:R-:W-:Y:S08]  /*5b00*/  HMMA.16816.F32 R20, R160.reuse, R156, R20 ;  /* 0x0000009ca014723c */ /* 0x042ff00000001814 */
[C---:B------:R-:W-:Y:S08]  /*5b10*/  HMMA.16816.F32 R24, R160.reuse, R158, R24 ;  /* 0x0000009ea018723c */ /* 0x040ff00000001818 */
[C---:B--2---:R-:W-:Y:S08]  /*5b20*/  HMMA.16816.F32 R28, R160.reuse, R136, R28 ;  /* 0x00000088a01c723c */ /* 0x044ff0000000181c */
[----:B------:R-:W-:Y:S01]  /*5b30*/  HMMA.16816.F32 R32, R160, R138, R32 ;  /* 0x0000008aa020723c */ /* 0x000fe20000001820 */
[----:B------:R1:W2:Y:S01]  /*5b40*/  LDSM.16.M88.4 R136, [R132+0x5800] ;  /* 0x005800008488783b */ /* 0x0002a20000000200 */
[----:B------:R-:W-:Y:S05]  /*5b50*/  DEPBAR.LE SB0, 0x2 ;  /* 0x000080800000791a */ /* 0x000fea0000000000 */
[-C--:B------:R-:W-:Y:S01]  /*5b60*/  IADD3 R162, R178, R186.reuse, RZ ;  /* 0x000000bab2a27210 */ /* 0x080fe20007ffe0ff */
[C---:B------:R-:W-:Y:S01]  /*5b70*/  HMMA.16816.F32 R4, R168.reuse, R172, R4 ;  /* 0x000000aca804723c */ /* 0x040fe20000001804 */
[----:B------:R-:W-:Y:S04]  /*5b80*/  BAR.SYNC.DEFER_BLOCKING 0x0 ;  /* 0x0000000000007b1d */ /* 0x000fe80000010000 */
[----:B------:R-:W-:Y:S03]  /*5b90*/  IADD3 R160, R177, R186, RZ ;  /* 0x000000bab1a07210 */ /* 0x000fe60007ffe0ff */
[C---:B------:R-:W-:Y:S04]  /*5ba0*/  HMMA.16816.F32 R8, R168.reuse, R174, R8 ;  /* 0x000000aea808723c */ /* 0x040fe80000001808 */
[----:B------:R-:W-:Y:S04]  /*5bb0*/  IADD3 R161, R183, R160, RZ ;  /* 0x000000a0b7a17210 */ /* 0x000fe80007ffe0ff */
[C---:B---3--:R-:W-:Y:S08]  /*5bc0*/  HMMA.16816.F32 R12, R168.reuse, R144, R12 ;  /* 0x00000090a80c723c */ /* 0x048ff0000000180c */
[C---:B------:R-:W-:Y:S01]  /*5bd0*/  HMMA.16816.F32 R16, R168.reuse, R146, R16 ;  /* 0x00000092a810723c */ /* 0x040fe20000001810 */
[----:B------:R-:W-:Y:S03]  /*5be0*/  LDSM.16.MT88.4 R144, [R160] ;  /* 0x00000000a090783b */ /* 0x000fe60000004200 */
[----:B------:R-:W-:Y:S02]  /*5bf0*/  FMNMX.FTZ R2, R4, R133, !PT ;  /* 0x0000008504027209 */ /* 0x000fe40007810000 */
[----:B------:R-:W-:Y:S02]  /*5c00*/  FMNMX.FTZ R156, R6, R0, !PT ;  /* 0x00000000069c7209 */ /* 0x000fe40007810000 */
[C---:B----4-:R-:W-:Y:S01]  /*5c10*/  HMMA.16816.F32 R20, R168.reuse, R140, R20 ;  /* 0x0000008ca814723c */ /* 0x050fe20000001814 */
[----:B------:R-:W-:Y:S03]  /*5c20*/  LDSM.16.MT88.4 R148, [R162+0x2800] ;  /* 0x00280000a294783b */ /* 0x000fe60000004200 */
[----:B------:R-:W-:Y:S02]  /*5c30*/  FMNMX.FTZ R3, R5, R2, !PT ;  /* 0x0000000205037209 */ /* 0x000fe40007810000 */
[----:B------:R-:W-:Y:S02]  /*5c40*/  FMNMX.FTZ R157, R7, R156, !PT ;  /* 0x0000009c079d7209 */ /* 0x000fe40007810000 */
[C---:B------:R-:W-:Y:S04]  /*5c50*/  HMMA.16816.F32 R24, R168.reuse, R142, R24 ;  /* 0x0000008ea818723c */ /* 0x040fe80000001818 */
[----:B------:R-:W-:Y:S02]  /*5c60*/  FMNMX.FTZ R2, R8, R3, !PT ;  /* 0x0000000308027209 */ /* 0x000fe40007810000 */
[----:B-1----:R-:W-:Y:S02]  /*5c70*/  FMNMX.FTZ R132, R10, R157, !PT ;  /* 0x0000009d0a847209 */ /* 0x002fe40007810000 */
[C---:B--2---:R-:W-:Y:S04]  /*5c80*/  HMMA.16816.F32 R28, R168.reuse, R136, R28 ;  /* 0x00000088a81c723c */ /* 0x044fe8000000181c */
[----:B------:R-:W-:Y:S02]  /*5c90*/  FMNMX.FTZ R3, R9, R2, !PT ;  /* 0x0000000209037209 */ /* 0x000fe40007810000 */
[----:B------:R-:W-:Y:S02]  /*5ca0*/  FMNMX.FTZ R157, R11, R132, !PT ;  /* 0x000000840b9d7209 */ /* 0x000fe40007810000 */
[----:B------:R-:W-:Y:S01]  /*5cb0*/  HMMA.16816.F32 R32, R168, R138, R32 ;  /* 0x0000008aa820723c */ /* 0x000fe20000001820 */
[----:B------:R-:W-:Y:S03]  /*5cc0*/  LDSM.16.MT88.4 R136, [R162] ;  /* 0x00000000a288783b */ /* 0x000fe60000004200 */
        /* <DEDUP_REMOVED lines=18> */
[----:B------:R-:W-:Y:S04]  /*5df0*/  FMNMX.FTZ R3, R29, R2, !PT ;  /* 0x000000021d037209 */ /* 0x000fe80007810000 */
        /* <DEDUP_REMOVED lines=12> */
[C---:B------:R-:W-:Y:S02]  /*5ec0*/  FADD.FTZ R133, -R132.reuse, R133 ;  /* 0x0000008584857221 */ /* 0x040fe40000010100 */
[----:B------:R-:W-:Y:S01]  /*5ed0*/  FMUL.FTZ R174, R132, c[0x0][0x2d0] ;  /* 0x0000b40084ae7a20 */ /* 0x000fe20000410000 */
[----:B--2---:R-:W-:Y:S01]  /*5ee0*/  FMNMX.FTZ R3, R156, R3, !PT ;  /* 0x000000039c037209 */ /* 0x004fe20007810000 */
[----:B------:R-:W-:Y:S01]  /*5ef0*/  FMUL.FTZ R2, R133, c[0x0][0x2d0] ;  /* 0x0000b40085027a20 */ /* 0x000fe20000410000 */
[----:B------:R-:W-:Y:S01]  /*5f00*/  LDSM.16.MT88.4 R156, [R160+0x2800] ;  /* 0x00280000a09c783b */ /* 0x000fe20000004200 */
[----:B------:R-:W-:Y:S02]  /*5f10*/  FFMA.FTZ R165, R8, c[0x0][0x2d0], -R174 ;  /* 0x0000b40008a57a23 */ /* 0x000fe400000108ae */
[C---:B------:R-:W-:Y:S02]  /*5f20*/  FADD.FTZ R133, -R3.reuse, R0 ;  /* 0x0000000003857221 */ /* 0x040fe40000010100 */
[----:B------:R-:W-:Y:S01]  /*5f30*/  FMUL.FTZ R171, R3, c[0x0][0x2d0] ;  /* 0x0000b40003ab7a20 */ /* 0x000fe20000410000 */
[----:B------:R-:W1:Y:S01]  /*5f40*/  MUFU.EX2 R2, R2 ;  /* 0x0000000200027308 */ /* 0x000e620000000800 */
[----:B------:R-:W-:Y:S01]  /*5f50*/  FMUL.FTZ R0, R133, c[0x0][0x2d0] ;  /* 0x0000b40085007a20 */ /* 0x000fe20000410000 */
[----:B------:R-:W-:Y:S01]  /*5f60*/  IADD3 R133, R183, R162, RZ ;  /* 0x000000a2b7857210 */ /* 0x000fe20007ffe0ff */
[--C-:B------:R-:W-:Y:S02]  /*5f70*/  FFMA.FTZ R166, R9, c[0x0][0x2d0], -R174.reuse ;  /* 0x0000b40009a67a23 */ /* 0x100fe400000108ae */
[--C-:B------:R-:W-:Y:S02]  /*5f80*/  FFMA.FTZ R167, R6, c[0x0][0x2d0], -R171.reuse ;  /* 0x0000b40006a77a23 */ /* 0x100fe400000108ab */
[--C-:B------:R-:W-:Y:S01]  /*5f90*/  FFMA.FTZ R168, R7, c[0x0][0x2d0], -R171.reuse ;  /* 0x0000b40007a87a23 */ /* 0x100fe200000108ab */
[----:B------:R-:W2:Y:S01]  /*5fa0*/  LDSM.16.MT88.4 R140, [R133] ;  /* 0x00000000858c783b */ /* 0x000ea20000004200 */
[--C-:B------:R-:W-:Y:S01]  /*5fb0*/  FFMA.FTZ R169, R10, c[0x0][0x2d0], -R171.reuse ;  /* 0x0000b4000aa97a23 */ /* 0x100fe200000108ab */
[----:B------:R-:W3:Y:S01]  /*5fc0*/  MUFU.EX2 R0, R0 ;  /* 0x0000000000007308 */ /* 0x000ee20000000800 */
[--C-:B------:R-:W-:Y:S02]  /*5fd0*/  FFMA.FTZ R170, R11, c[0x0][0x2d0], -R171.reuse ;  /* 0x0000b4000baa7a23 */ /* 0x100fe400000108ab */
[--C-:B------:R-:W-:Y:S02]  /*5fe0*/  FFMA.FTZ R163, R4, c[0x0][0x2d0], -R174.reuse ;  /* 0x0000b40004a37a23 */ /* 0x100fe400000108ae */
[--C-:B------:R-:W-:Y:S01]  /*5ff0*/  FFMA.FTZ R164, R5, c[0x0][0x2d0], -R174.reuse ;  /* 0x0000b40005a47a23 */ /* 0x100fe200000108ae */
[----:B------:R-:W-:Y:S01]  /*6000*/  LDSM.16.MT88.4 R152, [R133+0x2800] ;  /* 0x002800008598783b */ /* 0x000fe20000004200 */
[--C-:B------:R-:W-:Y:S02]  /*6010*/  FFMA.FTZ R29, R29, c[0x0][0x2d0], -R174.reuse ;  /* 0x0000b4001d1d7a23 */ /* 0x100fe400000108ae */
[--C-:B------:R-:W-:Y:S01]  /*6020*/  FFMA.FTZ R251, R28, c[0x0][0x2d0], -R174.reuse ;  /* 0x0000b4001cfb7a23 */ /* 0x100fe200000108ae */
[----:B------:R-:W-:Y:S01]  /*6030*/  MUFU.EX2 R163, R163 ;  /* 0x000000a300a37308 */ /* 0x000fe20000000800 */
[--C-:B------:R-:W-:Y:S02]  /*6040*/  FFMA.FTZ R32, R32, c[0x0][0x2d0], -R174.reuse ;  /* 0x0000b40020207a23 */ /* 0x100fe400000108ae */
[--C-:B------:R-:W-:Y:S02]  /*6050*/  FFMA.FTZ R175, R12, c[0x0][0x2d0], -R174.reuse ;  /* 0x0000b4000caf7a23 */ /* 0x100fe400000108ae */
[C---:B-1----:R-:W-:Y:S02]  /*6060*/  FMUL.FTZ R4, R2.reuse, R128 ;  /* 0x0000008002047220 */ /* 0x042fe40000410000 */
[C---:B------:R-:W-:Y:S02]  /*6070*/  FMUL.FTZ R5, R2.reuse, R129 ;  /* 0x0000008102057220 */ /* 0x040fe40000410000 */
[C---:B------:R-:W-:Y:S01]  /*6080*/  FMUL.FTZ R8, R2.reuse, R124 ;  /* 0x0000007c02087220 */ /* 0x040fe20000410000 */
[----:B------:R-:W1:Y:S01]  /*6090*/  MUFU.EX2 R164, R164 ;  /* 0x000000a400a47308 */ /* 0x000e620000000800 */
[C---:B------:R-:W-:Y:S02]  /*60a0*/  FMUL.FTZ R9, R2.reuse, R125 ;  /* 0x0000007d02097220 */ /* 0x040fe40000410000 */
[----:B------:R-:W-:Y:S02]  /*60b0*/  FMUL.FTZ R36, R2, R36 ;  /* 0x0000002402247220 */ /* 0x000fe40000410000 */
[C---:B---3--:R-:W-:Y:S02]  /*60c0*/  FMUL.FTZ R6, R0.reuse, R130 ;  /* 0x0000008200067220 */ /* 0x048fe40000410000 */
[C---:B------:R-:W-:Y:S02]  /*60d0*/  FMUL.FTZ R7, R0.reuse, R131 ;  /* 0x0000008300077220 */ /* 0x040fe40000410000 */
[C---:B------:R-:W-:Y:S01]  /*60e0*/  FMUL.FTZ R10, R0.reuse, R126 ;  /* 0x0000007e000a7220 */ /* 0x040fe20000410000 */
[----:B------:R-:W-:Y:S01]  /*60f0*/  MUFU.EX2 R165, R165 ;  /* 0x000000a500a57308 */ /* 0x000fe20000000800 */
[----:B------:R-:W-:Y:S02]  /*6100*/  FMUL.FTZ R11, R0, R127 ;  /* 0x0000007f000b7220 */ /* 0x000fe40000410000 */
[----:B------:R-:W3:Y:S01]  /*6110*/  LDSM.16.MT88.4 R124, [R161] ;  /* 0x00000000a17c783b */ /* 0x000ee20000004200 */
[----:B------:R-:W-:Y:S02]  /*6120*/  FMUL.FTZ R37, R2, R37 ;  /* 0x0000002502257220 */ /* 0x000fe40000410000 */
[C---:B------:R-:W-:Y:S02]  /*6130*/  FMUL.FTZ R38, R0.reuse, R38 ;  /* 0x0000002600267220 */ /* 0x040fe40000410000 */
[----:B------:R-:W-:Y:S02]  /*6140*/  FMUL.FTZ R39, R0, R39 ;  /* 0x0000002700277220 */ /* 0x000fe40000410000 */
[----:B------:R-:W4:Y:S01]  /*6150*/  MUFU.EX2 R166, R166 ;  /* 0x000000a600a67308 */ /* 0x000f220000000800 */
[C---:B------:R-:W-:Y:S02]  /*6160*/  FMUL.FTZ R40, R2.reuse, R40 ;  /* 0x0000002802287220 */ /* 0x040fe40000410000 */
[----:B------:R-:W-:Y:S01]  /*6170*/  FMUL.FTZ R41, R2, R41 ;  /* 0x0000002902297220 */ /* 0x000fe20000410000 */
[----:B-1----:R-:W-:Y:S01]  /*6180*/  F2FP.PACK_AB R128, R164, R163 ;  /* 0x000000a3a480723e */ /* 0x002fe200000000ff */
[C---:B------:R-:W-:Y:S02]  /*6190*/  FMUL.FTZ R42, R0.reuse, R42 ;  /* 0x0000002a002a7220 */ /* 0x040fe40000410000 */
[----:B------:R-:W-:Y:S02]  /*61a0*/  FMUL.FTZ R43, R0, R43 ;  /* 0x0000002b002b7220 */ /* 0x000fe40000410000 */
[C---:B------:R-:W-:Y:S01]  /*61b0*/  FMUL.FTZ R44, R2.reuse, R44 ;  /* 0x0000002c022c7220 */ /* 0x040fe20000410000 */
[----:B------:R-:W-:Y:S01]  /*61c0*/  MUFU.EX2 R167, R167 ;  /* 0x000000a700a77308 */ /* 0x000fe20000000800 */
[----:B------:R-:W-:Y:S02]  /*61d0*/  FMUL.FTZ R45, R2, R45 ;  /* 0x0000002d022d7220 */ /* 0x000fe40000410000 */
[C---:B------:R-:W-:Y:S02]  /*61e0*/  FMUL.FTZ R46, R0.reuse, R46 ;  /* 0x0000002e002e7220 */ /* 0x040fe40000410000 */
[----:B------:R-:W-:Y:S02]  /*61f0*/  FMUL.FTZ R47, R0, R47 ;  /* 0x0000002f002f7220 */ /* 0x000fe40000410000 */
[C---:B------:R-:W-:Y:S02]  /*6200*/  FMUL.FTZ R48, R2.reuse, R48 ;  /* 0x0000003002307220 */ /* 0x040fe40000410000 */
[----:B------:R-:W-:Y:S01]  /*6210*/  FMUL.FTZ R49, R2, R49 ;  /* 0x0000003102317220 */ /* 0x000fe20000410000 */
[----:B------:R-:W1:Y:S01]  /*6220*/  MUFU.EX2 R168, R168 ;  /* 0x000000a800a87308 */ /* 0x000e620000000800 */
[C---:B------:R-:W-:Y:S02]  /*6230*/  FMUL.FTZ R50, R0.reuse, R50 ;  /* 0x0000003200327220 */ /* 0x040fe40000410000 */
[----:B------:R-:W-:Y:S01]  /*6240*/  FMUL.FTZ R51, R0, R51 ;  /* 0x0000003300337220 */ /* 0x000fe20000410000 */
[----:B----4-:R-:W-:Y:S01]  /*6250*/  F2FP.PACK_AB R130, R166, R165 ;  /* 0x000000a5a682723e */ /* 0x010fe200000000ff */
        /* <DEDUP_REMOVED lines=21> */
[C---:B------:R-:W-:Y:S01]  /*63b0*/  FMUL.FTZ R68, R2.reuse, R68 ;  /* 0x0000004402447220 */ /* 0x040fe20000410000 */
[----:B------:R-:W-:Y:S01]  /*63c0*/  MUFU.EX2 R251, R251 ;  /* 0x000000fb00fb7308 */ /* 0x000fe20000000800 */
[----:B------:R-:W-:Y:S02]  /*63d0*/  FMUL.FTZ R69, R2, R69 ;  /* 0x0000004502457220 */ /* 0x000fe40000410000 */
[----:B------:R-:W-:Y:S01]  /*63e0*/  FMUL.FTZ R70, R0, R70 ;  /* 0x0000004600467220 */ /* 0x000fe20000410000 */
[----:B----4-:R-:W-:Y:S01]  /*63f0*/  F2FP.PACK_AB R131, R170, R169 ;  /* 0x000000a9aa83723e */ /* 0x010fe200000000ff */
[----:B------:R-:W-:Y:S02]  /*6400*/  FMUL.FTZ R71, R0, R71 ;  /* 0x0000004700477220 */ /* 0x000fe40000410000 */
[C---:B------:R-:W-:Y:S02]  /*6410*/  FMUL.FTZ R72, R2.reuse, R72 ;  /* 0x0000004802487220 */ /* 0x040fe40000410000 */
[----:B------:R-:W-:Y:S02]  /*6420*/  FMUL.FTZ R73, R2, R73 ;  /* 0x0000004902497220 */ /* 0x000fe40000410000 */
[C---:B------:R-:W-:Y:S05]  /*6430*/  HMMA.16816.F32 R4, R128.reuse, R136, R4 ;  /* 0x000000888004723c */ /* 0x040fea0000001804 */
        /* <DEDUP_REMOVED lines=13> */
[C---:B------:R-:W-:Y:S04]  /*6510*/  HMMA.16816.F32 R44, R128.reuse, R144, R44 ;  /* 0x00000090802c723c */ /* 0x040fe8000000182c */
[C---:B------:R-:W-:Y:S02]  /*6520*/  FMUL.FTZ R82, R0.reuse, R82 ;  /* 0x0000005200527220 */ /* 0x040fe40000410000 */
[----:B------:R-:W-:Y:S02]  /*6530*/  FMUL.FTZ R83, R0, R83 ;  /* 0x0000005300537220 */ /* 0x000fe40000410000 */
[C---:B------:R-:W-:Y:S01]  /*6540*/  HMMA.16816.F32 R48, R128.reuse, R146, R48 ;  /* 0x000000928030723c */ /* 0x040fe20000001830 */
[----:B------:R-:W-:Y:S03]  /*6550*/  LDSM.16.MT88.4 R144, [R161+0x800] ;  /* 0x00080000a190783b */ /* 0x000fe60000004200 */
        /* <DEDUP_REMOVED lines=23> */
[C---:B------:R-:W-:Y:S01]  /*66d0*/  FMUL.FTZ R98, R0.reuse, R98 ;  /* 0x0000006200627220 */ /* 0x040fe20000410000 */
[C---:B---3--:R-:W-:Y:S03]  /*66e0*/  HMMA.16816.F32 R76, R128.reuse, R124, R76 ;  /* 0x0000007c804c723c */ /* 0x048fe6000000184c */
[----:B------:R-:W-:Y:S02]  /*66f0*/  FMUL.FTZ R99, R0, R99 ;  /* 0x0000006300637220 */ /* 0x000fe40000410000 */
[C---:B------:R-:W-:Y:S02]  /*6700*/  FMUL.FTZ R100, R2.reuse, R100 ;  /* 0x0000006402647220 */ /* 0x040fe40000410000 */
[----:B------:R-:W-:Y:S01]  /*6710*/  FMUL.FTZ R101, R2, R101 ;  /* 0x0000006502657220 */ /* 0x000fe20000410000 */
        /* <DEDUP_REMOVED lines=12> */
[--C-:B------:R-:W-:Y:S02]  /*67e0*/  FFMA.FTZ R242, R13, c[0x0][0x2d0], -R174.reuse ;  /* 0x0000b4000df27a23 */ /* 0x100fe400000108ae */
[----:B------:R-:W-:Y:S02]  /*67f0*/  FMUL.FTZ R13, R2, R121 ;  /* 0x00000079020d7220 */ /* 0x000fe40000410000 */
[C---:B------:R-:W-:Y:S01]  /*6800*/  HMMA.16816.F32 R96, R128.reuse, R142, R96 ;  /* 0x0000008e8060723c */ /* 0x040fe20000001860 */
[----:B------:R-:W2:Y:S01]  /*6810*/  LDSM.16.MT88.4 R140, [R161+0x4000] ;  /* 0x00400000a18c783b */ /* 0x000ea20000004200 */
[----:B------:R-:W4:Y:S02]  /*6820*/  MUFU.EX2 R242, R242 ;  /* 0x000000f200f27308 */ /* 0x000f240000000800 */
[--C-:B------:R-:W-:Y:S02]  /*6830*/  FFMA.FTZ R243, R14, c[0x0][0x2d0], -R171.reuse ;  /* 0x0000b4000ef37a23 */ /* 0x100fe400000108ab */
[C---:B------:R-:W-:Y:S02]  /*6840*/  FMUL.FTZ R14, R0.reuse, R122 ;  /* 0x0000007a000e7220 */ /* 0x040fe40000410000 */
[--C-:B------:R-:W-:Y:S01]  /*6850*/  FFMA.FTZ R246, R15, c[0x0][0x2d0], -R171.reuse ;  /* 0x0000b4000ff67a23 */ /* 0x100fe200000108ab */
[C---:B---3--:R-:W-:Y:S03]  /*6860*/  HMMA.16816.F32 R100, R128.reuse, R124, R100 ;  /* 0x0000007c8064723c */ /* 0x048fe60000001864 */
[----:B------:R-:W-:Y:S01]  /*6870*/  FMUL.FTZ R15, R0, R123 ;  /* 0x0000007b000f7220 */ /* 0x000fe20000410000 */
[----:B------:R-:W-:Y:S01]  /*6880*/  MUFU.EX2 R243, R243 ;  /* 0x000000f300f37308 */ /* 0x000fe20000000800 */
[----:B------:R-:W3:Y:S01]  /*6890*/  LDSM.16.MT88.4 R120, [R162+0x800] ;  /* 0x00080000a278783b */ /* 0x000ee20000004200 */
[--C-:B------:R-:W-:Y:S02]  /*68a0*/  FFMA.FTZ R245, R18, c[0x0][0x2d0], -R171.reuse ;  /* 0x0000b40012f57a23 */ /* 0x100fe400000108ab */
[C---:B------:R-:W-:Y:S04]  /*68b0*/  HMMA.16816.F32 R104, R128.reuse, R126, R104 ;  /* 0x0000007e8068723c */ /* 0x040fe80000001868 */
[--C-:B------:R-:W-:Y:S01]  /*68c0*/  FFMA.FTZ R248, R19, c[0x0][0x2d0], -R171.reuse ;  /* 0x0000b40013f87a23 */ /* 0x100fe200000108ab */
[----:B------:R-:W5:Y:S01]  /*68d0*/  LDSM.16.MT88.4 R124, [R133+0x800] ;  /* 0x00080000857c783b */ /* 0x000f620000004200 */
[--C-:B------:R-:W-:Y:S01]  /*68e0*/  FFMA.FTZ R241, R16, c[0x0][0x2d0], -R174.reuse ;  /* 0x0000b40010f17a23 */ /* 0x100fe200000108ae */
[----:B------:R-:W2:Y:S01]  /*68f0*/  MUFU.EX2 R246, R246 ;  /* 0x000000f600f67308 */ /* 0x000ea20000000800 */
[C---:B-1----:R-:W-:Y:S04]  /*6900*/  HMMA.16816.F32 R12, R128.reuse, R136, R12 ;  /* 0x00000088800c723c */ /* 0x042fe8000000180c */
[----:B------:R-:W-:Y:S02]  /*6910*/  FFMA.FTZ R244, R17, c[0x0][0x2d0], -R174 ;  /* 0x0000b40011f47a23 */ /* 0x000fe400000108ae */
[C---:B------:R-:W-:Y:S02]  /*6920*/  FMUL.FTZ R108, R2.reuse, R108 ;  /* 0x0000006c026c7220 */ /* 0x040fe40000410000 */
[----:B------:R-:W-:Y:S01]  /*6930*/  FMUL.FTZ R109, R2, R109 ;  /* 0x0000006d026d7220 */ /* 0x000fe20000410000 */
[----:B------:R-:W-:Y:S03]  /*6940*/  MUFU.EX2 R241, R241 ;  /* 0x000000f100f17308 */ /* 0x000fe60000000800 */
[C---:B------:R-:W-:Y:S02]  /*6950*/  FMUL.FTZ R110, R0.reuse, R110 ;  /* 0x0000006e006e7220 */ /* 0x040fe40000410000 */
[----:B------:R-:W-:Y:S02]  /*6960*/  FMUL.FTZ R111, R0, R111 ;  /* 0x0000006f006f7220 */ /* 0x000fe40000410000 */
[----:B------:R-:W-:Y:S01]  /*6970*/  FMUL.FTZ R16, R2, R116 ;  /* 0x0000007402107220 */ /* 0x000fe20000410000 */
[----:B----4-:R-:W-:Y:S01]  /*6980*/  F2FP.PACK_AB R116, R242, R175 ;  /* 0x000000aff274723e */ /* 0x010fe200000000ff */
[----:B------:R-:W-:Y:S01]  /*6990*/  FMUL.FTZ R17, R2, R117 ;  /* 0x0000007502117220 */ /* 0x000fe20000410000 */
[----:B------:R-:W1:Y:S01]  /*69a0*/  MUFU.EX2 R244, R244 ;  /* 0x000000f400f47308 */ /* 0x000e620000000800 */
[C---:B------:R-:W-:Y:S01]  /*69b0*/  FMUL.FTZ R18, R0.reuse, R118 ;  /* 0x0000007600127220 */ /* 0x040fe20000410000 */
[C---:B------:R-:W-:Y:S01]  /*69c0*/  HMMA.16816.F32 R108, R128.reuse, R138, R108 ;  /* 0x0000008a806c723c */ /* 0x040fe2000000186c */
[----:B------:R-:W4:Y:S02]  /*69d0*/  LDSM.16.MT88.4 R136, [R160+0x800] ;  /* 0x00080000a088783b */ /* 0x000f240000004200 */
[----:B------:R-:W-:Y:S01]  /*69e0*/  FMUL.FTZ R19, R0, R119 ;  /* 0x0000007700137220 */ /* 0x000fe20000410000 */
[----:B--2---:R-:W-:Y:S01]  /*69f0*/  F2FP.PACK_AB R117, R246, R243 ;  /* 0x000000f3f675723e */ /* 0x004fe200000000ff */
[C---:B------:R-:W-:Y:S02]  /*6a00*/  FMUL.FTZ R112, R2.reuse, R112 ;  /* 0x0000007002707220 */ /* 0x040fe40000410000 */
[----:B------:R-:W-:Y:S01]  /*6a10*/  FMUL.FTZ R113, R2, R113 ;  /* 0x0000007102717220 */ /* 0x000fe20000410000 */
[----:B------:R-:W-:Y:S01]  /*6a20*/  MUFU.EX2 R245, R245 ;  /* 0x000000f500f57308 */ /* 0x000fe20000000800 */
[C---:B------:R-:W-:Y:S01]  /*6a30*/  FMUL.FTZ R114, R0.reuse, R114 ;  /* 0x0000007200727220 */ /* 0x040fe20000410000 */
[C---:B------:R-:W-:Y:S03]  /*6a40*/  HMMA.16816.F32 R16, R128.reuse, R140, R16 ;  /* 0x0000008c8010723c */ /* 0x040fe60000001810 */
[----:B------:R-:W-:Y:S02]  /*6a50*/  FMUL.FTZ R115, R0, R115 ;  /* 0x0000007300737220 */ /* 0x000fe40000410000 */
[--C-:B------:R-:W-:Y:S02]  /*6a60*/  FFMA.FTZ R247, R22, c[0x0][0x2d0], -R171.reuse ;  /* 0x0000b40016f77a23 */ /* 0x100fe400000108ab */
[--C-:B------:R-:W-:Y:S01]  /*6a70*/  FFMA.FTZ R250, R23, c[0x0][0x2d0], -R171.reuse ;  /* 0x0000b40017fa7a23 */ /* 0x100fe200000108ab */
[----:B------:R-:W2:Y:S01]  /*6a80*/  MUFU.EX2 R248, R248 ;  /* 0x000000f800f87308 */ /* 0x000ea20000000800 */
[--C-:B------:R-:W-:Y:S01]  /*6a90*/  FFMA.FTZ R249, R26, c[0x0][0x2d0], -R171.reuse ;  /* 0x0000b4001af97a23 */ /* 0x100fe200000108ab */
[----:B------:R-:W-:Y:S01]  /*6aa0*/  HMMA.16816.F32 R112, R128, R142, R112 ;  /* 0x0000008e8070723c */ /* 0x000fe20000001870 */
[----:B------:R-:W4:Y:S02]  /*6ab0*/  LDSM.16.MT88.4 R128, [R161+0x2800] ;  /* 0x00280000a180783b */ /* 0x000f240000004200 */
[----:B-1----:R-:W-:Y:S01]  /*6ac0*/  F2FP.PACK_AB R118, R244, R241 ;  /* 0x000000f1f476723e */ /* 0x002fe200000000ff */
[----:B------:R-:W-:Y:S02]  /*6ad0*/  FFMA.FTZ R252, R27, c[0x0][0x2d0], -R171 ;  /* 0x0000b4001bfc7a23 */ /* 0x000fe400000108ab */
[----:B------:R-:W-:Y:S02]  /*6ae0*/  FFMA.FTZ R167, R0, R233, R167 ;  /* 0x000000e900a77223 */ /* 0x000fe400000100a7 */
[----:B------:R-:W-:Y:S01]  /*6af0*/  MUFU.EX2 R22, R29 ;  /* 0x0000001d00167308 */ /* 0x000fe20000000800 */
[----:B------:R-:W-:Y:S03]  /*6b00*/  LDSM.16.MT88.4 R140, [R161+0x1000] ;  /* 0x00100000a18c783b */ /* 0x000fe60000004200 */
[----:B------:R-:W-:Y:S02]  /*6b10*/  FFMA.FTZ R163, R2, R235, R163 ;  /* 0x000000eb02a37223 */ /* 0x000fe400000100a3 */
[----:B------:R-:W-:Y:S02]  /*6b20*/  FADD.FTZ R168, R168, R167 ;  /* 0x000000a7a8a87221 */ /* 0x000fe40000010000 */
[----:B------:R-:W-:Y:S02]  /*6b30*/  FADD.FTZ R164, R164, R163 ;  /* 0x000000a3a4a47221 */ /* 0x000fe40000010000 */
[----:B------:R-:W-:Y:S01]  /*6b40*/  MUFU.EX2 R247, R247 ;  /* 0x000000f700f77308 */ /* 0x000fe20000000800 */
[----:B------:R-:W-:Y:S02]  /*6b50*/  FADD.FTZ R169, R169, R168 ;  /* 0x000000a8a9a97221 */ /* 0x000fe40000010000 */
[----:B------:R-:W-:Y:S01]  /*6b60*/  FADD.FTZ R165, R165, R164 ;  /* 0x000000a4a5a57221 */ /* 0x000fe20000010000 */
[----:B--2---:R-:W-:Y:S01]  /*6b70*/  F2FP.PACK_AB R119, R248, R245 ;  /* 0x000000f5f877723e */ /* 0x004fe200000000ff */
[----:B------:R-:W-:Y:S02]  /*6b80*/  FADD.FTZ R170, R170, R169 ;  /* 0x000000a9aaaa7221 */ /* 0x000fe40000010000 */
[----:B------:R-:W-:Y:S02]  /*6b90*/  FADD.FTZ R166, R166, R165 ;  /* 0x000000a5a6a67221 */ /* 0x000fe40000010000 */
[----:B------:R-:W-:Y:S01]  /*6ba0*/  FADD.FTZ R243, R243, R170 ;  /* 0x000000aaf3f37221 */ /* 0x000fe20000010000 */
[----:B------:R-:W-:Y:S01]  /*6bb0*/  MUFU.EX2 R250, R250 ;  /* 0x000000fa00fa7308 */ /* 0x000fe20000000800 */
[C---:B---3--:R-:W-:Y:S05]  /*6bc0*/  HMMA.16816.F32 R4, R116.reuse, R120, R4 ;  /* 0x000000787404723c */ /* 0x048fea0000001804 */
[----:B------:R-:W-:Y:S02]  /*6bd0*/  FADD.FTZ R175, R175, R166 ;  /* 0x000000a6afaf7221 */ /* 0x000fe40000010000 */
[----:B------:R-:W-:Y:S01]  /*6be0*/  FADD.FTZ R246, R246, R243 ;  /* 0x000000f3f6f67221 */ /* 0x000fe20000010000 */
[C---:B------:R-:W-:Y:S01]  /*6bf0*/  HMMA.16816.F32 R8, R116.reuse, R122, R8 ;  /* 0x0000007a7408723c */ /* 0x040fe20000001808 */
[----:B------:R-:W1:Y:S01]  /*6c00*/  LDSM.16.MT88.4 R120, [R162+0x4800] ;  /* 0x00480000a278783b */ /* 0x000e620000004200 */
[----:B------:R-:W-:Y:S02]  /*6c10*/  MUFU.EX2 R249, R249 ;  /* 0x000000f900f97308 */ /* 0x000fe40000000800 */
[----:B------:R-:W-:Y:S02]  /*6c20*/  FADD.FTZ R242, R242, R175 ;  /* 0x000000aff2f27221 */ /* 0x000fe40000010000 */
[----:B------:R-:W-:Y:S02]  /*6c30*/  FADD.FTZ R245, R245, R246 ;  /* 0x000000f6f5f57221 */ /* 0x000fe40000010000 */
[C---:B-----5:R-:W-:Y:S04]  /*6c40*/  HMMA.16816.F32 R36, R116.reuse, R124, R36 ;  /* 0x0000007c7424723c */ /* 0x060fe80000001824 */
[----:B------:R-:W2:Y:S01]  /*6c50*/  MUFU.EX2 R252, R252 ;  /* 0x000000fc00fc7308 */ /* 0x000ea20000000800 */
[----:B------:R-:W-:Y:S02]  /*6c60*/  FADD.FTZ R241, R241, R242 ;  /* 0x000000f2f1f17221 */ /* 0x000fe40000010000 */
[----:B------:R-:W-:Y:S01]  /*6c70*/  FADD.FTZ R248, R248, R245 ;  /* 0x000000f5f8f87221 */ /* 0x000fe20000010000 */
[C---:B------:R-:W-:Y:S01]  /*6c80*/  HMMA.16816.F32 R40, R116.reuse, R126, R40 ;  /* 0x0000007e7428723c */ /* 0x040fe20000001828 */
[----:B------:R-:W3:Y:S03]  /*6c90*/  LDSM.16.MT88.4 R124, [R133+0x4800] ;  /* 0x00480000857c783b */ /* 0x000ee60000004200 */
[----:B------:R-:W-:Y:S04]  /*6ca0*/  FADD.FTZ R241, R244, R241 ;  /* 0x000000f1f4f17221 */ /* 0x000fe80000010000 */
[C---:B----4-:R-:W-:Y:S08]  /*6cb0*/  HMMA.16816.F32 R44, R116.reuse, R136, R44 ;  /* 0x00000088742c723c */ /* 0x050ff0000000182c */
[C---:B------:R-:W-:Y:S01]  /*6cc0*/  HMMA.16816.F32 R48, R116.reuse, R138, R48 ;  /* 0x0000008a7430723c */ /* 0x040fe20000001830 */
[----:B------:R-:W4:Y:S03]  /*6cd0*/  LDSM.16.MT88.4 R136, [R160+0x4800] ;  /* 0x00480000a088783b */ /* 0x000f260000004200 */
[----:B--2---:R-:W-:Y:S04]  /*6ce0*/  F2FP.PACK_AB R27, R252, R249 ;  /* 0x000000f9fc1b723e */ /* 0x004fe800000000ff */
[C---:B------:R-:W-:Y:S08]  /*6cf0*/  HMMA.16816.F32 R52, R116.reuse, R144, R52 ;  /* 0x000000907434723c */ /* 0x040ff00000001834 */
[C---:B------:R-:W-:Y:S01]  /*6d00*/  HMMA.16816.F32 R56, R116.reuse, R146, R56 ;  /* 0x000000927438723c */ /* 0x040fe20000001838 */
[----:B------:R-:W-:Y:S07]  /*6d10*/  LDSM.16.MT88.4 R144, [R160+0x3800] ;  /* 0x00380000a090783b */ /* 0x000fee0000004200 */
[C---:B------:R-:W-:Y:S08]  /*6d20*/  HMMA.16816.F32 R60, R116.reuse, R148, R60 ;  /* 0x00000094743c723c */ /* 0x040ff0000000183c */
[C---:B------:R-:W-:Y:S01]  /*6d30*/  HMMA.16816.F32 R64, R116.reuse, R150, R64 ;  /* 0x000000967440723c */ /* 0x040fe20000001840 */
[----:B------:R-:W-:Y:S07]  /*6d40*/  LDSM.16.MT88.4 R148, [R161+0x3800] ;  /* 0x00380000a194783b */ /* 0x000fee0000004200 */
[C---:B------:R-:W-:Y:S08]  /*6d50*/  HMMA.16816.F32 R68, R116.reuse, R152, R68 ;  /* 0x000000987444723c */ /* 0x040ff00000001844 */
[C---:B------:R-:W-:Y:S08]  /*6d60*/  HMMA.16816.F32 R72, R116.reuse, R154, R72 ;  /* 0x0000009a7448723c */ /* 0x040ff00000001848 */
[C---:B------:R-:W-:Y:S07]  /*6d70*/  HMMA.16816.F32 R76, R116.reuse, R156, R76 ;  /* 0x0000009c744c723c */ /* 0x040fee000000184c */
[--C-:B------:R-:W-:Y:S01]  /*6d80*/  FFMA.FTZ R157, R21, c[0x0][0x2d0], -R174.reuse ;  /* 0x0000b400159d7a23 */ /* 0x100fe200000108ae */
[C---:B------:R-:W-:Y:S01]  /*6d90*/  HMMA.16816.F32 R80, R116.reuse, R158, R80 ;  /* 0x0000009e7450723c */ /* 0x040fe20000001850 */
[----:B------:R-:W-:Y:S03]  /*6da0*/  MUFU.EX2 R21, R32 ;  /* 0x0000002000157308 */ /* 0x000fe60000000800 */
[--C-:B------:R-:W-:Y:S03]  /*6db0*/  FFMA.FTZ R156, R20, c[0x0][0x2d0], -R174.reuse ;  /* 0x0000b400149c7a23 */ /* 0x100fe600000108ae */
[--C-:B------:R-:W-:Y:S01]  /*6dc0*/  FFMA.FTZ R158, R24, c[0x0][0x2d0], -R174.reuse ;  /* 0x0000b400189e7a23 */ /* 0x100fe200000108ae */
[C---:B------:R-:W-:Y:S03]  /*6dd0*/  HMMA.16816.F32 R84, R116.reuse, R128, R84 ;  /* 0x000000807454723c */ /* 0x040fe60000001854 */
[----:B------:R-:W-:Y:S01]  /*6de0*/  MUFU.EX2 R156, R156 ;  /* 0x0000009c009c7308 */ /* 0x000fe20000000800 */
[--C-:B------:R-:W-:Y:S01]  /*6df0*/  FFMA.FTZ R159, R25, c[0x0][0x2d0], -R174.reuse ;  /* 0x0000b400199f7a23 */ /* 0x100fe200000108ae */
[----:B------:R-:W-:Y:S01]  /*6e00*/  F2FP.PACK_AB R25, R250, R247 ;  /* 0x000000f7fa19723e */ /* 0x000fe200000000ff */
[----:B------:R-:W-:Y:S02]  /*6e10*/  FFMA.FTZ R174, R33, c[0x0][0x2d0], -R174 ;  /* 0x0000b40021ae7a23 */ /* 0x000fe400000108ae */
[C---:B------:R-:W-:Y:S01]  /*6e20*/  HMMA.16816.F32 R88, R116.reuse, R130, R88 ;  /* 0x000000827458723c */ /* 0x040fe20000001858 */
[----:B------:R-:W2:Y:S03]  /*6e30*/  LDSM.16.MT88.4 R128, [R161+0x4800] ;  /* 0x00480000a180783b */ /* 0x000ea60000004200 */
[----:B------:R-:W-:Y:S01]  /*6e40*/  FFMA.FTZ R33, R30, c[0x0][0x2d0], -R171 ;  /* 0x0000b4001e217a23 */ /* 0x000fe200000108ab */
[----:B------:R-:W5:Y:S01]  /*6e50*/  MUFU.EX2 R157, R157 ;  /* 0x0000009d009d7308 */ /* 0x000f620000000800 */
[----:B------:R-:W-:Y:S02]  /*6e60*/  FADD.FTZ R247, R247, R248 ;  /* 0x000000f8f7f77221 */ /* 0x000fe40000010000 */
[C---:B-1----:R-:W-:Y:S04]  /*6e70*/  HMMA.16816.F32 R92, R116.reuse, R120, R92 ;  /* 0x00000078745c723c */ /* 0x042fe8000000185c */
[----:B------:R-:W-:Y:S03]  /*6e80*/  FADD.FTZ R250, R250, R247 ;  /* 0x000000f7fafa7221 */ /* 0x000fe60000010000 */
[----:B------:R-:W-:Y:S01]  /*6e90*/  MUFU.EX2 R23, R33 ;  /* 0x0000002100177308 */ /* 0x000fe20000000800 */
[C---:B------:R-:W-:Y:S01]  /*6ea0*/  HMMA.16816.F32 R96, R116.reuse, R122, R96 ;  /* 0x0000007a7460723c */ /* 0x040fe20000001860 */
[----:B------:R-:W1:Y:S03]  /*6eb0*/  LDSM.16.MT88.4 R120, [R162+0x1000] ;  /* 0x00100000a278783b */ /* 0x000e660000004200 */
[----:B------:R-:W-:Y:S04]  /*6ec0*/  FADD.FTZ R249, R249, R250 ;  /* 0x000000faf9f97221 */ /* 0x000fe80000010000 */
[C---:B---3--:R-:W-:Y:S01]  /*6ed0*/  HMMA.16816.F32 R100, R116.reuse, R124, R100 ;  /* 0x0000007c7464723c */ /* 0x048fe20000001864 */
[----:B------:R-:W-:Y:S03]  /*6ee0*/  MUFU.EX2 R158, R158 ;  /* 0x0000009e009e7308 */ /* 0x000fe60000000800 */
[----:B------:R-:W-:Y:S01]  /*6ef0*/  FADD.FTZ R252, R252, R249 ;  /* 0x000000f9fcfc7221 */ /* 0x000fe20000010000 */
[C---:B-----5:R-:W-:Y:S01]  /*6f00*/  F2FP.PACK_AB R24, R157.reuse, R156 ;  /* 0x0000009c9d18723e */ /* 0x060fe200000000ff */
[----:B------:R-:W-:Y:S02]  /*6f10*/  FADD.FTZ R156, R156, R241 ;  /* 0x000000f19c9c7221 */ /* 0x000fe40000010000 */
[C---:B------:R-:W-:Y:S01]  /*6f20*/  HMMA.16816.F32 R104, R116.reuse, R126, R104 ;  /* 0x0000007e7468723c */ /* 0x040fe20000001868 */
[----:B------:R-:W3:Y:S02]  /*6f30*/  LDSM.16.MT88.4 R124, [R133+0x1000] ;  /* 0x00100000857c783b */ /* 0x000ee40000004200 */
[----:B------:R-:W5:Y:S01]  /*6f40*/  MUFU.EX2 R159, R159 ;  /* 0x0000009f009f7308 */ /* 0x000f620000000800 */
[----:B------:R-:W-:Y:S04]  /*6f50*/  FADD.FTZ R157, R157, R156 ;  /* 0x0000009c9d9d7221 */ /* 0x000fe80000010000 */
[C---:B----4-:R-:W-:Y:S05]  /*6f60*/  HMMA.16816.F32 R12, R116.reuse, R136, R12 ;  /* 0x00000088740c723c */ /* 0x050fea000000180c */
[----:B------:R-:W4:Y:S03]  /*6f70*/  MUFU.EX2 R174, R174 ;  /* 0x000000ae00ae7308 */ /* 0x000f260000000800 */
[C---:B------:R-:W-:Y:S01]  /*6f80*/  HMMA.16816.F32 R108, R116.reuse, R138, R108 ;  /* 0x0000008a746c723c */ /* 0x040fe2000000186c */
[----:B------:R-:W4:Y:S07]  /*6f90*/  LDSM.16.MT88.4 R136, [R160+0x1000] ;  /* 0x00100000a088783b */ /* 0x000f2e0000004200 */
[C---:B--2---:R-:W-:Y:S04]  /*6fa0*/  HMMA.16816.F32 R16, R116.reuse, R128, R16 ;  /* 0x000000807410723c */ /* 0x044fe80000001810 */
[C---:B-----5:R-:W-:Y:S01]  /*6fb0*/  F2FP.PACK_AB R26, R159.reuse, R158 ;  /* 0x0000009e9f1a723e */ /* 0x060fe200000000ff */
[----:B------:R-:W-:Y:S03]  /*6fc0*/  FADD.FTZ R158, R158, R157 ;  /* 0x0000009d9e9e7221 */ /* 0x000fe60000010000 */
[----:B------:R-:W-:Y:S01]  /*6fd0*/  HMMA.16816.F32 R112, R116, R130, R112 ;  /* 0x000000827470723c */ /* 0x000fe20000001870 */
[----:B------:R-:W2:Y:S03]  /*6fe0*/  LDSM.16.MT88.4 R116, [R162+0x3000] ;  /* 0x00300000a274783b */ /* 0x000ea60000004200 */
[----:B------:R-:W-:Y:S04]  /*6ff0*/  FADD.FTZ R158, R159, R158 ;  /* 0x0000009e9f9e7221 */ /* 0x000fe80000010000 */
[C---:B-1----:R-:W-:Y:S01]  /*7000*/  HMMA.16816.F32 R4, R24.reuse, R120, R4 ;  /* 0x000000781804723c */ /* 0x042fe20000001804 */
[----:B------:R-:W1:Y:S07]  /*7010*/  LDSM.16.MT88.4 R128, [R133+0x3000] ;  /* 0x003000008580783b */ /* 0x000e6e0000004200 */
[C---:B------:R-:W-:Y:S01]  /*7020*/  HMMA.16816.F32 R8, R24.reuse, R122, R8 ;  /* 0x0000007a1808723c */ /* 0x040fe20000001808 */
[----:B------:R-:W5:Y:S07]  /*7030*/  LDSM.16.MT88.4 R120, [R160+0x3000] ;  /* 0x00300000a078783b */ /* 0x000f6e0000004200 */
        /* <DEDUP_REMOVED lines=8> */
[----:B------:R-:W-:Y:S07]  /*70c0*/  LDSM.16.MT88.4 R140, [R133+0x3800] ;  /* 0x00380000858c783b */ /* 0x000fee0000004200 */
[C---:B--2---:R-:W-:Y:S08]  /*70d0*/  HMMA.16816.F32 R60, R24.reuse, R116, R60 ;  /* 0x00000074183c723c */ /* 0x044ff0000000183c */
[C---:B------:R-:W-:Y:S01]  /*70e0*/  HMMA.16816.F32 R64, R24.reuse, R118, R64 ;  /* 0x000000761840723c */ /* 0x040fe20000001840 */
[----:B------:R-:W2:Y:S07]  /*70f0*/  LDSM.16.MT88.4 R116, [R133+0x5000] ;  /* 0x005000008574783b */ /* 0x000eae0000004200 */
[C---:B-1----:R-:W-:Y:S07]  /*7100*/  HMMA.16816.F32 R68, R24.reuse, R128, R68 ;  /* 0x000000801844723c */ /* 0x042fee0000001844 */
[--C-:B------:R-:W-:Y:S01]  /*7110*/  FFMA.FTZ R129, R31, c[0x0][0x2d0], -R171.reuse ;  /* 0x0000b4001f817a23 */ /* 0x100fe200000108ab */
[C---:B------:R-:W-:Y:S01]  /*7120*/  HMMA.16816.F32 R72, R24.reuse, R130, R72 ;  /* 0x000000821848723c */ /* 0x040fe20000001848 */
[----:B------:R-:W-:Y:S02]  /*7130*/  LDSM.16.MT88.4 R28, [R162+0x1800] ;  /* 0x00180000a21c783b */ /* 0x000fe40000004200 */
[----:B------:R-:W1:Y:S01]  /*7140*/  MUFU.EX2 R154, R129 ;  /* 0x00000081009a7308 */ /* 0x000e620000000800 */
[--C-:B------:R-:W-:Y:S02]  /*7150*/  FFMA.FTZ R128, R34, c[0x0][0x2d0], -R171.reuse ;  /* 0x0000b40022807a23 */ /* 0x100fe400000108ab */
[----:B------:R-:W-:Y:S02]  /*7160*/  FFMA.FTZ R171, R35, c[0x0][0x2d0], -R171 ;  /* 0x0000b40023ab7a23 */ /* 0x000fe400000108ab */
[C---:B-----5:R-:W-:Y:S01]  /*7170*/  HMMA.16816.F32 R76, R24.reuse, R120, R76 ;  /* 0x00000078184c723c */ /* 0x060fe2000000184c */
[----:B------:R-:W-:Y:S04]  /*7180*/  LDSM.16.MT88.4 R32, [R161+0x1800] ;  /* 0x00180000a120783b */ /* 0x000fe80000004200 */
[----:B------:R-:W-:Y:S03]  /*7190*/  MUFU.EX2 R153, R128 ;  /* 0x0000008000997308 */ /* 0x000fe60000000800 */
[C---:B------:R-:W-:Y:S01]  /*71a0*/  HMMA.16816.F32 R80, R24.reuse, R122, R80 ;  /* 0x0000007a1850723c */ /* 0x040fe20000001850 */
[----:B------:R-:W5:Y:S06]  /*71b0*/  LDSM.16.MT88.4 R120, [R160+0x5000] ;  /* 0x00500000a078783b */ /* 0x000f6c0000004200 */
[----:B------:R-:W1:Y:S01]  /*71c0*/  MUFU.EX2 R171, R171 ;  /* 0x000000ab00ab7308 */ /* 0x000e620000000800 */
[C---:B---3--:R-:W-:Y:S08]  /*71d0*/  HMMA.16816.F32 R84, R24.reuse, R124, R84 ;  /* 0x0000007c1854723c */ /* 0x048ff00000001854 */
[C---:B------:R-:W-:Y:S01]  /*71e0*/  HMMA.16816.F32 R88, R24.reuse, R126, R88 ;  /* 0x0000007e1858723c */ /* 0x040fe20000001858 */
[----:B------:R-:W3:Y:S07]  /*71f0*/  LDSM.16.MT88.4 R124, [R161+0x5000] ;  /* 0x00500000a17c783b */ /* 0x000eee0000004200 */
[C---:B----4-:R-:W-:Y:S08]  /*7200*/  HMMA.16816.F32 R92, R24.reuse, R136, R92 ;  /* 0x00000088185c723c */ /* 0x050ff0000000185c */
[C---:B------:R-:W-:Y:S01]  /*7210*/  HMMA.16816.F32 R96, R24.reuse, R138, R96 ;  /* 0x0000008a1860723c */ /* 0x040fe20000001860 */
[----:B------:R-:W-:Y:S07]  /*7220*/  LDSM.16.MT88.4 R136, [R160+0x1800] ;  /* 0x00180000a088783b */ /* 0x000fee0000004200 */
[C---:B--2---:R-:W-:Y:S08]  /*7230*/  HMMA.16816.F32 R100, R24.reuse, R116, R100 ;  /* 0x000000741864723c */ /* 0x044ff00000001864 */
[C---:B------:R-:W-:Y:S01]  /*7240*/  HMMA.16816.F32 R104, R24.reuse, R118, R104 ;  /* 0x000000761868723c */ /* 0x040fe20000001868 */
[----:B------:R-:W2:Y:S07]  /*7250*/  LDSM.16.MT88.4 R116, [R133+0x1800] ;  /* 0x001800008574783b */ /* 0x000eae0000004200 */
[C---:B-----5:R-:W-:Y:S08]  /*7260*/  HMMA.16816.F32 R12, R24.reuse, R120, R12 ;  /* 0x00000078180c723c */ /* 0x060ff0000000180c */
[C---:B------:R-:W-:Y:S01]  /*7270*/  HMMA.16816.F32 R108, R24.reuse, R122, R108 ;  /* 0x0000007a186c723c */ /* 0x040fe2000000186c */
[----:B------:R-:W4:Y:S07]  /*7280*/  LDSM.16.MT88.4 R120, [R162+0x3800] ;  /* 0x00380000a278783b */ /* 0x000f2e0000004200 */
[C---:B---3--:R-:W-:Y:S08]  /*7290*/  HMMA.16816.F32 R16, R24.reuse, R124, R16 ;  /* 0x0000007c1810723c */ /* 0x048ff00000001810 */
[----:B------:R-:W-:Y:S07]  /*72a0*/  HMMA.16816.F32 R112, R24, R126, R112 ;  /* 0x0000007e1870723c */ /* 0x000fee0000001870 */
[----:B------:R-:W-:Y:S01]  /*72b0*/  F2FP.PACK_AB R24, R22, R251 ;  /* 0x000000fb1618723e */ /* 0x000fe200000000ff */
[----:B------:R-:W-:Y:S01]  /*72c0*/  FADD.FTZ R251, R251, R158 ;  /* 0x0000009efbfb7221 */ /* 0x000fe20000010000 */
[----:B------:R-:W-:Y:S03]  /*72d0*/  F2FP.PACK_AB R26, R174, R21 ;  /* 0x00000015ae1a723e */ /* 0x000fe600000000ff */
[----:B-1----:R-:W-:Y:S02]  /*72e0*/  F2FP.PACK_AB R25, R154, R23 ;  /* 0x000000179a19723e */ /* 0x002fe400000000ff */
[----:B------:R-:W-:Y:S07]  /*72f0*/  F2FP.PACK_AB R27, R171, R153 ;  /* 0x00000099ab1b723e */ /* 0x000fee00000000ff */
[C---:B------:R-:W-:Y:S08]  /*7300*/  HMMA.16816.F32 R128, R24.reuse, R28, R4 ;  /* 0x0000001c1880723c */ /* 0x040ff00000001804 */
[C---:B------:R-:W-:Y:S01]  /*7310*/  HMMA.16816.F32 R124, R24.reuse, R30, R8 ;  /* 0x0000001e187c723c */ /* 0x040fe20000001808 */
[----:B------:R-:W1:Y:S07]  /*7320*/  LDSM.16.MT88.4 R28, [R162+0x5800] ;  /* 0x00580000a21c783b */ /* 0x000e6e0000004200 */
[C---:B--2---:R-:W-:Y:S08]  /*7330*/  HMMA.16816.F32 R36, R24.reuse, R116, R36 ;  /* 0x000000741824723c */ /* 0x044ff00000001824 */
[C---:B------:R-:W-:Y:S01]  /*7340*/  HMMA.16816.F32 R40, R24.reuse, R118, R40 ;  /* 0x000000761828723c */ /* 0x040fe20000001828 */
[----:B------:R-:W-:Y:S07]  /*7350*/  LDSM.16.MT88.4 R116, [R160+0x5800] ;  /* 0x00580000a074783b */ /* 0x000fee0000004200 */
[C---:B------:R-:W-:Y:S08]  /*7360*/  HMMA.16816.F32 R44, R24.reuse, R136, R44 ;  /* 0x00000088182c723c */ /* 0x040ff0000000182c */
[C---:B------:R-:W-:Y:S08]  /*7370*/  HMMA.16816.F32 R48, R24.reuse, R138, R48 ;  /* 0x0000008a1830723c */ /* 0x040ff00000001830 */
[C---:B------:R-:W-:Y:S08]  /*7380*/  HMMA.16816.F32 R52, R24.reuse, R32, R52 ;  /* 0x000000201834723c */ /* 0x040ff00000001834 */
[C---:B------:R-:W-:Y:S01]  /*7390*/  HMMA.16816.F32 R56, R24.reuse, R34, R56 ;  /* 0x000000221838723c */ /* 0x040fe20000001838 */
[----:B------:R-:W2:Y:S07]  /*73a0*/  LDSM.16.MT88.4 R32, [R133+0x5800] ;  /* 0x005800008520783b */ /* 0x000eae0000004200 */
[C---:B----4-:R-:W-:Y:S07]  /*73b0*/  HMMA.16816.F32 R60, R24.reuse, R120, R60 ;  /* 0x00000078183c723c */ /* 0x050fee000000183c */
[----:B------:R-:W-:Y:S01]  /*73c0*/  IADD3 R120, R234, -0x2, RZ ;  /* 0xfffffffeea787810 */ /* 0x000fe20007ffe0ff */
[C---:B------:R-:W-:Y:S03]  /*73d0*/  HMMA.16816.F32 R64, R24.reuse, R122, R64 ;  /* 0x0000007a1840723c */ /* 0x040fe60000001840 */
[C---:B------:R-:W-:Y:S05]  /*73e0*/  ISETP.GE.AND P5, PT, R120.reuse, R229, PT ;  /* 0x000000e57800720c */ /* 0x040fea0003fa6270 */
[C---:B------:R-:W-:Y:S08]  /*73f0*/  HMMA.16816.F32 R68, R24.reuse, R140, R68 ;  /* 0x0000008c1844723c */ /* 0x040ff00000001844 */
[C---:B------:R-:W-:Y:S01]  /*7400*/  HMMA.16816.F32 R72, R24.reuse, R142, R72 ;  /* 0x0000008e1848723c */ /* 0x040fe20000001848 */
[----:B------:R-:W-:Y:S02]  /*7410*/  @P5 MOV R0, c[0x0][0x1e0] ;  /* 0x0000780000005a02 */ /* 0x000fe40000000f00 */
[----:B------:R-:W-:Y:S02]  /*7420*/  @P5 ISETP.GE.AND P2, PT, R199, c[0x0][0x1d4], PT ;  /* 0x00007500c7005a0c */ /* 0x000fe40003f46270 */
[----:B------:R-:W-:Y:S03]  /*7430*/  @P5 MOV R2, c[0x0][0x1e4] ;  /* 0x0000790000025a02 */ /* 0x000fe60000000f00 */
[C---:B------:R-:W-:Y:S08]  /*7440*/  HMMA.16816.F32 R76, R24.reuse, R144, R76 ;  /* 0x00000090184c723c */ /* 0x040ff0000000184c */
[C---:B------:R-:W-:Y:S08]  /*7450*/  HMMA.16816.F32 R80, R24.reuse, R146, R80 ;  /* 0x000000921850723c */ /* 0x040ff00000001850 */
[C---:B------:R-:W-:Y:S08]  /*7460*/  HMMA.16816.F32 R84, R24.reuse, R148, R84 ;  /* 0x000000941854723c */ /* 0x040ff00000001854 */
[C---:B------:R-:W-:Y:S08]  /*7470*/  HMMA.16816.F32 R88, R24.reuse, R150, R88 ;  /* 0x000000961858723c */ /* 0x040ff00000001858 */
[C---:B-1----:R-:W-:Y:S07]  /*7480*/  HMMA.16816.F32 R92, R24.reuse, R28, R92 ;  /* 0x0000001c185c723c */ /* 0x042fee000000185c */
[----:B------:R-:W-:Y:S01]  /*7490*/  @P5 SHF.R.S32.HI R29, RZ, 0x1f, R120 ;  /* 0x0000001fff1d5819 */ /* 0x000fe20000011478 */
[C---:B------:R-:W-:Y:S04]  /*74a0*/  HMMA.16816.F32 R96, R24.reuse, R30, R96 ;  /* 0x0000001e1860723c */ /* 0x040fe80000001860 */
[----:B------:R-:W-:Y:S04]  /*74b0*/  @P5 IMAD R29, R29, c[0x0][0x1e0], RZ ;  /* 0x000078001d1d5a24 */ /* 0x000fe800078e02ff */
[C---:B------:R-:W-:Y:S01]  /*74c0*/  @P5 IMAD R29, R120.reuse, c[0x0][0x1e4], R29 ;  /* 0x00007900781d5a24 */ /* 0x040fe200078e021d */
[C---:B--2---:R-:W-:Y:S03]  /*74d0*/  HMMA.16816.F32 R100, R24.reuse, R32, R100 ;  /* 0x000000201864723c */ /* 0x044fe60000001864 */
[----:B------:R-:W-:Y:S05]  /*74e0*/  @P5 IMAD.WIDE.U32 R120, R120, c[0x0][0x1e0], RZ ;  /* 0x0000780078785a25 */ /* 0x000fea00078e00ff */
[----:B------:R-:W-:Y:S01]  /*74f0*/  @P5 IADD3 R133, R121, R29, RZ ;  /* 0x0000001d79855210 */ /* 0x000fe20007ffe0ff */
[C---:B------:R-:W-:Y:S01]  /*7500*/  HMMA.16816.F32 R104, R24.reuse, R34, R104 ;  /* 0x000000221868723c */ /* 0x040fe20000001868 */
[----:B------:R1:W2:Y:S02]  /*7510*/  LDSM.16.MT88.4 R28, [R161+0x5800] ;  /* 0x00580000a11c783b */ /* 0x0002a40000004200 */
[C---:B------:R-:W-:Y:S02]  /*7520*/  @P5 SHF.L.U32 R33, R120.reuse, 0x6, RZ ;  /* 0x0000000678215819 */ /* 0x040fe400000006ff */
[----:B------:R-:W-:Y:S02]  /*7530*/  @P5 SHF.L.U64.HI R133, R120, 0x6, R133 ;  /* 0x0000000678855819 */ /* 0x000fe40000010285 */
[C---:B------:R-:W-:Y:S01]  /*7540*/  @P5 LEA R35, P0, R0.reuse, R33, 0x5 ;  /* 0x0000002100235211 */ /* 0x040fe200078028ff */
[C---:B------:R-:W-:Y:S04]  /*7550*/  HMMA.16816.F32 R120, R24.reuse, R116, R12 ;  /* 0x000000741878723c */ /* 0x040fe8000000180c */
[-C--:B------:R-:W-:Y:S04]  /*7560*/  @P5 IADD3 R33, P3, R33, R238.reuse, RZ ;  /* 0x000000ee21215210 */ /* 0x080fe80007f7e0ff */
[----:B------:R-:W-:Y:S01]  /*7570*/  @P5 LEA R160, P4, R33, c[0x0][0x1c8], 0x1 ;  /* 0x0000720021a05a11 */ /* 0x000fe200078808ff */
[C---:B------:R-:W-:Y:S03]  /*7580*/  HMMA.16816.F32 R108, R24.reuse, R118, R108 ;  /* 0x00000076186c723c */ /* 0x040fe6000000186c */
[----:B-1----:R-:W-:Y:S02]  /*7590*/  @P5 LEA.HI.X R161, R0, R133, R2, 0x5, P0 ;  /* 0x0000008500a15211 */ /* 0x002fe400000f2c02 */
[----:B------:R-:W-:Y:S02]  /*75a0*/  @P5 IADD3 R35, P0, R35, R238, RZ ;  /* 0x000000ee23235210 */ /* 0x000fe40007f1e0ff */
[-C--:B------:R-:W-:Y:S02]  /*75b0*/  @P5 IADD3.X R0, R133, R228.reuse, RZ, P3, !PT ;  /* 0x000000e485005210 */ /* 0x080fe40001ffe4ff */
[----:B------:R-:W-:Y:S03]  /*75c0*/  @P5 LEA R32, P3, R35, c[0x0][0x1c8], 0x1 ;  /* 0x0000720023205a11 */ /* 0x000fe600078608ff */
[----:B------:R-:W-:Y:S02]  /*75d0*/  @P5 IADD3.X R2, R161, R228, RZ, P0, !PT ;  /* 0x000000e4a1025210 */ /* 0x000fe400007fe4ff */
[----:B------:R-:W-:Y:S01]  /*75e0*/  @P5 LEA.HI.X R161, R33, c[0x0][0x1cc], R0, 0x1, P4 ;  /* 0x0000730021a15a11 */ /* 0x000fe200020f0c00 */
[----:B------:R-:W-:Y:S01]  /*75f0*/  FADD.FTZ R0, R22, R251 ;  /* 0x000000fb16007221 */ /* 0x000fe20000010000 */
[----:B------:R-:W-:Y:S01]  /*7600*/  @P5 LEA.HI.X R33, R35, c[0x0][0x1cc], R2, 0x1, P3 ;  /* 0x0000730023215a11 */ /* 0x000fe200018f0c02 */
[----:B------:R-:W-:Y:S01]  /*7610*/  @P5 IMAD R35, R232, 0x6000, R201 ;  /* 0x00006000e8235824 */ /* 0x000fe200078e02c9 */
[----:B------:R-:W-:Y:S01]  /*7620*/  @P5 ISETP.GE.AND P0, PT, R200, c[0x0][0x1d4], PT ;  /* 0x00007500c8005a0c */ /* 0x000fe20003f06270 */
[----:B------:R-:W-:Y:S01]  /*7630*/  FADD.FTZ R235, R21, R0 ;  /* 0x0000000015eb7221 */ /* 0x000fe20000010000 */
[C---:B--2---:R-:W-:Y:S02]  /*7640*/  HMMA.16816.F32 R116, R24.reuse, R28, R16 ;  /* 0x0000001c1874723c */ /* 0x044fe40000001810 */
[----:B------:R-:W-:Y:S01]  /*7650*/  @!PT LDS RZ, [RZ] ;  /* 0x00000000fffff984 */ /* 0x000fe20000000800 */
[----:B------:R-:W-:Y:S01]  /*7660*/  @!PT LDS RZ, [RZ] ;  /* 0x00000000fffff984 */ /* 0x000fe20000000800 */
[----:B------:R-:W-:Y:S01]  /*7670*/  @!PT LDS RZ, [RZ] ;  /* 0x00000000fffff984 */ /* 0x000fe20000000800 */
[----:B------:R1:W-:Y:S01]  /*7680*/  @P5 LDGSTS.E.BYPASS.LTC128B.128 [R35], [R160.64], !P1 ;  /* 0x00000000a0235fae */ /* 0x0003e2000c901d48 */
[----:B------:R-:W-:Y:S01]  /*7690*/  IADD3 R0, R135, 0x1, RZ ;  /* 0x0000000187007810 */ /* 0x000fe20007ffe0ff */
[----:B------:R-:W-:Y:S01]  /*76a0*/  FADD.FTZ R235, R174, R235 ;  /* 0x000000ebaeeb7221 */ /* 0x000fe20000010000 */
[----:B------:R-:W-:Y:S03]  /*76b0*/  MOV R133, R132 ;  /* 0x0000008400857202 */ /* 0x000fe60000000f00 */
[----:B------:R-:W-:Y:S02]  /*76c0*/  HMMA.16816.F32 R112, R24, R30, R112 ;  /* 0x0000001e1870723c */ /* 0x000fe40000001870 */
[----:B------:R1:W-:Y:S05]  /*76d0*/  @P5 LDGSTS.E.BYPASS.LTC128B.128 [R35+0x2000], [R160.64+0x80], !P2 ;  /* 0x02000080a0235fae */ /* 0x0003ea000d101d48 */
[----:B------:R-:W-:Y:S03]  /*76e0*/  FADD.FTZ R25, R23, R252 ;  /* 0x000000fc17197221 */ /* 0x000fe60000010000 */
[----:B------:R1:W-:Y:S02]  /*76f0*/  @P5 LDGSTS.E.BYPASS.LTC128B.128 [R35+0x4000], [R160.64+0x100], !P0 ;  /* 0x04000100a0235fae */ /* 0x0003e4000c101d48 */
[----:B------:R-:W-:Y:S04]  /*7700*/  FADD.FTZ R2, R154, R25 ;  /* 0x000000199a027221 */ /* 0x000fe80000010000 */
[----:B------:R-:W-:Y:S02]  /*7710*/  FADD.FTZ R2, R153, R2 ;  /* 0x0000000299027221 */ /* 0x000fe40000010000 */
[----:B------:R1:W-:Y:S02]  /*7720*/  @P5 LDGSTS.E.BYPASS.LTC128B.128 [R35+0x1000], [R32.64], !P1 ;  /* 0x0100000020235fae */ /* 0x0003e4000c901d48 */
[----:B------:R-:W-:Y:S06]  /*7730*/  FADD.FTZ R233, R171, R2 ;  /* 0x00000002abe97221 */ /* 0x000fec0000010000 */
[----:B------:R1:W-:Y:S01]  /*7740*/  @P5 LDGSTS.E.BYPASS.LTC128B.128 [R35+0x3000], [R32.64+0x80], !P2 ;  /* 0x0300008020235fae */ /* 0x0003e2000d101d48 */
[----:B------:R-:W-:Y:S04]  /*7750*/  ISETP.GE.AND P2, PT, R135, 0x1, PT ;  /* 0x000000018700780c */ /* 0x000fe80003f46270 */
[----:B------:R-:W-:Y:S02]  /*7760*/  SEL R135, R0, RZ, !P2 ;  /* 0x000000ff00877207 */ /* 0x000fe40005000000 */
[----:B------:R-:W-:Y:S01]  /*7770*/  MOV R0, R3 ;  /* 0x0000000300007202 */ /* 0x000fe20000000f00 */
[----:B------:R1:W-:Y:S01]  /*7780*/  @P5 LDGSTS.E.BYPASS.LTC128B.128 [R35+0x5000], [R32.64+0x100], !P0 ;  /* 0x0500010020235fae */ /* 0x0003e2000c101d48 */
[----:B------:R-:W-:Y:S02]  /*7790*/  ISETP.GE.AND P0, PT, R229, R234, PT ;  /* 0x000000eae500720c */ /* 0x000fe40003f06270 */
[----:B------:R-:W-:Y:S05]  /*77a0*/  MOV R234, R240 ;  /* 0x000000f000ea7202 */ /* 0x000fea0000000f00 */
[----:B------:R-:W0:Y:S06]  /*77b0*/  LDGDEPBAR ;  /* 0x00000000000079af */ /* 0x000e2c0000000000 */
[----:B------:R-:W-:-:S05]  /*77c0*/  @!P0 BRA `(.L_x_1259) ;  /* 0xffffd73000008947 */ /* 0x000fca000383ffff */
.L_x_1258:
[----:B------:R-:W-:Y:S02]  /*77d0*/  MOV R5, 0x1f ;  /* 0x0000001f00057802 */ /* 0x000fe40000000f00 */
[----:B------:R-:W-:Y:S01]  /*77e0*/  MOV R0, 0xffffffff ;  /* 0xffffffff00007802 */ /* 0x000fe20000000f00 */
[----:B------:R-:W-:Y:S05]  /*77f0*/  BRA.DIV ~URZ, `(.L_x_1260) ;  /* 0x00004aa27f007947 */ /* 0x000fea000b800000 */
[----:B-1----:R1:W2:Y:S02]  /*7800*/  SHFL.BFLY PT, R6, R235, 0x2, 0x1f ;  /* 0x0c401f00eb067f89 */ /* 0x0022a400000e0000 */
.L_x_1330:
[----:B-12---:R-:W-:Y:S01]  /*7810*/  FADD.FTZ R235, R6, R235 ;  /* 0x000000eb06eb7221 */ /* 0x006fe20000010000 */
[----:B------:R-:W-:Y:S05]  /*7820*/  BRA.DIV ~URZ, `(.L_x_1261) ;  /* 0x00004ab27f007947 */ /* 0x000fea000b800000 */
[----:B------:R-:W1:Y:S04]  /*7830*/  SHFL.BFLY PT, R8, R233, 0x2, 0x1f ;  /* 0x0c401f00e9087f89 */ /* 0x000e6800000e0000 */
[----:B------:R-:W2:Y:S01]  /*7840*/  SHFL.BFLY PT, R4, R235, 0x1, 0x1f ;  /* 0x0c201f00eb047f89 */ /* 0x000ea200000e0000 */
[----:B-1----:R-:W-:-:S02]  /*7850*/  FADD.FTZ R8, R8, R233 ;  /* 0x000000e908087221 */ /* 0x002fc40000010000 */
[----:B--2---:R-:W-:-:S03]  /*7860*/  FADD.FTZ R4, R235, R4 ;  /* 0x00000004eb047221 */ /* 0x004fc60000010000 */
[----:B------:R1:W2:Y:S04]  /*7870*/  SHFL.BFLY PT, R6, R8, 0x1, 0x1f ;  /* 0x0c201f0008067f89 */ /* 0x0002a800000e0000 */
.L_x_1331:
[----:B--2---:R-:W-:Y:S01]  /*7880*/  FADD.FTZ R6, R6, R8 ;  /* 0x0000000806067221 */ /* 0x004fe20000010000 */
[----:B------:R-:W-:Y:S02]  /*7890*/  FSETP.NE.FTZ.AND P1, PT, R4, RZ, PT ;  /* 0x000000ff0400720b */ /* 0x000fe40003f35000 */
[----:B------:R-:W-:Y:S02]  /*78a0*/  MOV R2, RZ ;  /* 0x000000ff00027202 */ /* 0x000fe40000000f00 */
[----:B------:R-:W-:Y:S02]  /*78b0*/  FSETP.NE.FTZ.AND P0, PT, R6, RZ, PT ;  /* 0x000000ff0600720b */ /* 0x000fe40003f15000 */
[----:B------:R-:W-:Y:S02]  /*78c0*/  MOV R7, RZ ;  /* 0x000000ff00077202 */ /* 0x000fe40000000f00 */
[----:B------:R-:W-:-:S05]  /*78d0*/  MOV R0, 0xff800000 ;  /* 0xff80000000007802 */ /* 0x000fca0000000f00 */
[----:B------:R-:W2:Y:S01]  /*78e0*/  @P1 MUFU.LG2 R5, R4 ;  /* 0x0000000400051308 */ /* 0x000ea20000000c00 */
[----:B-1----:R-:W-:-:S03]  /*78f0*/  @P1 MOV R8, 0x3f317218 ;  /* 0x3f31721800081802 */ /* 0x002fc60000000f00 */
[----:B------:R-:W-:Y:S02]  /*7900*/  @P0 MOV R9, 0x3f317218 ;  /* 0x3f31721800090802 */ /* 0x000fe40000000f00 */
[----:B------:R-:W-:Y:S02]  /*7910*/  @P1 FMUL.FTZ R8, R8, c[0x0][0x2d0] ;  /* 0x0000b40008081a20 */ /* 0x000fe40000410000 */
[----:B------:R-:W1:Y:S08]  /*7920*/  @P0 MUFU.RCP R2, R6 ;  /* 0x0000000600020308 */ /* 0x000e700000001000 */
[----:B------:R-:W3:Y:S01]  /*7930*/  @P0 MUFU.LG2 R6, R6 ;  /* 0x0000000600060308 */ /* 0x000ee20000000c00 */
[----:B--2---:R-:W-:-:S04]  /*7940*/  @P1 FMUL.FTZ R5, R5, 0.69314718246459960938 ;  /* 0x3f31721805051820 */ /* 0x004fc80000410000 */
[----:B------:R-:W-:-:S03]  /*7950*/  @P1 FFMA.FTZ R0, R8, R132, R5 ;  /* 0x0000008408001223 */ /* 0x000fc60000010005 */
[----:B------:R-:W2:Y:S01]  /*7960*/  @P1 MUFU.RCP R7, R4 ;  /* 0x0000000400071308 */ /* 0x000ea20000001000 */
[C---:B-1----:R-:W-:Y:S02]  /*7970*/  FMUL.FTZ R130, R2.reuse, R130 ;  /* 0x0000008202827220 */ /* 0x042fe40000410000 */
[C---:B------:R-:W-:Y:S02]  /*7980*/  FMUL.FTZ R131, R2.reuse, R131 ;  /* 0x0000008302837220 */ /* 0x040fe40000410000 */
[C---:B------:R-:W-:Y:S02]  /*7990*/  FMUL.FTZ R126, R2.reuse, R126 ;  /* 0x0000007e027e7220 */ /* 0x040fe40000410000 */
[----:B------:R-:W-:Y:S02]  /*79a0*/  FMUL.FTZ R127, R2, R127 ;  /* 0x0000007f027f7220 */ /* 0x000fe40000410000 */
[----:B---3--:R-:W-:Y:S02]  /*79b0*/  @P0 FMUL.FTZ R8, R6, 0.69314718246459960938 ;  /* 0x3f31721806080820 */ /* 0x008fe40000410000 */
[----:B------:R-:W-:Y:S01]  /*79c0*/  @P0 FMUL.FTZ R6, R9, c[0x0][0x2d0] ;  /* 0x0000b40009060a20 */ /* 0x000fe20000410000 */
[----:B------:R-:W-:Y:S01]  /*79d0*/  MOV R9, 0x1 ;  /* 0x0000000100097802 */ /* 0x000fe20000000f00 */
[----:B------:R-:W-:-:S02]  /*79e0*/  FMUL.FTZ R38, R2, R38 ;  /* 0x0000002602267220 */ /* 0x000fc40000410000 */
[----:B------:R-:W-:Y:S02]  /*79f0*/  FMUL.FTZ R39, R2, R39 ;  /* 0x0000002702277220 */ /* 0x000fe40000410000 */
[C---:B--2---:R-:W-:Y:S02]  /*7a00*/  FMUL.FTZ R128, R7.reuse, R128 ;  /* 0x0000008007807220 */ /* 0x044fe40000410000 */
        /* <DEDUP_REMOVED lines=46> */
[----:B------:R-:W-:Y:S01]  /*7cf0*/  FMUL.FTZ R113, R7, R113 ;  /* 0x0000007107717220 */ /* 0x000fe20000410000 */
[----:B------:R-:W-:Y:S01]  /*7d00*/  MOV R7, 0xff800000 ;  /* 0xff80000000077802 */ /* 0x000fe20000000f00 */
        /* <DEDUP_REMOVED lines=42> */
[----:B------:R-:W-:Y:S02]  /*7fb0*/  @P0 FFMA.FTZ R7, R6, R3, R8 ;  /* 0x0000000306070223 */ /* 0x000fe40000010008 */
.L_x_1239:
        /* <DEDUP_REMOVED lines=16> */
.L_x_1263:
[----:B------:R-:W-:Y:S05]  /*80c0*/  BSYNC B0 ;  /* 0x0000000000007941 */ /* 0x000fea0003800000 */
.L_x_1262:
        /* <DEDUP_REMOVED lines=11> */
[----:B------:R-:W-:-:S02]  /*8180*/  F2FP.PACK_AB R6, R37, R36 ;  /* 0x000000242506723e */ /* 0x000fc400000000ff */
[----:B------:R-:W-:Y:S02]  /*8190*/  F2FP.PACK_AB R8, R39, R38 ;  /* 0x000000262708723e */ /* 0x000fe400000000ff */
[----:B------:R-:W-:Y:S02]  /*81a0*/  F2FP.PACK_AB R14, R41, R40 ;  /* 0x00000028290e723e */ /* 0x000fe400000000ff */
[----:B------:R-:W-:Y:S02]  /*81b0*/  F2FP.PACK_AB R12, R43, R42 ;  /* 0x0000002a2b0c723e */ /* 0x000fe400000000ff */
[----:B------:R-:W-:Y:S02]  /*81c0*/  F2FP.PACK_AB R13, R45, R44 ;  /* 0x0000002c2d0d723e */ /* 0x000fe400000000ff */
[----:B------:R-:W-:Y:S02]  /*81d0*/  F2FP.PACK_AB R9, R47, R46 ;  /* 0x0000002e2f09723e */ /* 0x000fe400000000ff */
[----:B------:R-:W-:-:S02]  /*81e0*/  F2FP.PACK_AB R15, R113, R112 ;  /* 0x00000070710f723e */ /* 0x000fc400000000ff */
[----:B------:R-:W-:Y:S01]  /*81f0*/  ISETP.NE.U32.AND P2, PT, RZ, c[0x0][0x508], PT ;  /* 0x00014200ff007a0c */ /* 0x000fe20003f45070 */
[----:B------:R1:W-:Y:S01]  /*8200*/  STS [R221], R16 ;  /* 0x00000010dd007388 */ /* 0x0003e20000000800 */
[----:B------:R-:W-:Y:S02]  /*8210*/  ISETP.NE.U32.AND P1, PT, RZ, c[0x0][0x500], PT ;  /* 0x00014000ff007a0c */ /* 0x000fe40003f25070 */
[----:B------:R-:W-:Y:S01]  /*8220*/  ISETP.NE.AND.EX P2, PT, RZ, c[0x0][0x50c], PT, P2 ;  /* 0x00014300ff007a0c */ /* 0x000fe20003f45320 */
[----:B------:R3:W-:Y:S01]  /*8230*/  STS [R221+0x400], R10 ;  /* 0x0004000add007388 */ /* 0x0007e20000000800 */
[----:B------:R-:W-:-:S03]  /*8240*/  ISETP.NE.AND.EX P1, PT, RZ, c[0x0][0x504], PT, P1 ;  /* 0x00014100ff007a0c */ /* 0x000fc60003f25310 */
[----:B------:R4:W-:Y:S04]  /*8250*/  STS [R220], R11 ;  /* 0x0000000bdc007388 */ /* 0x0009e80000000800 */
[----:B------:R2:W-:Y:S04]  /*8260*/  STS [R220+0x400], R3 ;  /* 0x00040003dc007388 */ /* 0x0005e80000000800 */
[----:B------:R2:W-:Y:S04]  /*8270*/  STS [R219], R6 ;  /* 0x00000006db007388 */ /* 0x0005e80000000800 */
[----:B------:R2:W-:Y:S04]  /*8280*/  STS [R219+0x400], R8 ;  /* 0x00040008db007388 */ /* 0x0005e80000000800 */
[----:B------:R2:W-:Y:S01]  /*8290*/  STS [R207], R14 ;  /* 0x0000000ecf007388 */ /* 0x0005e20000000800 */
[----:B-1----:R-:W-:-:S03]  /*82a0*/  F2FP.PACK_AB R16, R49, R48 ;  /* 0x000000303110723e */ /* 0x002fc600000000ff */
[----:B------:R1:W-:Y:S01]  /*82b0*/  STS [R207+0x400], R12 ;  /* 0x0004000ccf007388 */ /* 0x0003e20000000800 */
[----:B---3--:R-:W-:-:S03]  /*82c0*/  F2FP.PACK_AB R10, R51, R50 ;  /* 0x00000032330a723e */ /* 0x008fc600000000ff */
[----:B------:R3:W-:Y:S01]  /*82d0*/  STS [R218], R13 ;  /* 0x0000000dda007388 */ /* 0x0007e20000000800 */
[----:B----4-:R-:W-:-:S03]  /*82e0*/  F2FP.PACK_AB R11, R57, R56 ;  /* 0x00000038390b723e */ /* 0x010fc600000000ff */
[----:B------:R4:W-:Y:S01]  /*82f0*/  STS [R218+0x400], R9 ;  /* 0x00040009da007388 */ /* 0x0009e20000000800 */
[----:B--2---:R-:W-:-:S03]  /*8300*/  F2FP.PACK_AB R3, R59, R58 ;  /* 0x0000003a3b03723e */ /* 0x004fc600000000ff */
[----:B------:R2:W-:Y:S01]  /*8310*/  STS [R223], R16 ;  /* 0x00000010df007388 */ /* 0x0005e20000000800 */
[----:B------:R-:W-:-:S03]  /*8320*/  F2FP.PACK_AB R6, R53, R52 ;  /* 0x000000343506723e */ /* 0x000fc600000000ff */
[----:B------:R2:W-:Y:S01]  /*8330*/  STS [R223+0x400], R10 ;  /* 0x0004000adf007388 */ /* 0x0005e20000000800 */
[----:B------:R-:W-:-:S03]  /*8340*/  F2FP.PACK_AB R8, R55, R54 ;  /* 0x000000363708723e */ /* 0x000fc600000000ff */
[----:B------:R2:W-:Y:S01]  /*8350*/  STS [R217], R6 ;  /* 0x00000006d9007388 */ /* 0x0005e20000000800 */
[----:B------:R-:W-:-:S03]  /*8360*/  F2FP.PACK_AB R14, R61, R60 ;  /* 0x0000003c3d0e723e */ /* 0x000fc600000000ff */
[----:B------:R2:W-:Y:S01]  /*8370*/  STS [R217+0x400], R8 ;  /* 0x00040008d9007388 */ /* 0x0005e20000000800 */
[----:B-1----:R-:W-:-:S03]  /*8380*/  F2FP.PACK_AB R12, R63, R62 ;  /* 0x0000003e3f0c723e */ /* 0x002fc600000000ff */
[----:B------:R1:W-:Y:S01]  /*8390*/  STS [R222], R11 ;  /* 0x0000000bde007388 */ /* 0x0003e20000000800 */
[----:B---3--:R-:W-:-:S03]  /*83a0*/  F2FP.PACK_AB R13, R65, R64 ;  /* 0x00000040410d723e */ /* 0x008fc600000000ff */
[----:B------:R3:W-:Y:S01]  /*83b0*/  STS [R222+0x400], R3 ;  /* 0x00040003de007388 */ /* 0x0007e20000000800 */
[----:B----4-:R-:W-:-:S03]  /*83c0*/  F2FP.PACK_AB R9, R67, R66 ;  /* 0x000000424309723e */ /* 0x010fc600000000ff */
[----:B------:R4:W-:Y:S01]  /*83d0*/  STS [R221+0x4000], R14 ;  /* 0x0040000edd007388 */ /* 0x0009e20000000800 */
[----:B--2---:R-:W-:-:S03]  /*83e0*/  F2FP.PACK_AB R16, R73, R72 ;  /* 0x000000484910723e */ /* 0x004fc600000000ff */
[----:B------:R2:W-:Y:S01]  /*83f0*/  STS [R221+0x4400], R12 ;  /* 0x0044000cdd007388 */ /* 0x0005e20000000800 */
[----:B------:R-:W-:-:S03]  /*8400*/  F2FP.PACK_AB R10, R71, R70 ;  /* 0x00000046470a723e */ /* 0x000fc600000000ff */
[----:B------:R2:W-:Y:S01]  /*8410*/  STS [R220+0x4000], R13 ;  /* 0x0040000ddc007388 */ /* 0x0005e20000000800 */
[----:B------:R-:W-:-:S03]  /*8420*/  F2FP.PACK_AB R6, R69, R68 ;  /* 0x000000444506723e */ /* 0x000fc600000000ff */
[----:B------:R2:W-:Y:S01]  /*8430*/  STS [R220+0x4400], R9 ;  /* 0x00440009dc007388 */ /* 0x0005e20000000800 */
[----:B------:R-:W-:-:S03]  /*8440*/  F2FP.PACK_AB R8, R75, R74 ;  /* 0x0000004a4b08723e */ /* 0x000fc600000000ff */
[----:B------:R2:W-:Y:S01]  /*8450*/  STS [R219+0x4000], R6 ;  /* 0x00400006db007388 */ /* 0x0005e20000000800 */
[----:B-1----:R-:W-:-:S03]  /*8460*/  F2FP.PACK_AB R11, R77, R76 ;  /* 0x0000004c4d0b723e */ /* 0x002fc600000000ff */
[----:B------:R1:W-:Y:S01]  /*8470*/  STS [R219+0x4400], R10 ;  /* 0x0044000adb007388 */ /* 0x0003e20000000800 */
        /* <DEDUP_REMOVED lines=17> */
[----:B------:R-:W-:Y:S01]  /*8590*/  STS [R222+0x4000], R13 ;  /* 0x0040000dde007388 */ /* 0x000fe20000000800 */
[----:B--2---:R-:W-:-:S03]  /*85a0*/  F2FP.PACK_AB R11, R99, R98 ;  /* 0x00000062630b723e */ /* 0x004fc600000000ff */
[----:B------:R2:W-:Y:S01]  /*85b0*/  STS [R222+0x4400], R9 ;  /* 0x00440009de007388 */ /* 0x0005e20000000800 */
[----:B------:R-:W-:-:S03]  /*85c0*/  F2FP.PACK_AB R3, R97, R96 ;  /* 0x000000606103723e */ /* 0x000fc600000000ff */
[----:B------:R-:W-:Y:S01]  /*85d0*/  STS [R221+0x8000], R16 ;  /* 0x00800010dd007388 */ /* 0x000fe20000000800 */
[----:B------:R-:W-:-:S03]  /*85e0*/  F2FP.PACK_AB R14, R103, R102 ;  /* 0x00000066670e723e */ /* 0x000fc600000000ff */
[----:B------:R4:W-:Y:S01]  /*85f0*/  STS [R221+0x8400], R8 ;  /* 0x00840008dd007388 */ /* 0x0009e20000000800 */
[----:B------:R-:W-:-:S03]  /*8600*/  F2FP.PACK_AB R12, R107, R106 ;  /* 0x0000006a6b0c723e */ /* 0x000fc600000000ff */
[----:B------:R4:W-:Y:S01]  /*8610*/  STS [R220+0x8000], R3 ;  /* 0x00800003dc007388 */ /* 0x0009e20000000800 */
[----:B-1----:R-:W-:-:S03]  /*8620*/  F2FP.PACK_AB R6, R101, R100 ;  /* 0x000000646506723e */ /* 0x002fc600000000ff */
[----:B------:R1:W-:Y:S01]  /*8630*/  STS [R220+0x8400], R11 ;  /* 0x0084000bdc007388 */ /* 0x0003e20000000800 */
[----:B---3--:R-:W-:-:S03]  /*8640*/  F2FP.PACK_AB R10, R105, R104 ;  /* 0x00000068690a723e */ /* 0x008fc600000000ff */
[----:B------:R3:W-:Y:S04]  /*8650*/  STS [R219+0x8000], R6 ;  /* 0x00800006db007388 */ /* 0x0007e80000000800 */
[----:B------:R3:W-:Y:S01]  /*8660*/  STS [R219+0x8400], R14 ;  /* 0x0084000edb007388 */ /* 0x0007e20000000800 */
[----:B--2---:R-:W-:-:S03]  /*8670*/  F2FP.PACK_AB R9, R121, R120 ;  /* 0x000000787909723e */ /* 0x004fc600000000ff */
[----:B------:R2:W-:Y:S04]  /*8680*/  STS [R207+0x8000], R10 ;  /* 0x0080000acf007388 */ /* 0x0005e80000000800 */
[----:B------:R2:W-:Y:S01]  /*8690*/  STS [R207+0x8400], R12 ;  /* 0x0084000ccf007388 */ /* 0x0005e20000000800 */
[----:B----4-:R-:W-:-:S03]  /*86a0*/  F2FP.PACK_AB R8, R109, R108 ;  /* 0x0000006c6d08723e */ /* 0x010fc600000000ff */
[----:B------:R4:W-:Y:S01]  /*86b0*/  STS [R218+0x8000], R9 ;  /* 0x00800009da007388 */ /* 0x0009e20000000800 */
[----:B------:R-:W-:Y:S02]  /*86c0*/  F2FP.PACK_AB R3, R123, R122 ;  /* 0x0000007a7b03723e */ /* 0x000fe400000000ff */
[----:B-1----:R-:W-:-:S03]  /*86d0*/  F2FP.PACK_AB R11, R115, R114 ;  /* 0x00000072730b723e */ /* 0x002fc600000000ff */
[----:B------:R1:W-:Y:S01]  /*86e0*/  STS [R218+0x8400], R3 ;  /* 0x00840003da007388 */ /* 0x0003e20000000800 */
[----:B---3--:R-:W-:-:S03]  /*86f0*/  F2FP.PACK_AB R6, R111, R110 ;  /* 0x0000006e6f06723e */ /* 0x008fc600000000ff */
[----:B------:R3:W-:Y:S01]  /*8700*/  STS [R223+0x8000], R8 ;  /* 0x00800008df007388 */ /* 0x0007e20000000800 */
[----:B------:R-:W-:-:S03]  /*8710*/  F2FP.PACK_AB R14, R117, R116 ;  /* 0x00000074750e723e */ /* 0x000fc600000000ff */
[----:B------:R3:W-:Y:S01]  /*8720*/  STS [R223+0x8400], R6 ;  /* 0x00840006df007388 */ /* 0x0007e20000000800 */
[----:B--2---:R-:W-:-:S03]  /*8730*/  F2FP.PACK_AB R10, R119, R118 ;  /* 0x00000076770a723e */ /* 0x004fc600000000ff */
[----:B------:R2:W-:Y:S01]  /*8740*/  STS [R217+0x8000], R14 ;  /* 0x0080000ed9007388 */ /* 0x0005e20000000800 */
[----:B------:R-:W-:-:S03]  /*8750*/  @P2 LEA R12, P0, R226, c[0x0][0x508], 0x2 ;  /* 0x00014200e20c2a11 */ /* 0x000fc600078010ff */
[----:B------:R2:W-:Y:S01]  /*8760*/  STS [R217+0x8400], R10 ;  /* 0x0084000ad9007388 */ /* 0x0005e20000000800 */
[----:B----4-:R-:W-:-:S03]  /*8770*/  IMAD.MOV.U32 R9, RZ, RZ, 0x4 ;  /* 0x00000004ff097424 */ /* 0x010fc600078e00ff */
[----:B------:R2:W-:Y:S01]  /*8780*/  STS [R222+0x8000], R15 ;  /* 0x0080000fde007388 */ /* 0x0005e20000000800 */
[----:B------:R-:W-:-:S03]  /*8790*/  @P2 LEA.HI.X R13, R226, c[0x0][0x50c], R225, 0x2, P0 ;  /* 0x00014300e20d2a11 */ /* 0x000fc600000f14e1 */
[----:B------:R2:W-:Y:S01]  /*87a0*/  STS [R222+0x8400], R11 ;  /* 0x0084000bde007388 */ /* 0x0005e20000000800 */
[----:B-1----:R-:W-:-:S03]  /*87b0*/  IMAD.MOV.U32 R3, RZ, RZ, c[0x0][0x388] ;  /* 0x0000e200ff037624 */ /* 0x002fc600078e00ff */
[----:B------:R-:W-:Y:S01]  /*87c0*/  BAR.SYNC.DEFER_BLOCKING 0x1, 0x100 ;  /* 0x0044000000007b1d */ /* 0x000fe20000010000 */
[----:B---3--:R-:W-:-:S04]  /*87d0*/  IMAD.WIDE R8, R226, R9, c[0x0][0x500] ;  /* 0x00014000e2087625 */ /* 0x008fc800078e0209 */
[----:B------:R-:W-:Y:S01]  /*87e0*/  IMAD.MOV.U32 R6, RZ, RZ, RZ ;  /* 0x000000ffff067224 */ /* 0x000fe200078e00ff */
[----:B------:R2:W5:Y:S05]  /*87f0*/  @P2 LDG.E R3, [R12.64] ;  /* 0x000000080c032981 */ /* 0x00056a000c1e1900 */
[----:B------:R2:W5:Y:S01]  /*8800*/  @P1 LDG.E R6, [R8.64] ;  /* 0x0000000808061981 */ /* 0x000562000c1e1900 */
[----:B------:R-:W-:-:S04]  /*8810*/  ISETP.NE.AND P0, PT, R230, RZ, PT ;  /* 0x000000ffe600720c */ /* 0x000fc80003f05270 */
[----:B------:R-:W-:Y:S01]  /*8820*/  SEL R230, R230, c[0x0][0x3d4], P0 ;  /* 0x0000f500e6e67a07 */ /* 0x000fe20000000000 */
[----:B------:R-:W-:Y:S05]  /*8830*/  @P2 BRA `(.L_x_1266) ;  /* 0x0000004000002947 */ /* 0x000fea0003800000 */
[----:B------:R-:W-:Y:S05]  /*8840*/  @!P1 BRA `(.L_x_1266) ;  /* 0x0000003000009947 */ /* 0x000fea0003800000 */
[----:B-----5:R-:W3:Y:S04]  /*8850*/  LDG.E R3, [R8.64] ;  /* 0x0000000808037981 */ /* 0x020ee8000c1e1900 */
[----:B--2---:R-:W3:Y:S02]  /*8860*/  LDG.E R10, [R8.64+0x4] ;  /* 0x00000408080a7981 */ /* 0x004ee4000c1e1900 */
[----:B---3--:R-:W-:Y:S02]  /*8870*/  IADD3 R3, -R3, R10, RZ ;  /* 0x0000000a03037210 */ /* 0x008fe40007ffe1ff */
.L_x_1266:
[----:B------:R-:W-:Y:S01]  /*8880*/  IMAD.MOV.U32 R24, RZ, RZ, 0x368 ;  /* 0x00000368ff187424 */ /* 0x000fe200078e00ff */
[----:B------:R-:W-:Y:S01]  /*8890*/  ISETP.GT.AND P3, PT, R230, 0x1, PT ;  /* 0x00000001e600780c */ /* 0x000fe20003f64270 */
[----:B--2---:R-:W-:Y:S01]  /*88a0*/  IMAD.MOV.U32 R8, RZ, RZ, c[0x0][0x4e8] ;  /* 0x00013a00ff087624 */ /* 0x004fe200078e00ff */
[----:B------:R-:W-:Y:S01]  /*88b0*/  ISETP.NE.U32.AND P0, PT, RZ, c[0x0][0x500], PT ;  /* 0x00014000ff007a0c */ /* 0x000fe20003f05070 */
[----:B-----5:R-:W-:Y:S01]  /*88c0*/  IMAD R3, R3, c[0x0][0x4e8], RZ ;  /* 0x00013a0003037a24 */ /* 0x020fe200078e02ff */
[----:B------:R-:W-:-:S02]  /*88d0*/  SEL R24, R24, 0x328, P3 ;  /* 0x0000032818187807 */ /* 0x000fc40001800000 */
[----:B------:R-:W-:Y:S01]  /*88e0*/  ISETP.NE.AND P2, PT, R8, 0x1, PT ;  /* 0x000000010800780c */ /* 0x000fe20003f45270 */
[----:B------:R-:W-:Y:S01]  /*88f0*/  IMAD R8, R189, 0x80, R206 ;  /* 0x00000080bd087824 */ /* 0x000fe200078e02ce */
[----:B------:R-:W1:Y:S01]  /*8900*/  LDC.64 R22, c[0x0][R24+0x170] ;  /* 0x00005c0018167b82 */ /* 0x000e620000000a00 */
[----:B------:R-:W-:Y:S02]  /*8910*/  ISETP.NE.AND.EX P0, PT, RZ, c[0x0][0x504], PT, P0 ;  /* 0x00014100ff007a0c */ /* 0x000fe40003f05300 */
[----:B------:R-:W-:Y:S02]  /*8920*/  IMAD.MOV.U32 R17, RZ, RZ, R8 ;  /* 0x000000ffff117224 */ /* 0x000fe400078e0008 */
[----:B------:R-:W-:Y:S02]  /*8930*/  SEL R226, R226, RZ, !P0 ;  /* 0x000000ffe2e27207 */ /* 0x000fe40004000000 */
[----:B------:R-:W-:Y:S01]  /*8940*/  SEL R10, R225, RZ, !P0 ;  /* 0x000000ffe10a7207 */ /* 0x000fe20004000000 */
[----:B------:R-:W2:Y:S03]  /*8950*/  LDC.64 R18, c[0x0][R24+0x168] ;  /* 0x00005a0018127b82 */ /* 0x000ea60000000a00 */
[----:B------:R-:W-:-:S05]  /*8960*/  @P2 IMAD.HI.U32 R11, R8, c[0x0][0x4ec], RZ ;  /* 0x00013b00080b2a27 */ /* 0x000fca00078e00ff */
[----:B------:R-:W3:Y:S01]  /*8970*/  LDC.64 R20, c[0x0][R24+0x178] ;  /* 0x00005e0018147b82 */ /* 0x000ee20000000a00 */
[----:B------:R-:W-:Y:S02]  /*8980*/  @P2 SHF.R.U32.HI R17, RZ, c[0x0][0x4f0], R11 ;  /* 0x00013c00ff112a19 */ /* 0x000fe4000001160b */
[----:B------:R-:W-:-:S05]  /*8990*/  SHF.R.S32.HI R11, RZ, 0x1f, R6 ;  /* 0x0000001fff0b7819 */ /* 0x000fca0000011406 */
[----:B------:R-:W4:Y:S01]  /*89a0*/  LDC.64 R12, c[0x0][R24+0x160] ;  /* 0x00005800180c7b82 */ /* 0x000f220000000a00 */
[----:B-1----:R-:W-:-:S04]  /*89b0*/  IMAD R9, R23, R226, RZ ;  /* 0x000000e217097224 */ /* 0x002fc800078e02ff */
[C---:B------:R-:W-:Y:S02]  /*89c0*/  IMAD R9, R22.reuse, R10, R9 ;  /* 0x0000000a16097224 */ /* 0x040fe400078e0209 */
[----:B------:R-:W-:-:S04]  /*89d0*/  IMAD.WIDE.U32 R22, R22, R226, RZ ;  /* 0x000000e216167225 */ /* 0x000fc800078e00ff */
[----:B--2---:R-:W-:Y:S01]  /*89e0*/  IMAD.WIDE.U32 R14, R18, R227, RZ ;  /* 0x000000e3120e7225 */ /* 0x004fe200078e00ff */
[----:B------:R-:W-:-:S03]  /*89f0*/  SEL R18, R231, RZ, P3 ;  /* 0x000000ffe7127207 */ /* 0x000fc60001800000 */
[----:B------:R-:W-:Y:S01]  /*8a00*/  IMAD R10, R19, R227, RZ ;  /* 0x000000e3130a7224 */ /* 0x000fe200078e02ff */
[----:B------:R-:W-:Y:S01]  /*8a10*/  IADD3 R16, P1, P0, R22, R14, R6 ;  /* 0x0000000e16107210 */ /* 0x000fe2000783e006 */
[----:B------:R-:W-:Y:S02]  /*8a20*/  IMAD.IADD R9, R23, 0x1, R9 ;  /* 0x0000000117097824 */ /* 0x000fe400078e0209 */
[----:B------:R-:W-:Y:S02]  /*8a30*/  IMAD.IADD R10, R15, 0x1, R10 ;  /* 0x000000010f0a7824 */ /* 0x000fe400078e020a */
[----:B---3--:R-:W-:Y:S02]  /*8a40*/  IMAD R14, R21, R18, RZ ;  /* 0x00000012150e7224 */ /* 0x008fe400078e02ff */
[----:B------:R-:W-:Y:S01]  /*8a50*/  IMAD.MOV R15, RZ, RZ, -R17 ;  /* 0x000000ffff0f7224 */ /* 0x000fe200078e0a11 */
[----:B------:R-:W-:Y:S01]  /*8a60*/  IADD3.X R9, R9, R10, R11, P1, P0 ;  /* 0x0000000a09097210 */ /* 0x000fe20000fe040b */
[----:B------:R-:W-:Y:S01]  /*8a70*/  IMAD.WIDE.U32 R18, R20, R18, RZ ;  /* 0x0000001214127225 */ /* 0x000fe200078e00ff */
[----:B------:R-:W-:-:S03]  /*8a80*/  SHF.R.S32.HI R10, RZ, 0x1f, R17 ;  /* 0x0000001fff0a7819 */ /* 0x000fc60000011411 */
[----:B------:R-:W-:Y:S01]  /*8a90*/  IMAD R15, R15, c[0x0][0x4e8], R8 ;  /* 0x00013a000f0f7a24 */ /* 0x000fe200078e0208 */
[----:B------:R-:W-:Y:S01]  /*8aa0*/  IADD3 R18, P1, P0, R17, R16, R18 ;  /* 0x0000001011127210 */ /* 0x000fe2000783e012 */
[----:B------:R-:W-:Y:S02]  /*8ab0*/  IMAD.IADD R14, R19, 0x1, R14 ;  /* 0x00000001130e7824 */ /* 0x000fe400078e020e */
[----:B----4-:R-:W-:Y:S01]  /*8ac0*/  IMAD R13, R13, R15, RZ ;  /* 0x0000000f0d0d7224 */ /* 0x010fe200078e02ff */
        /* <DEDUP_REMOVED lines=9> */
[----:B------:R-:W-:Y:S01]  /*8b60*/  SEL R10, R10, c[0x0][0x454], P3 ;  /* 0x000115000a0a7a07 */ /* 0x000fe20001800000 */
[----:B------:R-:W-:Y:S03]  /*8b70*/  SHFL.IDX PT, R12, R9, RZ, 0x1c1f ;  /* 0x001c1fff090c7589 */ /* 0x000fe600000e0000 */
[----:B------:R-:W-:Y:S01]  /*8b80*/  LEA.HI.X R18, R18, R10, R13, 0x2, P0 ;  /* 0x0000000a12127211 */ /* 0x000fe200000f140d */
[----:B------:R-:W-:Y:S01]  /*8b90*/  SHFL.IDX PT, R16, R9, 0x1, 0x1c1f ;  /* 0x003c1f0009107f89 */ /* 0x000fe200000e0000 */
[----:B------:R-:W-:Y:S01]  /*8ba0*/  IMAD R10, R189, 0x80, R208 ;  /* 0x00000080bd0a7824 */ /* 0x000fe200078e02d0 */
[----:B------:R-:W-:Y:S02]  /*8bb0*/  LOP3.LUT P0, RZ, R205, 0x3, RZ, 0xc0, !PT ;  /* 0x00000003cdff7812 */ /* 0x000fe4000780c0ff */
[----:B------:R-:W1:Y:S02]  /*8bc0*/  SHFL.IDX PT, R13, R18, RZ, 0x1c1f ;  /* 0x001c1fff120d7589 */ /* 0x000e6400000e0000 */
[----:B------:R-:W-:-:S02]  /*8bd0*/  IADD3 R14, R10, 0x8, RZ ;  /* 0x000000080a0e7810 */ /* 0x000fc40007ffe0ff */
[----:B------:R-:W2:Y:S01]  /*8be0*/  SHFL.IDX PT, R17, R18, 0x1, 0x1c1f ;  /* 0x003c1f0012117f89 */ /* 0x000ea200000e0000 */
[-C--:B------:R-:W-:Y:S02]  /*8bf0*/  ISETP.GE.OR P1, PT, R10, R3.reuse, P0 ;  /* 0x000000030a00720c */ /* 0x080fe40000726670 */
[----:B------:R-:W-:-:S11]  /*8c00*/  ISETP.GE.OR P0, PT, R14, R3, P0 ;  /* 0x000000030e00720c */ /* 0x000fd60000706670 */
[----:B-1----:R1:W-:Y:S01]  /*8c10*/  @!P1 ST.E [R12.64], R0 ;  /* 0x000000000c009985 */ /* 0x0023e2000c101908 */
[----:B------:R-:W-:-:S03]  /*8c20*/  ISETP.GE.AND P1, PT, R10, R3, PT ;  /* 0x000000030a00720c */ /* 0x000fc60003f26270 */
[----:B--2---:R1:W-:Y:S01]  /*8c30*/  @!P0 ST.E [R16.64], R7 ;  /* 0x0000000710008985 */ /* 0x0043e2000c101908 */
[----:B------:R-:W-:Y:S01]  /*8c40*/  ISETP.GE.AND P0, PT, R14, R3, PT ;  /* 0x000000030e00720c */ /* 0x000fe20003f06270 */
[----:B------:R-:W-:Y:S05]  /*8c50*/  @P3 BRA `(.L_x_1267) ;  /* 0x000007d000003947 */ /* 0x000fea0003800000 */
[----:B-1----:R-:W-:Y:S01]  /*8c60*/  IMAD R7, R11, c[0x0][0x3a0], RZ ;  /* 0x0000e8000b077a24 */ /* 0x002fe200078e02ff */
[-C--:B------:R-:W-:Y:S01]  /*8c70*/  LEA R0, R184, R195.reuse, 0x5 ;  /* 0x000000c3b8007211 */ /* 0x080fe200078e28ff */
[C---:B------:R-:W-:Y:S01]  /*8c80*/  IMAD.WIDE.U32 R4, R6.reuse, c[0x0][0x3a0], RZ ;  /* 0x0000e80006047a25 */ /* 0x040fe200078e00ff */
[----:B------:R1:W2:Y:S01]  /*8c90*/  LDS.128 R56, [R203+0x80] ;  /* 0x00008000cb387984 */ /* 0x0002a20000000c00 */
[C---:B------:R-:W-:Y:S02]  /*8ca0*/  LEA R60, R189.reuse, R195, 0x7 ;  /* 0x000000c3bd3c7211 */ /* 0x040fe400078e38ff */
[----:B------:R-:W-:Y:S01]  /*8cb0*/  IMAD R7, R6, c[0x0][0x3a4], R7 ;  /* 0x0000e90006077a24 */ /* 0x000fe200078e0207 */
[----:B------:R-:W-:Y:S01]  /*8cc0*/  LEA R0, R189, R0, 0x7 ;  /* 0x00000000bd007211 */ /* 0x000fe200078e38ff */
[----:B------:R1:W3:Y:S01]  /*8cd0*/  LDS.128 R52, [R203+0x1080] ;  /* 0x00108000cb347984 */ /* 0x0002e20000000c00 */
[----:B------:R-:W-:-:S02]  /*8ce0*/  MOV R8, R4 ;  /* 0x0000000400087202 */ /* 0x000fc40000000f00 */
[----:B------:R-:W-:Y:S01]  /*8cf0*/  IADD3 R9, R5, R7, RZ ;  /* 0x0000000705097210 */ /* 0x000fe20007ffe0ff */
[----:B------:R-:W-:Y:S01]  /*8d00*/  @P2 IMAD.HI.U32 R6, R0, c[0x0][0x4ec], RZ ;  /* 0x00013b0000062a27 */ /* 0x000fe200078e00ff */
[----:B------:R-:W-:Y:S01]  /*8d10*/  SHF.R.S32.HI R5, RZ, 0x1f, R226 ;  /* 0x0000001fff057819 */ /* 0x000fe200000114e2 */
[----:B------:R1:W4:Y:S01]  /*8d20*/  LDS.128 R48, [R203+0x2080] ;  /* 0x00208000cb307984 */ /* 0x0003220000000c00 */
[----:B------:R-:W-:Y:S01]  /*8d30*/  MOV R4, R0 ;  /* 0x0000000000047202 */ /* 0x000fe20000000f00 */
[----:B------:R-:W-:Y:S01]  /*8d40*/  IMAD.WIDE.U32 R8, R227, c[0x0][0x3e8], R8 ;  /* 0x0000fa00e3087a25 */ /* 0x000fe200078e0008 */
[----:B------:R-:W-:Y:S01]  /*8d50*/  @P2 SHF.R.U32.HI R4, RZ, c[0x0][0x4f0], R6 ;  /* 0x00013c00ff042a19 */ /* 0x000fe20000011606 */
[----:B------:R1:W1:Y:S02]  /*8d60*/  LDS.128 R44, [R203+0x3080] ;  /* 0x00308000cb2c7984 */ /* 0x0002640000000c00 */
[----:B------:R-:W-:Y:S01]  /*8d70*/  IMAD R5, R5, c[0x0][0x3f0], RZ ;  /* 0x0000fc0005057a24 */ /* 0x000fe200078e02ff */
[----:B------:R-:W-:Y:S01]  /*8d80*/  SHF.R.S32.HI R6, RZ, 0x1f, R4 ;  /* 0x0000001fff067819 */ /* 0x000fe20000011404 */
[----:B------:R1:W1:Y:S01]  /*8d90*/  LDS.128 R40, [R203+0x4080] ;  /* 0x00408000cb287984 */ /* 0x0002620000000c00 */
[----:B------:R-:W-:Y:S01]  /*8da0*/  IMAD R9, R227, c[0x0][0x3ec], R9 ;  /* 0x0000fb00e3097a24 */ /* 0x000fe200078e0209 */
[----:B------:R-:W-:Y:S01]  /*8db0*/  IADD3 R7, -R4, RZ, RZ ;  /* 0x000000ff04077210 */ /* 0x000fe20007ffe1ff */
[C---:B------:R-:W-:Y:S01]  /*8dc0*/  IMAD R5, R226.reuse, c[0x0][0x3f4], R5 ;  /* 0x0000fd00e2057a24 */ /* 0x040fe200078e0205 */
[----:B------:R1:W1:Y:S01]  /*8dd0*/  LDS.128 R36, [R203+0x5080] ;  /* 0x00508000cb247984 */ /* 0x0002620000000c00 */
[----:B------:R-:W-:-:S03]  /*8de0*/  IMAD.WIDE.U32 R8, R226, c[0x0][0x3f0], R8 ;  /* 0x0000fc00e2087a25 */ /* 0x000fc600078e0008 */
[----:B------:R1:W1:Y:S01]  /*8df0*/  LDS.128 R32, [R203+0x6080] ;  /* 0x00608000cb207984 */ /* 0x0002620000000c00 */
[----:B------:R-:W-:Y:S01]  /*8e00*/  IMAD R7, R7, c[0x0][0x4e8], R0 ;  /* 0x00013a0007077a24 */ /* 0x000fe200078e0200 */
[----:B------:R-:W-:Y:S01]  /*8e10*/  IADD3 R9, R9, R5, RZ ;  /* 0x0000000509097210 */ /* 0x000fe20007ffe0ff */
[----:B------:R-:W-:Y:S01]  /*8e20*/  IMAD R5, R6, c[0x0][0x3e0], RZ ;  /* 0x0000f80006057a24 */ /* 0x000fe200078e02ff */
[----:B------:R1:W1:Y:S02]  /*8e30*/  LDS.128 R28, [R203+0x7080] ;  /* 0x00708000cb1c7984 */ /* 0x0002640000000c00 */
[----:B------:R-:W-:Y:S01]  /*8e40*/  SHF.R.S32.HI R0, RZ, 0x1f, R7 ;  /* 0x0000001fff007819 */ /* 0x000fe20000011407 */
[C---:B------:R-:W-:Y:S01]  /*8e50*/  IMAD R5, R4.reuse, c[0x0][0x3e4], R5 ;  /* 0x0000f90004057a24 */ /* 0x040fe200078e0205 */
[----:B------:R1:W1:Y:S01]  /*8e60*/  LDS.128 R24, [R203+0x8080] ;  /* 0x00808000cb187984 */ /* 0x0002620000000c00 */
[----:B------:R-:W-:-:S03]  /*8e70*/  IMAD.WIDE.U32 R8, R4, c[0x0][0x3e0], R8 ;  /* 0x0000f80004087a25 */ /* 0x000fc600078e0008 */
[----:B------:R1:W1:Y:S01]  /*8e80*/  LDS.128 R20, [R203+0x9080] ;  /* 0x00908000cb147984 */ /* 0x0002620000000c00 */
[----:B------:R-:W-:Y:S01]  /*8e90*/  IMAD R0, R0, c[0x0][0x3d8], RZ ;  /* 0x0000f60000007a24 */ /* 0x000fe200078e02ff */
[----:B------:R-:W-:Y:S02]  /*8ea0*/  IADD3 R9, R9, R5, RZ ;  /* 0x0000000509097210 */ /* 0x000fe40007ffe0ff */
[----:B------:R1:W1:Y:S03]  /*8eb0*/  LDS.128 R16, [R203+0xa080] ;  /* 0x00a08000cb107984 */ /* 0x0002660000000c00 */
[C---:B------:R-:W-:Y:S01]  /*8ec0*/  IMAD.WIDE.U32 R8, R7.reuse, c[0x0][0x3d8], R8 ;  /* 0x0000f60007087a25 */ /* 0x040fe200078e0008 */
[----:B------:R1:W1:Y:S03]  /*8ed0*/  LDS.128 R12, [R203+0xb080] ;  /* 0x00b08000cb0c7984 */ /* 0x0002660000000c00 */
[----:B------:R-:W-:Y:S01]  /*8ee0*/  IMAD R7, R7, c[0x0][0x3dc], R0 ;  /* 0x0000f70007077a24 */ /* 0x000fe200078e0200 */
[----:B------:R-:W-:-:S04]  /*8ef0*/  LEA R5, P0, R8, c[0x0][0x380], 0x1 ;  /* 0x0000e00008057a11 */ /* 0x000fc800078008ff */
[----:B------:R-:W-:-:S04]  /*8f00*/  IADD3 R4, R9, R7, RZ ;  /* 0x0000000709047210 */ /* 0x000fc80007ffe0ff */
[----:B------:R-:W-:Y:S01]  /*8f10*/  LEA.HI.X R4, R8, c[0x0][0x384], R4, 0x1, P0 ;  /* 0x0000e10008047a11 */ /* 0x000fe200000f0c04 */
[----:B------:R-:W-:Y:S05]  /*8f20*/  BRA.DIV ~URZ, `(.L_x_1268) ;  /* 0x000034927f007947 */ /* 0x000fea000b800000 */
[----:B--234-:R2:W3:Y:S02]  /*8f30*/  SHFL.IDX PT, R61, R4, RZ, 0x181f ;  /* 0x00181fff043d7589 */ /* 0x01c4e400000e0000 */
.L_x_1332:
[----:B------:R-:W-:Y:S05]  /*8f40*/  BRA.DIV ~URZ, `(.L_x_1269) ;  /* 0x000034e27f007947 */ /* 0x000fea000b800000 */
[----:B------:R4:W2:Y:S02]  /*8f50*/  SHFL.IDX PT, R7, R5, RZ, 0x181f ;  /* 0x00181fff05077589 */ /* 0x0008a400000e0000 */
.L_x_1333:
        /* <DEDUP_REMOVED lines=15> */
.L_x_1271:
[----:B------:R-:W-:Y:S05]  /*9050*/  BSYNC B0 ;  /* 0x0000000000007941 */ /* 0x000fea0003800000 */
.L_x_1270:
[----:B------:R-:W-:Y:S05]  /*9060*/  BRA.DIV ~URZ, `(.L_x_1272) ;  /* 0x000034227f007947 */ /* 0x000fea000b800000 */
[----:B-12---:R1:W2:Y:S04]  /*9070*/  SHFL.IDX PT, R25, R4, 0x1, 0x181f ;  /* 0x00381f0004197f89 */ /* 0x0062a800000e0000 */
[----:B------:R1:W4:Y:S02]  /*9080*/  SHFL.IDX PT, R7, R5, 0x1, 0x181f ;  /* 0x00381f0005077f89 */ /* 0x00032400000e0000 */
.L_x_1334:
        /* <DEDUP_REMOVED lines=16> */
.L_x_1274:
[----:B------:R-:W-:Y:S05]  /*9190*/  BSYNC B0 ;  /* 0x0000000000007941 */ /* 0x000fea0003800000 */
.L_x_1273:
[----:B------:R-:W-:Y:S05]  /*91a0*/  BRA.DIV ~URZ, `(.L_x_1275) ;  /* 0x000033a27f007947 */ /* 0x000fea000b800000 */
[----:B--2---:R2:W1:Y:S02]  /*91b0*/  SHFL.IDX PT, R21, R4, 0x2, 0x181f ;  /* 0x00581f0004157f89 */ /* 0x00446400000e0000 */
.L_x_1335:
[----:B------:R-:W-:Y:S05]  /*91c0*/  BRA.DIV ~URZ, `(.L_x_1276) ;  /* 0x000033f27f007947 */ /* 0x000fea000b800000 */
[----:B----4-:R4:W2:Y:S02]  /*91d0*/  SHFL.IDX PT, R7, R5, 0x2, 0x181f ;  /* 0x00581f0005077f89 */ /* 0x0108a400000e0000 */
.L_x_1336:
        /* <DEDUP_REMOVED lines=16> */
.L_x_1278:
[----:B------:R-:W-:Y:S05]  /*92e0*/  BSYNC B0 ;  /* 0x0000000000007941 */ /* 0x000fea0003800000 */
.L_x_1277:
[----:B------:R-:W-:Y:S05]  /*92f0*/  BRA.DIV ~URZ, `(.L_x_1279) ;  /* 0x000033227f007947 */ /* 0x000fea000b800000 */
[----:B-1----:R1:W4:Y:S04]  /*9300*/  SHFL.IDX PT, R17, R4, 0x3, 0x181f ;  /* 0x00781f0004117f89 */ /* 0x00232800000e0000 */
[----:B--2---:R1:W2:Y:S02]  /*9310*/  SHFL.IDX PT, R7, R5, 0x3, 0x181f ;  /* 0x00781f0005077f89 */ /* 0x0042a400000e0000 */
.L_x_1337:
[----:B------:R-:W-:-:S04]  /*9320*/  IADD3 R60, R60, 0x60, RZ ;  /* 0x000000603c3c7810 */ /* 0x000fc80007ffe0ff */
[----:B------:R-:W-:-:S13]  /*9330*/  ISETP.GE.AND P0, PT, R60, R3, PT ;  /* 0x000000033c00720c */ /* 0x000fda0003f06270 */
[----:B------:R-:W-:Y:S05]  /*9340*/  @P0 BRA `(.L_x_1280) ;  /* 0x00001dc000000947 */ /* 0x000fea0003800000 */
[----:B------:R-:W-:Y:S02]  /*9350*/  ISETP.GE.AND P1, PT, R210, c[0x0][0x3c8], PT ;  /* 0x0000f200d2007a0c */ /* 0x000fe40003f26270 */
[----:B------:R-:W-:-:S11]  /*9360*/  ISETP.GE.AND P0, PT, R199, c[0x0][0x3c8], PT ;  /* 0x0000f200c7007a0c */ /* 0x000fd60003f06270 */
[CC--:B--2---:R-:W-:Y:S02]  /*9370*/  @!P1 LEA R8, P3, R210.reuse, R7.reuse, 0x1 ;  /* 0x00000007d2089211 */ /* 0x0c4fe400078608ff */
[C---:B-1----:R-:W-:Y:S02]  /*9380*/  @!P0 LEA R4, P2, R199.reuse, R7, 0x1 ;  /* 0x00000007c7048211 */ /* 0x042fe400078408ff */
[-C--:B----4-:R-:W-:Y:S02]  /*9390*/  @!P1 LEA.HI.X R9, R210, R17.reuse, R211, 0x1, P3 ;  /* 0x00000011d2099211 */ /* 0x090fe400018f0cd3 */
[----:B------:R-:W-:-:S03]  /*93a0*/  @!P0 LEA.HI.X R5, R199, R17, R198, 0x1, P2 ;  /* 0x00000011c7058211 */ /* 0x000fc600010f0cc6 */
[----:B------:R1:W-:Y:S04]  /*93b0*/  @!P1 ST.E.128 [R8.64], R44 ;  /* 0x0000002c08009985 */ /* 0x0003e8000c101d08 */
[----:B------:R1:W-:Y:S01]  /*93c0*/  @!P0 ST.E.128 [R4.64], R28 ;  /* 0x0000001c04008985 */ /* 0x0003e2000c101d08 */
[----:B------:R-:W-:-:S13]  /*93d0*/  ISETP.GE.AND P0, PT, R200, c[0x0][0x3c8], PT ;  /* 0x0000f200c8007a0c */ /* 0x000fda0003f06270 */
[----:B------:R-:W-:Y:S05]  /*93e0*/  @P0 BRA `(.L_x_1280) ;  /* 0x00001d2000000947 */ /* 0x000fea0003800000 */
[----:B-1----:R-:W-:-:S04]  /*93f0*/  LEA R4, P0, R200, R7, 0x1 ;  /* 0x00000007c8047211 */ /* 0x002fc800078008ff */
[----:B------:R-:W-:-:S05]  /*9400*/  LEA.HI.X R5, R200, R17, R197, 0x1, P0 ;  /* 0x00000011c8057211 */ /* 0x000fca00000f0cc5 */
[----:B------:R1:W-:Y:S01]  /*9410*/  ST.E.128 [R4.64], R12 ;  /* 0x0000000c04007985 */ /* 0x0003e2000c101d08 */
[----:B------:R-:W-:Y:S05]  /*9420*/  BRA `(.L_x_1280) ;  /* 0x00001ce000007947 */ /* 0x000fea0003800000 */
.L_x_1267:
[----:B------:R-:W-:Y:S01]  /*9430*/  IMAD R11, R11, c[0x0][0x408], RZ ;  /* 0x000102000b0b7a24 */ /* 0x000fe200078e02ff */
[----:B-1----:R-:W-:Y:S01]  /*9440*/  SHF.R.S32.HI R0, RZ, 0x1f, R226 ;  /* 0x0000001fff007819 */ /* 0x002fe200000114e2 */
[----:B------:R-:W-:-:S04]  /*9450*/  IMAD.WIDE.U32 R12, R6, c[0x0][0x408], RZ ;  /* 0x00010200060c7a25 */ /* 0x000fc800078e00ff */
[----:B------:R-:W-:Y:S02]  /*9460*/  IMAD R11, R6, c[0x0][0x40c], R11 ;  /* 0x00010300060b7a24 */ /* 0x000fe400078e020b */
        /* <DEDUP_REMOVED lines=28> */
.L_x_1338:
[----:B------:R-:W-:Y:S05]  /*9630*/  BRA.DIV ~URZ, `(.L_x_1282) ;  /* 0x000031127f007947 */ /* 0x000fea000b800000 */
[----:B------:R3:W4:Y:S02]  /*9640*/  SHFL.IDX PT, R7, R147, RZ, 0x1c1f ;  /* 0x001c1fff93077589 */ /* 0x00072400000e0000 */
.L_x_1339:
        /* <DEDUP_REMOVED lines=20> */
[----:B------:R-:W-:Y:S02]  /*9790*/  IADD3 R12, R204, 0xa0, RZ ;  /* 0x000000a0cc0c7810 */ /* 0x000fe40007ffe0ff */
        /* <DEDUP_REMOVED lines=27> */
[----:B------:R-:W-:Y:S02]  /*9950*/  @!P2 LEA R8, P3, R146, R7, 0x2 ;  /* 0x000000079208a211 */ /* 0x000fe400078610ff */
[----:B--2---:R-:W-:Y:S02]  /*9960*/  @!P4 IMAD.WIDE R10, R204, 0x4, R148 ;  /* 0x00000004cc0ac825 */ /* 0x004fe400078e0294 */
[----:B------:R-:W-:Y:S02]  /*9970*/  @!P2 LEA.HI.X R9, R146, R149, R143, 0x2, P3 ;  /* 0x000000959209a211 */ /* 0x000fe400018f148f */
[-C--:B------:R-:W-:Y:S01]  /*9980*/  @!P1 LEA R152, P3, R142, R7.reuse, 0x2 ;  /* 0x000000078e989211 */ /* 0x080fe200078610ff */
[----:B------:R2:W-:Y:S01]  /*9990*/  @!P4 ST.E.64 [R10.64], R128 ;  /* 0x000000800a00c985 */ /* 0x0005e2000c101b08 */
[----:B------:R-:W-:-:S02]  /*99a0*/  @!P5 LEA R150, P4, R144, R7, 0x2 ;  /* 0x000000079096d211 */ /* 0x000fc400078810ff */
[-C--:B------:R-:W-:Y:S01]  /*99b0*/  @!P1 LEA.HI.X R153, R142, R149.reuse, R139, 0x2, P3 ;  /* 0x000000958e999211 */ /* 0x080fe200018f148b */
[----:B------:R4:W-:Y:S01]  /*99c0*/  @!P2 ST.E.64 [R8.64], R124 ;  /* 0x0000007c0800a985 */ /* 0x0009e2000c101b08 */
[----:B------:R-:W-:Y:S02]  /*99d0*/  ISETP.GE.AND P2, PT, R138, c[0x0][0x3c8], PT ;  /* 0x0000f2008a007a0c */ /* 0x000fe40003f46270 */
[----:B------:R-:W-:Y:S02]  /*99e0*/  @!P5 LEA.HI.X R151, R144, R149, R141, 0x2, P4 ;  /* 0x000000959097d211 */ /* 0x000fe400020f148d */
[----:B------:R-:W-:-:S03]  /*99f0*/  @!P6 LEA R154, P4, R140, R7, 0x2 ;  /* 0x000000078c9ae211 */ /* 0x000fc600078810ff */
[----:B------:R5:W-:Y:S01]  /*9a00*/  @!P5 ST.E.64 [R150.64], R36 ;  /* 0x000000249600d985 */ /* 0x000be2000c101b08 */
[----:B------:R-:W-:Y:S02]  /*9a10*/  ISETP.GE.AND P5, PT, R136, c[0x0][0x3c8], PT ;  /* 0x0000f20088007a0c */ /* 0x000fe40003fa6270 */
[----:B------:R-:W-:Y:S01]  /*9a20*/  @!P6 LEA.HI.X R155, R140, R149, R137, 0x2, P4 ;  /* 0x000000958c9be211 */ /* 0x000fe200020f1489 */
[----:B------:R1:W-:Y:S01]  /*9a30*/  @!P1 ST.E.64 [R152.64], R40 ;  /* 0x0000002898009985 */ /* 0x0003e2000c101b08 */
[----:B------:R-:W-:-:S03]  /*9a40*/  ISETP.GE.AND P1, PT, R132, c[0x0][0x3c8], PT ;  /* 0x0000f20084007a0c */ /* 0x000fc60003f26270 */
[----:B------:R3:W-:Y:S01]  /*9a50*/  @!P6 ST.E.64 [R154.64], R44 ;  /* 0x0000002c9a00e985 */ /* 0x0007e2000c101b08 */
[----:B------:R-:W-:Y:S02]  /*9a60*/  ISETP.GE.AND P6, PT, R80, c[0x0][0x3c8], PT ;  /* 0x0000f20050007a0c */ /* 0x000fe40003fc6270 */
[----:B--2---:R-:W-:-:S04]  /*9a70*/  @!P2 LEA R10, P3, R138, R7, 0x2 ;  /* 0x000000078a0aa211 */ /* 0x004fc800078610ff */
[----:B------:R-:W-:Y:S02]  /*9a80*/  @!P2 LEA.HI.X R11, R138, R149, R135, 0x2, P3 ;  /* 0x000000958a0ba211 */ /* 0x000fe400018f1487 */
[----:B----4-:R-:W-:-:S03]  /*9a90*/  @!P5 LEA R8, P4, R136, R7, 0x2 ;  /* 0x000000078808d211 */ /* 0x010fc600078810ff */
[----:B------:R2:W-:Y:S01]  /*9aa0*/  @!P2 ST.E.64 [R10.64], R48 ;  /* 0x000000300a00a985 */ /* 0x0005e2000c101b08 */
[----:B------:R-:W-:Y:S02]  /*9ab0*/  ISETP.GE.AND P2, PT, R34, c[0x0][0x3c8], PT ;  /* 0x0000f20022007a0c */ /* 0x000fe40003f46270 */
[----:B-----5:R-:W-:Y:S02]  /*9ac0*/  @!P1 LEA R36, P3, R132, R7, 0x2 ;  /* 0x0000000784249211 */ /* 0x020fe400078610ff */
[-C--:B------:R-:W-:Y:S02]  /*9ad0*/  @!P5 LEA.HI.X R9, R136, R149.reuse, R133, 0x2, P4 ;  /* 0x000000958809d211 */ /* 0x080fe400020f1485 */
[----:B------:R-:W-:Y:S02]  /*9ae0*/  @!P1 LEA.HI.X R37, R132, R149, R81, 0x2, P3 ;  /* 0x0000009584259211 */ /* 0x000fe400018f1451 */
[----:B-1----:R-:W-:Y:S01]  /*9af0*/  @!P6 LEA R40, P4, R80, R7, 0x2 ;  /* 0x000000075028e211 */ /* 0x002fe200078810ff */
[----:B------:R1:W-:Y:S01]  /*9b00*/  @!P5 ST.E.64 [R8.64], R52 ;  /* 0x000000340800d985 */ /* 0x0003e2000c101b08 */
[----:B------:R-:W-:-:S02]  /*9b10*/  ISETP.GE.AND P5, PT, R32, c[0x0][0x3c8], PT ;  /* 0x0000f20020007a0c */ /* 0x000fc40003fa6270 */
[----:B------:R-:W-:Y:S01]  /*9b20*/  @!P6 LEA.HI.X R41, R80, R149, R35, 0x2, P4 ;  /* 0x000000955029e211 */ /* 0x000fe200020f1423 */
[----:B------:R4:W-:Y:S01]  /*9b30*/  @!P1 ST.E.64 [R36.64], R56 ;  /* 0x0000003824009985 */ /* 0x0009e2000c101b08 */
[----:B------:R-:W-:Y:S02]  /*9b40*/  ISETP.GE.AND P1, PT, R30, c[0x0][0x3c8], PT ;  /* 0x0000f2001e007a0c */ /* 0x000fe40003f26270 */
[----:B---3--:R-:W-:Y:S01]  /*9b50*/  @!P2 LEA R44, P3, R34, R7, 0x2 ;  /* 0x00000007222ca211 */ /* 0x008fe200078610ff */
[----:B------:R3:W-:Y:S01]  /*9b60*/  @!P6 ST.E.64 [R40.64], R60 ;  /* 0x0000003c2800e985 */ /* 0x0007e2000c101b08 */
[----:B------:R-:W-:Y:S02]  /*9b70*/  ISETP.GE.AND P6, PT, R28, c[0x0][0x3c8], PT ;  /* 0x0000f2001c007a0c */ /* 0x000fe40003fc6270 */
[----:B------:R-:W-:-:S05]  /*9b80*/  @!P2 LEA.HI.X R45, R34, R149, R33, 0x2, P3 ;  /* 0x00000095222da211 */ /* 0x000fca00018f1421 */
[----:B------:R5:W-:Y:S01]  /*9b90*/  @!P2 ST.E.64 [R44.64], R64 ;  /* 0x000000402c00a985 */ /* 0x000be2000c101b08 */
[----:B------:R-:W-:Y:S02]  /*9ba0*/  ISETP.GE.AND P2, PT, R26, c[0x0][0x3c8], PT ;  /* 0x0000f2001a007a0c */ /* 0x000fe40003f46270 */
[----:B--2---:R-:W-:-:S04]  /*9bb0*/  @!P5 LEA R10, P4, R32, R7, 0x2 ;  /* 0x00000007200ad211 */ /* 0x004fc800078810ff */
[----:B------:R-:W-:-:S05]  /*9bc0*/  @!P5 LEA.HI.X R11, R32, R149, R31, 0x2, P4 ;  /* 0x00000095200bd211 */ /* 0x000fca00020f141f */
[----:B------:R2:W-:Y:S01]  /*9bd0*/  @!P5 ST.E.64 [R10.64], R68 ;  /* 0x000000440a00d985 */ /* 0x0005e2000c101b08 */
[----:B-1----:R-:W-:Y:S02]  /*9be0*/  @!P1 LEA R8, P3, R30, R7, 0x2 ;  /* 0x000000071e089211 */ /* 0x002fe400078610ff */
[----:B------:R-:W-:Y:S02]  /*9bf0*/  ISETP.GE.AND P5, PT, R24, c[0x0][0x3c8], PT ;  /* 0x0000f20018007a0c */ /* 0x000fe40003fa6270 */
[----:B------:R-:W-:Y:S02]  /*9c00*/  @!P1 LEA.HI.X R9, R30, R149, R29, 0x2, P3 ;  /* 0x000000951e099211 */ /* 0x000fe400018f141d */
[-C--:B----4-:R-:W-:Y:S02]  /*9c10*/  @!P6 LEA R36, P4, R28, R7.reuse, 0x2 ;  /* 0x000000071c24e211 */ /* 0x090fe400078810ff */
[----:B---3--:R-:W-:Y:S01]  /*9c20*/  @!P2 LEA R40, P3, R26, R7, 0x2 ;  /* 0x000000071a28a211 */ /* 0x008fe200078610ff */
[----:B------:R1:W-:Y:S01]  /*9c30*/  @!P1 ST.E.64 [R8.64], R72 ;  /* 0x0000004808009985 */ /* 0x0003e2000c101b08 */
[----:B------:R-:W-:-:S02]  /*9c40*/  ISETP.GE.AND P1, PT, R22, c[0x0][0x3c8], PT ;  /* 0x0000f20016007a0c */ /* 0x000fc40003f26270 */
[-C--:B------:R-:W-:Y:S02]  /*9c50*/  @!P6 LEA.HI.X R37, R28, R149.reuse, R27, 0x2, P4 ;  /* 0x000000951c25e211 */ /* 0x080fe400020f141b */
[----:B------:R-:W-:Y:S02]  /*9c60*/  @!P2 LEA.HI.X R41, R26, R149, R25, 0x2, P3 ;  /* 0x000000951a29a211 */ /* 0x000fe400018f1419 */
[----:B-----5:R-:W-:Y:S01]  /*9c70*/  @!P5 LEA R44, P3, R24, R7, 0x2 ;  /* 0x00000007182cd211 */ /* 0x020fe200078610ff */
[----:B------:R3:W-:Y:S01]  /*9c80*/  @!P6 ST.E.64 [R36.64], R76 ;  /* 0x0000004c2400e985 */ /* 0x0007e2000c101b08 */
[----:B------:R-:W-:Y:S02]  /*9c90*/  ISETP.GE.AND P6, PT, R20, c[0x0][0x3c8], PT ;  /* 0x0000f20014007a0c */ /* 0x000fe40003fc6270 */
[----:B------:R-:W-:Y:S01]  /*9ca0*/  ISETP.GE.AND P4, PT, R18, c[0x0][0x3c8], PT ;  /* 0x0000f20012007a0c */ /* 0x000fe20003f86270 */
[----:B------:R4:W-:Y:S01]  /*9cb0*/  @!P2 ST.E.64 [R40.64], R4 ;  /* 0x000000042800a985 */ /* 0x0009e2000c101b08 */
[----:B------:R-:W-:-:S02]  /*9cc0*/  @!P5 LEA.HI.X R45, R24, R149, R23, 0x2, P3 ;  /* 0x00000095182dd211 */ /* 0x000fc400018f1417 */
[----:B------:R-:W-:-:S03]  /*9cd0*/  ISETP.GE.AND P3, PT, R16, c[0x0][0x3c8], PT ;  /* 0x0000f20010007a0c */ /* 0x000fc60003f66270 */
[----:B------:R-:W-:Y:S01]  /*9ce0*/  @!P5 ST.E.64 [R44.64], R84 ;  /* 0x000000542c00d985 */ /* 0x000fe2000c101b08 */
[----:B--2---:R-:W-:-:S04]  /*9cf0*/  @!P1 LEA R10, P2, R22, R7, 0x2 ;  /* 0x00000007160a9211 */ /* 0x004fc800078410ff */
[----:B------:R-:W-:-:S05]  /*9d00*/  @!P1 LEA.HI.X R11, R22, R149, R21, 0x2, P2 ;  /* 0x00000095160b9211 */ /* 0x000fca00010f1415 */
[----:B------:R2:W-:Y:S01]  /*9d10*/  @!P1 ST.E.64 [R10.64], R88 ;  /* 0x000000580a009985 */ /* 0x0005e2000c101b08 */
[----:B-1----:R-:W-:Y:S02]  /*9d20*/  @!P6 LEA R8, P2, R20, R7, 0x2 ;  /* 0x000000071408e211 */ /* 0x002fe400078410ff */
[----:B------:R-:W-:Y:S02]  /*9d30*/  ISETP.GE.AND P1, PT, R14, c[0x0][0x3c8], PT ;  /* 0x0000f2000e007a0c */ /* 0x000fe40003f26270 */
[----:B------:R-:W-:Y:S02]  /*9d40*/  @!P6 LEA.HI.X R9, R20, R149, R19, 0x2, P2 ;  /* 0x000000951409e211 */ /* 0x000fe400010f1413 */
[----:B---3--:R-:W-:-:S03]  /*9d50*/  @!P4 LEA R36, P5, R18, R7, 0x2 ;  /* 0x000000071224c211 */ /* 0x008fc600078a10ff */
[----:B------:R1:W-:Y:S01]  /*9d60*/  @!P6 ST.E.64 [R8.64], R92 ;  /* 0x0000005c0800e985 */ /* 0x0003e2000c101b08 */
[----:B------:R-:W-:Y:S02]  /*9d70*/  ISETP.GE.AND P6, PT, R12, c[0x0][0x3c8], PT ;  /* 0x0000f2000c007a0c */ /* 0x000fe40003fc6270 */
[----:B----4-:R-:W-:Y:S02]  /*9d80*/  @!P3 LEA R4, P2, R16, R7, 0x2 ;  /* 0x000000071004b211 */ /* 0x010fe400078410ff */
[-C--:B------:R-:W-:Y:S02]  /*9d90*/  @!P4 LEA.HI.X R37, R18, R149.reuse, R17, 0x2, P5 ;  /* 0x000000951225c211 */ /* 0x080fe400028f1411 */
[----:B------:R-:W-:Y:S02]  /*9da0*/  @!P3 LEA.HI.X R5, R16, R149, R15, 0x2, P2 ;  /* 0x000000951005b211 */ /* 0x000fe400010f140f */
[----:B------:R-:W-:Y:S01]  /*9db0*/  ISETP.GE.AND P5, PT, R216, c[0x0][0x3c8], PT ;  /* 0x0000f200d8007a0c */ /* 0x000fe20003fa6270 */
        /* <DEDUP_REMOVED lines=8> */
[----:B-1----:R-:W-:Y:S02]  /*9e40*/  @!P5 LEA R8, P1, R216, R7, 0x2 ;  /* 0x00000007d808d211 */ /* 0x002fe400078210ff */
[----:B------:R-:W-:Y:S02]  /*9e50*/  @!P6 LEA.HI.X R41, R12, R149, R3, 0x2, P2 ;  /* 0x000000950c29e211 */ /* 0x000fe400010f1403 */
[----:B------:R-:W-:Y:S02]  /*9e60*/  @!P4 LEA R6, P2, R215, R7, 0x2 ;  /* 0x00000007d706c211 */ /* 0x000fe400078410ff */
[----:B------:R-:W-:Y:S01]  /*9e70*/  @!P5 LEA.HI.X R9, R216, R149, R213, 0x2, P1 ;  /* 0x00000095d809d211 */ /* 0x000fe200008f14d5 */
[----:B------:R4:W-:Y:S01]  /*9e80*/  @!P6 ST.E.64 [R40.64], R120 ;  /* 0x000000782800e985 */ /* 0x0009e2000c101b08 */
[----:B---3--:R-:W-:-:S03]  /*9e90*/  @!P3 LEA R36, P1, R214, R7, 0x2 ;  /* 0x00000007d624b211 */ /* 0x008fc600078210ff */
[----:B------:R4:W-:Y:S01]  /*9ea0*/  @!P5 ST.E.64 [R8.64], R108 ;  /* 0x0000006c0800d985 */ /* 0x0009e2000c101b08 */
[-C--:B------:R-:W-:Y:S02]  /*9eb0*/  @!P4 LEA.HI.X R7, R215, R149.reuse, R212, 0x2, P2 ;  /* 0x00000095d707c211 */ /* 0x080fe400010f14d4 */
[----:B------:R-:W-:-:S03]  /*9ec0*/  @!P3 LEA.HI.X R37, R214, R149, R209, 0x2, P1 ;  /* 0x00000095d625b211 */ /* 0x000fc600008f14d1 */
[----:B------:R4:W-:Y:S04]  /*9ed0*/  @!P4 ST.E.64 [R6.64], R116 ;  /* 0x000000740600c985 */ /* 0x0009e8000c101b08 */
[----:B------:R4:W-:Y:S02]  /*9ee0*/  @!P3 ST.E.64 [R36.64], R112 ;  /* 0x000000702400b985 */ /* 0x0009e4000c101b08 */
.L_x_1284:
[----:B------:R-:W-:Y:S05]  /*9ef0*/  BSYNC B0 ;  /* 0x0000000000007941 */ /* 0x000fea0003800000 */
.L_x_1283:
[----:B------:R-:W-:Y:S05]  /*9f00*/  BRA.DIV ~URZ, `(.L_x_1285) ;  /* 0x000028a27f007947 */ /* 0x000fea000b800000 */
[----:B-1----:R-:W1:Y:S04]  /*9f10*/  SHFL.IDX PT, R145, R145, 0x1, 0x1c1f ;  /* 0x003c1f0091917f89 */ /* 0x002e6800000e0000 */
[----:B----4-:R4:W3:Y:S02]  /*9f20*/  SHFL.IDX PT, R7, R147, 0x1, 0x1c1f ;  /* 0x003c1f0093077f89 */ /* 0x0108e400000e0000 */
.L_x_1340:
[----:B------:R-:W-:Y:S05]  /*9f30*/  @P0 BRA `(.L_x_1280) ;  /* 0x000011d000000947 */ /* 0x000fea0003800000 */
[----:B------:R-:W-:Y:S02]  /*9f40*/  ISETP.GE.AND P3, PT, R146, c[0x0][0x3c8], PT ;  /* 0x0000f20092007a0c */ /* 0x000fe40003f66270 */
[----:B------:R-:W-:-:S02]  /*9f50*/  ISETP.GE.AND P2, PT, R144, c[0x0][0x3c8], PT ;  /* 0x0000f20090007a0c */ /* 0x000fc40003f46270 */
[----:B------:R-:W-:Y:S02]  /*9f60*/  ISETP.GE.AND P4, PT, R204, c[0x0][0x3c8], PT ;  /* 0x0000f200cc007a0c */ /* 0x000fe40003f86270 */
[----:B------:R-:W-:Y:S02]  /*9f70*/  ISETP.GE.AND P1, PT, R142, c[0x0][0x3c8], PT ;  /* 0x0000f2008e007a0c */ /* 0x000fe40003f26270 */
[----:B------:R-:W-:-:S05]  /*9f80*/  ISETP.GE.AND P5, PT, R140, c[0x0][0x3c8], PT ;  /* 0x0000f2008c007a0c */ /* 0x000fca0003fa6270 */
[-C--:B---3--:R-:W-:Y:S02]  /*9f90*/  @!P3 LEA R8, P0, R146, R7.reuse, 0x2 ;  /* 0x000000079208b211 */ /* 0x088fe400078010ff */
[----:B------:R-:W-:Y:S02]  /*9fa0*/  @!P2 LEA R4, P6, R144, R7, 0x2 ;  /* 0x000000079004a211 */ /* 0x000fe400078c10ff */
[-C--:B-1----:R-:W-:Y:S02]  /*9fb0*/  @!P3 LEA.HI.X R9, R146, R145.reuse, R143, 0x2, P0 ;  /* 0x000000919209b211 */ /* 0x082fe400000f148f */
[----:B------:R-:W-:Y:S01]  /*9fc0*/  @!P2 LEA.HI.X R5, R144, R145, R141, 0x2, P6 ;  /* 0x000000919005a211 */ /* 0x000fe200030f148d */
[----:B------:R-:W-:Y:S01]  /*9fd0*/  @!P4 IMAD.MOV.U32 R144, RZ, RZ, R7 ;  /* 0x000000ffff90c224 */ /* 0x000fe200078e0007 */
[----:B------:R-:W-:Y:S02]  /*9fe0*/  ISETP.GE.AND P0, PT, R138, c[0x0][0x3c8], PT ;  /* 0x0000f2008a007a0c */ /* 0x000fe40003f06270 */
[----:B------:R-:W-:Y:S01]  /*9ff0*/  @!P1 LEA R10, P6, R142, R7, 0x2 ;  /* 0x000000078e0a9211 */ /* 0x000fe200078c10ff */
[----:B------:R-:W-:-:S03]  /*a000*/  @!P4 IMAD.WIDE R44, R204, 0x4, R144 ;  /* 0x00000004cc2cc825 */ /* 0x000fc600078e0290 */
[----:B------:R-:W-:Y:S02]  /*a010*/  @!P1 LEA.HI.X R11, R142, R145, R139, 0x2, P6 ;  /* 0x000000918e0b9211 */ /* 0x000fe400030f148b */
[----:B------:R-:W-:Y:S01]  /*a020*/  @!P5 LEA R36, P6, R140, R7, 0x2 ;  /* 0x000000078c24d211 */ /* 0x000fe200078c10ff */
[----:B------:R1:W-:Y:S01]  /*a030*/  @!P4 ST.E.64 [R44.64], R130 ;  /* 0x000000822c00c985 */ /* 0x0003e2000c101b08 */
[----:B------:R-:W-:Y:S02]  /*a040*/  ISETP.GE.AND P4, PT, R136, c[0x0][0x3c8], PT ;  /* 0x0000f20088007a0c */ /* 0x000fe40003f86270 */
[----:B------:R-:W-:Y:S01]  /*a050*/  @!P5 LEA.HI.X R37, R140, R145, R137, 0x2, P6 ;  /* 0x000000918c25d211 */ /* 0x000fe200030f1489 */
[----:B------:R3:W-:Y:S01]  /*a060*/  @!P3 ST.E.64 [R8.64], R126 ;  /* 0x0000007e0800b985 */ /* 0x0007e2000c101b08 */
[----:B------:R-:W-:Y:S02]  /*a070*/  @!P0 LEA R40, P6, R138, R7, 0x2 ;  /* 0x000000078a288211 */ /* 0x000fe400078c10ff */
[----:B------:R-:W-:Y:S01]  /*a080*/  ISETP.GE.AND P3, PT, R132, c[0x0][0x3c8], PT ;  /* 0x0000f20084007a0c */ /* 0x000fe20003f66270 */
[----:B------:R5:W-:Y:S01]  /*a090*/  @!P2 ST.E.64 [R4.64], R38 ;  /* 0x000000260400a985 */ /* 0x000be2000c101b08 */
[----:B------:R-:W-:-:S02]  /*a0a0*/  ISETP.GE.AND P2, PT, R80, c[0x0][0x3c8], PT ;  /* 0x0000f20050007a0c */ /* 0x000fc40003f46270 */
[----:B------:R-:W-:Y:S01]  /*a0b0*/  @!P0 LEA.HI.X R41, R138, R145, R135, 0x2, P6 ;  /* 0x000000918a298211 */ /* 0x000fe200030f1487 */
[----:B------:R4:W-:Y:S01]  /*a0c0*/  @!P1 ST.E.64 [R10.64], R42 ;  /* 0x0000002a0a009985 */ /* 0x0009e2000c101b08 */
[----:B------:R-:W-:-:S03]  /*a0d0*/  ISETP.GE.AND P1, PT, R34, c[0x0][0x3c8], PT ;  /* 0x0000f20022007a0c */ /* 0x000fc60003f26270 */
[----:B------:R-:W-:Y:S01]  /*a0e0*/  @!P5 ST.E.64 [R36.64], R46 ;  /* 0x0000002e2400d985 */ /* 0x000fe2000c101b08 */
[----:B------:R-:W-:-:S03]  /*a0f0*/  ISETP.GE.AND P5, PT, R32, c[0x0][0x3c8], PT ;  /* 0x0000f20020007a0c */ /* 0x000fc60003fa6270 */
[----:B------:R-:W-:Y:S01]  /*a100*/  @!P0 ST.E.64 [R40.64], R50 ;  /* 0x0000003228008985 */ /* 0x000fe2000c101b08 */
[----:B------:R-:W-:-:S04]  /*a110*/  @!P4 LEA R48, P0, R136, R7, 0x2 ;  /* 0x000000078830c211 */ /* 0x000fc800078010ff */
[----:B------:R-:W-:Y:S02]  /*a120*/  @!P4 LEA.HI.X R49, R136, R145, R133, 0x2, P0 ;  /* 0x000000918831c211 */ /* 0x000fe400000f1485 */
[----:B-1----:R-:W-:-:S03]  /*a130*/  @!P2 LEA R44, P0, R80, R7, 0x2 ;  /* 0x00000007502ca211 */ /* 0x002fc600078010ff */
[----:B------:R-:W-:Y:S01]  /*a140*/  @!P4 ST.E.64 [R48.64], R54 ;  /* 0x000000363000c985 */ /* 0x000fe2000c101b08 */
[----:B------:R-:W-:Y:S02]  /*a150*/  ISETP.GE.AND P4, PT, R28, c[0x0][0x3c8], PT ;  /* 0x0000f2001c007a0c */ /* 0x000fe40003f86270 */
[----:B---3--:R-:W-:Y:S02]  /*a160*/  @!P3 LEA R8, P6, R132, R7, 0x2 ;  /* 0x000000078408b211 */ /* 0x008fe400078c10ff */
[-C--:B------:R-:W-:Y:S02]  /*a170*/  @!P2 LEA.HI.X R45, R80, R145.reuse, R35, 0x2, P0 ;  /* 0x00000091502da211 */ /* 0x080fe400000f1423 */
[----:B------:R-:W-:Y:S02]  /*a180*/  ISETP.GE.AND P0, PT, R30, c[0x0][0x3c8], PT ;  /* 0x0000f2001e007a0c */ /* 0x000fe40003f06270 */
[----:B------:R-:W-:Y:S02]  /*a190*/  @!P3 LEA.HI.X R9, R132, R145, R81, 0x2, P6 ;  /* 0x000000918409b211 */ /* 0x000fe400030f1451 */
[----:B-----5:R-:W-:-:S03]  /*a1a0*/  @!P1 LEA R4, P6, R34, R7, 0x2 ;  /* 0x0000000722049211 */ /* 0x020fc600078c10ff */
[----:B------:R1:W-:Y:S01]  /*a1b0*/  @!P3 ST.E.64 [R8.64], R58 ;  /* 0x0000003a0800b985 */ /* 0x0003e2000c101b08 */
[----:B------:R-:W-:Y:S02]  /*a1c0*/  @!P1 LEA.HI.X R5, R34, R145, R33, 0x2, P6 ;  /* 0x0000009122059211 */ /* 0x000fe400030f1421 */
[----:B----4-:R-:W-:Y:S01]  /*a1d0*/  @!P5 LEA R10, P6, R32, R7, 0x2 ;  /* 0x00000007200ad211 */ /* 0x010fe200078c10ff */
[----:B------:R-:W-:Y:S01]  /*a1e0*/  @!P2 ST.E.64 [R44.64], R62 ;  /* 0x0000003e2c00a985 */ /* 0x000fe2000c101b08 */
[----:B------:R-:W-:Y:S02]  /*a1f0*/  ISETP.GE.AND P3, PT, R26, c[0x0][0x3c8], PT ;  /* 0x0000f2001a007a0c */ /* 0x000fe40003f66270 */
[----:B------:R-:W-:Y:S01]  /*a200*/  @!P5 LEA.HI.X R11, R32, R145, R31, 0x2, P6 ;  /* 0x00000091200bd211 */ /* 0x000fe200030f141f */
[----:B------:R3:W-:Y:S01]  /*a210*/  @!P1 ST.E.64 [R4.64], R66 ;  /* 0x0000004204009985 */ /* 0x0007e2000c101b08 */
[----:B------:R-:W-:Y:S02]  /*a220*/  @!P0 LEA R32, P6, R30, R7, 0x2 ;  /* 0x000000071e208211 */ /* 0x000fe400078c10ff */
[----:B------:R-:W-:Y:S01]  /*a230*/  ISETP.GE.AND P2, PT, R24, c[0x0][0x3c8], PT ;  /* 0x0000f20018007a0c */ /* 0x000fe20003f46270 */
[----:B------:R4:W-:Y:S01]  /*a240*/  @!P5 ST.E.64 [R10.64], R70 ;  /* 0x000000460a00d985 */ /* 0x0009e2000c101b08 */
[----:B------:R-:W-:-:S02]  /*a250*/  @!P0 LEA.HI.X R33, R30, R145, R29, 0x2, P6 ;  /* 0x000000911e218211 */ /* 0x000fc400030f141d */
[----:B------:R-:W-:Y:S02]  /*a260*/  @!P4 LEA R30, P6, R28, R7, 0x2 ;  /* 0x000000071c1ec211 */ /* 0x000fe400078c10ff */
[----:B------:R-:W-:Y:S01]  /*a270*/  ISETP.GE.AND P1, PT, R22, c[0x0][0x3c8], PT ;  /* 0x0000f20016007a0c */ /* 0x000fe20003f26270 */
[----:B------:R-:W-:Y:S01]  /*a280*/  @!P0 ST.E.64 [R32.64], R74 ;  /* 0x0000004a20008985 */ /* 0x000fe2000c101b08 */
[----:B------:R-:W-:Y:S02]  /*a290*/  ISETP.GE.AND P0, PT, R20, c[0x0][0x3c8], PT ;  /* 0x0000f20014007a0c */ /* 0x000fe40003f06270 */
[----:B------:R-:W-:Y:S02]  /*a2a0*/  @!P4 LEA.HI.X R31, R28, R145, R27, 0x2, P6 ;  /* 0x000000911c1fc211 */ /* 0x000fe400030f141b */
[----:B------:R-:W-:Y:S02]  /*a2b0*/  @!P3 LEA R28, P6, R26, R7, 0x2 ;  /* 0x000000071a1cb211 */ /* 0x000fe400078c10ff */
[----:B------:R-:W-:Y:S01]  /*a2c0*/  ISETP.GE.AND P5, PT, R18, c[0x0][0x3c8], PT ;  /* 0x0000f20012007a0c */ /* 0x000fe20003fa6270 */
[----:B------:R-:W-:Y:S01]  /*a2d0*/  @!P4 ST.E.64 [R30.64], R78 ;  /* 0x0000004e1e00c985 */ /* 0x000fe2000c101b08 */
[----:B------:R-:W-:-:S02]  /*a2e0*/  @!P3 LEA.HI.X R29, R26, R145, R25, 0x2, P6 ;  /* 0x000000911a1db211 */ /* 0x000fc400030f1419 */
[----:B-1----:R-:W-:Y:S02]  /*a2f0*/  @!P2 LEA R8, P6, R24, R7, 0x2 ;  /* 0x000000071808a211 */ /* 0x002fe400078c10ff */
[----:B------:R-:W-:Y:S01]  /*a300*/  ISETP.GE.AND P4, PT, R16, c[0x0][0x3c8], PT ;  /* 0x0000f20010007a0c */ /* 0x000fe20003f86270 */
[----:B------:R-:W-:Y:S01]  /*a310*/  @!P3 ST.E.64 [R28.64], R82 ;  /* 0x000000521c00b985 */ /* 0x000fe2000c101b08 */
[----:B------:R-:W-:Y:S02]  /*a320*/  @!P2 LEA.HI.X R9, R24, R145, R23, 0x2, P6 ;  /* 0x000000911809a211 */ /* 0x000fe400030f1417 */
[-C--:B------:R-:W-:Y:S02]  /*a330*/  @!P1 LEA R24, P6, R22, R7.reuse, 0x2 ;  /* 0x0000000716189211 */ /* 0x080fe400078c10ff */
[----:B---3--:R-:W-:Y:S01]  /*a340*/  @!P0 LEA R4, P3, R20, R7, 0x2 ;  /* 0x0000000714048211 */ /* 0x008fe200078610ff */
[----:B------:R1:W-:Y:S01]  /*a350*/  @!P2 ST.E.64 [R8.64], R86 ;  /* 0x000000560800a985 */ /* 0x0003e2000c101b08 */
[----:B------:R-:W-:-:S02]  /*a360*/  @!P1 LEA.HI.X R25, R22, R145, R21, 0x2, P6 ;  /* 0x0000009116199211 */ /* 0x000fc400030f1415 */
[----:B------:R-:W-:Y:S02]  /*a370*/  @!P0 LEA.HI.X R5, R20, R145, R19, 0x2, P3 ;  /* 0x0000009114058211 */ /* 0x000fe400018f1413 */
[----:B------:R-:W-:Y:S01]  /*a380*/  ISETP.GE.AND P3, PT, R14, c[0x0][0x3c8], PT ;  /* 0x0000f2000e007a0c */ /* 0x000fe20003f66270 */
[----:B------:R-:W-:Y:S01]  /*a390*/  @!P1 ST.E.64 [R24.64], R90 ;  /* 0x0000005a18009985 */ /* 0x000fe2000c101b08 */
[----:B----4-:R-:W-:Y:S02]  /*a3a0*/  @!P5 LEA R10, P6, R18, R7, 0x2 ;  /* 0x00000007120ad211 */ /* 0x010fe400078c10ff */
[----:B------:R-:W-:Y:S01]  /*a3b0*/  ISETP.GE.AND P2, PT, R12, c[0x0][0x3c8], PT ;  /* 0x0000f2000c007a0c */ /* 0x000fe20003f46270 */
[----:B------:R3:W-:Y:S01]  /*a3c0*/  @!P0 ST.E.64 [R4.64], R94 ;  /* 0x0000005e04008985 */ /* 0x0007e2000c101b08 */
[----:B------:R-:W-:Y:S02]  /*a3d0*/  ISETP.GE.AND P1, PT, R216, c[0x0][0x3c8], PT ;  /* 0x0000f200d8007a0c */ /* 0x000fe40003f26270 */
[----:B------:R-:W-:-:S02]  /*a3e0*/  @!P5 LEA.HI.X R11, R18, R145, R17, 0x2, P6 ;  /* 0x00000091120bd211 */ /* 0x000fc400030f1411 */
[----:B------:R-:W-:Y:S02]  /*a3f0*/  ISETP.GE.AND P0, PT, R215, c[0x0][0x3c8], PT ;  /* 0x0000f200d7007a0c */ /* 0x000fe40003f06270 */
[C---:B------:R-:W-:Y:S01]  /*a400*/  @!P4 LEA R18, P6, R16.reuse, R7, 0x2 ;  /* 0x000000071012c211 */ /* 0x040fe200078c10ff */
[----:B------:R4:W-:Y:S03]  /*a410*/  @!P5 ST.E.64 [R10.64], R98 ;  /* 0x000000620a00d985 */ /* 0x0009e6000c101b08 */
[----:B------:R-:W-:Y:S02]  /*a420*/  @!P4 LEA.HI.X R19, R16, R145, R15, 0x2, P6 ;  /* 0x000000911013c211 */ /* 0x000fe400030f140f */
[----:B------:R-:W-:-:S03]  /*a430*/  @!P3 LEA R16, P6, R14, R7, 0x2 ;  /* 0x000000070e10b211 */ /* 0x000fc600078c10ff */
[----:B------:R4:W-:Y:S01]  /*a440*/  @!P4 ST.E.64 [R18.64], R102 ;  /* 0x000000661200c985 */ /* 0x0009e2000c101b08 */
[----:B------:R-:W-:Y:S02]  /*a450*/  @!P3 LEA.HI.X R17, R14, R145, R13, 0x2, P6 ;  /* 0x000000910e11b211 */ /* 0x000fe400030f140d */
[-C--:B------:R-:W-:Y:S02]  /*a460*/  @!P2 LEA R14, P6, R12, R7.reuse, 0x2 ;  /* 0x000000070c0ea211 */ /* 0x080fe400078c10ff */
[----:B-1----:R-:W-:Y:S01]  /*a470*/  @!P1 LEA R8, P5, R216, R7, 0x2 ;  /* 0x00000007d8089211 */ /* 0x002fe200078a10ff */
[----:B------:R4:W-:Y:S01]  /*a480*/  @!P3 ST.E.64 [R16.64], R106 ;  /* 0x0000006a1000b985 */ /* 0x0009e2000c101b08 */
[-C--:B------:R-:W-:Y:S02]  /*a490*/  @!P2 LEA.HI.X R15, R12, R145.reuse, R3, 0x2, P6 ;  /* 0x000000910c0fa211 */ /* 0x080fe400030f1403 */
[----:B------:R-:W-:-:S03]  /*a4a0*/  @!P1 LEA.HI.X R9, R216, R145, R213, 0x2, P5 ;  /* 0x00000091d8099211 */ /* 0x000fc600028f14d5 */
[----:B------:R4:W-:Y:S01]  /*a4b0*/  @!P2 ST.E.64 [R14.64], R122 ;  /* 0x0000007a0e00a985 */ /* 0x0009e2000c101b08 */
[----:B---3--:R-:W-:-:S03]  /*a4c0*/  @!P0 LEA R4, P4, R215, R7, 0x2 ;  /* 0x00000007d7048211 */ /* 0x008fc600078810ff */
[----:B------:R4:W-:Y:S01]  /*a4d0*/  @!P1 ST.E.64 [R8.64], R110 ;  /* 0x0000006e08009985 */ /* 0x0009e2000c101b08 */
[----:B------:R-:W-:-:S05]  /*a4e0*/  @!P0 LEA.HI.X R5, R215, R145, R212, 0x2, P4 ;  /* 0x00000091d7058211 */ /* 0x000fca00020f14d4 */
[----:B------:R4:W-:Y:S01]  /*a4f0*/  @!P0 ST.E.64 [R4.64], R118 ;  /* 0x0000007604008985 */ /* 0x0009e2000c101b08 */
[----:B------:R-:W-:-:S13]  /*a500*/  ISETP.GE.AND P0, PT, R214, c[0x0][0x3c8], PT ;  /* 0x0000f200d6007a0c */ /* 0x000fda0003f06270 */
[----:B------:R-:W-:Y:S05]  /*a510*/  @P0 BRA `(.L_x_1280) ;  /* 0x00000bf000000947 */ /* 0x000fea0003800000 */
[----:B----4-:R-:W-:-:S04]  /*a520*/  LEA R4, P0, R214, R7, 0x2 ;  /* 0x00000007d6047211 */ /* 0x010fc800078010ff */
[----:B------:R-:W-:-:S05]  /*a530*/  LEA.HI.X R5, R214, R145, R209, 0x2, P0 ;  /* 0x00000091d6057211 */ /* 0x000fca00000f14d1 */
[----:B------:R1:W-:Y:S01]  /*a540*/  ST.E.64 [R4.64], R114 ;  /* 0x0000007204007985 */ /* 0x0003e2000c101b08 */
[----:B------:R-:W-:Y:S05]  /*a550*/  BRA `(.L_x_1280) ;  /* 0x00000bb000007947 */ /* 0x000fea0003800000 */
.L_x_1265:
        /* <DEDUP_REMOVED lines=17> */
[----:B-1----:R-:W3:Y:S02]  /*a670*/  LDG.E R6, [R4.64+0x4] ;  /* 0x0000040804067981 */ /* 0x002ee4000c1e1900 */
[----:B---3--:R-:W-:Y:S02]  /*a680*/  IADD3 R3, -R3, R6, RZ ;  /* 0x0000000603037210 */ /* 0x008fe40007ffe1ff */
.L_x_1286:
        /* <DEDUP_REMOVED lines=16> */
[----:B------:R-:W1:Y:S01]  /*a790*/  LDC.64 R18, c[0x0][R20+0x170] ;  /* 0x00005c0014127b82 */ /* 0x000e620000000a00 */
[----:B------:R-:W-:-:S07]  /*a7a0*/  SEL R231, R231, RZ, P2 ;  /* 0x000000ffe7e77207 */ /* 0x000fce0001000000 */
[----:B------:R-:W3:Y:S03]  /*a7b0*/  LDC.64 R12, c[0x0][R20+0x168] ;  /* 0x00005a00140c7b82 */ /* 0x000ee60000000a00 */
[----:B------:R-:W-:-:S05]  /*a7c0*/  @P0 IMAD.HI.U32 R8, R4, c[0x0][0x4ec], RZ ;  /* 0x00013b0004080a27 */ /* 0x000fca00078e00ff */
[----:B------:R-:W4:Y:S01]  /*a7d0*/  LDC.64 R16, c[0x0][R20+0x178] ;  /* 0x00005e0014107b82 */ /* 0x000f220000000a00 */
[----:B------:R-:W-:-:S07]  /*a7e0*/  @P0 SHF.R.U32.HI R9, RZ, c[0x0][0x4f0], R8 ;  /* 0x00013c00ff090a19 */ /* 0x000fce0000011608 */
[----:B------:R-:W5:Y:S01]  /*a7f0*/  LDC.64 R14, c[0x0][R20+0x160] ;  /* 0x00005800140e7b82 */ /* 0x000f620000000a00 */
        /* <DEDUP_REMOVED lines=9> */
[----:B------:R-:W-:Y:S01]  /*a890*/  IMAD.MOV R7, RZ, RZ, -R9 ;  /* 0x000000ffff077224 */ /* 0x000fe200078e0a09 */
[----:B------:R-:W-:Y:S01]  /*a8a0*/  IADD3.X R6, R6, R8, R5, P1, P0 ;  /* 0x0000000806067210 */ /* 0x000fe20000fe0405 */
[----:B------:R-:W-:-:S04]  /*a8b0*/  IMAD.WIDE.U32 R16, R16, R231, RZ ;  /* 0x000000e710107225 */ /* 0x000fc800078e00ff */
[----:B------:R-:W-:Y:S01]  /*a8c0*/  IMAD R7, R7, c[0x0][0x4e8], R4 ;  /* 0x00013a0007077a24 */ /* 0x000fe200078e0204 */
[----:B------:R-:W-:Y:S02]  /*a8d0*/  IADD3 R11, R17, R10, RZ ;  /* 0x0000000a110b7210 */ /* 0x000fe40007ffe0ff */
[----:B------:R-:W-:Y:S02]  /*a8e0*/  IADD3 R12, P1, P0, R9, R12, R16 ;  /* 0x0000000c090c7210 */ /* 0x000fe4000783e010 */
[----:B------:R-:W-:Y:S01]  /*a8f0*/  SHF.R.S32.HI R4, RZ, 0x1f, R9 ;  /* 0x0000001fff047819 */ /* 0x000fe20000011409 */
[----:B-----5:R-:W-:Y:S01]  /*a900*/  IMAD R9, R15, R7, RZ ;  /* 0x000000070f097224 */ /* 0x020fe200078e02ff */
[----:B------:R-:W-:Y:S02]  /*a910*/  SHF.R.S32.HI R8, RZ, 0x1f, R7 ;  /* 0x0000001fff087819 */ /* 0x000fe40000011407 */
[----:B------:R-:W-:Y:S01]  /*a920*/  IADD3.X R13, R4, R6, R11, P1, P0 ;  /* 0x00000006040d7210 */ /* 0x000fe20000fe040b */
[----:B------:R-:W-:Y:S01]  /*a930*/  IMAD.MOV.U32 R4, RZ, RZ, c[0x0][0x4a8] ;  /* 0x00012a00ff047624 */ /* 0x000fe200078e00ff */
[----:B------:R-:W-:Y:S01]  /*a940*/  MOV R6, c[0x0][0x4ac] ;  /* 0x00012b0000067a02 */ /* 0x000fe20000000f00 */
[----:B------:R-:W-:-:S02]  /*a950*/  IMAD R8, R14, R8, R9 ;  /* 0x000000080e087224 */ /* 0x000fc400078e0209 */
        /* <DEDUP_REMOVED lines=8> */
.L_x_1288:
[----:B------:R-:W-:Y:S05]  /*a9e0*/  BSYNC B0 ;  /* 0x0000000000007941 */ /* 0x000fea0003800000 */
.L_x_1287:
[----:B------:R-:W-:-:S13]  /*a9f0*/  ISETP.GT.AND P0, PT, R230, 0x1, PT ;  /* 0x00000001e600780c */ /* 0x000fda0003f04270 */
[----:B------:R-:W-:Y:S05]  /*aa00*/  @P0 BRA `(.L_x_1280) ;  /* 0x0000070000000947 */ /* 0x000fea0003800000 */
[----:B------:R-:W-:Y:S01]  /*aa10*/  MOV R4, c[0x0][0x4e8] ;  /* 0x00013a0000047a02 */ /* 0x000fe20000000f00 */
[----:B------:R-:W-:Y:S02]  /*aa20*/  IMAD R5, R5, c[0x0][0x3a0], RZ ;  /* 0x0000e80005057a24 */ /* 0x000fe400078e02ff */
[----:B-1----:R-:W-:Y:S01]  /*aa30*/  IMAD.WIDE.U32 R6, R0, c[0x0][0x3a0], RZ ;  /* 0x0000e80000067a25 */ /* 0x002fe200078e00ff */
[----:B------:R-:W-:-:S03]  /*aa40*/  ISETP.NE.AND P0, PT, R4, 0x1, PT ;  /* 0x000000010400780c */ /* 0x000fc60003f05270 */
[----:B------:R-:W-:Y:S01]  /*aa50*/  IMAD R5, R0, c[0x0][0x3a4], R5 ;  /* 0x0000e90000057a24 */ /* 0x000fe200078e0205 */
[----:B------:R-:W-:Y:S01]  /*aa60*/  LEA R0, R184, R195, 0x5 ;  /* 0x000000c3b8007211 */ /* 0x000fe200078e28ff */
[----:B------:R-:W-:-:S03]  /*aa70*/  IMAD R225, R225, c[0x0][0x3f0], RZ ;  /* 0x0000fc00e1e17a24 */ /* 0x000fc600078e02ff */
[----:B------:R-:W-:Y:S01]  /*aa80*/  LEA R0, R189, R0, 0x7 ;  /* 0x00000000bd007211 */ /* 0x000fe200078e38ff */
[----:B------:R-:W-:Y:S01]  /*aa90*/  IMAD R225, R226, c[0x0][0x3f4], R225 ;  /* 0x0000fd00e2e17a24 */ /* 0x000fe200078e02e1 */
[----:B------:R-:W-:Y:S02]  /*aaa0*/  IADD3 R7, R7, R5, RZ ;  /* 0x0000000507077210 */ /* 0x000fe40007ffe0ff */
[----:B------:R-:W-:Y:S01]  /*aab0*/  MOV R5, R0 ;  /* 0x0000000000057202 */ /* 0x000fe20000000f00 */
[----:B------:R-:W-:Y:S01]  /*aac0*/  @P0 IMAD.HI.U32 R4, R0, c[0x0][0x4ec], RZ ;  /* 0x00013b0000040a27 */ /* 0x000fe200078e00ff */
[----:B------:R-:W-:-:S03]  /*aad0*/  LEA R189, R189, R195, 0x7 ;  /* 0x000000c3bdbd7211 */ /* 0x000fc600078e38ff */
        /* <DEDUP_REMOVED lines=21> */
.L_x_1341:
[----:B------:R-:W-:Y:S05]  /*ac30*/  BRA.DIV ~URZ, `(.L_x_1290) ;  /* 0x00001ca27f007947 */ /* 0x000fea000b800000 */
[----:B------:R4:W1:Y:S02]  /*ac40*/  SHFL.IDX PT, R7, R4, RZ, 0x181f ;  /* 0x00181fff04077589 */ /* 0x00086400000e0000 */
.L_x_1342:
        /* <DEDUP_REMOVED lines=16> */
.L_x_1292:
[----:B------:R-:W-:Y:S05]  /*ad50*/  BSYNC B0 ;  /* 0x0000000000007941 */ /* 0x000fea0003800000 */
.L_x_1291:
[----:B------:R-:W-:Y:S05]  /*ad60*/  BRA.DIV ~URZ, `(.L_x_1293) ;  /* 0x00001bd27f007947 */ /* 0x000fea000b800000 */
[----:B------:R2:W4:Y:S04]  /*ad70*/  SHFL.IDX PT, R3, R5, 0x1, 0x181f ;  /* 0x00381f0005037f89 */ /* 0x00052800000e0000 */
[----:B-1----:R2:W1:Y:S02]  /*ad80*/  SHFL.IDX PT, R7, R4, 0x1, 0x181f ;  /* 0x00381f0004077f89 */ /* 0x00246400000e0000 */
.L_x_1343:
        /* <DEDUP_REMOVED lines=10> */
[-C--:B----4-:R-:W-:Y:S02]  /*ae30*/  @!P2 LEA.HI.X R9, R210, R3.reuse, R211, 0x1, P5 ;  /* 0x00000003d209a211 */ /* 0x090fe400028f0cd3 */
[-C--:B------:R-:W-:Y:S02]  /*ae40*/  @!P1 LEA.HI.X R7, R199, R3.reuse, R198, 0x1, P4 ;  /* 0x00000003c7079211 */ /* 0x080fe400020f0cc6 */
[----:B------:R-:W-:Y:S01]  /*ae50*/  @!P0 LEA.HI.X R11, R200, R3, R197, 0x1, P3 ;  /* 0x00000003c80b8211 */ /* 0x000fe200018f0cc5 */
[----:B------:R1:W-:Y:S04]  /*ae60*/  @!P2 ST.E.128 [R8.64], RZ ;  /* 0x000000ff0800a985 */ /* 0x0003e8000c101d08 */
[----:B------:R1:W-:Y:S04]  /*ae70*/  @!P1 ST.E.128 [R6.64], RZ ;  /* 0x000000ff06009985 */ /* 0x0003e8000c101d08 */
[----:B------:R1:W-:Y:S02]  /*ae80*/  @!P0 ST.E.128 [R10.64], RZ ;  /* 0x000000ff0a008985 */ /* 0x0003e4000c101d08 */
.L_x_1295:
[----:B------:R-:W-:Y:S05]  /*ae90*/  BSYNC B0 ;  /* 0x0000000000007941 */ /* 0x000fea0003800000 */
.L_x_1294:
[----:B------:R-:W-:Y:S05]  /*aea0*/  BRA.DIV ~URZ, `(.L_x_1296) ;  /* 0x00001b527f007947 */ /* 0x000fea000b800000 */
[----:B----4-:R4:W2:Y:S02]  /*aeb0*/  SHFL.IDX PT, R3, R5, 0x2, 0x181f ;  /* 0x00581f0005037f89 */ /* 0x0108a400000e0000 */
.L_x_1344:
[----:B------:R-:W-:Y:S05]  /*aec0*/  BRA.DIV ~URZ, `(.L_x_1297) ;  /* 0x00001ba27f007947 */ /* 0x000fea000b800000 */
[----:B-1----:R1:W4:Y:S02]  /*aed0*/  SHFL.IDX PT, R7, R4, 0x2, 0x181f ;  /* 0x00581f0004077f89 */ /* 0x00232400000e0000 */
.L_x_1345:
        /* <DEDUP_REMOVED lines=16> */
.L_x_1299:
[----:B------:R-:W-:Y:S05]  /*afe0*/  BSYNC B0 ;  /* 0x0000000000007941 */ /* 0x000fea0003800000 */
.L_x_1298:
[----:B------:R-:W-:Y:S05]  /*aff0*/  BRA.DIV ~URZ, `(.L_x_1300) ;  /* 0x00001ad27f007947 */ /* 0x000fea000b800000 */
[----:B--2-4-:R-:W2:Y:S04]  /*b000*/  SHFL.IDX PT, R5, R5, 0x3, 0x181f ;  /* 0x00781f0005057f89 */ /* 0x014ea800000e0000 */
[----:B------:R4:W1:Y:S02]  /*b010*/  SHFL.IDX PT, R7, R4, 0x3, 0x181f ;  /* 0x00781f0004077f89 */ /* 0x00086400000e0000 */
.L_x_1346:
        /* <DEDUP_REMOVED lines=8> */
[----:B----4-:R-:W-:Y:S02]  /*b0a0*/  @!P0 LEA R4, P3, R200, R7, 0x1 ;  /* 0x00000007c8048211 */ /* 0x010fe400078608ff */
[-C--:B--2---:R-:W-:Y:S02]  /*b0b0*/  @!P2 LEA.HI.X R9, R210, R5.reuse, R211, 0x1, P5 ;  /* 0x00000005d209a211 */ /* 0x084fe400028f0cd3 */
[-C--:B------:R-:W-:Y:S02]  /*b0c0*/  @!P1 LEA.HI.X R7, R199, R5.reuse, R198, 0x1, P4 ;  /* 0x00000005c7079211 */ /* 0x080fe400020f0cc6 */
[----:B------:R-:W-:Y:S01]  /*b0d0*/  @!P0 LEA.HI.X R5, R200, R5, R197, 0x1, P3 ;  /* 0x00000005c8058211 */ /* 0x000fe200018f0cc5 */
[----:B------:R1:W-:Y:S04]  /*b0e0*/  @!P2 ST.E.128 [R8.64], RZ ;  /* 0x000000ff0800a985 */ /* 0x0003e8000c101d08 */
[----:B------:R1:W-:Y:S04]  /*b0f0*/  @!P1 ST.E.128 [R6.64], RZ ;  /* 0x000000ff06009985 */ /* 0x0003e8000c101d08 */
[----:B------:R1:W-:Y:S02]  /*b100*/  @!P0 ST.E.128 [R4.64], RZ ;  /* 0x000000ff04008985 */ /* 0x0003e4000c101d08 */
.L_x_1280:
[----:B------:R-:W-:Y:S05]  /*b110*/  BSYNC B1 ;  /* 0x0000000000017941 */ /* 0x000fea0003800000 */
.L_x_1264:
[----:B------:R-:W-:-:S13]  /*b120*/  ISETP.NE.AND P0, PT, R196, RZ, PT ;  /* 0x000000ffc400720c */ /* 0x000fda0003f05270 */
[----:B------:R-:W-:Y:S01]  /*b130*/  @P0 WARPSYNC 0xffffffff ;  /* 0xffffffff00000948 */ /* 0x000fe20003800000 */
[----:B------:R-:W-:Y:S06]  /*b140*/  @P0 BAR.SYNC.DEFER_BLOCKING 0x5, 0x100 ;  /* 0x0144000000000b1d */ /* 0x000fec0000010000 */
[----:B------:R-:W4:Y:S04]  /*b150*/  @P0 LDS.128 R188, [0x24100] ;  /* 0x02410000ffbc0984 */ /* 0x000f280000000c00 */
[----:B------:R-:W-:Y:S06]  /*b160*/  @P0 BAR.ARV 0x4, 0x100 ;  /* 0x0104000000000b1d */ /* 0x000fec0000002000 */
[----:B------:R-:W-:Y:S05]  /*b170*/  @P0 BRA `(.L_x_1301) ;  /* 0x00000a6000000947 */ /* 0x000fea0003800000 */
[----:B-1--4-:R-:W-:Y:S01]  /*b180*/  LOP3.LUT R4, R134, 0x1f, RZ, 0xc0, !PT ;  /* 0x0000001f86047812 */ /* 0x012fe200078ec0ff */
[----:B--2---:R-:W-:-:S03]  /*b190*/  IMAD.MOV.U32 R5, RZ, RZ, RZ ;  /* 0x000000ffff057224 */ /* 0x004fc600078e00ff */
[----:B------:R-:W-:Y:S01]  /*b1a0*/  ISETP.NE.AND P5, PT, R4, 0x1f, PT ;  /* 0x0000001f0400780c */ /* 0x000fe20003fa5270 */
[----:B------:R-:W-:Y:S10]  /*b1b0*/  BRA.DIV ~URZ, `(.L_x_1302) ;  /* 0x000019d27f007947 */ /* 0x000ff4000b800000 */
[----:B------:R1:W2:Y:S02]  /*b1c0*/  SHFL.IDX PT, R3, R2, RZ, 0x1f ;  /* 0x00001fff02037589 */ /* 0x0002a400000e0000 */
.L_x_1347:
[----:B------:R-:W-:Y:S05]  /*b1d0*/  BRA.DIV ~URZ, `(.L_x_1303) ;  /* 0x00001a227f007947 */ /* 0x000fea000b800000 */
[----:B-1----:R-:W1:Y:S02]  /*b1e0*/  SHFL.IDX PT, R2, R2, 0x1, 0x1f ;  /* 0x00201f0002027f89 */ /* 0x002e6400000e0000 */
.L_x_1348:
[----:B---3--:R-:W-:Y:S02]  /*b1f0*/  IMAD.IADD R7, R191, 0x1, R4 ;  /* 0x00000001bf077824 */ /* 0x008fe400078e0204 */
        /* <DEDUP_REMOVED lines=17> */
.L_x_1349:
        /* <DEDUP_REMOVED lines=16> */
.L_x_1350:
[----:B----4-:R-:W-:Y:S01]  /*b410*/  IMAD R7, R7, c[0x0][0x538], RZ ;  /* 0x00014e0007077a24 */ /* 0x010fe200078e02ff */
[----:B------:R-:W-:Y:S04]  /*b420*/  BSSY B1, `(.L_x_1306) ;  /* 0x0000076000017945 */ /* 0x000fe80003800000 */
[----:B-1----:R-:W-:-:S04]  /*b430*/  IADD3 R188, R7, R2, RZ ;  /* 0x0000000207bc7210 */ /* 0x002fc80007ffe0ff */
[----:B--2---:R-:W-:-:S13]  /*b440*/  ISETP.GT.AND P6, PT, R188, R3, PT ;  /* 0x00000003bc00720c */ /* 0x004fda0003fc4270 */
[----:B------:R-:W-:Y:S05]  /*b450*/  @P6 BRA `(.L_x_1307) ;  /* 0x0000024000006947 */ /* 0x000fea0003800000 */
.L_x_1311:
        /* <DEDUP_REMOVED lines=16> */
.L_x_1351:
        /* <DEDUP_REMOVED lines=16> */
.L_x_1352:
[----:B--2---:R-:W-:-:S05]  /*b660*/  IMAD R7, R7, c[0x0][0x538], RZ ;  /* 0x00014e0007077a24 */ /* 0x004fca00078e02ff */
[----:B------:R-:W-:-:S04]  /*b670*/  IADD3 R188, R7, R188, RZ ;  /* 0x000000bc07bc7210 */ /* 0x000fc80007ffe0ff */
[----:B------:R-:W-:-:S13]  /*b680*/  ISETP.GT.AND P6, PT, R188, R3, PT ;  /* 0x00000003bc00720c */ /* 0x000fda0003fc4270 */
[----:B-1----:R-:W-:Y:S05]  /*b690*/  @!P6 BRA `(.L_x_1311) ;  /* 0xfffffdc00000e947 */ /* 0x002fea000383ffff */
.L_x_1307:
[----:B------:R-:W-:-:S05]  /*b6a0*/  IADD3 R188, -R7, R188, RZ ;  /* 0x000000bc07bc7210 */ /* 0x000fca0007ffe1ff */
[----:B------:R-:W-:-:S05]  /*b6b0*/  IMAD R0, R15, c[0x0][0x538], R188 ;  /* 0x00014e000f007a24 */ /* 0x000fca00078e02bc */
[----:B------:R-:W-:Y:S01]  /*b6c0*/  ISETP.GT.AND P0, PT, R0, R3, PT ;  /* 0x000000030000720c */ /* 0x000fe20003f04270 */
[----:B------:R-:W-:-:S12]  /*b6d0*/  BRA.DIV ~URZ, `(.L_x_1312) ;  /* 0x000019727f007947 */ /* 0x000fd8000b800000 */
[----:B------:R-:W-:-:S04]  /*b6e0*/  VOTE.ANY R13, PT, !P0 ;  /* 0x00000000000d7806 */ /* 0x000fc800040e0100 */
.L_x_1353:
[----:B------:R1:W2:Y:S01]  /*b6f0*/  POPC R2, R13 ;  /* 0x0000000d00027309 */ /* 0x0002a20000000000 */
[----:B------:R-:W-:Y:S05]  /*b700*/  BRA.DIV ~URZ, `(.L_x_1313) ;  /* 0x000019827f007947 */ /* 0x000fea000b800000 */
[----:B--2---:R2:W4:Y:S04]  /*b710*/  SHFL.IDX PT, R12, R12, R2, 0x1f ;  /* 0x00001f020c0c7589 */ /* 0x00452800000e0000 */
[----:B------:R2:W1:Y:S02]  /*b720*/  SHFL.IDX PT, R5, R5, R2, 0x1f ;  /* 0x00001f0205057589 */ /* 0x00046400000e0000 */
.L_x_1354:
[----:B------:R-:W-:Y:S01]  /*b730*/  ISETP.NE.AND P0, PT, R13, RZ, PT ;  /* 0x000000ff0d00720c */ /* 0x000fe20003f05270 */
[----:B------:R-:W-:-:S12]  /*b740*/  BSSY B0, `(.L_x_1314) ;  /* 0x0000005000007945 */ /* 0x000fd80003800000 */
[----:B------:R-:W-:Y:S05]  /*b750*/  @!P0 BRA `(.L_x_1315) ;  /* 0x0000003000008947 */ /* 0x000fea0003800000 */
[----:B------:R-:W-:Y:S01]  /*b760*/  IADD3 R6, R2, -0x1, RZ ;  /* 0xffffffff02067810 */ /* 0x000fe20007ffe0ff */
[----:B------:R-:W-:Y:S05]  /*b770*/  BRA.DIV ~URZ, `(.L_x_1316) ;  /* 0x000019e27f007947 */ /* 0x000fea000b800000 */
[----:B------:R2:W3:Y:S02]  /*b780*/  SHFL.IDX PT, R17, R15, R6, 0x1f ;  /* 0x00001f060f117589 */ /* 0x0004e400000e0000 */
.L_x_1315:
[----:B------:R-:W-:Y:S05]  /*b790*/  BSYNC B0 ;  /* 0x0000000000007941 */ /* 0x000fea0003800000 */
.L_x_1314:
[-C--:B----4-:R-:W-:Y:S01]  /*b7a0*/  IABS R0, R12.reuse ;  /* 0x0000000c00007213 */ /* 0x090fe20000000000 */
[----:B---3--:R-:W-:Y:S01]  /*b7b0*/  IMAD R188, R17, c[0x0][0x538], R188 ;  /* 0x00014e0011bc7a24 */ /* 0x008fe200078e02bc */
[----:B-1----:R-:W-:Y:S02]  /*b7c0*/  IABS R9, R5 ;  /* 0x0000000500097213 */ /* 0x002fe40000000000 */
[----:B------:R-:W1:Y:S01]  /*b7d0*/  I2F.RP R8, R0 ;  /* 0x0000000000087306 */ /* 0x000e620000209400 */
[----:B------:R-:W-:Y:S01]  /*b7e0*/  IMAD.IADD R189, R3, 0x1, -R188 ;  /* 0x0000000103bd7824 */ /* 0x000fe200078e0abc */
[----:B------:R-:W-:Y:S02]  /*b7f0*/  IABS R3, R12 ;  /* 0x0000000c00037213 */ /* 0x000fe40000000000 */
[----:B------:R-:W-:-:S03]  /*b800*/  IADD3 R191, R2, R191, RZ ;  /* 0x000000bf02bf7210 */ /* 0x000fc60007ffe0ff */
[----:B------:R-:W-:Y:S01]  /*b810*/  IMAD.MOV R3, RZ, RZ, -R3 ;  /* 0x000000ffff037224 */ /* 0x000fe200078e0a03 */
        /* <DEDUP_REMOVED lines=11> */
[----:B------:R-:W-:-:S04]  /*b8d0*/  IMAD.HI.U32 R11, R7, R11, R6 ;  /* 0x0000000b070b7227 */ /* 0x000fc800078e0006 */
[----:B--2---:R-:W-:Y:S02]  /*b8e0*/  IMAD.MOV.U32 R14, RZ, RZ, RZ ;  /* 0x000000ffff0e7224 */ /* 0x004fe400078e00ff */
[----:B------:R-:W-:-:S04]  /*b8f0*/  IMAD.HI.U32 R6, R11, R8, RZ ;  /* 0x000000080b067227 */ /* 0x000fc800078e00ff */
[----:B------:R-:W-:Y:S01]  /*b900*/  IMAD R3, R6, R3, R8 ;  /* 0x0000000306037224 */ /* 0x000fe200078e0208 */
[----:B---3--:R-:W-:-:S04]  /*b910*/  IADD3 R8, RZ, -R15, RZ ;  /* 0x8000000fff087210 */ /* 0x008fc80007ffe0ff */
[----:B------:R-:W-:Y:S01]  /*b920*/  ISETP.GT.U32.AND P1, PT, R0, R3, PT ;  /* 0x000000030000720c */ /* 0x000fe20003f24070 */
[----:B------:R-:W-:-:S04]  /*b930*/  IMAD R7, R8, R9, RZ ;  /* 0x0000000908077224 */ /* 0x000fc800078e02ff */
[----:B------:R-:W-:-:S08]  /*b940*/  IMAD.HI.U32 R7, R15, R7, R14 ;  /* 0x000000070f077227 */ /* 0x000fd000078e000e */
        /* <DEDUP_REMOVED lines=31> */
.L_x_1308:
[----:B------:R-:W-:Y:S01]  /*bb40*/  IMAD.MOV.U32 R188, RZ, RZ, R3 ;  /* 0x000000ffffbc7224 */ /* 0x000fe200078e0003 */
[----:B------:R-:W-:Y:S01]  /*bb50*/  MOV R190, RZ ;  /* 0x000000ff00be7202 */ /* 0x000fe20000000f00 */
[----:B------:R-:W-:Y:S01]  /*bb60*/  IMAD.MOV.U32 R189, RZ, RZ, RZ ;  /* 0x000000ffffbd7224 */ /* 0x000fe200078e00ff */
[----:B------:R-:W-:Y:S02]  /*bb70*/  MOV R191, c[0x0][0x53c] ;  /* 0x00014f0000bf7a02 */ /* 0x000fe40000000f00 */
.L_x_1317:
[----:B------:R-:W-:Y:S05]  /*bb80*/  BSYNC B1 ;  /* 0x0000000000017941 */ /* 0x000fea0003800000 */
.L_x_1306:
[----:B------:R-:W-:Y:S01]  /*bb90*/  WARPSYNC 0xffffffff ;  /* 0xffffffff00007948 */ /* 0x000fe20003800000 */
[----:B------:R-:W-:Y:S01]  /*bba0*/  BAR.SYNC.DEFER_BLOCKING 0x4, 0x100 ;  /* 0x0104000000007b1d */ /* 0x000fe20000010000 */
[----:B------:R-:W-:-:S13]  /*bbb0*/  ISETP.NE.AND P0, PT, R4, RZ, PT ;  /* 0x000000ff0400720c */ /* 0x000fda0003f05270 */
[----:B------:R1:W-:Y:S04]  /*bbc0*/  @!P0 STS.128 [0x24100], R188 ;  /* 0x024100bcff008388 */ /* 0x0003e80000000c00 */
[----:B------:R-:W-:Y:S06]  /*bbd0*/  BAR.ARV 0x5, 0x100 ;  /* 0x0144000000007b1d */ /* 0x000fec0000002000 */
.L_x_1301:
[----:B----4-:R-:W-:-:S13]  /*bbe0*/  ISETP.GE.AND P0, PT, R191, c[0x0][0x53c], PT ;  /* 0x00014f00bf007a0c */ /* 0x010fda0003f06270 */
[----:B-123--:R-:W-:Y:S01]  /*bbf0*/  @P0 CALL.REL.NOINC `(.L_x_1318) ;  /* 0x0000001000000944 */ /* 0x00efe20003c00000 */
[----:B------:R-:W-:Y:S05]  /*bc00*/  BRA `(.L_x_1319) ;  /* 0xffff563000007947 */ /* 0x000fea000383ffff */
.L_x_1318:
[----:B------:R-:W-:Y:S05]  /*bc10*/  EXIT ;  /* 0x000000000000794d */ /* 0x000fea0003800000 */
.L_x_1225:
[----:B------:R-:W-:Y:S02]  /*bc20*/  MOV R6, 0x1 ;  /* 0x0000000100067802 */ /* 0x000fe40000000f00 */
[----:B------:R-:W-:Y:S02]  /*bc30*/  MOV R0, 0xbc50 ;  /* 0x0000bc5000007802 */ /* 0x000fe40000000f00 */
[----:B-1----:R-:W-:Y:S05]  /*bc40*/  CALL.REL.NOINC `($__internal_28_$__cuda_sm70_shflsync_up_p) ;  /* 0x0000161000007944 */ /* 0x002fea0003c00000 */
[----:B-12---:R-:W-:Y:S05]  /*bc50*/  BRA `(.L_x_1320) ;  /* 0xffff480000007947 */ /* 0x006fea000383ffff */
.L_x_1226:
[----:B------:R-:W-:Y:S02]  /*bc60*/  MOV R6, 0x2 ;  /* 0x0000000200067802 */ /* 0x000fe40000000f00 */
[----:B------:R-:W-:Y:S02]  /*bc70*/  MOV R0, 0xbc90 ;  /* 0x0000bc9000007802 */ /* 0x000fe40000000f00 */
[----:B-1----:R-:W-:Y:S05]  /*bc80*/  CALL.REL.NOINC `($__internal_28_$__cuda_sm70_shflsync_up_p) ;  /* 0x000015d000007944 */ /* 0x002fea0003c00000 */
[----:B--2---:R-:W-:Y:S02]  /*bc90*/  SEL R6, R6, RZ, P4 ;  /* 0x000000ff06067207 */ /* 0x004fe40002000000 */
[----:B------:R-:W-:-:S03]  /*bca0*/  MOV R0, 0xbce0 ;  /* 0x0000bce000007802 */ /* 0x000fc60000000f00 */
[----:B-1----:R-:W-:Y:S02]  /*bcb0*/  IMAD.IADD R15, R15, 0x1, R6 ;  /* 0x000000010f0f7824 */ /* 0x002fe400078e0206 */
[----:B------:R-:W-:Y:S02]  /*bcc0*/  IMAD.MOV.U32 R6, RZ, RZ, 0x4 ;  /* 0x00000004ff067424 */ /* 0x000fe400078e00ff */
[----:B------:R-:W-:Y:S05]  /*bcd0*/  CALL.REL.NOINC `($__internal_28_$__cuda_sm70_shflsync_up_p) ;  /* 0x0000158000007944 */ /* 0x000fea0003c00000 */
        /* <DEDUP_REMOVED lines=11> */
[----:B------:R-:W-:Y:S02]  /*bd90*/  MOV R7, 0x1f ;  /* 0x0000001f00077802 */ /* 0x000fe40000000f00 */
[----:B------:R-:W-:Y:S01]  /*bda0*/  MOV R0, 0xbdf0 ;  /* 0x0000bdf000007802 */ /* 0x000fe20000000f00 */
[----:B-1----:R-:W-:Y:S02]  /*bdb0*/  IMAD.IADD R15, R15, 0x1, R6 ;  /* 0x000000010f0f7824 */ /* 0x002fe400078e0206 */
[----:B------:R-:W-:Y:S02]  /*bdc0*/  IMAD.MOV.U32 R6, RZ, RZ, 0x1f ;  /* 0x0000001fff067424 */ /* 0x000fe400078e00ff */
[----:B------:R-:W-:-:S02]  /*bdd0*/  IMAD.MOV.U32 R9, RZ, RZ, R15 ;  /* 0x000000ffff097224 */ /* 0x000fc400078e000f */
[----:B------:R-:W-:Y:S05]  /*bde0*/  CALL.REL.NOINC `($__internal_27_$__cuda_sm70_shflsync_idx_p) ;  /* 0x0000142000007944 */ /* 0x000fea0003c00000 */
[----:B-12---:R-:W-:Y:S05]  /*bdf0*/  BRA `(.L_x_1321) ;  /* 0xffff476000007947 */ /* 0x006fea000383ffff */
.L_x_1228:
[----:B------:R-:W-:Y:S02]  /*be00*/  SEL R2, RZ, 0x1, P0 ;  /* 0x00000001ff027807 */ /* 0x000fe40000000000 */
[----:B------:R-:W-:-:S02]  /*be10*/  MOV R0, 0xbe30 ;  /* 0x0000be3000007802 */ /* 0x000fc40000000f00 */
[----:B------:R-:W-:Y:S05]  /*be20*/  CALL.REL.NOINC `($__internal_29_$__cuda_sm70_votesync_ballot) ;  /* 0x0000148000007944 */ /* 0x000fea0003c00000 */
[----:B------:R-:W-:Y:S05]  /*be30*/  BRA `(.L_x_1322) ;  /* 0xffff47b000007947 */ /* 0x000fea000383ffff */
.L_x_1229:
[----:B------:R-:W-:Y:S01]  /*be40*/  IMAD.MOV.U32 R9, RZ, RZ, R12 ;  /* 0x000000ffff097224 */ /* 0x000fe200078e000c */
[----:B--2---:R-:W-:Y:S01]  /*be50*/  MOV R6, R191 ;  /* 0x000000bf00067202 */ /* 0x004fe20000000f00 */
[----:B------:R-:W-:Y:S01]  /*be60*/  IMAD.MOV.U32 R7, RZ, RZ, 0x1f ;  /* 0x0000001fff077424 */ /* 0x000fe200078e00ff */
[----:B------:R-:W-:-:S02]  /*be70*/  MOV R0, 0xbe90 ;  /* 0x0000be9000007802 */ /* 0x000fc40000000f00 */
[----:B-1----:R-:W-:Y:S05]  /*be80*/  CALL.REL.NOINC `($__internal_27_$__cuda_sm70_shflsync_idx_p) ;  /* 0x0000138000007944 */ /* 0x002fea0003c00000 */
[----:B--2---:R-:W-:Y:S01]  /*be90*/  IMAD.MOV.U32 R12, RZ, RZ, R7 ;  /* 0x000000ffff0c7224 */ /* 0x004fe200078e0007 */
[----:B-1----:R-:W-:Y:S01]  /*bea0*/  MOV R9, R5 ;  /* 0x0000000500097202 */ /* 0x002fe20000000f00 */
[----:B------:R-:W-:Y:S01]  /*beb0*/  IMAD.MOV.U32 R17, RZ, RZ, RZ ;  /* 0x000000ffff117224 */ /* 0x000fe200078e00ff */
[----:B------:R-:W-:Y:S01]  /*bec0*/  MOV R6, R191 ;  /* 0x000000bf00067202 */ /* 0x000fe20000000f00 */
[----:B------:R-:W-:Y:S01]  /*bed0*/  IMAD.MOV.U32 R7, RZ, RZ, 0x1f ;  /* 0x0000001fff077424 */ /* 0x000fe200078e00ff */
[----:B------:R-:W-:-:S02]  /*bee0*/  MOV R0, 0xbf00 ;  /* 0x0000bf0000007802 */ /* 0x000fc40000000f00 */
[----:B------:R-:W-:Y:S05]  /*bef0*/  CALL.REL.NOINC `($__internal_27_$__cuda_sm70_shflsync_idx_p) ;  /* 0x0000131000007944 */ /* 0x000fea0003c00000 */
[----:B--2---:R-:W-:Y:S01]  /*bf00*/  MOV R5, R7 ;  /* 0x0000000700057202 */ /* 0x004fe20000000f00 */
[----:B-1----:R-:W-:Y:S05]  /*bf10*/  BRA `(.L_x_1323) ;  /* 0xffff472000007947 */ /* 0x002fea000383ffff */
.L_x_1232:
[----:B------:R-:W-:Y:S01]  /*bf20*/  IMAD.MOV.U32 R9, RZ, RZ, R15 ;  /* 0x000000ffff097224 */ /* 0x000fe200078e000f */
[----:B------:R-:W-:-:S02]  /*bf30*/  MOV R7, 0x1f ;  /* 0x0000001f00077802 */ /* 0x000fc40000000f00 */
[----:B------:R-:W-:Y:S02]  /*bf40*/  MOV R0, 0xbf60 ;  /* 0x0000bf6000007802 */ /* 0x000fe40000000f00 */
[----:B-1234-:R-:W-:Y:S05]  /*bf50*/  CALL.REL.NOINC `($__internal_27_$__cuda_sm70_shflsync_idx_p) ;  /* 0x000012b000007944 */ /* 0x01efea0003c00000 */
[----:B--2---:R-:W-:Y:S01]  /*bf60*/  MOV R17, R7 ;  /* 0x0000000700117202 */ /* 0x004fe20000000f00 */
[----:B-1----:R-:W-:Y:S05]  /*bf70*/  BRA `(.L_x_1231) ;  /* 0xffff472000007947 */ /* 0x002fea000383ffff */
.L_x_1240:
[----:B------:R-:W-:Y:S01]  /*bf80*/  IMAD.MOV.U32 R9, RZ, RZ, R5 ;  /* 0x000000ffff097224 */ /* 0x000fe200078e0005 */
[----:B------:R-:W-:Y:S01]  /*bf90*/  MOV R6, RZ ;  /* 0x000000ff00067202 */ /* 0x000fe20000000f00 */
[----:B------:R-:W-:Y:S01]  /*bfa0*/  IMAD.MOV.U32 R7, RZ, RZ, 0x181f ;  /* 0x0000181fff077424 */ /* 0x000fe200078e00ff */
[----:B------:R-:W-:Y:S02]  /*bfb0*/  MOV R0, 0xbfd0 ;  /* 0x0000bfd000007802 */ /* 0x000fe40000000f00 */
[----:B--2---:R-:W-:Y:S05]  /*bfc0*/  CALL.REL.NOINC `($__internal_27_$__cuda_sm70_shflsync_idx_p) ;  /* 0x0000124000007944 */ /* 0x004fea0003c00000 */
[----:B--2---:R-:W-:Y:S01]  /*bfd0*/  MOV R15, R7 ;  /* 0x00000007000f7202 */ /* 0x004fe20000000f00 */
[----:B-1----:R-:W-:Y:S05]  /*bfe0*/  BRA `(.L_x_1324) ;  /* 0xffff603000007947 */ /* 0x002fea000383ffff */
.L_x_1241:
[----:B------:R-:W-:Y:S01]  /*bff0*/  IMAD.MOV.U32 R9, RZ, RZ, R13 ;  /* 0x000000ffff097224 */ /* 0x000fe200078e000d */
[----:B------:R-:W-:Y:S01]  /*c000*/  MOV R6, RZ ;  /* 0x000000ff00067202 */ /* 0x000fe20000000f00 */
[----:B------:R-:W-:Y:S01]  /*c010*/  IMAD.MOV.U32 R7, RZ, RZ, 0x181f ;  /* 0x0000181fff077424 */ /* 0x000fe200078e00ff */
[----:B------:R-:W-:Y:S02]  /*c020*/  MOV R0, 0xc040 ;  /* 0x0000c04000007802 */ /* 0x000fe40000000f00 */
[----:B-123--:R-:W-:Y:S05]  /*c030*/  CALL.REL.NOINC `($__internal_27_$__cuda_sm70_shflsync_idx_p) ;  /* 0x000011d000007944 */ /* 0x00efea0003c00000 */
[----:B-12---:R-:W-:Y:S05]  /*c040*/  BRA `(.L_x_1325) ;  /* 0xffff5ff000007947 */ /* 0x006fea000383ffff */
.L_x_1244:
[----:B-1----:R-:W-:Y:S01]  /*c050*/  IMAD.MOV.U32 R9, RZ, RZ, R5 ;  /* 0x000000ffff097224 */ /* 0x002fe200078e0005 */
[----:B------:R-:W-:Y:S01]  /*c060*/  MOV R6, 0x1 ;  /* 0x0000000100067802 */ /* 0x000fe20000000f00 */
[----:B------:R-:W-:Y:S01]  /*c070*/  IMAD.MOV.U32 R7, RZ, RZ, 0x181f ;  /* 0x0000181fff077424 */ /* 0x000fe200078e00ff */
[----:B------:R-:W-:-:S02]  /*c080*/  MOV R0, 0xc0a0 ;  /* 0x0000c0a000007802 */ /* 0x000fc40000000f00 */
[----:B--234-:R-:W-:Y:S05]  /*c090*/  CALL.REL.NOINC `($__internal_27_$__cuda_sm70_shflsync_idx_p) ;  /* 0x0000117000007944 */ /* 0x01cfea0003c00000 */
[----:B--2---:R-:W-:Y:S01]  /*c0a0*/  IMAD.MOV.U32 R15, RZ, RZ, R7 ;  /* 0x000000ffff0f7224 */ /* 0x004fe200078e0007 */
[----:B-1----:R-:W-:Y:S01]  /*c0b0*/  MOV R6, 0x1 ;  /* 0x0000000100067802 */ /* 0x002fe20000000f00 */
[----:B------:R-:W-:Y:S01]  /*c0c0*/  IMAD.MOV.U32 R9, RZ, RZ, R13 ;  /* 0x000000ffff097224 */ /* 0x000fe200078e000d */
[----:B------:R-:W-:-:S02]  /*c0d0*/  MOV R7, 0x181f ;  /* 0x0000181f00077802 */ /* 0x000fc40000000f00 */
[----:B------:R-:W-:Y:S02]  /*c0e0*/  MOV R0, 0xc100 ;  /* 0x0000c10000007802 */ /* 0x000fe40000000f00 */
[----:B------:R-:W-:Y:S05]  /*c0f0*/  CALL.REL.NOINC `($__internal_27_$__cuda_sm70_shflsync_idx_p) ;  /* 0x0000111000007944 */ /* 0x000fea0003c00000 */
[----:B-12---:R-:W-:Y:S05]  /*c100*/  BRA `(.L_x_1326) ;  /* 0xffff607000007947 */ /* 0x006fea000383ffff */
.L_x_1247:
[----:B-1----:R-:W-:Y:S01]  /*c110*/  IMAD.MOV.U32 R9, RZ, RZ, R5 ;  /* 0x000000ffff097224 */ /* 0x002fe200078e0005 */
[----:B------:R-:W-:Y:S01]  /*c120*/  MOV R6, 0x2 ;  /* 0x0000000200067802 */ /* 0x000fe20000000f00 */
[----:B------:R-:W-:Y:S01]  /*c130*/  IMAD.MOV.U32 R7, RZ, RZ, 0x181f ;  /* 0x0000181fff077424 */ /* 0x000fe200078e00ff */
[----:B------:R-:W-:Y:S02]  /*c140*/  MOV R0, 0xc160 ;  /* 0x0000c16000007802 */ /* 0x000fe40000000f00 */
[----:B--234-:R-:W-:Y:S05]  /*c150*/  CALL.REL.NOINC `($__internal_27_$__cuda_sm70_shflsync_idx_p) ;  /* 0x000010b000007944 */ /* 0x01cfea0003c00000 */
[----:B--2---:R-:W-:Y:S01]  /*c160*/  MOV R15, R7 ;  /* 0x00000007000f7202 */ /* 0x004fe20000000f00 */
[----:B-1----:R-:W-:Y:S05]  /*c170*/  BRA `(.L_x_1327) ;  /* 0xffff613000007947 */ /* 0x002fea000383ffff */
.L_x_1248:
[----:B-1----:R-:W-:Y:S01]  /*c180*/  IMAD.MOV.U32 R9, RZ, RZ, R13 ;  /* 0x000000ffff097224 */ /* 0x002fe200078e000d */
[----:B------:R-:W-:Y:S01]  /*c190*/  MOV R6, 0x2 ;  /* 0x0000000200067802 */ /* 0x000fe20000000f00 */
[----:B------:R-:W-:Y:S01]  /*c1a0*/  IMAD.MOV.U32 R7, RZ, RZ, 0x181f ;  /* 0x0000181fff077424 */ /* 0x000fe200078e00ff */
[----:B------:R-:W-:Y:S02]  /*c1b0*/  MOV R0, 0xc1d0 ;  /* 0x0000c1d000007802 */ /* 0x000fe40000000f00 */
[----:B--234-:R-:W-:Y:S05]  /*c1c0*/  CALL.REL.NOINC `($__internal_27_$__cuda_sm70_shflsync_idx_p) ;  /* 0x0000104000007944 */ /* 0x01cfea0003c00000 */
[----:B-12---:R-:W-:Y:S05]  /*c1d0*/  BRA `(.L_x_1328) ;  /* 0xffff60f000007947 */ /* 0x006fea000383ffff */
.L_x_1251:
[----:B--2---:R-:W-:Y:S01]  /*c1e0*/  IMAD.MOV.U32 R9, RZ, RZ, R5 ;  /* 0x000000ffff097224 */ /* 0x004fe200078e0005 */
[----:B------:R-:W-:Y:S01]  /*c1f0*/  MOV R6, 0x3 ;  /* 0x0000000300067802 */ /* 0x000fe20000000f00 */
[----:B------:R-:W-:Y:S01]  /*c200*/  IMAD.MOV.U32 R7, RZ, RZ, 0x181f ;  /* 0x0000181fff077424 */ /* 0x000fe200078e00ff */
[----:B------:R-:W-:-:S02]  /*c210*/  MOV R0, 0xc230 ;  /* 0x0000c23000007802 */ /* 0x000fc40000000f00 */
[----:B-1-34-:R-:W-:Y:S05]  /*c220*/  CALL.REL.NOINC `($__internal_27_$__cuda_sm70_shflsync_idx_p) ;  /* 0x00000fe000007944 */ /* 0x01afea0003c00000 */
[----:B--2---:R-:W-:Y:S01]  /*c230*/  IMAD.MOV.U32 R5, RZ, RZ, R7 ;  /* 0x000000ffff057224 */ /* 0x004fe200078e0007 */
[----:B-1----:R-:W-:Y:S01]  /*c240*/  MOV R6, 0x3 ;  /* 0x0000000300067802 */ /* 0x002fe20000000f00 */
[----:B------:R-:W-:Y:S01]  /*c250*/  IMAD.MOV.U32 R9, RZ, RZ, R13 ;  /* 0x000000ffff097224 */ /* 0x000fe200078e000d */
[----:B------:R-:W-:-:S02]  /*c260*/  MOV R7, 0x181f ;  /* 0x0000181f00077802 */ /* 0x000fc40000000f00 */
[----:B------:R-:W-:Y:S02]  /*c270*/  MOV R0, 0xc290 ;  /* 0x0000c29000007802 */ /* 0x000fe40000000f00 */
[----:B------:R-:W-:Y:S05]  /*c280*/  CALL.REL.NOINC `($__internal_27_$__cuda_sm70_shflsync_idx_p) ;  /* 0x00000f8000007944 */ /* 0x000fea0003c00000 */
[----:B-12---:R-:W-:Y:S05]  /*c290*/  BRA `(.L_x_1329) ;  /* 0xffff617000007947 */ /* 0x006fea000383ffff */
.L_x_1260:
[----:B-1----:R-:W-:Y:S02]  /*c2a0*/  MOV R6, 0x2 ;  /* 0x0000000200067802 */ /* 0x002fe40000000f00 */
[----:B------:R-:W-:Y:S02]  /*c2b0*/  MOV R2, 0xc2d0 ;  /* 0x0000c2d000027802 */ /* 0x000fe40000000f00 */
[----:B------:R-:W-:Y:S05]  /*c2c0*/  CALL.REL.NOINC `($__internal_26_$__cuda_sm70_shflsync_bfly_p) ;  /* 0x00000ef000007944 */ /* 0x000fea0003c00000 */
[----:B-12---:R-:W-:Y:S05]  /*c2d0*/  BRA `(.L_x_1330) ;  /* 0xffffb53000007947 */ /* 0x006fea000383ffff */
.L_x_1261:
[----:B------:R-:W-:Y:S02]  /*c2e0*/  MOV R6, 0x1 ;  /* 0x0000000100067802 */ /* 0x000fe40000000f00 */
[----:B------:R-:W-:Y:S02]  /*c2f0*/  MOV R2, 0xc310 ;  /* 0x0000c31000027802 */ /* 0x000fe40000000f00 */
[----:B------:R-:W-:Y:S05]  /*c300*/  CALL.REL.NOINC `($__internal_26_$__cuda_sm70_shflsync_bfly_p) ;  /* 0x00000eb000007944 */ /* 0x000fea0003c00000 */
[----:B--2---:R-:W-:Y:S01]  /*c310*/  FADD.FTZ R4, R235, R6 ;  /* 0x00000006eb047221 */ /* 0x004fe20000010000 */
[----:B-1----:R-:W-:Y:S02]  /*c320*/  MOV R235, R233 ;  /* 0x000000e900eb7202 */ /* 0x002fe40000000f00 */
[----:B------:R-:W-:Y:S02]  /*c330*/  MOV R6, 0x2 ;  /* 0x0000000200067802 */ /* 0x000fe40000000f00 */
[----:B------:R-:W-:Y:S02]  /*c340*/  MOV R2, 0xc360 ;  /* 0x0000c36000027802 */ /* 0x000fe40000000f00 */
[----:B------:R-:W-:Y:S05]  /*c350*/  CALL.REL.NOINC `($__internal_26_$__cuda_sm70_shflsync_bfly_p) ;  /* 0x00000e6000007944 */ /* 0x000fea0003c00000 */
[----:B--2---:R-:W-:Y:S01]  /*c360*/  FADD.FTZ R8, R233, R6 ;  /* 0x00000006e9087221 */ /* 0x004fe20000010000 */
[----:B------:R-:W-:-:S02]  /*c370*/  MOV R6, 0x1 ;  /* 0x0000000100067802 */ /* 0x000fc40000000f00 */
[----:B------:R-:W-:Y:S02]  /*c380*/  MOV R2, 0xc3b0 ;  /* 0x0000c3b000027802 */ /* 0x000fe40000000f00 */
[----:B-1----:R-:W-:Y:S02]  /*c390*/  MOV R235, R8 ;  /* 0x0000000800eb7202 */ /* 0x002fe40000000f00 */
[----:B------:R-:W-:Y:S05]  /*c3a0*/  CALL.REL.NOINC `($__internal_26_$__cuda_sm70_shflsync_bfly_p) ;  /* 0x00000e1000007944 */ /* 0x000fea0003c00000 */
[----:B-12---:R-:W-:Y:S05]  /*c3b0*/  BRA `(.L_x_1331) ;  /* 0xffffb4c000007947 */ /* 0x006fea000383ffff */
.L_x_1268:
[----:B--234-:R-:W-:Y:S01]  /*c3c0*/  IMAD.MOV.U32 R9, RZ, RZ, R4 ;  /* 0x000000ffff097224 */ /* 0x01cfe200078e0004 */
[----:B------:R-:W-:Y:S01]  /*c3d0*/  MOV R6, RZ ;  /* 0x000000ff00067202 */ /* 0x000fe20000000f00 */
[----:B------:R-:W-:Y:S01]  /*c3e0*/  IMAD.MOV.U32 R7, RZ, RZ, 0x181f ;  /* 0x0000181fff077424 */ /* 0x000fe200078e00ff */
[----:B------:R-:W-:Y:S02]  /*c3f0*/  MOV R0, 0xc410 ;  /* 0x0000c41000007802 */ /* 0x000fe40000000f00 */
[----:B-1----:R-:W-:Y:S05]  /*c400*/  CALL.REL.NOINC `($__internal_27_$__cuda_sm70_shflsync_idx_p) ;  /* 0x00000e0000007944 */ /* 0x002fea0003c00000 */
[----:B--2---:R-:W-:Y:S01]  /*c410*/  MOV R61, R7 ;  /* 0x00000007003d7202 */ /* 0x004fe20000000f00 */
[----:B-1----:R-:W-:Y:S05]  /*c420*/  BRA `(.L_x_1332) ;  /* 0xffffcb1000007947 */ /* 0x002fea000383ffff */
.L_x_1269:
[----:B------:R-:W-:Y:S01]  /*c430*/  IMAD.MOV.U32 R9, RZ, RZ, R5 ;  /* 0x000000ffff097224 */ /* 0x000fe200078e0005 */
[----:B------:R-:W-:Y:S01]  /*c440*/  MOV R6, RZ ;  /* 0x000000ff00067202 */ /* 0x000fe20000000f00 */
[----:B------:R-:W-:Y:S01]  /*c450*/  IMAD.MOV.U32 R7, RZ, RZ, 0x181f ;  /* 0x0000181fff077424 */ /* 0x000fe200078e00ff */
[----:B------:R-:W-:Y:S02]  /*c460*/  MOV R0, 0xc480 ;  /* 0x0000c48000007802 */ /* 0x000fe40000000f00 */
[----:B-123--:R-:W-:Y:S05]  /*c470*/  CALL.REL.NOINC `($__internal_27_$__cuda_sm70_shflsync_idx_p) ;  /* 0x00000d9000007944 */ /* 0x00efea0003c00000 */
[----:B-12---:R-:W-:Y:S05]  /*c480*/  BRA `(.L_x_1333) ;  /* 0xffffcad000007947 */ /* 0x006fea000383ffff */
.L_x_1272:
        /* <DEDUP_REMOVED lines=12> */
.L_x_1275:
[----:B--2---:R-:W-:Y:S01]  /*c550*/  IMAD.MOV.U32 R9, RZ, RZ, R4 ;  /* 0x000000ffff097224 */ /* 0x004fe200078e0004 */
[----:B------:R-:W-:Y:S01]  /*c560*/  MOV R6, 0x2 ;  /* 0x0000000200067802 */ /* 0x000fe20000000f00 */
[----:B----4-:R-:W-:Y:S01]  /*c570*/  IMAD.MOV.U32 R7, RZ, RZ, 0x181f ;  /* 0x0000181fff077424 */ /* 0x010fe200078e00ff */
[----:B------:R-:W-:Y:S02]  /*c580*/  MOV R0, 0xc5a0 ;  /* 0x0000c5a000007802 */ /* 0x000fe40000000f00 */
[----:B-1-3--:R-:W-:Y:S05]  /*c590*/  CALL.REL.NOINC `($__internal_27_$__cuda_sm70_shflsync_idx_p) ;  /* 0x00000c7000007944 */ /* 0x00afea0003c00000 */
[----:B--2---:R-:W-:Y:S01]  /*c5a0*/  MOV R21, R7 ;  /* 0x0000000700157202 */ /* 0x004fe20000000f00 */
[----:B-1----:R-:W-:Y:S05]  /*c5b0*/  BRA `(.L_x_1335) ;  /* 0xffffcc0000007947 */ /* 0x002fea000383ffff */
.L_x_1276:
[----:B------:R-:W-:Y:S01]  /*c5c0*/  IMAD.MOV.U32 R9, RZ, RZ, R5 ;  /* 0x000000ffff097224 */ /* 0x000fe200078e0005 */
[----:B------:R-:W-:Y:S01]  /*c5d0*/  MOV R6, 0x2 ;  /* 0x0000000200067802 */ /* 0x000fe20000000f00 */
[----:B----4-:R-:W-:Y:S01]  /*c5e0*/  IMAD.MOV.U32 R7, RZ, RZ, 0x181f ;  /* 0x0000181fff077424 */ /* 0x010fe200078e00ff */
[----:B------:R-:W-:Y:S02]  /*c5f0*/  MOV R0, 0xc610 ;  /* 0x0000c61000007802 */ /* 0x000fe40000000f00 */
[----:B-123--:R-:W-:Y:S05]  /*c600*/  CALL.REL.NOINC `($__internal_27_$__cuda_sm70_shflsync_idx_p) ;  /* 0x00000c0000007944 */ /* 0x00efea0003c00000 */
[----:B-12---:R-:W-:Y:S05]  /*c610*/  BRA `(.L_x_1336) ;  /* 0xffffcbc000007947 */ /* 0x006fea000383ffff */
.L_x_1279:
[----:B-1----:R-:W-:Y:S01]  /*c620*/  IMAD.MOV.U32 R9, RZ, RZ, R4 ;  /* 0x000000ffff097224 */ /* 0x002fe200078e0004 */
[----:B------:R-:W-:Y:S01]  /*c630*/  MOV R6, 0x3 ;  /* 0x0000000300067802 */ /* 0x000fe20000000f00 */
[----:B--2---:R-:W-:Y:S01]  /*c640*/  IMAD.MOV.U32 R7, RZ, RZ, 0x181f ;  /* 0x0000181fff077424 */ /* 0x004fe200078e00ff */
[----:B------:R-:W-:-:S02]  /*c650*/  MOV R0, 0xc670 ;  /* 0x0000c67000007802 */ /* 0x000fc40000000f00 */
[----:B---34-:R-:W-:Y:S05]  /*c660*/  CALL.REL.NOINC `($__internal_27_$__cuda_sm70_shflsync_idx_p) ;  /* 0x00000ba000007944 */ /* 0x018fea0003c00000 */
[----:B--2---:R-:W-:Y:S01]  /*c670*/  IMAD.MOV.U32 R17, RZ, RZ, R7 ;  /* 0x000000ffff117224 */ /* 0x004fe200078e0007 */
[----:B-1----:R-:W-:Y:S01]  /*c680*/  MOV R6, 0x3 ;  /* 0x0000000300067802 */ /* 0x002fe20000000f00 */
[----:B------:R-:W-:Y:S01]  /*c690*/  IMAD.MOV.U32 R9, RZ, RZ, R5 ;  /* 0x000000ffff097224 */ /* 0x000fe200078e0005 */
[----:B------:R-:W-:-:S02]  /*c6a0*/  MOV R7, 0x181f ;  /* 0x0000181f00077802 */ /* 0x000fc40000000f00 */
[----:B------:R-:W-:Y:S02]  /*c6b0*/  MOV R0, 0xc6d0 ;  /* 0x0000c6d000007802 */ /* 0x000fe40000000f00 */
[----:B------:R-:W-:Y:S05]  /*c6c0*/  CALL.REL.NOINC `($__internal_27_$__cuda_sm70_shflsync_idx_p) ;  /* 0x00000b4000007944 */ /* 0x000fea0003c00000 */
[----:B-12---:R-:W-:Y:S05]  /*c6d0*/  BRA `(.L_x_1337) ;  /* 0xffffcc4000007947 */ /* 0x006fea000383ffff */
.L_x_1281:
[----:B------:R-:W-:Y:S01]  /*c6e0*/  IMAD.MOV.U32 R9, RZ, RZ, R145 ;  /* 0x000000ffff097224 */ /* 0x000fe200078e0091 */
[----:B------:R-:W-:Y:S01]  /*c6f0*/  MOV R6, RZ ;  /* 0x000000ff00067202 */ /* 0x000fe20000000f00 */
[----:B------:R-:W-:Y:S01]  /*c700*/  IMAD.MOV.U32 R7, RZ, RZ, 0x1c1f ;  /* 0x00001c1fff077424 */ /* 0x000fe200078e00ff */
[----:B------:R-:W-:Y:S02]  /*c710*/  MOV R0, 0xc730 ;  /* 0x0000c73000007802 */ /* 0x000fe40000000f00 */
[----:B------:R-:W-:Y:S05]  /*c720*/  CALL.REL.NOINC `($__internal_27_$__cuda_sm70_shflsync_idx_p) ;  /* 0x00000ae000007944 */ /* 0x000fea0003c00000 */
[----:B--2---:R-:W-:Y:S01]  /*c730*/  MOV R149, R7 ;  /* 0x0000000700957202 */ /* 0x004fe20000000f00 */
[----:B-1----:R-:W-:Y:S05]  /*c740*/  BRA `(.L_x_1338) ;  /* 0xffffcee000007947 */ /* 0x002fea000383ffff */
.L_x_1282:
[----:B------:R-:W-:Y:S01]  /*c750*/  IMAD.MOV.U32 R9, RZ, RZ, R147 ;  /* 0x000000ffff097224 */ /* 0x000fe200078e0093 */
[----:B------:R-:W-:Y:S01]  /*c760*/  MOV R6, RZ ;  /* 0x000000ff00067202 */ /* 0x000fe20000000f00 */
[----:B------:R-:W-:Y:S01]  /*c770*/  IMAD.MOV.U32 R7, RZ, RZ, 0x1c1f ;  /* 0x00001c1fff077424 */ /* 0x000fe200078e00ff */
[----:B------:R-:W-:Y:S02]  /*c780*/  MOV R0, 0xc7a0 ;  /* 0x0000c7a000007802 */ /* 0x000fe40000000f00 */
[----:B-12---:R-:W-:Y:S05]  /*c790*/  CALL.REL.NOINC `($__internal_27_$__cuda_sm70_shflsync_idx_p) ;  /* 0x00000a7000007944 */ /* 0x006fea0003c00000 */
[----:B-12---:R-:W-:Y:S05]  /*c7a0*/  BRA `(.L_x_1339) ;  /* 0xffffcea000007947 */ /* 0x006fea000383ffff */
.L_x_1285:
[----:B----4-:R-:W-:Y:S01]  /*c7b0*/  IMAD.MOV.U32 R9, RZ, RZ, R145 ;  /* 0x000000ffff097224 */ /* 0x010fe200078e0091 */
[----:B------:R-:W-:Y:S01]  /*c7c0*/  MOV R6, 0x1 ;  /* 0x0000000100067802 */ /* 0x000fe20000000f00 */
[----:B------:R-:W-:Y:S01]  /*c7d0*/  IMAD.MOV.U32 R7, RZ, RZ, 0x1c1f ;  /* 0x00001c1fff077424 */ /* 0x000fe200078e00ff */
[----:B------:R-:W-:-:S02]  /*c7e0*/  MOV R0, 0xc800 ;  /* 0x0000c80000007802 */ /* 0x000fc40000000f00 */
[----:B-123--:R-:W-:Y:S05]  /*c7f0*/  CALL.REL.NOINC `($__internal_27_$__cuda_sm70_shflsync_idx_p) ;  /* 0x00000a1000007944 */ /* 0x00efea0003c00000 */
[----:B--2---:R-:W-:Y:S01]  /*c800*/  IMAD.MOV.U32 R145, RZ, RZ, R7 ;  /* 0x000000ffff917224 */ /* 0x004fe200078e0007 */
[----:B-1----:R-:W-:Y:S01]  /*c810*/  MOV R6, 0x1 ;  /* 0x0000000100067802 */ /* 0x002fe20000000f00 */
[----:B------:R-:W-:Y:S01]  /*c820*/  IMAD.MOV.U32 R9, RZ, RZ, R147 ;  /* 0x000000ffff097224 */ /* 0x000fe200078e0093 */
[----:B------:R-:W-:-:S02]  /*c830*/  MOV R7, 0x1c1f ;  /* 0x00001c1f00077802 */ /* 0x000fc40000000f00 */
[----:B------:R-:W-:Y:S02]  /*c840*/  MOV R0, 0xc860 ;  /* 0x0000c86000007802 */ /* 0x000fe40000000f00 */
[----:B------:R-:W-:Y:S05]  /*c850*/  CALL.REL.NOINC `($__internal_27_$__cuda_sm70_shflsync_idx_p) ;  /* 0x000009b000007944 */ /* 0x000fea0003c00000 */
[----:B-12---:R-:W-:Y:S05]  /*c860*/  BRA `(.L_x_1340) ;  /* 0xffffd6c000007947 */ /* 0x006fea000383ffff */
.L_x_1289:
[----:B------:R-:W-:Y:S01]  /*c870*/  IMAD.MOV.U32 R9, RZ, RZ, R5 ;  /* 0x000000ffff097224 */ /* 0x000fe200078e0005 */
[----:B------:R-:W-:Y:S01]  /*c880*/  MOV R6, RZ ;  /* 0x000000ff00067202 */ /* 0x000fe20000000f00 */
[----:B------:R-:W-:Y:S01]  /*c890*/  IMAD.MOV.U32 R7, RZ, RZ, 0x181f ;  /* 0x0000181fff077424 */ /* 0x000fe200078e00ff */
[----:B------:R-:W-:Y:S02]  /*c8a0*/  MOV R0, 0xc8c0 ;  /* 0x0000c8c000007802 */ /* 0x000fe40000000f00 */
[----:B--2---:R-:W-:Y:S05]  /*c8b0*/  CALL.REL.NOINC `($__internal_27_$__cuda_sm70_shflsync_idx_p) ;  /* 0x0000095000007944 */ /* 0x004fea0003c00000 */
[----:B--2---:R-:W-:Y:S01]  /*c8c0*/  MOV R13, R7 ;  /* 0x00000007000d7202 */ /* 0x004fe20000000f00 */
[----:B-1----:R-:W-:Y:S05]  /*c8d0*/  BRA `(.L_x_1341) ;  /* 0xffffe35000007947 */ /* 0x002fea000383ffff */
.L_x_1290:
[----:B------:R-:W-:Y:S01]  /*c8e0*/  IMAD.MOV.U32 R9, RZ, RZ, R4 ;  /* 0x000000ffff097224 */ /* 0x000fe200078e0004 */
[----:B------:R-:W-:Y:S01]  /*c8f0*/  MOV R6, RZ ;  /* 0x000000ff00067202 */ /* 0x000fe20000000f00 */
[----:B------:R-:W-:Y:S01]  /*c900*/  IMAD.MOV.U32 R7, RZ, RZ, 0x181f ;  /* 0x0000181fff077424 */ /* 0x000fe200078e00ff */
[----:B------:R-:W-:Y:S02]  /*c910*/  MOV R0, 0xc930 ;  /* 0x0000c93000007802 */ /* 0x000fe40000000f00 */
[----:B-123--:R-:W-:Y:S05]  /*c920*/  CALL.REL.NOINC `($__internal_27_$__cuda_sm70_shflsync_idx_p) ;  /* 0x000008e000007944 */ /* 0x00efea0003c00000 */
[----:B-12---:R-:W-:Y:S05]  /*c930*/  BRA `(.L_x_1342) ;  /* 0xffffe31000007947 */ /* 0x006fea000383ffff */
.L_x_1293:
        /* <DEDUP_REMOVED lines=12> */
.L_x_1296:
[----:B-1----:R-:W-:Y:S01]  /*ca00*/  IMAD.MOV.U32 R9, RZ, RZ, R5 ;  /* 0x000000ffff097224 */ /* 0x002fe200078e0005 */
[----:B------:R-:W-:Y:S01]  /*ca10*/  MOV R6, 0x2 ;  /* 0x0000000200067802 */ /* 0x000fe20000000f00 */
[----:B------:R-:W-:Y:S01]  /*ca20*/  IMAD.MOV.U32 R7, RZ, RZ, 0x181f ;  /* 0x0000181fff077424 */ /* 0x000fe200078e00ff */
[----:B------:R-:W-:Y:S02]  /*ca30*/  MOV R0, 0xca50 ;  /* 0x0000ca5000007802 */ /* 0x000fe40000000f00 */
[----:B--234-:R-:W-:Y:S05]  /*ca40*/  CALL.REL.NOINC `($__internal_27_$__cuda_sm70_shflsync_idx_p) ;  /* 0x000007c000007944 */ /* 0x01cfea0003c00000 */
[----:B--2---:R-:W-:Y:S01]  /*ca50*/  MOV R3, R7 ;  /* 0x0000000700037202 */ /* 0x004fe20000000f00 */
[----:B-1----:R-:W-:Y:S05]  /*ca60*/  BRA `(.L_x_1344) ;  /* 0xffffe45000007947 */ /* 0x002fea000383ffff */
.L_x_1297:
[----:B-1----:R-:W-:Y:S01]  /*ca70*/  IMAD.MOV.U32 R9, RZ, RZ, R4 ;  /* 0x000000ffff097224 */ /* 0x002fe200078e0004 */
[----:B------:R-:W-:Y:S01]  /*ca80*/  MOV R6, 0x2 ;  /* 0x0000000200067802 */ /* 0x000fe20000000f00 */
[----:B------:R-:W-:Y:S01]  /*ca90*/  IMAD.MOV.U32 R7, RZ, RZ, 0x181f ;  /* 0x0000181fff077424 */ /* 0x000fe200078e00ff */
[----:B------:R-:W-:Y:S02]  /*caa0*/  MOV R0, 0xcac0 ;  /* 0x0000cac000007802 */ /* 0x000fe40000000f00 */
[----:B--234-:R-:W-:Y:S05]  /*cab0*/  CALL.REL.NOINC `($__internal_27_$__cuda_sm70_shflsync_idx_p) ;  /* 0x0000075000007944 */ /* 0x01cfea0003c00000 */
[----:B-12---:R-:W-:Y:S05]  /*cac0*/  BRA `(.L_x_1345) ;  /* 0xffffe41000007947 */ /* 0x006fea000383ffff */
.L_x_1300:
[----:B--2---:R-:W-:Y:S01]  /*cad0*/  IMAD.MOV.U32 R9, RZ, RZ, R5 ;  /* 0x000000ffff097224 */ /* 0x004fe200078e0005 */
[----:B------:R-:W-:Y:S01]  /*cae0*/  MOV R6, 0x3 ;  /* 0x0000000300067802 */ /* 0x000fe20000000f00 */
[----:B----4-:R-:W-:Y:S01]  /*caf0*/  IMAD.MOV.U32 R7, RZ, RZ, 0x181f ;  /* 0x0000181fff077424 */ /* 0x010fe200078e00ff */
[----:B------:R-:W-:-:S02]  /*cb00*/  MOV R0, 0xcb20 ;  /* 0x0000cb2000007802 */ /* 0x000fc40000000f00 */
[----:B-1-3--:R-:W-:Y:S05]  /*cb10*/  CALL.REL.NOINC `($__internal_27_$__cuda_sm70_shflsync_idx_p) ;  /* 0x000006f000007944 */ /* 0x00afea0003c00000 */
[----:B--2---:R-:W-:Y:S01]  /*cb20*/  IMAD.MOV.U32 R5, RZ, RZ, R7 ;  /* 0x000000ffff057224 */ /* 0x004fe200078e0007 */
[----:B-1----:R-:W-:Y:S01]  /*cb30*/  MOV R6, 0x3 ;  /* 0x0000000300067802 */ /* 0x002fe20000000f00 */
[----:B------:R-:W-:Y:S01]  /*cb40*/  IMAD.MOV.U32 R9, RZ, RZ, R4 ;  /* 0x000000ffff097224 */ /* 0x000fe200078e0004 */
[----:B------:R-:W-:-:S02]  /*cb50*/  MOV R7, 0x181f ;  /* 0x0000181f00077802 */ /* 0x000fc40000000f00 */
[----:B------:R-:W-:Y:S02]  /*cb60*/  MOV R0, 0xcb80 ;  /* 0x0000cb8000007802 */ /* 0x000fe40000000f00 */
[----:B------:R-:W-:Y:S05]  /*cb70*/  CALL.REL.NOINC `($__internal_27_$__cuda_sm70_shflsync_idx_p) ;  /* 0x0000069000007944 */ /* 0x000fea0003c00000 */
[----:B-12---:R-:W-:Y:S05]  /*cb80*/  BRA `(.L_x_1346) ;  /* 0xffffe49000007947 */ /* 0x006fea000383ffff */
.L_x_1302:
[----:B------:R-:W-:Y:S01]  /*cb90*/  IMAD.MOV.U32 R9, RZ, RZ, R2 ;  /* 0x000000ffff097224 */ /* 0x000fe200078e0002 */
[----:B------:R-:W-:Y:S01]  /*cba0*/  MOV R6, RZ ;  /* 0x000000ff00067202 */ /* 0x000fe20000000f00 */
[----:B---3--:R-:W-:Y:S01]  /*cbb0*/  IMAD.MOV.U32 R7, RZ, RZ, 0x1f ;  /* 0x0000001fff077424 */ /* 0x008fe200078e00ff */
[----:B------:R-:W-:Y:S02]  /*cbc0*/  MOV R0, 0xcbe0 ;  /* 0x0000cbe000007802 */ /* 0x000fe40000000f00 */
[----:B------:R-:W-:Y:S05]  /*cbd0*/  CALL.REL.NOINC `($__internal_27_$__cuda_sm70_shflsync_idx_p) ;  /* 0x0000063000007944 */ /* 0x000fea0003c00000 */
[----:B--2---:R-:W-:Y:S01]  /*cbe0*/  MOV R3, R7 ;  /* 0x0000000700037202 */ /* 0x004fe20000000f00 */
[----:B-1----:R-:W-:Y:S05]  /*cbf0*/  BRA `(.L_x_1347) ;  /* 0xffffe5d000007947 */ /* 0x002fea000383ffff */
.L_x_1303:
[----:B------:R-:W-:Y:S01]  /*cc00*/  IMAD.MOV.U32 R9, RZ, RZ, R2 ;  /* 0x000000ffff097224 */ /* 0x000fe200078e0002 */
[----:B------:R-:W-:Y:S01]  /*cc10*/  MOV R6, 0x1 ;  /* 0x0000000100067802 */ /* 0x000fe20000000f00 */
[----:B---3--:R-:W-:Y:S01]  /*cc20*/  IMAD.MOV.U32 R7, RZ, RZ, 0x1f ;  /* 0x0000001fff077424 */ /* 0x008fe200078e00ff */
[----:B------:R-:W-:Y:S02]  /*cc30*/  MOV R0, 0xcc50 ;  /* 0x0000cc5000007802 */ /* 0x000fe40000000f00 */
[----:B-12---:R-:W-:Y:S05]  /*cc40*/  CALL.REL.NOINC `($__internal_27_$__cuda_sm70_shflsync_idx_p) ;  /* 0x000005c000007944 */ /* 0x006fea0003c00000 */
[----:B--2---:R-:W-:Y:S01]  /*cc50*/  MOV R2, R7 ;  /* 0x0000000700027202 */ /* 0x004fe20000000f00 */
[----:B-1----:R-:W-:Y:S05]  /*cc60*/  BRA `(.L_x_1348) ;  /* 0xffffe58000007947 */ /* 0x002fea000383ffff */
.L_x_1304:
[----:B------:R-:W-:Y:S02]  /*cc70*/  MOV R6, 0x1 ;  /* 0x0000000100067802 */ /* 0x000fe40000000f00 */
[----:B------:R-:W-:-:S02]  /*cc80*/  MOV R0, 0xcca0 ;  /* 0x0000cca000007802 */ /* 0x000fc40000000f00 */
[----:B-12---:R-:W-:Y:S05]  /*cc90*/  CALL.REL.NOINC `($__internal_28_$__cuda_sm70_shflsync_up_p) ;  /* 0x000005c000007944 */ /* 0x006fea0003c00000 */
[----:B-12---:R-:W-:Y:S05]  /*cca0*/  BRA `(.L_x_1349) ;  /* 0xffffe66000007947 */ /* 0x006fea000383ffff */
.L_x_1305:
[----:B------:R-:W-:Y:S02]  /*ccb0*/  MOV R6, 0x2 ;  /* 0x0000000200067802 */ /* 0x000fe40000000f00 */
[----:B------:R-:W-:-:S02]  /*ccc0*/  MOV R0, 0xcce0 ;  /* 0x0000cce000007802 */ /* 0x000fc40000000f00 */
[----:B-12---:R-:W-:Y:S05]  /*ccd0*/  CALL.REL.NOINC `($__internal_28_$__cuda_sm70_shflsync_up_p) ;  /* 0x0000058000007944 */ /* 0x006fea0003c00000 */
        /* <DEDUP_REMOVED lines=23> */
.L_x_1309:
[----:B---3--:R-:W-:Y:S01]  /*ce50*/  IMAD.MOV.U32 R15, RZ, RZ, R2 ;  /* 0x000000ffff0f7224 */ /* 0x008fe200078e0002 */
[----:B------:R-:W-:-:S02]  /*ce60*/  MOV R6, 0x1 ;  /* 0x0000000100067802 */ /* 0x000fc40000000f00 */
[----:B------:R-:W-:Y:S02]  /*ce70*/  MOV R0, 0xce90 ;  /* 0x0000ce9000007802 */ /* 0x000fe40000000f00 */
[----:B------:R-:W-:Y:S05]  /*ce80*/  CALL.REL.NOINC `($__internal_28_$__cuda_sm70_shflsync_up_p) ;  /* 0x000003d000007944 */ /* 0x000fea0003c00000 */
[----:B-12---:R-:W-:Y:S05]  /*ce90*/  BRA `(.L_x_1351) ;  /* 0xffffe6c000007947 */ /* 0x006fea000383ffff */
.L_x_1310:
[----:B---3--:R-:W-:Y:S01]  /*cea0*/  IMAD.MOV.U32 R15, RZ, RZ, R2 ;  /* 0x000000ffff0f7224 */ /* 0x008fe200078e0002 */
[----:B------:R-:W-:Y:S02]  /*ceb0*/  MOV R6, 0x2 ;  /* 0x0000000200067802 */ /* 0x000fe40000000f00 */
[----:B------:R-:W-:Y:S02]  /*cec0*/  MOV R0, 0xcee0 ;  /* 0x0000cee000007802 */ /* 0x000fe40000000f00 */
[----:B------:R-:W-:Y:S05]  /*ced0*/  CALL.REL.NOINC `($__internal_28_$__cuda_sm70_shflsync_up_p) ;  /* 0x0000038000007944 */ /* 0x000fea0003c00000 */
[----:B-12---:R-:W-:Y:S01]  /*cee0*/  SEL R15, R6, RZ, P1 ;  /* 0x000000ff060f7207 */ /* 0x006fe20000800000 */
[----:B------:R-:W-:Y:S01]  /*cef0*/  IMAD.MOV.U32 R6, RZ, RZ, 0x4 ;  /* 0x00000004ff067424 */ /* 0x000fe200078e00ff */
[----:B------:R-:W-:-:S03]  /*cf00*/  MOV R0, 0xcf30 ;  /* 0x0000cf3000007802 */ /* 0x000fc60000000f00 */
[----:B------:R-:W-:Y:S02]  /*cf10*/  IMAD.IADD R15, R2, 0x1, R15 ;  /* 0x00000001020f7824 */ /* 0x000fe400078e020f */
        /* <DEDUP_REMOVED lines=19> */
.L_x_1312:
[----:B------:R-:W-:Y:S02]  /*d050*/  SEL R2, RZ, 0x1, P0 ;  /* 0x00000001ff027807 */ /* 0x000fe40000000000 */
[----:B------:R-:W-:-:S02]  /*d060*/  MOV R0, 0xd080 ;  /* 0x0000d08000007802 */ /* 0x000fc40000000f00 */
[----:B---3--:R-:W-:Y:S05]  /*d070*/  CALL.REL.NOINC `($__internal_29_$__cuda_sm70_votesync_ballot) ;  /* 0x0000023000007944 */ /* 0x008fea0003c00000 */
[----:B------:R-:W-:Y:S05]  /*d080*/  BRA `(.L_x_1353) ;  /* 0xffffe66000007947 */ /* 0x000fea000383ffff */
.L_x_1313:
[----:B------:R-:W-:Y:S01]  /*d090*/  IMAD.MOV.U32 R9, RZ, RZ, R12 ;  /* 0x000000ffff097224 */ /* 0x000fe200078e000c */
[----:B--2---:R-:W-:Y:S01]  /*d0a0*/  MOV R6, R2 ;  /* 0x0000000200067202 */ /* 0x004fe20000000f00 */
[----:B------:R-:W-:Y:S01]  /*d0b0*/  IMAD.MOV.U32 R7, RZ, RZ, 0x1f ;  /* 0x0000001fff077424 */ /* 0x000fe200078e00ff */
[----:B------:R-:W-:-:S02]  /*d0c0*/  MOV R0, 0xd0e0 ;  /* 0x0000d0e000007802 */ /* 0x000fc40000000f00 */
[----:B-1-3--:R-:W-:Y:S05]  /*d0d0*/  CALL.REL.NOINC `($__internal_27_$__cuda_sm70_shflsync_idx_p) ;  /* 0x0000013000007944 */ /* 0x00afea0003c00000 */
[----:B--2---:R-:W-:Y:S01]  /*d0e0*/  IMAD.MOV.U32 R12, RZ, RZ, R7 ;  /* 0x000000ffff0c7224 */ /* 0x004fe200078e0007 */
[----:B-1----:R-:W-:Y:S01]  /*d0f0*/  MOV R6, R2 ;  /* 0x0000000200067202 */ /* 0x002fe20000000f00 */
[----:B------:R-:W-:Y:S01]  /*d100*/  IMAD.MOV.U32 R9, RZ, RZ, R5 ;  /* 0x000000ffff097224 */ /* 0x000fe200078e0005 */
[----:B------:R-:W-:-:S02]  /*d110*/  MOV R7, 0x1f ;  /* 0x0000001f00077802 */ /* 0x000fc40000000f00 */
[----:B------:R-:W-:Y:S02]  /*d120*/  MOV R0, 0xd140 ;  /* 0x0000d14000007802 */ /* 0x000fe40000000f00 */
[----:B------:R-:W-:Y:S05]  /*d130*/  CALL.REL.NOINC `($__internal_27_$__cuda_sm70_shflsync_idx_p) ;  /* 0x000000d000007944 */ /* 0x000fea0003c00000 */
[----:B--2---:R-:W-:Y:S01]  /*d140*/  MOV R5, R7 ;  /* 0x0000000700057202 */ /* 0x004fe20000000f00 */
[----:B-1----:R-:W-:Y:S05]  /*d150*/  BRA `(.L_x_1354) ;  /* 0xffffe5d000007947 */ /* 0x002fea000383ffff */
.L_x_1316:
[----:B------:R-:W-:Y:S01]  /*d160*/  IMAD.MOV.U32 R9, RZ, RZ, R15 ;  /* 0x000000ffff097224 */ /* 0x000fe200078e000f */
[----:B------:R-:W-:Y:S02]  /*d170*/  MOV R7, 0x1f ;  /* 0x0000001f00077802 */ /* 0x000fe40000000f00 */
[----:B------:R-:W-:Y:S02]  /*d180*/  MOV R0, 0xd1a0 ;  /* 0x0000d1a000007802 */ /* 0x000fe40000000f00 */
[----:B-1234-:R-:W-:Y:S05]  /*d190*/  CALL.REL.NOINC `($__internal_27_$__cuda_sm70_shflsync_idx_p) ;  /* 0x0000007000007944 */ /* 0x01efea0003c00000 */
[----:B--2---:R-:W-:Y:S01]  /*d1a0*/  MOV R17, R7 ;  /* 0x0000000700117202 */ /* 0x004fe20000000f00 */
[----:B-1----:R-:W-:Y:S05]  /*d1b0*/  BRA `(.L_x_1315) ;  /* 0xffffe5d000007947 */ /* 0x002fea000383ffff */
        .weak           $__internal_26_$__cuda_sm70_shflsync_bfly_p
        .type           $__internal_26_$__cuda_sm70_shflsync_bfly_p,@function
        .size           $__internal_26_$__cuda_sm70_shflsync_bfly_p,($__internal_27_$__cuda_sm70_shflsync_idx_p - $__internal_26_$__cuda_sm70_shflsync_bfly_p)
$__internal_26_$__cuda_sm70_shflsync_bfly_p:
[----:B------:R-:W-:Y:S01]  /*d1c0*/  MOV R10, R2 ;  /* 0x00000002000a7202 */ /* 0x000fe20000000f00 */
[----:B------:R-:W-:Y:S04]  /*d1d0*/  WARPSYNC R0 ;  /* 0x0000000000007348 */ /* 0x000fe80003800000 */
[----:B------:R-:W-:Y:S01]  /*d1e0*/  MOV R11, 0x0 ;  /* 0x00000000000b7802 */ /* 0x000fe20000000f00 */
[----:B------:R1:W2:Y:S03]  /*d1f0*/  SHFL.BFLY PT, R6, R235, R6, R5 ;  /* 0x0c000006eb067389 */ /* 0x0002a600000e0005 */
[----:B------:R-:W-:Y:S05]  /*d200*/  RET.REL.NODEC R10 `(_ZN7cutlass13device_kernelIN5flash19enable_sm80_to_sm89INS1_16FlashAttnFwdSm80INS1_25CollectiveMainloopFwdSm80ILi8ELi2ELb0EN4cute5tupleIJNS5_1CILi128EEENS7_ILi64EEENS7_ILi192EEEEEELi192ENS_6half_tEfNS_4arch4Sm80ELb0ELb0ELb0ELb1ELb0ELb0ELb1ELb1EEENS1_21CollectiveEpilogueFwdINS6_IJS8_SA_S9_EEENS6_IJNS7_ILi1EEESI_SI_EEESC_SE_Li256ELb1ELb1ELb1ELb0EEENS1_36VarlenDynamicPersistentTileSchedulerILi128ELi64ELi256ELi256ELb1ELb1ELb0ELb0ELb1ELb1EEEEEEEEEvNT_6ParamsE) ;  /* 0xffff2df00a007950 */ /* 0x000fea0003c3ffff */
        .weak           $__internal_27_$__cuda_sm70_shflsync_idx_p
        .type           $__internal_27_$__cuda_sm70_shflsync_idx_p,@function
        .size           $__internal_27_$__cuda_sm70_shflsync_idx_p,($__internal_28_$__cuda_sm70_shflsync_up_p - $__internal_27_$__cuda_sm70_shflsync_idx_p)
$__internal_27_$__cuda_sm70_shflsync_idx_p:
[----:B------:R-:W-:Y:S01]  /*d210*/  MOV R10, R0 ;  /* 0x00000000000a7202 */ /* 0x000fe20000000f00 */
[----:B------:R-:W-:Y:S04]  /*d220*/  WARPSYNC R192 ;  /* 0x000000c000007348 */ /* 0x000fe80003800000 */
[----:B------:R-:W-:Y:S01]  /*d230*/  MOV R11, 0x0 ;  /* 0x00000000000b7802 */ /* 0x000fe20000000f00 */
[----:B------:R1:W2:Y:S03]  /*d240*/  SHFL.IDX PT, R7, R9, R6, R7 ;  /* 0x0000000609077389 */ /* 0x0002a600000e0007 */
[----:B------:R-:W-:Y:S05]  /*d250*/  RET.REL.NODEC R10 `(_ZN7cutlass13device_kernelIN5flash19enable_sm80_to_sm89INS1_16FlashAttnFwdSm80INS1_25CollectiveMainloopFwdSm80ILi8ELi2ELb0EN4cute5tupleIJNS5_1CILi128EEENS7_ILi64EEENS7_ILi192EEEEEELi192ENS_6half_tEfNS_4arch4Sm80ELb0ELb0ELb0ELb1ELb0ELb0ELb1ELb1EEENS1_21CollectiveEpilogueFwdINS6_IJS8_SA_S9_EEENS6_IJNS7_ILi1EEESI_SI_EEESC_SE_Li256ELb1ELb1ELb1ELb0EEENS1_36VarlenDynamicPersistentTileSchedulerILi128ELi64ELi256ELi256ELb1ELb1ELb0ELb0ELb1ELb1EEEEEEEEEvNT_6ParamsE) ;  /* 0xffff2da00a007950 */ /* 0x000fea0003c3ffff */
        .weak           $__internal_28_$__cuda_sm70_shflsync_up_p
        .type           $__internal_28_$__cuda_sm70_shflsync_up_p,@function
        .size           $__internal_28_$__cuda_sm70_shflsync_up_p,($__internal_29_$__cuda_sm70_votesync_ballot - $__internal_28_$__cuda_sm70_shflsync_up_p)
$__internal_28_$__cuda_sm70_shflsync_up_p:
[----:B------:R-:W-:Y:S01]  /*d260*/  MOV R8, R0 ;  /* 0x0000000000087202 */ /* 0x000fe20000000f00 */
[----:B------:R-:W-:Y:S04]  /*d270*/  WARPSYNC R193 ;  /* 0x000000c100007348 */ /* 0x000fe80003800000 */
[----:B------:R-:W-:Y:S01]  /*d280*/  MOV R9, 0x0 ;  /* 0x0000000000097802 */ /* 0x000fe20000000f00 */
[----:B------:R1:W2:Y:S03]  /*d290*/  SHFL.UP PT, R6, R15, R6, R194 ;  /* 0x040000060f067389 */ /* 0x0002a600000e00c2 */
[----:B------:R-:W-:Y:S05]  /*d2a0*/  RET.REL.NODEC R8 `(_ZN7cutlass13device_kernelIN5flash19enable_sm80_to_sm89INS1_16FlashAttnFwdSm80INS1_25CollectiveMainloopFwdSm80ILi8ELi2ELb0EN4cute5tupleIJNS5_1CILi128EEENS7_ILi64EEENS7_ILi192EEEEEELi192ENS_6half_tEfNS_4arch4Sm80ELb0ELb0ELb0ELb1ELb0ELb0ELb1ELb1EEENS1_21CollectiveEpilogueFwdINS6_IJS8_SA_S9_EEENS6_IJNS7_ILi1EEESI_SI_EEESC_SE_Li256ELb1ELb1ELb1ELb0EEENS1_36VarlenDynamicPersistentTileSchedulerILi128ELi64ELi256ELi256ELb1ELb1ELb0ELb0ELb1ELb1EEEEEEEEEvNT_6ParamsE) ;  /* 0xffff2d5008007950 */ /* 0x000fea0003c3ffff */
        .weak           $__internal_29_$__cuda_sm70_votesync_ballot
        .type           $__internal_29_$__cuda_sm70_votesync_ballot,@function
        .size           $__internal_29_$__cuda_sm70_votesync_ballot,(.L_x_2488 - $__internal_29_$__cuda_sm70_votesync_ballot)
$__internal_29_$__cuda_sm70_votesync_ballot:
[----:B------:R-:W-:Y:S01]  /*d2b0*/  ISETP.NE.U32.AND P0, PT, R2, 0x1, PT ;  /* 0x000000010200780c */ /* 0x000fe20003f05070 */
[----:B------:R-:W-:Y:S01]  /*d2c0*/  IMAD.MOV.U32 R6, RZ, RZ, R0 ;  /* 0x000000ffff067224 */ /* 0x000fe200078e0000 */
[----:B------:R-:W-:Y:S04]  /*d2d0*/  WARPSYNC R187 ;  /* 0x000000bb00007348 */ /* 0x000fe80003800000 */
[----:B------:R-:W-:-:S07]  /*d2e0*/  IMAD.MOV.U32 R7, RZ, RZ, 0x0 ;  /* 0x00000000ff077424 */ /* 0x000fce00078e00ff */
[----:B------:R-:W-:-:S04]  /*d2f0*/  VOTE.ANY R2, PT, !P0 ;  /* 0x0000000000027806 */ /* 0x000fc800040e0100 */
[----:B------:R-:W-:Y:S01]  /*d300*/  LOP3.LUT R13, R2, R187, RZ, 0xc0, !PT ;  /* 0x000000bb020d7212 */ /* 0x000fe200078ec0ff */
[----:B------:R-:W-:Y:S06]  /*d310*/  RET.REL.NODEC R6 `(_ZN7cutlass13device_kernelIN5flash19enable_sm80_to_sm89INS1_16FlashAttnFwdSm80INS1_25CollectiveMainloopFwdSm80ILi8ELi2ELb0EN4cute5tupleIJNS5_1CILi128EEENS7_ILi64EEENS7_ILi192EEEEEELi192ENS_6half_tEfNS_4arch4Sm80ELb0ELb0ELb0ELb1ELb0ELb0ELb1ELb1EEENS1_21CollectiveEpilogueFwdINS6_IJS8_SA_S9_EEENS6_IJNS7_ILi1EEESI_SI_EEESC_SE_Li256ELb1ELb1ELb1ELb0EEENS1_36VarlenDynamicPersistentTileSchedulerILi128ELi64ELi256ELi256ELb1ELb1ELb0ELb0ELb1ELb1EEEEEEEEEvNT_6ParamsE) ;  /* 0xffff2ce006007950 */ /* 0x000fec0003c3ffff */
.L_x_1355:
        /* <DEDUP_REMOVED lines=14> */
.L_x_2488:


//--------------------- .text._ZN7cutlass13device_kernelIN5flash19enable_sm80_to_sm89INS1_16FlashAttnFwdSm80INS1_25CollectiveMainloopFwdSm80ILi8ELi2ELb0EN4cute5tupleIJNS5_1CILi128EEENS7_ILi64EEENS7_ILi192EEEEEELi192ENS_6half_tEfNS_4arch4Sm80ELb0ELb0ELb0ELb1ELb0ELb1ELb1ELb1EEENS1_21CollectiveEpilogueFwdINS6_IJS8_SA_S9_EEENS6_IJNS7_ILi1EEESI_SI_EEESC_SE_Li256ELb1ELb1ELb1ELb0EEENS1_36VarlenDynamicPersistentTileSchedulerILi128ELi64ELi256ELi256ELb1ELb1ELb0ELb0ELb1ELb1EEEEEEEEEvNT_6ParamsE --------------------------
	.section	.text._ZN7cutlass13device_kernelIN5flash19enable_sm80_to_sm89INS1_16FlashAttnFwdSm80INS1_25CollectiveMainloopFwdSm80ILi8ELi2ELb0EN4cute5tupleIJNS5_1CILi128EEENS7_ILi64EEENS7_ILi192EEEEEELi192ENS_6half_tEfNS_4arch4Sm80ELb0ELb0ELb0ELb1ELb0ELb1ELb1ELb1EEENS1_21CollectiveEpilogueFwdINS6_IJS8_SA_S9_EEENS6_IJNS7_ILi1EEESI_SI_EEESC_SE_Li256ELb1ELb1ELb1ELb0EEENS1_36VarlenDynamicPersistentTileSchedulerILi128ELi64ELi256ELi256ELb1ELb1ELb0ELb0ELb1ELb1EEEEEEEEEvNT_6ParamsE,"ax",@progbits
	.sectioninfo	@"SHI_REGISTERS=249"
	.align	128
.text._ZN7cutlass13device_kernelIN5flash19enable_sm80_to_sm89INS1_16FlashAttnFwdSm80INS1_25CollectiveMainloopFwdSm80ILi8ELi2ELb0EN4cute5tupleIJNS5_1CILi128EEENS7_ILi64EEENS7_ILi192EEEEEELi192ENS_6half_tEfNS_4arch4Sm80ELb0ELb0ELb0ELb1ELb0ELb1ELb1ELb1EEENS1_21CollectiveEpilogueFwdINS6_IJS8_SA_S9_EEENS6_IJNS7_ILi1EEESI_SI_EEESC_SE_Li256ELb1ELb1ELb1ELb0EEENS1_36VarlenDynamicPersistentTileSchedulerILi128ELi64ELi256ELi256ELb1ELb1ELb0ELb0ELb1ELb1EEEEEEEEEvNT_6ParamsE:
        .type           _ZN7cutlass13device_kernelIN5flash19enable_sm80_to_sm89INS1_16FlashAttnFwdSm80INS1_25CollectiveMainloopFwdSm80ILi8ELi2ELb0EN4cute5tupleIJNS5_1CILi128EEENS7_ILi64EEENS7_ILi192EEEEEELi192ENS_6half_tEfNS_4arch4Sm80ELb0ELb0ELb0ELb1ELb0ELb1ELb1ELb1EEENS1_21CollectiveEpilogueFwdINS6_IJS8_SA_S9_EEENS6_IJNS7_ILi1EEESI_SI_EEESC_SE_Li256ELb1ELb1ELb1ELb0EEENS1_36VarlenDynamicPersistentTileSchedulerILi128ELi64ELi256ELi256ELb1ELb1ELb0ELb0ELb1ELb1EEEEEEEEEvNT_6ParamsE,@function
        .size           _ZN7cutlass13device_kernelIN5flash19enable_sm80_to_sm89INS1_16FlashAttnFwdSm80INS1_25CollectiveMainloopFwdSm80ILi8ELi2ELb0EN4cute5tupleIJNS5_1CILi128EEENS7_ILi64EEENS7_ILi192EEEEEELi192ENS_6half_tEfNS_4arch4Sm80ELb0ELb0ELb0ELb1ELb0ELb1ELb1ELb1EEENS1_21CollectiveEpilogueFwdINS6_IJS8_SA_S9_EEENS6_IJNS7_ILi1EEESI_SI_EEESC_SE_Li256ELb1ELb1ELb1ELb0EEENS1_36VarlenDynamicPersistentTileSchedulerILi128ELi64ELi256ELi256ELb1ELb1ELb0ELb0ELb1ELb1EEEEEEEEEvNT_6ParamsE,(.L_x_2493 - _ZN7cutlass13device_kernelIN5flash19enable_sm80_to_sm89INS1_16FlashAttnFwdSm80INS1_25CollectiveMainloopFwdSm80ILi8ELi2ELb0EN4cute5tupleIJNS5_1CILi128EEENS7_ILi64EEENS7_ILi192EEEEEELi192ENS_6half_tEfNS_4arch4Sm80ELb0ELb0ELb0ELb1ELb0ELb1ELb1ELb1EEENS1_21CollectiveEpilogueFwdINS6_IJS8_SA_S9_EEENS6_IJNS7_ILi1EEESI_SI_EEESC_SE_Li256ELb1ELb1ELb1ELb0EEENS1_36VarlenDynamicPersistentTileSchedulerILi128ELi64ELi256ELi256ELb1ELb1ELb0ELb0ELb1ELb1EEEEEEEEEvNT_6ParamsE)
        .other          _ZN7cutlass13device_kernelIN5flash19enable_sm80_to_sm89INS1_16FlashAttnFwdSm80INS1_25CollectiveMainloopFwdSm80ILi8ELi2ELb0EN4cute5tupleIJNS5_1CILi128EEENS7_ILi64EEENS7_ILi192EEEEEELi192ENS_6half_tEfNS_4arch4Sm80ELb0ELb0ELb0ELb1ELb0ELb1ELb1ELb1EEENS1_21CollectiveEpilogueFwdINS6_IJS8_SA_S9_EEENS6_IJNS7_ILi1EEESI_SI_EEESC_SE_Li256ELb1ELb1ELb1ELb0EEENS1_36VarlenDynamicPersistentTileSchedulerILi128ELi64ELi256ELi256ELb1ELb1ELb0ELb0ELb1ELb1EEEEEEEEEvNT_6ParamsE,@"STO_CUDA_ENTRY STV_DEFAULT"
_ZN7cutlass13device_kernelIN5flash19enable_sm80_to_sm89INS1_16FlashAttnFwdSm80INS1_25CollectiveMainloopFwdSm80ILi8ELi2ELb0EN4cute5tupleIJNS5_1CILi128EEENS7_ILi64EEENS7_ILi192EEEEEELi192ENS_6half_tEfNS_4arch4Sm80ELb0ELb0ELb0ELb1ELb0ELb1ELb1ELb1EEENS1_21CollectiveEpilogueFwdINS6_IJS8_SA_S9_EEENS6_IJNS7_ILi1EEESI_SI_EEESC_SE_Li256ELb1ELb1ELb1ELb0EEENS1_36VarlenDynamicPersistentTileSchedulerILi128ELi64ELi256ELi256ELb1ELb1ELb0ELb0ELb1ELb1EEEEEEEEEvNT_6ParamsE:
        /* <DEDUP_REMOVED lines=54> */
.L_x_1361:
        /* <DEDUP_REMOVED lines=16> */
.L_x_1522:
        /* <DEDUP_REMOVED lines=16> */
.L_x_1523:
[----:B---3--:R-:W-:-:S05]  /*0560*/  IMAD R15, R15, c[0x0][0x538], RZ ;  /* 0x00014e000f0f7a24 */ /* 0x008fca00078e02ff */
[----:B------:R-:W-:-:S04]  /*0570*/  IADD3 R2, R15, R2, RZ ;  /* 0x000000020f027210 */ /* 0x000fc80007ffe0ff */
[----:B------:R-:W-:-:S13]  /*0580*/  ISETP.GT.AND P0, PT, R2, UR4, PT ;  /* 0x0000000402007c0c */ /* 0x000fda000bf04270 */
[----:B-12---:R-:W-:Y:S05]  /*0590*/  @!P0 BRA `(.L_x_1361) ;  /* 0xfffffdc000008947 */ /* 0x006fea000383ffff */
.L_x_1357:
[----:B-1----:R-:W-:-:S05]  /*05a0*/  IADD3 R200, -R15, R2, RZ ;  /* 0x000000020fc87210 */ /* 0x002fca0007ffe1ff */
[----:B------:R-:W-:-:S05]  /*05b0*/  IMAD R0, R9, c[0x0][0x538], R200 ;  /* 0x00014e0009007a24 */ /* 0x000fca00078e02c8 */
[----:B------:R-:W-:Y:S01]  /*05c0*/  ISETP.GT.AND P0, PT, R0, UR4, PT ;  /* 0x0000000400007c0c */ /* 0x000fe2000bf04270 */
[----:B------:R-:W-:-:S12]  /*05d0*/  BRA.DIV ~URZ, `(.L_x_1362) ;  /* 0x00016d027f007947 */ /* 0x000fd8000b800000 */
[----:B------:R-:W-:-:S04]  /*05e0*/  VOTE.ANY R7, PT, !P0 ;  /* 0x0000000000077806 */ /* 0x000fc800040e0100 */
.L_x_1524:
[----:B------:R1:W2:Y:S01]  /*05f0*/  POPC R203, R7 ;  /* 0x0000000700cb7309 */ /* 0x0002a20000000000 */
[----:B------:R-:W-:Y:S05]  /*0600*/  BRA.DIV ~URZ, `(.L_x_1363) ;  /* 0x00016d127f007947 */ /* 0x000fea000b800000 */
[----:B--2---:R2:W3:Y:S01]  /*0610*/  SHFL.IDX PT, R6, R6, R203, 0x1f ;  /* 0x00001fcb06067589 */ /* 0x0044e200000e0000 */
[----:B------:R-:W-:-:S03]  /*0620*/  MOV R11, RZ ;  /* 0x000000ff000b7202 */ /* 0x000fc60000000f00 */
[----:B------:R2:W4:Y:S04]  /*0630*/  SHFL.IDX PT, R5, R5, R203, 0x1f ;  /* 0x00001fcb05057589 */ /* 0x00052800000e0000 */
.L_x_1525:
[----:B------:R-:W-:Y:S01]  /*0640*/  ISETP.NE.AND P0, PT, R7, RZ, PT ;  /* 0x000000ff0700720c */ /* 0x000fe20003f05270 */
[----:B------:R-:W-:-:S12]  /*0650*/  BSSY B0, `(.L_x_1364) ;  /* 0x0000005000007945 */ /* 0x000fd80003800000 */
[----:B------:R-:W-:Y:S05]  /*0660*/  @!P0 BRA `(.L_x_1365) ;  /* 0x0000003000008947 */ /* 0x000fea0003800000 */
[----:B------:R-:W-:Y:S01]  /*0670*/  IADD3 R14, R203, -0x1, RZ ;  /* 0xffffffffcb0e7810 */ /* 0x000fe20007ffe0ff */
[----:B------:R-:W-:Y:S05]  /*0680*/  BRA.DIV ~URZ, `(.L_x_1366) ;  /* 0x00016d727f007947 */ /* 0x000fea000b800000 */
[----:B------:R1:W2:Y:S02]  /*0690*/  SHFL.IDX PT, R11, R9, R14, 0x1f ;  /* 0x00001f0e090b7589 */ /* 0x0002a400000e0000 */
.L_x_1365:
[----:B------:R-:W-:Y:S05]  /*06a0*/  BSYNC B0 ;  /* 0x0000000000007941 */ /* 0x000fea0003800000 */
.L_x_1364:
[----:B---3--:R-:W-:Y:S01]  /*06b0*/  IABS R0, R6 ;  /* 0x0000000600007213 */ /* 0x008fe20000000000 */
[----:B--2---:R-:W-:Y:S01]  /*06c0*/  IMAD R200, R11, c[0x0][0x538], R200 ;  /* 0x00014e000bc87a24 */ /* 0x004fe200078e02c8 */
[----:B----4-:R-:W-:Y:S02]  /*06d0*/  IABS R10, R5 ;  /* 0x00000005000a7213 */ /* 0x010fe40000000000 */
[----:B-1----:R-:W1:Y:S01]  /*06e0*/  I2F.RP R7, R0 ;  /* 0x0000000000077306 */ /* 0x002e620000209400 */
[----:B------:R-:W-:Y:S02]  /*06f0*/  IADD3 R203, R203, R4, RZ ;  /* 0x00000004cbcb7210 */ /* 0x000fe40007ffe0ff */
[----:B------:R-:W-:-:S05]  /*0700*/  IADD3 R201, -R200, UR4, RZ ;  /* 0x00000004c8c97c10 */ /* 0x000fca000fffe1ff */
[----:B------:R-:W2:Y:S08]  /*0710*/  I2F.RP R12, R10 ;  /* 0x0000000a000c7306 */ /* 0x000eb00000209400 */
[----:B-1----:R-:W1:Y:S08]  /*0720*/  MUFU.RCP R8, R7 ;  /* 0x0000000700087308 */ /* 0x002e700000001000 */
[----:B--2---:R-:W2:Y:S01]  /*0730*/  MUFU.RCP R12, R12 ;  /* 0x0000000c000c7308 */ /* 0x004ea20000001000 */
[----:B-1----:R-:W-:-:S02]  /*0740*/  IADD3 R8, R8, 0xffffffe, RZ ;  /* 0x0ffffffe08087810 */ /* 0x002fc40007ffe0ff */
[----:B------:R-:W-:-:S05]  /*0750*/  IABS R7, R201 ;  /* 0x000000c900077213 */ /* 0x000fca0000000000 */
        /* <DEDUP_REMOVED lines=10> */
[----:B------:R-:W-:-:S06]  /*0800*/  IMAD.HI.U32 R11, R9, R11, R8 ;  /* 0x0000000b090b7227 */ /* 0x000fcc00078e0008 */
        /* <DEDUP_REMOVED lines=20> */
[----:B------:R-:W-:Y:S01]  /*0950*/  IMAD R9, R7, R0, R2 ;  /* 0x0000000007097224 */ /* 0x000fe200078e0202 */
[----:B------:R-:W-:Y:S01]  /*0960*/  LOP3.LUT R0, R8, R5, RZ, 0x3c, !PT ;  /* 0x0000000508007212 */ /* 0x000fe200078e3cff */
[----:B------:R-:W-:-:S03]  /*0970*/  IMAD.IADD R201, R201, 0x1, -R6 ;  /* 0x00000001c9c97824 */ /* 0x000fc600078e0a06 */
[----:B------:R-:W-:Y:S02]  /*0980*/  ISETP.GT.U32.AND P0, PT, R10, R9, PT ;  /* 0x000000090a00720c */ /* 0x000fe40003f04070 */
[----:B------:R-:W-:-:S11]  /*0990*/  ISETP.GE.AND P1, PT, R0, RZ, PT ;  /* 0x000000ff0000720c */ /* 0x000fd60003f26270 */
[----:B------:R-:W-:Y:S01]  /*09a0*/  @!P0 IMAD.IADD R9, R9, 0x1, -R10 ;  /* 0x0000000109098824 */ /* 0x000fe200078e0a0a */
[----:B------:R-:W-:Y:S02]  /*09b0*/  @!P0 IADD3 R7, R7, 0x1, RZ ;  /* 0x0000000107078810 */ /* 0x000fe40007ffe0ff */
[----:B------:R-:W-:Y:S02]  /*09c0*/  ISETP.NE.AND P0, PT, R5, RZ, PT ;  /* 0x000000ff0500720c */ /* 0x000fe40003f05270 */
[----:B------:R-:W-:-:S13]  /*09d0*/  ISETP.GE.U32.AND P2, PT, R9, R10, PT ;  /* 0x0000000a0900720c */ /* 0x000fda0003f46070 */
[----:B------:R-:W-:-:S05]  /*09e0*/  @P2 IADD3 R7, R7, 0x1, RZ ;  /* 0x0000000107072810 */ /* 0x000fca0007ffe0ff */
[----:B------:R-:W-:Y:S01]  /*09f0*/  @!P1 IMAD.MOV R7, RZ, RZ, -R7 ;  /* 0x000000ffff079224 */ /* 0x000fe200078e0a07 */
[----:B------:R-:W-:-:S05]  /*0a00*/  @!P0 LOP3.LUT R7, RZ, R5, RZ, 0x33, !PT ;  /* 0x00000005ff078212 */ /* 0x000fca00078e33ff */
[----:B------:R-:W-:-:S04]  /*0a10*/  IMAD.MOV R0, RZ, RZ, -R7 ;  /* 0x000000ffff007224 */ /* 0x000fc800078e0a07 */
[C---:B------:R-:W-:Y:S02]  /*0a20*/  IMAD R0, R5.reuse, R0, R8 ;  /* 0x0000000005007224 */ /* 0x040fe400078e0208 */
[----:B------:R-:W-:-:S04]  /*0a30*/  IMAD R5, R5, 0x1000000, R7 ;  /* 0x0100000005057824 */ /* 0x000fc800078e0207 */
[----:B------:R-:W-:Y:S01]  /*0a40*/  IMAD R202, R0, 0x10000, R5 ;  /* 0x0001000000ca7824 */ /* 0x000fe200078e0205 */
[----:B------:R-:W-:Y:S05]  /*0a50*/  BRA `(.L_x_1367) ;  /* 0x0000004000007947 */ /* 0x000fea0003800000 */
.L_x_1358:
[----:B-1----:R-:W-:Y:S01]  /*0a60*/  IMAD.MOV.U32 R201, RZ, RZ, RZ ;  /* 0x000000ffffc97224 */ /* 0x002fe200078e00ff */
[----:B------:R-:W-:Y:S01]  /*0a70*/  MOV R202, RZ ;  /* 0x000000ff00ca7202 */ /* 0x000fe20000000f00 */
[----:B------:R-:W-:Y:S01]  /*0a80*/  IMAD.U32 R200, RZ, RZ, UR4 ;  /* 0x00000004ffc87e24 */ /* 0x000fe2000f8e00ff */
[----:B------:R-:W-:Y:S02]  /*0a90*/  MOV R203, c[0x0][0x53c] ;  /* 0x00014f0000cb7a02 */ /* 0x000fe40000000f00 */
.L_x_1367:
[----:B------:R-:W-:Y:S01]  /*0aa0*/  ISETP.NE.AND P0, PT, R3, RZ, PT ;  /* 0x000000ff0300720c */ /* 0x000fe20003f05270 */
[----:B------:R-:W-:-:S12]  /*0ab0*/  WARPSYNC 0xffffffff ;  /* 0xffffffff00007948 */ /* 0x000fd80003800000 */
[----:B------:R1:W-:Y:S04]  /*0ac0*/  @!P0 STS.128 [0x24100], R200 ;  /* 0x024100c8ff008388 */ /* 0x0003e80000000c00 */
[----:B------:R-:W-:Y:S06]  /*0ad0*/  BAR.ARV 0x5, 0x100 ;  /* 0x0144000000007b1d */ /* 0x000fec0000002000 */
.L_x_1356:
[----:B-1----:R-:W-:-:S13]  /*0ae0*/  ISETP.GE.AND P0, PT, R203, c[0x0][0x53c], PT ;  /* 0x00014f00cb007a0c */ /* 0x002fda0003f06270 */
[----:B------:R-:W-:Y:S05]  /*0af0*/  @P0 EXIT ;  /* 0x000000000000094d */ /* 0x000fea0003800000 */
[----:B------:R-:W-:-:S04]  /*0b00*/  SHF.R.S32.HI R5, RZ, 0x1f, R146 ;  /* 0x0000001fff057819 */ /* 0x000fc80000011492 */
[CC--:B------:R-:W-:Y:S02]  /*0b10*/  LEA.HI R2, R5.reuse, R146.reuse, RZ, 0x4 ;  /* 0x0000009205027211 */ /* 0x0c0fe400078f20ff */
[----:B------:R-:W-:Y:S02]  /*0b20*/  LEA.HI R8, R5, R146, RZ, 0x3 ;  /* 0x0000009205087211 */ /* 0x000fe400078f18ff */
[----:B------:R-:W-:Y:S02]  /*0b30*/  LOP3.LUT R9, R2, 0xfffffff0, RZ, 0xc0, !PT ;  /* 0xfffffff002097812 */ /* 0x000fe400078ec0ff */
[----:B------:R-:W-:Y:S02]  /*0b40*/  SHF.R.S32.HI R7, RZ, 0x4, R2 ;  /* 0x00000004ff077819 */ /* 0x000fe40000011402 */
[----:B------:R-:W-:Y:S01]  /*0b50*/  LOP3.LUT R3, R8, 0xfffffff8, RZ, 0xc0, !PT ;  /* 0xfffffff808037812 */ /* 0x000fe200078ec0ff */
[----:B------:R-:W-:Y:S01]  /*0b60*/  IMAD.IADD R9, R146, 0x1, -R9 ;  /* 0x0000000192097824 */ /* 0x000fe200078e0a09 */
[----:B------:R-:W-:-:S02]  /*0b70*/  LEA.HI R2, R2, R7, RZ, 0x1 ;  /* 0x0000000702027211 */ /* 0x000fc400078f08ff */
[-C--:B------:R-:W-:Y:S01]  /*0b80*/  LEA.HI R10, R5, R146.reuse, RZ, 0x6 ;  /* 0x00000092050a7211 */ /* 0x080fe200078f30ff */
[----:B------:R-:W-:Y:S01]  /*0b90*/  IMAD.IADD R193, R146, 0x1, -R3 ;  /* 0x0000000192c17824 */ /* 0x000fe200078e0a03 */
[----:B------:R-:W-:Y:S02]  /*0ba0*/  SHF.R.S32.HI R4, RZ, 0x1f, R9 ;  /* 0x0000001fff047819 */ /* 0x000fe40000011409 */
[----:B------:R-:W-:Y:S01]  /*0bb0*/  LOP3.LUT R2, R2, 0xfffffffe, RZ, 0xc0, !PT ;  /* 0xfffffffe02027812 */ /* 0x000fe200078ec0ff */
[----:B------:R-:W-:Y:S01]  /*0bc0*/  IMAD.SHL.U32 R10, R10, 0x8, RZ ;  /* 0x000000080a0a7824 */ /* 0x000fe200078e00ff */
[----:B------:R-:W-:Y:S01]  /*0bd0*/  LEA.HI R4, R4, R9, RZ, 0x3 ;  /* 0x0000000904047211 */ /* 0x000fe200078f18ff */
[----:B------:R-:W-:Y:S01]  /*0be0*/  IMAD.SHL.U32 R208, R193, 0x8, RZ ;  /* 0x00000008c1d07824 */ /* 0x000fe200078e00ff */
[----:B------:R-:W-:Y:S01]  /*0bf0*/  LEA.HI R140, R5, R146, RZ, 0x5 ;  /* 0x00000092058c7211 */ /* 0x000fe200078f28ff */
[----:B------:R-:W-:Y:S01]  /*0c00*/  IMAD.IADD R2, R7, 0x1, -R2 ;  /* 0x0000000107027824 */ /* 0x000fe200078e0a02 */
[----:B------:R-:W-:-:S02]  /*0c10*/  SHF.R.S32.HI R7, RZ, 0x3, R8 ;  /* 0x00000003ff077819 */ /* 0x000fc40000011408 */
[----:B------:R-:W-:Y:S01]  /*0c20*/  LOP3.LUT R6, R4, 0xfffffff8, RZ, 0xc0, !PT ;  /* 0xfffffff804067812 */ /* 0x000fe200078ec0ff */
[----:B------:R-:W-:Y:S01]  /*0c30*/  IMAD.SHL.U32 R0, R2, 0x8, RZ ;  /* 0x0000000802007824 */ /* 0x000fe200078e00ff */
[----:B------:R-:W-:Y:S01]  /*0c40*/  LEA.HI R5, R5, R146, RZ, 0x2 ;  /* 0x0000009205057211 */ /* 0x000fe200078f10ff */
[----:B------:R-:W-:Y:S01]  /*0c50*/  IMAD.SHL.U32 R7, R7, 0x40, RZ ;  /* 0x0000004007077824 */ /* 0x000fe200078e00ff */
[----:B------:R-:W-:Y:S01]  /*0c60*/  LOP3.LUT R10, R10, 0x7ffffe00, RZ, 0xc0, !PT ;  /* 0x7ffffe000a0a7812 */ /* 0x000fe200078ec0ff */
[----:B------:R-:W-:Y:S01]  /*0c70*/  IMAD.IADD R6, R9, 0x1, -R6 ;  /* 0x0000000109067824 */ /* 0x000fe200078e0a06 */
[--C-:B------:R-:W-:Y:S01]  /*0c80*/  SHF.R.S32.HI R213, RZ, 0x2, R5.reuse ;  /* 0x00000002ffd57819 */ /* 0x100fe20000011405 */
[----:B------:R-:W-:Y:S01]  /*0c90*/  IMAD.SHL.U32 R9, R193, 0x40, RZ ;  /* 0x00000040c1097824 */ /* 0x000fe200078e00ff */
[----:B------:R-:W-:Y:S01]  /*0ca0*/  LOP3.LUT R7, R7, 0x1c0, RZ, 0xc0, !PT ;  /* 0x000001c007077812 */ /* 0x000fe200078ec0ff */
[----:B------:R-:W-:Y:S01]  /*0cb0*/  IMAD.SHL.U32 R3, R6, 0x40, RZ ;  /* 0x0000004006037824 */ /* 0x000fe200078e00ff */
[----:B------:R-:W-:-:S02]  /*0cc0*/  SHF.R.S32.HI R212, RZ, 0x1f, R5 ;  /* 0x0000001fffd47819 */ /* 0x000fc40000011405 */
[----:B------:R-:W-:Y:S02]  /*0cd0*/  SHF.R.U32.HI R139, RZ, 0x3, R7 ;  /* 0x00000003ff8b7819 */ /* 0x000fe40000011607 */
[----:B------:R-:W-:Y:S02]  /*0ce0*/  LOP3.LUT R3, R3, 0x1c0, RZ, 0xc0, !PT ;  /* 0x000001c003037812 */ /* 0x000fe400078ec0ff */
[----:B------:R-:W-:Y:S02]  /*0cf0*/  LOP3.LUT R7, R7, 0x38, R208, 0xf8, !PT ;  /* 0x0000003807077812 */ /* 0x000fe400078ef8d0 */
[----:B------:R-:W-:Y:S02]  /*0d00*/  LOP3.LUT R0, R3, 0x8, R0, 0xf8, !PT ;  /* 0x0000000803007812 */ /* 0x000fe400078ef800 */
[----:B------:R-:W-:Y:S01]  /*0d10*/  LOP3.LUT R139, R10, R7, R139, 0xf6, !PT ;  /* 0x000000070a8b7212 */ /* 0x000fe200078ef68b */
[----:B------:R-:W-:Y:S01]  /*0d20*/  IMAD.SHL.U32 R7, R4, 0x40, RZ ;  /* 0x0000004004077824 */ /* 0x000fe200078e00ff */
[----:B------:R-:W-:Y:S01]  /*0d30*/  SHF.R.U32.HI R3, RZ, 0x3, R3 ;  /* 0x00000003ff037819 */ /* 0x000fe20000011603 */
[----:B------:R-:W-:Y:S01]  /*0d40*/  IMAD.MOV.U32 R4, RZ, RZ, 0x20 ;  /* 0x00000020ff047424 */ /* 0x000fe200078e00ff */
[----:B------:R-:W-:Y:S01]  /*0d50*/  SHF.R.S32.HI R140, RZ, 0x5, R140 ;  /* 0x00000005ff8c7819 */ /* 0x000fe2000001148c */
[----:B------:R-:W-:Y:S01]  /*0d60*/  IMAD.SHL.U32 R139, R139, 0x2, RZ ;  /* 0x000000028b8b7824 */ /* 0x000fe200078e00ff */
[----:B------:R-:W-:-:S02]  /*0d70*/  LEA.HI R212, R212, R213, RZ, 0x3 ;  /* 0x000000d5d4d47211 */ /* 0x000fc400078f18ff */
[----:B------:R-:W-:Y:S01]  /*0d80*/  LOP3.LUT R0, R0, R3, RZ, 0x3c, !PT ;  /* 0x0000000300007212 */ /* 0x000fe200078e3cff */
[C---:B------:R-:W-:Y:S01]  /*0d90*/  IMAD.SHL.U32 R3, R140.reuse, 0x400, RZ ;  /* 0x000004008c037824 */ /* 0x040fe200078e00ff */
[----:B------:R-:W-:Y:S01]  /*0da0*/  LOP3.LUT R9, R9, 0x1c0, RZ, 0xc0, !PT ;  /* 0x000001c009097812 */ /* 0x000fe200078ec0ff */
[----:B------:R-:W-:Y:S01]  /*0db0*/  IMAD.SHL.U32 R140, R140, 0x200, RZ ;  /* 0x000002008c8c7824 */ /* 0x000fe200078e00ff */
[----:B------:R-:W-:Y:S02]  /*0dc0*/  LOP3.LUT R7, R7, 0xfffffe00, RZ, 0xc0, !PT ;  /* 0xfffffe0007077812 */ /* 0x000fe400078ec0ff */
[----:B------:R-:W-:Y:S02]  /*0dd0*/  LOP3.LUT R212, R212, 0xfffffff8, RZ, 0xc0, !PT ;  /* 0xfffffff8d4d47812 */ /* 0x000fe400078ec0ff */
[----:B------:R-:W-:Y:S02]  /*0de0*/  LOP3.LUT R5, R5, 0xfffffffc, RZ, 0xc0, !PT ;  /* 0xfffffffc05057812 */ /* 0x000fe400078ec0ff */
[----:B------:R-:W-:Y:S01]  /*0df0*/  LOP3.LUT R8, R9, 0x8, R8, 0xf8, !PT ;  /* 0x0000000809087812 */ /* 0x000fe200078ef808 */
[----:B------:R-:W-:Y:S01]  /*0e00*/  IMAD.IADD R212, R213, 0x1, -R212 ;  /* 0x00000001d5d47824 */ /* 0x000fe200078e0ad4 */
[----:B------:R-:W-:Y:S01]  /*0e10*/  SHF.R.U32.HI R9, RZ, 0x3, R9 ;  /* 0x00000003ff097819 */ /* 0x000fe20000011609 */
[----:B------:R-:W-:Y:S01]  /*0e20*/  IMAD.IADD R210, R146, 0x1, -R5 ;  /* 0x0000000192d27824 */ /* 0x000fe200078e0a05 */
[----:B------:R-:W-:Y:S01]  /*0e30*/  R2P PR, R6, 0x6 ;  /* 0x0000000606007804 */ /* 0x000fe20000000000 */
[----:B------:R-:W-:Y:S01]  /*0e40*/  IMAD.MOV.U32 R5, RZ, RZ, 0x40 ;  /* 0x00000040ff057424 */ /* 0x000fe200078e00ff */
[-C--:B------:R-:W-:Y:S01]  /*0e50*/  IADD3 R3, R0, R7.reuse, R3 ;  /* 0x0000000700037210 */ /* 0x080fe20007ffe003 */
[----:B------:R-:W-:Y:S01]  /*0e60*/  IMAD.SHL.U32 R211, R212, 0x40, RZ ;  /* 0x00000040d4d37824 */ /* 0x000fe200078e00ff */
[----:B------:R-:W-:Y:S01]  /*0e70*/  LOP3.LUT R0, R0, R7, RZ, 0xfc, !PT ;  /* 0x0000000700007212 */ /* 0x000fe200078efcff */
[----:B------:R-:W-:Y:S01]  /*0e80*/  IMAD.SHL.U32 R144, R210, 0x8, RZ ;  /* 0x00000008d2907824 */ /* 0x000fe200078e00ff */
[----:B------:R-:W-:Y:S01]  /*0e90*/  LOP3.LUT R9, R8, R9, RZ, 0x3c, !PT ;  /* 0x0000000908097212 */ /* 0x000fe200078e3cff */
[----:B------:R-:W-:Y:S01]  /*0ea0*/  IMAD.SHL.U32 R142, R210, 0x4, RZ ;  /* 0x00000004d28e7824 */ /* 0x000fe200078e00ff */
[----:B------:R-:W-:-:S02]  /*0eb0*/  SEL R191, R4, 0xffffffe0, !P1 ;  /* 0xffffffe004bf7807 */ /* 0x000fc40004800000 */
[----:B------:R-:W-:Y:S01]  /*0ec0*/  LEA R194, R3, 0x18100, 0x1 ;  /* 0x0001810003c27811 */ /* 0x000fe200078e08ff */
[----:B------:R-:W-:Y:S01]  /*0ed0*/  IMAD R2, R2, 0x200, R9 ;  /* 0x0000020002027824 */ /* 0x000fe200078e0209 */
[----:B------:R-:W-:Y:S02]  /*0ee0*/  LEA R188, R0, 0x100, 0x1 ;  /* 0x0000010000bc7811 */ /* 0x000fe400078e08ff */
[----:B------:R-:W-:Y:S01]  /*0ef0*/  SEL R3, R5, 0xffffffc0, !P2 ;  /* 0xffffffc005037807 */ /* 0x000fe20005000000 */
[----:B------:R-:W-:Y:S01]  /*0f00*/  IMAD.IADD R0, R194, 0x1, R191 ;  /* 0x00000001c2007824 */ /* 0x000fe200078e02bf */
[----:B------:R-:W-:Y:S01]  /*0f10*/  LOP3.LUT R211, R211, 0x1c0, RZ, 0xc0, !PT ;  /* 0x000001c0d3d37812 */ /* 0x000fe200078ec0ff */
[----:B------:R-:W-:Y:S01]  /*0f20*/  IMAD.IADD R214, R191, 0x1, R188 ;  /* 0x00000001bfd67824 */ /* 0x000fe200078e02bc */
[----:B------:R-:W-:Y:S01]  /*0f30*/  IADD3 R209, R208, 0x40, RZ ;  /* 0x00000040d0d17810 */ /* 0x000fe20007ffe0ff */
[--C-:B------:R-:W-:Y:S01]  /*0f40*/  IMAD.IADD R190, R194, 0x1, R3.reuse ;  /* 0x00000001c2be7824 */ /* 0x100fe200078e0203 */
[----:B------:R-:W-:Y:S01]  /*0f50*/  IADD3 R208, R208, 0x80, RZ ;  /* 0x00000080d0d07810 */ /* 0x000fe20007ffe0ff */
[----:B------:R-:W-:Y:S01]  /*0f60*/  IMAD.IADD R189, R0, 0x1, R3 ;  /* 0x0000000100bd7824 */ /* 0x000fe200078e0203 */
[----:B------:R-:W-:Y:S01]  /*0f70*/  SHF.R.S32.HI R145, RZ, 0x1f, R144 ;  /* 0x0000001fff917819 */ /* 0x000fe20000011490 */
[C---:B------:R-:W-:Y:S01]  /*0f80*/  IMAD.IADD R214, R3.reuse, 0x1, R214 ;  /* 0x0000000103d67824 */ /* 0x040fe200078e02d6 */
[C---:B------:R-:W-:Y:S01]  /*0f90*/  IADD3 R138, R142.reuse, 0x10, RZ ;  /* 0x000000108e8a7810 */ /* 0x040fe20007ffe0ff */
[----:B------:R-:W-:Y:S01]  /*0fa0*/  IMAD.IADD R147, R3, 0x1, R188 ;  /* 0x0000000103937824 */ /* 0x000fe200078e02bc */
[----:B------:R-:W-:-:S02]  /*0fb0*/  IADD3 R137, R142, 0x30, RZ ;  /* 0x000000308e897810 */ /* 0x000fc40007ffe0ff */
[----:B------:R-:W-:Y:S02]  /*0fc0*/  IADD3 R136, R142, 0x50, RZ ;  /* 0x000000508e887810 */ /* 0x000fe40007ffe0ff */
[----:B------:R-:W-:Y:S02]  /*0fd0*/  SHF.R.U32.HI R141, RZ, 0x3, R211 ;  /* 0x00000003ff8d7819 */ /* 0x000fe400000116d3 */
[C---:B------:R-:W-:Y:S02]  /*0fe0*/  IADD3 R10, R139.reuse, 0x100, RZ ;  /* 0x000001008b0a7810 */ /* 0x040fe40007ffe0ff */
[----:B------:R-:W-:Y:S02]  /*0ff0*/  IADD3 R11, R139, 0xc100, RZ ;  /* 0x0000c1008b0b7810 */ /* 0x000fe40007ffe0ff */
[----:B------:R-:W-:Y:S02]  /*1000*/  LEA R192, R2, 0xc100, 0x1 ;  /* 0x0000c10002c07811 */ /* 0x000fe400078e08ff */
.L_x_1521:
[----:B------:R-:W-:-:S04]  /*1010*/  IMAD.MOV.U32 R6, RZ, RZ, 0x4 ;  /* 0x00000004ff067424 */ /* 0x000fc800078e00ff */
[----:B------:R-:W-:-:S05]  /*1020*/  IMAD.WIDE R8, R203, R6, c[0x0][0x588] ;  /* 0x00016200cb087625 */ /* 0x000fca00078e0206 */
        /* <DEDUP_REMOVED lines=12> */
[----:B--2---:R-:W-:Y:S02]  /*10f0*/  SHF.R.S32.HI R80, RZ, 0x1f, R215 ;  /* 0x0000001fff507819 */ /* 0x004fe400000114d7 */
[C---:B------:R-:W-:Y:S02]  /*1100*/  @P4 LEA R2, P0, R215.reuse, c[0x0][0x360], 0x2 ;  /* 0x0000d800d7024a11 */ /* 0x040fe400078010ff */
[----:B------:R-:W-:-:S02]  /*1110*/  @P2 LEA R4, P1, R215, c[0x0][0x370], 0x2 ;  /* 0x0000dc00d7042a11 */ /* 0x000fc400078210ff */
[C-C-:B------:R-:W-:Y:S02]  /*1120*/  @P4 LEA.HI.X R3, R215.reuse, c[0x0][0x364], R80.reuse, 0x2, P0 ;  /* 0x0000d900d7034a11 */ /* 0x140fe400000f1450 */
[----:B------:R-:W-:Y:S02]  /*1130*/  ISETP.NE.U32.AND P0, PT, RZ, c[0x0][0x350], PT ;  /* 0x0000d400ff007a0c */ /* 0x000fe40003f05070 */
[C---:B------:R-:W-:Y:S01]  /*1140*/  @P2 LEA.HI.X R5, R215.reuse, c[0x0][0x374], R80, 0x2, P1 ;  /* 0x0000dd00d7052a11 */ /* 0x040fe200008f1450 */
[----:B------:R1:W5:Y:S01]  /*1150*/  @P4 LDG.E R78, [R2.64] ;  /* 0x00000008024e4981 */ /* 0x000362000c1e1900 */
[----:B------:R-:W-:Y:S02]  /*1160*/  ISETP.NE.AND.EX P6, PT, RZ, c[0x0][0x354], PT, P0 ;  /* 0x0000d500ff007a0c */ /* 0x000fe40003fc5300 */
[C---:B------:R-:W-:Y:S01]  /*1170*/  LEA R12, P1, R215.reuse, c[0x0][0x350], 0x2 ;  /* 0x0000d400d70c7a11 */ /* 0x040fe200078210ff */
[----:B------:R2:W5:Y:S01]  /*1180*/  @P2 LDG.E R84, [R4.64] ;  /* 0x0000000804542981 */ /* 0x000562000c1e1900 */
[----:B------:R-:W-:-:S02]  /*1190*/  LEA R14, P2, R215, c[0x0][0x348], 0x2 ;  /* 0x0000d200d70e7a11 */ /* 0x000fc400078410ff */
[C---:B------:R-:W-:Y:S02]  /*11a0*/  LEA R8, P0, R215.reuse, c[0x0][0x358], 0x2 ;  /* 0x0000d600d7087a11 */ /* 0x040fe400078010ff */
[C-C-:B------:R-:W-:Y:S02]  /*11b0*/  LEA.HI.X R15, R215.reuse, c[0x0][0x34c], R80.reuse, 0x2, P2 ;  /* 0x0000d300d70f7a11 */ /* 0x140fe400010f1450 */
[C-C-:B------:R-:W-:Y:S02]  /*11c0*/  LEA.HI.X R13, R215.reuse, c[0x0][0x354], R80.reuse, 0x2, P1 ;  /* 0x0000d500d70d7a11 */ /* 0x140fe400008f1450 */
[----:B------:R-:W-:Y:S01]  /*11d0*/  LEA.HI.X R9, R215, c[0x0][0x35c], R80, 0x2, P0 ;  /* 0x0000d700d7097a11 */ /* 0x000fe200000f1450 */
[----:B------:R3:W5:Y:S04]  /*11e0*/  @P3 LDG.E R79, [R14.64] ;  /* 0x000000080e4f3981 */ /* 0x000768000c1e1900 */
[----:B------:R3:W5:Y:S01]  /*11f0*/  @P6 LDG.E R83, [R12.64] ;  /* 0x000000080c536981 */ /* 0x000762000c1e1900 */
[----:B-1----:R-:W-:-:S06]  /*1200*/  IMAD.MOV.U32 R2, RZ, RZ, RZ ;  /* 0x000000ffff027224 */ /* 0x002fcc00078e00ff */
[----:B------:R3:W5:Y:S01]  /*1210*/  @P5 LDG.E R2, [R8.64] ;  /* 0x0000000808025981 */ /* 0x000762000c1e1900 */
[----:B------:R-:W-:Y:S01]  /*1220*/  YIELD ;  /* 0x0000000000007946 */ /* 0x000fe20003800000 */
[----:B--2---:R-:W-:Y:S02]  /*1230*/  P2R R4, PR, RZ, 0x40 ;  /* 0x00000040ff047803 */ /* 0x004fe40000000000 */
[----:B------:R-:W-:Y:S01]  /*1240*/  LOP3.LUT R217, R202, 0xffff, RZ, 0xc0, !PT ;  /* 0x0000ffffcad97812 */ /* 0x000fe200078ec0ff */
[----:B------:R-:W-:Y:S05]  /*1250*/  @P4 BRA `(.L_x_1368) ;  /* 0x0000005000004947 */ /* 0x000fea0003800000 */
[----:B-----5:R-:W-:Y:S01]  /*1260*/  MOV R78, c[0x0][0x168] ;  /* 0x00005a00004e7a02 */ /* 0x020fe20000000f00 */
[----:B------:R-:W-:Y:S05]  /*1270*/  @!P3 BRA `(.L_x_1368) ;  /* 0x000000300000b947 */ /* 0x000fea0003800000 */
[----:B------:R-:W2:Y:S04]  /*1280*/  LDG.E R78, [R14.64] ;  /* 0x000000080e4e7981 */ /* 0x000ea8000c1e1900 */
[----:B------:R-:W2:Y:S02]  /*1290*/  LDG.E R3, [R14.64+0x4] ;  /* 0x000004080e037981 */ /* 0x000ea4000c1e1900 */
[----:B--2---:R-:W-:-:S02]  /*12a0*/  IADD3 R78, -R78, R3, RZ ;  /* 0x000000034e4e7210 */ /* 0x004fc40007ffe1ff */
.L_x_1368:
[----:B------:R-:W-:-:S04]  /*12b0*/  ISETP.NE.U32.AND P0, PT, RZ, c[0x0][0x368], PT ;  /* 0x0000da00ff007a0c */ /* 0x000fc80003f05070 */
[----:B------:R-:W-:-:S13]  /*12c0*/  ISETP.NE.AND.EX P0, PT, RZ, c[0x0][0x36c], PT, P0 ;  /* 0x0000db00ff007a0c */ /* 0x000fda0003f05300 */
[----:B------:R-:W-:Y:S05]  /*12d0*/  @!P0 BRA `(.L_x_1369) ;  /* 0x0000004000008947 */ /* 0x000fea0003800000 */
[----:B---3--:R-:W-:-:S04]  /*12e0*/  LEA R12, P0, R215, c[0x0][0x368], 0x2 ;  /* 0x0000da00d70c7a11 */ /* 0x008fc800078010ff */
[----:B------:R-:W-:-:S05]  /*12f0*/  LEA.HI.X R13, R215, c[0x0][0x36c], R80, 0x2, P0 ;  /* 0x0000db00d70d7a11 */ /* 0x000fca00000f1450 */
[----:B------:R1:W5:Y:S01]  /*1300*/  LDG.E R3, [R12.64] ;  /* 0x000000080c037981 */ /* 0x000362000c1e1900 */
[----:B------:R-:W-:Y:S05]  /*1310*/  BRA `(.L_x_1370) ;  /* 0x0000005000007947 */ /* 0x000fea0003800000 */
.L_x_1369:
[----:B------:R-:W-:Y:S01]  /*1320*/  MOV R3, c[0x0][0x1d0] ;  /* 0x0000740000037a02 */ /* 0x000fe20000000f00 */
[----:B------:R-:W-:Y:S05]  /*1330*/  @!P6 BRA `(.L_x_1370) ;  /* 0x000000300000e947 */ /* 0x000fea0003800000 */
[----:B------:R-:W2:Y:S04]  /*1340*/  LDG.E R3, [R12.64] ;  /* 0x000000080c037981 */ /* 0x000ea8000c1e1900 */
[----:B------:R-:W2:Y:S02]  /*1350*/  LDG.E R0, [R12.64+0x4] ;  /* 0x000004080c007981 */ /* 0x000ea4000c1e1900 */
[----:B--2---:R-:W-:Y:S02]  /*1360*/  IADD3 R3, -R3, R0, RZ ;  /* 0x0000000003037210 */ /* 0x004fe40007ffe1ff */
.L_x_1370:
[----:B------:R-:W2:Y:S04]  /*1370*/  @P5 LDG.E R0, [R8.64] ;  /* 0x0000000808005981 */ /* 0x000ea8000c1e1900 */
[----:B------:R-:W2:Y:S01]  /*1380*/  @P5 LDG.E R5, [R8.64+0x4] ;  /* 0x0000040808055981 */ /* 0x000ea2000c1e1900 */
[----:B------:R-:W-:Y:S01]  /*1390*/  ISETP.NE.U32.AND P0, PT, RZ, c[0x0][0x378], PT ;  /* 0x0000de00ff007a0c */ /* 0x000fe20003f05070 */
[----:B-----5:R-:W-:-:S03]  /*13a0*/  IMAD.MOV.U32 R77, RZ, RZ, R3 ;  /* 0x000000ffff4d7224 */ /* 0x020fc600078e0003 */
[----:B------:R-:W-:Y:S01]  /*13b0*/  ISETP.NE.AND.EX P1, PT, RZ, c[0x0][0x37c], PT, P0 ;  /* 0x0000df00ff007a0c */ /* 0x000fe20003f25300 */
[----:B------:R-:W-:Y:S01]  /*13c0*/  IMAD.MOV.U32 R82, RZ, RZ, c[0x0][0x228] ;  /* 0x00008a00ff527624 */ /* 0x000fe200078e00ff */
[C---:B------:R-:W-:Y:S02]  /*13d0*/  LOP3.LUT R218, R202.reuse, 0xff000000, RZ, 0xc0, !PT ;  /* 0xff000000cada7812 */ /* 0x040fe400078ec0ff */
[----:B------:R-:W-:Y:S02]  /*13e0*/  LOP3.LUT R7, R202, 0xff0000, RZ, 0xc0, !PT ;  /* 0x00ff0000ca077812 */ /* 0x000fe400078ec0ff */
[----:B------:R-:W-:-:S07]  /*13f0*/  SHF.R.U32.HI R218, RZ, 0x8, R218 ;  /* 0x00000008ffda7819 */ /* 0x000fce00000116da */
[----:B-1-3--:R-:W-:-:S04]  /*1400*/  @P1 LEA R12, P0, R215, c[0x0][0x378], 0x2 ;  /* 0x0000de00d70c1a11 */ /* 0x00afc800078010ff */
[----:B------:R-:W-:Y:S02]  /*1410*/  @P1 LEA.HI.X R13, R215, c[0x0][0x37c], R80, 0x2, P0 ;  /* 0x0000df00d70d1a11 */ /* 0x000fe400000f1450 */
[----:B------:R-:W-:Y:S01]  /*1420*/  LEA.HI R218, R7, R218, RZ, 0x10 ;  /* 0x000000da07da7211 */ /* 0x000fe200078f80ff */
[----:B------:R-:W-:Y:S02]  /*1430*/  BSSY B0, `(.L_x_1371) ;  /* 0x000002a000007945 */ /* 0x000fe40003800000 */
[----:B------:R1:W5:Y:S01]  /*1440*/  @P1 LDG.E R77, [R12.64] ;  /* 0x000000080c4d1981 */ /* 0x000362000c1e1900 */
[----:B------:R-:W-:Y:S01]  /*1450*/  SHF.R.U32.HI R202, RZ, 0x10, R218 ;  /* 0x00000010ffca7819 */ /* 0x000fe200000116da */
[----:B------:R-:W-:Y:S01]  /*1460*/  IMAD.MOV.U32 R7, RZ, RZ, RZ ;  /* 0x000000ffff077224 */ /* 0x000fe200078e00ff */
[----:B------:R-:W-:Y:S02]  /*1470*/  LOP3.LUT R218, R218, 0xff, RZ, 0xc0, !PT ;  /* 0x000000ffdada7812 */ /* 0x000fe400078ec0ff */
[----:B------:R-:W-:-:S04]  /*1480*/  ISETP.NE.AND P1, PT, R202, RZ, PT ;  /* 0x000000ffca00720c */ /* 0x000fc80003f25270 */
[----:B------:R-:W-:Y:S01]  /*1490*/  SEL R86, R202, c[0x0][0x338], P1 ;  /* 0x0000ce00ca567a07 */ /* 0x000fe20000800000 */
[----:B--2---:R-:W-:Y:S02]  /*14a0*/  @P5 IMAD.IADD R82, R5, 0x1, -R0 ;  /* 0x0000000105525824 */ /* 0x004fe400078e0a00 */
[----:B------:R-:W-:-:S04]  /*14b0*/  IMAD.IADD R5, R3, 0x1, -R84 ;  /* 0x0000000103057824 */ /* 0x000fc800078e0a54 */
[----:B------:R-:W-:-:S05]  /*14c0*/  IMAD.IADD R76, R5, 0x1, R82 ;  /* 0x00000001054c7824 */ /* 0x000fca00078e0252 */
[C---:B------:R-:W-:Y:S02]  /*14d0*/  ISETP.GE.AND P0, PT, R76.reuse, 0x1, PT ;  /* 0x000000014c00780c */ /* 0x040fe40003f06270 */
[----:B------:R-:W-:-:S04]  /*14e0*/  IADD3 R0, R76, 0x3f, RZ ;  /* 0x0000003f4c007810 */ /* 0x000fc80007ffe0ff */
[----:B------:R-:W-:-:S04]  /*14f0*/  SHF.R.S32.HI R81, RZ, 0x1f, R0 ;  /* 0x0000001fff517819 */ /* 0x000fc80000011400 */
[----:B------:R-:W-:-:S04]  /*1500*/  LEA.HI R81, R81, R0, RZ, 0x6 ;  /* 0x0000000051517211 */ /* 0x000fc800078f30ff */
        /* <DEDUP_REMOVED lines=28> */
.L_x_1372:
[----:B-1----:R-:W-:Y:S05]  /*16d0*/  BSYNC B0 ;  /* 0x0000000000007941 */ /* 0x002fea0003800000 */
.L_x_1371:
[----:B------:R-:W-:Y:S02]  /*16e0*/  IMAD R0, R218, R7, RZ ;  /* 0x00000007da007224 */ /* 0x000fe400078e02ff */
[----:B------:R-:W-:Y:S02]  /*16f0*/  IMAD.SHL.U32 R134, R193, 0x8, RZ ;  /* 0x00000008c1867824 */ /* 0x000fe400078e00ff */
        /* <DEDUP_REMOVED lines=20> */
[----:B------:R-:W-:Y:S01]  /*1840*/  IMAD.IADD R156, R3, 0x1, R83 ;  /* 0x00000001039c7824 */ /* 0x000fe200078e0253 */
[----:B------:R-:W-:Y:S01]  /*1850*/  SHF.R.S32.HI R8, RZ, 0x1f, R2 ;  /* 0x0000001fff087819 */ /* 0x000fe20000011402 */
[----:B------:R-:W-:Y:S01]  /*1860*/  IMAD.MOV.U32 R92, RZ, RZ, c[0x0][0x1e0] ;  /* 0x00007800ff5c7624 */ /* 0x000fe200078e00ff */
[----:B------:R-:W-:Y:S01]  /*1870*/  LEA.HI R7, R7, R146, RZ, 0x3 ;  /* 0x0000009207077211 */ /* 0x000fe200078f18ff */
[----:B------:R-:W-:Y:S01]  /*1880*/  IMAD.WIDE.U32 R18, R156, c[0x0][0x1e0], RZ ;  /* 0x000078009c127a25 */ /* 0x000fe200078e00ff */
[----:B------:R-:W-:Y:S02]  /*1890*/  SHF.R.S32.HI R135, RZ, 0x1f, R134 ;  /* 0x0000001fff877819 */ /* 0x000fe40000011486 */
[----:B------:R-:W-:Y:S01]  /*18a0*/  SHF.R.S32.HI R7, RZ, 0x3, R7 ;  /* 0x00000003ff077819 */ /* 0x000fe20000011407 */
[----:B------:R-:W-:Y:S01]  /*18b0*/  IMAD.WIDE.U32 R160, R213, c[0x0][0x1e0], RZ ;  /* 0x00007800d5a07a25 */ /* 0x000fe200078e00ff */
[----:B------:R-:W-:-:S02]  /*18c0*/  SEL R152, R215, RZ, !P5 ;  /* 0x000000ffd7987207 */ /* 0x000fc40006800000 */
[C---:B------:R-:W-:Y:S02]  /*18d0*/  IADD3 R13, P0, R7.reuse, R2, RZ ;  /* 0x00000002070d7210 */ /* 0x040fe40007f1e0ff */
[----:B------:R-:W-:Y:S02]  /*18e0*/  SEL R2, R80, RZ, !P5 ;  /* 0x000000ff50027207 */ /* 0x000fe40006800000 */
[----:B------:R-:W-:Y:S01]  /*18f0*/  LEA.HI.X.SX32 R8, R7, R8, 0x1, P0 ;  /* 0x0000000807087211 */ /* 0x000fe200000f0eff */
[C---:B------:R-:W-:Y:S01]  /*1900*/  IMAD.WIDE.U32 R14, R13.reuse, c[0x0][0x238], R134 ;  /* 0x00008e000d0e7a25 */ /* 0x040fe200078e0086 */
[----:B------:R-:W-:Y:S02]  /*1910*/  MOV R3, 0x6 ;  /* 0x0000000600037802 */ /* 0x000fe40000000f00 */
[----:B------:R-:W-:Y:S01]  /*1920*/  MOV R99, 0x5 ;  /* 0x0000000500637802 */ /* 0x000fe20000000f00 */
[----:B------:R-:W-:Y:S01]  /*1930*/  IMAD R0, R8, c[0x0][0x238], RZ ;  /* 0x00008e0008007a24 */ /* 0x000fe200078e02ff */
[----:B------:R-:W-:Y:S01]  /*1940*/  MOV R16, R14 ;  /* 0x0000000e00107202 */ /* 0x000fe20000000f00 */
[----:B------:R-:W-:Y:S01]  /*1950*/  IMAD.MOV.U32 R14, RZ, RZ, c[0x0][0x238] ;  /* 0x00008e00ff0e7624 */ /* 0x000fe200078e00ff */
[----:B------:R-:W-:Y:S01]  /*1960*/  SHF.R.S32.HI R6, RZ, 0x1f, R156 ;  /* 0x0000001fff067819 */ /* 0x000fe2000001149c */
[----:B------:R-:W-:Y:S01]  /*1970*/  IMAD R0, R13, c[0x0][0x23c], R0 ;  /* 0x00008f000d007a24 */ /* 0x000fe200078e0200 */
[----:B------:R-:W-:Y:S01]  /*1980*/  ISETP.GE.AND P5, PT, R134, c[0x0][0x1d4], PT ;  /* 0x0000750086007a0c */ /* 0x000fe20003fa6270 */
[----:B------:R-:W-:Y:S01]  /*1990*/  IMAD R159, R2, c[0x0][0x248], RZ ;  /* 0x00009200029f7a24 */ /* 0x000fe200078e02ff */
[----:B------:R-:W-:Y:S01]  /*19a0*/  SHF.L.U64.HI R94, R14, R3, c[0x0][0x23c] ;  /* 0x00008f000e5e7619 */ /* 0x000fe20000010203 */
[----:B------:R-:W-:Y:S01]  /*19b0*/  IMAD.IADD R17, R15, 0x1, R0 ;  /* 0x000000010f117824 */ /* 0x000fe200078e0200 */
[----:B------:R-:W-:Y:S01]  /*19c0*/  IADD3 R15, R5, -0x1, RZ ;  /* 0xffffffff050f7810 */ /* 0x000fe20007ffe0ff */
[----:B------:R-:W-:Y:S01]  /*19d0*/  IMAD.IADD R0, R82, 0x1, -R7 ;  /* 0x0000000152007824 */ /* 0x000fe200078e0a07 */
[C---:B------:R-:W-:Y:S01]  /*19e0*/  SHF.L.U32 R98, R14.reuse, 0x5, RZ ;  /* 0x000000050e627819 */ /* 0x040fe200000006ff */
[----:B------:R-:W-:Y:S01]  /*19f0*/  IMAD.WIDE.U32 R150, R217, c[0x0][0x240], R16 ;  /* 0x00009000d9967a25 */ /* 0x000fe200078e0010 */
[----:B------:R-:W-:-:S02]  /*1a00*/  SHF.L.U64.HI R97, R14, R99, c[0x0][0x23c] ;  /* 0x00008f000e617619 */ /* 0x000fc40000010263 */
[----:B------:R-:W-:Y:S01]  /*1a10*/  ISETP.GE.AND P4, PT, R209, c[0x0][0x1d4], PT ;  /* 0x00007500d1007a0c */ /* 0x000fe20003f86270 */
[----:B------:R-:W-:Y:S01]  /*1a20*/  IMAD R151, R217, c[0x0][0x244], R151 ;  /* 0x00009100d9977a24 */ /* 0x000fe200078e0297 */
[----:B------:R-:W-:Y:S01]  /*1a30*/  MOV R100, c[0x0][0x258] ;  /* 0x0000960000647a02 */ /* 0x000fe20000000f00 */
[----:B------:R-:W-:Y:S01]  /*1a40*/  IMAD R0, R15, -0x40, R0 ;  /* 0xffffffc00f007824 */ /* 0x000fe200078e0200 */
[----:B------:R-:W-:Y:S01]  /*1a50*/  SHF.L.U64.HI R90, R92, R3, c[0x0][0x1e4] ;  /* 0x000079005c5a7619 */ /* 0x000fe20000010203 */
[----:B------:R-:W-:Y:S01]  /*1a60*/  IMAD.WIDE.U32 R150, R152, c[0x0][0x248], R150 ;  /* 0x0000920098967a25 */ /* 0x000fe200078e0096 */
[----:B------:R-:W-:Y:S02]  /*1a70*/  SHF.L.U64.HI R99, R100, R99, c[0x0][0x25c] ;  /* 0x0000970064637619 */ /* 0x000fe40000010263 */
[----:B------:R-:W-:Y:S01]  /*1a80*/  ISETP.GE.AND P1, PT, R0, 0x21, PT ;  /* 0x000000210000780c */ /* 0x000fe20003f26270 */
[----:B------:R-:W-:Y:S01]  /*1a90*/  IMAD R159, R152, c[0x0][0x24c], R159 ;  /* 0x00009300989f7a24 */ /* 0x000fe200078e029f */
[----:B------:R-:W-:Y:S01]  /*1aa0*/  ISETP.GE.AND P2, PT, R0, 0x1, PT ;  /* 0x000000010000780c */ /* 0x000fe20003f46270 */
[----:B------:R-:W-:Y:S01]  /*1ab0*/  IMAD.SHL.U32 R96, R14, 0x40, RZ ;  /* 0x000000400e607824 */ /* 0x000fe200078e00ff */
[----:B------:R-:W-:Y:S01]  /*1ac0*/  SHF.R.S32.HI R0, RZ, 0x1f, R15 ;  /* 0x0000001fff007819 */ /* 0x000fe2000001140f */
[----:B------:R-:W-:Y:S01]  /*1ad0*/  IMAD R7, R94, R15, RZ ;  /* 0x0000000f5e077224 */ /* 0x000fe200078e02ff */
[----:B------:R-:W-:Y:S01]  /*1ae0*/  MOV R158, R150 ;  /* 0x00000096009e7202 */ /* 0x000fe20000000f00 */
[----:B------:R-:W-:Y:S01]  /*1af0*/  IMAD.IADD R159, R151, 0x1, R159 ;  /* 0x00000001979f7824 */ /* 0x000fe200078e029f */
[----:B------:R-:W-:Y:S01]  /*1b00*/  SHF.L.U64.HI R91, R100, R3, c[0x0][0x25c] ;  /* 0x00009700645b7619 */ /* 0x000fe20000010203 */
[-C--:B------:R-:W-:Y:S01]  /*1b10*/  IMAD R7, R0, R96.reuse, R7 ;  /* 0x0000006000077224 */ /* 0x080fe200078e0207 */
[----:B------:R-:W-:Y:S01]  /*1b20*/  SHF.L.U32 R93, R100, 0x6, RZ ;  /* 0x00000006645d7819 */ /* 0x000fe200000006ff */
[----:B------:R-:W-:Y:S01]  /*1b30*/  IMAD R8, R8, c[0x0][0x258], RZ ;  /* 0x0000960008087a24 */ /* 0x000fe200078e02ff */
[----:B------:R-:W-:Y:S01]  /*1b40*/  SHF.R.S32.HI R143, RZ, 0x1f, R142 ;  /* 0x0000001fff8f7819 */ /* 0x000fe2000001148e */
[----:B------:R-:W-:-:S04]  /*1b50*/  IMAD.WIDE.U32 R16, R15, R96, R158 ;  /* 0x000000600f107225 */ /* 0x000fc800078e009e */
[----:B------:R-:W-:Y:S01]  /*1b60*/  IMAD.WIDE.U32 R20, R13, c[0x0][0x258], R134 ;  /* 0x000096000d147a25 */ /* 0x000fe200078e0086 */
[----:B------:R-:W-:-:S03]  /*1b70*/  @P2 LEA R24, P3, R16, c[0x0][0x220], 0x1 ;  /* 0x0000880010182a11 */ /* 0x000fc600078608ff */
[----:B------:R-:W-:Y:S02]  /*1b80*/  IMAD R8, R13, c[0x0][0x25c], R8 ;  /* 0x000097000d087a24 */ /* 0x000fe400078e0208 */
[----:B------:R-:W-:Y:S01]  /*1b90*/  IMAD.IADD R14, R17, 0x1, R7 ;  /* 0x00000001110e7824 */ /* 0x000fe200078e0207 */
[----:B------:R-:W-:Y:S01]  /*1ba0*/  @P1 IADD3 R7, P0, R98, R16, RZ ;  /* 0x0000001062071210 */ /* 0x000fe20007f1e0ff */
[----:B------:R-:W-:Y:S02]  /*1bb0*/  IMAD R9, R6, c[0x0][0x1e0], RZ ;  /* 0x0000780006097a24 */ /* 0x000fe400078e02ff */
[----:B------:R-:W-:Y:S01]  /*1bc0*/  IMAD.IADD R21, R21, 0x1, R8 ;  /* 0x0000000115157824 */ /* 0x000fe200078e0208 */
[----:B------:R-:W-:Y:S01]  /*1bd0*/  @P1 IADD3.X R8, R14, R97, RZ, P0, !PT ;  /* 0x000000610e081210 */ /* 0x000fe200007fe4ff */
[----:B------:R-:W-:Y:S01]  /*1be0*/  IMAD R9, R156, c[0x0][0x1e4], R9 ;  /* 0x000079009c097a24 */ /* 0x000fe200078e0209 */
[C---:B------:R-:W-:Y:S01]  /*1bf0*/  @P1 LEA R22, P0, R7.reuse, c[0x0][0x220], 0x1 ;  /* 0x0000880007161a11 */ /* 0x040fe200078008ff */
[----:B------:R-:W-:Y:S01]  /*1c00*/  IMAD R87, R2, c[0x0][0x268], RZ ;  /* 0x00009a0002577a24 */ /* 0x000fe200078e02ff */
[----:B------:R-:W-:Y:S01]  /*1c10*/  @P2 LEA.HI.X R25, R16, c[0x0][0x224], R14, 0x1, P3 ;  /* 0x0000890010192a11 */ /* 0x000fe200018f0c0e */
[----:B------:R-:W-:Y:S01]  /*1c20*/  IMAD.SHL.U32 R92, R92, 0x40, RZ ;  /* 0x000000405c5c7824 */ /* 0x000fe200078e00ff */
[----:B------:R-:W-:Y:S01]  /*1c30*/  ISETP.GE.AND P3, PT, R208, c[0x0][0x1d4], PT ;  /* 0x00007500d0007a0c */ /* 0x000fe20003f66270 */
[----:B------:R-:W-:Y:S01]  /*1c40*/  IMAD R87, R152, c[0x0][0x26c], R87 ;  /* 0x00009b0098577a24 */ /* 0x000fe200078e0257 */
[----:B------:R-:W-:Y:S01]  /*1c50*/  @P1 LEA.HI.X R23, R7, c[0x0][0x224], R8, 0x1, P0 ;  /* 0x0000890007171a11 */ /* 0x000fe200000f0c08 */
[----:B------:R-:W-:Y:S01]  /*1c60*/  @!PT LDS RZ, [RZ] ;  /* 0x00000000fffff984 */ /* 0x000fe20000000800 */
[----:B------:R-:W-:Y:S01]  /*1c70*/  @!PT LDS RZ, [RZ] ;  /* 0x00000000fffff984 */ /* 0x000fe20000000800 */
[----:B------:R-:W-:Y:S01]  /*1c80*/  @!PT LDS RZ, [RZ] ;  /* 0x00000000fffff984 */ /* 0x000fe20000000800 */
[----:B------:R1:W-:Y:S01]  /*1c90*/  @P2 LDGSTS.E.BYPASS.LTC128B.128 [R139+0xc100], [R24.64], !P5 ;  /* 0x0c100000188b2fae */ /* 0x0003e2000e901d48 */
[----:B------:R-:W-:Y:S01]  /*1ca0*/  IADD3 R19, R19, R9, RZ ;  /* 0x0000000913137210 */ /* 0x000fe20007ffe0ff */
[C---:B------:R-:W-:Y:S01]  /*1cb0*/  IMAD.WIDE.U32 R8, R217.reuse, c[0x0][0x260], R20 ;  /* 0x00009800d9087a25 */ /* 0x040fe200078e0014 */
[----:B------:R-:W-:Y:S01]  /*1cc0*/  ISETP.NE.AND P0, PT, R4, RZ, PT ;  /* 0x000000ff0400720c */ /* 0x000fe20003f05270 */
[----:B------:R1:W-:Y:S01]  /*1cd0*/  @P2 LDGSTS.E.BYPASS.LTC128B.128 [R139+0xe100], [R24.64+0x80], !P4 ;  /* 0x0e100080188b2fae */ /* 0x0003e2000e101d48 */
[----:B------:R-:W-:Y:S01]  /*1ce0*/  SHF.R.S32.HI R7, RZ, 0x1f, R213 ;  /* 0x0000001fff077819 */ /* 0x000fe200000114d5 */
[----:B------:R-:W-:-:S04]  /*1cf0*/  IMAD.WIDE.U32 R154, R217, c[0x0][0x1e8], R18 ;  /* 0x00007a00d99a7a25 */ /* 0x000fc800078e0012 */
[----:B------:R-:W-:Y:S01]  /*1d00*/  IMAD R9, R217, c[0x0][0x264], R9 ;  /* 0x00009900d9097a24 */ /* 0x000fe200078e0209 */
[----:B------:R1:W-:Y:S01]  /*1d10*/  @P2 LDGSTS.E.BYPASS.LTC128B.128 [R139+0x10100], [R24.64+0x100], !P3 ;  /* 0x10100100188b2fae */ /* 0x0003e2000d901d48 */
[----:B------:R-:W-:Y:S02]  /*1d20*/  IMAD R2, R7, c[0x0][0x1e0], RZ ;  /* 0x0000780007027a24 */ /* 0x000fe400078e02ff */
[----:B------:R-:W-:Y:S01]  /*1d30*/  IMAD R155, R217, c[0x0][0x1ec], R155 ;  /* 0x00007b00d99b7a24 */ /* 0x000fe200078e029b */
[----:B------:R1:W-:Y:S01]  /*1d40*/  @P1 LDGSTS.E.BYPASS.LTC128B.128 [R139+0xd100], [R22.64], !P5 ;  /* 0x0d100000168b1fae */ /* 0x0003e2000e901d48 */
[----:B------:R-:W-:-:S03]  /*1d50*/  IMAD.WIDE.U32 R152, R152, c[0x0][0x268], R8 ;  /* 0x00009a0098987a25 */ /* 0x000fc600078e0008 */
[----:B------:R1:W-:Y:S01]  /*1d60*/  @P1 LDGSTS.E.BYPASS.LTC128B.128 [R139+0xf100], [R22.64+0x80], !P4 ;  /* 0x0f100080168b1fae */ /* 0x0003e2000e101d48 */
[----:B------:R-:W-:Y:S01]  /*1d70*/  IMAD R95, R213, c[0x0][0x1e4], R2 ;  /* 0x00007900d55f7a24 */ /* 0x000fe200078e0202 */
[----:B------:R-:W-:Y:S01]  /*1d80*/  IADD3 R87, R153, R87, RZ ;  /* 0x0000005799577210 */ /* 0x000fe20007ffe0ff */
[----:B------:R-:W-:Y:S01]  /*1d90*/  IMAD.SHL.U32 R100, R100, 0x20, RZ ;  /* 0x0000002064647824 */ /* 0x000fe200078e00ff */
[----:B------:R1:W-:Y:S02]  /*1da0*/  @P1 LDGSTS.E.BYPASS.LTC128B.128 [R139+0x11100], [R22.64+0x100], !P3 ;  /* 0x11100100168b1fae */ /* 0x0003e4000d901d48 */
[----:B------:R-:W-:Y:S02]  /*1db0*/  IADD3 R95, R161, R95, RZ ;  /* 0x0000005fa15f7210 */ /* 0x000fe40007ffe0ff */
[----:B------:R-:W0:Y:S01]  /*1dc0*/  LDGDEPBAR ;  /* 0x00000000000079af */ /* 0x000e220000000000 */
[----:B------:R-:W-:Y:S01]  /*1dd0*/  WARPSYNC 0xffffffff ;  /* 0xffffffff00007948 */ /* 0x000fe20003800000 */
[----:B--2---:R-:W-:Y:S01]  /*1de0*/  @P6 SHF.R.S32.HI R119, RZ, 0x1f, R148 ;  /* 0x0000001fff776819 */ /* 0x004fe20000011494 */
[----:B------:R-:W-:Y:S01]  /*1df0*/  @!P6 IMAD.MOV.U32 R148, RZ, RZ, R215 ;  /* 0x000000ffff94e224 */ /* 0x000fe200078e00d7 */
[----:B------:R-:W-:-:S04]  /*1e00*/  @!P6 MOV R119, R80 ;  /* 0x000000500077e202 */ /* 0x000fc80000000f00 */
[----:B------:R-:W-:Y:S02]  /*1e10*/  SEL R119, R119, RZ, !P0 ;  /* 0x000000ff77777207 */ /* 0x000fe40004000000 */
[----:B------:R-:W-:-:S03]  /*1e20*/  SEL R148, R148, RZ, !P0 ;  /* 0x000000ff94947207 */ /* 0x000fc60004000000 */
[----:B------:R-:W-:Y:S02]  /*1e30*/  IMAD R89, R119, c[0x0][0x1f0], RZ ;  /* 0x00007c0077597a24 */ /* 0x000fe400078e02ff */
[----:B------:R-:W-:-:S04]  /*1e40*/  IMAD.WIDE.U32 R154, R148, c[0x0][0x1f0], R154 ;  /* 0x00007c00949a7a25 */ /* 0x000fc800078e009a */
[----:B------:R-:W-:-:S04]  /*1e50*/  IMAD R89, R148, c[0x0][0x1f4], R89 ;  /* 0x00007d0094597a24 */ /* 0x000fc800078e0259 */
[----:B------:R-:W-:Y:S02]  /*1e60*/  IMAD.IADD R89, R155, 0x1, R89 ;  /* 0x000000019b597824 */ /* 0x000fe400078e0259 */
[----:B-1----:R-:W-:Y:S01]  /*1e70*/  ISETP.GT.AND P0, PT, R15, R12, PT ;  /* 0x0000000c0f00720c */ /* 0x002fe20003f04270 */
[----:B------:R-:W-:Y:S01]  /*1e80*/  BAR.SYNC.DEFER_BLOCKING 0x0 ;  /* 0x0000000000007b1d */ /* 0x000fe20000010000 */
[----:B------:R-:W-:Y:S01]  /*1e90*/  IMAD R2, R91, R15, RZ ;  /* 0x0000000f5b027224 */ /* 0x000fe200078e02ff */
[----:B------:R-:W-:Y:S01]  /*1ea0*/  IADD3 R14, R144, 0x40, RZ ;  /* 0x00000040900e7810 */ /* 0x000fe20007ffe0ff */
[----:B------:R-:W-:Y:S01]  /*1eb0*/  IMAD.MOV.U32 R8, RZ, RZ, R152 ;  /* 0x000000ffff087224 */ /* 0x000fe200078e0098 */
[----:B------:R-:W-:Y:S01]  /*1ec0*/  LOP3.LUT R216, R216, 0xfffffffd, RZ, 0xc0, !PT ;  /* 0xfffffffdd8d87812 */ /* 0x000fe200078ec0ff */
[----:B------:R-:W-:Y:S01]  /*1ed0*/  IMAD.MOV.U32 R9, RZ, RZ, R87 ;  /* 0x000000ffff097224 */ /* 0x000fe200078e0057 */
[----:B------:R-:W-:Y:S01]  /*1ee0*/  ULDC.U8 UR4, c[0x0][0x298] ;  /* 0x0000a60000047ab9 */ /* 0x000fe20000000000 */
[-C--:B------:R-:W-:Y:S02]  /*1ef0*/  IMAD R2, R0, R93.reuse, R2 ;  /* 0x0000005d00027224 */ /* 0x080fe400078e0202 */
[----:B------:R-:W-:-:S03]  /*1f00*/  IMAD.WIDE.U32 R8, R15, R93, R8 ;  /* 0x0000005d0f087225 */ /* 0x000fc600078e0008 */
[----:B------:R-:W-:Y:S01]  /*1f10*/  @P0 IADD3 R13, R5, -0x2, RZ ;  /* 0xfffffffe050d0810 */ /* 0x000fe20007ffe0ff */
[----:B------:R-:W-:Y:S01]  /*1f20*/  IMAD.IADD R2, R9, 0x1, R2 ;  /* 0x0000000109027824 */ /* 0x000fe200078e0202 */
[----:B------:R-:W-:Y:S01]  /*1f30*/  @P2 LEA R18, P6, R8, c[0x0][0x250], 0x1 ;  /* 0x0000940008122a11 */ /* 0x000fe200078c08ff */
[----:B------:R-:W-:Y:S01]  /*1f40*/  IMAD R164, R7, c[0x0][0x290], RZ ;  /* 0x0000a40007a47a24 */ /* 0x000fe200078e02ff */
[----:B------:R-:W-:Y:S01]  /*1f50*/  @P0 SHF.R.S32.HI R0, RZ, 0x1f, R13 ;  /* 0x0000001fff000819 */ /* 0x000fe2000001140d */
[----:B------:R-:W-:Y:S01]  /*1f60*/  @P0 IMAD R9, R94, R13, RZ ;  /* 0x0000000d5e090224 */ /* 0x000fe200078e02ff */
[----:B------:R-:W-:Y:S01]  /*1f70*/  @P2 LEA.HI.X R19, R8, c[0x0][0x254], R2, 0x1, P6 ;  /* 0x0000950008132a11 */ /* 0x000fe200030f0c02 */
[----:B------:R-:W-:Y:S01]  /*1f80*/  @P0 IMAD.WIDE.U32 R16, R13, R96, R158 ;  /* 0x000000600d100225 */ /* 0x000fe200078e009e */
[----:B------:R-:W-:Y:S02]  /*1f90*/  @P1 IADD3 R5, P6, R100, R8, RZ ;  /* 0x0000000864051210 */ /* 0x000fe40007fde0ff */
[----:B------:R-:W-:Y:S01]  /*1fa0*/  IADD3 R13, R144, 0x20, RZ ;  /* 0x00000020900d7810 */ /* 0x000fe20007ffe0ff */
[----:B------:R-:W-:Y:S01]  /*1fb0*/  IMAD.MOV.U32 R8, RZ, RZ, c[0x0][0x27c] ;  /* 0x00009f00ff087624 */ /* 0x000fe200078e00ff */
[----:B------:R-:W-:Y:S01]  /*1fc0*/  @!PT LDS RZ, [RZ] ;  /* 0x00000000fffff984 */ /* 0x000fe20000000800 */
[----:B------:R-:W-:Y:S01]  /*1fd0*/  @!PT LDS RZ, [RZ] ;  /* 0x00000000fffff984 */ /* 0x000fe20000000800 */
[----:B------:R-:W-:Y:S01]  /*1fe0*/  @!PT LDS RZ, [RZ] ;  /* 0x00000000fffff984 */ /* 0x000fe20000000800 */
[----:B------:R1:W-:Y:S01]  /*1ff0*/  @P2 LDGSTS.E.BYPASS.LTC128B.128 [R139+0x100], [R18.64], !P5 ;  /* 0x00100000128b2fae */ /* 0x0003e2000e901d48 */
[----:B------:R-:W-:Y:S01]  /*2000*/  @P1 IMAD.X R2, R2, 0x1, R99, P6 ;  /* 0x0000000102021824 */ /* 0x000fe200030e0663 */
[C---:B------:R-:W-:Y:S01]  /*2010*/  @P1 LEA R22, P6, R5.reuse, c[0x0][0x250], 0x1 ;  /* 0x0000940005161a11 */ /* 0x040fe200078c08ff */
[----:B------:R-:W-:Y:S01]  /*2020*/  @P0 IMAD R0, R0, R96, R9 ;  /* 0x0000006000000224 */ /* 0x000fe200078e0209 */
[----:B------:R1:W-:Y:S01]  /*2030*/  @P2 LDGSTS.E.BYPASS.LTC128B.128 [R139+0x2100], [R18.64+0x80], !P4 ;  /* 0x02100080128b2fae */ /* 0x0003e2000e101d48 */
[----:B------:R-:W-:Y:S01]  /*2040*/  IMAD.SHL.U32 R8, R8, 0x2, RZ ;  /* 0x0000000208087824 */ /* 0x000fe200078e00ff */
[----:B------:R-:W-:Y:S01]  /*2050*/  @P1 LEA.HI.X R23, R5, c[0x0][0x254], R2, 0x1, P6 ;  /* 0x0000950005171a11 */ /* 0x000fe200030f0c02 */
[----:B------:R-:W-:Y:S01]  /*2060*/  @P0 IMAD.IADD R0, R17, 0x1, R0 ;  /* 0x0000000111000824 */ /* 0x000fe200078e0200 */
[----:B------:R1:W-:Y:S01]  /*2070*/  @P2 LDGSTS.E.BYPASS.LTC128B.128 [R139+0x4100], [R18.64+0x100], !P3 ;  /* 0x04100100128b2fae */ /* 0x0003e2000d901d48 */
[----:B------:R-:W-:Y:S01]  /*2080*/  @P0 LEA R20, P6, R16, c[0x0][0x220], 0x1 ;  /* 0x0000880010140a11 */ /* 0x000fe200078c08ff */
[----:B------:R-:W-:Y:S01]  /*2090*/  IMAD R162, R7, c[0x0][0x280], RZ ;  /* 0x0000a00007a27a24 */ /* 0x000fe200078e02ff */
[----:B------:R-:W-:Y:S01]  /*20a0*/  ISETP.GE.AND P2, PT, R13, c[0x0][0x27c], PT ;  /* 0x00009f000d007a0c */ /* 0x000fe20003f46270 */
[----:B------:R-:W-:Y:S01]  /*20b0*/  IMAD R119, R119, c[0x0][0x218], RZ ;  /* 0x0000860077777a24 */ /* 0x000fe200078e02ff */
[----:B------:R-:W-:Y:S01]  /*20c0*/  IADD3 R17, -R8, c[0x0][0x1d4], RZ ;  /* 0x0000750008117a10 */ /* 0x000fe20007ffe1ff */
[C---:B------:R-:W-:Y:S01]  /*20d0*/  IMAD R162, R213.reuse, c[0x0][0x284], R162 ;  /* 0x0000a100d5a27a24 */ /* 0x040fe200078e02a2 */
[----:B------:R-:W-:Y:S01]  /*20e0*/  @P0 LEA.HI.X R21, R16, c[0x0][0x224], R0, 0x1, P6 ;  /* 0x0000890010150a11 */ /* 0x000fe200030f0c00 */
[----:B------:R-:W-:Y:S01]  /*20f0*/  IMAD R119, R148, c[0x0][0x21c], R119 ;  /* 0x0000870094777a24 */ /* 0x000fe200078e0277 */
[----:B------:R-:W-:Y:S01]  /*2100*/  SEL R2, RZ, c[0x0][0x27c], !P2 ;  /* 0x00009f00ff027a07 */ /* 0x000fe20005000000 */
[----:B------:R-:W-:Y:S01]  /*2110*/  IMAD.WIDE.U32 R166, R213, c[0x0][0x280], R144 ;  /* 0x0000a000d5a67a25 */ /* 0x000fe200078e0090 */
[-C--:B------:R-:W-:Y:S01]  /*2120*/  SEL R0, R8, R17.reuse, !P2 ;  /* 0x0000001108007207 */ /* 0x080fe20005000000 */
[----:B------:R2:W-:Y:S01]  /*2130*/  @P1 LDGSTS.E.BYPASS.LTC128B.128 [R139+0x1100], [R22.64], !P5 ;  /* 0x01100000168b1fae */ /* 0x0005e2000e901d48 */
[----:B------:R-:W-:Y:S01]  /*2140*/  ISETP.GE.AND P2, PT, R144, c[0x0][0x27c], PT ;  /* 0x00009f0090007a0c */ /* 0x000fe20003f46270 */
[----:B------:R-:W-:Y:S01]  /*2150*/  IMAD.IADD R2, R13, 0x1, R2 ;  /* 0x000000010d027824 */ /* 0x000fe200078e0202 */
[----:B------:R-:W-:Y:S01]  /*2160*/  ISETP.GE.AND P6, PT, R14, c[0x0][0x27c], PT ;  /* 0x00009f000e007a0c */ /* 0x000fe20003fc6270 */
[C---:B------:R-:W-:Y:S01]  /*2170*/  IMAD R164, R213.reuse, c[0x0][0x294], R164 ;  /* 0x0000a500d5a47a24 */ /* 0x040fe200078e02a4 */
[CC--:B------:R-:W-:Y:S01]  /*2180*/  SEL R4, R8.reuse, R17.reuse, !P2 ;  /* 0x0000001108047207 */ /* 0x0c0fe20005000000 */
[C---:B------:R-:W-:Y:S01]  /*2190*/  IMAD.WIDE.U32 R168, R213.reuse, c[0x0][0x290], R144 ;  /* 0x0000a400d5a87a25 */ /* 0x040fe200078e0090 */
[----:B------:R-:W-:Y:S01]  /*21a0*/  SEL R17, R8, R17, !P6 ;  /* 0x0000001108117207 */ /* 0x000fe20007000000 */
[----:B------:R2:W-:Y:S01]  /*21b0*/  @P1 LDGSTS.E.BYPASS.LTC128B.128 [R139+0x3100], [R22.64+0x80], !P4 ;  /* 0x03100080168b1fae */ /* 0x0005e2000e101d48 */
[----:B------:R-:W-:Y:S01]  /*21c0*/  SEL R5, RZ, c[0x0][0x27c], !P2 ;  /* 0x00009f00ff057a07 */ /* 0x000fe20005000000 */
[----:B------:R-:W-:-:S02]  /*21d0*/  IMAD.WIDE.U32 R8, R213, c[0x0][0x280], R142 ;  /* 0x0000a000d5087a25 */ /* 0x000fc400078e008e */
[----:B------:R2:W-:Y:S02]  /*21e0*/  @P1 LDGSTS.E.BYPASS.LTC128B.128 [R139+0x5100], [R22.64+0x100], !P3 ;  /* 0x05100100168b1fae */ /* 0x0005e4000d901d48 */
[----:B------:R-:W-:Y:S01]  /*21f0*/  IMAD.IADD R5, R144, 0x1, R5 ;  /* 0x0000000190057824 */ /* 0x000fe200078e0205 */
[----:B-1----:R-:W-:Y:S01]  /*2200*/  SEL R19, RZ, c[0x0][0x27c], !P6 ;  /* 0x00009f00ff137a07 */ /* 0x002fe20007000000 */
[----:B------:R-:W-:Y:S01]  /*2210*/  IMAD.IADD R163, R162, 0x1, R9 ;  /* 0x00000001a2a37824 */ /* 0x000fe200078e0209 */
[C---:B------:R-:W-:Y:S01]  /*2220*/  IADD3 R156, P6, R213.reuse, R156, RZ ;  /* 0x0000009cd59c7210 */ /* 0x040fe20007fde0ff */
[----:B------:R-:W-:Y:S01]  /*2230*/  IMAD.WIDE.U32 R24, R213, c[0x0][0x290], R142 ;  /* 0x0000a400d5187a25 */ /* 0x000fe200078e008e */
[----:B------:R-:W-:Y:S01]  /*2240*/  SHF.R.S32.HI R16, RZ, 0x1f, R5 ;  /* 0x0000001fff107819 */ /* 0x000fe20000011405 */
[----:B------:R-:W0:Y:S01]  /*2250*/  LDGDEPBAR ;  /* 0x00000000000079af */ /* 0x000e220000000000 */
[----:B------:R-:W-:Y:S01]  /*2260*/  SHF.R.S32.HI R9, RZ, 0x1f, R2 ;  /* 0x0000001fff097819 */ /* 0x000fe20000011402 */
[----:B------:R-:W-:Y:S01]  /*2270*/  IMAD.X R157, R6, 0x1, R7, P6 ;  /* 0x00000001069d7824 */ /* 0x000fe200030e0607 */
[----:B------:R-:W-:Y:S01]  /*2280*/  LOP3.LUT P6, RZ, R212, 0x4, RZ, 0xc0, !PT ;  /* 0x00000004d4ff7812 */ /* 0x000fe200078cc0ff */
[C---:B------:R-:W-:Y:S01]  /*2290*/  IMAD.WIDE.U32 R6, R217.reuse, c[0x0][0x210], R144 ;  /* 0x00008400d9067a25 */ /* 0x040fe200078e0090 */
[----:B------:R2:W-:Y:S03]  /*22a0*/  @P0 LDGSTS.E.BYPASS.LTC128B.128 [R139+0x12100], [R20.64], !P5 ;  /* 0x12100000148b0fae */ /* 0x0005e6000e901d48 */
[----:B------:R-:W-:Y:S01]  /*22b0*/  IMAD R7, R217, c[0x0][0x214], R7 ;  /* 0x00008500d9077a24 */ /* 0x000fe200078e0207 */
[----:B------:R2:W-:Y:S01]  /*22c0*/  @P0 LDGSTS.E.BYPASS.LTC128B.128 [R139+0x14100], [R20.64+0x80], !P4 ;  /* 0x14100080148b0fae */ /* 0x0005e2000e101d48 */
[----:B------:R-:W-:-:S02]  /*22d0*/  IMAD.IADD R19, R14, 0x1, R19 ;  /* 0x000000010e137824 */ /* 0x000fc400078e0213 */
[----:B------:R-:W-:Y:S01]  /*22e0*/  IMAD.WIDE.U32 R148, R148, c[0x0][0x218], R6 ;  /* 0x0000860094947a25 */ /* 0x000fe200078e0006 */
[----:B------:R-:W-:Y:S01]  /*22f0*/  SHF.R.S32.HI R7, RZ, 0x1f, R4 ;  /* 0x0000001fff077819 */ /* 0x000fe20000011404 */
[----:B------:R2:W-:Y:S01]  /*2300*/  @P0 LDGSTS.E.BYPASS.LTC128B.128 [R139+0x16100], [R20.64+0x100], !P3 ;  /* 0x16100100148b0fae */ /* 0x0005e2000d901d48 */
[-C--:B------:R-:W-:Y:S01]  /*2310*/  LEA.HI R6, R16, R5.reuse, RZ, 0x3 ;  /* 0x0000000510067211 */ /* 0x080fe200078f18ff */
[----:B------:R-:W-:Y:S01]  /*2320*/  IMAD.IADD R167, R167, 0x1, R162 ;  /* 0x00000001a7a77824 */ /* 0x000fe200078e02a2 */
[----:B------:R-:W-:Y:S01]  /*2330*/  LEA.HI R7, R7, R4, RZ, 0x4 ;  /* 0x0000000407077211 */ /* 0x000fe200078f20ff */
[----:B------:R-:W-:Y:S01]  /*2340*/  IMAD.MOV.U32 R162, RZ, RZ, R8 ;  /* 0x000000ffffa27224 */ /* 0x000fe200078e0008 */
[-C--:B------:R-:W-:Y:S01]  /*2350*/  LEA.HI R4, R9, R2.reuse, RZ, 0x3 ;  /* 0x0000000209047211 */ /* 0x080fe200078f18ff */
[----:B------:R-:W-:Y:S01]  /*2360*/  IMAD.IADD R169, R169, 0x1, R164 ;  /* 0x00000001a9a97824 */ /* 0x000fe200078e02a4 */
[----:B------:R-:W-:Y:S01]  /*2370*/  SHF.R.S32.HI R7, RZ, 0x4, R7 ;  /* 0x00000004ff077819 */ /* 0x000fe20000011407 */
[----:B------:R-:W-:Y:S01]  /*2380*/  IMAD.IADD R165, R164, 0x1, R25 ;  /* 0x00000001a4a57824 */ /* 0x000fe200078e0219 */
[----:B------:R-:W-:Y:S01]  /*2390*/  LEA.HI R9, R9, R2, RZ, 0x6 ;  /* 0x0000000209097211 */ /* 0x000fe200078f30ff */
[----:B------:R-:W-:Y:S01]  /*23a0*/  IMAD.MOV.U32 R164, RZ, RZ, R24 ;  /* 0x000000ffffa47224 */ /* 0x000fe200078e0018 */
[----:B------:R-:W-:Y:S01]  /*23b0*/  LEA.HI R16, R16, R5, RZ, 0x6 ;  /* 0x0000000510107211 */ /* 0x000fe200078f30ff */
[----:B------:R-:W-:Y:S01]  /*23c0*/  IMAD.MOV.U32 R88, RZ, RZ, 0x1 ;  /* 0x00000001ff587424 */ /* 0x000fe200078e00ff */
[----:B------:R-:W-:Y:S01]  /*23d0*/  SHF.R.S32.HI R5, RZ, 0x1f, R0 ;  /* 0x0000001fff057819 */ /* 0x000fe20000011400 */
[----:B------:R-:W-:Y:S01]  /*23e0*/  IMAD.SHL.U32 R9, R9, 0x40, RZ ;  /* 0x0000004009097824 */ /* 0x000fe200078e00ff */
[----:B------:R-:W-:Y:S01]  /*23f0*/  LEA.HI.SX32 R114, R6, R7, 0x1d ;  /* 0x0000000706727211 */ /* 0x000fe200078feaff */
[----:B------:R-:W-:Y:S01]  /*2400*/  IMAD.SHL.U32 R16, R16, 0x40, RZ ;  /* 0x0000004010107824 */ /* 0x000fe200078e00ff */
[----:B------:R-:W-:Y:S01]  /*2410*/  SHF.R.S32.HI R8, RZ, 0x1f, R19 ;  /* 0x0000001fff087819 */ /* 0x000fe20000011413 */
[----:B------:R-:W-:Y:S01]  /*2420*/  IMAD.MOV.U32 R104, RZ, RZ, c[0x0][0x290] ;  /* 0x0000a400ff687624 */ /* 0x000fe200078e00ff */
[----:B------:R-:W-:Y:S01]  /*2430*/  LOP3.LUT R24, R211, 0x38, R4, 0xf8, !PT ;  /* 0x00000038d3187812 */ /* 0x000fe200078ef804 */
[----:B------:R-:W-:Y:S01]  /*2440*/  IMAD.MOV.U32 R108, RZ, RZ, c[0x0][0x280] ;  /* 0x0000a000ff6c7624 */ /* 0x000fe200078e00ff */
[----:B------:R-:W-:Y:S01]  /*2450*/  LEA.HI R5, R5, R0, RZ, 0x4 ;  /* 0x0000000005057211 */ /* 0x000fe200078f20ff */
[----:B-----5:R-:W-:Y:S01]  /*2460*/  IMAD.WIDE.U32 R168, R77, c[0x0][0x290], R168 ;  /* 0x0000a4004da87a25 */ /* 0x020fe200078e00a8 */
[----:B------:R-:W-:-:S02]  /*2470*/  LOP3.LUT R18, R211, 0x38, R6, 0xf8, !PT ;  /* 0x00000038d3127812 */ /* 0x000fc400078ef806 */
[----:B------:R-:W-:Y:S01]  /*2480*/  SHF.R.S32.HI R7, RZ, 0x1f, R114 ;  /* 0x0000001fff077819 */ /* 0x000fe20000011472 */
[C---:B------:R-:W-:Y:S01]  /*2490*/  IMAD.WIDE.U32 R166, R77.reuse, c[0x0][0x280], R166 ;  /* 0x0000a0004da67a25 */ /* 0x040fe200078e00a6 */
[----:B------:R-:W-:Y:S02]  /*24a0*/  SHF.R.S32.HI R0, RZ, 0x1f, R17 ;  /* 0x0000001fff007819 */ /* 0x000fe40000011411 */
[----:B------:R-:W-:Y:S01]  /*24b0*/  LEA.HI R2, R8, R19, RZ, 0x3 ;  /* 0x0000001308027211 */ /* 0x000fe200078f18ff */
[----:B------:R-:W-:Y:S01]  /*24c0*/  IMAD.WIDE.U32 R164, R77, c[0x0][0x290], R164 ;  /* 0x0000a4004da47a25 */ /* 0x000fe200078e00a4 */
[----:B------:R-:W-:Y:S02]  /*24d0*/  LOP3.LUT R9, R9, 0xfffff000, RZ, 0xc0, !PT ;  /* 0xfffff00009097812 */ /* 0x000fe400078ec0ff */
[-C--:B------:R-:W-:Y:S01]  /*24e0*/  LOP3.LUT R109, R24, R141.reuse, RZ, 0x3c, !PT ;  /* 0x0000008d186d7212 */ /* 0x080fe200078e3cff */
[----:B------:R-:W-:Y:S01]  /*24f0*/  IMAD.WIDE.U32 R162, R77, c[0x0][0x280], R162 ;  /* 0x0000a0004da27a25 */ /* 0x000fe200078e00a2 */
[----:B------:R-:W-:-:S02]  /*2500*/  LOP3.LUT R111, R18, R141, RZ, 0x3c, !PT ;  /* 0x0000008d126f7212 */ /* 0x000fc400078e3cff */
[----:B------:R-:W-:Y:S01]  /*2510*/  LEA.HI R7, R7, R114, RZ, 0x3 ;  /* 0x0000007207077211 */ /* 0x000fe200078f18ff */
[----:B------:R-:W-:Y:S01]  /*2520*/  IMAD.SHL.U32 R114, R114, 0x8, RZ ;  /* 0x0000000872727824 */ /* 0x000fe200078e00ff */
[----:B------:R-:W-:Y:S01]  /*2530*/  LEA.HI R0, R0, R17, RZ, 0x4 ;  /* 0x0000001100007211 */ /* 0x000fe200078f20ff */
[----:B------:R-:W-:Y:S01]  /*2540*/  IMAD.MOV.U32 R58, RZ, RZ, 0x1 ;  /* 0x00000001ff3a7424 */ /* 0x000fe200078e00ff */
[----:B------:R-:W-:Y:S01]  /*2550*/  LOP3.LUT R18, R211, 0x38, R2, 0xf8, !PT ;  /* 0x00000038d3127812 */ /* 0x000fe200078ef802 */
[----:B------:R-:W-:Y:S01]  /*2560*/  IMAD.SHL.U32 R7, R7, 0x200, RZ ;  /* 0x0000020007077824 */ /* 0x000fe200078e00ff */
[----:B------:R-:W-:Y:S01]  /*2570*/  IADD3 R109, R109, R9, R140 ;  /* 0x000000096d6d7210 */ /* 0x000fe20007ffe08c */
[----:B------:R-:W-:Y:S01]  /*2580*/  IMAD.MOV.U32 R43, RZ, RZ, RZ ;  /* 0x000000ffff2b7224 */ /* 0x000fe200078e00ff */
[----:B------:R-:W-:Y:S01]  /*2590*/  SHF.R.S32.HI R9, RZ, 0x4, R5 ;  /* 0x00000004ff097819 */ /* 0x000fe20000011405 */
[----:B------:R-:W-:Y:S01]  /*25a0*/  IMAD.IADD R119, R149, 0x1, R119 ;  /* 0x0000000195777824 */ /* 0x000fe200078e0277 */
[----:B------:R-:W-:-:S02]  /*25b0*/  LOP3.LUT R107, R18, R141, RZ, 0x3c, !PT ;  /* 0x0000008d126b7212 */ /* 0x000fc400078e3cff */
[----:B------:R-:W-:Y:S02]  /*25c0*/  SHF.R.S32.HI R5, RZ, 0x4, R0 ;  /* 0x00000004ff057819 */ /* 0x000fe40000011400 */
[----:B------:R-:W-:Y:S02]  /*25d0*/  LOP3.LUT R18, R211, 0x38, R114, 0xf8, !PT ;  /* 0x00000038d3127812 */ /* 0x000fe400078ef872 */
[----:B------:R-:W-:Y:S02]  /*25e0*/  LEA.HI R8, R8, R19, RZ, 0x6 ;  /* 0x0000001308087211 */ /* 0x000fe400078f30ff */
[----:B------:R-:W-:Y:S02]  /*25f0*/  LEA.HI.SX32 R110, R2, R5, 0x1d ;  /* 0x00000005026e7211 */ /* 0x000fe400078feaff */
[----:B------:R-:W-:Y:S01]  /*2600*/  LOP3.LUT R105, R18, R141, RZ, 0x3c, !PT ;  /* 0x0000008d12697212 */ /* 0x000fe200078e3cff */
[----:B------:R-:W-:Y:S01]  /*2610*/  IMAD.SHL.U32 R8, R8, 0x40, RZ ;  /* 0x0000004008087824 */ /* 0x000fe200078e00ff */
[----:B------:R-:W-:-:S02]  /*2620*/  @P0 LEA R18, P1, R98, R20, 0x1 ;  /* 0x0000001462120211 */ /* 0x000fc400078208ff */
[----:B------:R-:W-:Y:S02]  /*2630*/  LEA.HI.SX32 R112, R4, R9, 0x1d ;  /* 0x0000000904707211 */ /* 0x000fe400078feaff */
[----:B------:R-:W-:Y:S02]  /*2640*/  SHF.R.S32.HI R9, RZ, 0x1f, R110 ;  /* 0x0000001fff097819 */ /* 0x000fe4000001146e */
[----:B------:R-:W-:Y:S02]  /*2650*/  @P0 LEA.HI.X R19, R98, R21, R97, 0x1, P1 ;  /* 0x0000001562130211 */ /* 0x000fe400008f0c61 */
[----:B------:R-:W-:Y:S01]  /*2660*/  LEA.HI R0, R9, R110, RZ, 0x3 ;  /* 0x0000006e09007211 */ /* 0x000fe200078f18ff */
[----:B------:R-:W-:Y:S01]  /*2670*/  IMAD.SHL.U32 R110, R110, 0x8, RZ ;  /* 0x000000086e6e7824 */ /* 0x000fe200078e00ff */
[----:B------:R-:W-:Y:S01]  /*2680*/  LOP3.LUT R8, R8, 0xfffff000, RZ, 0xc0, !PT ;  /* 0xfffff00008087812 */ /* 0x000fe200078ec0ff */
[----:B------:R2:W-:Y:S01]  /*2690*/  @P0 LDGSTS.E.BYPASS.LTC128B.128 [R139+0x13100], [R18.64], !P5 ;  /* 0x13100000128b0fae */ /* 0x0005e2000e901d48 */
[----:B------:R-:W-:Y:S01]  /*26a0*/  SHF.R.S32.HI R5, RZ, 0x1f, R112 ;  /* 0x0000001fff057819 */ /* 0x000fe20000011470 */
[----:B------:R-:W-:Y:S01]  /*26b0*/  IMAD.SHL.U32 R0, R0, 0x200, RZ ;  /* 0x0000020000007824 */ /* 0x000fe200078e00ff */
[----:B------:R-:W-:Y:S01]  /*26c0*/  ISETP.LE.AND P2, PT, R88, c[0x0][0x27c], PT ;  /* 0x00009f0058007a0c */ /* 0x000fe20003f43270 */
[----:B------:R2:W-:Y:S01]  /*26d0*/  @P0 LDGSTS.E.BYPASS.LTC128B.128 [R139+0x15100], [R18.64+0x80], !P4 ;  /* 0x15100080128b0fae */ /* 0x0005e2000e101d48 */
[----:B------:R-:W-:-:S02]  /*26e0*/  IADD3 R107, R107, R8, R140 ;  /* 0x000000086b6b7210 */ /* 0x000fc40007ffe08c */
[----:B------:R-:W-:Y:S01]  /*26f0*/  LEA.HI R5, R5, R112, RZ, 0x3 ;  /* 0x0000007005057211 */ /* 0x000fe200078f18ff */
[----:B------:R2:W-:Y:S01]  /*2700*/  @P0 LDGSTS.E.BYPASS.LTC128B.128 [R139+0x17100], [R18.64+0x100], !P3 ;  /* 0x17100100128b0fae */ /* 0x0005e2000d901d48 */
[----:B------:R-:W-:Y:S01]  /*2710*/  LOP3.LUT R16, R16, 0xfffff000, RZ, 0xc0, !PT ;  /* 0xfffff00010107812 */ /* 0x000fe200078ec0ff */
[----:B------:R-:W-:Y:S01]  /*2720*/  IMAD.SHL.U32 R112, R112, 0x8, RZ ;  /* 0x0000000870707824 */ /* 0x000fe200078e00ff */
[----:B------:R-:W-:Y:S01]  /*2730*/  LOP3.LUT R8, R211, 0x38, R110, 0xf8, !PT ;  /* 0x00000038d3087812 */ /* 0x000fe200078ef86e */
[----:B------:R-:W0:Y:S01]  /*2740*/  LDGDEPBAR ;  /* 0x00000000000079af */ /* 0x000e220000000000 */
[----:B------:R-:W-:Y:S01]  /*2750*/  IADD3 R85, P1, P0, R154, R160, R144 ;  /* 0x000000a09a557210 */ /* 0x000fe2000783e090 */
[----:B------:R-:W-:Y:S01]  /*2760*/  IMAD.SHL.U32 R5, R5, 0x200, RZ ;  /* 0x0000020005057824 */ /* 0x000fe200078e00ff */
[----:B------:R-:W-:Y:S02]  /*2770*/  IADD3 R111, R111, R16, R140 ;  /* 0x000000106f6f7210 */ /* 0x000fe40007ffe08c */
[----:B------:R-:W-:-:S02]  /*2780*/  LOP3.LUT R101, R8, R141, RZ, 0x3c, !PT ;  /* 0x0000008d08657212 */ /* 0x000fc400078e3cff */
[----:B------:R-:W-:Y:S02]  /*2790*/  LOP3.LUT R16, R211, 0x38, R112, 0xf8, !PT ;  /* 0x00000038d3107812 */ /* 0x000fe400078ef870 */
[----:B------:R-:W-:Y:S02]  /*27a0*/  SHF.R.S32.HI R8, RZ, 0x1f, R77 ;  /* 0x0000001fff087819 */ /* 0x000fe4000001144d */
[----:B------:R-:W-:Y:S02]  /*27b0*/  IADD3.X R118, R89, R95, R145, P1, P0 ;  /* 0x0000005f59767210 */ /* 0x000fe40000fe0491 */
[----:B------:R-:W-:Y:S02]  /*27c0*/  ISETP.NE.AND P0, PT, RZ, UR4, PT ;  /* 0x00000004ff007c0c */ /* 0x000fe4000bf05270 */
[----:B------:R-:W-:Y:S01]  /*27d0*/  LOP3.LUT R103, R16, R141, RZ, 0x3c, !PT ;  /* 0x0000008d10677212 */ /* 0x000fe200078e3cff */
[----:B------:R-:W-:Y:S01]  /*27e0*/  IMAD R16, R8, c[0x0][0x290], RZ ;  /* 0x0000a40008107a24 */ /* 0x000fe200078e02ff */
[----:B------:R-:W-:Y:S01]  /*27f0*/  LOP3.LUT R0, R0, 0xfffff000, RZ, 0xc0, !PT ;  /* 0xfffff00000007812 */ /* 0x000fe200078ec0ff */
[----:B------:R-:W-:Y:S01]  /*2800*/  IMAD R8, R8, c[0x0][0x280], RZ ;  /* 0x0000a00008087a24 */ /* 0x000fe200078e02ff */
[----:B------:R-:W-:Y:S01]  /*2810*/  @P2 LOP3.LUT R216, R216, 0x2, RZ, 0xfc, !PT ;  /* 0x00000002d8d82812 */ /* 0x000fe200078efcff */
[----:B------:R-:W-:Y:S01]  /*2820*/  IMAD R115, R77, c[0x0][0x294], R16 ;  /* 0x0000a5004d737a24 */ /* 0x000fe200078e0210 */
[----:B------:R-:W-:Y:S01]  /*2830*/  IADD3 R101, R101, R0, R140 ;  /* 0x0000000065657210 */ /* 0x000fe20007ffe08c */
[----:B------:R-:W-:Y:S01]  /*2840*/  IMAD R113, R77, c[0x0][0x284], R8 ;  /* 0x0000a1004d717a24 */ /* 0x000fe200078e0208 */
[----:B------:R-:W-:Y:S01]  /*2850*/  LOP3.LUT R7, R7, 0xfffff000, RZ, 0xc0, !PT ;  /* 0xfffff00007077812 */ /* 0x000fe200078ec0ff */
[----:B------:R-:W-:Y:S01]  /*2860*/  IMAD.IADD R117, R169, 0x1, R115 ;  /* 0x00000001a9757824 */ /* 0x000fe200078e0273 */
[----:B------:R-:W-:Y:S01]  /*2870*/  LOP3.LUT R5, R5, 0xfffff000, RZ, 0xc0, !PT ;  /* 0xfffff00005057812 */ /* 0x000fe200078ec0ff */
[----:B------:R-:W-:Y:S01]  /*2880*/  IMAD.IADD R116, R167, 0x1, R113 ;  /* 0x00000001a7747824 */ /* 0x000fe200078e0271 */
[----:B------:R-:W-:Y:S01]  /*2890*/  LOP3.LUT R0, R211, 0x18, R144, 0xf8, !PT ;  /* 0x00000018d3007812 */ /* 0x000fe200078ef890 */
[----:B------:R-:W-:Y:S01]  /*28a0*/  IMAD.IADD R115, R115, 0x1, R165 ;  /* 0x0000000173737824 */ /* 0x000fe200078e02a5 */
[----:B------:R-:W-:Y:S01]  /*28b0*/  LOP3.LUT R216, R216, 0xfffffffe, RZ, 0xc0, !PT ;  /* 0xfffffffed8d87812 */ /* 0x000fe200078ec0ff */
[----:B------:R-:W-:Y:S01]  /*28c0*/  IMAD.IADD R113, R113, 0x1, R163 ;  /* 0x0000000171717824 */ /* 0x000fe200078e02a3 */
[----:B------:R-:W-:-:S02]  /*28d0*/  LOP3.LUT R125, R6, 0xfffffff8, RZ, 0xc0, !PT ;  /* 0xfffffff8067d7812 */ /* 0x000fc400078ec0ff */
[----:B------:R-:W-:Y:S02]  /*28e0*/  LOP3.LUT R123, R4, 0xfffffff8, RZ, 0xc0, !PT ;  /* 0xfffffff8047b7812 */ /* 0x000fe400078ec0ff */
[----:B------:R-:W-:Y:S02]  /*28f0*/  LOP3.LUT R121, R2, 0xfffffff8, RZ, 0xc0, !PT ;  /* 0xfffffff802797812 */ /* 0x000fe400078ec0ff */
[CC--:B------:R-:W-:Y:S01]  /*2900*/  SHF.L.U64.HI R102, R104.reuse, R3.reuse, c[0x0][0x294] ;  /* 0x0000a50068667619 */ /* 0x0c0fe20000010203 */
[----:B------:R-:W-:Y:S01]  /*2910*/  IMAD.SHL.U32 R104, R104, 0x40, RZ ;  /* 0x0000004068687824 */ /* 0x000fe200078e00ff */
[C---:B------:R-:W-:Y:S01]  /*2920*/  SHF.L.U64.HI R106, R108.reuse, R3, c[0x0][0x284] ;  /* 0x0000a1006c6a7619 */ /* 0x040fe20000010203 */
[----:B------:R-:W-:Y:S01]  /*2930*/  IMAD.SHL.U32 R108, R108, 0x40, RZ ;  /* 0x000000406c6c7824 */ /* 0x000fe200078e00ff */
[--C-:B------:R-:W-:Y:S02]  /*2940*/  IADD3 R105, R105, R7, R140.reuse ;  /* 0x0000000769697210 */ /* 0x100fe40007ffe08c */
[----:B------:R-:W-:-:S02]  /*2950*/  IADD3 R103, R103, R5, R140 ;  /* 0x0000000567677210 */ /* 0x000fc40007ffe08c */
[----:B------:R-:W-:Y:S02]  /*2960*/  LOP3.LUT R0, R140, R0, R141, 0xf6, !PT ;  /* 0x000000008c007212 */ /* 0x000fe400078ef68d */
[----:B------:R-:W-:Y:S02]  /*2970*/  @P0 LOP3.LUT R216, R216, 0x1, RZ, 0xfc, !PT ;  /* 0x00000001d8d80812 */ /* 0x000fe400078efcff */
[----:B------:R-:W-:Y:S02]  /*2980*/  SHF.R.S32.HI R130, RZ, 0x1f, R125 ;  /* 0x0000001fff827819 */ /* 0x000fe4000001147d */
[----:B------:R-:W-:Y:S02]  /*2990*/  SHF.R.S32.HI R128, RZ, 0x1f, R123 ;  /* 0x0000001fff807819 */ /* 0x000fe4000001147b */
[----:B------:R-:W-:Y:S02]  /*29a0*/  SHF.R.S32.HI R126, RZ, 0x1f, R121 ;  /* 0x0000001fff7e7819 */ /* 0x000fe40000011479 */
[----:B------:R-:W-:-:S02]  /*29b0*/  SHF.R.S32.HI R124, RZ, 0x1f, R114 ;  /* 0x0000001fff7c7819 */ /* 0x000fc40000011472 */
[----:B------:R-:W-:Y:S02]  /*29c0*/  SHF.R.S32.HI R122, RZ, 0x1f, R112 ;  /* 0x0000001fff7a7819 */ /* 0x000fe40000011470 */
[----:B--2---:R-:W-:Y:S02]  /*29d0*/  SHF.R.S32.HI R120, RZ, 0x1f, R110 ;  /* 0x0000001fff787819 */ /* 0x004fe4000001146e */
.L_x_1398:
[----:B------:R-:W-:Y:S01]  /*29e0*/  SHF.R.S32.HI R5, RZ, 0x1f, R15 ;  /* 0x0000001fff057819 */ /* 0x000fe2000001140f */
[----:B------:R-:W-:Y:S04]  /*29f0*/  DEPBAR.LE SB0, 0x2 ;  /* 0x000080800000791a */ /* 0x000fe80000000000 */
[----:B------:R-:W-:Y:S01]  /*2a00*/  ISETP.LE.AND P1, PT, R88, c[0x0][0x27c], PT ;  /* 0x00009f0058007a0c */ /* 0x000fe20003f23270 */
[----:B------:R-:W-:Y:S01]  /*2a10*/  WARPSYNC 0xffffffff ;  /* 0xffffffff00007948 */ /* 0x000fe20003800000 */
[----:B------:R-:W-:Y:S01]  /*2a20*/  BAR.SYNC.DEFER_BLOCKING 0x0 ;  /* 0x0000000000007b1d */ /* 0x000fe20000010000 */
[-C--:B------:R-:W-:Y:S02]  /*2a30*/  IMAD R131, R90, R15.reuse, RZ ;  /* 0x0000000f5a837224 */ /* 0x080fe400078e02ff */
[----:B------:R-:W-:Y:S04]  /*2a40*/  IMAD.WIDE.U32 R20, R92, R15, RZ ;  /* 0x0000000f5c147225 */ /* 0x000fe800078e00ff */
[----:B------:R-:W-:Y:S01]  /*2a50*/  IMAD R131, R5, R92, R131 ;  /* 0x0000005c05837224 */ /* 0x000fe200078e0283 */
[----:B------:R-:W-:Y:S01]  /*2a60*/  IADD3 R4, P0, R85, R20, RZ ;  /* 0x0000001455047210 */ /* 0x000fe20007f1e0ff */
[----:B-1----:R-:W-:Y:S02]  /*2a70*/  IMAD R2, R43, 0x3000, R0 ;  /* 0x000030002b027824 */ /* 0x002fe400078e0200 */
[----:B------:R-:W-:Y:S03]  /*2a80*/  IMAD.IADD R131, R21, 0x1, R131 ;  /* 0x0000000115837824 */ /* 0x000fe600078e0283 */
[----:B------:R-:W-:Y:S01]  /*2a90*/  IADD3 R127, R2, 0x20, RZ ;  /* 0x00000020027f7810 */ /* 0x000fe20007ffe0ff */
[----:B------:R-:W-:Y:S01]  /*2aa0*/  IMAD.X R3, R131, 0x1, R118, P0 ;  /* 0x0000000183037824 */ /* 0x000fe200000e0676 */
[----:B------:R-:W-:Y:S02]  /*2ab0*/  LEA R66, P0, R4, c[0x0][0x1c8], 0x1 ;  /* 0x0000720004427a11 */ /* 0x000fe400078008ff */
[----:B------:R-:W-:Y:S02]  /*2ac0*/  @P6 IADD3 R127, R2, -0x20, RZ ;  /* 0xffffffe0027f6810 */ /* 0x000fe40007ffe0ff */
[----:B------:R-:W-:Y:S02]  /*2ad0*/  LEA.HI.X R67, R4, c[0x0][0x1cc], R3, 0x1, P0 ;  /* 0x0000730004437a11 */ /* 0x000fe400000f0c03 */
[----:B------:R-:W-:Y:S02]  /*2ae0*/  LEA R129, R2, 0x100, 0x1 ;  /* 0x0000010002817811 */ /* 0x000fe400078e08ff */
[----:B------:R-:W-:Y:S01]  /*2af0*/  LEA R127, R127, 0x100, 0x1 ;  /* 0x000001007f7f7811 */ /* 0x000fe200078e08ff */
[----:B------:R-:W-:Y:S01]  /*2b00*/  BSSY B1, `(.L_x_1374) ;  /* 0x000039c000017945 */ /* 0x000fe20003800000 */
[----:B------:R-:W-:-:S05]  /*2b10*/  @!P1 BRA `(.L_x_1375) ;  /* 0x000037d000009947 */ /* 0x000fca0003800000 */
[-C--:B------:R-:W-:Y:S01]  /*2b20*/  IMAD R3, R106, R15.reuse, RZ ;  /* 0x0000000f6a037224 */ /* 0x080fe200078e02ff */
[----:B------:R-:W-:Y:S01]  /*2b30*/  LOP3.LUT P1, RZ, R216, 0x1, RZ, 0xc0, !PT ;  /* 0x00000001d8ff7812 */ /* 0x000fe2000782c0ff */
[-C--:B------:R-:W-:Y:S02]  /*2b40*/  IMAD R9, R102, R15.reuse, RZ ;  /* 0x0000000f66097224 */ /* 0x080fe400078e02ff */
[----:B------:R-:W-:Y:S02]  /*2b50*/  IMAD R132, R15, -0x40, R82 ;  /* 0xffffffc00f847824 */ /* 0x000fe400078e0252 */
[C---:B------:R-:W-:Y:S02]  /*2b60*/  IMAD R3, R5.reuse, R108, R3 ;  /* 0x0000006c05037224 */ /* 0x040fe400078e0203 */
[----:B------:R-:W-:Y:S01]  /*2b70*/  IMAD R9, R5, R104, R9 ;  /* 0x0000006805097224 */ /* 0x000fe200078e0209 */
[----:B------:R-:W-:Y:S01]  /*2b80*/  IMNMX R132, R132, 0x40, PT ;  /* 0x0000004084847817 */ /* 0x000fe20003800200 */
[-C--:B------:R-:W-:Y:S04]  /*2b90*/  IMAD.WIDE.U32 R6, R108, R15.reuse, RZ ;  /* 0x0000000f6c067225 */ /* 0x080fe800078e00ff */
[----:B------:R-:W-:Y:S01]  /*2ba0*/  IMAD.WIDE.U32 R4, R104, R15, RZ ;  /* 0x0000000f68047225 */ /* 0x000fe200078e00ff */
[----:B------:R-:W-:Y:S04]  /*2bb0*/  IADD3 R3, R7, R3, RZ ;  /* 0x0000000307037210 */ /* 0x000fe80007ffe0ff */
[----:B------:R-:W-:Y:S01]  /*2bc0*/  IADD3 R2, R5, R9, RZ ;  /* 0x0000000905027210 */ /* 0x000fe20007ffe0ff */
[----:B------:R-:W-:-:S05]  /*2bd0*/  @!P1 BRA `(.L_x_1376) ;  /* 0x00001b7000009947 */ /* 0x000fca0003800000 */
[----:B------:R-:W-:Y:S01]  /*2be0*/  ISETP.GE.AND P1, PT, R213, R132, PT ;  /* 0x00000084d500720c */ /* 0x000fe20003f26270 */
[----:B------:R-:W-:Y:S01]  /*2bf0*/  BSSY B0, `(.L_x_1377) ;  /* 0x000003c000007945 */ /* 0x000fe20003800000 */
[C---:B------:R-:W-:Y:S01]  /*2c00*/  IADD3 R8, R142.reuse, 0x40, RZ ;  /* 0x000000408e087810 */ /* 0x040fe20007ffe0ff */
[----:B------:R-:W-:Y:S01]  /*2c10*/  CS2R R48, SRZ ;  /* 0x0000000000307805 */ /* 0x000fe2000001ff00 */
[----:B------:R-:W-:Y:S01]  /*2c20*/  IADD3 R23, R142, 0x20, RZ ;  /* 0x000000208e177810 */ /* 0x000fe20007ffe0ff */
        /* <DEDUP_REMOVED lines=56> */
.L_x_1378:
[----:B------:R-:W-:Y:S05]  /*2fb0*/  BSYNC B0 ;  /* 0x0000000000007941 */ /* 0x000fea0003800000 */
.L_x_1377:
[----:B------:R-:W-:-:S05]  /*2fc0*/  @P1 BRA `(.L_x_1379) ;  /* 0x000034f000001947 */ /* 0x000fca0003800000 */
[----:B------:R-:W-:Y:S01]  /*2fd0*/  ISETP.GE.AND P0, PT, R144, c[0x0][0x1d4], PT ;  /* 0x0000750090007a0c */ /* 0x000fe20003f06270 */
[----:B-1---5:R-:W-:Y:S01]  /*2fe0*/  IMAD.MOV.U32 R17, RZ, RZ, R50 ;  /* 0x000000ffff117224 */ /* 0x022fe200078e0032 */
[----:B------:R-:W-:Y:S01]  /*2ff0*/  MOV R16, R51 ;  /* 0x0000003300107202 */ /* 0x000fe20000000f00 */
[----:B------:R-:W-:Y:S01]  /*3000*/  IMAD.MOV.U32 R3, RZ, RZ, R20 ;  /* 0x000000ffff037224 */ /* 0x000fe200078e0014 */
[----:B------:R-:W-:Y:S01]  /*3010*/  MOV R5, R24 ;  /* 0x0000001800057202 */ /* 0x000fe20000000f00 */
[----:B------:R-:W-:Y:S01]  /*3020*/  IMAD.MOV.U32 R2, RZ, RZ, R21 ;  /* 0x000000ffff027224 */ /* 0x000fe200078e0015 */
[----:B------:R-:W-:Y:S01]  /*3030*/  PRMT R47, R16, 0x5410, R17 ;  /* 0x00005410102f7816 */ /* 0x000fe20000000011 */
        /* <DEDUP_REMOVED lines=17> */
[----:B------:R-:W-:Y:S01]  /*3150*/  MOV R3, R36 ;  /* 0x0000002400037202 */ /* 0x000fe20000000f00 */
[----:B------:R-:W-:Y:S01]  /*3160*/  IMAD.MOV.U32 R4, RZ, RZ, R31 ;  /* 0x000000ffff047224 */ /* 0x000fe200078e001f */
[----:B------:R-:W-:Y:S01]  /*3170*/  PRMT R52, R18, 0x5410, R19 ;  /* 0x0000541012347816 */ /* 0x000fe20000000013 */
[----:B------:R-:W-:Y:S01]  /*3180*/  IMAD.MOV.U32 R2, RZ, RZ, R37 ;  /* 0x000000ffff027224 */ /* 0x000fe200078e0025 */
[----:B------:R-:W-:Y:S01]  /*3190*/  PRMT R59, R16, 0x5410, R17 ;  /* 0x00005410103b7816 */ /* 0x000fe20000000011 */
[----:B------:R-:W-:Y:S01]  /*31a0*/  BSSY B0, `(.L_x_1380) ;  /* 0x000003b000007945 */ /* 0x000fe20003800000 */
        /* <DEDUP_REMOVED lines=18> */
[----:B------:R-:W-:Y:S01]  /*32d0*/  @!P0 HADD2.F32 R46, -RZ, R46.H0_H0 ;  /* 0x2000002eff2e8230 */ /* 0x000fe20000004100 */
[----:B-1----:R-:W-:Y:S01]  /*32e0*/  @!P0 IMAD.MOV.U32 R33, RZ, RZ, R17 ;  /* 0x000000ffff218224 */ /* 0x002fe200078e0011 */
[----:B------:R-:W-:Y:S04]  /*32f0*/  @!P0 MOV R29, R16 ;  /* 0x00000010001d8202 */ /* 0x000fe80000000f00 */
[----:B------:R-:W-:Y:S02]  /*3300*/  @!P0 HADD2.F32 R41, -RZ, R33.H1_H1 ;  /* 0x30000021ff298230 */ /* 0x000fe40000004100 */
        /* <DEDUP_REMOVED lines=10> */
[C---:B------:R-:W-:Y:S01]  /*33b0*/  @!P0 FMUL.FTZ R3, R29.reuse, R34 ;  /* 0x000000221d038220 */ /* 0x040fe20000410000 */
[----:B------:R-:W-:Y:S01]  /*33c0*/  @!P0 F2FP.PACK_AB R69, R2, R69 ;  /* 0x000000450245823e */ /* 0x000fe200000000ff */
[-C--:B------:R-:W-:Y:S01]  /*33d0*/  @!P0 FFMA.FTZ R62, R29, R42.reuse, -R62 ;  /* 0x0000002a1d3e8223 */ /* 0x080fe2000001083e */
[----:B------:R-:W-:Y:S01]  /*33e0*/  @!P0 MOV R29, R19 ;  /* 0x00000013001d8202 */ /* 0x000fe20000000f00 */
[----:B------:R-:W-:Y:S01]  /*33f0*/  @!P0 FFMA.FTZ R3, R41, R42, R3 ;  /* 0x0000002a29038223 */ /* 0x000fe20000010003 */
[--C-:B------:R-:W-:Y:S01]  /*3400*/  @!P0 HADD2.F32 R39, -RZ, R33.reuse.H1_H1 ;  /* 0x30000021ff278230 */ /* 0x100fe20000004100 */
[----:B------:R-:W-:Y:S01]  /*3410*/  @!P0 IMAD.MOV.U32 R16, RZ, RZ, R69 ;  /* 0x000000ffff108224 */ /* 0x000fe200078e0045 */
[----:B------:R-:W-:Y:S02]  /*3420*/  @!P0 HADD2.F32 R33, -RZ, R33.H0_H0 ;  /* 0x20000021ff218230 */ /* 0x000fe40000004100 */
[----:B------:R-:W-:Y:S01]  /*3430*/  @!P0 HADD2.F32 R34, -RZ, R35.H0_H0 ;  /* 0x20000023ff228230 */ /* 0x000fe20000004100 */
[----:B------:R-:W-:Y:S01]  /*3440*/  @!P0 F2FP.PACK_AB R62, R3, R62 ;  /* 0x0000003e033e823e */ /* 0x000fe200000000ff */
[--C-:B------:R-:W-:Y:S02]  /*3450*/  @!P0 HADD2.F32 R44, -RZ, R29.reuse.H1_H1 ;  /* 0x3000001dff2c8230 */ /* 0x100fe40000004100 */
[----:B------:R-:W-:Y:S01]  /*3460*/  @!P0 HADD2.F32 R29, -RZ, R29.H0_H0 ;  /* 0x2000001dff1d8230 */ /* 0x000fe20000004100 */
[----:B------:R-:W-:Y:S01]  /*3470*/  @!P0 FMUL.FTZ R4, R33, R34 ;  /* 0x0000002221048220 */ /* 0x000fe20000410000 */
[----:B------:R-:W-:Y:S01]  /*3480*/  @!P0 MOV R17, R62 ;  /* 0x0000003e00118202 */ /* 0x000fe20000000f00 */
[----:B------:R-:W-:Y:S02]  /*3490*/  @!P0 FMUL.FTZ R71, R39, R34 ;  /* 0x0000002227478220 */ /* 0x000fe40000410000 */
[CC--:B------:R-:W-:Y:S02]  /*34a0*/  @!P0 FMUL.FTZ R68, R44.reuse, R32.reuse ;  /* 0x000000202c448220 */ /* 0x0c0fe40000410000 */
[----:B------:R-:W-:Y:S02]  /*34b0*/  @!P0 FMUL.FTZ R5, R29, R32 ;  /* 0x000000201d058220 */ /* 0x000fe40000410000 */
        /* <DEDUP_REMOVED lines=9> */
.L_x_1381:
[----:B------:R-:W-:Y:S05]  /*3550*/  BSYNC B0 ;  /* 0x0000000000007941 */ /* 0x000fea0003800000 */
.L_x_1380:
        /* <DEDUP_REMOVED lines=8> */
[----:B------:R-:W-:Y:S01]  /*35e0*/  @!P0 SHF.R.U64 R29, R36, 0x10, R37 ;  /* 0x00000010241d8819 */ /* 0x000fe20000001225 */
[----:B------:R-:W-:Y:S01]  /*35f0*/  @!P0 HADD2.F32 R39, -RZ, R59.H1_H1 ;  /* 0x3000003bff278230 */ /* 0x000fe20000004100 */
        /* <DEDUP_REMOVED lines=9> */
[----:B------:R-:W-:Y:S01]  /*3690*/  @!P0 HADD2.F32 R36, -RZ, R33.H0_H0 ;  /* 0x20000021ff248230 */ /* 0x000fe20000004100 */
[----:B------:R-:W-:Y:S01]  /*36a0*/  @!P0 MOV R33, R18 ;  /* 0x0000001200218202 */ /* 0x000fe20000000f00 */
[--C-:B------:R-:W-:Y:S01]  /*36b0*/  @!P0 HADD2.F32 R40, -RZ, R34.reuse.H1_H1 ;  /* 0x30000022ff288230 */ /* 0x100fe20000004100 */
[-C--:B------:R-:W-:Y:S01]  /*36c0*/  @!P0 FMUL.FTZ R63, R38, R35.reuse ;  /* 0x00000023263f8220 */ /* 0x080fe20000410000 */
[----:B------:R-:W-:Y:S01]  /*36d0*/  @!P0 HADD2.F32 R34, -RZ, R34.H0_H0 ;  /* 0x20000022ff228230 */ /* 0x000fe20000004100 */
[----:B------:R-:W-:Y:S02]  /*36e0*/  @!P0 FMUL.FTZ R2, R36, R35 ;  /* 0x0000002324028220 */ /* 0x000fe40000410000 */
[-C--:B------:R-:W-:Y:S02]  /*36f0*/  @!P0 FMUL.FTZ R46, R40, R29.reuse ;  /* 0x0000001d282e8220 */ /* 0x080fe40000410000 */
[----:B------:R-:W-:Y:S01]  /*3700*/  @!P0 FMUL.FTZ R3, R34, R29 ;  /* 0x0000001d22038220 */ /* 0x000fe20000410000 */
[----:B------:R-:W-:Y:S01]  /*3710*/  @!P0 MOV R29, R19 ;  /* 0x00000013001d8202 */ /* 0x000fe20000000f00 */
[-C--:B------:R-:W-:Y:S02]  /*3720*/  @!P0 FFMA.FTZ R63, R36, R39.reuse, -R63 ;  /* 0x00000027243f8223 */ /* 0x080fe4000001083f */
[----:B------:R-:W-:Y:S01]  /*3730*/  @!P0 FFMA.FTZ R2, R38, R39, R2 ;  /* 0x0000002726028223 */ /* 0x000fe20000010002 */
[--C-:B------:R-:W-:Y:S01]  /*3740*/  @!P0 HADD2.F32 R39, -RZ, R33.reuse.H1_H1 ;  /* 0x30000021ff278230 */ /* 0x100fe20000004100 */
[-C--:B------:R-:W-:Y:S01]  /*3750*/  @!P0 FFMA.FTZ R46, R34, R41.reuse, -R46 ;  /* 0x00000029222e8223 */ /* 0x080fe2000001082e */
[----:B------:R-:W-:Y:S01]  /*3760*/  @!P0 HADD2.F32 R33, -RZ, R33.H0_H0 ;  /* 0x20000021ff218230 */ /* 0x000fe20000004100 */
[----:B------:R-:W-:Y:S01]  /*3770*/  @!P0 FFMA.FTZ R3, R40, R41, R3 ;  /* 0x0000002928038223 */ /* 0x000fe20000010003 */
[----:B------:R-:W-:Y:S01]  /*3780*/  @!P0 F2FP.PACK_AB R63, R2, R63 ;  /* 0x0000003f023f823e */ /* 0x000fe200000000ff */
[----:B------:R-:W-:Y:S02]  /*3790*/  @!P0 HADD2.F32 R34, -RZ, R28.H0_H0 ;  /* 0x2000001cff228230 */ /* 0x000fe40000004100 */
[--C-:B------:R-:W-:Y:S01]  /*37a0*/  @!P0 HADD2.F32 R42, -RZ, R29.reuse.H1_H1 ;  /* 0x3000001dff2a8230 */ /* 0x100fe20000004100 */
[----:B------:R-:W-:Y:S01]  /*37b0*/  @!P0 MOV R16, R63 ;  /* 0x0000003f00108202 */ /* 0x000fe20000000f00 */
[----:B------:R-:W-:Y:S01]  /*37c0*/  @!P0 HADD2.F32 R29, -RZ, R29.H0_H0 ;  /* 0x2000001dff1d8230 */ /* 0x000fe20000004100 */
[-C--:B------:R-:W-:Y:S01]  /*37d0*/  @!P0 FMUL.FTZ R4, R33, R34.reuse ;  /* 0x0000002221048220 */ /* 0x080fe20000410000 */
[----:B------:R-:W-:Y:S01]  /*37e0*/  @!P0 HADD2.F32 R28, -RZ, R32.H0_H0 ;  /* 0x20000020ff1c8230 */ /* 0x000fe20000004100 */
[----:B------:R-:W-:Y:S01]  /*37f0*/  @!P0 FMUL.FTZ R65, R39, R34 ;  /* 0x0000002227418220 */ /* 0x000fe20000410000 */
[----:B------:R-:W-:Y:S01]  /*3800*/  @!P0 F2FP.PACK_AB R46, R3, R46 ;  /* 0x0000002e032e823e */ /* 0x000fe200000000ff */
[----:B------:R-:W-:Y:S02]  /*3810*/  @!P0 HADD2.F32 R38, -RZ, R59.H0_H0 ;  /* 0x2000003bff268230 */ /* 0x000fe40000004100 */
[C---:B------:R-:W-:Y:S01]  /*3820*/  @!P0 FMUL.FTZ R62, R42.reuse, R28 ;  /* 0x0000001c2a3e8220 */ /* 0x040fe20000410000 */
[----:B------:R-:W-:Y:S01]  /*3830*/  @!P0 MOV R17, R46 ;  /* 0x0000002e00118202 */ /* 0x000fe20000000f00 */
        /* <DEDUP_REMOVED lines=9> */
[----:B------:R1:W-:Y:S02]  /*38d0*/  STG.E.128 [R66.64+0x40], R16 ;  /* 0x0000401042007986 */ /* 0x0003e4000c101d08 */
.L_x_1383:
[----:B------:R-:W-:Y:S05]  /*38e0*/  BSYNC B0 ;  /* 0x0000000000007941 */ /* 0x000fea0003800000 */
.L_x_1382:
        /* <DEDUP_REMOVED lines=8> */
[--C-:B------:R-:W-:Y:S02]  /*3970*/  @!P0 SHF.R.U64 R23, R30, 0x10, R31.reuse ;  /* 0x000000101e178819 */ /* 0x100fe4000000121f */
[----:B------:R-:W-:Y:S01]  /*3980*/  @!P0 SHF.R.U32.HI R30, RZ, 0x10, R31 ;  /* 0x00000010ff1e8819 */ /* 0x000fe2000001161f */
[----:B------:R-:W-:Y:S01]  /*3990*/  @!P0 HADD2.F32 R31, -RZ, R22.H1_H1 ;  /* 0x30000016ff1f8230 */ /* 0x000fe20000004100 */
        /* <DEDUP_REMOVED lines=12> */
[C---:B------:R-:W-:Y:S01]  /*3a60*/  @!P0 FMUL.FTZ R2, R28.reuse, R31 ;  /* 0x0000001f1c028220 */ /* 0x040fe20000410000 */
[----:B------:R-:W-:Y:S01]  /*3a70*/  @!P0 HADD2.F32 R29, -RZ, R22.H0_H0 ;  /* 0x20000016ff1d8230 */ /* 0x000fe20000004100 */
[----:B------:R-:W-:Y:S01]  /*3a80*/  @!P0 FFMA.FTZ R39, R28, R35, -R39 ;  /* 0x000000231c278223 */ /* 0x000fe20000010827 */
[----:B------:R-:W-:Y:S01]  /*3a90*/  @!P0 MOV R28, R18 ;  /* 0x00000012001c8202 */ /* 0x000fe20000000f00 */
[-C--:B------:R-:W-:Y:S01]  /*3aa0*/  @!P0 FMUL.FTZ R40, R34, R23.reuse ;  /* 0x0000001722288220 */ /* 0x080fe20000410000 */
[----:B------:R-:W-:Y:S01]  /*3ab0*/  @!P0 HADD2.F32 R22, -RZ, R30.H0_H0 ;  /* 0x2000001eff168230 */ /* 0x000fe20000004100 */
[----:B------:R-:W-:Y:S01]  /*3ac0*/  @!P0 FMUL.FTZ R3, R32, R23 ;  /* 0x0000001720038220 */ /* 0x000fe20000410000 */
[----:B------:R-:W-:Y:S01]  /*3ad0*/  @!P0 MOV R23, R19 ;  /* 0x0000001300178202 */ /* 0x000fe20000000f00 */
[----:B------:R-:W-:Y:S01]  /*3ae0*/  @!P0 FFMA.FTZ R2, R33, R35, R2 ;  /* 0x0000002321028223 */ /* 0x000fe20000010002 */
[--C-:B------:R-:W-:Y:S01]  /*3af0*/  @!P0 HADD2.F32 R33, -RZ, R28.reuse.H1_H1 ;  /* 0x3000001cff218230 */ /* 0x100fe20000004100 */
[-C--:B------:R-:W-:Y:S01]  /*3b00*/  @!P0 FFMA.FTZ R3, R34, R37.reuse, R3 ;  /* 0x0000002522038223 */ /* 0x080fe20000010003 */
[----:B------:R-:W-:Y:S01]  /*3b10*/  @!P0 HADD2.F32 R28, -RZ, R28.H0_H0 ;  /* 0x2000001cff1c8230 */ /* 0x000fe20000004100 */
[----:B------:R-:W-:Y:S01]  /*3b20*/  @!P0 FFMA.FTZ R40, R32, R37, -R40 ;  /* 0x0000002520288223 */ /* 0x000fe20000010828 */
[----:B------:R-:W-:Y:S01]  /*3b30*/  @!P0 F2FP.PACK_AB R39, R2, R39 ;  /* 0x000000270227823e */ /* 0x000fe200000000ff */
[-C--:B------:R-:W-:Y:S01]  /*3b40*/  @!P0 FMUL.FTZ R41, R33, R29.reuse ;  /* 0x0000001d21298220 */ /* 0x080fe20000410000 */
[--C-:B------:R-:W-:Y:S01]  /*3b50*/  @!P0 HADD2.F32 R36, -RZ, R23.reuse.H1_H1 ;  /* 0x30000017ff248230 */ /* 0x100fe20000004100 */
[----:B------:R-:W-:Y:S01]  /*3b60*/  @!P0 FMUL.FTZ R4, R28, R29 ;  /* 0x0000001d1c048220 */ /* 0x000fe20000410000 */
[----:B------:R-:W-:Y:S01]  /*3b70*/  @!P0 F2FP.PACK_AB R40, R3, R40 ;  /* 0x000000280328823e */ /* 0x000fe200000000ff */
[----:B------:R-:W-:Y:S01]  /*3b80*/  @!P0 HADD2.F32 R23, -RZ, R23.H0_H0 ;  /* 0x20000017ff178230 */ /* 0x000fe20000004100 */
[----:B------:R-:W-:Y:S01]  /*3b90*/  @!P0 MOV R16, R39 ;  /* 0x0000002700108202 */ /* 0x000fe20000000f00 */
[----:B------:R-:W-:Y:S01]  /*3ba0*/  @!P0 FMUL.FTZ R42, R36, R22 ;  /* 0x00000016242a8220 */ /* 0x000fe20000410000 */
[----:B------:R-:W-:Y:S01]  /*3bb0*/  @!P0 MOV R17, R40 ;  /* 0x0000002800118202 */ /* 0x000fe20000000f00 */
[----:B------:R-:W-:Y:S01]  /*3bc0*/  @!P0 HADD2.F32 R35, -RZ, R53.H0_H0 ;  /* 0x20000035ff238230 */ /* 0x000fe20000004100 */
[C---:B------:R-:W-:Y:S02]  /*3bd0*/  @!P0 FMUL.FTZ R5, R23.reuse, R22 ;  /* 0x0000001617058220 */ /* 0x040fe40000410000 */
[-C--:B------:R-:W-:Y:S02]  /*3be0*/  @!P0 FFMA.FTZ R42, R23, R38.reuse, -R42 ;  /* 0x00000026172a8223 */ /* 0x080fe4000001082a */
[-C--:B------:R-:W-:Y:S02]  /*3bf0*/  @!P0 FFMA.FTZ R4, R33, R35.reuse, R4 ;  /* 0x0000002321048223 */ /* 0x080fe40000010004 */
[----:B------:R-:W-:Y:S02]  /*3c00*/  @!P0 FFMA.FTZ R41, R28, R35, -R41 ;  /* 0x000000231c298223 */ /* 0x000fe40000010829 */
[----:B------:R-:W-:Y:S03]  /*3c10*/  @!P0 FFMA.FTZ R5, R36, R38, R5 ;  /* 0x0000002624058223 */ /* 0x000fe60000010005 */
[----:B------:R-:W-:Y:S02]  /*3c20*/  @!P0 F2FP.PACK_AB R41, R4, R41 ;  /* 0x000000290429823e */ /* 0x000fe400000000ff */
[----:B------:R-:W-:Y:S02]  /*3c30*/  @!P0 F2FP.PACK_AB R42, R5, R42 ;  /* 0x0000002a052a823e */ /* 0x000fe400000000ff */
[----:B------:R-:W-:Y:S02]  /*3c40*/  @!P0 MOV R18, R41 ;  /* 0x0000002900128202 */ /* 0x000fe40000000f00 */
[----:B------:R-:W-:Y:S05]  /*3c50*/  @!P0 MOV R19, R42 ;  /* 0x0000002a00138202 */ /* 0x000fea0000000f00 */
[----:B------:R1:W-:Y:S02]  /*3c60*/  STG.E.128 [R66.64+0x80], R16 ;  /* 0x0000801042007986 */ /* 0x0003e4000c101d08 */
.L_x_1385:
[----:B------:R-:W-:Y:S05]  /*3c70*/  BSYNC B0 ;  /* 0x0000000000007941 */ /* 0x000fea0003800000 */
.L_x_1384:
        /* <DEDUP_REMOVED lines=22> */
[CC--:B------:R-:W-:Y:S02]  /*3de0*/  @!P0 FMUL.FTZ R35, R29.reuse, R27.reuse ;  /* 0x0000001b1d238220 */ /* 0x0c0fe40000410000 */
[----:B------:R-:W-:Y:S01]  /*3df0*/  @!P0 FMUL.FTZ R2, R28, R27 ;  /* 0x0000001b1c028220 */ /* 0x000fe20000410000 */
[----:B------:R-:W-:Y:S01]  /*3e00*/  @!P0 HADD2.F32 R27, -RZ, R26.H0_H0 ;  /* 0x2000001aff1b8230 */ /* 0x000fe20000004100 */
[----:B------:R-:W-:Y:S01]  /*3e10*/  @!P0 FMUL.FTZ R36, R30, R22 ;  /* 0x000000161e248220 */ /* 0x000fe20000410000 */
[----:B------:R-:W-:Y:S01]  /*3e20*/  @!P0 MOV R26, R18 ;  /* 0x00000012001a8202 */ /* 0x000fe20000000f00 */
[----:B------:R-:W-:Y:S02]  /*3e30*/  @!P0 FFMA.FTZ R2, R29, R31, R2 ;  /* 0x0000001f1d028223 */ /* 0x000fe40000010002 */
[C---:B------:R-:W-:Y:S01]  /*3e40*/  @!P0 FMUL.FTZ R3, R27.reuse, R22 ;  /* 0x000000161b038220 */ /* 0x040fe20000410000 */
[----:B------:R-:W-:Y:S01]  /*3e50*/  @!P0 MOV R22, R19 ;  /* 0x0000001300168202 */ /* 0x000fe20000000f00 */
[-C--:B------:R-:W-:Y:S01]  /*3e60*/  @!P0 FFMA.FTZ R36, R27, R32.reuse, -R36 ;  /* 0x000000201b248223 */ /* 0x080fe20000010824 */
[--C-:B------:R-:W-:Y:S01]  /*3e70*/  @!P0 HADD2.F32 R29, -RZ, R26.reuse.H1_H1 ;  /* 0x3000001aff1d8230 */ /* 0x100fe20000004100 */
[----:B------:R-:W-:Y:S01]  /*3e80*/  @!P0 FFMA.FTZ R35, R28, R31, -R35 ;  /* 0x0000001f1c238223 */ /* 0x000fe20000010823 */
[----:B------:R-:W-:Y:S01]  /*3e90*/  @!P0 HADD2.F32 R26, -RZ, R26.H0_H0 ;  /* 0x2000001aff1a8230 */ /* 0x000fe20000004100 */
[----:B------:R-:W-:Y:S01]  /*3ea0*/  @!P0 FFMA.FTZ R3, R30, R32, R3 ;  /* 0x000000201e038223 */ /* 0x000fe20000010003 */
[----:B------:R-:W-:Y:S02]  /*3eb0*/  @!P0 HADD2.F32 R27, -RZ, R9.H0_H0 ;  /* 0x20000009ff1b8230 */ /* 0x000fe40000004100 */
[----:B------:R-:W-:Y:S01]  /*3ec0*/  @!P0 F2FP.PACK_AB R35, R2, R35 ;  /* 0x000000230223823e */ /* 0x000fe200000000ff */
[--C-:B------:R-:W-:Y:S01]  /*3ed0*/  @!P0 HADD2.F32 R34, -RZ, R22.reuse.H1_H1 ;  /* 0x30000016ff228230 */ /* 0x100fe20000004100 */
[----:B------:R-:W-:Y:S01]  /*3ee0*/  @!P0 F2FP.PACK_AB R36, R3, R36 ;  /* 0x000000240324823e */ /* 0x000fe200000000ff */
[-C--:B------:R-:W-:Y:S01]  /*3ef0*/  @!P0 FMUL.FTZ R4, R26, R27.reuse ;  /* 0x0000001b1a048220 */ /* 0x080fe20000410000 */
[----:B------:R-:W-:Y:S01]  /*3f00*/  @!P0 HADD2.F32 R22, -RZ, R22.H0_H0 ;  /* 0x20000016ff168230 */ /* 0x000fe20000004100 */
[C---:B------:R-:W-:Y:S01]  /*3f10*/  @!P0 FMUL.FTZ R37, R29.reuse, R27 ;  /* 0x0000001b1d258220 */ /* 0x040fe20000410000 */
[----:B------:R-:W-:Y:S01]  /*3f20*/  @!P0 MOV R16, R35 ;  /* 0x0000002300108202 */ /* 0x000fe20000000f00 */
[----:B------:R-:W-:Y:S01]  /*3f30*/  @!P0 HADD2.F32 R9, -RZ, R23.H0_H0 ;  /* 0x20000017ff098230 */ /* 0x000fe20000004100 */
[----:B------:R-:W-:Y:S01]  /*3f40*/  @!P0 MOV R17, R36 ;  /* 0x0000002400118202 */ /* 0x000fe20000000f00 */
[----:B------:R-:W-:Y:S03]  /*3f50*/  @!P0 HADD2.F32 R31, -RZ, R52.H0_H0 ;  /* 0x20000034ff1f8230 */ /* 0x000fe60000004100 */
[-C--:B------:R-:W-:Y:S02]  /*3f60*/  @!P0 FMUL.FTZ R38, R34, R9.reuse ;  /* 0x0000000922268220 */ /* 0x080fe40000410000 */
        /* <DEDUP_REMOVED lines=10> */
.L_x_1387:
[----:B------:R-:W-:Y:S05]  /*4010*/  BSYNC B0 ;  /* 0x0000000000007941 */ /* 0x000fea0003800000 */
.L_x_1386:
        /* <DEDUP_REMOVED lines=26> */
[CC--:B------:R-:W-:Y:S02]  /*41c0*/  @!P0 FMUL.FTZ R34, R28.reuse, R8.reuse ;  /* 0x000000081c228220 */ /* 0x0c0fe40000410000 */
        /* <DEDUP_REMOVED lines=18> */
[-C--:B------:R-:W-:Y:S01]  /*42f0*/  @!P0 FMUL.FTZ R35, R32, R7.reuse ;  /* 0x0000000720238220 */ /* 0x080fe20000410000 */
        /* <DEDUP_REMOVED lines=11> */
.L_x_1389:
[----:B------:R-:W-:Y:S05]  /*43b0*/  BSYNC B0 ;  /* 0x0000000000007941 */ /* 0x000fea0003800000 */
.L_x_1388:
[----:B------:R-:W-:Y:S04]  /*43c0*/  IADD3 R2, R144, 0xa0, RZ ;  /* 0x000000a090027810 */ /* 0x000fe80007ffe0ff */
[----:B------:R-:W-:Y:S11]  /*43d0*/  ISETP.GE.AND P0, PT, R2, c[0x0][0x1d4], PT ;  /* 0x0000750002007a0c */ /* 0x000ff60003f06270 */
[----:B------:R-:W-:Y:S02]  /*43e0*/  @!UPT UIADD3 URZ, URZ, URZ, URZ ;  /* 0x0000003f3f3ff290 */ /* 0x000fe4000fffe03f */
[----:B------:R-:W-:-:S05]  /*43f0*/  @P0 BRA `(.L_x_1379) ;  /* 0x000020c000000947 */ /* 0x000fca0003800000 */
[----:B------:R-:W-:Y:S01]  /*4400*/  ISETP.GE.AND P0, PT, R136, c[0x0][0x27c], PT ;  /* 0x00009f0088007a0c */ /* 0x000fe20003f06270 */
[----:B-1----:R-:W1:Y:S11]  /*4410*/  LDS.128 R16, [R127+0x10000] ;  /* 0x010000007f107984 */ /* 0x002e760000000c00 */
[----:B------:R-:W-:Y:S01]  /*4420*/  @!UPT UIADD3 URZ, URZ, URZ, URZ ;  /* 0x0000003f3f3ff290 */ /* 0x000fe2000fffe03f */
[--C-:B------:R-:W-:Y:S01]  /*4430*/  @!P0 HADD2.F32 R25, -RZ, R45.reuse.H1_H1 ;  /* 0x3000002dff198230 */ /* 0x100fe20000004100 */
[----:B------:R-:W-:Y:S01]  /*4440*/  @!P0 SHF.R.U64 R7, R20, 0x10, R21 ;  /* 0x0000001014078819 */ /* 0x000fe20000001215 */
[----:B------:R-:W-:Y:S01]  /*4450*/  @!P0 HADD2.F32 R26, -RZ, R45.H0_H0 ;  /* 0x2000002dff1a8230 */ /* 0x000fe20000004100 */
        /* <DEDUP_REMOVED lines=9> */
[--C-:B------:R-:W-:Y:S02]  /*44f0*/  @!P0 HADD2.F32 R22, -RZ, R9.reuse.H0_H0 ;  /* 0x20000009ff168230 */ /* 0x100fe40000004100 */
[--C-:B------:R-:W-:Y:S02]  /*4500*/  @!P0 HADD2.F32 R24, -RZ, R20.reuse.H1_H1 ;  /* 0x30000014ff188230 */ /* 0x100fe40000004100 */
[----:B------:R-:W-:Y:S01]  /*4510*/  @!P0 HADD2.F32 R20, -RZ, R20.H0_H0 ;  /* 0x20000014ff148230 */ /* 0x000fe20000004100 */
[----:B------:R-:W-:Y:S01]  /*4520*/  @!P0 FMUL.FTZ R2, R22, R21 ;  /* 0x0000001516028220 */ /* 0x000fe20000410000 */
[----:B------:R-:W-:Y:S01]  /*4530*/  @!P0 HADD2.F32 R23, -RZ, R9.H1_H1 ;  /* 0x30000009ff178230 */ /* 0x000fe20000004100 */
[-C--:B------:R-:W-:Y:S01]  /*4540*/  @!P0 FMUL.FTZ R30, R24, R7.reuse ;  /* 0x00000007181e8220 */ /* 0x080fe20000410000 */
[----:B------:R-:W-:Y:S01]  /*4550*/  @!P0 MOV R9, R18 ;  /* 0x0000001200098202 */ /* 0x000fe20000000f00 */
[C---:B------:R-:W-:Y:S01]  /*4560*/  @!P0 FMUL.FTZ R3, R20.reuse, R7 ;  /* 0x0000000714038220 */ /* 0x040fe20000410000 */
[----:B------:R-:W-:Y:S01]  /*4570*/  @!P0 MOV R7, R19 ;  /* 0x0000001300078202 */ /* 0x000fe20000000f00 */
[C---:B------:R-:W-:Y:S02]  /*4580*/  @!P0 FMUL.FTZ R29, R23.reuse, R21 ;  /* 0x00000015171d8220 */ /* 0x040fe40000410000 */
[----:B------:R-:W-:Y:S01]  /*4590*/  @!P0 FFMA.FTZ R2, R23, R25, R2 ;  /* 0x0000001917028223 */ /* 0x000fe20000010002 */
[--C-:B------:R-:W-:Y:S01]  /*45a0*/  @!P0 HADD2.F32 R23, -RZ, R9.reuse.H1_H1 ;  /* 0x30000009ff178230 */ /* 0x100fe20000004100 */
[----:B------:R-:W-:Y:S01]  /*45b0*/  @!P0 FFMA.FTZ R30, R20, R27, -R30 ;  /* 0x0000001b141e8223 */ /* 0x000fe2000001081e */
[----:B------:R-:W-:Y:S01]  /*45c0*/  @!P0 HADD2.F32 R9, -RZ, R9.H0_H0 ;  /* 0x20000009ff098230 */ /* 0x000fe20000004100 */
[----:B------:R-:W-:Y:S01]  /*45d0*/  @!P0 FFMA.FTZ R29, R22, R25, -R29 ;  /* 0x00000019161d8223 */ /* 0x000fe2000001081d */
[----:B------:R-:W-:Y:S01]  /*45e0*/  @!P0 HADD2.F32 R20, -RZ, R6.H0_H0 ;  /* 0x20000006ff148230 */ /* 0x000fe20000004100 */
[----:B------:R-:W-:Y:S01]  /*45f0*/  @!P0 FFMA.FTZ R3, R24, R27, R3 ;  /* 0x0000001b18038223 */ /* 0x000fe20000010003 */
[--C-:B------:R-:W-:Y:S02]  /*4600*/  @!P0 HADD2.F32 R25, -RZ, R7.reuse.H1_H1 ;  /* 0x30000007ff198230 */ /* 0x100fe40000004100 */
[----:B------:R-:W-:Y:S01]  /*4610*/  @!P0 F2FP.PACK_AB R29, R2, R29 ;  /* 0x0000001d021d823e */ /* 0x000fe200000000ff */
[----:B------:R-:W-:Y:S01]  /*4620*/  @!P0 FMUL.FTZ R4, R9, R20 ;  /* 0x0000001409048220 */ /* 0x000fe20000410000 */
[----:B------:R-:W-:Y:S01]  /*4630*/  @!P0 F2FP.PACK_AB R30, R3, R30 ;  /* 0x0000001e031e823e */ /* 0x000fe200000000ff */
[C---:B------:R-:W-:Y:S01]  /*4640*/  @!P0 FMUL.FTZ R31, R23.reuse, R20 ;  /* 0x00000014171f8220 */ /* 0x040fe20000410000 */
[----:B------:R-:W-:Y:S01]  /*4650*/  @!P0 MOV R16, R29 ;  /* 0x0000001d00108202 */ /* 0x000fe20000000f00 */
[----:B------:R-:W-:Y:S01]  /*4660*/  @!P0 FFMA.FTZ R4, R23, R26, R4 ;  /* 0x0000001a17048223 */ /* 0x000fe20000010004 */
[----:B------:R-:W-:Y:S01]  /*4670*/  @!P0 MOV R17, R30 ;  /* 0x0000001e00118202 */ /* 0x000fe20000000f00 */
[----:B------:R-:W-:Y:S01]  /*4680*/  @!P0 FFMA.FTZ R31, R9, R26, -R31 ;  /* 0x0000001a091f8223 */ /* 0x000fe2000001081f */
[----:B------:R-:W-:Y:S02]  /*4690*/  @!P0 HADD2.F32 R7, -RZ, R7.H0_H0 ;  /* 0x20000007ff078230 */ /* 0x000fe40000004100 */
[----:B------:R-:W-:Y:S02]  /*46a0*/  @!P0 HADD2.F32 R6, -RZ, R8.H0_H0 ;  /* 0x20000008ff068230 */ /* 0x000fe40000004100 */
[----:B------:R-:W-:Y:S03]  /*46b0*/  @!P0 F2FP.PACK_AB R31, R4, R31 ;  /* 0x0000001f041f823e */ /* 0x000fe600000000ff */
[-C--:B------:R-:W-:Y:S01]  /*46c0*/  @!P0 FMUL.FTZ R32, R25, R6.reuse ;  /* 0x0000000619208220 */ /* 0x080fe20000410000 */
[----:B------:R-:W-:Y:S01]  /*46d0*/  @!P0 MOV R18, R31 ;  /* 0x0000001f00128202 */ /* 0x000fe20000000f00 */
[C---:B------:R-:W-:Y:S02]  /*46e0*/  @!P0 FMUL.FTZ R5, R7.reuse, R6 ;  /* 0x0000000607058220 */ /* 0x040fe40000410000 */
[-C--:B------:R-:W-:Y:S02]  /*46f0*/  @!P0 FFMA.FTZ R32, R7, R28.reuse, -R32 ;  /* 0x0000001c07208223 */ /* 0x080fe40000010820 */
[----:B------:R-:W-:Y:S05]  /*4700*/  @!P0 FFMA.FTZ R5, R25, R28, R5 ;  /* 0x0000001c19058223 */ /* 0x000fea0000010005 */
[----:B------:R-:W-:Y:S04]  /*4710*/  @!P0 F2FP.PACK_AB R32, R5, R32 ;  /* 0x000000200520823e */ /* 0x000fe800000000ff */
[----:B------:R-:W-:Y:S05]  /*4720*/  @!P0 MOV R19, R32 ;  /* 0x0000002000138202 */ /* 0x000fea0000000f00 */
[----:B------:R1:W-:Y:S01]  /*4730*/  STG.E.128 [R66.64+0x140], R16 ;  /* 0x0001401042007986 */ /* 0x0003e2000c101d08 */
[----:B------:R-:W-:-:S05]  /*4740*/  BRA `(.L_x_1379) ;  /* 0x00001d7000007947 */ /* 0x000fca0003800000 */
.L_x_1376:
        /* <DEDUP_REMOVED lines=47> */
.L_x_1391:
[----:B------:R-:W-:Y:S05]  /*4a40*/  BSYNC B0 ;  /* 0x0000000000007941 */ /* 0x000fea0003800000 */
.L_x_1390:
[----:B------:R-:W-:Y:S04]  /*4a50*/  IADD3 R133, P0, R160, R20, RZ ;  /* 0x00000014a0857210 */ /* 0x000fe80007f1e0ff */
[----:B------:R-:W-:Y:S01]  /*4a60*/  IADD3.X R131, R131, R95, RZ, P0, !PT ;  /* 0x0000005f83837210 */ /* 0x000fe200007fe4ff */
[----:B------:R-:W-:-:S05]  /*4a70*/  @P1 BRA `(.L_x_1379) ;  /* 0x00001a4000001947 */ /* 0x000fca0003800000 */
[----:B------:R-:W-:Y:S01]  /*4a80*/  ISETP.GE.AND P0, PT, R144, c[0x0][0x1d4], PT ;  /* 0x0000750090007a0c */ /* 0x000fe20003f06270 */
[----:B-----5:R-:W-:Y:S01]  /*4a90*/  IMAD.MOV.U32 R9, RZ, RZ, R62 ;  /* 0x000000ffff097224 */ /* 0x020fe200078e003e */
[----:B-1----:R-:W-:Y:S01]  /*4aa0*/  MOV R6, R61 ;  /* 0x0000003d00067202 */ /* 0x002fe20000000f00 */
[----:B------:R-:W-:Y:S01]  /*4ab0*/  IMAD.MOV.U32 R8, RZ, RZ, R63 ;  /* 0x000000ffff087224 */ /* 0x000fe200078e003f */
[----:B------:R-:W-:Y:S01]  /*4ac0*/  MOV R4, R19 ;  /* 0x0000001300047202 */ /* 0x000fe20000000f00 */
        /* <DEDUP_REMOVED lines=18> */
[----:B------:R-:W-:Y:S01]  /*4bf0*/  IMAD R170, R43, 0x3000, RZ ;  /* 0x000030002baa7824 */ /* 0x000fe200078e02ff */
[----:B------:R-:W-:Y:S02]  /*4c00*/  PRMT R71, R6, 0x5410, R7 ;  /* 0x0000541006477816 */ /* 0x000fe40000000007 */
[----:B------:R-:W-:Y:S02]  /*4c10*/  PRMT R30, R5, 0x5410, R4 ;  /* 0x00005410051e7816 */ /* 0x000fe40000000004 */
[----:B------:R-:W-:Y:S01]  /*4c20*/  PRMT R31, R2, 0x5410, R3 ;  /* 0x00005410021f7816 */ /* 0x000fe20000000003 */
[----:B------:R-:W-:-:S05]  /*4c30*/  @P0 BRA `(.L_x_1393) ;  /* 0x000007a000000947 */ /* 0x000fca0003800000 */
[----:B------:R-:W-:Y:S01]  /*4c40*/  IMAD.MOV.U32 R54, RZ, RZ, R51 ;  /* 0x000000ffff367224 */ /* 0x000fe200078e0033 */
[----:B------:R-:W-:Y:S01]  /*4c50*/  ISETP.GE.AND P2, PT, R114, c[0x0][0x1d4], PT ;  /* 0x0000750072007a0c */ /* 0x000fe20003f46270 */
[----:B------:R-:W-:Y:S01]  /*4c60*/  IMAD.MOV.U32 R56, RZ, RZ, R49 ;  /* 0x000000ffff387224 */ /* 0x000fe200078e0031 */
[C---:B------:R-:W-:Y:S01]  /*4c70*/  IADD3 R174, P1, P0, R154.reuse, R133, R125 ;  /* 0x000000859aae7210 */ /* 0x040fe2000783e07d */
[----:B------:R-:W-:Y:S01]  /*4c80*/  IMAD.MOV.U32 R37, RZ, RZ, R33 ;  /* 0x000000ffff257224 */ /* 0x000fe200078e0021 */
[----:B------:R-:W-:Y:S02]  /*4c90*/  IADD3 R178, R105, R170, RZ ;  /* 0x000000aa69b27210 */ /* 0x000fe40007ffe0ff */
[C---:B------:R-:W-:Y:S02]  /*4ca0*/  IADD3.X R173, R89.reuse, R131, R130, P1, P0 ;  /* 0x0000008359ad7210 */ /* 0x040fe40000fe0482 */
[----:B------:R-:W-:Y:S02]  /*4cb0*/  MOV R39, R32 ;  /* 0x0000002000277202 */ /* 0x000fe40000000f00 */
[----:B------:R-:W-:Y:S02]  /*4cc0*/  MOV R53, R50 ;  /* 0x0000003200357202 */ /* 0x000fe40000000f00 */
[----:B------:R-:W-:Y:S02]  /*4cd0*/  MOV R47, R48 ;  /* 0x00000030002f7202 */ /* 0x000fe40000000f00 */
[----:B------:R-:W-:Y:S04]  /*4ce0*/  @!P2 IADD3 R171, P1, P0, R154, R133, R114 ;  /* 0x000000859aaba210 */ /* 0x000fe8000783e072 */
[----:B------:R-:W-:Y:S02]  /*4cf0*/  @!P2 IADD3.X R172, R89, R131, R124, P1, P0 ;  /* 0x0000008359aca210 */ /* 0x000fe40000fe047c */
[C---:B------:R-:W-:Y:S04]  /*4d00*/  LEA R176, P0, R174.reuse, c[0x0][0x1c8], 0x1 ;  /* 0x00007200aeb07a11 */ /* 0x040fe800078008ff */
[----:B------:R-:W-:Y:S02]  /*4d10*/  LEA.HI.X R177, R174, c[0x0][0x1cc], R173, 0x1, P0 ;  /* 0x00007300aeb17a11 */ /* 0x000fe400000f0cad */
[C---:B------:R-:W-:Y:S02]  /*4d20*/  @!P2 LEA R174, P0, R171.reuse, c[0x0][0x1c8], 0x1 ;  /* 0x00007200abaeaa11 */ /* 0x040fe400078008ff */
[----:B------:R-:W-:Y:S02]  /*4d30*/  SHF.L.U32 R173, R178, 0x1, RZ ;  /* 0x00000001b2ad7819 */ /* 0x000fe400000006ff */
[----:B------:R-:W-:Y:S01]  /*4d40*/  @!P2 LEA.HI.X R175, R171, c[0x0][0x1cc], R172, 0x1, P0 ;  /* 0x00007300abafaa11 */ /* 0x000fe200000f0cac */
[----:B------:R-:W-:Y:S01]  /*4d50*/  IMAD.IADD R172, R111, 0x1, R170 ;  /* 0x000000016fac7824 */ /* 0x000fe200078e02aa */
[----:B------:R-:W-:Y:S01]  /*4d60*/  ISETP.GE.AND P0, PT, R144, c[0x0][0x27c], PT ;  /* 0x00009f0090007a0c */ /* 0x000fe20003f06270 */
[----:B------:R-:W-:Y:S02]  /*4d70*/  LDS.128 R72, [R173+0xc100] ;  /* 0x00c10000ad487984 */ /* 0x000fe40000000c00 */
[----:B------:R-:W-:Y:S06]  /*4d80*/  IMAD.SHL.U32 R171, R172, 0x2, RZ ;  /* 0x00000002acab7824 */ /* 0x000fec00078e00ff */
[----:B------:R-:W1:Y:S04]  /*4d90*/  LDS.128 R20, [R171+0xc100] ;  /* 0x00c10000ab147984 */ /* 0x000e680000000c00 */
[--C-:B------:R-:W-:Y:S01]  /*4da0*/  @!P0 SHF.R.U64 R55, R50, 0x10, R51.reuse ;  /* 0x0000001032378819 */ /* 0x100fe20000001233 */
[----:B------:R-:W-:Y:S01]  /*4db0*/  @!P0 HADD2.F32 R41, -RZ, R39.H0_H0 ;  /* 0x20000027ff298230 */ /* 0x000fe20000004100 */
[----:B------:R-:W-:Y:S01]  /*4dc0*/  @!P0 SHF.R.U32.HI R59, RZ, 0x10, R51 ;  /* 0x00000010ff3b8819 */ /* 0x000fe20000011633 */
[----:B------:R-:W-:Y:S01]  /*4dd0*/  @!P0 HADD2.F32 R47, -RZ, R47.H0_H0 ;  /* 0x2000002fff2f8230 */ /* 0x000fe20000004100 */
[----:B------:R-:W-:Y:S01]  /*4de0*/  @!P0 SHF.R.U64 R46, R48, 0x10, R49 ;  /* 0x00000010302e8819 */ /* 0x000fe20000001231 */
[----:B------:R-:W-:Y:S01]  /*4df0*/  @!P0 HADD2.F32 R48, -RZ, R56.H0_H0 ;  /* 0x20000038ff308230 */ /* 0x000fe20000004100 */
[----:B------:R-:W-:Y:S01]  /*4e00*/  @!P0 SHF.R.U64 R38, R32, 0x10, R33 ;  /* 0x0000001020268819 */ /* 0x000fe20000001221 */
[----:B------:R-:W-:Y:S01]  /*4e10*/  IMAD.MOV.U32 R32, RZ, RZ, R35 ;  /* 0x000000ffff207224 */ /* 0x000fe200078e0023 */
[----:B------:R-:W-:Y:S01]  /*4e20*/  @!P0 HADD2.F32 R53, -RZ, R53.H0_H0 ;  /* 0x20000035ff358230 */ /* 0x000fe20000004100 */
[----:B------:R-:W-:Y:S01]  /*4e30*/  @!P0 SHF.R.U32.HI R36, RZ, 0x10, R33 ;  /* 0x00000010ff248819 */ /* 0x000fe20000011621 */
[----:B------:R-:W-:Y:S01]  /*4e40*/  @!P0 HADD2.F32 R46, -RZ, R46.H0_H0 ;  /* 0x2000002eff2e8230 */ /* 0x000fe20000004100 */
[----:B------:R-:W-:Y:S01]  /*4e50*/  @!P0 SHF.R.U32.HI R52, RZ, 0x10, R49 ;  /* 0x00000010ff348819 */ /* 0x000fe20000011631 */
[----:B------:R-:W-:Y:S01]  /*4e60*/  @!P0 HADD2.F32 R57, -RZ, R54.H0_H0 ;  /* 0x20000036ff398230 */ /* 0x000fe20000004100 */
[----:B------:R-:W-:Y:S01]  /*4e70*/  MOV R33, R34 ;  /* 0x0000002200217202 */ /* 0x000fe20000000f00 */
[----:B------:R-:W-:Y:S01]  /*4e80*/  @!P0 HADD2.F32 R36, -RZ, R36.H0_H0 ;  /* 0x20000024ff248230 */ /* 0x000fe20000004100 */
[--C-:B------:R-:W-:Y:S01]  /*4e90*/  @!P0 SHF.R.U64 R34, R34, 0x10, R35.reuse ;  /* 0x0000001022228819 */ /* 0x100fe20000001223 */
[----:B------:R-:W-:Y:S01]  /*4ea0*/  @!P0 HADD2.F32 R55, -RZ, R55.H0_H0 ;  /* 0x20000037ff378230 */ /* 0x000fe20000004100 */
[----:B------:R-:W-:Y:S01]  /*4eb0*/  @!P0 SHF.R.U32.HI R35, RZ, 0x10, R35 ;  /* 0x00000010ff238819 */ /* 0x000fe20000011623 */
[----:B------:R-:W-:Y:S02]  /*4ec0*/  @!P0 HADD2.F32 R33, -RZ, R33.H0_H0 ;  /* 0x20000021ff218230 */ /* 0x000fe40000004100 */
[----:B------:R-:W-:Y:S02]  /*4ed0*/  @!P0 HADD2.F32 R59, -RZ, R59.H0_H0 ;  /* 0x2000003bff3b8230 */ /* 0x000fe40000004100 */
[----:B------:R-:W-:Y:S02]  /*4ee0*/  @!P0 HADD2.F32 R42, -RZ, R37.H0_H0 ;  /* 0x20000025ff2a8230 */ /* 0x000fe40000004100 */
[----:B------:R-:W-:Y:S02]  /*4ef0*/  @!P0 HADD2.F32 R38, -RZ, R38.H0_H0 ;  /* 0x20000026ff268230 */ /* 0x000fe40000004100 */
[----:B------:R-:W-:Y:S01]  /*4f00*/  @!P0 HADD2.F32 R35, -RZ, R35.H0_H0 ;  /* 0x20000023ff238230 */ /* 0x000fe20000004100 */
[----:B-1----:R-:W-:Y:S01]  /*4f10*/  @!P0 IMAD.MOV.U32 R39, RZ, RZ, R20 ;  /* 0x000000ffff278224 */ /* 0x002fe200078e0014 */
[----:B------:R-:W-:Y:S02]  /*4f20*/  @!P0 MOV R51, R72 ;  /* 0x0000004800338202 */ /* 0x000fe40000000f00 */
[----:B------:R-:W-:Y:S02]  /*4f30*/  @!P0 MOV R50, R73 ;  /* 0x0000004900328202 */ /* 0x000fe40000000f00 */
[----:B------:R-:W-:Y:S01]  /*4f40*/  @!P0 HADD2.F32 R44, -RZ, R39.H0_H0 ;  /* 0x20000027ff2c8230 */ /* 0x000fe20000004100 */
[----:B------:R-:W-:Y:S01]  /*4f50*/  @!P0 MOV R40, R21 ;  /* 0x0000001500288202 */ /* 0x000fe20000000f00 */
[----:B------:R-:W-:Y:S01]  /*4f60*/  @!P0 HADD2.F32 R45, -RZ, R51.H0_H0 ;  /* 0x20000033ff2d8230 */ /* 0x000fe20000004100 */
[----:B------:R-:W-:Y:S01]  /*4f70*/  @!P0 MOV R56, R75 ;  /* 0x0000004b00388202 */ /* 0x000fe20000000f00 */
[----:B------:R-:W-:Y:S01]  /*4f80*/  @!P0 HADD2.F32 R49, -RZ, R50.H0_H0 ;  /* 0x20000032ff318230 */ /* 0x000fe20000004100 */
[CC--:B------:R-:W-:Y:S01]  /*4f90*/  @!P0 FMUL.FTZ R2, R44.reuse, R41.reuse ;  /* 0x000000292c028220 */ /* 0x0c0fe20000410000 */
[----:B------:R-:W-:Y:S01]  /*4fa0*/  @!P0 HADD2.F32 R37, -RZ, R40.H0_H0 ;  /* 0x20000028ff258230 */ /* 0x000fe20000004100 */
[----:B------:R-:W-:Y:S01]  /*4fb0*/  @!P0 FMUL.FTZ R171, R45, R41 ;  /* 0x000000292dab8220 */ /* 0x000fe20000410000 */
[----:B------:R-:W-:Y:S01]  /*4fc0*/  @!P0 HADD2.F32 R39, -RZ, R39.H1_H1 ;  /* 0x30000027ff278230 */ /* 0x000fe20000004100 */
[-C--:B------:R-:W-:Y:S01]  /*4fd0*/  @!P0 FMUL.FTZ R172, R49, R42.reuse ;  /* 0x0000002a31ac8220 */ /* 0x080fe20000410000 */
[--C-:B------:R-:W-:Y:S01]  /*4fe0*/  @!P0 HADD2.F32 R54, -RZ, R56.reuse.H0_H0 ;  /* 0x20000038ff368230 */ /* 0x100fe20000004100 */
[-C--:B------:R-:W-:Y:S01]  /*4ff0*/  @!P0 FFMA.FTZ R171, R44, R47.reuse, -R171 ;  /* 0x0000002f2cab8223 */ /* 0x080fe200000108ab */
[----:B------:R-:W-:Y:S01]  /*5000*/  @!P0 HADD2.F32 R56, -RZ, R56.H1_H1 ;  /* 0x30000038ff388230 */ /* 0x000fe20000004100 */
[----:B------:R-:W-:Y:S01]  /*5010*/  @!P0 FFMA.FTZ R2, R45, R47, R2 ;  /* 0x0000002f2d028223 */ /* 0x000fe20000010002 */
[----:B------:R-:W-:Y:S01]  /*5020*/  @!P0 HADD2.F32 R47, -RZ, R50.H1_H1 ;  /* 0x30000032ff2f8230 */ /* 0x000fe20000004100 */
[C---:B------:R-:W-:Y:S01]  /*5030*/  @!P0 FMUL.FTZ R4, R37.reuse, R42 ;  /* 0x0000002a25048220 */ /* 0x040fe20000410000 */
[----:B------:R-:W-:Y:S01]  /*5040*/  @!P0 HADD2.F32 R45, -RZ, R51.H1_H1 ;  /* 0x30000033ff2d8230 */ /* 0x000fe20000004100 */
[----:B------:R-:W-:Y:S01]  /*5050*/  @!P0 FFMA.FTZ R172, R37, R48, -R172 ;  /* 0x0000003025ac8223 */ /* 0x000fe200000108ac */
[----:B------:R-:W-:Y:S01]  /*5060*/  @!P0 HADD2.F32 R37, -RZ, R40.H1_H1 ;  /* 0x30000028ff258230 */ /* 0x000fe20000004100 */
[-C--:B------:R-:W-:Y:S01]  /*5070*/  @!P0 FMUL.FTZ R173, R47, R36.reuse ;  /* 0x000000242fad8220 */ /* 0x080fe20000410000 */
[----:B------:R-:W-:Y:S01]  /*5080*/  @!P0 HADD2.F32 R50, -RZ, R52.H0_H0 ;  /* 0x20000034ff328230 */ /* 0x000fe20000004100 */
[----:B------:R-:W-:Y:S02]  /*5090*/  @!P0 IMAD.MOV.U32 R51, RZ, RZ, R74 ;  /* 0x000000ffff338224 */ /* 0x000fe400078e004a */
[C---:B------:R-:W-:Y:S02]  /*50a0*/  @!P0 FMUL.FTZ R5, R37.reuse, R36 ;  /* 0x0000002425058220 */ /* 0x040fe40000410000 */
[----:B------:R-:W-:Y:S01]  /*50b0*/  @!P0 FFMA.FTZ R173, R37, R50, -R173 ;  /* 0x0000003225ad8223 */ /* 0x000fe200000108ad */
[----:B------:R-:W-:Y:S01]  /*50c0*/  @!P0 MOV R37, R22 ;  /* 0x0000001600258202 */ /* 0x000fe20000000f00 */
[-C--:B------:R-:W-:Y:S01]  /*50d0*/  @!P0 FMUL.FTZ R178, R45, R38.reuse ;  /* 0x000000262db28220 */ /* 0x080fe20000410000 */
[--C-:B------:R-:W-:Y:S01]  /*50e0*/  @!P0 HADD2.F32 R52, -RZ, R51.reuse.H1_H1 ;  /* 0x30000033ff348230 */ /* 0x100fe20000004100 */
[----:B------:R-:W-:Y:S01]  /*50f0*/  @!P0 FMUL.FTZ R3, R39, R38 ;  /* 0x0000002627038220 */ /* 0x000fe20000410000 */
[----:B------:R-:W-:Y:S01]  /*5100*/  @!P0 F2FP.PACK_AB R172, R173, R172 ;  /* 0x000000acadac823e */ /* 0x000fe200000000ff */
[-C--:B------:R-:W-:Y:S01]  /*5110*/  @!P0 FFMA.FTZ R178, R39, R46.reuse, -R178 ;  /* 0x0000002e27b28223 */ /* 0x080fe200000108b2 */
[----:B------:R-:W-:Y:S01]  /*5120*/  @!P0 HADD2.F32 R51, -RZ, R51.H0_H0 ;  /* 0x20000033ff338230 */ /* 0x000fe20000004100 */
[----:B------:R-:W-:Y:S01]  /*5130*/  @!P0 FMUL.FTZ R182, R56, R35 ;  /* 0x0000002338b68220 */ /* 0x000fe20000410000 */
[----:B------:R-:W-:Y:S01]  /*5140*/  @!P0 HADD2.F32 R39, -RZ, R34.H0_H0 ;  /* 0x20000022ff278230 */ /* 0x000fe20000004100 */
[----:B------:R-:W-:Y:S01]  /*5150*/  @!P0 FFMA.FTZ R3, R45, R46, R3 ;  /* 0x0000002e2d038223 */ /* 0x000fe20000010003 */
[--C-:B------:R-:W-:Y:S01]  /*5160*/  @!P0 HADD2.F32 R34, -RZ, R37.reuse.H0_H0 ;  /* 0x20000025ff228230 */ /* 0x100fe20000004100 */
[----:B------:R-:W-:Y:S01]  /*5170*/  @!P0 FMUL.FTZ R180, R51, R33 ;  /* 0x0000002133b48220 */ /* 0x000fe20000410000 */
[----:B------:R-:W-:Y:S01]  /*5180*/  @!P0 MOV R21, R172 ;  /* 0x000000ac00158202 */ /* 0x000fe20000000f00 */
[----:B------:R-:W-:Y:S01]  /*5190*/  @!P0 FMUL.FTZ R179, R52, R39 ;  /* 0x0000002734b38220 */ /* 0x000fe20000410000 */
[----:B------:R-:W-:Y:S01]  /*51a0*/  @!P0 F2FP.PACK_AB R171, R178, R171 ;  /* 0x000000abb2ab823e */ /* 0x000fe200000000ff */
[C---:B------:R-:W-:Y:S01]  /*51b0*/  @!P0 FMUL.FTZ R6, R34.reuse, R33 ;  /* 0x0000002122068220 */ /* 0x040fe20000410000 */
[----:B------:R-:W-:Y:S01]  /*51c0*/  @!P0 HADD2.F32 R33, -RZ, R32.H0_H0 ;  /* 0x20000020ff218230 */ /* 0x000fe20000004100 */
[----:B------:R-:W-:Y:S01]  /*51d0*/  @!P0 IMAD.MOV.U32 R32, RZ, RZ, R23 ;  /* 0x000000ffff208224 */ /* 0x000fe200078e0017 */
[----:B------:R-:W-:Y:S01]  /*51e0*/  @!P0 HADD2.F32 R36, -RZ, R37.H1_H1 ;  /* 0x30000025ff248230 */ /* 0x000fe20000004100 */
[----:B------:R-:W-:Y:S01]  /*51f0*/  @!P0 FFMA.FTZ R180, R34, R53, -R180 ;  /* 0x0000003522b48223 */ /* 0x000fe200000108b4 */
[----:B------:R-:W-:Y:S01]  /*5200*/  @!P0 MOV R20, R171 ;  /* 0x000000ab00148202 */ /* 0x000fe20000000f00 */
[----:B------:R-:W-:Y:S01]  /*5210*/  @!P0 FMUL.FTZ R181, R54, R33 ;  /* 0x0000002136b58220 */ /* 0x000fe20000410000 */
[--C-:B------:R-:W-:Y:S01]  /*5220*/  @!P0 HADD2.F32 R34, -RZ, R32.reuse.H0_H0 ;  /* 0x20000020ff228230 */ /* 0x100fe20000004100 */
[----:B------:R-:W-:Y:S01]  /*5230*/  @!P0 FFMA.FTZ R4, R49, R48, R4 ;  /* 0x0000003031048223 */ /* 0x000fe20000010004 */
[----:B------:R-:W-:Y:S01]  /*5240*/  @!P0 HADD2.F32 R32, -RZ, R32.H1_H1 ;  /* 0x30000020ff208230 */ /* 0x000fe20000004100 */
[C---:B------:R-:W-:Y:S01]  /*5250*/  @!P0 FFMA.FTZ R179, R36.reuse, R55, -R179 ;  /* 0x0000003724b38223 */ /* 0x040fe200000108b3 */
[----:B------:R-:W-:Y:S01]  /*5260*/  @!P0 F2FP.PACK_AB R173, R3, R2 ;  /* 0x0000000203ad823e */ /* 0x000fe200000000ff */
[----:B------:R-:W-:Y:S02]  /*5270*/  @!P0 FMUL.FTZ R7, R36, R39 ;  /* 0x0000002724078220 */ /* 0x000fe40000410000 */
[----:B------:R-:W-:Y:S01]  /*5280*/  @!P0 FFMA.FTZ R181, R34, R57, -R181 ;  /* 0x0000003922b58223 */ /* 0x000fe200000108b5 */
[----:B------:R-:W-:Y:S01]  /*5290*/  @!P0 MOV R72, R173 ;  /* 0x000000ad00488202 */ /* 0x000fe20000000f00 */
[----:B------:R-:W-:Y:S01]  /*52a0*/  @!P0 FFMA.FTZ R182, R32, R59, -R182 ;  /* 0x0000003b20b68223 */ /* 0x000fe200000108b6 */
[----:B------:R-:W-:Y:S01]  /*52b0*/  @!P0 F2FP.PACK_AB R179, R179, R180 ;  /* 0x000000b4b3b3823e */ /* 0x000fe200000000ff */
[----:B------:R-:W-:Y:S02]  /*52c0*/  @!P0 FFMA.FTZ R5, R47, R50, R5 ;  /* 0x000000322f058223 */ /* 0x000fe40000010005 */
[----:B------:R-:W-:Y:S01]  /*52d0*/  @!P0 FFMA.FTZ R6, R51, R53, R6 ;  /* 0x0000003533068223 */ /* 0x000fe20000010006 */
[----:B------:R-:W-:Y:S01]  /*52e0*/  @!P0 F2FP.PACK_AB R182, R182, R181 ;  /* 0x000000b5b6b6823e */ /* 0x000fe200000000ff */
[----:B------:R-:W-:Y:S01]  /*52f0*/  @!P0 FMUL.FTZ R8, R34, R33 ;  /* 0x0000002122088220 */ /* 0x000fe20000410000 */
[----:B------:R-:W-:Y:S01]  /*5300*/  @!P0 F2FP.PACK_AB R178, R5, R4 ;  /* 0x0000000405b2823e */ /* 0x000fe200000000ff */
[----:B------:R-:W-:Y:S01]  /*5310*/  @!P0 FFMA.FTZ R7, R52, R55, R7 ;  /* 0x0000003734078223 */ /* 0x000fe20000010007 */
[----:B------:R-:W-:Y:S01]  /*5320*/  @!P0 MOV R23, R182 ;  /* 0x000000b600178202 */ /* 0x000fe20000000f00 */
[----:B------:R-:W-:Y:S02]  /*5330*/  @!P0 FMUL.FTZ R9, R32, R35 ;  /* 0x0000002320098220 */ /* 0x000fe40000410000 */
[----:B------:R-:W-:Y:S01]  /*5340*/  @!P0 FFMA.FTZ R8, R54, R57, R8 ;  /* 0x0000003936088223 */ /* 0x000fe20000010008 */
[----:B------:R-:W-:Y:S01]  /*5350*/  @!P0 F2FP.PACK_AB R180, R7, R6 ;  /* 0x0000000607b4823e */ /* 0x000fe200000000ff */
[----:B------:R-:W-:Y:S02]  /*5360*/  @!P0 FFMA.FTZ R9, R56, R59, R9 ;  /* 0x0000003b38098223 */ /* 0x000fe40000010009 */
[----:B------:R-:W-:Y:S01]  /*5370*/  @!P0 IMAD.MOV.U32 R22, RZ, RZ, R179 ;  /* 0x000000ffff168224 */ /* 0x000fe200078e00b3 */
[----:B------:R-:W-:Y:S01]  /*5380*/  @!P0 MOV R74, R180 ;  /* 0x000000b4004a8202 */ /* 0x000fe20000000f00 */
[----:B------:R-:W-:Y:S01]  /*5390*/  @!P0 IMAD.MOV.U32 R73, RZ, RZ, R178 ;  /* 0x000000ffff498224 */ /* 0x000fe200078e00b2 */
[----:B------:R-:W-:Y:S02]  /*53a0*/  @!P0 F2FP.PACK_AB R181, R9, R8 ;  /* 0x0000000809b5823e */ /* 0x000fe400000000ff */
[----:B------:R1:W-:Y:S02]  /*53b0*/  STG.E.128 [R176.64], R20 ;  /* 0x00000014b0007986 */ /* 0x0003e4000c101d08 */
[----:B------:R-:W-:Y:S06]  /*53c0*/  @!P0 MOV R75, R181 ;  /* 0x000000b5004b8202 */ /* 0x000fec0000000f00 */
[----:B------:R1:W-:Y:S02]  /*53d0*/  @!P2 STG.E.128 [R174.64], R72 ;  /* 0x00000048ae00a986 */ /* 0x0003e4000c101d08 */
.L_x_1393:
[----:B------:R-:W-:Y:S05]  /*53e0*/  BSYNC B0 ;  /* 0x0000000000007941 */ /* 0x000fea0003800000 */
.L_x_1392:
[----:B------:R-:W-:Y:S01]  /*53f0*/  ISETP.GE.AND P0, PT, R13, c[0x0][0x1d4], PT ;  /* 0x000075000d007a0c */ /* 0x000fe20003f06270 */
[----:B------:R-:W-:Y:S01]  /*5400*/  @!UPT UIADD3 URZ, URZ, URZ, URZ ;  /* 0x0000003f3f3ff290 */ /* 0x000fe2000fffe03f */
[----:B------:R-:W-:Y:S11]  /*5410*/  BSSY B0, `(.L_x_1394) ;  /* 0x0000074000007945 */ /* 0x000ff60003800000 */
[----:B------:R-:W-:-:S05]  /*5420*/  @P0 BRA `(.L_x_1395) ;  /* 0x0000072000000947 */ /* 0x000fca0003800000 */
[----:B------:R-:W-:Y:S02]  /*5430*/  ISETP.GE.AND P2, PT, R112, c[0x0][0x1d4], PT ;  /* 0x0000750070007a0c */ /* 0x000fe40003f46270 */
[C---:B------:R-:W-:Y:S02]  /*5440*/  IADD3 R59, P1, P0, R154.reuse, R133, R123 ;  /* 0x000000859a3b7210 */ /* 0x040fe4000783e07b */
[----:B-1----:R-:W-:Y:S02]  /*5450*/  IADD3 R74, R103, R170, RZ ;  /* 0x000000aa674a7210 */ /* 0x002fe40007ffe0ff */
[C---:B------:R-:W-:Y:S07]  /*5460*/  IADD3.X R48, R89.reuse, R131, R128, P1, P0 ;  /* 0x0000008359307210 */ /* 0x040fee0000fe0480 */
        /* <DEDUP_REMOVED lines=9> */
[----:B------:R-:W1:Y:S02]  /*5500*/  LDS.128 R52, [R59+0xc100] ;  /* 0x00c100003b347984 */ /* 0x000e640000000c00 */
[----:B------:R-:W-:Y:S06]  /*5510*/  IMAD.SHL.U32 R48, R50, 0x2, RZ ;  /* 0x0000000232307824 */ /* 0x000fec00078e00ff */
[----:B------:R-:W2:Y:S04]  /*5520*/  LDS.128 R20, [R48+0xc100] ;  /* 0x00c1000030147984 */ /* 0x000ea80000000c00 */
[----:B------:R-:W-:Y:S01]  /*5530*/  @!P0 SHF.R.U64 R26, R26, 0x10, R27 ;  /* 0x000000101a1a8819 */ /* 0x000fe2000000121b */
[----:B------:R-:W-:Y:S01]  /*5540*/  @!P0 HADD2.F32 R34, -RZ, R31.H1_H1 ;  /* 0x3000001fff228230 */ /* 0x000fe20000004100 */
[----:B------:R-:W-:Y:S01]  /*5550*/  @!P0 SHF.R.U64 R32, R24, 0x10, R25 ;  /* 0x0000001018208819 */ /* 0x000fe20000001219 */
[--C-:B------:R-:W-:Y:S01]  /*5560*/  @!P0 HADD2.F32 R36, -RZ, R71.reuse.H1_H1 ;  /* 0x30000047ff248230 */ /* 0x100fe20000004100 */
[----:B------:R-:W-:Y:S01]  /*5570*/  @!P0 SHF.R.U32.HI R24, RZ, 0x10, R27 ;  /* 0x00000010ff188819 */ /* 0x000fe2000001161b */
[----:B------:R-:W-:Y:S01]  /*5580*/  @!P0 HADD2.F32 R39, -RZ, R71.H0_H0 ;  /* 0x20000047ff278230 */ /* 0x000fe20000004100 */
[----:B------:R-:W-:Y:S01]  /*5590*/  @!P0 SHF.R.U32.HI R25, RZ, 0x10, R25 ;  /* 0x00000010ff198819 */ /* 0x000fe20000011619 */
[--C-:B------:R-:W-:Y:S01]  /*55a0*/  @!P0 HADD2.F32 R45, -RZ, R70.reuse.H0_H0 ;  /* 0x20000046ff2d8230 */ /* 0x100fe20000004100 */
[--C-:B------:R-:W-:Y:S01]  /*55b0*/  @!P0 SHF.R.U64 R38, R64, 0x10, R65.reuse ;  /* 0x0000001040268819 */ /* 0x100fe20000001241 */
[----:B------:R-:W-:Y:S01]  /*55c0*/  @!P0 HADD2.F32 R49, -RZ, R70.H1_H1 ;  /* 0x30000046ff318230 */ /* 0x000fe20000004100 */
[----:B------:R-:W-:Y:S01]  /*55d0*/  @!P0 SHF.R.U32.HI R40, RZ, 0x10, R65 ;  /* 0x00000010ff288819 */ /* 0x000fe20000011641 */
[----:B------:R-:W-:Y:S01]  /*55e0*/  @!P0 HADD2.F32 R32, -RZ, R32.H0_H0 ;  /* 0x20000020ff208230 */ /* 0x000fe20000004100 */
[--C-:B------:R-:W-:Y:S01]  /*55f0*/  @!P0 SHF.R.U32.HI R41, RZ, 0x10, R67.reuse ;  /* 0x00000010ff298819 */ /* 0x100fe20000011643 */
[----:B------:R-:W-:Y:S01]  /*5600*/  @!P0 HADD2.F32 R38, -RZ, R38.H0_H0 ;  /* 0x20000026ff268230 */ /* 0x000fe20000004100 */
[----:B------:R-:W-:Y:S01]  /*5610*/  @!P0 SHF.R.U64 R47, R66, 0x10, R67 ;  /* 0x00000010422f8819 */ /* 0x000fe20000001243 */
[----:B------:R-:W-:Y:S02]  /*5620*/  @!P0 HADD2.F32 R40, -RZ, R40.H0_H0 ;  /* 0x20000028ff288230 */ /* 0x000fe40000004100 */
[----:B------:R-:W-:Y:S02]  /*5630*/  @!P0 HADD2.F32 R51, -RZ, R41.H0_H0 ;  /* 0x20000029ff338230 */ /* 0x000fe40000004100 */
[----:B------:R-:W-:Y:S01]  /*5640*/  @!P0 HADD2.F32 R47, -RZ, R47.H0_H0 ;  /* 0x2000002fff2f8230 */ /* 0x000fe20000004100 */
[----:B-1----:R-:W-:Y:S01]  /*5650*/  @!P0 IMAD.MOV.U32 R42, RZ, RZ, R55 ;  /* 0x000000ffff2a8224 */ /* 0x002fe200078e0037 */
[----:B------:R-:W-:Y:S04]  /*5660*/  @!P0 MOV R37, R52 ;  /* 0x0000003400258202 */ /* 0x000fe80000000f00 */
[--C-:B------:R-:W-:Y:S02]  /*5670*/  @!P0 HADD2.F32 R46, -RZ, R42.reuse.H1_H1 ;  /* 0x3000002aff2e8230 */ /* 0x100fe40000004100 */
[----:B------:R-:W-:Y:S01]  /*5680*/  @!P0 HADD2.F32 R44, -RZ, R42.H0_H0 ;  /* 0x2000002aff2c8230 */ /* 0x000fe20000004100 */
[----:B--2---:R-:W-:Y:S01]  /*5690*/  @!P0 IMAD.MOV.U32 R27, RZ, RZ, R20 ;  /* 0x000000ffff1b8224 */ /* 0x004fe200078e0014 */
[--C-:B------:R-:W-:Y:S01]  /*56a0*/  @!P0 HADD2.F32 R35, -RZ, R37.reuse.H0_H0 ;  /* 0x20000025ff238230 */ /* 0x100fe20000004100 */
[----:B------:R-:W-:Y:S01]  /*56b0*/  @!P0 MOV R42, R54 ;  /* 0x00000036002a8202 */ /* 0x000fe20000000f00 */
[----:B------:R-:W-:Y:S02]  /*56c0*/  @!P0 HADD2.F32 R37, -RZ, R37.H1_H1 ;  /* 0x30000025ff258230 */ /* 0x000fe40000004100 */
[--C-:B------:R-:W-:Y:S01]  /*56d0*/  @!P0 HADD2.F32 R33, -RZ, R27.reuse.H0_H0 ;  /* 0x2000001bff218230 */ /* 0x100fe20000004100 */
[----:B------:R-:W-:Y:S01]  /*56e0*/  @!P0 FMUL.FTZ R48, R35, R34 ;  /* 0x0000002223308220 */ /* 0x000fe20000410000 */
[----:B------:R-:W-:Y:S01]  /*56f0*/  @!P0 HADD2.F32 R27, -RZ, R27.H1_H1 ;  /* 0x3000001bff1b8230 */ /* 0x000fe20000004100 */
[----:B------:R-:W-:Y:S01]  /*5700*/  @!P0 FMUL.FTZ R59, R37, R32 ;  /* 0x00000020253b8220 */ /* 0x000fe20000410000 */
[--C-:B------:R-:W-:Y:S01]  /*5710*/  @!P0 HADD2.F32 R41, -RZ, R42.reuse.H0_H0 ;  /* 0x2000002aff298230 */ /* 0x100fe20000004100 */
[C---:B------:R-:W-:Y:S01]  /*5720*/  @!P0 FMUL.FTZ R2, R33.reuse, R34 ;  /* 0x0000002221028220 */ /* 0x040fe20000410000 */
[----:B------:R-:W-:Y:S01]  /*5730*/  @!P0 HADD2.F32 R42, -RZ, R42.H1_H1 ;  /* 0x3000002aff2a8230 */ /* 0x000fe20000004100 */
[-C--:B------:R-:W-:Y:S01]  /*5740*/  @!P0 FFMA.FTZ R48, R33, R36.reuse, -R48 ;  /* 0x0000002421308223 */ /* 0x080fe20000010830 */
[----:B------:R-:W-:Y:S01]  /*5750*/  @!P0 MOV R33, R21 ;  /* 0x0000001500218202 */ /* 0x000fe20000000f00 */
[----:B------:R-:W-:Y:S01]  /*5760*/  @!P0 FFMA.FTZ R2, R35, R36, R2 ;  /* 0x0000002423028223 */ /* 0x000fe20000010002 */
[----:B------:R-:W-:Y:S01]  /*5770*/  @!P0 MOV R36, R53 ;  /* 0x0000003500248202 */ /* 0x000fe20000000f00 */
[C---:B------:R-:W-:Y:S01]  /*5780*/  @!P0 FMUL.FTZ R3, R27.reuse, R32 ;  /* 0x000000201b038220 */ /* 0x040fe20000410000 */
[----:B------:R-:W-:Y:S01]  /*5790*/  @!P0 HADD2.F32 R32, -RZ, R25.H0_H0 ;  /* 0x20000019ff208230 */ /* 0x000fe20000004100 */
[-C--:B------:R-:W-:Y:S01]  /*57a0*/  @!P0 FFMA.FTZ R59, R27, R38.reuse, -R59 ;  /* 0x000000261b3b8223 */ /* 0x080fe2000001083b */
[----:B------:R-:W-:Y:S01]  /*57b0*/  @!P0 HADD2.F32 R25, -RZ, R33.H1_H1 ;  /* 0x30000021ff198230 */ /* 0x000fe20000004100 */
[----:B------:R-:W-:Y:S01]  /*57c0*/  @!P0 FFMA.FTZ R3, R37, R38, R3 ;  /* 0x0000002625038223 */ /* 0x000fe20000010003 */
[--C-:B------:R-:W-:Y:S02]  /*57d0*/  @!P0 HADD2.F32 R35, -RZ, R36.reuse.H0_H0 ;  /* 0x20000024ff238230 */ /* 0x100fe40000004100 */
[----:B------:R-:W-:Y:S01]  /*57e0*/  @!P0 HADD2.F32 R36, -RZ, R36.H1_H1 ;  /* 0x30000024ff248230 */ /* 0x000fe20000004100 */
[----:B------:R-:W-:Y:S01]  /*57f0*/  @!P0 FMUL.FTZ R5, R25, R32 ;  /* 0x0000002019058220 */ /* 0x000fe20000410000 */
[----:B------:R-:W-:Y:S01]  /*5800*/  @!P0 F2FP.PACK_AB R48, R59, R48 ;  /* 0x000000303b30823e */ /* 0x000fe200000000ff */
[----:B------:R-:W-:Y:S01]  /*5810*/  @!P0 HADD2.F32 R27, -RZ, R31.H0_H0 ;  /* 0x2000001fff1b8230 */ /* 0x000fe20000004100 */
[----:B------:R-:W-:Y:S01]  /*5820*/  @!P0 MOV R31, R23 ;  /* 0x00000017001f8202 */ /* 0x000fe20000000f00 */
[----:B------:R-:W-:Y:S01]  /*5830*/  @!P0 FMUL.FTZ R75, R36, R32 ;  /* 0x00000020244b8220 */ /* 0x000fe20000410000 */
[----:B------:R-:W-:Y:S01]  /*5840*/  @!P0 MOV R20, R48 ;  /* 0x0000003000148202 */ /* 0x000fe20000000f00 */
[----:B------:R-:W-:Y:S01]  /*5850*/  @!P0 HADD2.F32 R34, -RZ, R33.H0_H0 ;  /* 0x20000021ff228230 */ /* 0x000fe20000004100 */
[-C--:B------:R-:W-:Y:S01]  /*5860*/  @!P0 FMUL.FTZ R50, R35, R27.reuse ;  /* 0x0000001b23328220 */ /* 0x080fe20000410000 */
[--C-:B------:R-:W-:Y:S01]  /*5870*/  @!P0 HADD2.F32 R32, -RZ, R31.reuse.H0_H0 ;  /* 0x2000001fff208230 */ /* 0x100fe20000004100 */
[----:B------:R-:W-:Y:S01]  /*5880*/  @!P0 FFMA.FTZ R75, R25, R40, -R75 ;  /* 0x00000028194b8223 */ /* 0x000fe2000001084b */
[----:B------:R-:W-:Y:S01]  /*5890*/  @!P0 HADD2.F32 R25, -RZ, R24.H0_H0 ;  /* 0x20000018ff198230 */ /* 0x000fe20000004100 */
[C---:B------:R-:W-:Y:S01]  /*58a0*/  @!P0 FMUL.FTZ R4, R34.reuse, R27 ;  /* 0x0000001b22048220 */ /* 0x040fe20000410000 */
[----:B------:R-:W-:Y:S01]  /*58b0*/  @!P0 HADD2.F32 R24, -RZ, R31.H1_H1 ;  /* 0x3000001fff188230 */ /* 0x000fe20000004100 */
[----:B------:R-:W-:Y:S01]  /*58c0*/  @!P0 FFMA.FTZ R50, R34, R39, -R50 ;  /* 0x0000002722328223 */ /* 0x000fe20000010832 */
[--C-:B------:R-:W-:Y:S01]  /*58d0*/  @!P0 HADD2.F32 R27, -RZ, R30.reuse.H1_H1 ;  /* 0x3000001eff1b8230 */ /* 0x100fe20000004100 */
[-C--:B------:R-:W-:Y:S02]  /*58e0*/  @!P0 FMUL.FTZ R171, R46, R25.reuse ;  /* 0x000000192eab8220 */ /* 0x080fe40000410000 */
[C---:B------:R-:W-:Y:S01]  /*58f0*/  @!P0 FMUL.FTZ R9, R24.reuse, R25 ;  /* 0x0000001918098220 */ /* 0x040fe20000410000 */
[----:B------:R-:W-:Y:S01]  /*5900*/  @!P0 F2FP.PACK_AB R75, R75, R50 ;  /* 0x000000324b4b823e */ /* 0x000fe200000000ff */
[----:B------:R-:W-:Y:S01]  /*5910*/  @!P0 FFMA.FTZ R171, R24, R51, -R171 ;  /* 0x0000003318ab8223 */ /* 0x000fe200000108ab */
[----:B------:R-:W-:Y:S01]  /*5920*/  @!P0 F2FP.PACK_AB R50, R3, R2 ;  /* 0x000000020332823e */ /* 0x000fe200000000ff */
[----:B------:R-:W-:Y:S01]  /*5930*/  @!P0 IMAD.MOV.U32 R24, RZ, RZ, R22 ;  /* 0x000000ffff188224 */ /* 0x000fe200078e0016 */
[----:B------:R-:W-:Y:S01]  /*5940*/  @!P0 MOV R21, R75 ;  /* 0x0000004b00158202 */ /* 0x000fe20000000f00 */
[-C--:B------:R-:W-:Y:S01]  /*5950*/  @!P0 FMUL.FTZ R74, R44, R27.reuse ;  /* 0x0000001b2c4a8220 */ /* 0x080fe20000410000 */
[----:B------:R-:W-:Y:S01]  /*5960*/  @!P0 MOV R52, R50 ;  /* 0x0000003200348202 */ /* 0x000fe20000000f00 */
[C---:B------:R-:W-:Y:S01]  /*5970*/  @!P0 FMUL.FTZ R8, R32.reuse, R27 ;  /* 0x0000001b20088220 */ /* 0x040fe20000410000 */
[----:B------:R-:W-:Y:S01]  /*5980*/  @!P0 HADD2.F32 R27, -RZ, R30.H0_H0 ;  /* 0x2000001eff1b8230 */ /* 0x000fe20000004100 */
[----:B------:R-:W-:Y:S01]  /*5990*/  @!P0 FFMA.FTZ R4, R35, R39, R4 ;  /* 0x0000002723048223 */ /* 0x000fe20000010004 */
[----:B------:R-:W-:Y:S01]  /*59a0*/  @!P0 HADD2.F32 R25, -RZ, R26.H0_H0 ;  /* 0x2000001aff198230 */ /* 0x000fe20000004100 */
[----:B------:R-:W-:Y:S01]  /*59b0*/  @!P0 FFMA.FTZ R74, R32, R49, -R74 ;  /* 0x00000031204a8223 */ /* 0x000fe2000001084a */
[--C-:B------:R-:W-:Y:S01]  /*59c0*/  @!P0 HADD2.F32 R26, -RZ, R24.reuse.H0_H0 ;  /* 0x20000018ff1a8230 */ /* 0x100fe20000004100 */
[----:B------:R-:W-:Y:S01]  /*59d0*/  @!P0 FMUL.FTZ R172, R41, R27 ;  /* 0x0000001b29ac8220 */ /* 0x000fe20000410000 */
[----:B------:R-:W-:Y:S01]  /*59e0*/  @!P0 HADD2.F32 R24, -RZ, R24.H1_H1 ;  /* 0x30000018ff188230 */ /* 0x000fe20000004100 */
[----:B------:R-:W-:Y:S01]  /*59f0*/  @!P0 FMUL.FTZ R173, R42, R25 ;  /* 0x000000192aad8220 */ /* 0x000fe20000410000 */
[----:B------:R-:W-:Y:S01]  /*5a00*/  @!P0 F2FP.PACK_AB R74, R171, R74 ;  /* 0x0000004aab4a823e */ /* 0x000fe200000000ff */
[C---:B------:R-:W-:Y:S02]  /*5a10*/  @!P0 FMUL.FTZ R6, R26.reuse, R27 ;  /* 0x0000001b1a068220 */ /* 0x040fe40000410000 */
[----:B------:R-:W-:Y:S01]  /*5a20*/  @!P0 FFMA.FTZ R172, R26, R45, -R172 ;  /* 0x0000002d1aac8223 */ /* 0x000fe200000108ac */
[----:B------:R-:W-:Y:S01]  /*5a30*/  @!P0 MOV R23, R74 ;  /* 0x0000004a00178202 */ /* 0x000fe20000000f00 */
[----:B------:R-:W-:Y:S02]  /*5a40*/  @!P0 FFMA.FTZ R173, R24, R47, -R173 ;  /* 0x0000002f18ad8223 */ /* 0x000fe400000108ad */
[----:B------:R-:W-:Y:S02]  /*5a50*/  @!P0 FFMA.FTZ R5, R36, R40, R5 ;  /* 0x0000002824058223 */ /* 0x000fe40000010005 */
[----:B------:R-:W-:Y:S01]  /*5a60*/  @!P0 FMUL.FTZ R7, R24, R25 ;  /* 0x0000001918078220 */ /* 0x000fe20000410000 */
[----:B------:R-:W-:Y:S01]  /*5a70*/  @!P0 F2FP.PACK_AB R173, R173, R172 ;  /* 0x000000acadad823e */ /* 0x000fe200000000ff */
[----:B------:R-:W-:Y:S01]  /*5a80*/  @!P0 FFMA.FTZ R6, R41, R45, R6 ;  /* 0x0000002d29068223 */ /* 0x000fe20000010006 */
[----:B------:R-:W-:Y:S01]  /*5a90*/  @!P0 F2FP.PACK_AB R59, R5, R4 ;  /* 0x00000004053b823e */ /* 0x000fe200000000ff */
[----:B------:R-:W-:Y:S02]  /*5aa0*/  @!P0 FFMA.FTZ R7, R42, R47, R7 ;  /* 0x0000002f2a078223 */ /* 0x000fe40000010007 */
[----:B------:R-:W-:Y:S02]  /*5ab0*/  @!P0 FFMA.FTZ R8, R44, R49, R8 ;  /* 0x000000312c088223 */ /* 0x000fe40000010008 */
[----:B------:R-:W-:Y:S01]  /*5ac0*/  @!P0 FFMA.FTZ R9, R46, R51, R9 ;  /* 0x000000332e098223 */ /* 0x000fe20000010009 */
[----:B------:R-:W-:Y:S01]  /*5ad0*/  @!P0 F2FP.PACK_AB R171, R7, R6 ;  /* 0x0000000607ab823e */ /* 0x000fe200000000ff */
[----:B------:R-:W-:Y:S02]  /*5ae0*/  @!P0 IMAD.MOV.U32 R22, RZ, RZ, R173 ;  /* 0x000000ffff168224 */ /* 0x000fe400078e00ad */
[----:B------:R-:W-:Y:S01]  /*5af0*/  @!P0 IMAD.MOV.U32 R53, RZ, RZ, R59 ;  /* 0x000000ffff358224 */ /* 0x000fe200078e003b */
[----:B------:R-:W-:Y:S02]  /*5b00*/  @!P0 F2FP.PACK_AB R172, R9, R8 ;  /* 0x0000000809ac823e */ /* 0x000fe400000000ff */
[----:B------:R1:W-:Y:S01]  /*5b10*/  STG.E.128 [R72.64], R20 ;  /* 0x0000001448007986 */ /* 0x0003e2000c101d08 */
[----:B------:R-:W-:Y:S02]  /*5b20*/  @!P0 MOV R54, R171 ;  /* 0x000000ab00368202 */ /* 0x000fe40000000f00 */
[----:B------:R-:W-:Y:S05]  /*5b30*/  @!P0 MOV R55, R172 ;  /* 0x000000ac00378202 */ /* 0x000fea0000000f00 */
[----:B------:R1:W-:Y:S02]  /*5b40*/  @!P2 STG.E.128 [R56.64], R52 ;  /* 0x000000343800a986 */ /* 0x0003e4000c101d08 */
.L_x_1395:
[----:B------:R-:W-:Y:S05]  /*5b50*/  BSYNC B0 ;  /* 0x0000000000007941 */ /* 0x000fea0003800000 */
.L_x_1394:
[----:B------:R-:W-:Y:S11]  /*5b60*/  ISETP.GE.AND P0, PT, R14, c[0x0][0x1d4], PT ;  /* 0x000075000e007a0c */ /* 0x000ff60003f06270 */
[----:B------:R-:W-:Y:S02]  /*5b70*/  @!UPT UIADD3 URZ, URZ, URZ, URZ ;  /* 0x0000003f3f3ff290 */ /* 0x000fe4000fffe03f */
[----:B------:R-:W-:-:S05]  /*5b80*/  @P0 BRA `(.L_x_1379) ;  /* 0x0000093000000947 */ /* 0x000fca0003800000 */
[-C--:B-1----:R-:W-:Y:S02]  /*5b90*/  IADD3 R54, R101, R170.reuse, RZ ;  /* 0x000000aa65367210 */ /* 0x082fe40007ffe0ff */
[----:B------:R-:W-:Y:S02]  /*5ba0*/  IADD3 R170, R107, R170, RZ ;  /* 0x000000aa6baa7210 */ /* 0x000fe40007ffe0ff */
[----:B------:R-:W-:Y:S02]  /*5bb0*/  SHF.L.U32 R59, R54, 0x1, RZ ;  /* 0x00000001363b7819 */ /* 0x000fe400000006ff */
[----:B------:R-:W-:Y:S01]  /*5bc0*/  IADD3 R56, P1, P0, R154, R133, R121 ;  /* 0x000000859a387210 */ /* 0x000fe2000783e079 */
[----:B------:R-:W-:Y:S02]  /*5bd0*/  IMAD.SHL.U32 R57, R170, 0x2, RZ ;  /* 0x00000002aa397824 */ /* 0x000fe400078e00ff */
[----:B------:R-:W1:Y:S01]  /*5be0*/  LDS.128 R48, [R59+0xc100] ;  /* 0x00c100003b307984 */ /* 0x000e620000000c00 */
[----:B------:R-:W-:Y:S02]  /*5bf0*/  IADD3.X R53, R89, R131, R126, P1, P0 ;  /* 0x0000008359357210 */ /* 0x000fe40000fe047e */
[C---:B------:R-:W-:Y:S04]  /*5c00*/  LEA R54, P0, R56.reuse, c[0x0][0x1c8], 0x1 ;  /* 0x0000720038367a11 */ /* 0x040fe800078008ff */
[----:B------:R-:W-:Y:S01]  /*5c10*/  LEA.HI.X R55, R56, c[0x0][0x1cc], R53, 0x1, P0 ;  /* 0x0000730038377a11 */ /* 0x000fe200000f0c35 */
[----:B------:R-:W2:Y:S01]  /*5c20*/  LDS.128 R20, [R57+0xc100] ;  /* 0x00c1000039147984 */ /* 0x000ea20000000c00 */
[----:B------:R-:W-:Y:S11]  /*5c30*/  ISETP.GE.AND P0, PT, R14, c[0x0][0x27c], PT ;  /* 0x00009f000e007a0c */ /* 0x000ff60003f06270 */
[----:B------:R-:W-:Y:S02]  /*5c40*/  @!UPT UIADD3 URZ, URZ, URZ, URZ ;  /* 0x0000003f3f3ff290 */ /* 0x000fe4000fffe03f */
[----:B------:R-:W-:Y:S01]  /*5c50*/  @!P0 SHF.R.U64 R24, R16, 0x10, R17 ;  /* 0x0000001010188819 */ /* 0x000fe20000001211 */
[--C-:B------:R-:W-:Y:S01]  /*5c60*/  @!P0 HADD2.F32 R32, -RZ, R69.reuse.H1_H1 ;  /* 0x30000045ff208230 */ /* 0x100fe20000004100 */
[--C-:B------:R-:W-:Y:S01]  /*5c70*/  @!P0 SHF.R.U32.HI R16, RZ, 0x10, R19.reuse ;  /* 0x00000010ff108819 */ /* 0x100fe20000011613 */
[----:B------:R-:W-:Y:S01]  /*5c80*/  @!P0 HADD2.F32 R37, -RZ, R69.H0_H0 ;  /* 0x20000045ff258230 */ /* 0x000fe20000004100 */
[----:B------:R-:W-:Y:S01]  /*5c90*/  @!P0 SHF.R.U64 R18, R18, 0x10, R19 ;  /* 0x0000001012128819 */ /* 0x000fe20000001213 */
[----:B------:R-:W-:Y:S01]  /*5ca0*/  @!P0 HADD2.F32 R27, -RZ, R24.H0_H0 ;  /* 0x20000018ff1b8230 */ /* 0x000fe20000004100 */
[----:B------:R-:W-:Y:S01]  /*5cb0*/  @!P0 SHF.R.U32.HI R17, RZ, 0x10, R17 ;  /* 0x00000010ff118819 */ /* 0x000fe20000011611 */
[--C-:B------:R-:W-:Y:S01]  /*5cc0*/  @!P0 HADD2.F32 R41, -RZ, R68.reuse.H1_H1 ;  /* 0x30000044ff298230 */ /* 0x100fe20000004100 */
[----:B------:R-:W-:Y:S01]  /*5cd0*/  @!P0 SHF.R.U32.HI R39, RZ, 0x10, R61 ;  /* 0x00000010ff278819 */ /* 0x000fe2000001163d */
[----:B------:R-:W-:Y:S01]  /*5ce0*/  @!P0 HADD2.F32 R47, -RZ, R68.H0_H0 ;  /* 0x20000044ff2f8230 */ /* 0x000fe20000004100 */
[--C-:B------:R-:W-:Y:S01]  /*5cf0*/  @!P0 SHF.R.U32.HI R40, RZ, 0x10, R63.reuse ;  /* 0x00000010ff288819 */ /* 0x100fe2000001163f */
[----:B------:R-:W-:Y:S01]  /*5d00*/  @!P0 HADD2.F32 R17, -RZ, R17.H0_H0 ;  /* 0x20000011ff118230 */ /* 0x000fe20000004100 */
[----:B------:R-:W-:Y:S01]  /*5d10*/  @!P0 SHF.R.U64 R42, R62, 0x10, R63 ;  /* 0x000000103e2a8819 */ /* 0x000fe2000000123f */
[----:B------:R-:W-:Y:S01]  /*5d20*/  @!P0 HADD2.F32 R39, -RZ, R39.H0_H0 ;  /* 0x20000027ff278230 */ /* 0x000fe20000004100 */
[----:B------:R-:W-:Y:S01]  /*5d30*/  @!P0 SHF.R.U64 R33, R60, 0x10, R61 ;  /* 0x000000103c218819 */ /* 0x000fe2000000123d */
[----:B------:R-:W-:Y:S02]  /*5d40*/  @!P0 HADD2.F32 R46, -RZ, R40.H0_H0 ;  /* 0x20000028ff2e8230 */ /* 0x000fe40000004100 */
[----:B------:R-:W-:Y:S01]  /*5d50*/  @!P0 HADD2.F32 R45, -RZ, R42.H0_H0 ;  /* 0x2000002aff2d8230 */ /* 0x000fe20000004100 */
[----:B-1----:R-:W-:Y:S01]  /*5d60*/  @!P0 IMAD.MOV.U32 R36, RZ, RZ, R49 ;  /* 0x000000ffff248224 */ /* 0x002fe200078e0031 */
[----:B------:R-:W-:Y:S01]  /*5d70*/  @!P0 MOV R34, R48 ;  /* 0x0000003000228202 */ /* 0x000fe20000000f00 */
[----:B------:R-:W-:Y:S01]  /*5d80*/  @!P0 HADD2.F32 R26, -RZ, R29.H1_H1 ;  /* 0x3000001dff1a8230 */ /* 0x000fe20000004100 */
[----:B------:R-:W-:Y:S01]  /*5d90*/  @!P0 MOV R52, R50 ;  /* 0x0000003200348202 */ /* 0x000fe20000000f00 */
[----:B------:R-:W-:Y:S01]  /*5da0*/  @!P0 HADD2.F32 R33, -RZ, R33.H0_H0 ;  /* 0x20000021ff218230 */ /* 0x000fe20000004100 */
[----:B------:R-:W-:Y:S01]  /*5db0*/  @!P0 MOV R44, R51 ;  /* 0x00000033002c8202 */ /* 0x000fe20000000f00 */
[----:B------:R-:W-:Y:S01]  /*5dc0*/  @!P0 HADD2.F32 R31, -RZ, R34.H0_H0 ;  /* 0x20000022ff1f8230 */ /* 0x000fe20000004100 */
[----:B--2---:R-:W-:Y:S01]  /*5dd0*/  @!P0 MOV R25, R20 ;  /* 0x0000001400198202 */ /* 0x004fe20000000f00 */
[--C-:B------:R-:W-:Y:S01]  /*5de0*/  @!P0 HADD2.F32 R35, -RZ, R36.reuse.H0_H0 ;  /* 0x20000024ff238230 */ /* 0x100fe20000004100 */
[----:B------:R-:W-:Y:S02]  /*5df0*/  @!P0 MOV R24, R21 ;  /* 0x0000001500188202 */ /* 0x000fe40000000f00 */
[-C--:B------:R-:W-:Y:S01]  /*5e00*/  @!P0 FMUL.FTZ R53, R31, R26.reuse ;  /* 0x0000001a1f358220 */ /* 0x080fe20000410000 */
[----:B------:R-:W-:Y:S02]  /*5e10*/  @!P0 HADD2.F32 R36, -RZ, R36.H1_H1 ;  /* 0x30000024ff248230 */ /* 0x000fe40000004100 */
[--C-:B------:R-:W-:Y:S02]  /*5e20*/  @!P0 HADD2.F32 R19, -RZ, R25.reuse.H0_H0 ;  /* 0x20000019ff138230 */ /* 0x100fe40000004100 */
[----:B------:R-:W-:Y:S01]  /*5e30*/  @!P0 HADD2.F32 R30, -RZ, R25.H1_H1 ;  /* 0x30000019ff1e8230 */ /* 0x000fe20000004100 */
[----:B------:R-:W-:Y:S01]  /*5e40*/  @!P0 FMUL.FTZ R64, R36, R17 ;  /* 0x0000001124408220 */ /* 0x000fe20000410000 */
[----:B------:R-:W-:Y:S01]  /*5e50*/  @!P0 HADD2.F32 R25, -RZ, R28.H1_H1 ;  /* 0x3000001cff198230 */ /* 0x000fe20000004100 */
[C---:B------:R-:W-:Y:S01]  /*5e60*/  @!P0 FMUL.FTZ R2, R19.reuse, R26 ;  /* 0x0000001a13028220 */ /* 0x040fe20000410000 */
[----:B------:R-:W-:Y:S01]  /*5e70*/  @!P0 HADD2.F32 R26, -RZ, R24.H0_H0 ;  /* 0x20000018ff1a8230 */ /* 0x000fe20000004100 */
[-C--:B------:R-:W-:Y:S01]  /*5e80*/  @!P0 FFMA.FTZ R53, R19, R32.reuse, -R53 ;  /* 0x0000002013358223 */ /* 0x080fe20000010835 */
[----:B------:R-:W-:Y:S01]  /*5e90*/  @!P0 HADD2.F32 R19, -RZ, R29.H0_H0 ;  /* 0x2000001dff138230 */ /* 0x000fe20000004100 */
[----:B------:R-:W-:Y:S01]  /*5ea0*/  @!P0 FMUL.FTZ R3, R30, R27 ;  /* 0x0000001b1e038220 */ /* 0x000fe20000410000 */
[----:B------:R-:W-:Y:S01]  /*5eb0*/  @!P0 HADD2.F32 R38, -RZ, R52.H0_H0 ;  /* 0x20000034ff268230 */ /* 0x000fe20000004100 */
[----:B------:R-:W-:Y:S01]  /*5ec0*/  @!P0 FFMA.FTZ R2, R31, R32, R2 ;  /* 0x000000201f028223 */ /* 0x000fe20000010002 */
[----:B------:R-:W-:Y:S01]  /*5ed0*/  @!P0 HADD2.F32 R34, -RZ, R34.H1_H1 ;  /* 0x30000022ff228230 */ /* 0x000fe20000004100 */
[-C--:B------:R-:W-:Y:S01]  /*5ee0*/  @!P0 FMUL.FTZ R57, R35, R19.reuse ;  /* 0x0000001323398220 */ /* 0x080fe20000410000 */
[----:B------:R-:W-:Y:S01]  /*5ef0*/  @!P0 HADD2.F32 R16, -RZ, R16.H0_H0 ;  /* 0x20000010ff108230 */ /* 0x000fe20000004100 */
[C---:B------:R-:W-:Y:S01]  /*5f00*/  @!P0 FMUL.FTZ R4, R26.reuse, R19 ;  /* 0x000000131a048220 */ /* 0x040fe20000410000 */
[--C-:B------:R-:W-:Y:S01]  /*5f10*/  @!P0 HADD2.F32 R42, -RZ, R44.reuse.H0_H0 ;  /* 0x2000002cff2a8230 */ /* 0x100fe20000004100 */
[----:B------:R-:W-:Y:S01]  /*5f20*/  @!P0 IMAD.MOV.U32 R19, RZ, RZ, R22 ;  /* 0x000000ffff138224 */ /* 0x000fe200078e0016 */
[----:B------:R-:W-:Y:S01]  /*5f30*/  @!P0 HADD2.F32 R44, -RZ, R44.H1_H1 ;  /* 0x3000002cff2c8230 */ /* 0x000fe20000004100 */
[----:B------:R-:W-:Y:S01]  /*5f40*/  @!P0 FFMA.FTZ R57, R26, R37, -R57 ;  /* 0x000000251a398223 */ /* 0x000fe20000010839 */
[----:B------:R-:W-:Y:S01]  /*5f50*/  @!P0 HADD2.F32 R26, -RZ, R24.H1_H1 ;  /* 0x30000018ff1a8230 */ /* 0x000fe20000004100 */
[----:B------:R-:W-:Y:S01]  /*5f60*/  @!P0 FMUL.FTZ R59, R38, R25 ;  /* 0x00000019263b8220 */ /* 0x000fe20000410000 */
[--C-:B------:R-:W-:Y:S01]  /*5f70*/  @!P0 HADD2.F32 R24, -RZ, R19.reuse.H0_H0 ;  /* 0x20000013ff188230 */ /* 0x100fe20000004100 */
[----:B------:R-:W-:Y:S01]  /*5f80*/  @!P0 FMUL.FTZ R56, R34, R27 ;  /* 0x0000001b22388220 */ /* 0x000fe20000410000 */
[----:B------:R-:W-:Y:S01]  /*5f90*/  @!P0 HADD2.F32 R40, -RZ, R52.H1_H1 ;  /* 0x30000034ff288230 */ /* 0x000fe20000004100 */
[C---:B------:R-:W-:Y:S01]  /*5fa0*/  @!P0 FMUL.FTZ R5, R26.reuse, R17 ;  /* 0x000000111a058220 */ /* 0x040fe20000410000 */
[----:B------:R-:W-:Y:S01]  /*5fb0*/  @!P0 HADD2.F32 R17, -RZ, R28.H0_H0 ;  /* 0x2000001cff118230 */ /* 0x000fe20000004100 */
[----:B------:R-:W-:Y:S01]  /*5fc0*/  @!P0 FFMA.FTZ R64, R26, R39, -R64 ;  /* 0x000000271a408223 */ /* 0x000fe20000010840 */
[----:B------:R-:W-:Y:S01]  /*5fd0*/  @!P0 MOV R26, R23 ;  /* 0x00000017001a8202 */ /* 0x000fe20000000f00 */
[C---:B------:R-:W-:Y:S01]  /*5fe0*/  @!P0 FMUL.FTZ R6, R24.reuse, R25 ;  /* 0x0000001918068220 */ /* 0x040fe20000410000 */
[----:B------:R-:W-:Y:S01]  /*5ff0*/  @!P0 HADD2.F32 R25, -RZ, R18.H0_H0 ;  /* 0x20000012ff198230 */ /* 0x000fe20000004100 */
[----:B------:R-:W-:Y:S01]  /*6000*/  @!P0 FFMA.FTZ R59, R24, R41, -R59 ;  /* 0x00000029183b8223 */ /* 0x000fe2000001083b */
[----:B------:R-:W-:Y:S01]  /*6010*/  @!P0 HADD2.F32 R24, -RZ, R19.H1_H1 ;  /* 0x30000013ff188230 */ /* 0x000fe20000004100 */
[----:B------:R-:W-:Y:S01]  /*6020*/  @!P0 FMUL.FTZ R66, R42, R17 ;  /* 0x000000112a428220 */ /* 0x000fe20000410000 */
[--C-:B------:R-:W-:Y:S01]  /*6030*/  @!P0 HADD2.F32 R18, -RZ, R26.reuse.H0_H0 ;  /* 0x2000001aff128230 */ /* 0x100fe20000004100 */
[----:B------:R-:W-:Y:S01]  /*6040*/  @!P0 FMUL.FTZ R65, R44, R16 ;  /* 0x000000102c418220 */ /* 0x000fe20000410000 */
[----:B------:R-:W-:Y:S01]  /*6050*/  @!P0 HADD2.F32 R19, -RZ, R26.H1_H1 ;  /* 0x3000001aff138230 */ /* 0x000fe20000004100 */
[----:B------:R-:W-:Y:S01]  /*6060*/  @!P0 FMUL.FTZ R67, R40, R25 ;  /* 0x0000001928438220 */ /* 0x000fe20000410000 */
[----:B------:R-:W-:Y:S01]  /*6070*/  @!P0 F2FP.PACK_AB R64, R64, R57 ;  /* 0x000000394040823e */ /* 0x000fe200000000ff */
[-C--:B------:R-:W-:Y:S02]  /*6080*/  @!P0 FFMA.FTZ R3, R34, R33.reuse, R3 ;  /* 0x0000002122038223 */ /* 0x080fe40000010003 */
[----:B------:R-:W-:Y:S01]  /*6090*/  @!P0 FFMA.FTZ R56, R30, R33, -R56 ;  /* 0x000000211e388223 */ /* 0x000fe20000010838 */
[----:B------:R-:W-:Y:S01]  /*60a0*/  @!P0 MOV R21, R64 ;  /* 0x0000004000158202 */ /* 0x000fe20000000f00 */
[----:B------:R-:W-:Y:S02]  /*60b0*/  @!P0 FFMA.FTZ R66, R18, R47, -R66 ;  /* 0x0000002f12428223 */ /* 0x000fe40000010842 */
[----:B------:R-:W-:Y:S01]  /*60c0*/  @!P0 FFMA.FTZ R65, R19, R46, -R65 ;  /* 0x0000002e13418223 */ /* 0x000fe20000010841 */
[----:B------:R-:W-:Y:S01]  /*60d0*/  @!P0 F2FP.PACK_AB R53, R56, R53 ;  /* 0x000000353835823e */ /* 0x000fe200000000ff */
[C---:B------:R-:W-:Y:S02]  /*60e0*/  @!P0 FFMA.FTZ R67, R24.reuse, R45, -R67 ;  /* 0x0000002d18438223 */ /* 0x040fe40000010843 */
[----:B------:R-:W-:Y:S01]  /*60f0*/  @!P0 FFMA.FTZ R4, R35, R37, R4 ;  /* 0x0000002523048223 */ /* 0x000fe20000010004 */
[----:B------:R-:W-:Y:S01]  /*6100*/  @!P0 F2FP.PACK_AB R65, R65, R66 ;  /* 0x000000424141823e */ /* 0x000fe200000000ff */
[----:B------:R-:W-:Y:S01]  /*6110*/  @!P0 FMUL.FTZ R7, R24, R25 ;  /* 0x0000001918078220 */ /* 0x000fe20000410000 */
[----:B------:R-:W-:Y:S01]  /*6120*/  @!P0 F2FP.PACK_AB R56, R67, R59 ;  /* 0x0000003b4338823e */ /* 0x000fe200000000ff */
        /* <DEDUP_REMOVED lines=8> */
[----:B------:R-:W-:Y:S01]  /*61b0*/  @!P0 MOV R49, R56 ;  /* 0x0000003800318202 */ /* 0x000fe20000000f00 */
[----:B------:R-:W-:Y:S02]  /*61c0*/  @!P0 FFMA.FTZ R8, R42, R47, R8 ;  /* 0x0000002f2a088223 */ /* 0x000fe40000010008 */
[----:B------:R-:W-:Y:S01]  /*61d0*/  @!P0 IMAD.MOV.U32 R20, RZ, RZ, R53 ;  /* 0x000000ffff148224 */ /* 0x000fe200078e0035 */
[----:B------:R-:W-:Y:S01]  /*61e0*/  @!P0 F2FP.PACK_AB R53, R3, R2 ;  /* 0x000000020335823e */ /* 0x000fe200000000ff */
[----:B------:R-:W-:Y:S01]  /*61f0*/  @!P0 FFMA.FTZ R9, R44, R46, R9 ;  /* 0x0000002e2c098223 */ /* 0x000fe20000010009 */
[----:B------:R-:W-:Y:S02]  /*6200*/  @!P0 F2FP.PACK_AB R57, R7, R6 ;  /* 0x000000060739823e */ /* 0x000fe400000000ff */
[----:B------:R1:W-:Y:S01]  /*6210*/  STG.E.128 [R54.64], R20 ;  /* 0x0000001436007986 */ /* 0x0003e2000c101d08 */
[----:B------:R-:W-:Y:S01]  /*6220*/  @!P0 IMAD.MOV.U32 R48, RZ, RZ, R53 ;  /* 0x000000ffff308224 */ /* 0x000fe200078e0035 */
[----:B------:R-:W-:Y:S02]  /*6230*/  @!P0 F2FP.PACK_AB R64, R9, R8 ;  /* 0x000000080940823e */ /* 0x000fe400000000ff */
        /* <DEDUP_REMOVED lines=11> */
.L_x_1375:
        /* <DEDUP_REMOVED lines=29> */
.L_x_1379:
[----:B------:R-:W-:Y:S05]  /*64c0*/  BSYNC B1 ;  /* 0x0000000000017941 */ /* 0x000fea0003800000 */
.L_x_1374:
[C---:B------:R-:W-:Y:S01]  /*64d0*/  ISETP.GT.AND P0, PT, R15.reuse, R12, PT ;  /* 0x0000000c0f00720c */ /* 0x040fe20003f04270 */
[----:B------:R-:W-:Y:S01]  /*64e0*/  @!UPT UIADD3 URZ, URZ, URZ, URZ ;  /* 0x0000003f3f3ff290 */ /* 0x000fe2000fffe03f */
[----:B------:R-:W-:Y:S11]  /*64f0*/  BSSY B0, `(.L_x_1396) ;  /* 0x0000041000007945 */ /* 0x000ff60003800000 */
[----:B-1----:R-:W-:Y:S01]  /*6500*/  @P0 IADD3 R6, R15, -0x1, RZ ;  /* 0xffffffff0f060810 */ /* 0x002fe20007ffe0ff */
[----:B------:R-:W-:Y:S02]  /*6510*/  @P0 IMAD.MOV.U32 R8, RZ, RZ, R152 ;  /* 0x000000ffff080224 */ /* 0x000fe400078e0098 */
[----:B------:R-:W-:Y:S01]  /*6520*/  @P0 IMAD.MOV.U32 R9, RZ, RZ, R87 ;  /* 0x000000ffff090224 */ /* 0x000fe200078e0057 */
[----:B------:R-:W-:Y:S01]  /*6530*/  @P0 SHF.R.S32.HI R3, RZ, 0x1f, R6 ;  /* 0x0000001fff030819 */ /* 0x000fe20000011406 */
[----:B--2---:R-:W-:Y:S02]  /*6540*/  @P0 IMAD R4, R91, R6, RZ ;  /* 0x000000065b040224 */ /* 0x004fe400078e02ff */
[-C--:B------:R-:W-:Y:S04]  /*6550*/  @P0 IMAD.WIDE.U32 R6, R6, R93.reuse, R8 ;  /* 0x0000005d06060225 */ /* 0x080fe800078e0008 */
[----:B------:R-:W-:Y:S01]  /*6560*/  @P0 IMAD R4, R3, R93, R4 ;  /* 0x0000005d03040224 */ /* 0x000fe200078e0204 */
[----:B------:R-:W-:Y:S01]  /*6570*/  @P0 LEA R8, P1, R6, c[0x0][0x250], 0x1 ;  /* 0x0000940006080a11 */ /* 0x000fe200078208ff */
[C---:B------:R-:W-:Y:S01]  /*6580*/  @P0 IMAD R2, R58.reuse, 0x6000, R10 ;  /* 0x000060003a020824 */ /* 0x040fe200078e020a */
[----:B------:R-:W-:Y:S01]  /*6590*/  IADD3 R3, R58, 0x1, RZ ;  /* 0x000000013a037810 */ /* 0x000fe20007ffe0ff */
[----:B------:R-:W-:Y:S05]  /*65a0*/  @P0 IMAD.IADD R4, R7, 0x1, R4 ;  /* 0x0000000107040824 */ /* 0x000fea00078e0204 */
[----:B------:R-:W-:Y:S02]  /*65b0*/  @P0 LEA.HI.X R9, R6, c[0x0][0x254], R4, 0x1, P1 ;  /* 0x0000950006090a11 */ /* 0x000fe400008f0c04 */
[C---:B------:R-:W-:Y:S03]  /*65c0*/  @P0 LEA R6, P1, R100.reuse, R8, 0x1 ;  /* 0x0000000864060211 */ /* 0x040fe600078208ff */
[----:B------:R-:W-:Y:S01]  /*65d0*/  @!PT LDS RZ, [RZ] ;  /* 0x00000000fffff984 */ /* 0x000fe20000000800 */
[----:B------:R-:W-:Y:S01]  /*65e0*/  @!PT LDS RZ, [RZ] ;  /* 0x00000000fffff984 */ /* 0x000fe20000000800 */
[----:B------:R-:W-:Y:S01]  /*65f0*/  @!PT LDS RZ, [RZ] ;  /* 0x00000000fffff984 */ /* 0x000fe20000000800 */
[----:B------:R1:W-:Y:S01]  /*6600*/  @P0 LDGSTS.E.BYPASS.LTC128B.128 [R2], [R8.64], !P5 ;  /* 0x0000000008020fae */ /* 0x0003e2000e901d48 */
[----:B------:R-:W-:Y:S03]  /*6610*/  @P0 LEA.HI.X R7, R100, R9, R99, 0x1, P1 ;  /* 0x0000000964070211 */ /* 0x000fe600008f0c63 */
[----:B------:R1:W-:Y:S04]  /*6620*/  @P0 LDGSTS.E.BYPASS.LTC128B.128 [R2+0x2000], [R8.64+0x80], !P4 ;  /* 0x0200008008020fae */ /* 0x0003e8000e101d48 */
[----:B------:R1:W-:Y:S04]  /*6630*/  @P0 LDGSTS.E.BYPASS.LTC128B.128 [R2+0x4000], [R8.64+0x100], !P3 ;  /* 0x0400010008020fae */ /* 0x0003e8000d901d48 */
[----:B------:R1:W-:Y:S04]  /*6640*/  @P0 LDGSTS.E.BYPASS.LTC128B.128 [R2+0x1000], [R6.64], !P5 ;  /* 0x0100000006020fae */ /* 0x0003e8000e901d48 */
[----:B------:R1:W-:Y:S04]  /*6650*/  @P0 LDGSTS.E.BYPASS.LTC128B.128 [R2+0x3000], [R6.64+0x80], !P4 ;  /* 0x0300008006020fae */ /* 0x0003e8000e101d48 */
[----:B------:R1:W-:Y:S01]  /*6660*/  @P0 LDGSTS.E.BYPASS.LTC128B.128 [R2+0x5000], [R6.64+0x100], !P3 ;  /* 0x0500010006020fae */ /* 0x0003e2000d901d48 */
[----:B------:R-:W-:Y:S03]  /*6670*/  ISETP.GE.AND P0, PT, R58, 0x1, PT ;  /* 0x000000013a00780c */ /* 0x000fe60003f06270 */
[----:B------:R-:W0:Y:S01]  /*6680*/  LDGDEPBAR ;  /* 0x00000000000079af */ /* 0x000e220000000000 */
[----:B------:R-:W-:Y:S02]  /*6690*/  SEL R58, R3, RZ, !P0 ;  /* 0x000000ff033a7207 */ /* 0x000fe40004000000 */
[----:B------:R-:W-:Y:S01]  /*66a0*/  ISETP.GE.AND P0, PT, R213, R132, PT ;  /* 0x00000084d500720c */ /* 0x000fe20003f06270 */
[----:B------:R-:W-:Y:S04]  /*66b0*/  DEPBAR.LE SB0, 0x2 ;  /* 0x000080800000791a */ /* 0x000fe80000000000 */
[----:B------:R-:W-:Y:S08]  /*66c0*/  BAR.SYNC.DEFER_BLOCKING 0x0 ;  /* 0x0000000000007b1d */ /* 0x000ff00000010000 */
[----:B------:R-:W-:-:S05]  /*66d0*/  @P0 BRA `(.L_x_1397) ;  /* 0x0000022000000947 */ /* 0x000fca0003800000 */
[C---:B-1----:R-:W-:Y:S01]  /*66e0*/  LEA R6, P0, R15.reuse, R156, 0x6 ;  /* 0x0000009c0f067211 */ /* 0x042fe200078030ff */
[----:B------:R-:W-:Y:S02]  /*66f0*/  IMAD.MOV.U32 R4, RZ, RZ, R148 ;  /* 0x000000ffff047224 */ /* 0x000fe400078e0094 */
[----:B------:R-:W-:Y:S01]  /*6700*/  IMAD.MOV.U32 R5, RZ, RZ, R119 ;  /* 0x000000ffff057224 */ /* 0x000fe200078e0077 */
[----:B------:R-:W-:Y:S03]  /*6710*/  LEA.HI.X.SX32 R7, R15, R157, 0x6, P0 ;  /* 0x0000009d0f077211 */ /* 0x000fe600000f36ff */
[----:B------:R-:W-:Y:S04]  /*6720*/  IMAD.WIDE.U32 R4, R6, c[0x0][0x208], R4 ;  /* 0x0000820006047a25 */ /* 0x000fe800078e0004 */
[----:B------:R-:W-:Y:S01]  /*6730*/  IMAD R2, R7, c[0x0][0x208], RZ ;  /* 0x0000820007027a24 */ /* 0x000fe200078e02ff */
[----:B------:R-:W-:Y:S03]  /*6740*/  LEA R8, P0, R4, c[0x0][0x1f8], 0x1 ;  /* 0x00007e0004087a11 */ /* 0x000fe600078008ff */
[----:B------:R-:W-:Y:S04]  /*6750*/  IMAD R2, R6, c[0x0][0x20c], R2 ;  /* 0x0000830006027a24 */ /* 0x000fe800078e0202 */
[----:B------:R-:W-:Y:S05]  /*6760*/  IMAD.IADD R2, R5, 0x1, R2 ;  /* 0x0000000105027824 */ /* 0x000fea00078e0202 */
[----:B------:R-:W-:Y:S02]  /*6770*/  LEA.HI.X R9, R4, c[0x0][0x1fc], R2, 0x1, P0 ;  /* 0x00007f0004097a11 */ /* 0x000fe400000f0c02 */
[C---:B------:R-:W-:Y:S02]  /*6780*/  ISETP.GE.AND P0, PT, R144.reuse, c[0x0][0x1d4], PT ;  /* 0x0000750090007a0c */ /* 0x040fe40003f06270 */
[----:B------:R-:W-:Y:S11]  /*6790*/  IADD3 R2, R144, 0x80, RZ ;  /* 0x0000008090027810 */ /* 0x000ff60007ffe0ff */
[----:B-----5:R-:W1:Y:S04]  /*67a0*/  @!P0 LDS.128 R16, [R129] ;  /* 0x0000000081108984 */ /* 0x020e680000000c00 */
[----:B-1----:R-:W-:Y:S01]  /*67b0*/  @!P0 STG.E.128 [R8.64], R16 ;  /* 0x0000001008008986 */ /* 0x002fe2000c101d08 */
        /* <DEDUP_REMOVED lines=10> */
[----:B------:R-:W1:Y:S04]  /*6860*/  @!P0 LDS.128 R24, [R127] ;  /* 0x000000007f188984 */ /* 0x000e680000000c00 */
        /* <DEDUP_REMOVED lines=9> */
.L_x_1397:
[----:B-1----:R-:W-:Y:S05]  /*6900*/  BSYNC B0 ;  /* 0x0000000000007941 */ /* 0x002fea0003800000 */
.L_x_1396:
[----:B------:R-:W-:Y:S04]  /*6910*/  IADD3 R3, R15, -0x2, RZ ;  /* 0xfffffffe0f037810 */ /* 0x000fe80007ffe0ff */
[C---:B------:R-:W-:Y:S11]  /*6920*/  ISETP.GE.AND P0, PT, R3.reuse, R12, PT ;  /* 0x0000000c0300720c */ /* 0x040ff60003f06270 */
[----:B------:R-:W-:Y:S02]  /*6930*/  @!UPT UIADD3 URZ, URZ, URZ, URZ ;  /* 0x0000003f3f3ff290 */ /* 0x000fe4000fffe03f */
[----:B------:R-:W-:Y:S01]  /*6940*/  @P0 SHF.R.S32.HI R4, RZ, 0x1f, R3 ;  /* 0x0000001fff040819 */ /* 0x000fe20000011403 */
[----:B------:R-:W-:Y:S02]  /*6950*/  @P0 IMAD.MOV.U32 R6, RZ, RZ, R150 ;  /* 0x000000ffff060224 */ /* 0x000fe400078e0096 */
[----:B------:R-:W-:Y:S02]  /*6960*/  @P0 IMAD.MOV.U32 R7, RZ, RZ, R159 ;  /* 0x000000ffff070224 */ /* 0x000fe400078e009f */
[----:B------:R-:W-:Y:S02]  /*6970*/  @P0 IMAD R5, R94, R3, RZ ;  /* 0x000000035e050224 */ /* 0x000fe400078e02ff */
[-C--:B------:R-:W-:Y:S04]  /*6980*/  @P0 IMAD.WIDE.U32 R6, R3, R96.reuse, R6 ;  /* 0x0000006003060225 */ /* 0x080fe800078e0006 */
[----:B------:R-:W-:Y:S01]  /*6990*/  @P0 IMAD R5, R4, R96, R5 ;  /* 0x0000006004050224 */ /* 0x000fe200078e0205 */
[----:B------:R-:W-:Y:S01]  /*69a0*/  @P0 LEA R8, P1, R6, c[0x0][0x220], 0x1 ;  /* 0x0000880006080a11 */ /* 0x000fe200078208ff */
[----:B------:R-:W-:Y:S01]  /*69b0*/  @P0 IMAD R2, R58, 0x6000, R11 ;  /* 0x000060003a020824 */ /* 0x000fe200078e020b */
[----:B------:R-:W-:Y:S01]  /*69c0*/  IADD3 R4, R43, 0x1, RZ ;  /* 0x000000012b047810 */ /* 0x000fe20007ffe0ff */
[----:B------:R-:W-:Y:S05]  /*69d0*/  @P0 IMAD.IADD R5, R7, 0x1, R5 ;  /* 0x0000000107050824 */ /* 0x000fea00078e0205 */
[----:B------:R-:W-:Y:S02]  /*69e0*/  @P0 LEA.HI.X R9, R6, c[0x0][0x224], R5, 0x1, P1 ;  /* 0x0000890006090a11 */ /* 0x000fe400008f0c05 */
[C---:B-----5:R-:W-:Y:S03]  /*69f0*/  @P0 LEA R16, P1, R98.reuse, R8, 0x1 ;  /* 0x0000000862100211 */ /* 0x060fe600078208ff */
        /* <DEDUP_REMOVED lines=13> */
[C---:B------:R-:W-:Y:S02]  /*6ad0*/  ISETP.GT.AND P0, PT, R15.reuse, R12, PT ;  /* 0x0000000c0f00720c */ /* 0x040fe40003f04270 */
[----:B------:R-:W-:Y:S11]  /*6ae0*/  IADD3 R15, R15, -0x1, RZ ;  /* 0xffffffff0f0f7810 */ /* 0x000ff60007ffe0ff */
[----:B------:R-:W-:-:S05]  /*6af0*/  @P0 BRA `(.L_x_1398) ;  /* 0xffffbee000000947 */ /* 0x000fca000383ffff */
[----:B------:R-:W-:Y:S01]  /*6b00*/  WARPSYNC 0xffffffff ;  /* 0xffffffff00007948 */ /* 0x000fe20003800000 */
[----:B------:R-:W-:Y:S06]  /*6b10*/  BAR.SYNC.DEFER_BLOCKING 0x0 ;  /* 0x0000000000007b1d */ /* 0x000fec0000010000 */
.L_x_1373:
[----:B------:R-:W-:Y:S01]  /*6b20*/  ISETP.GE.AND P0, PT, R76, 0x1, PT ;  /* 0x000000014c00780c */ /* 0x000fe20003f06270 */
[----:B------:R-:W-:Y:S01]  /*6b30*/  BSSY B0, `(.L_x_1399) ;  /* 0x000001e000007945 */ /* 0x000fe20003800000 */
[----:B------:R-:W-:Y:S01]  /*6b40*/  IMAD.IADD R15, R83, 0x1, R84 ;  /* 0x00000001530f7824 */ /* 0x000fe200078e0254 */
[----:B-1----:R-:W-:-:S10]  /*6b50*/  MOV R2, RZ ;  /* 0x000000ff00027202 */ /* 0x002fd40000000f00 */
        /* <DEDUP_REMOVED lines=27> */
.L_x_1400:
[----:B------:R-:W-:Y:S05]  /*6d10*/  BSYNC B0 ;  /* 0x0000000000007941 */ /* 0x000fea0003800000 */
.L_x_1399:
        /* <DEDUP_REMOVED lines=58> */
[----:B------:R-:W-:-:S05]  /*70c0*/  @P1 MOV R0, 0x4 ;  /* 0x0000000400001802 */ /* 0x000fca0000000f00 */
[----:B------:R-:W-:-:S05]  /*70d0*/  @P1 IMAD.WIDE R8, R215, R0, c[0x0][0x340] ;  /* 0x0000d000d7081625 */ /* 0x000fca00078e0200 */
[----:B------:R1:W2:Y:S01]  /*70e0*/  @P1 LDG.E R0, [R8.64] ;  /* 0x0000000808001981 */ /* 0x0002a2000c1e1900 */
[----:B------:R-:W-:Y:S01]  /*70f0*/  SHF.R.S32.HI R3, RZ, 0x1f, R146 ;  /* 0x0000001fff037819 */ /* 0x000fe20000011492 */
[----:B------:R-:W-:Y:S01]  /*7100*/  IMAD.WIDE.U32 R12, R79, c[0x0][0x178], RZ ;  /* 0x00005e004f0c7a25 */ /* 0x000fe200078e00ff */
[----:B------:R-:W-:Y:S02]  /*7110*/  MOV R5, 0x1 ;  /* 0x0000000100057802 */ /* 0x000fe40000000f00 */
[----:B------:R-:W-:Y:S02]  /*7120*/  LEA.HI R6, R3, R146, RZ, 0x3 ;  /* 0x0000009203067211 */ /* 0x000fe400078f18ff */
[----:B------:R-:W-:Y:S02]  /*7130*/  SHF.R.S32.HI R4, RZ, 0x1f, R79 ;  /* 0x0000001fff047819 */ /* 0x000fe4000001144f */
[----:B------:R-:W-:Y:S02]  /*7140*/  SHF.R.S32.HI R6, RZ, 0x3, R6 ;  /* 0x00000003ff067819 */ /* 0x000fe40000011406 */
[----:B------:R-:W-:Y:S01]  /*7150*/  ISETP.NE.AND P3, PT, R5, c[0x0][0x2c4], PT ;  /* 0x0000b10005007a0c */ /* 0x000fe20003f65270 */
[----:B------:R-:W-:Y:S01]  /*7160*/  IMAD R16, R4, c[0x0][0x178], RZ ;  /* 0x00005e0004107a24 */ /* 0x000fe200078e02ff */
[----:B------:R-:W-:Y:S01]  /*7170*/  ISETP.NE.U32.AND P2, PT, RZ, c[0x0][0x348], PT ;  /* 0x0000d200ff007a0c */ /* 0x000fe20003f45070 */
[----:B------:R-:W-:Y:S01]  /*7180*/  IMAD R4, R193, 0x20, R6 ;  /* 0x00000020c1047824 */ /* 0x000fe200078e0206 */
[----:B------:R-:W-:Y:S01]  /*7190*/  SHF.R.S32.HI R7, RZ, 0x1f, R15 ;  /* 0x0000001fff077819 */ /* 0x000fe2000001140f */
[----:B------:R-:W-:Y:S01]  /*71a0*/  IMAD R16, R79, c[0x0][0x17c], R16 ;  /* 0x00005f004f107a24 */ /* 0x000fe200078e0210 */
[----:B------:R-:W-:-:S02]  /*71b0*/  ISETP.NE.AND.EX P2, PT, RZ, c[0x0][0x34c], PT, P2 ;  /* 0x0000d300ff007a0c */ /* 0x000fc40003f45320 */
[----:B------:R-:W-:Y:S01]  /*71c0*/  LEA R4, R201, R4, 0x7 ;  /* 0x00000004c9047211 */ /* 0x000fe200078e38ff */
[----:B------:R-:W-:Y:S01]  /*71d0*/  IMAD.IADD R17, R13, 0x1, R16 ;  /* 0x000000010d117824 */ /* 0x000fe200078e0210 */
[----:B------:R-:W-:Y:S01]  /*71e0*/  IADD3 R15, P0, R6, R15, RZ ;  /* 0x0000000f060f7210 */ /* 0x000fe20007f1e0ff */
[----:B------:R-:W-:Y:S01]  /*71f0*/  IMAD.MOV.U32 R16, RZ, RZ, R12 ;  /* 0x000000ffff107224 */ /* 0x000fe200078e000c */
[----:B------:R-:W-:Y:S01]  /*7200*/  MOV R5, R4 ;  /* 0x0000000400057202 */ /* 0x000fe20000000f00 */
[----:B-1----:R-:W-:Y:S01]  /*7210*/  @P3 IMAD.HI.U32 R8, R4, c[0x0][0x2c8], RZ ;  /* 0x0000b20004083a27 */ /* 0x002fe200078e00ff */
[----:B------:R-:W-:Y:S02]  /*7220*/  LEA.HI.X.SX32 R12, R6, R7, 0x1, P0 ;  /* 0x00000007060c7211 */ /* 0x000fe400000f0eff */
[----:B------:R-:W-:Y:S01]  /*7230*/  SEL R7, R215, RZ, !P2 ;  /* 0x000000ffd7077207 */ /* 0x000fe20005000000 */
[----:B------:R-:W-:Y:S01]  /*7240*/  IMAD.WIDE.U32 R16, R217, c[0x0][0x1b8], R16 ;  /* 0x00006e00d9107a25 */ /* 0x000fe200078e0010 */
[----:B------:R-:W-:-:S02]  /*7250*/  @P3 SHF.R.U32.HI R5, RZ, c[0x0][0x2cc], R8 ;  /* 0x0000b300ff053a19 */ /* 0x000fc40000011608 */
[----:B------:R-:W-:Y:S01]  /*7260*/  SEL R8, R80, RZ, !P2 ;  /* 0x000000ff50087207 */ /* 0x000fe20005000000 */
[----:B------:R-:W-:Y:S01]  /*7270*/  IMAD R17, R217, c[0x0][0x1bc], R17 ;  /* 0x00006f00d9117a24 */ /* 0x000fe200078e0211 */
[----:B------:R-:W-:Y:S01]  /*7280*/  SHF.R.S32.HI R23, RZ, 0x1f, R134 ;  /* 0x0000001fff177819 */ /* 0x000fe20000011486 */
[----:B------:R-:W-:Y:S01]  /*7290*/  IMAD.MOV R9, RZ, RZ, -R5 ;  /* 0x000000ffff097224 */ /* 0x000fe200078e0a05 */
[----:B------:R-:W-:Y:S01]  /*72a0*/  MOV R22, R134 ;  /* 0x0000008600167202 */ /* 0x000fe20000000f00 */
[----:B------:R-:W-:Y:S01]  /*72b0*/  IMAD R8, R8, c[0x0][0x1c0], RZ ;  /* 0x0000700008087a24 */ /* 0x000fe200078e02ff */
[----:B------:R-:W-:Y:S01]  /*72c0*/  ISETP.NE.U32.AND P0, PT, RZ, c[0x0][0x350], PT ;  /* 0x0000d400ff007a0c */ /* 0x000fe20003f05070 */
[----:B------:R-:W-:Y:S01]  /*72d0*/  IMAD.WIDE.U32 R16, R7, c[0x0][0x1c0], R16 ;  /* 0x0000700007107a25 */ /* 0x000fe200078e0010 */
[----:B------:R-:W-:Y:S02]  /*72e0*/  ISETP.GE.AND P6, PT, R209, c[0x0][0x1d4], PT ;  /* 0x00007500d1007a0c */ /* 0x000fe40003fc6270 */
[----:B------:R-:W-:Y:S01]  /*72f0*/  ISETP.NE.AND.EX P0, PT, RZ, c[0x0][0x354], PT, P0 ;  /* 0x0000d500ff007a0c */ /* 0x000fe20003f05300 */
[----:B------:R-:W-:Y:S01]  /*7300*/  IMAD R8, R7, c[0x0][0x1c4], R8 ;  /* 0x0000710007087a24 */ /* 0x000fe200078e0208 */
[----:B------:R-:W-:Y:S01]  /*7310*/  ISETP.GE.AND P4, PT, R134, c[0x0][0x198], PT ;  /* 0x0000660086007a0c */ /* 0x000fe20003f86270 */
[----:B------:R-:W-:Y:S01]  /*7320*/  IMAD R9, R9, c[0x0][0x2c4], R4 ;  /* 0x0000b10009097a24 */ /* 0x000fe200078e0204 */
[----:B------:R-:W-:Y:S01]  /*7330*/  SHF.R.S32.HI R4, RZ, 0x1f, R5 ;  /* 0x0000001fff047819 */ /* 0x000fe20000011405 */
[C---:B------:R-:W-:Y:S01]  /*7340*/  IMAD R14, R12.reuse, c[0x0][0x1e0], RZ ;  /* 0x000078000c0e7a24 */ /* 0x040fe200078e02ff */
[----:B------:R-:W-:Y:S01]  /*7350*/  IADD3 R17, R17, R8, RZ ;  /* 0x0000000811117210 */ /* 0x000fe20007ffe0ff */
[----:B------:R-:W-:Y:S01]  /*7360*/  IMAD R12, R12, c[0x0][0x208], RZ ;  /* 0x000082000c0c7a24 */ /* 0x000fe200078e02ff */
[----:B------:R-:W-:Y:S01]  /*7370*/  ISETP.GE.AND P3, PT, R209, c[0x0][0x198], PT ;  /* 0x00006600d1007a0c */ /* 0x000fe20003f66270 */
[----:B------:R-:W-:Y:S01]  /*7380*/  IMAD R4, R4, c[0x0][0x1b0], RZ ;  /* 0x00006c0004047a24 */ /* 0x000fe200078e02ff */
[----:B------:R-:W-:Y:S01]  /*7390*/  ISETP.GE.AND P2, PT, R208, c[0x0][0x198], PT ;  /* 0x00006600d0007a0c */ /* 0x000fe20003f46270 */
[----:B------:R-:W-:Y:S01]  /*73a0*/  IMAD.WIDE.U32 R20, R15, c[0x0][0x1e0], R22 ;  /* 0x000078000f147a25 */ /* 0x000fe200078e0016 */
[----:B------:R-:W-:-:S03]  /*73b0*/  IADD3 R8, R2, -0x1, RZ ;  /* 0xffffffff02087810 */ /* 0x000fc60007ffe0ff */
[C---:B------:R-:W-:Y:S02]  /*73c0*/  IMAD R13, R15.reuse, c[0x0][0x1e4], R14 ;  /* 0x000079000f0d7a24 */ /* 0x040fe400078e020e */
[----:B------:R-:W-:-:S03]  /*73d0*/  IMAD.WIDE.U32 R18, R15, c[0x0][0x208], R22 ;  /* 0x000082000f127a25 */ /* 0x000fc600078e0016 */
[----:B------:R-:W-:Y:S01]  /*73e0*/  IADD3 R21, R21, R13, RZ ;  /* 0x0000000d15157210 */ /* 0x000fe20007ffe0ff */
[----:B------:R-:W-:Y:S02]  /*73f0*/  IMAD R12, R15, c[0x0][0x20c], R12 ;  /* 0x000083000f0c7a24 */ /* 0x000fe400078e020c */
[C---:B------:R-:W-:Y:S02]  /*7400*/  IMAD R4, R5.reuse, c[0x0][0x1b4], R4 ;  /* 0x00006d0005047a24 */ /* 0x040fe400078e0204 */
[----:B------:R-:W-:Y:S01]  /*7410*/  IMAD.WIDE.U32 R16, R5, c[0x0][0x1b0], R16 ;  /* 0x00006c0005107a25 */ /* 0x000fe200078e0010 */
[----:B------:R-:W-:-:S03]  /*7420*/  SHF.R.S32.HI R5, RZ, 0x1f, R9 ;  /* 0x0000001fff057819 */ /* 0x000fc60000011409 */
[----:B------:R-:W-:Y:S02]  /*7430*/  IMAD.IADD R19, R19, 0x1, R12 ;  /* 0x0000000113137824 */ /* 0x000fe400078e020c */
[----:B------:R-:W-:Y:S02]  /*7440*/  IMAD.IADD R17, R17, 0x1, R4 ;  /* 0x0000000111117824 */ /* 0x000fe400078e0204 */
[----:B------:R-:W-:Y:S02]  /*7450*/  IMAD R4, R5, c[0x0][0x1a8], RZ ;  /* 0x00006a0005047a24 */ /* 0x000fe400078e02ff */
[----:B------:R-:W-:-:S04]  /*7460*/  IMAD.WIDE.U32 R228, R217, c[0x0][0x1e8], R20 ;  /* 0x00007a00d9e47a25 */ /* 0x000fc800078e0014 */
[----:B------:R-:W-:-:S04]  /*7470*/  IMAD.WIDE.U32 R226, R217, c[0x0][0x210], R18 ;  /* 0x00008400d9e27a25 */ /* 0x000fc800078e0012 */
[----:B------:R-:W-:Y:S02]  /*7480*/  IMAD R7, R9, c[0x0][0x1ac], R4 ;  /* 0x00006b0009077a24 */ /* 0x000fe400078e0204 */
[----:B------:R-:W-:Y:S02]  /*7490*/  IMAD R229, R217, c[0x0][0x1ec], R229 ;  /* 0x00007b00d9e57a24 */ /* 0x000fe400078e02e5 */
[----:B------:R-:W-:-:S04]  /*74a0*/  IMAD.WIDE.U32 R4, R9, c[0x0][0x1a8], R16 ;  /* 0x00006a0009047a25 */ /* 0x000fc800078e0010 */
[----:B------:R-:W-:Y:S01]  /*74b0*/  IMAD R227, R217, c[0x0][0x214], R227 ;  /* 0x00008500d9e37a24 */ /* 0x000fe200078e02e3 */
[----:B------:R-:W-:Y:S01]  /*74c0*/  IADD3 R7, R5, R7, RZ ;  /* 0x0000000705077210 */ /* 0x000fe20007ffe0ff */
[----:B------:R-:W-:Y:S01]  /*74d0*/  IMAD R5, R201, 0x80, R6 ;  /* 0x00000080c9057824 */ /* 0x000fe200078e0206 */
[----:B--2---:R-:W-:Y:S01]  /*74e0*/  @P1 SHF.R.S32.HI R219, RZ, 0x1f, R0 ;  /* 0x0000001fffdb1819 */ /* 0x004fe20000011400 */
[----:B------:R-:W-:Y:S01]  /*74f0*/  @!P1 IMAD.MOV.U32 R0, RZ, RZ, R215 ;  /* 0x000000ffff009224 */ /* 0x000fe200078e00d7 */
[----:B------:R-:W-:Y:S02]  /*7500*/  @!P1 MOV R219, R80 ;  /* 0x0000005000db9202 */ /* 0x000fe40000000f00 */
[----:B------:R-:W-:Y:S02]  /*7510*/  ISETP.GE.AND P1, PT, R134, c[0x0][0x1d4], PT ;  /* 0x0000750086007a0c */ /* 0x000fe40003f26270 */
[----:B------:R-:W-:Y:S02]  /*7520*/  SEL R219, R219, RZ, !P0 ;  /* 0x000000ffdbdb7207 */ /* 0x000fe40004000000 */
[----:B------:R-:W-:-:S02]  /*7530*/  SEL R0, R0, RZ, !P0 ;  /* 0x000000ff00007207 */ /* 0x000fc40004000000 */
[C---:B------:R-:W-:Y:S01]  /*7540*/  LEA R9, P0, R4.reuse, c[0x0][0x160], 0x1 ;  /* 0x0000580004097a11 */ /* 0x040fe200078008ff */
[C---:B------:R-:W-:Y:S01]  /*7550*/  IMAD R13, R219.reuse, c[0x0][0x1f0], RZ ;  /* 0x00007c00db0d7a24 */ /* 0x040fe200078e02ff */
[----:B------:R-:W-:Y:S01]  /*7560*/  P2R R222, PR, RZ, 0x2 ;  /* 0x00000002ffde7803 */ /* 0x000fe20000000000 */
[----:B------:R-:W-:Y:S01]  /*7570*/  IMAD R219, R219, c[0x0][0x218], RZ ;  /* 0x00008600dbdb7a24 */ /* 0x000fe200078e02ff */
[----:B------:R-:W-:Y:S01]  /*7580*/  LEA.HI.X R7, R4, c[0x0][0x164], R7, 0x1, P0 ;  /* 0x0000590004077a11 */ /* 0x000fe200000f0c07 */
[C---:B------:R-:W-:Y:S02]  /*7590*/  IMAD R13, R0.reuse, c[0x0][0x1f4], R13 ;  /* 0x00007d00000d7a24 */ /* 0x040fe400078e020d */
[----:B------:R-:W-:-:S04]  /*75a0*/  IMAD.WIDE.U32 R228, R0, c[0x0][0x1f0], R228 ;  /* 0x00007c0000e47a25 */ /* 0x000fc800078e00e4 */
[C---:B------:R-:W-:Y:S01]  /*75b0*/  IMAD R219, R0.reuse, c[0x0][0x21c], R219 ;  /* 0x0000870000db7a24 */ /* 0x040fe200078e02db */
[----:B------:R-:W-:Y:S01]  /*75c0*/  IADD3 R220, R229, R13, RZ ;  /* 0x0000000de5dc7210 */ /* 0x000fe20007ffe0ff */
[----:B------:R-:W-:-:S04]  /*75d0*/  IMAD.WIDE.U32 R226, R0, c[0x0][0x218], R226 ;  /* 0x0000860000e27a25 */ /* 0x000fc800078e00e2 */
[----:B------:R-:W-:Y:S01]  /*75e0*/  IMAD.IADD R219, R227, 0x1, R219 ;  /* 0x00000001e3db7824 */ /* 0x000fe200078e02db */
[----:B------:R-:W-:Y:S05]  /*75f0*/  BRA.DIV ~URZ, `(.L_x_1402) ;  /* 0x0000fe627f007947 */ /* 0x000fea000b800000 */
[----:B------:R1:W2:Y:S02]  /*7600*/  SHFL.IDX PT, R13, R7, RZ, 0x181f ;  /* 0x00181fff070d7589 */ /* 0x0002a400000e0000 */
.L_x_1526:
[----:B------:R-:W-:Y:S05]  /*7610*/  BRA.DIV ~URZ, `(.L_x_1403) ;  /* 0x0000feb27f007947 */ /* 0x000fea000b800000 */
[----:B------:R3:W4:Y:S02]  /*7620*/  SHFL.IDX PT, R15, R9, RZ, 0x181f ;  /* 0x00181fff090f7589 */ /* 0x00072400000e0000 */
.L_x_1527:
[----:B------:R-:W-:Y:S01]  /*7630*/  IMAD R4, R78, c[0x0][0x2c4], RZ ;  /* 0x0000b1004e047a24 */ /* 0x000fe200078e02ff */
[----:B------:R-:W-:Y:S01]  /*7640*/  BSSY B0, `(.L_x_1404) ;  /* 0x0000011000007945 */ /* 0x000fe20003800000 */
[----:B------:R-:W-:Y:S02]  /*7650*/  SHF.R.S32.HI R21, RZ, 0x1f, R208 ;  /* 0x0000001fff157819 */ /* 0x000fe400000114d0 */
[----:B------:R-:W-:Y:S02]  /*7660*/  SHF.R.S32.HI R12, RZ, 0x1f, R209 ;  /* 0x0000001fff0c7819 */ /* 0x000fe400000114d1 */
[----:B------:R-:W-:-:S13]  /*7670*/  ISETP.GE.AND P0, PT, R5, R4, PT ;  /* 0x000000040500720c */ /* 0x000fda0003f06270 */
[----:B------:R-:W-:Y:S05]  /*7680*/  @P0 BRA `(.L_x_1405) ;  /* 0x000000c000000947 */ /* 0x000fea0003800000 */
[CC--:B----4-:R-:W-:Y:S02]  /*7690*/  LEA R16, P0, R134.reuse, R15.reuse, 0x1 ;  /* 0x0000000f86107211 */ /* 0x0d0fe400078008ff */
        /* <DEDUP_REMOVED lines=11> */
.L_x_1405:
[----:B------:R-:W-:Y:S05]  /*7750*/  BSYNC B0 ;  /* 0x0000000000007941 */ /* 0x000fea0003800000 */
.L_x_1404:
[----:B------:R-:W-:Y:S05]  /*7760*/  BRA.DIV ~URZ, `(.L_x_1406) ;  /* 0x0000fdc27f007947 */ /* 0x000fea000b800000 */
[----:B--2---:R2:W1:Y:S04]  /*7770*/  SHFL.IDX PT, R13, R7, 0x1, 0x181f ;  /* 0x00381f00070d7f89 */ /* 0x00446800000e0000 */
[----:B------:R2:W3:Y:S02]  /*7780*/  SHFL.IDX PT, R17, R9, 0x1, 0x181f ;  /* 0x00381f0009117f89 */ /* 0x0004e400000e0000 */
.L_x_1528:
[----:B----4-:R-:W-:Y:S01]  /*7790*/  IADD3 R15, R5, 0x20, RZ ;  /* 0x00000020050f7810 */ /* 0x010fe20007ffe0ff */
[----:B------:R-:W-:Y:S03]  /*77a0*/  BSSY B0, `(.L_x_1407) ;  /* 0x000000f000007945 */ /* 0x000fe60003800000 */
[----:B------:R-:W-:-:S13]  /*77b0*/  ISETP.GE.AND P0, PT, R15, R4, PT ;  /* 0x000000040f00720c */ /* 0x000fda0003f06270 */
[----:B------:R-:W-:Y:S05]  /*77c0*/  @P0 BRA `(.L_x_1408) ;  /* 0x000000c000000947 */ /* 0x000fea0003800000 */
[CC--:B---3--:R-:W-:Y:S02]  /*77d0*/  LEA R18, P0, R134.reuse, R17.reuse, 0x1 ;  /* 0x0000001186127211 */ /* 0x0c8fe400078008ff */
[C---:B------:R-:W-:Y:S02]  /*77e0*/  LEA R14, P1, R209.reuse, R17, 0x1 ;  /* 0x00000011d10e7211 */ /* 0x040fe400078208ff */
[----:B-1----:R-:W-:Y:S02]  /*77f0*/  LEA.HI.X R19, R134, R13, R23, 0x1, P0 ;  /* 0x0000000d86137211 */ /* 0x002fe400000f0c17 */
        /* <DEDUP_REMOVED lines=9> */
.L_x_1408:
[----:B------:R-:W-:Y:S05]  /*7890*/  BSYNC B0 ;  /* 0x0000000000007941 */ /* 0x000fea0003800000 */
.L_x_1407:
[----:B------:R-:W-:Y:S05]  /*78a0*/  BRA.DIV ~URZ, `(.L_x_1409) ;  /* 0x0000fd527f007947 */ /* 0x000fea000b800000 */
[----:B-1----:R1:W4:Y:S02]  /*78b0*/  SHFL.IDX PT, R13, R7, 0x2, 0x181f ;  /* 0x00581f00070d7f89 */ /* 0x00232400000e0000 */
.L_x_1529:
[----:B------:R-:W-:Y:S05]  /*78c0*/  BRA.DIV ~URZ, `(.L_x_1410) ;  /* 0x0000fda27f007947 */ /* 0x000fea000b800000 */
[----:B---3--:R3:W1:Y:S02]  /*78d0*/  SHFL.IDX PT, R17, R9, 0x2, 0x181f ;  /* 0x00581f0009117f89 */ /* 0x00866400000e0000 */
.L_x_1530:
[----:B------:R-:W-:Y:S01]  /*78e0*/  IADD3 R15, R5, 0x40, RZ ;  /* 0x00000040050f7810 */ /* 0x000fe20007ffe0ff */
[----:B------:R-:W-:Y:S03]  /*78f0*/  BSSY B0, `(.L_x_1411) ;  /* 0x000000f000007945 */ /* 0x000fe60003800000 */
[----:B------:R-:W-:-:S13]  /*7900*/  ISETP.GE.AND P0, PT, R15, R4, PT ;  /* 0x000000040f00720c */ /* 0x000fda0003f06270 */
[----:B------:R-:W-:Y:S05]  /*7910*/  @P0 BRA `(.L_x_1412) ;  /* 0x000000c000000947 */ /* 0x000fea0003800000 */
[CC--:B-1----:R-:W-:Y:S02]  /*7920*/  LEA R18, P0, R134.reuse, R17.reuse, 0x1 ;  /* 0x0000001186127211 */ /* 0x0c2fe400078008ff */
[C---:B------:R-:W-:Y:S02]  /*7930*/  LEA R14, P1, R209.reuse, R17, 0x1 ;  /* 0x00000011d10e7211 */ /* 0x040fe400078208ff */
[----:B----4-:R-:W-:Y:S02]  /*7940*/  LEA.HI.X R19, R134, R13, R23, 0x1, P0 ;  /* 0x0000000d86137211 */ /* 0x010fe400000f0c17 */
        /* <DEDUP_REMOVED lines=9> */
.L_x_1412:
[----:B------:R-:W-:Y:S05]  /*79e0*/  BSYNC B0 ;  /* 0x0000000000007941 */ /* 0x000fea0003800000 */
.L_x_1411:
[----:B------:R-:W-:Y:S05]  /*79f0*/  BRA.DIV ~URZ, `(.L_x_1413) ;  /* 0x0000fce27f007947 */ /* 0x000fea000b800000 */
[----:B-12---:R-:W1:Y:S04]  /*7a00*/  SHFL.IDX PT, R7, R7, 0x3, 0x181f ;  /* 0x00781f0007077f89 */ /* 0x006e6800000e0000 */
[----:B------:R2:W3:Y:S02]  /*7a10*/  SHFL.IDX PT, R15, R9, 0x3, 0x181f ;  /* 0x00781f00090f7f89 */ /* 0x0004e400000e0000 */
.L_x_1531:
[----:B------:R-:W-:-:S04]  /*7a20*/  IADD3 R5, R5, 0x60, RZ ;  /* 0x0000006005057810 */ /* 0x000fc80007ffe0ff */
[----:B------:R-:W-:-:S13]  /*7a30*/  ISETP.GE.AND P0, PT, R5, R4, PT ;  /* 0x000000040500720c */ /* 0x000fda0003f06270 */
[----:B---3--:R-:W-:-:S04]  /*7a40*/  @!P0 LEA R18, P1, R134, R15, 0x1 ;  /* 0x0000000f86128211 */ /* 0x008fc800078208ff */
[----:B-1----:R-:W-:Y:S02]  /*7a50*/  @!P0 LEA.HI.X R19, R134, R7, R23, 0x1, P1 ;  /* 0x0000000786138211 */ /* 0x002fe400008f0c17 */
        /* <DEDUP_REMOVED lines=8> */
[----:B----4-:R-:W-:-:S05]  /*7ae0*/  @!P0 LEA.HI.X R13, R208, R7, R21, 0x1, P1 ;  /* 0x00000007d00d8211 */ /* 0x010fca00008f0c15 */
[----:B------:R1:W-:Y:S04]  /*7af0*/  @!P0 LDGSTS.E.BYPASS.LTC128B.128 [R139+0x23100], [R12.64], !P2 ;  /* 0x231000000c8b8fae */ /* 0x0003e8000d101d48 */
[----:B------:R-:W0:Y:S01]  /*7b00*/  LDGDEPBAR ;  /* 0x00000000000079af */ /* 0x000e220000000000 */
[----:B------:R-:W-:Y:S02]  /*7b10*/  WARPSYNC 0xffffffff ;  /* 0xffffffff00007948 */ /* 0x000fe40003800000 */
[----:B------:R-:W-:Y:S01]  /*7b20*/  IMAD.IADD R7, R76, 0x1, -R6 ;  /* 0x000000014c077824 */ /* 0x000fe200078e0a06 */
[----:B--2---:R-:W-:Y:S01]  /*7b30*/  SHF.R.S32.HI R9, RZ, 0x1f, R8 ;  /* 0x0000001fff097819 */ /* 0x004fe20000011408 */
[C---:B-1----:R-:W-:Y:S01]  /*7b40*/  IMAD.WIDE.U32 R12, R8.reuse, c[0x0][0x1e0], RZ ;  /* 0x00007800080c7a25 */ /* 0x042fe200078e00ff */
[----:B------:R-:W-:Y:S03]  /*7b50*/  BAR.SYNC.DEFER_BLOCKING 0x0 ;  /* 0x0000000000007b1d */ /* 0x000fe60000010000 */
[----:B------:R-:W-:Y:S01]  /*7b60*/  IMAD R7, R8, -0x40, R7 ;  /* 0xffffffc008077824 */ /* 0x000fe200078e0207 */
[----:B------:R-:W-:Y:S01]  /*7b70*/  LEA R6, P2, R12, R228, 0x6 ;  /* 0x000000e40c067211 */ /* 0x000fe200078430ff */
[----:B------:R-:W-:Y:S01]  /*7b80*/  IMAD R5, R9, c[0x0][0x1e0], RZ ;  /* 0x0000780009057a24 */ /* 0x000fe200078e02ff */
[----:B------:R-:W-:Y:S01]  /*7b90*/  ULDC.64 UR4, c[0x0][0x208] ;  /* 0x0000820000047ab9 */ /* 0x000fe20000000a00 */
[----:B------:R-:W-:Y:S01]  /*7ba0*/  IMAD.MOV.U32 R0, RZ, RZ, 0x20 ;  /* 0x00000020ff007424 */ /* 0x000fe200078e00ff */
[C---:B------:R-:W-:Y:S01]  /*7bb0*/  ISETP.GE.AND P0, PT, R7.reuse, 0x21, PT ;  /* 0x000000210700780c */ /* 0x040fe20003f06270 */
[----:B------:R-:W-:Y:S01]  /*7bc0*/  IMAD R5, R8, c[0x0][0x1e4], R5 ;  /* 0x0000790008057a24 */ /* 0x000fe200078e0205 */
[----:B------:R-:W-:Y:S01]  /*7bd0*/  ISETP.GE.AND P1, PT, R7, 0x1, PT ;  /* 0x000000010700780c */ /* 0x000fe20003f26270 */
[----:B------:R-:W-:Y:S01]  /*7be0*/  IMAD.WIDE.U32 R16, R0, c[0x0][0x1e0], RZ ;  /* 0x0000780000107a25 */ /* 0x000fe200078e00ff */
[----:B------:R-:W-:Y:S01]  /*7bf0*/  USHF.L.U32 UR7, UR4, 0x6, URZ ;  /* 0x0000000604077899 */ /* 0x000fe2000800063f */
[----:B------:R-:W-:Y:S01]  /*7c00*/  BSSY B0, `(.L_x_1414) ;  /* 0x000004d000007945 */ /* 0x000fe20003800000 */
[----:B------:R-:W-:Y:S01]  /*7c10*/  UMOV UR6, 0x6 ;  /* 0x0000000600067882 */ /* 0x000fe20000000000 */
[----:B------:R-:W-:Y:S01]  /*7c20*/  IMAD.IADD R5, R13, 0x1, R5 ;  /* 0x000000010d057824 */ /* 0x000fe200078e0205 */
[----:B------:R-:W-:Y:S01]  /*7c30*/  USHF.L.U64.HI UR5, UR4, UR6, UR5 ;  /* 0x0000000604057299 */ /* 0x000fe20008010205 */
[----:B------:R-:W-:-:S02]  /*7c40*/  IMAD R9, R9, c[0x0][0x208], RZ ;  /* 0x0000820009097a24 */ /* 0x000fc400078e02ff */
[----:B------:R-:W-:Y:S01]  /*7c50*/  IMAD.WIDE.U32 R14, R8, c[0x0][0x208], RZ ;  /* 0x00008200080e7a25 */ /* 0x000fe200078e00ff */
[----:B------:R-:W-:Y:S02]  /*7c60*/  LEA.HI.X R5, R12, R220, R5, 0x6, P2 ;  /* 0x000000dc0c057211 */ /* 0x000fe400010f3405 */
[----:B------:R-:W-:Y:S01]  /*7c70*/  @P0 IADD3 R13, P2, R6, R16, RZ ;  /* 0x00000010060d0210 */ /* 0x000fe20007f5e0ff */
[----:B------:R-:W-:Y:S01]  /*7c80*/  IMAD R12, R0, c[0x0][0x1e4], RZ ;  /* 0x00007900000c7a24 */ /* 0x000fe200078e02ff */
[----:B------:R-:W-:Y:S01]  /*7c90*/  @P1 LEA R16, P3, R6, c[0x0][0x1c8], 0x1 ;  /* 0x0000720006101a11 */ /* 0x000fe200078608ff */
[----:B------:R-:W-:Y:S01]  /*7ca0*/  IMAD R9, R8, c[0x0][0x20c], R9 ;  /* 0x0000830008097a24 */ /* 0x000fe200078e0209 */
[----:B------:R-:W-:Y:S02]  /*7cb0*/  @P1 ISETP.GE.AND P5, PT, R208, c[0x0][0x1d4], PT ;  /* 0x00007500d0001a0c */ /* 0x000fe40003fa6270 */
[----:B------:R-:W-:Y:S02]  /*7cc0*/  @P0 IADD3.X R12, R5, R17, R12, P2, !PT ;  /* 0x00000011050c0210 */ /* 0x000fe400017fe40c */
[----:B------:R-:W-:Y:S01]  /*7cd0*/  @P1 LEA.HI.X R17, R6, c[0x0][0x1cc], R5, 0x1, P3 ;  /* 0x0000730006111a11 */ /* 0x000fe200018f0c05 */
[----:B------:R-:W-:Y:S01]  /*7ce0*/  IMAD.IADD R6, R15, 0x1, R9 ;  /* 0x000000010f067824 */ /* 0x000fe200078e0209 */
[----:B------:R-:W-:Y:S01]  /*7cf0*/  @P0 LEA R18, P3, R13, c[0x0][0x1c8], 0x1 ;  /* 0x000072000d120a11 */ /* 0x000fe200078608ff */
[----:B------:R-:W-:Y:S01]  /*7d00*/  IMAD.MOV.U32 R9, RZ, RZ, 0x40 ;  /* 0x00000040ff097424 */ /* 0x000fe200078e00ff */
[----:B------:R-:W-:-:S02]  /*7d10*/  LEA R5, P2, R14, R226, 0x6 ;  /* 0x000000e20e057211 */ /* 0x000fc400078430ff */
[----:B------:R-:W-:Y:S02]  /*7d20*/  @P0 LEA.HI.X R19, R13, c[0x0][0x1cc], R12, 0x1, P3 ;  /* 0x000073000d130a11 */ /* 0x000fe400018f0c0c */
[----:B------:R-:W-:Y:S02]  /*7d30*/  ISETP.NE.AND P3, PT, R222, RZ, PT ;  /* 0x000000ffde00720c */ /* 0x000fe40003f65270 */
[----:B------:R-:W-:Y:S02]  /*7d40*/  LEA.HI.X R6, R14, R219, R6, 0x6, P2 ;  /* 0x000000db0e067211 */ /* 0x000fe400010f3406 */
[C---:B------:R-:W-:Y:S02]  /*7d50*/  LEA R12, P2, R5.reuse, c[0x0][0x1f8], 0x1 ;  /* 0x00007e00050c7a11 */ /* 0x040fe400078408ff */
[----:B------:R-:W-:Y:S02]  /*7d60*/  @P0 ISETP.GE.AND P4, PT, R208, c[0x0][0x1d4], PT ;  /* 0x00007500d0000a0c */ /* 0x000fe40003f86270 */
[----:B------:R-:W-:-:S02]  /*7d70*/  LEA.HI.X R13, R5, c[0x0][0x1fc], R6, 0x1, P2 ;  /* 0x00007f00050d7a11 */ /* 0x000fc400010f0c06 */
[----:B------:R-:W-:-:S03]  /*7d80*/  ISETP.GE.AND P2, PT, R134, c[0x0][0x1d4], PT ;  /* 0x0000750086007a0c */ /* 0x000fc60003f46270 */
[----:B------:R-:W-:Y:S01]  /*7d90*/  @!PT LDS RZ, [RZ] ;  /* 0x00000000fffff984 */ /* 0x000fe20000000800 */
[----:B------:R-:W-:Y:S01]  /*7da0*/  @!PT LDS RZ, [RZ] ;  /* 0x00000000fffff984 */ /* 0x000fe20000000800 */
[----:B------:R-:W-:Y:S01]  /*7db0*/  @!PT LDS RZ, [RZ] ;  /* 0x00000000fffff984 */ /* 0x000fe20000000800 */
[----:B------:R1:W-:Y:S01]  /*7dc0*/  @P1 LDGSTS.E.BYPASS.LTC128B.128 [R139+0xc100], [R16.64], !P3 ;  /* 0x0c100000108b1fae */ /* 0x0003e2000d901d48 */
[----:B------:R-:W-:-:S03]  /*7dd0*/  ISETP.LT.OR P3, PT, R7, 0x1, P2 ;  /* 0x000000010700780c */ /* 0x000fc60001761670 */
[----:B------:R1:W-:Y:S04]  /*7de0*/  @P1 LDGSTS.E.BYPASS.LTC128B.128 [R139+0xe100], [R16.64+0x80], !P6 ;  /* 0x0e100080108b1fae */ /* 0x0003e8000f101d48 */
[----:B------:R1:W-:Y:S01]  /*7df0*/  @P1 LDGSTS.E.BYPASS.LTC128B.128 [R139+0x10100], [R16.64+0x100], !P5 ;  /* 0x10100100108b1fae */ /* 0x0003e2000e901d48 */
[----:B------:R-:W-:Y:S02]  /*7e00*/  ISETP.NE.AND P5, PT, R222, RZ, PT ;  /* 0x000000ffde00720c */ /* 0x000fe40003fa5270 */
[----:B------:R-:W-:-:S11]  /*7e10*/  ISETP.GE.AND P1, PT, R209, c[0x0][0x1d4], PT ;  /* 0x00007500d1007a0c */ /* 0x000fd60003f26270 */
[----:B------:R1:W-:Y:S01]  /*7e20*/  @P0 LDGSTS.E.BYPASS.LTC128B.128 [R139+0xd100], [R18.64], !P5 ;  /* 0x0d100000128b0fae */ /* 0x0003e2000e901d48 */
[----:B------:R-:W-:-:S03]  /*7e30*/  ISETP.LT.OR P5, PT, R7, 0x1, P1 ;  /* 0x000000010700780c */ /* 0x000fc60000fa1670 */
[----:B------:R1:W-:Y:S04]  /*7e40*/  @P0 LDGSTS.E.BYPASS.LTC128B.128 [R139+0xf100], [R18.64+0x80], !P6 ;  /* 0x0f100080128b0fae */ /* 0x0003e8000f101d48 */
[----:B------:R1:W-:Y:S01]  /*7e50*/  @P0 LDGSTS.E.BYPASS.LTC128B.128 [R139+0x11100], [R18.64+0x100], !P4 ;  /* 0x11100100128b0fae */ /* 0x0003e2000e101d48 */
[----:B------:R-:W-:-:S03]  /*7e60*/  ISETP.GE.AND P0, PT, R208, c[0x0][0x1d4], PT ;  /* 0x00007500d0007a0c */ /* 0x000fc60003f06270 */
[----:B------:R-:W0:Y:S01]  /*7e70*/  LDGDEPBAR ;  /* 0x00000000000079af */ /* 0x000e220000000000 */
[----:B------:R-:W-:-:S03]  /*7e80*/  ISETP.LT.OR P4, PT, R7, 0x1, P0 ;  /* 0x000000010700780c */ /* 0x000fc60000781670 */
[----:B------:R1:W-:Y:S01]  /*7e90*/  LDGSTS.E.BYPASS.LTC128B.128 [R139+0x100], [R12.64], !P3 ;  /* 0x001000000c8b7fae */ /* 0x0003e2000d901d48 */
[C---:B------:R-:W-:Y:S02]  /*7ea0*/  ISETP.LT.OR P3, PT, R7.reuse, 0x21, P2 ;  /* 0x000000210700780c */ /* 0x040fe40001761670 */
[C---:B------:R-:W-:Y:S01]  /*7eb0*/  ISETP.LT.OR P2, PT, R7.reuse, 0x21, P1 ;  /* 0x000000210700780c */ /* 0x040fe20000f41670 */
[----:B------:R1:W-:Y:S01]  /*7ec0*/  LDGSTS.E.BYPASS.LTC128B.128 [R139+0x2100], [R12.64+0x80], !P5 ;  /* 0x021000800c8b7fae */ /* 0x0003e2000e901d48 */
[----:B------:R-:W-:Y:S02]  /*7ed0*/  ISETP.LT.OR P1, PT, R7, 0x21, P0 ;  /* 0x000000210700780c */ /* 0x000fe40000721670 */
[----:B------:R-:W-:Y:S02]  /*7ee0*/  IADD3 R6, P0, R12, UR7, RZ ;  /* 0x000000070c067c10 */ /* 0x000fe4000ff1e0ff */
[----:B------:R-:W-:Y:S01]  /*7ef0*/  ISETP.GT.AND P5, PT, R8, R221, PT ;  /* 0x000000dd0800720c */ /* 0x000fe20003fa4270 */
[----:B------:R1:W-:Y:S01]  /*7f00*/  LDGSTS.E.BYPASS.LTC128B.128 [R139+0x4100], [R12.64+0x100], !P4 ;  /* 0x041001000c8b7fae */ /* 0x0003e2000e101d48 */
[----:B------:R-:W-:-:S05]  /*7f10*/  IADD3.X R7, R13, UR5, RZ, P0, !PT ;  /* 0x000000050d077c10 */ /* 0x000fca00087fe4ff */
[----:B------:R1:W-:Y:S04]  /*7f20*/  LDGSTS.E.BYPASS.LTC128B.128 [R139+0x1100], [R6.64], !P3 ;  /* 0x01100000068b7fae */ /* 0x0003e8000d901d48 */
[----:B------:R1:W-:Y:S04]  /*7f30*/  LDGSTS.E.BYPASS.LTC128B.128 [R139+0x3100], [R6.64+0x80], !P2 ;  /* 0x03100080068b7fae */ /* 0x0003e8000d101d48 */
[----:B------:R1:W-:Y:S04]  /*7f40*/  LDGSTS.E.BYPASS.LTC128B.128 [R139+0x5100], [R6.64+0x100], !P1 ;  /* 0x05100100068b7fae */ /* 0x0003e8000c901d48 */
[----:B------:R-:W0:Y:S01]  /*7f50*/  LDGDEPBAR ;  /* 0x00000000000079af */ /* 0x000e220000000000 */
[----:B------:R-:W-:Y:S05]  /*7f60*/  @!P5 BRA `(.L_x_1415) ;  /* 0x000001600000d947 */ /* 0x000fea0003800000 */
[----:B-1----:R-:W-:Y:S02]  /*7f70*/  IADD3 R6, R2, -0x2, RZ ;  /* 0xfffffffe02067810 */ /* 0x002fe40007ffe0ff */
[----:B------:R-:W-:-:S02]  /*7f80*/  ISETP.NE.AND P4, PT, R222, RZ, PT ;  /* 0x000000ffde00720c */ /* 0x000fc40003f85270 */
[----:B------:R-:W-:Y:S01]  /*7f90*/  SHF.R.S32.HI R5, RZ, 0x1f, R6 ;  /* 0x0000001fff057819 */ /* 0x000fe20000011406 */
[----:B------:R-:W-:-:S04]  /*7fa0*/  IMAD.WIDE.U32 R12, R6, c[0x0][0x1e0], RZ ;  /* 0x00007800060c7a25 */ /* 0x000fc800078e00ff */
[----:B------:R-:W-:-:S04]  /*7fb0*/  IMAD R5, R5, c[0x0][0x1e0], RZ ;  /* 0x0000780005057a24 */ /* 0x000fc800078e02ff */
[----:B------:R-:W-:Y:S01]  /*7fc0*/  IMAD R5, R6, c[0x0][0x1e4], R5 ;  /* 0x0000790006057a24 */ /* 0x000fe200078e0205 */
[----:B------:R-:W-:-:S03]  /*7fd0*/  LEA R6, P0, R12, R228, 0x6 ;  /* 0x000000e40c067211 */ /* 0x000fc600078030ff */
[----:B------:R-:W-:Y:S01]  /*7fe0*/  IMAD.IADD R5, R13, 0x1, R5 ;  /* 0x000000010d057824 */ /* 0x000fe200078e0205 */
[----:B------:R-:W-:-:S04]  /*7ff0*/  LEA R14, P1, R6, c[0x0][0x1c8], 0x1 ;  /* 0x00007200060e7a11 */ /* 0x000fc800078208ff */
[----:B------:R-:W-:Y:S01]  /*8000*/  LEA.HI.X R5, R12, R220, R5, 0x6, P0 ;  /* 0x000000dc0c057211 */ /* 0x000fe200000f3405 */
[C---:B------:R-:W-:Y:S01]  /*8010*/  IMAD.WIDE.U32 R12, R9.reuse, c[0x0][0x1e0], RZ ;  /* 0x00007800090c7a25 */ /* 0x040fe200078e00ff */
[----:B------:R-:W-:Y:S02]  /*8020*/  ISETP.GE.AND P0, PT, R208, c[0x0][0x1d4], PT ;  /* 0x00007500d0007a0c */ /* 0x000fe40003f06270 */
[----:B------:R-:W-:Y:S01]  /*8030*/  LEA.HI.X R15, R6, c[0x0][0x1cc], R5, 0x1, P1 ;  /* 0x00007300060f7a11 */ /* 0x000fe200008f0c05 */
[----:B------:R-:W-:Y:S01]  /*8040*/  IMAD R5, R9, c[0x0][0x1e4], RZ ;  /* 0x0000790009057a24 */ /* 0x000fe200078e02ff */
        /* <DEDUP_REMOVED lines=8> */
.L_x_1415:
[----:B------:R-:W-:Y:S05]  /*80d0*/  BSYNC B0 ;  /* 0x0000000000007941 */ /* 0x000fea0003800000 */
.L_x_1414:
[----:B------:R-:W-:Y:S01]  /*80e0*/  ISETP.LT.AND P0, PT, RZ, c[0x0][0x27c], PT ;  /* 0x00009f00ff007a0c */ /* 0x000fe20003f01270 */
[----:B------:R-:W0:-:S12]  /*80f0*/  LDGDEPBAR ;  /* 0x00000000000079af */ /* 0x000e180000000000 */
[----:B------:R-:W-:Y:S05]  /*8100*/  @P0 BRA `(.L_x_1416) ;  /* 0x0000002000000947 */ /* 0x000fea0003800000 */
[----:B------:R-:W-:-:S04]  /*8110*/  DEPBAR.LE SB0, 0x3 ;  /* 0x000080c00000791a */ /* 0x000fc80000000000 */
[----:B------:R-:W-:Y:S05]  /*8120*/  BRA `(.L_x_1417) ;  /* 0x0000597000007947 */ /* 0x000fea0003800000 */
.L_x_1416:
[----:B-1---5:R-:W-:Y:S01]  /*8130*/  SHF.R.S32.HI R12, RZ, 0x1f, R77 ;  /* 0x0000001fff0c7819 */ /* 0x022fe2000001144d */
[----:B------:R-:W-:Y:S01]  /*8140*/  ULDC.U8 UR4, c[0x0][0x298] ;  /* 0x0000a60000047ab9 */ /* 0x000fe20000000000 */
[C---:B------:R-:W-:Y:S01]  /*8150*/  IMAD.WIDE.U32 R16, R77.reuse, c[0x0][0x280], RZ ;  /* 0x0000a0004d107a25 */ /* 0x040fe200078e00ff */
[----:B------:R-:W-:Y:S01]  /*8160*/  ISETP.NE.AND P2, PT, RZ, UR4, PT ;  /* 0x00000004ff007c0c */ /* 0x000fe2000bf45270 */
[----:B------:R-:W-:Y:S01]  /*8170*/  BSSY B2, `(.L_x_1417) ;  /* 0x0000592000027945 */ /* 0x000fe20003800000 */
[----:B------:R-:W-:Y:S01]  /*8180*/  IADD3 R23, R142, 0x40, RZ ;  /* 0x000000408e177810 */ /* 0x000fe20007ffe0ff */
[----:B------:R-:W-:Y:S01]  /*8190*/  IMAD R6, R12, c[0x0][0x280], RZ ;  /* 0x0000a0000c067a24 */ /* 0x000fe200078e02ff */
[----:B------:R-:W-:Y:S01]  /*81a0*/  LEA R7, P1, R16, c[0x0][0x270], 0x1 ;  /* 0x00009c0010077a11 */ /* 0x000fe200078208ff */
[----:B------:R-:W-:Y:S01]  /*81b0*/  IMAD R12, R12, c[0x0][0x290], RZ ;  /* 0x0000a4000c0c7a24 */ /* 0x000fe200078e02ff */
[----:B------:R-:W-:Y:S01]  /*81c0*/  IADD3 R33, R142, 0x20, RZ ;  /* 0x000000208e217810 */ /* 0x000fe20007ffe0ff */
[----:B------:R-:W-:-:S04]  /*81d0*/  IMAD.WIDE.U32 R14, R77, c[0x0][0x290], RZ ;  /* 0x0000a4004d0e7a25 */ /* 0x000fc800078e00ff */
[C---:B------:R-:W-:Y:S01]  /*81e0*/  IMAD R6, R77.reuse, c[0x0][0x284], R6 ;  /* 0x0000a1004d067a24 */ /* 0x040fe200078e0206 */
[----:B------:R-:W-:Y:S01]  /*81f0*/  LEA R5, P0, R14, c[0x0][0x288], 0x1 ;  /* 0x0000a2000e057a11 */ /* 0x000fe200078008ff */
[----:B------:R-:W-:Y:S02]  /*8200*/  IMAD R77, R77, c[0x0][0x294], R12 ;  /* 0x0000a5004d4d7a24 */ /* 0x000fe400078e020c */
[----:B------:R-:W-:Y:S02]  /*8210*/  IMAD.IADD R6, R6, 0x1, R17 ;  /* 0x0000000106067824 */ /* 0x000fe400078e0211 */
[----:B------:R-:W-:Y:S02]  /*8220*/  IMAD.IADD R77, R77, 0x1, R15 ;  /* 0x000000014d4d7824 */ /* 0x000fe400078e020f */
[----:B------:R-:W-:Y:S01]  /*8230*/  IMAD R13, R201, 0x80, R213 ;  /* 0x00000080c90d7824 */ /* 0x000fe200078e02d5 */
[----:B------:R-:W-:Y:S02]  /*8240*/  LEA.HI.X R12, R16, c[0x0][0x274], R6, 0x1, P1 ;  /* 0x00009d00100c7a11 */ /* 0x000fe400008f0c06 */
[----:B------:R-:W-:-:S02]  /*8250*/  LEA.HI.X R6, R14, c[0x0][0x28c], R77, 0x1, P0 ;  /* 0x0000a3000e067a11 */ /* 0x000fc400000f0c4d */
[----:B------:R-:W-:Y:S01]  /*8260*/  IADD3 R16, R213, 0x40, RZ ;  /* 0x00000040d5107810 */ /* 0x000fe20007ffe0ff */
[----:B------:R-:W-:Y:S05]  /*8270*/  @!P2 BRA `(.L_x_1418) ;  /* 0x00002a500000a947 */ /* 0x000fea0003800000 */
[----:B------:R-:W-:Y:S01]  /*8280*/  ISETP.GE.AND P0, PT, R13, R4, PT ;  /* 0x000000040d00720c */ /* 0x000fe20003f06270 */
[----:B------:R1:W2:Y:S01]  /*8290*/  SHFL.IDX PT, R31, R12, RZ, 0x1c1f ;  /* 0x001c1fff0c1f7589 */ /* 0x0002a200000e0000 */
[----:B------:R-:W-:Y:S01]  /*82a0*/  BSSY B0, `(.L_x_1419) ;  /* 0x0000054000007945 */ /* 0x000fe20003800000 */
[----:B------:R-:W-:Y:S01]  /*82b0*/  CS2R R14, SRZ ;  /* 0x00000000000e7805 */ /* 0x000fe2000001ff00 */
[----:B------:R-:W-:Y:S01]  /*82c0*/  CS2R R20, SRZ ;  /* 0x0000000000147805 */ /* 0x000fe2000001ff00 */
[----:B------:R-:W3:Y:S01]  /*82d0*/  SHFL.IDX PT, R30, R7, RZ, 0x1c1f ;  /* 0x001c1fff071e7589 */ /* 0x000ee200000e0000 */
[----:B------:R-:W-:Y:S01]  /*82e0*/  CS2R R24, SRZ ;  /* 0x0000000000187805 */ /* 0x000fe2000001ff00 */
[----:B------:R-:W-:Y:S01]  /*82f0*/  CS2R R26, SRZ ;  /* 0x00000000001a7805 */ /* 0x000fe2000001ff00 */
[----:B------:R-:W-:Y:S01]  /*8300*/  CS2R R34, SRZ ;  /* 0x0000000000227805 */ /* 0x000fe2000001ff00 */
[----:B------:R4:W2:Y:S01]  /*8310*/  SHFL.IDX PT, R29, R6, RZ, 0x1c1f ;  /* 0x001c1fff061d7589 */ /* 0x0008a200000e0000 */
[----:B------:R-:W-:Y:S01]  /*8320*/  CS2R R36, SRZ ;  /* 0x0000000000247805 */ /* 0x000fe2000001ff00 */
[----:B------:R-:W-:Y:S01]  /*8330*/  CS2R R60, SRZ ;  /* 0x00000000003c7805 */ /* 0x000fe2000001ff00 */
[----:B------:R-:W-:Y:S01]  /*8340*/  CS2R R62, SRZ ;  /* 0x00000000003e7805 */ /* 0x000fe2000001ff00 */
[----:B------:R2:W2:Y:S01]  /*8350*/  SHFL.IDX PT, R28, R5, RZ, 0x1c1f ;  /* 0x001c1fff051c7589 */ /* 0x0004a200000e0000 */
[----:B------:R-:W-:Y:S01]  /*8360*/  CS2R R18, SRZ ;  /* 0x0000000000127805 */ /* 0x000fe2000001ff00 */
[----:B------:R-:W-:Y:S01]  /*8370*/  CS2R R42, SRZ ;  /* 0x00000000002a7805 */ /* 0x000fe2000001ff00 */
[----:B-1----:R-:W-:Y:S01]  /*8380*/  CS2R R12, SRZ ;  /* 0x00000000000c7805 */ /* 0x002fe2000001ff00 */
[----:B----4-:R-:W-:Y:S01]  /*8390*/  CS2R R6, SRZ ;  /* 0x0000000000067805 */ /* 0x010fe2000001ff00 */
[----:B------:R-:W-:Y:S05]  /*83a0*/  @P0 BRA `(.L_x_1420) ;  /* 0x0000043000000947 */ /* 0x000fea0003800000 */
[C---:B---3--:R-:W-:Y:S01]  /*83b0*/  ISETP.GE.AND P1, PT, R33.reuse, c[0x0][0x27c], PT ;  /* 0x00009f0021007a0c */ /* 0x048fe20003f26270 */
[----:B--2---:R-:W-:Y:S01]  /*83c0*/  IMAD.SHL.U32 R5, R33, 0x2, RZ ;  /* 0x0000000221057824 */ /* 0x004fe200078e00ff */
[----:B------:R-:W-:Y:S01]  /*83d0*/  SHF.R.S32.HI R12, RZ, 0x1f, R33 ;  /* 0x0000001fff0c7819 */ /* 0x000fe20000011421 */
[C---:B------:R-:W-:Y:S01]  /*83e0*/  IMAD.SHL.U32 R7, R137.reuse, 0x2, RZ ;  /* 0x0000000289077824 */ /* 0x040fe200078e00ff */
[----:B------:R-:W-:Y:S01]  /*83f0*/  ISETP.GE.AND P0, PT, R137, c[0x0][0x27c], PT ;  /* 0x00009f0089007a0c */ /* 0x000fe20003f06270 */
[----:B------:R-:W-:Y:S01]  /*8400*/  CS2R R26, SRZ ;  /* 0x00000000001a7805 */ /* 0x000fe2000001ff00 */
[----:B------:R-:W-:-:S02]  /*8410*/  SHF.L.U64.HI R13, R33, 0x1, R12 ;  /* 0x00000001210d7819 */ /* 0x000fc4000001020c */
[----:B------:R-:W-:-:S05]  /*8420*/  SHF.R.S32.HI R6, RZ, 0x1f, R137 ;  /* 0x0000001fff067819 */ /* 0x000fca0000011489 */
[-C--:B------:R-:W-:Y:S02]  /*8430*/  @!P1 IADD3 R14, P2, R30, R5.reuse, RZ ;  /* 0x000000051e0e9210 */ /* 0x080fe40007f5e0ff */
[----:B------:R-:W-:Y:S02]  /*8440*/  @!P1 IADD3 R36, P3, R28, R5, RZ ;  /* 0x000000051c249210 */ /* 0x000fe40007f7e0ff */
[----:B------:R-:W-:Y:S01]  /*8450*/  SHF.L.U64.HI R5, R137, 0x1, R6 ;  /* 0x0000000189057819 */ /* 0x000fe20000010206 */
[--C-:B------:R-:W-:Y:S01]  /*8460*/  @!P1 IMAD.X R15, R31, 0x1, R13.reuse, P2 ;  /* 0x000000011f0f9824 */ /* 0x100fe200010e060d */
[----:B------:R-:W-:Y:S01]  /*8470*/  @!P0 IADD3 R34, P2, R30, R7, RZ ;  /* 0x000000071e228210 */ /* 0x000fe20007f5e0ff */
[----:B------:R-:W-:Y:S02]  /*8480*/  @!P1 IMAD.X R37, R29, 0x1, R13, P3 ;  /* 0x000000011d259824 */ /* 0x000fe400018e060d */
[----:B------:R-:W-:Y:S01]  /*8490*/  CS2R R12, SRZ ;  /* 0x00000000000c7805 */ /* 0x000fe2000001ff00 */
[----:B------:R-:W-:Y:S01]  /*84a0*/  ISETP.GE.AND P3, PT, R23, c[0x0][0x27c], PT ;  /* 0x00009f0017007a0c */ /* 0x000fe20003f66270 */
[----:B------:R1:W5:Y:S01]  /*84b0*/  @!P1 LD.E.64 R26, [R14.64] ;  /* 0x000000080e1a9980 */ /* 0x000362000c101b00 */
[----:B------:R-:W-:-:S03]  /*84c0*/  @!P0 IMAD.X R35, R31, 0x1, R5, P2 ;  /* 0x000000011f238824 */ /* 0x000fc600010e0605 */
[----:B------:R2:W5:Y:S01]  /*84d0*/  @!P1 LD.E.64 R12, [R36.64] ;  /* 0x00000008240c9980 */ /* 0x000562000c101b00 */
[----:B------:R-:W-:Y:S01]  /*84e0*/  @!P0 IADD3 R20, P1, R28, R7, RZ ;  /* 0x000000071c148210 */ /* 0x000fe20007f3e0ff */
[----:B------:R-:W-:Y:S01]  /*84f0*/  CS2R R24, SRZ ;  /* 0x0000000000187805 */ /* 0x000fe2000001ff00 */
[----:B------:R-:W-:Y:S01]  /*8500*/  CS2R R6, SRZ ;  /* 0x0000000000067805 */ /* 0x000fe2000001ff00 */
[C---:B------:R-:W-:Y:S02]  /*8510*/  ISETP.GE.AND P2, PT, R138.reuse, c[0x0][0x27c], PT ;  /* 0x00009f008a007a0c */ /* 0x040fe40003f46270 */
[----:B------:R-:W-:Y:S01]  /*8520*/  @!P0 IMAD.X R21, R29, 0x1, R5, P1 ;  /* 0x000000011d158824 */ /* 0x000fe200008e0605 */
[----:B------:R-:W-:Y:S01]  /*8530*/  SHF.R.S32.HI R18, RZ, 0x1f, R23 ;  /* 0x0000001fff127819 */ /* 0x000fe20000011417 */
[----:B------:R3:W5:Y:S01]  /*8540*/  @!P0 LD.E.64 R24, [R34.64] ;  /* 0x0000000822188980 */ /* 0x000762000c101b00 */
[----:B------:R-:W-:Y:S02]  /*8550*/  IMAD.SHL.U32 R17, R138, 0x2, RZ ;  /* 0x000000028a117824 */ /* 0x000fe400078e00ff */
[C---:B------:R-:W-:Y:S01]  /*8560*/  SHF.L.U64.HI R5, R23.reuse, 0x1, R18 ;  /* 0x0000000117057819 */ /* 0x040fe20000010212 */
[----:B------:R4:W5:Y:S01]  /*8570*/  @!P0 LD.E.64 R6, [R20.64] ;  /* 0x0000000814068980 */ /* 0x000962000c101b00 */
[----:B-1----:R-:W-:Y:S01]  /*8580*/  IMAD.SHL.U32 R14, R23, 0x2, RZ ;  /* 0x00000002170e7824 */ /* 0x002fe200078e00ff */
[----:B------:R-:W-:-:S04]  /*8590*/  SHF.R.S32.HI R15, RZ, 0x1f, R138 ;  /* 0x0000001fff0f7819 */ /* 0x000fc8000001148a */
[----:B------:R-:W-:Y:S02]  /*85a0*/  @!P3 IADD3 R40, P0, R30, R14, RZ ;  /* 0x0000000e1e28b210 */ /* 0x000fe40007f1e0ff */
[----:B------:R-:W-:-:S03]  /*85b0*/  SHF.L.U64.HI R15, R138, 0x1, R15 ;  /* 0x000000018a0f7819 */ /* 0x000fc6000001020f */
[----:B------:R-:W-:Y:S01]  /*85c0*/  @!P3 IMAD.X R41, R31, 0x1, R5, P0 ;  /* 0x000000011f29b824 */ /* 0x000fe200000e0605 */
[----:B------:R-:W-:Y:S02]  /*85d0*/  @!P2 IADD3 R46, P0, R30, R17, RZ ;  /* 0x000000111e2ea210 */ /* 0x000fe40007f1e0ff */
[----:B------:R-:W-:-:S03]  /*85e0*/  ISETP.GE.AND P1, PT, R142, c[0x0][0x27c], PT ;  /* 0x00009f008e007a0c */ /* 0x000fc60003f26270 */
[----:B------:R-:W-:Y:S01]  /*85f0*/  @!P2 IMAD.X R47, R31, 0x1, R15, P0 ;  /* 0x000000011f2fa824 */ /* 0x000fe200000e060f */
[----:B------:R-:W-:-:S05]  /*8600*/  @!P2 IADD3 R44, P0, R28, R17, RZ ;  /* 0x000000111c2ca210 */ /* 0x000fca0007f1e0ff */
[----:B------:R-:W-:Y:S01]  /*8610*/  @!P2 IMAD.X R45, R29, 0x1, R15, P0 ;  /* 0x000000011d2da824 */ /* 0x000fe200000e060f */
[----:B------:R-:W-:Y:S02]  /*8620*/  ISETP.GE.AND P0, PT, R136, c[0x0][0x27c], PT ;  /* 0x00009f0088007a0c */ /* 0x000fe40003f06270 */
[----:B------:R-:W-:Y:S01]  /*8630*/  @!P3 IADD3 R38, P4, R28, R14, RZ ;  /* 0x0000000e1c26b210 */ /* 0x000fe20007f9e0ff */
[----:B--2---:R-:W-:Y:S01]  /*8640*/  CS2R R36, SRZ ;  /* 0x0000000000247805 */ /* 0x004fe2000001ff00 */
[----:B------:R-:W-:Y:S01]  /*8650*/  CS2R R42, SRZ ;  /* 0x00000000002a7805 */ /* 0x000fe2000001ff00 */
[----:B------:R-:W-:-:S04]  /*8660*/  @!P1 IMAD.WIDE R48, R142, 0x2, R30 ;  /* 0x000000028e309825 */ /* 0x000fc800078e021e */
[----:B------:R-:W-:Y:S01]  /*8670*/  @!P1 IMAD.WIDE R18, R142, 0x2, R28 ;  /* 0x000000028e129825 */ /* 0x000fe200078e021c */
[----:B------:R1:W5:Y:S03]  /*8680*/  @!P1 LD.E.64 R36, [R48.64] ;  /* 0x0000000830249980 */ /* 0x000366000c101b00 */
[----:B------:R-:W-:Y:S01]  /*8690*/  @!P3 IMAD.X R39, R29, 0x1, R5, P4 ;  /* 0x000000011d27b824 */ /* 0x000fe200020e0605 */
[----:B------:R-:W-:Y:S01]  /*86a0*/  SHF.R.S32.HI R5, RZ, 0x1f, R136 ;  /* 0x0000001fff057819 */ /* 0x000fe20000011488 */
[C---:B------:R-:W-:Y:S01]  /*86b0*/  IMAD.SHL.U32 R14, R136.reuse, 0x2, RZ ;  /* 0x00000002880e7824 */ /* 0x040fe200078e00ff */
[----:B------:R2:W5:Y:S02]  /*86c0*/  @!P1 LD.E.64 R42, [R18.64] ;  /* 0x00000008122a9980 */ /* 0x000564000c101b00 */
[----:B------:R-:W-:Y:S02]  /*86d0*/  SHF.L.U64.HI R5, R136, 0x1, R5 ;  /* 0x0000000188057819 */ /* 0x000fe40000010205 */
[----:B------:R-:W-:-:S05]  /*86e0*/  @!P0 IADD3 R30, P1, R30, R14, RZ ;  /* 0x0000000e1e1e8210 */ /* 0x000fca0007f3e0ff */
[--C-:B------:R-:W-:Y:S01]  /*86f0*/  @!P0 IMAD.X R31, R31, 0x1, R5.reuse, P1 ;  /* 0x000000011f1f8824 */ /* 0x100fe200008e0605 */
[----:B------:R-:W-:Y:S01]  /*8700*/  @!P0 IADD3 R28, P1, R28, R14, RZ ;  /* 0x0000000e1c1c8210 */ /* 0x000fe20007f3e0ff */
[----:B----4-:R-:W-:Y:S01]  /*8710*/  CS2R R20, SRZ ;  /* 0x0000000000147805 */ /* 0x010fe2000001ff00 */
[----:B------:R-:W-:Y:S01]  /*8720*/  CS2R R62, SRZ ;  /* 0x00000000003e7805 */ /* 0x000fe2000001ff00 */
[----:B---3--:R-:W-:Y:S01]  /*8730*/  CS2R R34, SRZ ;  /* 0x0000000000227805 */ /* 0x008fe2000001ff00 */
[----:B------:R-:W-:Y:S01]  /*8740*/  CS2R R14, SRZ ;  /* 0x00000000000e7805 */ /* 0x000fe2000001ff00 */
[----:B------:R-:W-:Y:S01]  /*8750*/  CS2R R60, SRZ ;  /* 0x00000000003c7805 */ /* 0x000fe2000001ff00 */
[----:B------:R-:W-:Y:S01]  /*8760*/  @!P0 IMAD.X R29, R29, 0x1, R5, P1 ;  /* 0x000000011d1d8824 */ /* 0x000fe200008e0605 */
[----:B------:R1:W5:Y:S04]  /*8770*/  @!P3 LD.E.64 R20, [R40.64] ;  /* 0x000000082814b980 */ /* 0x000368000c101b00 */
[----:B------:R1:W5:Y:S01]  /*8780*/  @!P3 LD.E.64 R62, [R38.64] ;  /* 0x00000008263eb980 */ /* 0x000362000c101b00 */
[----:B--2---:R-:W-:-:S03]  /*8790*/  CS2R R18, SRZ ;  /* 0x0000000000127805 */ /* 0x004fc6000001ff00 */
[----:B------:R1:W5:Y:S04]  /*87a0*/  @!P2 LD.E.64 R34, [R46.64] ;  /* 0x000000082e22a980 */ /* 0x000368000c101b00 */
[----:B------:R1:W5:Y:S04]  /*87b0*/  @!P0 LD.E.64 R14, [R30.64] ;  /* 0x000000081e0e8980 */ /* 0x000368000c101b00 */
[----:B------:R1:W5:Y:S04]  /*87c0*/  @!P2 LD.E.64 R18, [R44.64] ;  /* 0x000000082c12a980 */ /* 0x000368000c101b00 */
[----:B------:R1:W5:Y:S02]  /*87d0*/  @!P0 LD.E.64 R60, [R28.64] ;  /* 0x000000081c3c8980 */ /* 0x000364000c101b00 */
.L_x_1420:
[----:B---3--:R-:W-:Y:S05]  /*87e0*/  BSYNC B0 ;  /* 0x0000000000007941 */ /* 0x008fea0003800000 */
.L_x_1419:
[----:B-----5:R-:W-:Y:S01]  /*87f0*/  IMAD.MOV.U32 R56, RZ, RZ, R26 ;  /* 0x000000ffff387224 */ /* 0x020fe200078e001a */
[----:B------:R-:W-:Y:S01]  /*8800*/  SHF.R.U64 R53, R26, 0x10, R27 ;  /* 0x000000101a357819 */ /* 0x000fe2000000121b */
[----:B------:R-:W-:Y:S01]  /*8810*/  IMAD.MOV.U32 R26, RZ, RZ, R6 ;  /* 0x000000ffff1a7224 */ /* 0x000fe200078e0006 */
[----:B------:R-:W-:Y:S01]  /*8820*/  SHF.R.U64 R52, R24, 0x10, R25 ;  /* 0x0000001018347819 */ /* 0x000fe20000001219 */
[----:B-1----:R-:W-:Y:S01]  /*8830*/  IMAD.MOV.U32 R41, RZ, RZ, R7 ;  /* 0x000000ffff297224 */ /* 0x002fe200078e0007 */
[----:B------:R-:W-:Y:S01]  /*8840*/  SHF.R.U64 R44, R18, 0x10, R19 ;  /* 0x00000010122c7819 */ /* 0x000fe20000001213 */
[----:B------:R-:W-:Y:S01]  /*8850*/  IMAD.MOV.U32 R54, RZ, RZ, R24 ;  /* 0x000000ffff367224 */ /* 0x000fe200078e0018 */
[--C-:B------:R-:W-:Y:S01]  /*8860*/  SHF.R.U32.HI R24, RZ, 0x10, R7.reuse ;  /* 0x00000010ff187819 */ /* 0x100fe20000011607 */
[----:B------:R-:W-:Y:S01]  /*8870*/  IMAD.MOV.U32 R46, RZ, RZ, R18 ;  /* 0x000000ffff2e7224 */ /* 0x000fe200078e0012 */
[----:B------:R-:W-:Y:S01]  /*8880*/  PRMT R26, R41, 0x5410, R26 ;  /* 0x00005410291a7816 */ /* 0x000fe2000000001a */
[----:B------:R-:W-:Y:S01]  /*8890*/  IMAD R41, R201, -0x80, R4 ;  /* 0xffffff80c9297824 */ /* 0x000fe200078e0204 */
[----:B------:R-:W-:Y:S01]  /*88a0*/  SHF.R.U64 R18, R6, 0x10, R7 ;  /* 0x0000001006127819 */ /* 0x000fe20000001207 */
[----:B------:R-:W-:Y:S01]  /*88b0*/  IMAD.MOV.U32 R22, RZ, RZ, R20 ;  /* 0x000000ffff167224 */ /* 0x000fe200078e0014 */
[----:B------:R-:W-:Y:S01]  /*88c0*/  LOP3.LUT P0, RZ, R212, 0x4, RZ, 0xc0, !PT ;  /* 0x00000004d4ff7812 */ /* 0x000fe2000780c0ff */
[----:B------:R-:W-:Y:S01]  /*88d0*/  IMAD.MOV.U32 R48, RZ, RZ, R42 ;  /* 0x000000ffff307224 */ /* 0x000fe200078e002a */
[----:B------:R-:W-:Y:S01]  /*88e0*/  PRMT R24, R24, 0x5410, R18 ;  /* 0x0000541018187816 */ /* 0x000fe20000000012 */
[----:B------:R-:W-:Y:S01]  /*88f0*/  IMAD.MOV.U32 R40, RZ, RZ, R36 ;  /* 0x000000ffff287224 */ /* 0x000fe200078e0024 */
[----:B------:R-:W-:Y:S01]  /*8900*/  IMNMX R41, R41, 0x80, PT ;  /* 0x0000008029297817 */ /* 0x000fe20003800200 */
[----:B------:R-:W-:Y:S01]  /*8910*/  IMAD.MOV.U32 R51, RZ, RZ, R21 ;  /* 0x000000ffff337224 */ /* 0x000fe200078e0015 */
[----:B------:R-:W-:Y:S01]  /*8920*/  LOP3.LUT R18, R211, 0x18, R144, 0xf8, !PT ;  /* 0x00000018d3127812 */ /* 0x000fe200078ef890 */
[----:B------:R-:W-:Y:S01]  /*8930*/  IMAD.MOV.U32 R30, RZ, RZ, R12 ;  /* 0x000000ffff1e7224 */ /* 0x000fe200078e000c */
[----:B------:R-:W-:Y:S01]  /*8940*/  ISETP.GE.AND P1, PT, R213, R41, PT ;  /* 0x00000029d500720c */ /* 0x000fe20003f26270 */
[----:B------:R-:W-:Y:S01]  /*8950*/  IMAD.MOV.U32 R59, RZ, RZ, R37 ;  /* 0x000000ffff3b7224 */ /* 0x000fe200078e0025 */
[----:B------:R-:W-:Y:S01]  /*8960*/  LOP3.LUT R18, R140, R18, R141, 0xf6, !PT ;  /* 0x000000128c127212 */ /* 0x000fe200078ef68d */
[----:B------:R-:W-:Y:S01]  /*8970*/  IMAD.MOV.U32 R50, RZ, RZ, R14 ;  /* 0x000000ffff327224 */ /* 0x000fe200078e000e */
[----:B------:R-:W-:Y:S01]  /*8980*/  SHF.R.U64 R49, R20, 0x10, R21 ;  /* 0x0000001014317819 */ /* 0x000fe20000001215 */
[----:B------:R-:W-:Y:S01]  /*8990*/  IMAD.MOV.U32 R57, RZ, RZ, R35 ;  /* 0x000000ffff397224 */ /* 0x000fe200078e0023 */
[----:B------:R-:W-:Y:S01]  /*89a0*/  SHF.R.U64 R45, R42, 0x10, R43 ;  /* 0x000000102a2d7819 */ /* 0x000fe2000000122b */
[----:B------:R-:W-:Y:S01]  /*89b0*/  IMAD.SHL.U32 R18, R18, 0x2, RZ ;  /* 0x0000000212127824 */ /* 0x000fe200078e00ff */
[----:B------:R-:W-:Y:S01]  /*89c0*/  SHF.R.U64 R58, R36, 0x10, R37 ;  /* 0x00000010243a7819 */ /* 0x000fe20000001225 */
[----:B------:R-:W-:Y:S01]  /*89d0*/  IMAD.MOV.U32 R36, RZ, RZ, R34 ;  /* 0x000000ffff247224 */ /* 0x000fe200078e0022 */
[----:B------:R-:W-:Y:S01]  /*89e0*/  SHF.R.U32.HI R20, RZ, 0x10, R21 ;  /* 0x00000010ff147819 */ /* 0x000fe20000011615 */
[----:B------:R-:W-:Y:S01]  /*89f0*/  IMAD.MOV.U32 R21, RZ, RZ, R63 ;  /* 0x000000ffff157224 */ /* 0x000fe200078e003f */
[----:B------:R-:W-:Y:S01]  /*8a00*/  SHF.R.U64 R42, R12, 0x10, R13 ;  /* 0x000000100c2a7819 */ /* 0x000fe2000000120d */
[----:B------:R-:W-:Y:S01]  /*8a10*/  IMAD.MOV.U32 R12, RZ, RZ, R62 ;  /* 0x000000ffff0c7224 */ /* 0x000fe200078e003e */
[----:B------:R-:W-:Y:S01]  /*8a20*/  SHF.R.U32.HI R38, RZ, 0x10, R37 ;  /* 0x00000010ff267819 */ /* 0x000fe20000011625 */
[----:B--2---:R-:W-:Y:S01]  /*8a30*/  IMAD.MOV.U32 R31, RZ, RZ, R27 ;  /* 0x000000ffff1f7224 */ /* 0x004fe200078e001b */
[----:B------:R-:W-:Y:S01]  /*8a40*/  SHF.R.U64 R55, R34, 0x10, R35 ;  /* 0x0000001022377819 */ /* 0x000fe20000001223 */
[--C-:B------:R-:W-:Y:S01]  /*8a50*/  IMAD.MOV.U32 R17, RZ, RZ, R15.reuse ;  /* 0x000000ffff117224 */ /* 0x100fe200078e000f */
[----:B------:R-:W-:Y:S01]  /*8a60*/  SHF.R.U64 R47, R14, 0x10, R15 ;  /* 0x000000100e2f7819 */ /* 0x000fe2000000120f */
[----:B------:R-:W-:Y:S01]  /*8a70*/  IMAD.MOV.U32 R39, RZ, RZ, R43 ;  /* 0x000000ffff277224 */ /* 0x000fe200078e002b */
[----:B------:R-:W-:Y:S01]  /*8a80*/  SHF.R.U32.HI R34, RZ, 0x10, R35 ;  /* 0x00000010ff227819 */ /* 0x000fe20000011623 */
        /* <DEDUP_REMOVED lines=10> */
[----:B------:R-:W-:-:S04]  /*8b30*/  DEPBAR.LE SB0, 0x3 ;  /* 0x000080c00000791a */ /* 0x000fc80000000000 */
[----:B------:R-:W-:Y:S01]  /*8b40*/  SHF.R.U32.HI R25, RZ, 0x10, R25 ;  /* 0x00000010ff197819 */ /* 0x000fe20000011619 */
[----:B------:R-:W-:Y:S01]  /*8b50*/  BSSY B1, `(.L_x_1421) ;  /* 0x000011a000017945 */ /* 0x000fe20003800000 */
[--C-:B------:R-:W-:Y:S02]  /*8b60*/  SHF.R.U64 R7, R62, 0x10, R63.reuse ;  /* 0x000000103e077819 */ /* 0x100fe4000000123f */
[----:B------:R-:W-:Y:S02]  /*8b70*/  SHF.R.U32.HI R19, RZ, 0x10, R63 ;  /* 0x00000010ff137819 */ /* 0x000fe4000001163f */
[--C-:B------:R-:W-:Y:S02]  /*8b80*/  SHF.R.U64 R5, R60, 0x10, R61.reuse ;  /* 0x000000103c057819 */ /* 0x100fe4000000123d */
[----:B------:R-:W-:Y:S02]  /*8b90*/  SHF.R.U32.HI R13, RZ, 0x10, R61 ;  /* 0x00000010ff0d7819 */ /* 0x000fe4000001163d */
[----:B------:R-:W-:-:S02]  /*8ba0*/  IADD3 R4, R18, 0x18100, RZ ;  /* 0x0001810012047810 */ /* 0x000fc40007ffe0ff */
[----:B------:R-:W-:Y:S02]  /*8bb0*/  PRMT R21, R21, 0x5410, R12 ;  /* 0x0000541015157816 */ /* 0x000fe4000000000c */
[----:B------:R-:W-:Y:S02]  /*8bc0*/  IADD3 R12, R18, 0x18140, RZ ;  /* 0x00018140120c7810 */ /* 0x000fe40007ffe0ff */
        /* <DEDUP_REMOVED lines=21> */
[----:B------:R-:W-:Y:S01]  /*8d20*/  @P0 IADD3 R12, R4, -0x40, RZ ;  /* 0xffffffc0040c0810 */ /* 0x000fe20007ffe0ff */
[----:B------:R-:W-:Y:S06]  /*8d30*/  BAR.SYNC.DEFER_BLOCKING 0x0 ;  /* 0x0000000000007b1d */ /* 0x000fec0000010000 */
[----:B------:R-:W-:Y:S05]  /*8d40*/  @P1 BRA `(.L_x_1422) ;  /* 0x00000fa000001947 */ /* 0x000fea0003800000 */
[----:B------:R-:W-:Y:S01]  /*8d50*/  ISETP.GE.AND P0, PT, R142, c[0x0][0x27c], PT ;  /* 0x00009f008e007a0c */ /* 0x000fe20003f06270 */
[----:B------:R-:W-:-:S12]  /*8d60*/  BSSY B0, `(.L_x_1423) ;  /* 0x0000028000007945 */ /* 0x000fd80003800000 */
[----:B------:R-:W-:Y:S05]  /*8d70*/  @P0 BRA `(.L_x_1424) ;  /* 0x0000026000000947 */ /* 0x000fea0003800000 */
[----:B------:R-:W1:Y:S01]  /*8d80*/  LDS.128 R4, [R18+0x18100] ;  /* 0x0181000012047984 */ /* 0x000e620000000c00 */
[----:B------:R-:W-:Y:S02]  /*8d90*/  HADD2.F32 R42, -RZ, R39.H1_H1 ;  /* 0x30000027ff2a7230 */ /* 0x000fe40000004100 */
[----:B------:R-:W-:Y:S02]  /*8da0*/  HADD2.F32 R50, -RZ, R40.H1_H1 ;  /* 0x30000028ff327230 */ /* 0x000fe40000004100 */
[----:B------:R-:W-:Y:S02]  /*8db0*/  HADD2.F32 R47, -RZ, R38.H1_H1 ;  /* 0x30000026ff2f7230 */ /* 0x000fe40000004100 */
[--C-:B-1----:R-:W-:Y:S02]  /*8dc0*/  HADD2.F32 R43, -RZ, R4.reuse.H0_H0 ;  /* 0x20000004ff2b7230 */ /* 0x102fe40000004100 */
[----:B------:R-:W-:Y:S02]  /*8dd0*/  HADD2.F32 R45, -RZ, R4.H1_H1 ;  /* 0x30000004ff2d7230 */ /* 0x000fe40000004100 */
[--C-:B------:R-:W-:Y:S01]  /*8de0*/  HADD2.F32 R4, -RZ, R5.reuse.H0_H0 ;  /* 0x20000005ff047230 */ /* 0x100fe20000004100 */
[-C--:B------:R-:W-:Y:S01]  /*8df0*/  FMUL.FTZ R51, R43, R42.reuse ;  /* 0x0000002a2b337220 */ /* 0x080fe20000410000 */
[----:B------:R-:W-:Y:S01]  /*8e00*/  HADD2.F32 R44, -RZ, R5.H1_H1 ;  /* 0x30000005ff2c7230 */ /* 0x000fe20000004100 */
[C---:B------:R-:W-:Y:S01]  /*8e10*/  FMUL.FTZ R48, R45.reuse, R42 ;  /* 0x0000002a2d307220 */ /* 0x040fe20000410000 */
[--C-:B------:R-:W-:Y:S01]  /*8e20*/  HADD2.F32 R5, -RZ, R6.reuse.H0_H0 ;  /* 0x20000006ff057230 */ /* 0x100fe20000004100 */
[-C--:B------:R-:W-:Y:S01]  /*8e30*/  FFMA.FTZ R51, R45, R50.reuse, R51 ;  /* 0x000000322d337223 */ /* 0x080fe20000010033 */
[----:B------:R-:W-:Y:S01]  /*8e40*/  HADD2.F32 R46, -RZ, R6.H1_H1 ;  /* 0x30000006ff2e7230 */ /* 0x000fe20000004100 */
[----:B------:R-:W-:Y:S01]  /*8e50*/  FFMA.FTZ R48, R43, R50, -R48 ;  /* 0x000000322b307223 */ /* 0x000fe20000010830 */
[----:B------:R-:W-:-:S02]  /*8e60*/  HADD2.F32 R6, -RZ, R7.H0_H0 ;  /* 0x20000007ff067230 */ /* 0x000fc40000004100 */
[----:B------:R-:W-:Y:S02]  /*8e70*/  HADD2.F32 R49, -RZ, R7.H1_H1 ;  /* 0x30000007ff317230 */ /* 0x000fe40000004100 */
[----:B------:R-:W-:Y:S02]  /*8e80*/  HADD2.F32 R7, -RZ, R37.H1_H1 ;  /* 0x30000025ff077230 */ /* 0x000fe40000004100 */
[----:B------:R-:W-:Y:S02]  /*8e90*/  HADD2.F32 R45, -RZ, R39.H0_H0 ;  /* 0x20000027ff2d7230 */ /* 0x000fe40000004100 */
[----:B------:R-:W-:Y:S01]  /*8ea0*/  HADD2.F32 R50, -RZ, R40.H0_H0 ;  /* 0x20000028ff327230 */ /* 0x000fe20000004100 */
[-C--:B------:R-:W-:Y:S02]  /*8eb0*/  FMUL.FTZ R42, R44, R7.reuse ;  /* 0x000000072c2a7220 */ /* 0x080fe40000410000 */
[C---:B------:R-:W-:Y:S02]  /*8ec0*/  FMUL.FTZ R7, R4.reuse, R7 ;  /* 0x0000000704077220 */ /* 0x040fe40000410000 */
[-C--:B------:R-:W-:Y:S01]  /*8ed0*/  FFMA.FTZ R42, R4, R47.reuse, -R42 ;  /* 0x0000002f042a7223 */ /* 0x080fe2000001082a */
[----:B------:R-:W-:Y:S01]  /*8ee0*/  HADD2.F32 R4, -RZ, R37.H0_H0 ;  /* 0x20000025ff047230 */ /* 0x000fe20000004100 */
[----:B------:R-:W-:Y:S01]  /*8ef0*/  FFMA.FTZ R47, R44, R47, R7 ;  /* 0x0000002f2c2f7223 */ /* 0x000fe20000010007 */
[----:B------:R-:W-:Y:S01]  /*8f00*/  HADD2.F32 R44, -RZ, R38.H0_H0 ;  /* 0x20000026ff2c7230 */ /* 0x000fe20000004100 */
[----:B------:R-:W-:-:S02]  /*8f10*/  FMUL.FTZ R7, R46, R45 ;  /* 0x0000002d2e077220 */ /* 0x000fc40000410000 */
[----:B------:R-:W-:Y:S02]  /*8f20*/  FMUL.FTZ R45, R5, R45 ;  /* 0x0000002d052d7220 */ /* 0x000fe40000410000 */
[-C--:B------:R-:W-:Y:S02]  /*8f30*/  FMUL.FTZ R43, R49, R4.reuse ;  /* 0x00000004312b7220 */ /* 0x080fe40000410000 */
[----:B------:R-:W-:Y:S02]  /*8f40*/  FMUL.FTZ R4, R6, R4 ;  /* 0x0000000406047220 */ /* 0x000fe40000410000 */
[----:B------:R-:W-:Y:S01]  /*8f50*/  FFMA.FTZ R7, R5, R50, -R7 ;  /* 0x0000003205077223 */ /* 0x000fe20000010807 */
[----:B------:R-:W-:Y:S01]  /*8f60*/  F2FP.PACK_AB R5, R47, R42 ;  /* 0x0000002a2f05723e */ /* 0x000fe200000000ff */
[----:B------:R-:W-:Y:S02]  /*8f70*/  FFMA.FTZ R46, R46, R50, R45 ;  /* 0x000000322e2e7223 */ /* 0x000fe4000001002d */
[----:B------:R-:W-:-:S02]  /*8f80*/  FFMA.FTZ R43, R6, R44, -R43 ;  /* 0x0000002c062b7223 */ /* 0x000fc4000001082b */
[----:B------:R-:W-:Y:S01]  /*8f90*/  FFMA.FTZ R44, R49, R44, R4 ;  /* 0x0000002c312c7223 */ /* 0x000fe20000010004 */
[----:B------:R-:W-:Y:S02]  /*8fa0*/  F2FP.PACK_AB R6, R46, R7 ;  /* 0x000000072e06723e */ /* 0x000fe400000000ff */
[----:B------:R-:W-:Y:S02]  /*8fb0*/  F2FP.PACK_AB R4, R51, R48 ;  /* 0x000000303304723e */ /* 0x000fe400000000ff */
[----:B------:R-:W-:-:S05]  /*8fc0*/  F2FP.PACK_AB R7, R44, R43 ;  /* 0x0000002b2c07723e */ /* 0x000fca00000000ff */
[----:B------:R1:W-:Y:S02]  /*8fd0*/  STS.128 [R18+0x18100], R4 ;  /* 0x0181000412007388 */ /* 0x0003e40000000c00 */
.L_x_1424:
[----:B------:R-:W-:Y:S05]  /*8fe0*/  BSYNC B0 ;  /* 0x0000000000007941 */ /* 0x000fea0003800000 */
.L_x_1423:
[----:B------:R-:W-:Y:S01]  /*8ff0*/  ISETP.GE.AND P0, PT, R138, c[0x0][0x27c], PT ;  /* 0x00009f008a007a0c */ /* 0x000fe20003f06270 */
[----:B------:R-:W-:-:S12]  /*9000*/  BSSY B0, `(.L_x_1425) ;  /* 0x0000028000007945 */ /* 0x000fd80003800000 */
[----:B------:R-:W-:Y:S05]  /*9010*/  @P0 BRA `(.L_x_1426) ;  /* 0x0000026000000947 */ /* 0x000fea0003800000 */
[----:B-1----:R-:W1:Y:S01]  /*9020*/  LDS.128 R4, [R12] ;  /* 0x000000000c047984 */ /* 0x002e620000000c00 */
        /* <DEDUP_REMOVED lines=36> */
[----:B------:R1:W-:Y:S02]  /*9270*/  STS.128 [R12], R4 ;  /* 0x000000040c007388 */ /* 0x0003e40000000c00 */
.L_x_1426:
[----:B------:R-:W-:Y:S05]  /*9280*/  BSYNC B0 ;  /* 0x0000000000007941 */ /* 0x000fea0003800000 */
.L_x_1425:
[----:B------:R-:W-:Y:S01]  /*9290*/  ISETP.GE.AND P0, PT, R33, c[0x0][0x27c], PT ;  /* 0x00009f0021007a0c */ /* 0x000fe20003f06270 */
[----:B------:R-:W-:-:S12]  /*92a0*/  BSSY B0, `(.L_x_1427) ;  /* 0x0000028000007945 */ /* 0x000fd80003800000 */
[----:B------:R-:W-:Y:S05]  /*92b0*/  @P0 BRA `(.L_x_1428) ;  /* 0x0000026000000947 */ /* 0x000fea0003800000 */
[----:B-1----:R-:W1:Y:S01]  /*92c0*/  LDS.128 R4, [R18+0x1c100] ;  /* 0x01c1000012047984 */ /* 0x002e620000000c00 */
        /* <DEDUP_REMOVED lines=37> */
.L_x_1428:
[----:B------:R-:W-:Y:S05]  /*9520*/  BSYNC B0 ;  /* 0x0000000000007941 */ /* 0x000fea0003800000 */
.L_x_1427:
        /* <DEDUP_REMOVED lines=41> */
.L_x_1430:
[----:B------:R-:W-:Y:S05]  /*97c0*/  BSYNC B0 ;  /* 0x0000000000007941 */ /* 0x000fea0003800000 */
.L_x_1429:
        /* <DEDUP_REMOVED lines=41> */
.L_x_1432:
[----:B------:R-:W-:Y:S05]  /*9a60*/  BSYNC B0 ;  /* 0x0000000000007941 */ /* 0x000fea0003800000 */
.L_x_1431:
[----:B------:R-:W-:-:S13]  /*9a70*/  ISETP.GE.AND P0, PT, R136, c[0x0][0x27c], PT ;  /* 0x00009f0088007a0c */ /* 0x000fda0003f06270 */
        /* <DEDUP_REMOVED lines=39> */
.L_x_1422:
[----:B------:R-:W-:Y:S05]  /*9cf0*/  BSYNC B1 ;  /* 0x0000000000017941 */ /* 0x000fea0003800000 */
.L_x_1421:
        /* <DEDUP_REMOVED lines=33> */
[----:B------:R-:W-:-:S02]  /*9f10*/  FFMA.FTZ R39, R38, R6, -R39 ;  /* 0x0000000626277223 */ /* 0x000fc40000010827 */
[----:B------:R-:W-:Y:S02]  /*9f20*/  FFMA.FTZ R48, R46, R43, R48 ;  /* 0x0000002b2e307223 */ /* 0x000fe40000010030 */
[C---:B------:R-:W-:Y:S01]  /*9f30*/  FFMA.FTZ R42, R40.reuse, R5, -R4 ;  /* 0x00000005282a7223 */ /* 0x040fe20000010804 */
[----:B------:R-:W-:Y:S01]  /*9f40*/  F2FP.PACK_AB R5, R45, R16 ;  /* 0x000000102d05723e */ /* 0x000fe200000000ff */
[----:B------:R-:W-:Y:S01]  /*9f50*/  FFMA.FTZ R41, R40, R44, R41 ;  /* 0x0000002c28297223 */ /* 0x000fe20000010029 */
[----:B------:R-:W-:Y:S01]  /*9f60*/  F2FP.PACK_AB R4, R48, R47 ;  /* 0x0000002f3004723e */ /* 0x000fe200000000ff */
[----:B------:R-:W-:-:S03]  /*9f70*/  FFMA.FTZ R38, R38, R7, R37 ;  /* 0x0000000726267223 */ /* 0x000fc60000010025 */
[----:B------:R-:W-:Y:S02]  /*9f80*/  F2FP.PACK_AB R6, R41, R42 ;  /* 0x0000002a2906723e */ /* 0x000fe400000000ff */
[----:B------:R-:W-:-:S05]  /*9f90*/  F2FP.PACK_AB R7, R38, R39 ;  /* 0x000000272607723e */ /* 0x000fca00000000ff */
[----:B------:R1:W-:Y:S02]  /*9fa0*/  STS.128 [R18+0x1a100], R4 ;  /* 0x01a1000412007388 */ /* 0x0003e40000000c00 */
.L_x_1435:
[----:B------:R-:W-:Y:S05]  /*9fb0*/  BSYNC B0 ;  /* 0x0000000000007941 */ /* 0x000fea0003800000 */
.L_x_1434:
[----:B------:R-:W-:Y:S01]  /*9fc0*/  ISETP.GE.AND P0, PT, R138, c[0x0][0x27c], PT ;  /* 0x00009f008a007a0c */ /* 0x000fe20003f06270 */
[----:B------:R-:W-:-:S12]  /*9fd0*/  BSSY B0, `(.L_x_1436) ;  /* 0x0000028000007945 */ /* 0x000fd80003800000 */
[----:B------:R-:W-:Y:S05]  /*9fe0*/  @P0 BRA `(.L_x_1437) ;  /* 0x0000026000000947 */ /* 0x000fea0003800000 */
[----:B-1----:R-:W1:Y:S01]  /*9ff0*/  LDS.128 R4, [R12+0x2000] ;  /* 0x002000000c047984 */ /* 0x002e620000000c00 */
[--C-:B------:R-:W-:Y:S02]  /*a000*/  HADD2.F32 R16, -RZ, R35.reuse.H1_H1 ;  /* 0x30000023ff107230 */ /* 0x100fe40000004100 */
        /* <DEDUP_REMOVED lines=36> */
.L_x_1437:
[----:B------:R-:W-:Y:S05]  /*a250*/  BSYNC B0 ;  /* 0x0000000000007941 */ /* 0x000fea0003800000 */
.L_x_1436:
[----:B------:R-:W-:Y:S01]  /*a260*/  ISETP.GE.AND P0, PT, R33, c[0x0][0x27c], PT ;  /* 0x00009f0021007a0c */ /* 0x000fe20003f06270 */
[----:B------:R-:W-:-:S12]  /*a270*/  BSSY B0, `(.L_x_1438) ;  /* 0x0000028000007945 */ /* 0x000fd80003800000 */
[----:B------:R-:W-:Y:S05]  /*a280*/  @P0 BRA `(.L_x_1439) ;  /* 0x0000026000000947 */ /* 0x000fea0003800000 */
[----:B-1----:R-:W1:Y:S01]  /*a290*/  LDS.128 R4, [R18+0x1e100] ;  /* 0x01e1000012047984 */ /* 0x002e620000000c00 */
[----:B------:R-:W-:Y:S02]  /*a2a0*/  HADD2.F32 R16, -RZ, R30.H1_H1 ;  /* 0x3000001eff107230 */ /* 0x000fe40000004100 */
[----:B------:R-:W-:Y:S02]  /*a2b0*/  HADD2.F32 R37, -RZ, R28.H1_H1 ;  /* 0x3000001cff257230 */ /* 0x000fe40000004100 */
[----:B------:R-:W-:Y:S02]  /*a2c0*/  HADD2.F32 R39, -RZ, R29.H1_H1 ;  /* 0x3000001dff277230 */ /* 0x000fe40000004100 */
[----:B------:R-:W-:Y:S02]  /*a2d0*/  HADD2.F32 R30, -RZ, R30.H0_H0 ;  /* 0x2000001eff1e7230 */ /* 0x000fe40000004100 */
[----:B------:R-:W-:Y:S02]  /*a2e0*/  HADD2.F32 R28, -RZ, R28.H0_H0 ;  /* 0x2000001cff1c7230 */ /* 0x000fe40000004100 */
[----:B------:R-:W-:-:S02]  /*a2f0*/  HADD2.F32 R36, -RZ, R31.H1_H1 ;  /* 0x3000001fff247230 */ /* 0x000fc40000004100 */
        /* <DEDUP_REMOVED lines=11> */
[-C--:B------:R-:W-:Y:S01]  /*a3b0*/  FMUL.FTZ R37, R37, R4.reuse ;  /* 0x0000000425257220 */ /* 0x080fe20000410000 */
[--C-:B------:R-:W-:Y:S01]  /*a3c0*/  HADD2.F32 R6, -RZ, R7.reuse.H0_H0 ;  /* 0x20000007ff067230 */ /* 0x100fe20000004100 */
[C---:B------:R-:W-:Y:S01]  /*a3d0*/  FFMA.FTZ R16, R39.reuse, R4, -R16 ;  /* 0x0000000427107223 */ /* 0x040fe20000010810 */
[----:B------:R-:W-:Y:S01]  /*a3e0*/  HADD2.F32 R7, -RZ, R7.H1_H1 ;  /* 0x30000007ff077230 */ /* 0x000fe20000004100 */
[----:B------:R-:W-:-:S02]  /*a3f0*/  FFMA.FTZ R37, R39, R32, R37 ;  /* 0x0000002027257223 */ /* 0x000fc40000010025 */
[C---:B------:R-:W-:Y:S02]  /*a400*/  FMUL.FTZ R4, R30.reuse, R34 ;  /* 0x000000221e047220 */ /* 0x040fe40000410000 */
[----:B------:R-:W-:Y:S02]  /*a410*/  FMUL.FTZ R32, R30, R5 ;  /* 0x000000051e207220 */ /* 0x000fe40000410000 */
[C---:B------:R-:W-:Y:S02]  /*a420*/  FMUL.FTZ R30, R28.reuse, R7 ;  /* 0x000000071c1e7220 */ /* 0x040fe40000410000 */
[----:B------:R-:W-:Y:S02]  /*a430*/  FMUL.FTZ R28, R28, R6 ;  /* 0x000000061c1c7220 */ /* 0x000fe40000410000 */
[C---:B------:R-:W-:Y:S02]  /*a440*/  FFMA.FTZ R38, R36.reuse, R33, -R38 ;  /* 0x0000002124267223 */ /* 0x040fe40000010826 */
        /* <DEDUP_REMOVED lines=10> */
.L_x_1439:
[----:B------:R-:W-:Y:S05]  /*a4f0*/  BSYNC B0 ;  /* 0x0000000000007941 */ /* 0x000fea0003800000 */
.L_x_1438:
        /* <DEDUP_REMOVED lines=41> */
.L_x_1441:
[----:B------:R-:W-:Y:S05]  /*a790*/  BSYNC B0 ;  /* 0x0000000000007941 */ /* 0x000fea0003800000 */
.L_x_1440:
        /* <DEDUP_REMOVED lines=41> */
.L_x_1443:
[----:B------:R-:W-:Y:S05]  /*aa30*/  BSYNC B0 ;  /* 0x0000000000007941 */ /* 0x000fea0003800000 */
.L_x_1442:
[----:B------:R-:W-:-:S13]  /*aa40*/  ISETP.GE.AND P0, PT, R136, c[0x0][0x27c], PT ;  /* 0x00009f0088007a0c */ /* 0x000fda0003f06270 */
        /* <DEDUP_REMOVED lines=27> */
[-C--:B------:R-:W-:Y:S02]  /*ac00*/  FMUL.FTZ R13, R13, R6.reuse ;  /* 0x000000060d0d7220 */ /* 0x080fe40000410000 */
[----:B------:R-:W-:Y:S02]  /*ac10*/  FFMA.FTZ R24, R22, R19, -R24 ;  /* 0x0000001316187223 */ /* 0x000fe40000010818 */
[----:B------:R-:W-:-:S02]  /*ac20*/  FFMA.FTZ R15, R14, R6, -R15 ;  /* 0x000000060e0f7223 */ /* 0x000fc4000001080f */
[----:B------:R-:W-:Y:S02]  /*ac30*/  FFMA.FTZ R21, R22, R21, R26 ;  /* 0x0000001516157223 */ /* 0x000fe4000001001a */
[----:B------:R-:W-:Y:S01]  /*ac40*/  FFMA.FTZ R19, R17, R5, -R4 ;  /* 0x0000000511137223 */ /* 0x000fe20000010804 */
[----:B------:R-:W-:Y:S01]  /*ac50*/  F2FP.PACK_AB R5, R23, R16 ;  /* 0x000000101705723e */ /* 0x000fe200000000ff */
[----:B------:R-:W-:Y:S01]  /*ac60*/  FFMA.FTZ R18, R17, R20, R18 ;  /* 0x0000001411127223 */ /* 0x000fe20000010012 */
[----:B------:R-:W-:Y:S01]  /*ac70*/  F2FP.PACK_AB R4, R21, R24 ;  /* 0x000000181504723e */ /* 0x000fe200000000ff */
[----:B------:R-:W-:-:S03]  /*ac80*/  FFMA.FTZ R14, R14, R7, R13 ;  /* 0x000000070e0e7223 */ /* 0x000fc6000001000d */
[----:B------:R-:W-:Y:S02]  /*ac90*/  F2FP.PACK_AB R6, R18, R19 ;  /* 0x000000131206723e */ /* 0x000fe400000000ff */
[----:B------:R-:W-:-:S05]  /*aca0*/  F2FP.PACK_AB R7, R14, R15 ;  /* 0x0000000f0e07723e */ /* 0x000fca00000000ff */
[----:B------:R1:W-:Y:S01]  /*acb0*/  STS.128 [R12+0xa000], R4 ;  /* 0x00a000040c007388 */ /* 0x0003e20000000c00 */
[----:B------:R-:W-:Y:S05]  /*acc0*/  BRA `(.L_x_1433) ;  /* 0x00002dc000007947 */ /* 0x000fea0003800000 */
.L_x_1418:
[----:B------:R-:W-:Y:S01]  /*acd0*/  ISETP.GE.AND P0, PT, R13, R4, PT ;  /* 0x000000040d00720c */ /* 0x000fe20003f06270 */
[C---:B------:R-:W-:Y:S01]  /*ace0*/  IMAD.IADD R28, R142.reuse, 0x1, R23 ;  /* 0x000000018e1c7824 */ /* 0x040fe200078e0217 */
[----:B------:R1:W2:Y:S01]  /*acf0*/  SHFL.IDX PT, R31, R12, RZ, 0x1c1f ;  /* 0x001c1fff0c1f7589 */ /* 0x0002a200000e0000 */
[----:B------:R-:W-:Y:S01]  /*ad00*/  IMAD.IADD R40, R142, 0x1, R33 ;  /* 0x000000018e287824 */ /* 0x000fe200078e0221 */
[----:B------:R-:W-:Y:S01]  /*ad10*/  BSSY B0, `(.L_x_1444) ;  /* 0x000003a000007945 */ /* 0x000fe20003800000 */
[----:B------:R-:W-:Y:S01]  /*ad20*/  CS2R R54, SRZ ;  /* 0x0000000000367805 */ /* 0x000fe2000001ff00 */
[----:B------:R-:W-:Y:S01]  /*ad30*/  SHF.R.S32.HI R27, RZ, 0x1f, R28 ;  /* 0x0000001fff1b7819 */ /* 0x000fe2000001141c */
[----:B------:R3:W4:Y:S01]  /*ad40*/  SHFL.IDX PT, R30, R7, RZ, 0x1c1f ;  /* 0x001c1fff071e7589 */ /* 0x00072200000e0000 */
[----:B------:R-:W-:Y:S01]  /*ad50*/  SHF.R.S32.HI R39, RZ, 0x1f, R40 ;  /* 0x0000001fff277819 */ /* 0x000fe20000011428 */
[----:B------:R-:W-:Y:S01]  /*ad60*/  CS2R R52, SRZ ;  /* 0x0000000000347805 */ /* 0x000fe2000001ff00 */
[----:B------:R-:W-:Y:S01]  /*ad70*/  LEA.HI R26, R27, R28, RZ, 0x3 ;  /* 0x0000001c1b1a7211 */ /* 0x000fe200078f18ff */
[----:B------:R3:W2:Y:S01]  /*ad80*/  SHFL.IDX PT, R19, R6, RZ, 0x1c1f ;  /* 0x001c1fff06137589 */ /* 0x0006a200000e0000 */
[----:B------:R-:W-:Y:S01]  /*ad90*/  LEA.HI R38, R39, R40, RZ, 0x3 ;  /* 0x0000002827267211 */ /* 0x000fe200078f18ff */
[----:B------:R-:W-:Y:S01]  /*ada0*/  CS2R R50, SRZ ;  /* 0x0000000000327805 */ /* 0x000fe2000001ff00 */
[----:B------:R-:W-:Y:S01]  /*adb0*/  CS2R R48, SRZ ;  /* 0x0000000000307805 */ /* 0x000fe2000001ff00 */
[----:B------:R3:W2:Y:S01]  /*adc0*/  SHFL.IDX PT, R18, R5, RZ, 0x1c1f ;  /* 0x001c1fff05127589 */ /* 0x0006a200000e0000 */
[----:B------:R-:W-:Y:S01]  /*add0*/  CS2R R46, SRZ ;  /* 0x00000000002e7805 */ /* 0x000fe2000001ff00 */
[----:B------:R-:W-:Y:S01]  /*ade0*/  CS2R R44, SRZ ;  /* 0x00000000002c7805 */ /* 0x000fe2000001ff00 */
[----:B------:R-:W-:Y:S01]  /*adf0*/  CS2R R34, SRZ ;  /* 0x0000000000227805 */ /* 0x000fe2000001ff00 */
[----:B------:R-:W-:Y:S01]  /*ae00*/  CS2R R32, SRZ ;  /* 0x0000000000207805 */ /* 0x000fe2000001ff00 */
[----:B------:R-:W-:Y:S01]  /*ae10*/  CS2R R22, SRZ ;  /* 0x0000000000167805 */ /* 0x000fe2000001ff00 */
[----:B------:R-:W-:Y:S01]  /*ae20*/  CS2R R20, SRZ ;  /* 0x0000000000147805 */ /* 0x000fe2000001ff00 */
[----:B------:R-:W-:Y:S01]  /*ae30*/  CS2R R14, SRZ ;  /* 0x00000000000e7805 */ /* 0x000fe2000001ff00 */
[----:B------:R-:W-:Y:S01]  /*ae40*/  SHF.R.S32.HI R25, RZ, 0x3, R26 ;  /* 0x00000003ff197819 */ /* 0x000fe2000001141a */
[----:B-1----:R-:W-:Y:S01]  /*ae50*/  CS2R R12, SRZ ;  /* 0x00000000000c7805 */ /* 0x002fe2000001ff00 */
[----:B------:R-:W-:Y:S01]  /*ae60*/  SHF.R.S32.HI R37, RZ, 0x3, R38 ;  /* 0x00000003ff257819 */ /* 0x000fe20000011426 */
[----:B------:R-:W-:Y:S05]  /*ae70*/  @P0 BRA `(.L_x_1445) ;  /* 0x0000023000000947 */ /* 0x000fea0003800000 */
[C---:B------:R-:W-:Y:S01]  /*ae80*/  ISETP.GE.AND P0, PT, R144.reuse, c[0x0][0x27c], PT ;  /* 0x00009f0090007a0c */ /* 0x040fe20003f06270 */
[----:B------:R-:W-:Y:S01]  /*ae90*/  CS2R R50, SRZ ;  /* 0x0000000000327805 */ /* 0x000fe2000001ff00 */
[C---:B---3--:R-:W-:Y:S01]  /*aea0*/  IADD3 R6, R144.reuse, 0x20, RZ ;  /* 0x0000002090067810 */ /* 0x048fe20007ffe0ff */
        /* <DEDUP_REMOVED lines=10> */
[-C--:B----4-:R-:W-:Y:S02]  /*af50*/  @!P0 IADD3 R56, P3, R30, R43.reuse, RZ ;  /* 0x0000002b1e388210 */ /* 0x090fe40007f7e0ff */
[----:B------:R-:W-:Y:S01]  /*af60*/  @!P2 SHF.L.U32 R7, R37, 0x3, RZ ;  /* 0x000000032507a819 */ /* 0x000fe200000006ff */
[----:B------:R-:W-:Y:S02]  /*af70*/  @!P1 IMAD.SHL.U32 R6, R25, 0x8, RZ ;  /* 0x0000000819069824 */ /* 0x000fe400078e00ff */
[----:B--2---:R-:W-:Y:S01]  /*af80*/  @!P0 IMAD.X R57, R31, 0x1, R5, P3 ;  /* 0x000000011f398824 */ /* 0x004fe200018e0605 */
[----:B------:R-:W-:Y:S01]  /*af90*/  @!P0 IADD3 R42, P3, R18, R43, RZ ;  /* 0x0000002b122a8210 */ /* 0x000fe20007f7e0ff */
[C---:B------:R-:W-:Y:S01]  /*afa0*/  @!P2 IMAD.WIDE R58, R7.reuse, 0x2, R30 ;  /* 0x00000002073aa825 */ /* 0x040fe200078e021e */
[----:B------:R-:W-:Y:S01]  /*afb0*/  CS2R R34, SRZ ;  /* 0x0000000000227805 */ /* 0x000fe2000001ff00 */
[----:B------:R-:W-:Y:S01]  /*afc0*/  CS2R R32, SRZ ;  /* 0x0000000000207805 */ /* 0x000fe2000001ff00 */
[----:B------:R-:W-:Y:S01]  /*afd0*/  CS2R R46, SRZ ;  /* 0x00000000002e7805 */ /* 0x000fe2000001ff00 */
[----:B------:R-:W-:Y:S01]  /*afe0*/  @!P2 IMAD.WIDE R60, R7, 0x2, R18 ;  /* 0x00000002073ca825 */ /* 0x000fe200078e0212 */
[----:B------:R-:W-:Y:S01]  /*aff0*/  CS2R R44, SRZ ;  /* 0x00000000002c7805 */ /* 0x000fe2000001ff00 */
[----:B------:R-:W-:Y:S01]  /*b000*/  CS2R R14, SRZ ;  /* 0x00000000000e7805 */ /* 0x000fe2000001ff00 */
[----:B------:R-:W-:Y:S01]  /*b010*/  CS2R R12, SRZ ;  /* 0x00000000000c7805 */ /* 0x000fe2000001ff00 */
[C---:B------:R-:W-:Y:S01]  /*b020*/  @!P1 IMAD.WIDE R30, R6.reuse, 0x2, R30 ;  /* 0x00000002061e9825 */ /* 0x040fe200078e021e */
[----:B------:R-:W-:Y:S01]  /*b030*/  @!P0 IADD3.X R43, R19, R5, RZ, P3, !PT ;  /* 0x00000005132b8210 */ /* 0x000fe20001ffe4ff */
[----:B------:R1:W5:Y:S02]  /*b040*/  @!P2 LD.E.128 R48, [R58.64] ;  /* 0x000000083a30a980 */ /* 0x000364000c101d00 */
[----:B------:R-:W-:-:S02]  /*b050*/  @!P1 IMAD.WIDE R6, R6, 0x2, R18 ;  /* 0x0000000206069825 */ /* 0x000fc400078e0212 */
[----:B------:R1:W5:Y:S04]  /*b060*/  @!P2 LD.E.128 R20, [R60.64] ;  /* 0x000000083c14a980 */ /* 0x000368000c101d00 */
[----:B------:R1:W5:Y:S04]  /*b070*/  @!P1 LD.E.128 R52, [R30.64] ;  /* 0x000000081e349980 */ /* 0x000368000c101d00 */
[----:B------:R1:W5:Y:S04]  /*b080*/  @!P1 LD.E.128 R32, [R6.64] ;  /* 0x0000000806209980 */ /* 0x000368000c101d00 */
[----:B------:R1:W5:Y:S04]  /*b090*/  @!P0 LD.E.128 R44, [R56.64] ;  /* 0x00000008382c8980 */ /* 0x000368000c101d00 */
[----:B------:R1:W5:Y:S02]  /*b0a0*/  @!P0 LD.E.128 R12, [R42.64] ;  /* 0x000000082a0c8980 */ /* 0x000364000c101d00 */
.L_x_1445:
[----:B------:R-:W-:Y:S05]  /*b0b0*/  BSYNC B0 ;  /* 0x0000000000007941 */ /* 0x000fea0003800000 */
.L_x_1444:
[--C-:B-----5:R-:W-:Y:S01]  /*b0c0*/  IMAD.MOV.U32 R66, RZ, RZ, R49.reuse ;  /* 0x000000ffff427224 */ /* 0x120fe200078e0031 */
[--C-:B------:R-:W-:Y:S01]  /*b0d0*/  SHF.R.U64 R63, R48, 0x10, R49.reuse ;  /* 0x00000010303f7819 */ /* 0x100fe20000001231 */
[----:B------:R-:W-:Y:S01]  /*b0e0*/  IMAD R4, R201, -0x80, R4 ;  /* 0xffffff80c9047824 */ /* 0x000fe200078e0204 */
[----:B------:R-:W-:Y:S01]  /*b0f0*/  SHF.R.U32.HI R65, RZ, 0x10, R49 ;  /* 0x00000010ff417819 */ /* 0x000fe20000011631 */
[----:B------:R-:W-:Y:S01]  /*b100*/  IMAD.MOV.U32 R73, RZ, RZ, R44 ;  /* 0x000000ffff497224 */ /* 0x000fe200078e002c */
[----:B-1--4-:R-:W-:Y:S01]  /*b110*/  SHF.R.U64 R30, R20, 0x10, R21 ;  /* 0x00000010141e7819 */ /* 0x012fe20000001215 */
[----:B------:R-:W-:Y:S01]  /*b120*/  IMAD.MOV.U32 R72, RZ, RZ, R45 ;  /* 0x000000ffff487224 */ /* 0x000fe200078e002d */
[----:B------:R-:W-:Y:S01]  /*b130*/  SHF.R.U32.HI R49, RZ, 0x10, R21 ;  /* 0x00000010ff317819 */ /* 0x000fe20000011615 */
[----:B------:R-:W-:Y:S01]  /*b140*/  IMAD.MOV.U32 R70, RZ, RZ, R46 ;  /* 0x000000ffff467224 */ /* 0x000fe200078e002e */
[--C-:B------:R-:W-:Y:S01]  /*b150*/  SHF.R.U64 R44, R44, 0x10, R45.reuse ;  /* 0x000000102c2c7819 */ /* 0x100fe2000000122d */
        /* <DEDUP_REMOVED lines=13> */
[----:B--2---:R-:W-:Y:S01]  /*b230*/  SHF.R.U64 R19, R54, 0x10, R55 ;  /* 0x0000001036137819 */ /* 0x004fe20000001237 */
[--C-:B------:R-:W-:Y:S01]  /*b240*/  IMAD.MOV.U32 R36, RZ, RZ, R51.reuse ;  /* 0x000000ffff247224 */ /* 0x100fe200078e0033 */
[----:B------:R-:W-:Y:S01]  /*b250*/  SHF.R.U64 R31, R50, 0x10, R51 ;  /* 0x00000010321f7819 */ /* 0x000fe20000001233 */
        /* <DEDUP_REMOVED lines=20> */
[----:B---3--:R-:W-:Y:S01]  /*b3a0*/  IMAD.MOV.U32 R6, RZ, RZ, R34 ;  /* 0x000000ffff067224 */ /* 0x008fe200078e0022 */
[----:B------:R-:W-:Y:S01]  /*b3b0*/  SHF.R.U64 R18, R32, 0x10, R33 ;  /* 0x0000001020127819 */ /* 0x000fe20000001221 */
        /* <DEDUP_REMOVED lines=49> */
[----:B------:R-:W-:Y:S01]  /*b6d0*/  HADD2.F32 R72, -RZ, R44.H0_H0 ;  /* 0x2000002cff487230 */ /* 0x000fe20000004100 */
[----:B------:R-:W-:Y:S01]  /*b6e0*/  SHF.L.U32 R4, R4, 0xa, RZ ;  /* 0x0000000a04047819 */ /* 0x000fe200000006ff */
[----:B------:R-:W-:Y:S01]  /*b6f0*/  HADD2.F32 R71, -RZ, R48.H1_H1 ;  /* 0x30000030ff477230 */ /* 0x000fe20000004100 */
[----:B------:R-:W-:Y:S01]  /*b700*/  LOP3.LUT R5, R6, R141, RZ, 0x3c, !PT ;  /* 0x0000008d06057212 */ /* 0x000fe200078e3cff */
[----:B------:R-:W-:Y:S01]  /*b710*/  HADD2.F32 R61, -RZ, R41.H1_H1 ;  /* 0x30000029ff3d7230 */ /* 0x000fe20000004100 */
[----:B------:R-:W-:Y:S01]  /*b720*/  LOP3.LUT R4, R4, 0x7fffe000, RZ, 0xc0, !PT ;  /* 0x7fffe00004047812 */ /* 0x000fe200078ec0ff */
[--C-:B------:R-:W-:Y:S01]  /*b730*/  HADD2.F32 R70, -RZ, R43.reuse.H1_H1 ;  /* 0x3000002bff467230 */ /* 0x100fe20000004100 */
[----:B------:R-:W-:Y:S01]  /*b740*/  SHF.L.U32 R51, R51, 0x1, RZ ;  /* 0x0000000133337819 */ /* 0x000fe200000006ff */
[----:B------:R-:W-:Y:S01]  /*b750*/  HADD2.F32 R59, -RZ, R46.H0_H0 ;  /* 0x2000002eff3b7230 */ /* 0x000fe20000004100 */
[----:B------:R-:W-:Y:S01]  /*b760*/  IADD3 R4, R5, R4, R140 ;  /* 0x0000000405047210 */ /* 0x000fe20007ffe08c */
[----:B------:R-:W-:-:S02]  /*b770*/  HADD2.F32 R68, -RZ, R43.H0_H0 ;  /* 0x2000002bff447230 */ /* 0x000fc40000004100 */
[----:B------:R-:W1:Y:S01]  /*b780*/  LDS.128 R12, [R51+0x18100] ;  /* 0x01810000330c7984 */ /* 0x000e620000000c00 */
[----:B------:R-:W-:-:S05]  /*b790*/  SHF.L.U32 R50, R4, 0x1, RZ ;  /* 0x0000000104327819 */ /* 0x000fca00000006ff */
[----:B------:R-:W2:Y:S01]  /*b7a0*/  LDS.128 R4, [R50+0x18100] ;  /* 0x0181000032047984 */ /* 0x000ea20000000c00 */
[--C-:B-1----:R-:W-:Y:S02]  /*b7b0*/  HADD2.F32 R52, -RZ, R12.reuse.H0_H0 ;  /* 0x2000000cff347230 */ /* 0x102fe40000004100 */
[----:B------:R-:W-:Y:S02]  /*b7c0*/  HADD2.F32 R53, -RZ, R12.H1_H1 ;  /* 0x3000000cff357230 */ /* 0x000fe40000004100 */
[----:B------:R-:W-:Y:S01]  /*b7d0*/  HADD2.F32 R12, -RZ, R13.H0_H0 ;  /* 0x2000000dff0c7230 */ /* 0x000fe20000004100 */
[-C--:B------:R-:W-:Y:S01]  /*b7e0*/  FMUL.FTZ R65, R52, R67.reuse ;  /* 0x0000004334417220 */ /* 0x080fe20000410000 */
[--C-:B--2---:R-:W-:Y:S01]  /*b7f0*/  HADD2.F32 R60, -RZ, R4.reuse.H0_H0 ;  /* 0x20000004ff3c7230 */ /* 0x104fe20000004100 */
[-C--:B------:R-:W-:Y:S01]  /*b800*/  FMUL.FTZ R64, R53, R66.reuse ;  /* 0x0000004235407220 */ /* 0x080fe20000410000 */
[----:B------:R-:W-:Y:S02]  /*b810*/  HADD2.F32 R57, -RZ, R4.H1_H1 ;  /* 0x30000004ff397230 */ /* 0x000fe40000004100 */
[----:B------:R-:W-:Y:S01]  /*b820*/  HADD2.F32 R58, -RZ, R5.H0_H0 ;  /* 0x20000005ff3a7230 */ /* 0x000fe20000004100 */
[C---:B------:R-:W-:Y:S01]  /*b830*/  FMUL.FTZ R67, R60.reuse, R67 ;  /* 0x000000433c437220 */ /* 0x040fe20000410000 */
[----:B------:R-:W-:Y:S01]  /*b840*/  HADD2.F32 R55, -RZ, R13.H1_H1 ;  /* 0x3000000dff377230 */ /* 0x000fe20000004100 */
[----:B------:R-:W-:Y:S01]  /*b850*/  FFMA.FTZ R65, R60, R75, R65 ;  /* 0x0000004b3c417223 */ /* 0x000fe20000010041 */
[--C-:B------:R-:W-:Y:S01]  /*b860*/  HADD2.F32 R4, -RZ, R6.reuse.H0_H0 ;  /* 0x20000006ff047230 */ /* 0x100fe20000004100 */
[C---:B------:R-:W-:Y:S01]  /*b870*/  FMUL.FTZ R66, R57.reuse, R66 ;  /* 0x0000004239427220 */ /* 0x040fe20000410000 */
[----:B------:R-:W-:Y:S01]  /*b880*/  HADD2.F32 R69, -RZ, R6.H1_H1 ;  /* 0x30000006ff457230 */ /* 0x000fe20000004100 */
[-C--:B------:R-:W-:Y:S01]  /*b890*/  FMUL.FTZ R6, R12, R63.reuse ;  /* 0x0000003f0c067220 */ /* 0x080fe20000410000 */
[----:B------:R-:W-:Y:S01]  /*b8a0*/  HADD2.F32 R13, -RZ, R14.H0_H0 ;  /* 0x2000000eff0d7230 */ /* 0x000fe20000004100 */
[C---:B------:R-:W-:Y:S01]  /*b8b0*/  FMUL.FTZ R63, R58.reuse, R63 ;  /* 0x0000003f3a3f7220 */ /* 0x040fe20000410000 */
[----:B------:R-:W-:Y:S01]  /*b8c0*/  HADD2.F32 R60, -RZ, R46.H1_H1 ;  /* 0x3000002eff3c7230 */ /* 0x000fe20000004100 */
[----:B------:R-:W-:Y:S01]  /*b8d0*/  FFMA.FTZ R64, R57, R74, R64 ;  /* 0x0000004a39407223 */ /* 0x000fe20000010040 */
[----:B------:R-:W-:Y:S01]  /*b8e0*/  HADD2.F32 R5, -RZ, R5.H1_H1 ;  /* 0x30000005ff057230 */ /* 0x000fe20000004100 */
[----:B------:R-:W-:Y:S01]  /*b8f0*/  FFMA.FTZ R58, R58, R73, R6 ;  /* 0x000000493a3a7223 */ /* 0x000fe20000010006 */
[----:B------:R-:W-:Y:S01]  /*b900*/  HADD2.F32 R56, -RZ, R14.H1_H1 ;  /* 0x3000000eff387230 */ /* 0x000fe20000004100 */
[----:B------:R-:W-:Y:S01]  /*b910*/  FMUL.FTZ R6, R55, R62 ;  /* 0x0000003e37067220 */ /* 0x000fe20000410000 */
[--C-:B------:R-:W-:Y:S01]  /*b920*/  HADD2.F32 R14, -RZ, R15.reuse.H0_H0 ;  /* 0x2000000fff0e7230 */ /* 0x100fe20000004100 */
[----:B------:R-:W-:Y:S01]  /*b930*/  FMUL.FTZ R57, R13, R60 ;  /* 0x0000003c0d397220 */ /* 0x000fe20000410000 */
[----:B------:R-:W-:Y:S01]  /*b940*/  HADD2.F32 R15, -RZ, R15.H1_H1 ;  /* 0x3000000fff0f7230 */ /* 0x000fe20000004100 */
[C---:B------:R-:W-:Y:S01]  /*b950*/  FMUL.FTZ R62, R5.reuse, R62 ;  /* 0x0000003e053e7220 */ /* 0x040fe20000410000 */
[--C-:B------:R-:W-:Y:S01]  /*b960*/  HADD2.F32 R54, -RZ, R7.reuse.H0_H0 ;  /* 0x20000007ff367230 */ /* 0x100fe20000004100 */
[----:B------:R-:W-:Y:S01]  /*b970*/  FFMA.FTZ R5, R5, R72, R6 ;  /* 0x0000004805057223 */ /* 0x000fe20000010006 */
[----:B------:R-:W-:Y:S01]  /*b980*/  HADD2.F32 R77, -RZ, R7.H1_H1 ;  /* 0x30000007ff4d7230 */ /* 0x000fe20000004100 */
[----:B------:R-:W-:-:S02]  /*b990*/  FMUL.FTZ R60, R4, R60 ;  /* 0x0000003c043c7220 */ /* 0x000fc40000410000 */
[----:B------:R-:W-:Y:S01]  /*b9a0*/  FFMA.FTZ R57, R4, R71, R57 ;  /* 0x0000004704397223 */ /* 0x000fe20000010039 */
[----:B------:R-:W-:Y:S01]  /*b9b0*/  HADD2.F32 R4, -RZ, R41.H0_H0 ;  /* 0x20000029ff047230 */ /* 0x000fe20000004100 */
[-C--:B------:R-:W-:Y:S01]  /*b9c0*/  FMUL.FTZ R6, R56, R61.reuse ;  /* 0x0000003d38067220 */ /* 0x080fe20000410000 */
[----:B------:R-:W-:Y:S01]  /*b9d0*/  F2FP.PACK_AB R5, R5, R58 ;  /* 0x0000003a0505723e */ /* 0x000fe200000000ff */
[C---:B------:R-:W-:Y:S02]  /*b9e0*/  FMUL.FTZ R61, R69.reuse, R61 ;  /* 0x0000003d453d7220 */ /* 0x040fe40000410000 */
[----:B------:R-:W-:Y:S01]  /*b9f0*/  FFMA.FTZ R6, R69, R70, R6 ;  /* 0x0000004645067223 */ /* 0x000fe20000010006 */
[----:B------:R-:W-:Y:S01]  /*ba00*/  HADD2.F32 R69, -RZ, R48.H0_H0 ;  /* 0x20000030ff457230 */ /* 0x000fe20000004100 */
[----:B------:R-:W-:Y:S02]  /*ba10*/  FMUL.FTZ R78, R14, R59 ;  /* 0x0000003b0e4e7220 */ /* 0x000fe40000410000 */
[----:B------:R-:W-:Y:S01]  /*ba20*/  FMUL.FTZ R7, R15, R4 ;  /* 0x000000040f077220 */ /* 0x000fe20000410000 */
[----:B------:R-:W-:Y:S01]  /*ba30*/  F2FP.PACK_AB R6, R6, R57 ;  /* 0x000000390606723e */ /* 0x000fe200000000ff */
[----:B------:R-:W-:-:S02]  /*ba40*/  FMUL.FTZ R59, R54, R59 ;  /* 0x0000003b363b7220 */ /* 0x000fc40000410000 */
[C---:B------:R-:W-:Y:S02]  /*ba50*/  FMUL.FTZ R4, R77.reuse, R4 ;  /* 0x000000044d047220 */ /* 0x040fe40000410000 */
[----:B------:R-:W-:Y:S02]  /*ba60*/  FFMA.FTZ R7, R77, R68, R7 ;  /* 0x000000444d077223 */ /* 0x000fe40000010007 */
        /* <DEDUP_REMOVED lines=8> */
[-C--:B------:R-:W-:Y:S02]  /*baf0*/  FFMA.FTZ R59, R14, R69.reuse, -R59 ;  /* 0x000000450e3b7223 */ /* 0x080fe4000001083b */
[----:B------:R-:W-:Y:S01]  /*bb00*/  FFMA.FTZ R68, R15, R68, -R4 ;  /* 0x000000440f447223 */ /* 0x000fe20000010804 */
[----:B------:R-:W-:Y:S01]  /*bb10*/  F2FP.PACK_AB R14, R61, R60 ;  /* 0x0000003c3d0e723e */ /* 0x000fe200000000ff */
[----:B------:R-:W-:Y:S01]  /*bb20*/  FFMA.FTZ R54, R54, R69, R78 ;  /* 0x0000004536367223 */ /* 0x000fe2000001004e */
[----:B------:R-:W-:Y:S02]  /*bb30*/  F2FP.PACK_AB R4, R64, R65 ;  /* 0x000000414004723e */ /* 0x000fe400000000ff */
[----:B------:R-:W-:Y:S02]  /*bb40*/  F2FP.PACK_AB R15, R68, R59 ;  /* 0x0000003b440f723e */ /* 0x000fe400000000ff */
[----:B------:R-:W-:-:S03]  /*bb50*/  F2FP.PACK_AB R7, R7, R54 ;  /* 0x000000360707723e */ /* 0x000fc600000000ff */
[----:B------:R1:W-:Y:S04]  /*bb60*/  STS.128 [R51+0x18100], R12 ;  /* 0x0181000c33007388 */ /* 0x0003e80000000c00 */
[----:B------:R1:W-:Y:S02]  /*bb70*/  STS.128 [R50+0x18100], R4 ;  /* 0x0181000432007388 */ /* 0x0003e40000000c00 */
.L_x_1449:
[----:B------:R-:W-:Y:S05]  /*bb80*/  BSYNC B0 ;  /* 0x0000000000007941 */ /* 0x000fea0003800000 */
.L_x_1448:
[----:B-1----:R-:W-:Y:S01]  /*bb90*/  IADD3 R4, R144, 0x20, RZ ;  /* 0x0000002090047810 */ /* 0x002fe20007ffe0ff */
[----:B------:R-:W-:Y:S03]  /*bba0*/  BSSY B0, `(.L_x_1450) ;  /* 0x0000061000007945 */ /* 0x000fe60003800000 */
[----:B------:R-:W-:-:S13]  /*bbb0*/  ISETP.GE.AND P0, PT, R4, c[0x0][0x27c], PT ;  /* 0x00009f0004007a0c */ /* 0x000fda0003f06270 */
[----:B------:R-:W-:Y:S05]  /*bbc0*/  @P0 BRA `(.L_x_1451) ;  /* 0x000005e000000947 */ /* 0x000fea0003800000 */
[----:B------:R-:W-:Y:S01]  /*bbd0*/  MOV R4, c[0x0][0x27c] ;  /* 0x00009f0000047a02 */ /* 0x000fe20000000f00 */
[----:B------:R-:W-:Y:S01]  /*bbe0*/  HADD2.F32 R67, -RZ, R33.H1_H1 ;  /* 0x30000021ff437230 */ /* 0x000fe20000004100 */
[----:B------:R-:W-:Y:S01]  /*bbf0*/  LEA.HI R50, R39, R40, RZ, 0x6 ;  /* 0x0000002827327211 */ /* 0x000fe200078f30ff */
[----:B------:R-:W-:Y:S01]  /*bc00*/  HADD2.F32 R75, -RZ, R35.H1_H1 ;  /* 0x30000023ff4b7230 */ /* 0x000fe20000004100 */
[----:B------:R-:W-:Y:S01]  /*bc10*/  LEA.HI R7, R4, R37, RZ, 0x1d ;  /* 0x0000002504077211 */ /* 0x000fe200078fe8ff */
[----:B------:R-:W-:Y:S01]  /*bc20*/  HADD2.F32 R66, -RZ, R30.H1_H1 ;  /* 0x3000001eff427230 */ /* 0x000fe20000004100 */
[----:B------:R-:W-:Y:S01]  /*bc30*/  LOP3.LUT R6, R211, 0x38, R38, 0xf8, !PT ;  /* 0x00000038d3067812 */ /* 0x000fe200078ef826 */
[----:B------:R-:W-:Y:S01]  /*bc40*/  HADD2.F32 R63, -RZ, R33.H0_H0 ;  /* 0x20000021ff3f7230 */ /* 0x000fe20000004100 */
[----:B------:R-:W-:Y:S01]  /*bc50*/  SHF.R.S32.HI R4, RZ, 0x1f, R7 ;  /* 0x0000001fff047819 */ /* 0x000fe20000011407 */
[----:B------:R-:W-:Y:S01]  /*bc60*/  HADD2.F32 R74, -RZ, R32.H1_H1 ;  /* 0x30000020ff4a7230 */ /* 0x000fe20000004100 */
[----:B------:R-:W-:Y:S01]  /*bc70*/  SHF.L.U32 R50, R50, 0x7, RZ ;  /* 0x0000000732327819 */ /* 0x000fe200000006ff */
[----:B------:R-:W-:Y:S01]  /*bc80*/  HADD2.F32 R73, -RZ, R35.H0_H0 ;  /* 0x20000023ff497230 */ /* 0x000fe20000004100 */
[----:B------:R-:W-:Y:S01]  /*bc90*/  LOP3.LUT R5, R6, R141, RZ, 0x3c, !PT ;  /* 0x0000008d06057212 */ /* 0x000fe200078e3cff */
[----:B------:R-:W-:Y:S01]  /*bca0*/  HADD2.F32 R62, -RZ, R30.H0_H0 ;  /* 0x2000001eff3e7230 */ /* 0x000fe20000004100 */
[----:B------:R-:W-:Y:S01]  /*bcb0*/  SHF.L.U32 R6, R7, 0x3, RZ ;  /* 0x0000000307067819 */ /* 0x000fe200000006ff */
[----:B------:R-:W-:Y:S01]  /*bcc0*/  HADD2.F32 R72, -RZ, R32.H0_H0 ;  /* 0x20000020ff487230 */ /* 0x000fe20000004100 */
[----:B------:R-:W-:Y:S01]  /*bcd0*/  LEA.HI R4, R4, R7, RZ, 0x3 ;  /* 0x0000000704047211 */ /* 0x000fe200078f18ff */
[----:B------:R-:W-:Y:S01]  /*bce0*/  HADD2.F32 R71, -RZ, R36.H1_H1 ;  /* 0x30000024ff477230 */ /* 0x000fe20000004100 */
[----:B------:R-:W-:Y:S01]  /*bcf0*/  LOP3.LUT R50, R50, 0xffffe000, RZ, 0xc0, !PT ;  /* 0xffffe00032327812 */ /* 0x000fe200078ec0ff */
[----:B------:R-:W-:Y:S01]  /*bd00*/  HADD2.F32 R61, -RZ, R29.H1_H1 ;  /* 0x3000001dff3d7230 */ /* 0x000fe20000004100 */
[----:B------:R-:W-:Y:S01]  /*bd10*/  LOP3.LUT R6, R211, 0x38, R6, 0xf8, !PT ;  /* 0x00000038d3067812 */ /* 0x000fe200078ef806 */
[--C-:B------:R-:W-:Y:S01]  /*bd20*/  HADD2.F32 R70, -RZ, R31.reuse.H1_H1 ;  /* 0x3000001fff467230 */ /* 0x100fe20000004100 */
[----:B------:R-:W-:Y:S01]  /*bd30*/  SHF.L.U32 R4, R4, 0xa, RZ ;  /* 0x0000000a04047819 */ /* 0x000fe200000006ff */
[----:B------:R-:W-:Y:S01]  /*bd40*/  HADD2.F32 R59, -RZ, R34.H0_H0 ;  /* 0x20000022ff3b7230 */ /* 0x000fe20000004100 */
[----:B------:R-:W-:Y:S01]  /*bd50*/  IADD3 R50, R5, R50, R140 ;  /* 0x0000003205327210 */ /* 0x000fe20007ffe08c */
[----:B------:R-:W-:Y:S01]  /*bd60*/  HADD2.F32 R68, -RZ, R31.H0_H0 ;  /* 0x2000001fff447230 */ /* 0x000fe20000004100 */
[----:B------:R-:W-:-:S02]  /*bd70*/  LOP3.LUT R5, R6, R141, RZ, 0x3c, !PT ;  /* 0x0000008d06057212 */ /* 0x000fc400078e3cff */
        /* <DEDUP_REMOVED lines=65> */
[----:B------:R1:W-:Y:S04]  /*c190*/  STS.128 [R50], R12 ;  /* 0x0000000c32007388 */ /* 0x0003e80000000c00 */
[----:B------:R1:W-:Y:S02]  /*c1a0*/  STS.128 [R51+0x18100], R4 ;  /* 0x0181000433007388 */ /* 0x0003e40000000c00 */
.L_x_1451:
[----:B------:R-:W-:Y:S05]  /*c1b0*/  BSYNC B0 ;  /* 0x0000000000007941 */ /* 0x000fea0003800000 */
.L_x_1450:
[----:B-1----:R-:W-:-:S04]  /*c1c0*/  IADD3 R4, R144, 0x40, RZ ;  /* 0x0000004090047810 */ /* 0x002fc80007ffe0ff */
        /* <DEDUP_REMOVED lines=96> */
.L_x_1447:
[----:B------:R-:W-:Y:S05]  /*c7d0*/  BSYNC B1 ;  /* 0x0000000000017941 */ /* 0x000fea0003800000 */
.L_x_1446:
[----:B------:R-:W-:-:S13]  /*c7e0*/  ISETP.GE.AND P0, PT, R16, R49, PT ;  /* 0x000000311000720c */ /* 0x000fda0003f06270 */
[----:B------:R-:W-:Y:S05]  /*c7f0*/  @P0 BRA `(.L_x_1433) ;  /* 0x0000129000000947 */ /* 0x000fea0003800000 */
[----:B------:R-:W-:Y:S01]  /*c800*/  ISETP.GE.AND P0, PT, R144, c[0x0][0x27c], PT ;  /* 0x00009f0090007a0c */ /* 0x000fe20003f06270 */
[----:B-1----:R-:W-:Y:S01]  /*c810*/  IMAD.SHL.U32 R51, R16, 0x40, RZ ;  /* 0x0000004010337824 */ /* 0x002fe200078e00ff */
        /* <DEDUP_REMOVED lines=8> */
[----:B------:R-:W-:Y:S01]  /*c8a0*/  MOV R5, c[0x0][0x27c] ;  /* 0x00009f0000057a02 */ /* 0x000fe20000000f00 */
[--C-:B------:R-:W-:Y:S01]  /*c8b0*/  HADD2.F32 R58, -RZ, R45.reuse.H1_H1 ;  /* 0x3000002dff3a7230 */ /* 0x100fe20000004100 */
[----:B------:R-:W-:Y:S01]  /*c8c0*/  LOP3.LUT R50, R51, 0x38, R144, 0xf8, !PT ;  /* 0x0000003833327812 */ /* 0x000fe200078ef890 */
[----:B------:R-:W-:Y:S01]  /*c8d0*/  HADD2.F32 R45, -RZ, R45.H0_H0 ;  /* 0x2000002dff2d7230 */ /* 0x000fe20000004100 */
[----:B------:R-:W-:Y:S01]  /*c8e0*/  LEA.HI R6, R5, R210, RZ, 0x1d ;  /* 0x000000d205067211 */ /* 0x000fe200078fe8ff */
[--C-:B------:R-:W-:Y:S01]  /*c8f0*/  HADD2.F32 R62, -RZ, R47.reuse.H1_H1 ;  /* 0x3000002fff3e7230 */ /* 0x100fe20000004100 */
[----:B------:R-:W-:Y:S01]  /*c900*/  LOP3.LUT R50, R16, R50, R49, 0xf6, !PT ;  /* 0x0000003210327212 */ /* 0x000fe200078ef631 */
[----:B------:R-:W-:Y:S01]  /*c910*/  HADD2.F32 R47, -RZ, R47.H0_H0 ;  /* 0x2000002fff2f7230 */ /* 0x000fe20000004100 */
[----:B------:R-:W-:Y:S01]  /*c920*/  SHF.R.S32.HI R5, RZ, 0x1f, R6 ;  /* 0x0000001fff057819 */ /* 0x000fe20000011406 */
[--C-:B------:R-:W-:Y:S01]  /*c930*/  HADD2.F32 R63, -RZ, R42.reuse.H1_H1 ;  /* 0x3000002aff3f7230 */ /* 0x100fe20000004100 */
        /* <DEDUP_REMOVED lines=16> */
[C---:B------:R-:W-:Y:S01]  /*ca40*/  FMUL.FTZ R64, R58.reuse, R53 ;  /* 0x000000353a407220 */ /* 0x040fe20000410000 */
[--C-:B--2---:R-:W-:Y:S01]  /*ca50*/  HADD2.F32 R57, -RZ, R4.reuse.H0_H0 ;  /* 0x20000004ff397230 */ /* 0x104fe20000004100 */
[----:B------:R-:W-:Y:S01]  /*ca60*/  FMUL.FTZ R66, R63, R54 ;  /* 0x000000363f427220 */ /* 0x000fe20000410000 */
[----:B------:R-:W-:Y:S01]  /*ca70*/  HADD2.F32 R59, -RZ, R4.H1_H1 ;  /* 0x30000004ff3b7230 */ /* 0x000fe20000004100 */
[C---:B------:R-:W-:Y:S01]  /*ca80*/  FMUL.FTZ R65, R45.reuse, R12 ;  /* 0x0000000c2d417220 */ /* 0x040fe20000410000 */
[----:B------:R-:W-:Y:S01]  /*ca90*/  HADD2.F32 R4, -RZ, R5.H0_H0 ;  /* 0x20000005ff047230 */ /* 0x000fe20000004100 */
[-C--:B------:R-:W-:Y:S01]  /*caa0*/  FMUL.FTZ R58, R58, R57.reuse ;  /* 0x000000393a3a7220 */ /* 0x080fe20000410000 */
[----:B------:R-:W-:Y:S01]  /*cab0*/  HADD2.F32 R55, -RZ, R13.H1_H1 ;  /* 0x3000000dff377230 */ /* 0x000fe20000004100 */
[----:B------:R-:W-:Y:S01]  /*cac0*/  FFMA.FTZ R57, R62, R57, R64 ;  /* 0x000000393e397223 */ /* 0x000fe20000010040 */
[----:B------:R-:W-:Y:S01]  /*cad0*/  HADD2.F32 R13, -RZ, R14.H0_H0 ;  /* 0x2000000eff0d7230 */ /* 0x000fe20000004100 */
[-C--:B------:R-:W-:Y:S01]  /*cae0*/  FMUL.FTZ R45, R45, R4.reuse ;  /* 0x000000042d2d7220 */ /* 0x080fe20000410000 */
[----:B------:R-:W-:Y:S01]  /*caf0*/  HADD2.F32 R64, -RZ, R44.H1_H1 ;  /* 0x3000002cff407230 */ /* 0x000fe20000004100 */
[----:B------:R-:W-:Y:S01]  /*cb00*/  FFMA.FTZ R65, R47, R4, R65 ;  /* 0x000000042f417223 */ /* 0x000fe20000010041 */
[----:B------:R-:W-:Y:S01]  /*cb10*/  HADD2.F32 R4, -RZ, R46.H1_H1 ;  /* 0x3000002eff047230 */ /* 0x000fe20000004100 */
[-C--:B------:R-:W-:Y:S01]  /*cb20*/  FMUL.FTZ R63, R63, R59.reuse ;  /* 0x0000003b3f3f7220 */ /* 0x080fe20000410000 */
[----:B------:R-:W-:Y:S01]  /*cb30*/  HADD2.F32 R60, -RZ, R5.H1_H1 ;  /* 0x30000005ff3c7230 */ /* 0x000fe20000004100 */
[----:B------:R-:W-:Y:S01]  /*cb40*/  FFMA.FTZ R66, R64, R59, R66 ;  /* 0x0000003b40427223 */ /* 0x000fe20000010042 */
[----:B------:R-:W-:Y:S01]  /*cb50*/  HADD2.F32 R5, -RZ, R6.H0_H0 ;  /* 0x20000006ff057230 */ /* 0x000fe20000004100 */
        /* <DEDUP_REMOVED lines=11> */
[--C-:B------:R-:W-:Y:S01]  /*cc10*/  HADD2.F32 R14, -RZ, R15.reuse.H0_H0 ;  /* 0x2000000fff0e7230 */ /* 0x100fe20000004100 */
        /* <DEDUP_REMOVED lines=9> */
[----:B------:R-:W-:Y:S01]  /*ccb0*/  HADD2.F32 R61, -RZ, R48.H0_H0 ;  /* 0x20000030ff3d7230 */ /* 0x000fe20000004100 */
[----:B------:R-:W-:Y:S01]  /*ccc0*/  FMUL.FTZ R69, R69, R6 ;  /* 0x0000000645457220 */ /* 0x000fe20000410000 */
[----:B------:R-:W-:Y:S01]  /*ccd0*/  HADD2.F32 R7, -RZ, R7.H1_H1 ;  /* 0x30000007ff077230 */ /* 0x000fe20000004100 */
[----:B------:R-:W-:Y:S01]  /*cce0*/  FFMA.FTZ R63, R64, R54, -R63 ;  /* 0x00000036403f7223 */ /* 0x000fe2000001083f */
[----:B------:R-:W-:Y:S01]  /*ccf0*/  HADD2.F32 R48, -RZ, R43.H0_H0 ;  /* 0x2000002bff307230 */ /* 0x000fe20000004100 */
[----:B------:R-:W-:-:S02]  /*cd00*/  FMUL.FTZ R43, R46, R15 ;  /* 0x0000000f2e2b7220 */ /* 0x000fc40000410000 */
[----:B------:R-:W-:Y:S02]  /*cd10*/  FFMA.FTZ R41, R61, R6, R41 ;  /* 0x000000063d297223 */ /* 0x000fe40000010029 */
[-C--:B------:R-:W-:Y:S02]  /*cd20*/  FMUL.FTZ R6, R46, R7.reuse ;  /* 0x000000072e067220 */ /* 0x080fe40000410000 */
[----:B------:R-:W-:Y:S02]  /*cd30*/  FFMA.FTZ R46, R48, R7, R43 ;  /* 0x00000007302e7223 */ /* 0x000fe4000001002b */
        /* <DEDUP_REMOVED lines=13> */
[----:B------:R-:W-:-:S05]  /*ce10*/  F2FP.PACK_AB R15, R48, R69 ;  /* 0x00000045300f723e */ /* 0x000fca00000000ff */
[----:B------:R1:W-:Y:S04]  /*ce20*/  STS.128 [R50], R12 ;  /* 0x0000000c32007388 */ /* 0x0003e80000000c00 */
[----:B------:R1:W-:Y:S02]  /*ce30*/  STS.128 [R52+0x18100], R4 ;  /* 0x0181000434007388 */ /* 0x0003e40000000c00 */
.L_x_1453:
[----:B------:R-:W-:Y:S05]  /*ce40*/  BSYNC B0 ;  /* 0x0000000000007941 */ /* 0x000fea0003800000 */
.L_x_1452:
        /* <DEDUP_REMOVED lines=9> */
[----:B------:R-:W-:Y:S01]  /*cee0*/  HADD2.F32 R33, -RZ, R33.H0_H0 ;  /* 0x20000021ff217230 */ /* 0x000fe20000004100 */
[----:B------:R-:W-:Y:S01]  /*cef0*/  LOP3.LUT R38, R51, 0x38, R38, 0xf8, !PT ;  /* 0x0000003833267812 */ /* 0x000fe200078ef826 */
[--C-:B------:R-:W-:Y:S01]  /*cf00*/  HADD2.F32 R50, -RZ, R30.reuse.H1_H1 ;  /* 0x3000001eff327230 */ /* 0x100fe20000004100 */
[----:B------:R-:W-:Y:S01]  /*cf10*/  SHF.R.S32.HI R5, RZ, 0x1f, R4 ;  /* 0x0000001fff057819 */ /* 0x000fe20000011404 */
[----:B------:R-:W-:Y:S01]  /*cf20*/  HADD2.F32 R30, -RZ, R30.H0_H0 ;  /* 0x2000001eff1e7230 */ /* 0x000fe20000004100 */
[----:B------:R-:W-:Y:S01]  /*cf30*/  SHF.L.U32 R6, R4, 0x3, RZ ;  /* 0x0000000304067819 */ /* 0x000fe200000006ff */
[----:B------:R-:W-:Y:S01]  /*cf40*/  HADD2.F32 R35, -RZ, R35.H0_H0 ;  /* 0x20000023ff237230 */ /* 0x000fe20000004100 */
[----:B------:R-:W-:Y:S01]  /*cf50*/  LEA.HI R5, R5, R4, RZ, 0x3 ;  /* 0x0000000405057211 */ /* 0x000fe200078f18ff */
[----:B------:R-:W-:Y:S01]  /*cf60*/  HADD2.F32 R59, -RZ, R36.H0_H0 ;  /* 0x20000024ff3b7230 */ /* 0x000fe20000004100 */
[----:B------:R-:W-:-:S02]  /*cf70*/  SHF.L.U32 R39, R39, 0x7, RZ ;  /* 0x0000000727277819 */ /* 0x000fc400000006ff */
[----:B------:R-:W-:Y:S02]  /*cf80*/  LOP3.LUT R4, R51, 0x38, R6, 0xf8, !PT ;  /* 0x0000003833047812 */ /* 0x000fe400078ef806 */
[----:B------:R-:W-:Y:S02]  /*cf90*/  SHF.L.U32 R5, R5, 0xa, RZ ;  /* 0x0000000a05057819 */ /* 0x000fe400000006ff */
[-C--:B------:R-:W-:Y:S02]  /*cfa0*/  LOP3.LUT R7, R38, R49.reuse, RZ, 0x3c, !PT ;  /* 0x0000003126077212 */ /* 0x080fe400078e3cff */
[----:B------:R-:W-:Y:S02]  /*cfb0*/  LOP3.LUT R39, R39, 0xffffe000, RZ, 0xc0, !PT ;  /* 0xffffe00027277812 */ /* 0x000fe400078ec0ff */
[----:B------:R-:W-:Y:S02]  /*cfc0*/  LOP3.LUT R4, R4, R49, RZ, 0x3c, !PT ;  /* 0x0000003104047212 */ /* 0x000fe400078e3cff */
[----:B------:R-:W-:-:S02]  /*cfd0*/  LOP3.LUT R5, R5, 0x7fffe000, RZ, 0xc0, !PT ;  /* 0x7fffe00005057812 */ /* 0x000fc400078ec0ff */
[--C-:B------:R-:W-:Y:S02]  /*cfe0*/  IADD3 R7, R7, R39, R16.reuse ;  /* 0x0000002707077210 */ /* 0x100fe40007ffe010 */
[----:B------:R-:W-:Y:S02]  /*cff0*/  IADD3 R4, R4, R5, R16 ;  /* 0x0000000504047210 */ /* 0x000fe40007ffe010 */
[----:B------:R-:W-:Y:S02]  /*d000*/  LEA R37, R7, 0x18100, 0x1 ;  /* 0x0001810007257811 */ /* 0x000fe400078e08ff */
[----:B------:R-:W-:-:S03]  /*d010*/  SHF.L.U32 R38, R4, 0x1, RZ ;  /* 0x0000000104267819 */ /* 0x000fc600000006ff */
[----:B------:R-:W1:Y:S04]  /*d020*/  LDS.128 R12, [R37] ;  /* 0x00000000250c7984 */ /* 0x000e680000000c00 */
[----:B------:R-:W2:Y:S01]  /*d030*/  LDS.128 R4, [R38+0x18100] ;  /* 0x0181000026047984 */ /* 0x000ea20000000c00 */
[--C-:B-1----:R-:W-:Y:S02]  /*d040*/  HADD2.F32 R39, -RZ, R12.reuse.H0_H0 ;  /* 0x2000000cff277230 */ /* 0x102fe40000004100 */
[----:B------:R-:W-:Y:S02]  /*d050*/  HADD2.F32 R40, -RZ, R12.H1_H1 ;  /* 0x3000000cff287230 */ /* 0x000fe40000004100 */
[--C-:B--2---:R-:W-:Y:S01]  /*d060*/  HADD2.F32 R43, -RZ, R4.reuse.H0_H0 ;  /* 0x20000004ff2b7230 */ /* 0x104fe20000004100 */
[----:B------:R-:W-:Y:S01]  /*d070*/  FMUL.FTZ R52, R44, R39 ;  /* 0x000000272c347220 */ /* 0x000fe20000410000 */
[--C-:B------:R-:W-:Y:S01]  /*d080*/  HADD2.F32 R12, -RZ, R13.reuse.H0_H0 ;  /* 0x2000000dff0c7230 */ /* 0x100fe20000004100 */
[----:B------:R-:W-:Y:S01]  /*d090*/  FMUL.FTZ R54, R50, R40 ;  /* 0x0000002832367220 */ /* 0x000fe20000410000 */
[----:B------:R-:W-:Y:S01]  /*d0a0*/  HADD2.F32 R41, -RZ, R13.H1_H1 ;  /* 0x3000000dff297230 */ /* 0x000fe20000004100 */
[-C--:B------:R-:W-:Y:S01]  /*d0b0*/  FMUL.FTZ R44, R44, R43.reuse ;  /* 0x0000002b2c2c7220 */ /* 0x080fe20000410000 */
[----:B------:R-:W-:Y:S01]  /*d0c0*/  HADD2.F32 R45, -RZ, R4.H1_H1 ;  /* 0x30000004ff2d7230 */ /* 0x000fe20000004100 */
[----:B------:R-:W-:Y:S01]  /*d0d0*/  FFMA.FTZ R43, R48, R43, R52 ;  /* 0x0000002b302b7223 */ /* 0x000fe20000010034 */
[--C-:B------:R-:W-:Y:S01]  /*d0e0*/  HADD2.F32 R4, -RZ, R5.reuse.H0_H0 ;  /* 0x20000005ff047230 */ /* 0x100fe20000004100 */
[C---:B------:R-:W-:Y:S01]  /*d0f0*/  FMUL.FTZ R53, R33.reuse, R12 ;  /* 0x0000000c21357220 */ /* 0x040fe20000410000 */
[----:B------:R-:W-:Y:S01]  /*d100*/  HADD2.F32 R46, -RZ, R5.H1_H1 ;  /* 0x30000005ff2e7230 */ /* 0x000fe20000004100 */
[C---:B------:R-:W-:Y:S01]  /*d110*/  FMUL.FTZ R57, R30.reuse, R41 ;  /* 0x000000291e397220 */ /* 0x040fe20000410000 */
[--C-:B------:R-:W-:Y:S01]  /*d120*/  HADD2.F32 R52, -RZ, R32.reuse.H1_H1 ;  /* 0x30000020ff347230 */ /* 0x100fe20000004100 */
[-C--:B------:R-:W-:Y:S01]  /*d130*/  FMUL.FTZ R33, R33, R4.reuse ;  /* 0x0000000421217220 */ /* 0x080fe20000410000 */
[----:B------:R-:W-:Y:S01]  /*d140*/  HADD2.F32 R32, -RZ, R32.H0_H0 ;  /* 0x20000020ff207230 */ /* 0x000fe20000004100 */
[C---:B------:R-:W-:Y:S01]  /*d150*/  FFMA.FTZ R53, R35.reuse, R4, R53 ;  /* 0x0000000423357223 */ /* 0x040fe20000010035 */
[----:B------:R-:W-:Y:S01]  /*d160*/  HADD2.F32 R13, -RZ, R14.H0_H0 ;  /* 0x2000000eff0d7230 */ /* 0x000fe20000004100 */
[-C--:B------:R-:W-:Y:S01]  /*d170*/  FMUL.FTZ R30, R30, R46.reuse ;  /* 0x0000002e1e1e7220 */ /* 0x080fe20000410000 */
[----:B------:R-:W-:Y:S01]  /*d180*/  HADD2.F32 R4, -RZ, R34.H1_H1 ;  /* 0x30000022ff047230 */ /* 0x000fe20000004100 */
[----:B------:R-:W-:Y:S01]  /*d190*/  FFMA.FTZ R46, R32, R46, R57 ;  /* 0x0000002e202e7223 */ /* 0x000fe20000010039 */
[----:B------:R-:W-:Y:S01]  /*d1a0*/  HADD2.F32 R42, -RZ, R14.H1_H1 ;  /* 0x3000000eff2a7230 */ /* 0x000fe20000004100 */
[-C--:B------:R-:W-:Y:S01]  /*d1b0*/  FMUL.FTZ R55, R50, R45.reuse ;  /* 0x0000002d32377220 */ /* 0x080fe20000410000 */
[--C-:B------:R-:W-:Y:S01]  /*d1c0*/  HADD2.F32 R14, -RZ, R15.reuse.H0_H0 ;  /* 0x2000000fff0e7230 */ /* 0x100fe20000004100 */
[----:B------:R-:W-:Y:S01]  /*d1d0*/  FFMA.FTZ R50, R52, R45, R54 ;  /* 0x0000002d34327223 */ /* 0x000fe20000010036 */
[----:B------:R-:W-:Y:S01]  /*d1e0*/  HADD2.F32 R57, -RZ, R34.H0_H0 ;  /* 0x20000022ff397230 */ /* 0x000fe20000004100 */
[----:B------:R-:W-:Y:S01]  /*d1f0*/  FMUL.FTZ R56, R4, R13 ;  /* 0x0000000d04387220 */ /* 0x000fe20000410000 */
[----:B------:R-:W-:Y:S01]  /*d200*/  HADD2.F32 R5, -RZ, R6.H0_H0 ;  /* 0x20000006ff057230 */ /* 0x000fe20000004100 */
[----:B------:R-:W-:Y:S01]  /*d210*/  FFMA.FTZ R44, R48, R39, -R44 ;  /* 0x00000027302c7223 */ /* 0x000fe2000001082c */
[----:B------:R-:W-:Y:S01]  /*d220*/  HADD2.F32 R54, -RZ, R36.H1_H1 ;  /* 0x30000024ff367230 */ /* 0x000fe20000004100 */
[----:B------:R-:W-:Y:S01]  /*d230*/  FFMA.FTZ R55, R52, R40, -R55 ;  /* 0x0000002834377223 */ /* 0x000fe20000010837 */
[----:B------:R-:W-:Y:S01]  /*d240*/  HADD2.F32 R47, -RZ, R6.H1_H1 ;  /* 0x30000006ff2f7230 */ /* 0x000fe20000004100 */
[-C--:B------:R-:W-:Y:S01]  /*d250*/  FMUL.FTZ R4, R4, R5.reuse ;  /* 0x0000000504047220 */ /* 0x080fe20000410000 */
[----:B------:R-:W-:Y:S01]  /*d260*/  HADD2.F32 R15, -RZ, R15.H1_H1 ;  /* 0x3000000fff0f7230 */ /* 0x000fe20000004100 */
[----:B------:R-:W-:Y:S01]  /*d270*/  FFMA.FTZ R56, R54, R5, R56 ;  /* 0x0000000536387223 */ /* 0x000fe20000010038 */
[----:B------:R-:W-:Y:S01]  /*d280*/  HADD2.F32 R6, -RZ, R7.H0_H0 ;  /* 0x20000007ff067230 */ /* 0x000fe20000004100 */
[----:B------:R-:W-:Y:S01]  /*d290*/  FFMA.FTZ R33, R35, R12, -R33 ;  /* 0x0000000c23217223 */ /* 0x000fe20000010821 */
[--C-:B------:R-:W-:Y:S01]  /*d2a0*/  HADD2.F32 R45, -RZ, R29.reuse.H1_H1 ;  /* 0x3000001dff2d7230 */ /* 0x100fe20000004100 */
[----:B------:R-:W-:Y:S01]  /*d2b0*/  FFMA.FTZ R30, R32, R41, -R30 ;  /* 0x00000029201e7223 */ /* 0x000fe2000001081e */
[----:B------:R-:W-:Y:S01]  /*d2c0*/  HADD2.F32 R34, -RZ, R29.H0_H0 ;  /* 0x2000001dff227230 */ /* 0x000fe20000004100 */
[----:B------:R-:W-:Y:S01]  /*d2d0*/  FMUL.FTZ R29, R57, R14 ;  /* 0x0000000e391d7220 */ /* 0x000fe20000410000 */
[----:B------:R-:W-:Y:S01]  /*d2e0*/  HADD2.F32 R7, -RZ, R7.H1_H1 ;  /* 0x30000007ff077230 */ /* 0x000fe20000004100 */
[----:B------:R-:W-:Y:S01]  /*d2f0*/  FMUL.FTZ R58, R45, R42 ;  /* 0x0000002a2d3a7220 */ /* 0x000fe20000410000 */
[--C-:B------:R-:W-:Y:S01]  /*d300*/  HADD2.F32 R5, -RZ, R31.reuse.H1_H1 ;  /* 0x3000001fff057230 */ /* 0x100fe20000004100 */
[----:B------:R-:W-:Y:S01]  /*d310*/  FMUL.FTZ R57, R57, R6 ;  /* 0x0000000639397220 */ /* 0x000fe20000410000 */
[----:B------:R-:W-:Y:S01]  /*d320*/  HADD2.F32 R36, -RZ, R31.H0_H0 ;  /* 0x2000001fff247230 */ /* 0x000fe20000004100 */
[----:B------:R-:W-:Y:S01]  /*d330*/  FMUL.FTZ R31, R34, R15 ;  /* 0x0000000f221f7220 */ /* 0x000fe20000410000 */
[----:B------:R-:W-:Y:S01]  /*d340*/  F2FP.PACK_AB R12, R55, R44 ;  /* 0x0000002c370c723e */ /* 0x000fe200000000ff */
[----:B------:R-:W-:-:S02]  /*d350*/  FFMA.FTZ R29, R59, R6, R29 ;  /* 0x000000063b1d7223 */ /* 0x000fc4000001001d */
[----:B------:R-:W-:Y:S02]  /*d360*/  FMUL.FTZ R45, R45, R47 ;  /* 0x0000002f2d2d7220 */ /* 0x000fe40000410000 */
        /* <DEDUP_REMOVED lines=11> */
[----:B------:R-:W-:-:S02]  /*d420*/  F2FP.PACK_AB R5, R46, R53 ;  /* 0x000000352e05723e */ /* 0x000fc400000000ff */
[----:B------:R-:W-:Y:S02]  /*d430*/  F2FP.PACK_AB R15, R36, R57 ;  /* 0x00000039240f723e */ /* 0x000fe400000000ff */
[----:B------:R-:W-:-:S03]  /*d440*/  F2FP.PACK_AB R6, R47, R56 ;  /* 0x000000382f06723e */ /* 0x000fc600000000ff */
[----:B------:R1:W-:Y:S04]  /*d450*/  STS.128 [R37], R12 ;  /* 0x0000000c25007388 */ /* 0x0003e80000000c00 */
[----:B------:R1:W-:Y:S02]  /*d460*/  STS.128 [R38+0x18100], R4 ;  /* 0x0181000426007388 */ /* 0x0003e40000000c00 */
.L_x_1455:
[----:B------:R-:W-:Y:S05]  /*d470*/  BSYNC B0 ;  /* 0x0000000000007941 */ /* 0x000fea0003800000 */
.L_x_1454:
[----:B-1----:R-:W-:-:S04]  /*d480*/  IADD3 R4, R144, 0x40, RZ ;  /* 0x0000004090047810 */ /* 0x002fc80007ffe0ff */
[----:B------:R-:W-:-:S13]  /*d490*/  ISETP.GE.AND P0, PT, R4, c[0x0][0x27c], PT ;  /* 0x00009f0004007a0c */ /* 0x000fda0003f06270 */
[----:B------:R-:W-:Y:S05]  /*d4a0*/  @P0 BRA `(.L_x_1433) ;  /* 0x000005e000000947 */ /* 0x000fea0003800000 */
[----:B------:R-:W-:Y:S01]  /*d4b0*/  MOV R4, c[0x0][0x27c] ;  /* 0x00009f0000047a02 */ /* 0x000fe20000000f00 */
[--C-:B------:R-:W-:Y:S01]  /*d4c0*/  HADD2.F32 R31, -RZ, R21.reuse.H1_H1 ;  /* 0x30000015ff1f7230 */ /* 0x100fe20000004100 */
[----:B------:R-:W-:Y:S01]  /*d4d0*/  LEA.HI R27, R27, R28, RZ, 0x6 ;  /* 0x0000001c1b1b7211 */ /* 0x000fe200078f30ff */
[----:B------:R-:W-:Y:S01]  /*d4e0*/  HADD2.F32 R37, -RZ, R21.H0_H0 ;  /* 0x20000015ff257230 */ /* 0x000fe20000004100 */
[----:B------:R-:W-:Y:S01]  /*d4f0*/  LEA.HI R4, R4, R25, RZ, 0x1d ;  /* 0x0000001904047211 */ /* 0x000fe200078fe8ff */
[--C-:B------:R-:W-:Y:S01]  /*d500*/  HADD2.F32 R35, -RZ, R23.reuse.H1_H1 ;  /* 0x30000017ff237230 */ /* 0x100fe20000004100 */
[----:B------:R-:W-:Y:S01]  /*d510*/  LOP3.LUT R26, R51, 0x38, R26, 0xf8, !PT ;  /* 0x00000038331a7812 */ /* 0x000fe200078ef81a */
[--C-:B------:R-:W-:Y:S01]  /*d520*/  HADD2.F32 R36, -RZ, R18.reuse.H1_H1 ;  /* 0x30000012ff247230 */ /* 0x100fe20000004100 */
[----:B------:R-:W-:Y:S01]  /*d530*/  SHF.R.S32.HI R5, RZ, 0x1f, R4 ;  /* 0x0000001fff057819 */ /* 0x000fe20000011404 */
[----:B------:R-:W-:Y:S01]  /*d540*/  HADD2.F32 R23, -RZ, R23.H0_H0 ;  /* 0x20000017ff177230 */ /* 0x000fe20000004100 */
[----:B------:R-:W-:Y:S01]  /*d550*/  SHF.L.U32 R6, R4, 0x3, RZ ;  /* 0x0000000304067819 */ /* 0x000fe200000006ff */
[----:B------:R-:W-:Y:S01]  /*d560*/  HADD2.F32 R18, -RZ, R18.H0_H0 ;  /* 0x20000012ff127230 */ /* 0x000fe20000004100 */
[----:B------:R-:W-:Y:S01]  /*d570*/  LEA.HI R5, R5, R4, RZ, 0x3 ;  /* 0x0000000405057211 */ /* 0x000fe200078f18ff */
[----:B------:R-:W-:Y:S01]  /*d580*/  HADD2.F32 R41, -RZ, R17.H1_H1 ;  /* 0x30000011ff297230 */ /* 0x000fe20000004100 */
        /* <DEDUP_REMOVED lines=15> */
[----:B------:R-:W-:Y:S01]  /*d680*/  HADD2.F32 R12, -RZ, R13.H0_H0 ;  /* 0x2000000dff0c7230 */ /* 0x000fe20000004100 */
[----:B------:R-:W-:Y:S01]  /*d690*/  FMUL.FTZ R38, R31, R26 ;  /* 0x0000001a1f267220 */ /* 0x000fe20000410000 */
[--C-:B--2---:R-:W-:Y:S01]  /*d6a0*/  HADD2.F32 R30, -RZ, R4.reuse.H0_H0 ;  /* 0x20000004ff1e7230 */ /* 0x104fe20000004100 */
[C---:B------:R-:W-:Y:S01]  /*d6b0*/  FMUL.FTZ R21, R36.reuse, R27 ;  /* 0x0000001b24157220 */ /* 0x040fe20000410000 */
        /* <DEDUP_REMOVED lines=29> */
[----:B------:R-:W-:Y:S01]  /*d890*/  FMUL.FTZ R44, R41, R34 ;  /* 0x00000022292c7220 */ /* 0x000fe20000410000 */
[----:B------:R-:W-:Y:S01]  /*d8a0*/  HADD2.F32 R15, -RZ, R15.H1_H1 ;  /* 0x3000000fff0f7230 */ /* 0x000fe20000004100 */
[----:B------:R-:W-:Y:S01]  /*d8b0*/  FFMA.FTZ R31, R35, R26, -R31 ;  /* 0x0000001a231f7223 */ /* 0x000fe2000001081f */
[----:B------:R-:W-:Y:S01]  /*d8c0*/  HADD2.F32 R6, -RZ, R7.H0_H0 ;  /* 0x20000007ff067230 */ /* 0x000fe20000004100 */
[----:B------:R-:W-:Y:S01]  /*d8d0*/  FFMA.FTZ R36, R38, R27, -R36 ;  /* 0x0000001b26247223 */ /* 0x000fe20000010824 */
[----:B------:R-:W-:Y:S01]  /*d8e0*/  HADD2.F32 R22, -RZ, R17.H0_H0 ;  /* 0x20000011ff167230 */ /* 0x000fe20000004100 */
[----:B------:R-:W-:Y:S01]  /*d8f0*/  FFMA.FTZ R17, R5, R34, R18 ;  /* 0x0000002205117223 */ /* 0x000fe20000010012 */
[----:B------:R-:W-:Y:S01]  /*d900*/  HADD2.F32 R7, -RZ, R7.H1_H1 ;  /* 0x30000007ff077230 */ /* 0x000fe20000004100 */
[C---:B------:R-:W-:Y:S01]  /*d910*/  FMUL.FTZ R18, R33.reuse, R14 ;  /* 0x0000000e21127220 */ /* 0x040fe20000410000 */
[----:B------:R-:W-:Y:S01]  /*d920*/  HADD2.F32 R41, -RZ, R24.H0_H0 ;  /* 0x20000018ff297230 */ /* 0x000fe20000004100 */
[----:B------:R-:W-:Y:S01]  /*d930*/  FMUL.FTZ R33, R33, R6 ;  /* 0x0000000621217220 */ /* 0x000fe20000410000 */
[----:B------:R-:W-:Y:S01]  /*d940*/  HADD2.F32 R24, -RZ, R19.H0_H0 ;  /* 0x20000013ff187230 */ /* 0x000fe20000004100 */
[----:B------:R-:W-:-:S02]  /*d950*/  FMUL.FTZ R19, R22, R15 ;  /* 0x0000000f16137220 */ /* 0x000fc40000410000 */
[----:B------:R-:W-:Y:S02]  /*d960*/  FMUL.FTZ R22, R22, R7 ;  /* 0x0000000716167220 */ /* 0x000fe40000410000 */
[----:B------:R-:W-:Y:S01]  /*d970*/  FFMA.FTZ R37, R23, R12, -R37 ;  /* 0x0000000c17257223 */ /* 0x000fe20000010825 */
[----:B------:R-:W-:Y:S01]  /*d980*/  F2FP.PACK_AB R12, R36, R31 ;  /* 0x0000001f240c723e */ /* 0x000fe200000000ff */
[----:B------:R-:W-:Y:S02]  /*d990*/  FFMA.FTZ R20, R20, R28, -R43 ;  /* 0x0000001c14147223 */ /* 0x000fe4000001082b */
[----:B------:R-:W-:Y:S02]  /*d9a0*/  FFMA.FTZ R4, R32, R13, -R4 ;  /* 0x0000000d20047223 */ /* 0x000fe40000010804 */
[----:B------:R-:W-:Y:S01]  /*d9b0*/  FFMA.FTZ R29, R5, R29, -R44 ;  /* 0x0000001d051d7223 */ /* 0x000fe2000001082c */
[----:B------:R-:W-:Y:S01]  /*d9c0*/  F2FP.PACK_AB R13, R20, R37 ;  /* 0x00000025140d723e */ /* 0x000fe200000000ff */
[----:B------:R-:W-:Y:S01]  /*d9d0*/  FFMA.FTZ R33, R41, R14, -R33 ;  /* 0x0000000e29217223 */ /* 0x000fe20000010821 */
[----:B------:R-:W-:Y:S01]  /*d9e0*/  F2FP.PACK_AB R5, R40, R39 ;  /* 0x000000272805723e */ /* 0x000fe200000000ff */
[C---:B------:R-:W-:Y:S01]  /*d9f0*/  FFMA.FTZ R22, R24.reuse, R15, -R22 ;  /* 0x0000000f18167223 */ /* 0x040fe20000010816 */
[----:B------:R-:W-:Y:S01]  /*da00*/  F2FP.PACK_AB R14, R29, R4 ;  /* 0x000000041d0e723e */ /* 0x000fe200000000ff */
[----:B------:R-:W-:Y:S01]  /*da10*/  FFMA.FTZ R18, R41, R6, R18 ;  /* 0x0000000629127223 */ /* 0x000fe20000010012 */
[----:B------:R-:W-:Y:S01]  /*da20*/  F2FP.PACK_AB R6, R17, R42 ;  /* 0x0000002a1106723e */ /* 0x000fe200000000ff */
[----:B------:R-:W-:Y:S01]  /*da30*/  FFMA.FTZ R7, R24, R7, R19 ;  /* 0x0000000718077223 */ /* 0x000fe20000010013 */
[----:B------:R-:W-:-:S02]  /*da40*/  F2FP.PACK_AB R15, R22, R33 ;  /* 0x00000021160f723e */ /* 0x000fc400000000ff */
[----:B------:R-:W-:Y:S02]  /*da50*/  F2FP.PACK_AB R4, R21, R30 ;  /* 0x0000001e1504723e */ /* 0x000fe400000000ff */
[----:B------:R-:W-:Y:S01]  /*da60*/  F2FP.PACK_AB R7, R7, R18 ;  /* 0x000000120707723e */ /* 0x000fe200000000ff */
[----:B------:R1:W-:Y:S04]  /*da70*/  STS.128 [R25], R12 ;  /* 0x0000000c19007388 */ /* 0x0003e80000000c00 */
[----:B------:R1:W-:Y:S02]  /*da80*/  STS.128 [R16+0x18100], R4 ;  /* 0x0181000410007388 */ /* 0x0003e40000000c00 */
.L_x_1433:
[----:B------:R-:W-:Y:S05]  /*da90*/  BSYNC B2 ;  /* 0x0000000000027941 */ /* 0x000fea0003800000 */
.L_x_1417:
[----:B------:R-:W-:-:S04]  /*daa0*/  DEPBAR.LE SB0, 0x2 ;  /* 0x000080800000791a */ /* 0x000fc80000000000 */
[----:B------:R-:W-:Y:S01]  /*dab0*/  BAR.SYNC.DEFER_BLOCKING 0x0 ;  /* 0x0000000000007b1d */ /* 0x000fe20000010000 */
[----:B------:R-:W-:Y:S01]  /*dac0*/  LOP3.LUT P0, RZ, R193, 0x2, RZ, 0xc0, !PT ;  /* 0x00000002c1ff7812 */ /* 0x000fe2000780c0ff */
[----:B------:R-:W-:-:S03]  /*dad0*/  IMAD.IADD R195, R194, 0x1, R191 ;  /* 0x00000001c2c37824 */ /* 0x000fc600078e02bf */
[----:B------:R-:W-:Y:S01]  /*dae0*/  SEL R197, R0, 0xffffffe0, !P0 ;  /* 0xffffffe000c57807 */ /* 0x000fe20004000000 */
[----:B------:R-:W-:Y:S04]  /*daf0*/  BSSY B0, `(.L_x_1456) ;  /* 0x0000024000007945 */ /* 0x000fe80003800000 */
[----:B-----5:R-:W-:Y:S01]  /*db00*/  IMAD.IADD R77, R192, 0x1, R197 ;  /* 0x00000001c04d7824 */ /* 0x020fe200078e02c5 */
[----:B------:R2:W3:Y:S04]  /*db10*/  LDSM.16.M88.4 R60, [R194] ;  /* 0x00000000c23c783b */ /* 0x0004e80000000200 */
[----:B------:R2:W4:Y:S04]  /*db20*/  LDSM.16.M88.4 R32, [R192] ;  /* 0x00000000c020783b */ /* 0x0005280000000200 */
[----:B-1----:R2:W1:Y:S04]  /*db30*/  LDSM.16.M88.4 R24, [R192+0x800] ;  /* 0x00080000c018783b */ /* 0x0024680000000200 */
[----:B------:R2:W1:Y:S04]  /*db40*/  LDSM.16.M88.4 R16, [R192+0x1000] ;  /* 0x00100000c010783b */ /* 0x0004680000000200 */
[----:B------:R2:W1:Y:S04]  /*db50*/  LDSM.16.M88.4 R40, [R192+0x1800] ;  /* 0x00180000c028783b */ /* 0x0004680000000200 */
[----:B------:R2:W1:Y:S04]  /*db60*/  LDSM.16.M88.4 R44, [R195] ;  /* 0x00000000c32c783b */ /* 0x0004680000000200 */
[----:B------:R2:W1:Y:S04]  /*db70*/  LDSM.16.M88.4 R12, [R77] ;  /* 0x000000004d0c783b */ /* 0x0004680000000200 */
[----:B------:R2:W1:Y:S04]  /*db80*/  LDSM.16.M88.4 R56, [R77+0x800] ;  /* 0x000800004d38783b */ /* 0x0004680000000200 */
[----:B------:R2:W1:Y:S04]  /*db90*/  LDSM.16.M88.4 R52, [R77+0x1000] ;  /* 0x001000004d34783b */ /* 0x0004680000000200 */
[----:B------:R2:W1:Y:S01]  /*dba0*/  LDSM.16.M88.4 R48, [R77+0x1800] ;  /* 0x001800004d30783b */ /* 0x0004620000000200 */
[----:B------:R-:W-:Y:S05]  /*dbb0*/  @!P5 BRA `(.L_x_1457) ;  /* 0x000001700000d947 */ /* 0x000fea0003800000 */
[----:B------:R-:W-:Y:S02]  /*dbc0*/  IADD3 R4, R2, -0x2, RZ ;  /* 0xfffffffe02047810 */ /* 0x000fe40007ffe0ff */
[----:B------:R-:W-:-:S02]  /*dbd0*/  ISETP.NE.AND P3, PT, R222, RZ, PT ;  /* 0x000000ffde00720c */ /* 0x000fc40003f65270 */
[----:B------:R-:W-:Y:S01]  /*dbe0*/  SHF.R.S32.HI R0, RZ, 0x1f, R4 ;  /* 0x0000001fff007819 */ /* 0x000fe20000011404 */
[----:B------:R-:W-:-:S04]  /*dbf0*/  IMAD.WIDE.U32 R6, R4, c[0x0][0x208], RZ ;  /* 0x0000820004067a25 */ /* 0x000fc800078e00ff */
[----:B------:R-:W-:Y:S01]  /*dc00*/  IMAD R5, R0, c[0x0][0x208], RZ ;  /* 0x0000820000057a24 */ /* 0x000fe200078e02ff */
[----:B------:R-:W-:-:S03]  /*dc10*/  LEA R0, P0, R6, R226, 0x6 ;  /* 0x000000e206007211 */ /* 0x000fc600078030ff */
[----:B------:R-:W-:Y:S01]  /*dc20*/  IMAD R5, R4, c[0x0][0x20c], R5 ;  /* 0x0000830004057a24 */ /* 0x000fe200078e0205 */
[----:B------:R-:W-:-:S03]  /*dc30*/  LEA R20, P2, R0, c[0x0][0x1f8], 0x1 ;  /* 0x00007e0000147a11 */ /* 0x000fc600078408ff */
[----:B------:R-:W-:-:S05]  /*dc40*/  IMAD.IADD R4, R7, 0x1, R5 ;  /* 0x0000000107047824 */ /* 0x000fca00078e0205 */
        /* <DEDUP_REMOVED lines=14> */
.L_x_1457:
[----:B------:R-:W-:Y:S05]  /*dd30*/  BSYNC B0 ;  /* 0x0000000000007941 */ /* 0x000fea0003800000 */
.L_x_1456:
[----:B------:R-:W-:Y:S01]  /*dd40*/  LOP3.LUT P0, RZ, R193, 0x4, RZ, 0xc0, !PT ;  /* 0x00000004c1ff7812 */ /* 0x000fe2000780c0ff */
[C---:B---34-:R-:W-:Y:S01]  /*dd50*/  HMMA.16816.F32 R36, R60.reuse, R32, RZ ;  /* 0x000000203c24723c */ /* 0x058fe200000018ff */
[----:B------:R-:W-:Y:S01]  /*dd60*/  LDSM.16.M88.4 R68, [R190] ;  /* 0x00000000be44783b */ /* 0x000fe20000000200 */
[----:B------:R-:W-:Y:S01]  /*dd70*/  LEA.HI R3, R3, R146, RZ, 0x5 ;  /* 0x0000009203037211 */ /* 0x000fe200078f28ff */
[----:B------:R-:W-:Y:S01]  /*dd80*/  IMAD R8, R8, -0x40, R76 ;  /* 0xffffffc008087824 */ /* 0x000fe200078e024c */
[----:B------:R-:W-:Y:S01]  /*dd90*/  SEL R79, R9, 0xffffffc0, !P0 ;  /* 0xffffffc0094f7807 */ /* 0x000fe20004000000 */
[----:B------:R-:W0:Y:S01]  /*dda0*/  LDGDEPBAR ;  /* 0x00000000000079af */ /* 0x000e220000000000 */
[----:B------:R-:W-:Y:S01]  /*ddb0*/  LOP3.LUT R3, R3, 0xffffffe0, RZ, 0xc0, !PT ;  /* 0xffffffe003037812 */ /* 0x000fe200078ec0ff */
[----:B------:R-:W-:Y:S01]  /*ddc0*/  IMAD.IADD R177, R191, 0x1, R188 ;  /* 0x00000001bfb17824 */ /* 0x000fe200078e02bc */
[C---:B------:R-:W-:Y:S01]  /*ddd0*/  HMMA.16816.F32 R32, R60.reuse, R34, RZ ;  /* 0x000000223c20723c */ /* 0x040fe200000018ff */
[----:B------:R-:W-:Y:S01]  /*dde0*/  IMAD.IADD R9, R192, 0x1, R79 ;  /* 0x00000001c0097824 */ /* 0x000fe200078e024f */
[----:B------:R-:W-:Y:S01]  /*ddf0*/  IADD3 R0, R79, R192, R197 ;  /* 0x000000c04f007210 */ /* 0x000fe20007ffe0c5 */
[----:B------:R-:W-:Y:S01]  /*de00*/  IMAD.IADD R3, R146, 0x1, -R3 ;  /* 0x0000000192037824 */ /* 0x000fe200078e0a03 */
[----:B------:R-:W-:Y:S01]  /*de10*/  BSSY B0, `(.L_x_1458) ;  /* 0x000020f000007945 */ /* 0x000fe20003800000 */
[----:B------:R-:W-:Y:S01]  /*de20*/  IMAD.IADD R170, R191, 0x1, R147 ;  /* 0x00000001bfaa7824 */ /* 0x000fe200078e0293 */
[----:B--2---:R-:W2:Y:S02]  /*de30*/  LDSM.16.M88.4 R4, [R9] ;  /* 0x000000000904783b */ /* 0x004ea40000000200 */
[C---:B-1----:R-:W-:Y:S02]  /*de40*/  HMMA.16816.F32 R28, R60.reuse, R24, RZ ;  /* 0x000000183c1c723c */ /* 0x042fe400000018ff */
[----:B------:R-:W-:Y:S06]  /*de50*/  LDSM.16.M88.4 R72, [R9+0x1800] ;  /* 0x001800000948783b */ /* 0x000fec0000000200 */
[C---:B------:R-:W-:Y:S08]  /*de60*/  HMMA.16816.F32 R24, R60.reuse, R26, RZ ;  /* 0x0000001a3c18723c */ /* 0x040ff000000018ff */
[C---:B------:R-:W-:Y:S08]  /*de70*/  HMMA.16816.F32 R20, R60.reuse, R16, RZ ;  /* 0x000000103c14723c */ /* 0x040ff000000018ff */
[C---:B------:R-:W-:Y:S08]  /*de80*/  HMMA.16816.F32 R16, R60.reuse, R18, RZ ;  /* 0x000000123c10723c */ /* 0x040ff000000018ff */
[C---:B------:R-:W-:Y:S08]  /*de90*/  HMMA.16816.F32 R64, R60.reuse, R40, RZ ;  /* 0x000000283c40723c */ /* 0x040ff000000018ff */
[----:B------:R-:W-:Y:S01]  /*dea0*/  HMMA.16816.F32 R60, R60, R42, RZ ;  /* 0x0000002a3c3c723c */ /* 0x000fe200000018ff */
[----:B------:R-:W1:Y:S07]  /*deb0*/  LDSM.16.M88.4 R40, [R9+0x800] ;  /* 0x000800000928783b */ /* 0x000e6e0000000200 */
[C---:B------:R-:W-:Y:S08]  /*dec0*/  HMMA.16816.F32 R36, R44.reuse, R12, R36 ;  /* 0x0000000c2c24723c */ /* 0x040ff00000001824 */
[C---:B------:R-:W-:Y:S01]  /*ded0*/  HMMA.16816.F32 R32, R44.reuse, R14, R32 ;  /* 0x0000000e2c20723c */ /* 0x040fe20000001820 */
[----:B------:R-:W3:Y:S07]  /*dee0*/  LDSM.16.M88.4 R12, [R9+0x1000] ;  /* 0x00100000090c783b */ /* 0x000eee0000000200 */
        /* <DEDUP_REMOVED lines=8> */
[----:B------:R-:W-:Y:S04]  /*df70*/  LDSM.16.M88.4 R44, [R0+0x1000] ;  /* 0x00100000002c783b */ /* 0x000fe80000000200 */
[----:B------:R-:W-:Y:S03]  /*df80*/  LDSM.16.M88.4 R48, [R194+0x4000] ;  /* 0x00400000c230783b */ /* 0x000fe60000000200 */
[C---:B--2---:R-:W-:Y:S08]  /*df90*/  HMMA.16816.F32 R36, R68.reuse, R4, R36 ;  /* 0x000000044424723c */ /* 0x044ff00000001824 */
[C---:B------:R-:W-:Y:S01]  /*dfa0*/  HMMA.16816.F32 R32, R68.reuse, R6, R32 ;  /* 0x000000064420723c */ /* 0x040fe20000001820 */
[----:B------:R-:W2:Y:S07]  /*dfb0*/  LDSM.16.M88.4 R4, [R189] ;  /* 0x00000000bd04783b */ /* 0x000eae0000000200 */
[C---:B-1----:R-:W-:Y:S08]  /*dfc0*/  HMMA.16816.F32 R28, R68.reuse, R40, R28 ;  /* 0x00000028441c723c */ /* 0x042ff0000000181c */
[C---:B------:R-:W-:Y:S01]  /*dfd0*/  HMMA.16816.F32 R24, R68.reuse, R42, R24 ;  /* 0x0000002a4418723c */ /* 0x040fe20000001818 */
[----:B------:R-:W1:Y:S07]  /*dfe0*/  LDSM.16.M88.4 R40, [R0+0x1800] ;  /* 0x001800000028783b */ /* 0x000e6e0000000200 */
[C---:B---3--:R-:W-:Y:S08]  /*dff0*/  HMMA.16816.F32 R20, R68.reuse, R12, R20 ;  /* 0x0000000c4414723c */ /* 0x048ff00000001814 */
        /* <DEDUP_REMOVED lines=14> */
[----:B------:R-:W-:Y:S07]  /*e0e0*/  LDSM.16.M88.4 R44, [R77+0x2000] ;  /* 0x002000004d2c783b */ /* 0x000fee0000000200 */
[C---:B-1----:R-:W-:Y:S08]  /*e0f0*/  HMMA.16816.F32 R64, R4.reuse, R40, R64 ;  /* 0x000000280440723c */ /* 0x042ff00000001840 */
[----:B------:R-:W-:Y:S01]  /*e100*/  HMMA.16816.F32 R60, R4, R42, R60 ;  /* 0x0000002a043c723c */ /* 0x000fe2000000183c */
[----:B------:R-:W-:Y:S04]  /*e110*/  LDSM.16.M88.4 R4, [R195+0x4000] ;  /* 0x00400000c304783b */ /* 0x000fe80000000200 */
[----:B------:R-:W1:Y:S03]  /*e120*/  LDSM.16.M88.4 R40, [R77+0x2800] ;  /* 0x002800004d28783b */ /* 0x000e660000000200 */
[C---:B---3--:R-:W-:Y:S08]  /*e130*/  HMMA.16816.F32 R28, R48.reuse, R68, R28 ;  /* 0x00000044301c723c */ /* 0x048ff0000000181c */
[C---:B------:R-:W-:Y:S01]  /*e140*/  HMMA.16816.F32 R24, R48.reuse, R70, R24 ;  /* 0x000000463018723c */ /* 0x040fe20000001818 */
[----:B------:R-:W-:Y:S07]  /*e150*/  LDSM.16.M88.4 R68, [R9+0x2800] ;  /* 0x002800000944783b */ /* 0x000fee0000000200 */
[C---:B------:R-:W-:Y:S08]  /*e160*/  HMMA.16816.F32 R36, R48.reuse, R12, R36 ;  /* 0x0000000c3024723c */ /* 0x040ff00000001824 */
[C---:B------:R-:W-:Y:S01]  /*e170*/  HMMA.16816.F32 R32, R48.reuse, R14, R32 ;  /* 0x0000000e3020723c */ /* 0x040fe20000001820 */
[----:B------:R-:W3:Y:S07]  /*e180*/  LDSM.16.M88.4 R12, [R77+0x3000] ;  /* 0x003000004d0c783b */ /* 0x000eee0000000200 */
[C---:B--2---:R-:W-:Y:S08]  /*e190*/  HMMA.16816.F32 R20, R48.reuse, R56, R20 ;  /* 0x000000383014723c */ /* 0x044ff00000001814 */
[C---:B------:R-:W-:Y:S01]  /*e1a0*/  HMMA.16816.F32 R16, R48.reuse, R58, R16 ;  /* 0x0000003a3010723c */ /* 0x040fe20000001810 */
[----:B------:R-:W-:Y:S07]  /*e1b0*/  LDSM.16.M88.4 R56, [R9+0x3800] ;  /* 0x003800000938783b */ /* 0x000fee0000000200 */
        /* <DEDUP_REMOVED lines=9> */
[----:B------:R-:W-:Y:S07]  /*e250*/  LDSM.16.M88.4 R44, [R189+0x4000] ;  /* 0x00400000bd2c783b */ /* 0x000fee0000000200 */
[C---:B---3--:R-:W-:Y:S08]  /*e260*/  HMMA.16816.F32 R20, R4.reuse, R12, R20 ;  /* 0x0000000c0414723c */ /* 0x048ff00000001814 */
[C---:B------:R-:W-:Y:S01]  /*e270*/  HMMA.16816.F32 R16, R4.reuse, R14, R16 ;  /* 0x0000000e0410723c */ /* 0x040fe20000001810 */
[----:B------:R-:W-:Y:S07]  /*e280*/  LDSM.16.M88.4 R12, [R0+0x2000] ;  /* 0x00200000000c783b */ /* 0x000fee0000000200 */
[C---:B------:R-:W-:Y:S08]  /*e290*/  HMMA.16816.F32 R64, R4.reuse, R72, R64 ;  /* 0x000000480440723c */ /* 0x040ff00000001840 */
        /* <DEDUP_REMOVED lines=8> */
[----:B------:R-:W-:Y:S07]  /*e320*/  LDSM.16.M88.4 R68, [R192+0x5800] ;  /* 0x00580000c044783b */ /* 0x000fee0000000200 */
[C---:B------:R-:W-:Y:S08]  /*e330*/  HMMA.16816.F32 R20, R40.reuse, R48, R20 ;  /* 0x000000302814723c */ /* 0x040ff00000001814 */
[C---:B------:R-:W-:Y:S01]  /*e340*/  HMMA.16816.F32 R16, R40.reuse, R50, R16 ;  /* 0x000000322810723c */ /* 0x040fe20000001810 */
[----:B------:R-:W3:Y:S07]  /*e350*/  LDSM.16.M88.4 R48, [R0+0x3800] ;  /* 0x003800000030783b */ /* 0x000eee0000000200 */
[C---:B------:R-:W-:Y:S08]  /*e360*/  HMMA.16816.F32 R64, R40.reuse, R56, R64 ;  /* 0x000000382840723c */ /* 0x040ff00000001840 */
[----:B------:R-:W-:Y:S01]  /*e370*/  HMMA.16816.F32 R60, R40, R58, R60 ;  /* 0x0000003a283c723c */ /* 0x000fe2000000183c */
[----:B------:R-:W4:Y:S04]  /*e380*/  LDSM.16.M88.4 R40, [R192+0x4000] ;  /* 0x00400000c028783b */ /* 0x000f280000000200 */
[----:B------:R-:W-:Y:S03]  /*e390*/  LDSM.16.M88.4 R56, [R195+0x8000] ;  /* 0x00800000c338783b */ /* 0x000fe60000000200 */
[C---:B--2---:R-:W-:Y:S08]  /*e3a0*/  HMMA.16816.F32 R28, R44.reuse, R4, R28 ;  /* 0x000000042c1c723c */ /* 0x044ff0000000181c */
[C---:B------:R-:W-:Y:S01]  /*e3b0*/  HMMA.16816.F32 R24, R44.reuse, R6, R24 ;  /* 0x000000062c18723c */ /* 0x040fe20000001818 */
[----:B------:R-:W2:Y:S07]  /*e3c0*/  LDSM.16.M88.4 R4, [R192+0x5000] ;  /* 0x00500000c004783b */ /* 0x000eae0000000200 */
[C---:B------:R-:W-:Y:S08]  /*e3d0*/  HMMA.16816.F32 R36, R44.reuse, R12, R36 ;  /* 0x0000000c2c24723c */ /* 0x040ff00000001824 */
[C---:B------:R-:W-:Y:S01]  /*e3e0*/  HMMA.16816.F32 R32, R44.reuse, R14, R32 ;  /* 0x0000000e2c20723c */ /* 0x040fe20000001820 */
[----:B------:R-:W5:Y:S07]  /*e3f0*/  LDSM.16.M88.4 R12, [R192+0x4800] ;  /* 0x00480000c00c783b */ /* 0x000f6e0000000200 */
[C---:B-1----:R-:W-:Y:S08]  /*e400*/  HMMA.16816.F32 R20, R44.reuse, R52, R20 ;  /* 0x000000342c14723c */ /* 0x042ff00000001814 */
[C---:B------:R-:W-:Y:S01]  /*e410*/  HMMA.16816.F32 R16, R44.reuse, R54, R16 ;  /* 0x000000362c10723c */ /* 0x040fe20000001810 */
[----:B------:R-:W1:Y:S07]  /*e420*/  LDSM.16.M88.4 R52, [R77+0x4000] ;  /* 0x004000004d34783b */ /* 0x000e6e0000000200 */
[C---:B---3--:R-:W-:Y:S08]  /*e430*/  HMMA.16816.F32 R64, R44.reuse, R48, R64 ;  /* 0x000000302c40723c */ /* 0x048ff00000001840 */
[----:B------:R-:W-:Y:S01]  /*e440*/  HMMA.16816.F32 R60, R44, R50, R60 ;  /* 0x000000322c3c723c */ /* 0x000fe2000000183c */
[----:B------:R-:W3:Y:S04]  /*e450*/  LDSM.16.M88.4 R44, [R77+0x5000] ;  /* 0x005000004d2c783b */ /* 0x000ee80000000200 */
[----:B------:R-:W1:Y:S03]  /*e460*/  LDSM.16.M88.4 R48, [R77+0x4800] ;  /* 0x004800004d30783b */ /* 0x000e660000000200 */
[C---:B----4-:R-:W-:Y:S08]  /*e470*/  HMMA.16816.F32 R36, R72.reuse, R40, R36 ;  /* 0x000000284824723c */ /* 0x050ff00000001824 */
[C---:B------:R-:W-:Y:S01]  /*e480*/  HMMA.16816.F32 R32, R72.reuse, R42, R32 ;  /* 0x0000002a4820723c */ /* 0x040fe20000001820 */
[----:B------:R-:W4:Y:S07]  /*e490*/  LDSM.16.M88.4 R40, [R77+0x5800] ;  /* 0x005800004d28783b */ /* 0x000f2e0000000200 */
[C---:B--2---:R-:W-:Y:S08]  /*e4a0*/  HMMA.16816.F32 R20, R72.reuse, R4, R20 ;  /* 0x000000044814723c */ /* 0x044ff00000001814 */
[C---:B------:R-:W-:Y:S01]  /*e4b0*/  HMMA.16816.F32 R16, R72.reuse, R6, R16 ;  /* 0x000000064810723c */ /* 0x040fe20000001810 */
[----:B------:R-:W-:Y:S07]  /*e4c0*/  LDSM.16.M88.4 R4, [R9+0x4000] ;  /* 0x004000000904783b */ /* 0x000fee0000000200 */
[C---:B-----5:R-:W-:Y:S08]  /*e4d0*/  HMMA.16816.F32 R28, R72.reuse, R12, R28 ;  /* 0x0000000c481c723c */ /* 0x060ff0000000181c */
[C---:B------:R-:W-:Y:S01]  /*e4e0*/  HMMA.16816.F32 R24, R72.reuse, R14, R24 ;  /* 0x0000000e4818723c */ /* 0x040fe20000001818 */
[----:B------:R-:W2:Y:S07]  /*e4f0*/  LDSM.16.M88.4 R12, [R190+0x8000] ;  /* 0x00800000be0c783b */ /* 0x000eae0000000200 */
[C---:B------:R-:W-:Y:S08]  /*e500*/  HMMA.16816.F32 R64, R72.reuse, R68, R64 ;  /* 0x000000444840723c */ /* 0x040ff00000001840 */
[----:B------:R-:W-:Y:S01]  /*e510*/  HMMA.16816.F32 R60, R72, R70, R60 ;  /* 0x00000046483c723c */ /* 0x000fe2000000183c */
[----:B------:R-:W-:Y:S07]  /*e520*/  LDSM.16.M88.4 R72, [R9+0x5800] ;  /* 0x005800000948783b */ /* 0x000fee0000000200 */
[C---:B-1----:R-:W-:Y:S08]  /*e530*/  HMMA.16816.F32 R36, R56.reuse, R52, R36 ;  /* 0x000000343824723c */ /* 0x042ff00000001824 */
[C---:B------:R-:W-:Y:S01]  /*e540*/  HMMA.16816.F32 R32, R56.reuse, R54, R32 ;  /* 0x000000363820723c */ /* 0x040fe20000001820 */
[----:B------:R-:W1:Y:S07]  /*e550*/  LDSM.16.M88.4 R52, [R9+0x4800] ;  /* 0x004800000934783b */ /* 0x000e6e0000000200 */
[C---:B---3--:R-:W-:Y:S08]  /*e560*/  HMMA.16816.F32 R20, R56.reuse, R44, R20 ;  /* 0x0000002c3814723c */ /* 0x048ff00000001814 */
[C---:B------:R-:W-:Y:S01]  /*e570*/  HMMA.16816.F32 R16, R56.reuse, R46, R16 ;  /* 0x0000002e3810723c */ /* 0x040fe20000001810 */
[----:B------:R-:W3:Y:S07]  /*e580*/  LDSM.16.M88.4 R44, [R9+0x5000] ;  /* 0x00500000092c783b */ /* 0x000eee0000000200 */
[C---:B------:R-:W-:Y:S08]  /*e590*/  HMMA.16816.F32 R28, R56.reuse, R48, R28 ;  /* 0x00000030381c723c */ /* 0x040ff0000000181c */
[C---:B----4-:R-:W-:Y:S01]  /*e5a0*/  HMMA.16816.F32 R68, R56.reuse, R40, R64 ;  /* 0x000000283844723c */ /* 0x050fe20000001840 */
[----:B------:R-:W-:Y:S07]  /*e5b0*/  LDSM.16.M88.4 R64, [R189+0x8000] ;  /* 0x00800000bd40783b */ /* 0x000fee0000000200 */
[----:B------:R-:W-:Y:S01]  /*e5c0*/  HMMA.16816.F32 R60, R56, R42, R60 ;  /* 0x0000002a383c723c */ /* 0x000fe2000000183c */
[----:B------:R-:W4:Y:S07]  /*e5d0*/  LDSM.16.M88.4 R40, [R0+0x4800] ;  /* 0x004800000028783b */ /* 0x000f2e0000000200 */
[C---:B--2---:R-:W-:Y:S08]  /*e5e0*/  HMMA.16816.F32 R36, R12.reuse, R4, R36 ;  /* 0x000000040c24723c */ /* 0x044ff00000001824 */
[----:B------:R-:W-:Y:S01]  /*e5f0*/  HMMA.16816.F32 R32, R12, R6, R32 ;  /* 0x000000060c20723c */ /* 0x000fe20000001820 */
[----:B------:R-:W2:Y:S07]  /*e600*/  LDSM.16.M88.4 R4, [R0+0x5000] ;  /* 0x005000000004783b */ /* 0x000eae0000000200 */
[----:B------:R-:W-:Y:S01]  /*e610*/  HMMA.16816.F32 R24, R56, R50, R24 ;  /* 0x000000323818723c */ /* 0x000fe20000001818 */
[----:B------:R-:W5:Y:S07]  /*e620*/  LDSM.16.M88.4 R48, [R0+0x4000] ;  /* 0x004000000030783b */ /* 0x000f6e0000000200 */
[C---:B-1----:R-:W-:Y:S08]  /*e630*/  HMMA.16816.F32 R28, R12.reuse, R52, R28 ;  /* 0x000000340c1c723c */ /* 0x042ff0000000181c */
[C---:B---3--:R-:W-:Y:S08]  /*e640*/  HMMA.16816.F32 R20, R12.reuse, R44, R20 ;  /* 0x0000002c0c14723c */ /* 0x048ff00000001814 */
[----:B------:R-:W-:Y:S08]  /*e650*/  HMMA.16816.F32 R24, R12, R54, R24 ;  /* 0x000000360c18723c */ /* 0x000ff00000001818 */
[C---:B----4-:R-:W-:Y:S07]  /*e660*/  HMMA.16816.F32 R28, R64.reuse, R40, R28 ;  /* 0x00000028401c723c */ /* 0x050fee000000181c */
[----:B------:R-:W-:Y:S01]  /*e670*/  SHF.R.S32.HI R40, RZ, 0x1f, R3 ;  /* 0x0000001fff287819 */ /* 0x000fe20000011403 */
[C---:B--2---:R-:W-:Y:S07]  /*e680*/  HMMA.16816.F32 R20, R64.reuse, R4, R20 ;  /* 0x000000044014723c */ /* 0x044fee0000001814 */
[----:B------:R-:W-:Y:S01]  /*e690*/  LEA.HI R4, R40, R3, RZ, 0x2 ;  /* 0x0000000328047211 */ /* 0x000fe200078f10ff */
[----:B-----5:R-:W-:Y:S03]  /*e6a0*/  HMMA.16816.F32 R36, R64, R48, R36 ;  /* 0x000000304024723c */ /* 0x020fe60000001824 */
[----:B------:R-:W-:-:S05]  /*e6b0*/  LOP3.LUT R4, R4, 0x7ffffffc, RZ, 0xc0, !PT ;  /* 0x7ffffffc04047812 */ /* 0x000fca00078ec0ff */
[----:B------:R-:W-:Y:S01]  /*e6c0*/  HMMA.16816.F32 R16, R12, R46, R16 ;  /* 0x0000002e0c10723c */ /* 0x000fe20000001810 */
[----:B------:R-:W-:-:S04]  /*e6d0*/  IMAD.IADD R3, R3, 0x1, -R4 ;  /* 0x0000000103037824 */ /* 0x000fc800078e0a04 */
[----:B------:R-:W-:-:S03]  /*e6e0*/  IMAD.SHL.U32 R3, R3, 0x2, RZ ;  /* 0x0000000203037824 */ /* 0x000fc600078e00ff */
[----:B------:R-:W-:Y:S01]  /*e6f0*/  HMMA.16816.F32 R68, R12, R72, R68 ;  /* 0x000000480c44723c */ /* 0x000fe20000001844 */
[----:B------:R-:W-:-:S05]  /*e700*/  IMAD.IADD R3, R8, 0x1, -R3 ;  /* 0x0000000108037824 */ /* 0x000fca00078e0a03 */
[C---:B------:R-:W-:Y:S02]  /*e710*/  ISETP.GT.AND P1, PT, R3.reuse, RZ, PT ;  /* 0x000000ff0300720c */ /* 0x040fe40003f24270 */
[----:B------:R-:W-:Y:S01]  /*e720*/  HMMA.16816.F32 R60, R12, R74, R60 ;  /* 0x0000004a0c3c723c */ /* 0x000fe2000000183c */
[----:B------:R-:W1:Y:S01]  /*e730*/  LDSM.16.M88.4 R12, [R0+0x5800] ;  /* 0x00580000000c783b */ /* 0x000e620000000200 */
[----:B------:R-:W-:Y:S01]  /*e740*/  ISETP.GT.AND P0, PT, R3, 0x1, PT ;  /* 0x000000010300780c */ /* 0x000fe20003f04270 */
[----:B------:R-:W-:-:S04]  /*e750*/  DEPBAR.LE SB0, 0x2 ;  /* 0x000080800000791a */ /* 0x000fc80000000000 */
[----:B------:R-:W-:Y:S01]  /*e760*/  ISETP.GT.AND P2, PT, R3, 0x8, PT ;  /* 0x000000080300780c */ /* 0x000fe20003f44270 */
[C---:B------:R-:W-:Y:S01]  /*e770*/  HMMA.16816.F32 R32, R64.reuse, R50, R32 ;  /* 0x000000324020723c */ /* 0x040fe20000001820 */
[----:B------:R-:W-:Y:S01]  /*e780*/  FSEL R5, R36, -INF , P1 ;  /* 0xff80000024057808 */ /* 0x000fe20000800000 */
[----:B------:R-:W-:Y:S01]  /*e790*/  BAR.SYNC.DEFER_BLOCKING 0x0 ;  /* 0x0000000000007b1d */ /* 0x000fe20000010000 */
[----:B------:R-:W-:Y:S02]  /*e7a0*/  FSEL R40, R37, -INF , P0 ;  /* 0xff80000025287808 */ /* 0x000fe40000000000 */
[----:B------:R-:W-:Y:S02]  /*e7b0*/  FSEL R36, R39, -INF , P0 ;  /* 0xff80000027247808 */ /* 0x000fe40000000000 */
[----:B------:R-:W-:Y:S01]  /*e7c0*/  ISETP.GT.AND P0, PT, R3, 0x9, PT ;  /* 0x000000090300780c */ /* 0x000fe20003f04270 */
[----:B------:R-:W-:Y:S01]  /*e7d0*/  HMMA.16816.F32 R24, R64, R42, R24 ;  /* 0x0000002a4018723c */ /* 0x000fe20000001818 */
[----:B------:R-:W-:-:S02]  /*e7e0*/  FSEL R38, R38, -INF , P1 ;  /* 0xff80000026267808 */ /* 0x000fc40000800000 */
[C---:B------:R-:W-:Y:S02]  /*e7f0*/  ISETP.GT.AND P1, PT, R3.reuse, 0x10, PT ;  /* 0x000000100300780c */ /* 0x040fe40003f24270 */
[----:B------:R-:W-:Y:S02]  /*e800*/  FMNMX.FTZ R9, R38, R36, !PT ;  /* 0x0000002426097209 */ /* 0x000fe40007810000 */
[----:B------:R-:W-:Y:S01]  /*e810*/  FSEL R30, R30, -INF , P1 ;  /* 0xff8000001e1e7808 */ /* 0x000fe20000800000 */
[----:B------:R-:W-:Y:S01]  /*e820*/  HMMA.16816.F32 R16, R64, R6, R16 ;  /* 0x000000064010723c */ /* 0x000fe20000001810 */
[C---:B------:R-:W-:Y:S02]  /*e830*/  ISETP.GT.AND P4, PT, R3.reuse, 0x29, PT ;  /* 0x000000290300780c */ /* 0x040fe40003f84270 */
[----:B------:R-:W-:-:S04]  /*e840*/  ISETP.GT.AND P3, PT, R3, 0x30, PT ;  /* 0x000000300300780c */ /* 0x000fc80003f64270 */
[----:B------:R-:W-:Y:S02]  /*e850*/  FMNMX.FTZ R7, R5, R40, !PT ;  /* 0x0000002805077209 */ /* 0x000fe40007810000 */
[----:B------:R-:W-:Y:S01]  /*e860*/  FSEL R44, R32, -INF , P2 ;  /* 0xff800000202c7808 */ /* 0x000fe20001000000 */
[----:B------:R-:W-:Y:S01]  /*e870*/  LDSM.16.MT88.4 R84, [R147+0x2000] ;  /* 0x002000009354783b */ /* 0x000fe20000004200 */
[----:B------:R-:W-:Y:S02]  /*e880*/  FSEL R42, R33, -INF , P0 ;  /* 0xff800000212a7808 */ /* 0x000fe40000000000 */
[----:B------:R-:W-:Y:S01]  /*e890*/  FMNMX.FTZ R7, R44, R7, !PT ;  /* 0x000000072c077209 */ /* 0x000fe20007810000 */
[----:B------:R-:W-:Y:S01]  /*e8a0*/  LDSM.16.MT88.4 R128, [R188] ;  /* 0x00000000bc80783b */ /* 0x000fe20000004200 */
[----:B------:R-:W-:Y:S02]  /*e8b0*/  FSEL R32, R35, -INF , P0 ;  /* 0xff80000023207808 */ /* 0x000fe40000000000 */
[----:B------:R-:W-:Y:S01]  /*e8c0*/  ISETP.GT.AND P0, PT, R3, 0x11, PT ;  /* 0x000000110300780c */ /* 0x000fe20003f04270 */
[----:B-1----:R-:W-:Y:S01]  /*e8d0*/  HMMA.16816.F32 R68, R64, R12, R68 ;  /* 0x0000000c4044723c */ /* 0x002fe20000001844 */
[----:B------:R-:W-:Y:S01]  /*e8e0*/  FSEL R6, R28, -INF , P1 ;  /* 0xff8000001c067808 */ /* 0x000fe20000800000 */
[----:B------:R-:W-:Y:S01]  /*e8f0*/  LDSM.16.MT88.4 R52, [R147] ;  /* 0x000000009334783b */ /* 0x000fe20000004200 */
[----:B------:R-:W-:-:S02]  /*e900*/  FMNMX.FTZ R7, R42, R7, !PT ;  /* 0x000000072a077209 */ /* 0x000fc40007810000 */
[----:B------:R-:W-:Y:S01]  /*e910*/  FSEL R4, R29, -INF , P0 ;  /* 0xff8000001d047808 */ /* 0x000fe20000000000 */
[----:B------:R-:W-:Y:S01]  /*e920*/  LDSM.16.MT88.4 R76, [R177+0x2000] ;  /* 0x00200000b14c783b */ /* 0x000fe20000004200 */
[----:B------:R-:W-:Y:S01]  /*e930*/  ISETP.GT.AND P1, PT, R3, 0x18, PT ;  /* 0x000000180300780c */ /* 0x000fe20003f24270 */
[----:B------:R-:W-:Y:S01]  /*e940*/  HMMA.16816.F32 R60, R64, R14, R60 ;  /* 0x0000000e403c723c */ /* 0x000fe2000000183c */
[----:B------:R-:W-:Y:S01]  /*e950*/  FMNMX.FTZ R7, R6, R7, !PT ;  /* 0x0000000706077209 */ /* 0x000fe20007810000 */
[----:B------:R-:W-:Y:S01]  /*e960*/  LDSM.16.MT88.4 R92, [R170+0x2000] ;  /* 0x00200000aa5c783b */ /* 0x000fe20000004200 */
[----:B------:R-:W-:Y:S02]  /*e970*/  FSEL R28, R31, -INF , P0 ;  /* 0xff8000001f1c7808 */ /* 0x000fe40000000000 */
[----:B------:R-:W-:Y:S01]  /*e980*/  ISETP.GT.AND P0, PT, R3, 0x19, PT ;  /* 0x000000190300780c */ /* 0x000fe20003f04270 */
[----:B------:R-:W-:Y:S01]  /*e990*/  LDSM.16.MT88.4 R100, [R188+0x4000] ;  /* 0x00400000bc64783b */ /* 0x000fe20000004200 */
[----:B------:R-:W-:-:S02]  /*e9a0*/  FSEL R24, R24, -INF , P1 ;  /* 0xff80000018187808 */ /* 0x000fc40000800000 */
[----:B------:R-:W-:Y:S01]  /*e9b0*/  FMNMX.FTZ R7, R4, R7, !PT ;  /* 0x0000000704077209 */ /* 0x000fe20007810000 */
[----:B------:R-:W-:Y:S01]  /*e9c0*/  LDSM.16.MT88.4 R108, [R177+0x4000] ;  /* 0x00400000b16c783b */ /* 0x000fe20000004200 */
[----:B------:R-:W-:Y:S02]  /*e9d0*/  FSEL R34, R34, -INF , P2 ;  /* 0xff80000022227808 */ /* 0x000fe40001000000 */
[----:B------:R-:W-:Y:S01]  /*e9e0*/  ISETP.GT.AND P2, PT, R3, 0x20, PT ;  /* 0x000000200300780c */ /* 0x000fe20003f44270 */
[----:B------:R-:W-:Y:S01]  /*e9f0*/  LDSM.16.MT88.4 R112, [R147+0x4000] ;  /* 0x004000009370783b */ /* 0x000fe20000004200 */
[----:B------:R-:W-:Y:S02]  /*ea00*/  FSEL R0, R25, -INF , P0 ;  /* 0xff80000019007808 */ /* 0x000fe40000000000 */
[----:B------:R-:W-:Y:S01]  /*ea10*/  FMNMX.FTZ R7, R24, R7, !PT ;  /* 0x0000000718077209 */ /* 0x000fe20007810000 */
[----:B------:R-:W-:Y:S01]  /*ea20*/  LDSM.16.MT88.4 R148, [R177+0x800] ;  /* 0x00080000b194783b */ /* 0x000fe20000004200 */
[----:B------:R-:W-:-:S02]  /*ea30*/  FMNMX.FTZ R9, R34, R9, !PT ;  /* 0x0000000922097209 */ /* 0x000fc40007810000 */
[----:B------:R-:W-:Y:S02]  /*ea40*/  FSEL R12, R27, -INF , P0 ;  /* 0xff8000001b0c7808 */ /* 0x000fe40000000000 */
[----:B------:R-:W-:Y:S02]  /*ea50*/  ISETP.GT.AND P0, PT, R3, 0x21, PT ;  /* 0x000000210300780c */ /* 0x000fe40003f04270 */
        /* <DEDUP_REMOVED lines=22> */
[----:B------:R-:W-:-:S02]  /*ebc0*/  FMNMX.FTZ R7, R198, R7, !PT ;  /* 0x00000007c6077209 */ /* 0x000fc40007810000 */
[----:B------:R-:W-:Y:S02]  /*ebd0*/  FMNMX.FTZ R9, R178, R9, !PT ;  /* 0x00000009b2097209 */ /* 0x000fe40007810000 */
[----:B------:R-:W-:Y:S02]  /*ebe0*/  FSEL R224, R18, -INF , P0 ;  /* 0xff80000012e07808 */ /* 0x000fe40000000000 */
[C---:B------:R-:W-:Y:S02]  /*ebf0*/  ISETP.GT.AND P1, PT, R3.reuse, 0x38, PT ;  /* 0x000000380300780c */ /* 0x040fe40003f24270 */
[----:B------:R-:W-:Y:S02]  /*ec00*/  ISETP.GT.AND P0, PT, R3, 0x39, PT ;  /* 0x000000390300780c */ /* 0x000fe40003f04270 */
[----:B------:R-:W-:Y:S02]  /*ec10*/  FMNMX.FTZ R3, R196, R7, !PT ;  /* 0x00000007c4037209 */ /* 0x000fe40007810000 */
[----:B------:R-:W-:-:S02]  /*ec20*/  FMNMX.FTZ R7, R230, R9, !PT ;  /* 0x00000009e6077209 */ /* 0x000fc40007810000 */
[----:B------:R-:W-:Y:S02]  /*ec30*/  FSEL R184, R19, -INF , P4 ;  /* 0xff80000013b87808 */ /* 0x000fe40002000000 */
[----:B------:R-:W-:Y:S02]  /*ec40*/  FMNMX.FTZ R7, R224, R7, !PT ;  /* 0x00000007e0077209 */ /* 0x000fe40007810000 */
[----:B------:R-:W-:Y:S02]  /*ec50*/  FSEL R180, R70, -INF , P3 ;  /* 0xff80000046b47808 */ /* 0x000fe40001800000 */
[----:B------:R-:W-:Y:S02]  /*ec60*/  FMNMX.FTZ R7, R184, R7, !PT ;  /* 0x00000007b8077209 */ /* 0x000fe40007810000 */
[----:B------:R-:W-:Y:S02]  /*ec70*/  FSEL R186, R60, -INF , P1 ;  /* 0xff8000003cba7808 */ /* 0x000fe40000800000 */
[----:B------:R-:W-:-:S02]  /*ec80*/  FSEL R154, R71, -INF , P2 ;  /* 0xff800000479a7808 */ /* 0x000fc40001000000 */
[----:B------:R-:W-:Y:S01]  /*ec90*/  FMNMX.FTZ R7, R180, R7, !PT ;  /* 0x00000007b4077209 */ /* 0x000fe20007810000 */
[----:B------:R-:W-:Y:S01]  /*eca0*/  LDSM.16.MT88.4 R68, [R188+0x2000] ;  /* 0x00200000bc44783b */ /* 0x000fe20000004200 */
[----:B------:R-:W-:Y:S02]  /*ecb0*/  FSEL R182, R61, -INF , P0 ;  /* 0xff8000003db67808 */ /* 0x000fe40000000000 */
[----:B------:R-:W-:Y:S02]  /*ecc0*/  FMNMX.FTZ R3, R186, R3, !PT ;  /* 0x00000003ba037209 */ /* 0x000fe40007810000 */
[----:B------:R-:W-:Y:S02]  /*ecd0*/  FSEL R152, R62, -INF , P1 ;  /* 0xff8000003e987808 */ /* 0x000fe40000800000 */
[----:B------:R-:W-:Y:S02]  /*ece0*/  FMNMX.FTZ R7, R154, R7, !PT ;  /* 0x000000079a077209 */ /* 0x000fe40007810000 */
[----:B------:R-:W-:-:S02]  /*ecf0*/  FMNMX.FTZ R3, R182, R3, !PT ;  /* 0x00000003b6037209 */ /* 0x000fc40007810000 */
[----:B------:R-:W-:Y:S02]  /*ed00*/  FSEL R176, R63, -INF , P0 ;  /* 0xff8000003fb07808 */ /* 0x000fe40000000000 */
[----:B------:R-:W-:Y:S01]  /*ed10*/  FMNMX.FTZ R7, R152, R7, !PT ;  /* 0x0000000798077209 */ /* 0x000fe20007810000 */
[----:B------:R-:W1:Y:S03]  /*ed20*/  SHFL.BFLY PT, R8, R3, 0x2, 0x1f ;  /* 0x0c401f0003087f89 */ /* 0x000e6600000e0000 */
[----:B------:R-:W-:Y:S01]  /*ed30*/  FMNMX.FTZ R9, R176, R7, !PT ;  /* 0x00000007b0097209 */ /* 0x000fe20007810000 */
[----:B------:R-:W-:Y:S04]  /*ed40*/  LDSM.16.MT88.4 R60, [R214] ;  /* 0x00000000d63c783b */ /* 0x000fe80000004200 */
        /* <DEDUP_REMOVED lines=9> */
[----:B------:R-:W-:Y:S01]  /*ede0*/  FSEL R153, R153, RZ, P0 ;  /* 0x000000ff99997208 */ /* 0x000fe20000000000 */
[----:B------:R-:W-:Y:S01]  /*edf0*/  LDSM.16.MT88.4 R16, [R170+0x2800] ;  /* 0x00280000aa10783b */ /* 0x000fe20000004200 */
[C---:B------:R-:W-:Y:S01]  /*ee00*/  FSETP.NEU.FTZ.AND P0, PT, R3.reuse, -INF , PT ;  /* 0xff8000000300780b */ /* 0x040fe20003f1d000 */
[----:B------:R-:W-:Y:S02]  /*ee10*/  FMUL.FTZ R175, R3, c[0x0][0x2d0] ;  /* 0x0000b40003af7a20 */ /* 0x000fe40000410000 */
[--C-:B------:R-:W-:Y:S02]  /*ee20*/  FFMA.FTZ R169, R5, c[0x0][0x2d0], -R153.reuse ;  /* 0x0000b40005a97a23 */ /* 0x100fe40000010899 */
[--C-:B------:R-:W-:Y:S01]  /*ee30*/  FFMA.FTZ R168, R40, c[0x0][0x2d0], -R153.reuse ;  /* 0x0000b40028a87a23 */ /* 0x100fe20000010899 */
[----:B------:R-:W-:Y:S01]  /*ee40*/  FSEL R175, R175, RZ, P0 ;  /* 0x000000ffafaf7208 */ /* 0x000fe20000000000 */
[--C-:B------:R-:W-:Y:S02]  /*ee50*/  FFMA.FTZ R167, R44, c[0x0][0x2d0], -R153.reuse ;  /* 0x0000b4002ca77a23 */ /* 0x100fe40000010899 */
[----:B------:R-:W-:Y:S01]  /*ee60*/  FFMA.FTZ R162, R42, c[0x0][0x2d0], -R153 ;  /* 0x0000b4002aa27a23 */ /* 0x000fe20000010899 */
[----:B------:R-:W1:Y:S01]  /*ee70*/  LDSM.16.MT88.4 R44, [R177] ;  /* 0x00000000b12c783b */ /* 0x000e620000004200 */
[--C-:B------:R-:W-:Y:S01]  /*ee80*/  FFMA.FTZ R166, R38, c[0x0][0x2d0], -R175.reuse ;  /* 0x0000b40026a67a23 */ /* 0x100fe200000108af */
[----:B------:R-:W-:Y:S01]  /*ee90*/  MUFU.EX2 R169, R169 ;  /* 0x000000a900a97308 */ /* 0x000fe20000000800 */
[----:B------:R-:W-:-:S02]  /*eea0*/  FFMA.FTZ R165, R36, c[0x0][0x2d0], -R175 ;  /* 0x0000b40024a57a23 */ /* 0x000fc400000108af */
[--C-:B------:R-:W-:Y:S01]  /*eeb0*/  FFMA.FTZ R164, R34, c[0x0][0x2d0], -R175.reuse ;  /* 0x0000b40022a47a23 */ /* 0x100fe200000108af */
[----:B------:R-:W-:Y:S01]  /*eec0*/  LDSM.16.MT88.4 R36, [R147+0x800] ;  /* 0x000800009324783b */ /* 0x000fe20000004200 */
[----:B------:R-:W-:Y:S02]  /*eed0*/  FFMA.FTZ R161, R32, c[0x0][0x2d0], -R175 ;  /* 0x0000b40020a17a23 */ /* 0x000fe400000108af */
[--C-:B------:R-:W-:Y:S01]  /*eee0*/  FFMA.FTZ R163, R6, c[0x0][0x2d0], -R153.reuse ;  /* 0x0000b40006a37a23 */ /* 0x100fe20000010899 */
[----:B------:R-:W2:Y:S01]  /*eef0*/  MUFU.EX2 R168, R168 ;  /* 0x000000a800a87308 */ /* 0x000ea20000000800 */
[----:B------:R-:W-:Y:S01]  /*ef00*/  FFMA.FTZ R158, R4, c[0x0][0x2d0], -R153 ;  /* 0x0000b400049e7a23 */ /* 0x000fe20000010899 */
[----:B------:R-:W-:Y:S01]  /*ef10*/  LDSM.16.MT88.4 R32, [R170+0x800] ;  /* 0x00080000aa20783b */ /* 0x000fe20000004200 */
[--C-:B------:R-:W-:Y:S02]  /*ef20*/  FFMA.FTZ R160, R14, c[0x0][0x2d0], -R175.reuse ;  /* 0x0000b4000ea07a23 */ /* 0x100fe400000108af */
[----:B------:R-:W-:Y:S01]  /*ef30*/  FFMA.FTZ R9, R12, c[0x0][0x2d0], -R175 ;  /* 0x0000b4000c097a23 */ /* 0x000fe200000108af */
[----:B------:R-:W3:Y:S01]  /*ef40*/  LDSM.16.MT88.4 R4, [R214+0x4000] ;  /* 0x00400000d604783b */ /* 0x000ee20000004200 */
[--C-:B------:R-:W-:Y:S01]  /*ef50*/  FFMA.FTZ R157, R24, c[0x0][0x2d0], -R153.reuse ;  /* 0x0000b400189d7a23 */ /* 0x100fe20000010899 */
[----:B------:R-:W-:Y:S01]  /*ef60*/  MUFU.EX2 R167, R167 ;  /* 0x000000a700a77308 */ /* 0x000fe20000000800 */
[----:B------:R-:W-:Y:S01]  /*ef70*/  FFMA.FTZ R0, R0, c[0x0][0x2d0], -R153 ;  /* 0x0000b40000007a23 */ /* 0x000fe20000010899 */
[----:B------:R-:W4:Y:S01]  /*ef80*/  LDSM.16.MT88.4 R12, [R188+0x2800] ;  /* 0x00280000bc0c783b */ /* 0x000f220000004200 */
[----:B------:R-:W-:-:S02]  /*ef90*/  FFMA.FTZ R159, R30, c[0x0][0x2d0], -R175 ;  /* 0x0000b4001e9f7a23 */ /* 0x000fc400000108af */
[----:B------:R-:W-:Y:S01]  /*efa0*/  FFMA.FTZ R156, R28, c[0x0][0x2d0], -R175 ;  /* 0x0000b4001c9c7a23 */ /* 0x000fe200000108af */
[----:B------:R-:W5:Y:S01]  /*efb0*/  LDSM.16.MT88.4 R24, [R188+0x800] ;  /* 0x00080000bc18783b */ /* 0x000f620000004200 */
[--C-:B------:R-:W-:Y:S01]  /*efc0*/  FFMA.FTZ R171, R174, c[0x0][0x2d0], -R153.reuse ;  /* 0x0000b400aeab7a23 */ /* 0x100fe20000010899 */
[----:B------:R-:W1:Y:S01]  /*efd0*/  MUFU.EX2 R162, R162 ;  /* 0x000000a200a27308 */ /* 0x000e620000000800 */
[----:B--2---:R-:W-:Y:S01]  /*efe0*/  F2FP.PACK_AB R116, R168, R169 ;  /* 0x000000a9a874723e */ /* 0x004fe200000000ff */
[----:B------:R-:W-:Y:S01]  /*eff0*/  LDSM.16.MT88.4 R28, [R177+0x2800] ;  /* 0x00280000b11c783b */ /* 0x000fe20000004200 */
[--C-:B------:R-:W-:Y:S02]  /*f000*/  FFMA.FTZ R174, R234, c[0x0][0x2d0], -R153.reuse ;  /* 0x0000b400eaae7a23 */ /* 0x100fe40000010899 */
[--C-:B------:R-:W-:Y:S02]  /*f010*/  FFMA.FTZ R172, R172, c[0x0][0x2d0], -R153.reuse ;  /* 0x0000b400acac7a23 */ /* 0x100fe40000010899 */
[----:B------:R-:W-:Y:S01]  /*f020*/  FFMA.FTZ R173, R232, c[0x0][0x2d0], -R153 ;  /* 0x0000b400e8ad7a23 */ /* 0x000fe20000010899 */
[----:B------:R-:W-:Y:S01]  /*f030*/  MUFU.EX2 R166, R166 ;  /* 0x000000a600a67308 */ /* 0x000fe20000000800 */
[----:B------:R-:W-:-:S02]  /*f040*/  FFMA.FTZ R178, R178, c[0x0][0x2d0], -R175 ;  /* 0x0000b400b2b27a23 */ /* 0x000fc400000108af */
[--C-:B------:R-:W-:Y:S02]  /*f050*/  FFMA.FTZ R179, R230, c[0x0][0x2d0], -R175.reuse ;  /* 0x0000b400e6b37a23 */ /* 0x100fe400000108af */
[--C-:B------:R-:W-:Y:S02]  /*f060*/  FFMA.FTZ R181, R224, c[0x0][0x2d0], -R175.reuse ;  /* 0x0000b400e0b57a23 */ /* 0x100fe400000108af */
[----:B------:R-:W-:Y:S01]  /*f070*/  FFMA.FTZ R184, R184, c[0x0][0x2d0], -R175 ;  /* 0x0000b400b8b87a23 */ /* 0x000fe200000108af */
[----:B------:R-:W2:Y:S01]  /*f080*/  MUFU.EX2 R165, R165 ;  /* 0x000000a500a57308 */ /* 0x000ea20000000800 */
[----:B-1----:R-:W-:Y:S01]  /*f090*/  F2FP.PACK_AB R118, R162, R167 ;  /* 0x000000a7a276723e */ /* 0x002fe200000000ff */
[--C-:B------:R-:W-:Y:S02]  /*f0a0*/  FFMA.FTZ R185, R186, c[0x0][0x2d0], -R153.reuse ;  /* 0x0000b400bab97a23 */ /* 0x100fe40000010899 */
[--C-:B------:R-:W-:Y:S02]  /*f0b0*/  FFMA.FTZ R183, R198, c[0x0][0x2d0], -R153.reuse ;  /* 0x0000b400c6b77a23 */ /* 0x100fe40000010899 */
[----:B------:R-:W-:-:S02]  /*f0c0*/  FFMA.FTZ R196, R196, c[0x0][0x2d0], -R153 ;  /* 0x0000b400c4c47a23 */ /* 0x000fc40000010899 */
[----:B------:R-:W-:Y:S01]  /*f0d0*/  MUFU.EX2 R164, R164 ;  /* 0x000000a400a47308 */ /* 0x000fe20000000800 */
[----:B------:R-:W-:Y:S02]  /*f0e0*/  FFMA.FTZ R182, R182, c[0x0][0x2d0], -R153 ;  /* 0x0000b400b6b67a23 */ /* 0x000fe40000010899 */
[--C-:B------:R-:W-:Y:S02]  /*f0f0*/  FFMA.FTZ R180, R180, c[0x0][0x2d0], -R175.reuse ;  /* 0x0000b400b4b47a23 */ /* 0x100fe400000108af */
[--C-:B------:R-:W-:Y:S02]  /*f100*/  FFMA.FTZ R187, R154, c[0x0][0x2d0], -R175.reuse ;  /* 0x0000b4009abb7a23 */ /* 0x100fe400000108af */
[--C-:B------:R-:W-:Y:S01]  /*f110*/  FFMA.FTZ R186, R152, c[0x0][0x2d0], -R175.reuse ;  /* 0x0000b40098ba7a23 */ /* 0x100fe200000108af */
[----:B------:R-:W1:Y:S01]  /*f120*/  MUFU.EX2 R161, R161 ;  /* 0x000000a100a17308 */ /* 0x000e620000000800 */
[----:B--2---:R-:W-:Y:S01]  /*f130*/  F2FP.PACK_AB R117, R165, R166 ;  /* 0x000000a6a575723e */ /* 0x004fe200000000ff */
[----:B------:R-:W-:Y:S01]  /*f140*/  FFMA.FTZ R225, R176, c[0x0][0x2d0], -R175 ;  /* 0x0000b400b0e17a23 */ /* 0x000fe200000108af */
[----:B------:R-:W-:Y:S01]  /*f150*/  LDSM.16.MT88.4 R152, [R177+0x3800] ;  /* 0x00380000b198783b */ /* 0x000fe20000004200 */
[----:B------:R-:W-:-:S02]  /*f160*/  FADD.FTZ R168, R169, R168 ;  /* 0x000000a8a9a87221 */ /* 0x000fc40000010000 */
[----:B------:R-:W-:Y:S02]  /*f170*/  FADD.FTZ R165, R166, R165 ;  /* 0x000000a5a6a57221 */ /* 0x000fe40000010000 */
[----:B------:R-:W-:Y:S01]  /*f180*/  MUFU.EX2 R163, R163 ;  /* 0x000000a300a37308 */ /* 0x000fe20000000800 */
[----:B------:R-:W-:-:S04]  /*f190*/  FADD.FTZ R167, R167, R168 ;  /* 0x000000a8a7a77221 */ /* 0x000fc80000010000 */
[----:B------:R-:W-:Y:S01]  /*f1a0*/  FADD.FTZ R162, R162, R167 ;  /* 0x000000a7a2a27221 */ /* 0x000fe20000010000 */
[----:B-1----:R-:W-:Y:S02]  /*f1b0*/  F2FP.PACK_AB R119, R161, R164 ;  /* 0x000000a4a177723e */ /* 0x002fe400000000ff */
[----:B------:R-:W1:Y:S01]  /*f1c0*/  MUFU.EX2 R158, R158 ;  /* 0x0000009e009e7308 */ /* 0x000e620000000800 */
        /* <DEDUP_REMOVED lines=9> */
[----:B------:R-:W2:Y:S06]  /*f260*/  MUFU.EX2 R156, R156 ;  /* 0x0000009c009c7308 */ /* 0x000eac0000000800 */
        /* <DEDUP_REMOVED lines=35> */
[----:B------:R-:W4:Y:S06]  /*f4a0*/  MUFU.EX2 R225, R225 ;  /* 0x000000e100e17308 */ /* 0x000f2c0000000800 */
[C---:B---3--:R-:W-:Y:S07]  /*f4b0*/  HMMA.16816.F32 R120, R116.reuse, R4, RZ ;  /* 0x000000047478723c */ /* 0x048fee00000018ff */
[----:B-1----:R-:W-:Y:S01]  /*f4c0*/  F2FP.PACK_AB R4, R158, R163 ;  /* 0x000000a39e04723e */ /* 0x002fe200000000ff */
[----:B------:R-:W-:Y:S01]  /*f4d0*/  HMMA.16816.F32 R116, R116, R6, RZ ;  /* 0x000000067474723c */ /* 0x000fe200000018ff */
[----:B--2---:R-:W-:Y:S01]  /*f4e0*/  F2FP.PACK_AB R5, R156, R159 ;  /* 0x0000009f9c05723e */ /* 0x004fe200000000ff */
[----:B------:R-:W-:-:S02]  /*f4f0*/  FADD.FTZ R163, R163, R162 ;  /* 0x000000a2a3a37221 */ /* 0x000fc40000010000 */
[----:B------:R-:W-:Y:S02]  /*f500*/  FADD.FTZ R159, R159, R164 ;  /* 0x000000a49f9f7221 */ /* 0x000fe40000010000 */
[----:B------:R-:W-:Y:S01]  /*f510*/  FADD.FTZ R158, R158, R163 ;  /* 0x000000a39e9e7221 */ /* 0x000fe20000010000 */
[----:B------:R-:W-:Y:S01]  /*f520*/  F2FP.PACK_AB R6, R0, R157 ;  /* 0x0000009d0006723e */ /* 0x000fe200000000ff */
[----:B------:R-:W-:Y:S01]  /*f530*/  FADD.FTZ R159, R156, R159 ;  /* 0x0000009f9c9f7221 */ /* 0x000fe20000010000 */
[----:B------:R-:W-:Y:S01]  /*f540*/  F2FP.PACK_AB R7, R9, R160 ;  /* 0x000000a00907723e */ /* 0x000fe200000000ff */
        /* <DEDUP_REMOVED lines=10> */
[C---:B-----5:R-:W-:Y:S08]  /*f5f0*/  HMMA.16816.F32 R132, R4.reuse, R24, R132 ;  /* 0x000000180484723c */ /* 0x060ff00000001884 */
        /* <DEDUP_REMOVED lines=36> */
[----:B------:R-:W-:Y:S01]  /*f840*/  FADD.FTZ R178, R179, R178 ;  /* 0x000000b2b3b27221 */ /* 0x000fe20000010000 */
[----:B------:R-:W-:Y:S01]  /*f850*/  IADD3 R0, R2, -0x3, RZ ;  /* 0xfffffffd02007810 */ /* 0x000fe20007ffe0ff */
[----:B------:R-:W-:-:S02]  /*f860*/  FADD.FTZ R172, R172, R171 ;  /* 0x000000abacac7221 */ /* 0x000fc40000010000 */
[----:B------:R-:W-:Y:S01]  /*f870*/  FADD.FTZ R181, R181, R178 ;  /* 0x000000b2b5b57221 */ /* 0x000fe20000010000 */
[----:B------:R-:W-:Y:S01]  /*f880*/  ISETP.GE.AND P0, PT, R0, R221, PT ;  /* 0x000000dd0000720c */ /* 0x000fe20003f06270 */
        /* <DEDUP_REMOVED lines=80> */
[----:B------:R-:W-:Y:S01]  /*fd90*/  IMAD.WIDE.U32 R6, R0, c[0x0][0x1e0], RZ ;  /* 0x0000780000067a25 */ /* 0x000fe200078e00ff */
[----:B------:R-:W-:-:S03]  /*fda0*/  ISETP.NE.AND P5, PT, R222, RZ, PT ;  /* 0x000000ffde00720c */ /* 0x000fc60003fa5270 */
[----:B------:R-:W-:-:S04]  /*fdb0*/  IMAD R5, R5, c[0x0][0x1e0], RZ ;  /* 0x0000780005057a24 */ /* 0x000fc800078e02ff */
[----:B------:R-:W-:Y:S01]  /*fdc0*/  IMAD R0, R0, c[0x0][0x1e4], R5 ;  /* 0x0000790000007a24 */ /* 0x000fe200078e0205 */
[----:B------:R-:W-:-:S03]  /*fdd0*/  LEA R5, P0, R6, R228, 0x6 ;  /* 0x000000e406057211 */ /* 0x000fc600078030ff */
[----:B------:R-:W-:Y:S01]  /*fde0*/  IMAD.IADD R7, R7, 0x1, R0 ;  /* 0x0000000107077824 */ /* 0x000fe200078e0200 */
[----:B------:R-:W-:Y:S01]  /*fdf0*/  LEA R12, P1, R5, c[0x0][0x1c8], 0x1 ;  /* 0x00007200050c7a11 */ /* 0x000fe200078208ff */
[----:B------:R-:W-:-:S03]  /*fe00*/  IMAD.MOV.U32 R0, RZ, RZ, c[0x0][0x1e0] ;  /* 0x00007800ff007624 */ /* 0x000fc600078e00ff */
        /* <DEDUP_REMOVED lines=15> */
.L_x_1459:
[----:B------:R-:W-:Y:S05]  /*ff00*/  BSYNC B0 ;  /* 0x0000000000007941 */ /* 0x000fea0003800000 */
.L_x_1458:
        /* <DEDUP_REMOVED lines=8> */
.L_x_1461:
        /* <DEDUP_REMOVED lines=9> */
[----:B------:R-:W-:Y:S01]  /*10020*/  @!P1 IMAD.WIDE.U32 R36, R230, c[0x0][0x208], RZ ;  /* 0x00008200e6249a25 */ /* 0x000fe200078e00ff */
[----:B------:R-:W-:Y:S02]  /*10030*/  @!P1 MOV R2, c[0x0][0x208] ;  /* 0x0000820000029a02 */ /* 0x000fe40000000f00 */
[----:B------:R-:W-:Y:S01]  /*10040*/  @!P1 ISETP.GE.AND P3, PT, R209, c[0x0][0x1d4], PT ;  /* 0x00007500d1009a0c */ /* 0x000fe20003f66270 */
[----:B------:R-:W-:Y:S01]  /*10050*/  @!P1 IMAD R3, R3, c[0x0][0x208], RZ ;  /* 0x0000820003039a24 */ /* 0x000fe200078e02ff */
[----:B------:R-:W-:Y:S01]  /*10060*/  @!P1 SHF.L.U32 R169, R36, 0x6, RZ ;  /* 0x0000000624a99819 */ /* 0x000fe200000006ff */
[----:B------:R-:W-:Y:S01]  /*10070*/  @!P1 IMAD R180, R223, 0x6000, R10 ;  /* 0x00006000dfb49824 */ /* 0x000fe200078e020a */
[----:B------:R-:W-:Y:S01]  /*10080*/  @!P1 ISETP.GE.AND P2, PT, R208, c[0x0][0x1d4], PT ;  /* 0x00007500d0009a0c */ /* 0x000fe20003f46270 */
[----:B------:R-:W-:Y:S01]  /*10090*/  LDSM.16.M88.4 R148, [R194] ;  /* 0x00000000c294783b */ /* 0x000fe20000000200 */
[----:B------:R-:W-:Y:S05]  /*100a0*/  @!P1 IMAD R3, R230, c[0x0][0x20c], R3 ;  /* 0x00008300e6039a24 */ /* 0x000fea00078e0203 */
[----:B------:R-:W-:Y:S02]  /*100b0*/  @!P1 IADD3 R168, R37, R3, RZ ;  /* 0x0000000325a89210 */ /* 0x000fe40007ffe0ff */
[----:B------:R-:W2:Y:S01]  /*100c0*/  LDSM.16.M88.4 R152, [R184] ;  /* 0x00000000b898783b */ /* 0x000ea20000000200 */
[----:B------:R-:W-:Y:S02]  /*100d0*/  @!P1 MOV R37, c[0x0][0x20c] ;  /* 0x0000830000259a02 */ /* 0x000fe40000000f00 */
[----:B------:R-:W-:Y:S02]  /*100e0*/  @!P1 SHF.L.U64.HI R168, R36, 0x6, R168 ;  /* 0x0000000624a89819 */ /* 0x000fe400000102a8 */
[C---:B------:R-:W-:Y:S03]  /*100f0*/  @!P1 LEA R3, P0, R2.reuse, R169, 0x5 ;  /* 0x000000a902039211 */ /* 0x040fe600078028ff */
[----:B------:R-:W3:Y:S01]  /*10100*/  LDSM.16.M88.4 R156, [R184+0x800] ;  /* 0x00080000b89c783b */ /* 0x000ee20000000200 */
[----:B------:R-:W-:Y:S02]  /*10110*/  @!P1 IADD3 R3, P5, R3, R226, RZ ;  /* 0x000000e203039210 */ /* 0x000fe40007fbe0ff */
[----:B------:R-:W-:Y:S02]  /*10120*/  @!P1 LEA.HI.X R2, R2, R168, R37, 0x5, P0 ;  /* 0x000000a802029211 */ /* 0x000fe400000f2c25 */
[----:B------:R-:W-:Y:S02]  /*10130*/  @!P1 LEA R182, P4, R3, c[0x0][0x1f8], 0x1 ;  /* 0x00007e0003b69a11 */ /* 0x000fe400078808ff */
[----:B------:R-:W-:Y:S01]  /*10140*/  @!P1 IADD3 R169, P0, R169, R226, RZ ;  /* 0x000000e2a9a99210 */ /* 0x000fe20007f1e0ff */
[----:B------:R-:W4:Y:S01]  /*10150*/  LDSM.16.M88.4 R160, [R184+0x1000] ;  /* 0x00100000b8a0783b */ /* 0x000f220000000200 */
[-C--:B------:R-:W-:Y:S02]  /*10160*/  @!P1 IADD3.X R170, R2, R219.reuse, RZ, P5, !PT ;  /* 0x000000db02aa9210 */ /* 0x080fe40002ffe4ff */
[----:B------:R-:W-:Y:S02]  /*10170*/  @!P1 LEA R176, P6, R169, c[0x0][0x1f8], 0x1 ;  /* 0x00007e00a9b09a11 */ /* 0x000fe400078c08ff */
[----:B------:R-:W-:Y:S02]  /*10180*/  @!P1 IADD3.X R168, R168, R219, RZ, P0, !PT ;  /* 0x000000dba8a89210 */ /* 0x000fe400007fe4ff */
[----:B------:R-:W-:Y:S01]  /*10190*/  @!P1 LEA.HI.X R183, R3, c[0x0][0x1fc], R170, 0x1, P4 ;  /* 0x00007f0003b79a11 */ /* 0x000fe200020f0caa */
[----:B------:R-:W5:Y:S01]  /*101a0*/  LDSM.16.M88.4 R164, [R184+0x1800] ;  /* 0x00180000b8a4783b */ /* 0x000f620000000200 */
[----:B------:R-:W-:Y:S02]  /*101b0*/  @!P1 LEA.HI.X R177, R169, c[0x0][0x1fc], R168, 0x1, P6 ;  /* 0x00007f00a9b19a11 */ /* 0x000fe400030f0ca8 */
[----:B------:R-:W-:Y:S02]  /*101c0*/  ISETP.NE.AND P5, PT, R222, RZ, PT ;  /* 0x000000ffde00720c */ /* 0x000fe40003fa5270 */
[----:B------:R-:W-:Y:S02]  /*101d0*/  MOV R2, 0x40 ;  /* 0x0000004000027802 */ /* 0x000fe40000000f00 */
[----:B------:R-:W-:Y:S02]  /*101e0*/  LOP3.LUT P0, RZ, R193, 0x4, RZ, 0xc0, !PT ;  /* 0x00000004c1ff7812 */ /* 0x000fe4000780c0ff */
[C---:B------:R-:W-:Y:S02]  /*101f0*/  ISETP.GE.AND P6, PT, R223.reuse, 0x1, PT ;  /* 0x00000001df00780c */ /* 0x040fe40003fc6270 */
[----:B------:R-:W-:Y:S02]  /*10200*/  SEL R185, R2, 0xffffffc0, !P0 ;  /* 0xffffffc002b97807 */ /* 0x000fe40004000000 */
[----:B------:R-:W-:Y:S02]  /*10210*/  IADD3 R223, R223, 0x1, RZ ;  /* 0x00000001dfdf7810 */ /* 0x000fe40007ffe0ff */
[C---:B------:R-:W-:Y:S01]  /*10220*/  IADD3 R2, R185.reuse, R184, RZ ;  /* 0x000000b8b9027210 */ /* 0x040fe20007ffe0ff */
[C---:B-12---:R-:W-:Y:S03]  /*10230*/  HMMA.16816.F32 R4, R148.reuse, R152, RZ ;  /* 0x000000989404723c */ /* 0x046fe600000018ff */
[----:B------:R-:W-:Y:S02]  /*10240*/  IADD3 R3, R185, R8, RZ ;  /* 0x00000008b9037210 */ /* 0x000fe40007ffe0ff */
[----:B------:R-:W-:Y:S02]  /*10250*/  IADD3 R198, R197, R184, R185 ;  /* 0x000000b8c5c67210 */ /* 0x000fe40007ffe0b9 */
[----:B------:R-:W-:Y:S01]  /*10260*/  SEL R223, R223, RZ, !P6 ;  /* 0x000000ffdfdf7207 */ /* 0x000fe20007000000 */
        /* <DEDUP_REMOVED lines=110> */
[C---:B-1----:R-:W-:Y:S01]  /*10950*/  HMMA.16816.F32 R24, R164.reuse, R156, R24 ;  /* 0x0000009ca418723c */ /* 0x042fe20000001818 */
[----:B------:R-:W-:Y:S07]  /*10960*/  LDSM.16.M88.4 R184, [R3+0x4000] ;  /* 0x0040000003b8783b */ /* 0x000fee0000000200 */
        /* <DEDUP_REMOVED lines=92> */
[--C-:B------:R-:W-:Y:S02]  /*10f30*/  FFMA.FTZ R177, R12, c[0x0][0x2d0], -R185.reuse ;  /* 0x0000b4000cb17a23 */ /* 0x100fe400000108b9 */
[----:B------:R-:W-:Y:S02]  /*10f40*/  IMAD R12, R196, 0x6000, RZ ;  /* 0x00006000c40c7824 */ /* 0x000fe400078e02ff */
[----:B------:R-:W-:Y:S02]  /*10f50*/  FMUL.FTZ R183, R3, c[0x0][0x2d0] ;  /* 0x0000b40003b77a20 */ /* 0x000fe40000410000 */
[----:B------:R-:W-:Y:S01]  /*10f60*/  FMUL.FTZ R2, R9, c[0x0][0x2d0] ;  /* 0x0000b40009027a20 */ /* 0x000fe20000410000 */
[-C--:B------:R-:W-:Y:S01]  /*10f70*/  IADD3 R174, R188, R12.reuse, RZ ;  /* 0x0000000cbcae7210 */ /* 0x080fe20007ffe0ff */
[----:B------:R-:W-:Y:S01]  /*10f80*/  FADD.FTZ R9, -R3, R0 ;  /* 0x0000000003097221 */ /* 0x000fe20000010100 */
[----:B------:R-:W-:Y:S01]  /*10f90*/  MUFU.EX2 R177, R177 ;  /* 0x000000b100b17308 */ /* 0x000fe20000000800 */
[--C-:B------:R-:W-:Y:S01]  /*10fa0*/  FFMA.FTZ R175, R4, c[0x0][0x2d0], -R185.reuse ;  /* 0x0000b40004af7a23 */ /* 0x100fe200000108b9 */
[----:B------:R-:W-:Y:S01]  /*10fb0*/  IADD3 R172, R147, R12, RZ ;  /* 0x0000000c93ac7210 */ /* 0x000fe20007ffe0ff */
[----:B------:R-:W1:Y:S01]  /*10fc0*/  LDSM.16.MT88.4 R148, [R174] ;  /* 0x00000000ae94783b */ /* 0x000e620000004200 */
[----:B------:R-:W-:Y:S01]  /*10fd0*/  FMUL.FTZ R0, R9, c[0x0][0x2d0] ;  /* 0x0000b40009007a20 */ /* 0x000fe20000410000 */
[----:B------:R-:W-:Y:S01]  /*10fe0*/  IADD3 R9, R191, R174, RZ ;  /* 0x000000aebf097210 */ /* 0x000fe20007ffe0ff */
[--C-:B------:R-:W-:Y:S01]  /*10ff0*/  FFMA.FTZ R176, R5, c[0x0][0x2d0], -R185.reuse ;  /* 0x0000b40005b07a23 */ /* 0x100fe200000108b9 */
[----:B------:R-:W-:Y:S01]  /*11000*/  IADD3 R173, R191, R172, RZ ;  /* 0x000000acbfad7210 */ /* 0x000fe20007ffe0ff */
[----:B------:R-:W-:Y:S02]  /*11010*/  FFMA.FTZ R178, R13, c[0x0][0x2d0], -R185 ;  /* 0x0000b4000db27a23 */ /* 0x000fe400000108b9 */
[--C-:B------:R-:W-:Y:S01]  /*11020*/  FFMA.FTZ R179, R6, c[0x0][0x2d0], -R183.reuse ;  /* 0x0000b40006b37a23 */ /* 0x100fe200000108b7 */
[----:B------:R-:W2:Y:S01]  /*11030*/  MUFU.EX2 R2, R2 ;  /* 0x0000000200027308 */ /* 0x000ea20000000800 */
[--C-:B------:R-:W-:Y:S01]  /*11040*/  FFMA.FTZ R180, R7, c[0x0][0x2d0], -R183.reuse ;  /* 0x0000b40007b47a23 */ /* 0x100fe200000108b7 */
[----:B------:R-:W3:Y:S01]  /*11050*/  LDSM.16.MT88.4 R152, [R9] ;  /* 0x000000000998783b */ /* 0x000ee20000004200 */
[--C-:B------:R-:W-:Y:S02]  /*11060*/  FFMA.FTZ R181, R14, c[0x0][0x2d0], -R183.reuse ;  /* 0x0000b4000eb57a23 */ /* 0x100fe400000108b7 */
[--C-:B------:R-:W-:Y:S02]  /*11070*/  FFMA.FTZ R182, R15, c[0x0][0x2d0], -R183.reuse ;  /* 0x0000b4000fb67a23 */ /* 0x100fe400000108b7 */
[--C-:B------:R-:W-:Y:S02]  /*11080*/  FFMA.FTZ R238, R30, c[0x0][0x2d0], -R183.reuse ;  /* 0x0000b4001eee7a23 */ /* 0x100fe400000108b7 */
[----:B------:R-:W-:Y:S01]  /*11090*/  FFMA.FTZ R241, R31, c[0x0][0x2d0], -R183 ;  /* 0x0000b4001ff17a23 */ /* 0x000fe200000108b7 */
[----:B------:R-:W4:Y:S01]  /*110a0*/  MUFU.EX2 R0, R0 ;  /* 0x0000000000007308 */ /* 0x000f220000000800 */
[----:B------:R-:W5:Y:S01]  /*110b0*/  LDSM.16.MT88.4 R156, [R172] ;  /* 0x00000000ac9c783b */ /* 0x000f620000004200 */
[--C-:B------:R-:W-:Y:S02]  /*110c0*/  FFMA.FTZ R240, R32, c[0x0][0x2d0], -R185.reuse ;  /* 0x0000b40020f07a23 */ /* 0x100fe400000108b9 */
[--C-:B------:R-:W-:Y:S02]  /*110d0*/  FFMA.FTZ R243, R33, c[0x0][0x2d0], -R185.reuse ;  /* 0x0000b40021f37a23 */ /* 0x100fe400000108b9 */
[----:B------:R-:W-:Y:S02]  /*110e0*/  FFMA.FTZ R242, R36, c[0x0][0x2d0], -R185 ;  /* 0x0000b40024f27a23 */ /* 0x000fe400000108b9 */
[--C-:B------:R-:W-:Y:S01]  /*110f0*/  FFMA.FTZ R244, R34, c[0x0][0x2d0], -R183.reuse ;  /* 0x0000b40022f47a23 */ /* 0x100fe200000108b7 */
[----:B------:R-:W-:Y:S01]  /*11100*/  LDSM.16.MT88.4 R160, [R174+0x2800] ;  /* 0x00280000aea0783b */ /* 0x000fe20000004200 */
[----:B------:R-:W-:Y:S01]  /*11110*/  MUFU.EX2 R175, R175 ;  /* 0x000000af00af7308 */ /* 0x000fe20000000800 */
[--C-:B------:R-:W-:Y:S02]  /*11120*/  FFMA.FTZ R245, R35, c[0x0][0x2d0], -R183.reuse ;  /* 0x0000b40023f57a23 */ /* 0x100fe400000108b7 */
[----:B------:R-:W-:Y:S02]  /*11130*/  FFMA.FTZ R246, R38, c[0x0][0x2d0], -R183 ;  /* 0x0000b40026f67a23 */ /* 0x000fe400000108b7 */
[C---:B--2---:R-:W-:Y:S02]  /*11140*/  FMUL.FTZ R4, R2.reuse, R132 ;  /* 0x0000008402047220 */ /* 0x044fe40000410000 */
[C---:B------:R-:W-:Y:S01]  /*11150*/  FMUL.FTZ R5, R2.reuse, R133 ;  /* 0x0000008502057220 */ /* 0x040fe20000410000 */
[----:B------:R-:W-:Y:S01]  /*11160*/  LDSM.16.MT88.4 R164, [R9+0x2800] ;  /* 0x0028000009a4783b */ /* 0x000fe20000004200 */
[C---:B------:R-:W-:Y:S01]  /*11170*/  FMUL.FTZ R12, R2.reuse, R128 ;  /* 0x00000080020c7220 */ /* 0x040fe20000410000 */
[----:B------:R-:W2:Y:S01]  /*11180*/  MUFU.EX2 R176, R176 ;  /* 0x000000b000b07308 */ /* 0x000ea20000000800 */
[C---:B------:R-:W-:Y:S02]  /*11190*/  FMUL.FTZ R13, R2.reuse, R129 ;  /* 0x00000081020d7220 */ /* 0x040fe40000410000 */
[----:B------:R-:W-:Y:S02]  /*111a0*/  FMUL.FTZ R40, R2, R40 ;  /* 0x0000002802287220 */ /* 0x000fe40000410000 */
[C---:B----4-:R-:W-:Y:S01]  /*111b0*/  FMUL.FTZ R6, R0.reuse, R134 ;  /* 0x0000008600067220 */ /* 0x050fe20000410000 */
[----:B------:R-:W-:Y:S01]  /*111c0*/  LDSM.16.MT88.4 R168, [R172+0x2800] ;  /* 0x00280000aca8783b */ /* 0x000fe20000004200 */
[C---:B------:R-:W-:Y:S02]  /*111d0*/  FMUL.FTZ R7, R0.reuse, R135 ;  /* 0x0000008700077220 */ /* 0x040fe40000410000 */
[C---:B------:R-:W-:Y:S01]  /*111e0*/  FMUL.FTZ R14, R0.reuse, R130 ;  /* 0x00000082000e7220 */ /* 0x040fe20000410000 */
[----:B------:R-:W4:Y:S01]  /*111f0*/  MUFU.EX2 R178, R178 ;  /* 0x000000b200b27308 */ /* 0x000f220000000800 */
[----:B------:R-:W-:Y:S02]  /*11200*/  FMUL.FTZ R15, R0, R131 ;  /* 0x00000083000f7220 */ /* 0x000fe40000410000 */
[----:B------:R-:W-:Y:S01]  /*11210*/  FMUL.FTZ R41, R2, R41 ;  /* 0x0000002902297220 */ /* 0x000fe20000410000 */
[----:B------:R-:W1:Y:S01]  /*11220*/  LDSM.16.MT88.4 R128, [R173] ;  /* 0x00000000ad80783b */ /* 0x000e620000004200 */
[C---:B------:R-:W-:Y:S02]  /*11230*/  FMUL.FTZ R42, R0.reuse, R42 ;  /* 0x0000002a002a7220 */ /* 0x040fe40000410000 */
[----:B------:R-:W-:Y:S02]  /*11240*/  FMUL.FTZ R43, R0, R43 ;  /* 0x0000002b002b7220 */ /* 0x000fe40000410000 */
[C---:B------:R-:W-:Y:S01]  /*11250*/  FMUL.FTZ R44, R2.reuse, R44 ;  /* 0x0000002c022c7220 */ /* 0x040fe20000410000 */
[----:B------:R-:W-:Y:S01]  /*11260*/  MUFU.EX2 R179, R179 ;  /* 0x000000b300b37308 */ /* 0x000fe20000000800 */
[----:B------:R-:W-:Y:S01]  /*11270*/  FMUL.FTZ R45, R2, R45 ;  /* 0x0000002d022d7220 */ /* 0x000fe20000410000 */
[----:B------:R-:W-:Y:S01]  /*11280*/  LDSM.16.MT88.4 R32, [R9+0x1800] ;  /* 0x001800000920783b */ /* 0x000fe20000004200 */
[----:B------:R-:W-:Y:S01]  /*11290*/  FMUL.FTZ R46, R0, R46 ;  /* 0x0000002e002e7220 */ /* 0x000fe20000410000 */
[----:B--2---:R-:W-:Y:S01]  /*112a0*/  F2FP.PACK_AB R132, R176, R175 ;  /* 0x000000afb084723e */ /* 0x004fe200000000ff */
[----:B------:R-:W-:Y:S02]  /*112b0*/  FMUL.FTZ R47, R0, R47 ;  /* 0x0000002f002f7220 */ /* 0x000fe40000410000 */
[C---:B------:R-:W-:Y:S02]  /*112c0*/  FMUL.FTZ R48, R2.reuse, R48 ;  /* 0x0000003002307220 */ /* 0x040fe40000410000 */
[----:B------:R-:W-:Y:S01]  /*112d0*/  FMUL.FTZ R49, R2, R49 ;  /* 0x0000003102317220 */ /* 0x000fe20000410000 */
[----:B------:R-:W2:Y:S01]  /*112e0*/  MUFU.EX2 R180, R180 ;  /* 0x000000b400b47308 */ /* 0x000ea20000000800 */
        /* <DEDUP_REMOVED lines=15> */
[----:B--2---:R-:W-:Y:S01]  /*113e0*/  F2FP.PACK_AB R133, R180, R179 ;  /* 0x000000b3b485723e */ /* 0x004fe200000000ff */
        /* <DEDUP_REMOVED lines=9> */
[----:B------:R-:W-:Y:S01]  /*11480*/  MUFU.EX2 R241, R241 ;  /* 0x000000f100f17308 */ /* 0x000fe20000000800 */
[C---:B------:R-:W-:Y:S02]  /*11490*/  FMUL.FTZ R70, R0.reuse, R70 ;  /* 0x0000004600467220 */ /* 0x040fe40000410000 */
[----:B------:R-:W-:Y:S01]  /*114a0*/  FMUL.FTZ R71, R0, R71 ;  /* 0x0000004700477220 */ /* 0x000fe20000410000 */
[----:B----4-:R-:W-:Y:S01]  /*114b0*/  F2FP.PACK_AB R135, R182, R181 ;  /* 0x000000b5b687723e */ /* 0x010fe200000000ff */
[C---:B------:R-:W-:Y:S02]  /*114c0*/  FMUL.FTZ R72, R2.reuse, R72 ;  /* 0x0000004802487220 */ /* 0x040fe40000410000 */
[----:B------:R-:W-:Y:S02]  /*114d0*/  FMUL.FTZ R73, R2, R73 ;  /* 0x0000004902497220 */ /* 0x000fe40000410000 */
[C---:B------:R-:W-:Y:S01]  /*114e0*/  FMUL.FTZ R74, R0.reuse, R74 ;  /* 0x0000004a004a7220 */ /* 0x040fe20000410000 */
[----:B------:R-:W-:Y:S01]  /*114f0*/  MUFU.EX2 R240, R240 ;  /* 0x000000f000f07308 */ /* 0x000fe20000000800 */
[C---:B-1----:R-:W-:Y:S05]  /*11500*/  HMMA.16816.F32 R4, R132.reuse, R148, R4 ;  /* 0x000000948404723c */ /* 0x042fea0000001804 */
[----:B------:R-:W-:Y:S02]  /*11510*/  FMUL.FTZ R75, R0, R75 ;  /* 0x0000004b004b7220 */ /* 0x000fe40000410000 */
[C---:B------:R-:W-:Y:S01]  /*11520*/  FMUL.FTZ R76, R2.reuse, R76 ;  /* 0x0000004c024c7220 */ /* 0x040fe20000410000 */
[C---:B------:R-:W-:Y:S01]  /*11530*/  HMMA.16816.F32 R12, R132.reuse, R150, R12 ;  /* 0x00000096840c723c */ /* 0x040fe2000000180c */
[----:B------:R-:W1:Y:S01]  /*11540*/  LDSM.16.MT88.4 R148, [R174+0x2000] ;  /* 0x00200000ae94783b */ /* 0x000e620000004200 */
[----:B------:R-:W-:Y:S02]  /*11550*/  MUFU.EX2 R243, R243 ;  /* 0x000000f300f37308 */ /* 0x000fe40000000800 */
[----:B------:R-:W-:Y:S02]  /*11560*/  FMUL.FTZ R77, R2, R77 ;  /* 0x0000004d024d7220 */ /* 0x000fe40000410000 */
[C---:B------:R-:W-:Y:S02]  /*11570*/  FMUL.FTZ R78, R0.reuse, R78 ;  /* 0x0000004e004e7220 */ /* 0x040fe40000410000 */
[C---:B---3--:R-:W-:Y:S04]  /*11580*/  HMMA.16816.F32 R40, R132.reuse, R152, R40 ;  /* 0x000000988428723c */ /* 0x048fe80000001828 */
[----:B------:R-:W-:Y:S01]  /*11590*/  FMUL.FTZ R79, R0, R79 ;  /* 0x0000004f004f7220 */ /* 0x000fe20000410000 */
[----:B------:R-:W-:Y:S01]  /*115a0*/  MUFU.EX2 R242, R242 ;  /* 0x000000f200f27308 */ /* 0x000fe20000000800 */
[C---:B------:R-:W-:Y:S02]  /*115b0*/  FMUL.FTZ R80, R2.reuse, R80 ;  /* 0x0000005002507220 */ /* 0x040fe40000410000 */
[C---:B------:R-:W-:Y:S01]  /*115c0*/  HMMA.16816.F32 R44, R132.reuse, R154, R44 ;  /* 0x0000009a842c723c */ /* 0x040fe2000000182c */
[----:B------:R-:W2:Y:S03]  /*115d0*/  LDSM.16.MT88.4 R152, [R9+0x2000] ;  /* 0x002000000998783b */ /* 0x000ea60000004200 */
[----:B------:R-:W-:Y:S02]  /*115e0*/  FMUL.FTZ R81, R2, R81 ;  /* 0x0000005102517220 */ /* 0x000fe40000410000 */
[C---:B------:R-:W-:Y:S01]  /*115f0*/  FMUL.FTZ R82, R0.reuse, R82 ;  /* 0x0000005200527220 */ /* 0x040fe20000410000 */
[----:B------:R-:W-:Y:S01]  /*11600*/  MUFU.EX2 R244, R244 ;  /* 0x000000f400f47308 */ /* 0x000fe20000000800 */
[C---:B-----5:R-:W-:Y:S04]  /*11610*/  HMMA.16816.F32 R48, R132.reuse, R156, R48 ;  /* 0x0000009c8430723c */ /* 0x060fe80000001830 */
        /* <DEDUP_REMOVED lines=8> */
[----:B------:R-:W-:Y:S01]  /*116a0*/  FMUL.FTZ R87, R0, R87 ;  /* 0x0000005700577220 */ /* 0x000fe20000410000 */
[----:B------:R-:W-:Y:S01]  /*116b0*/  MUFU.EX2 R246, R246 ;  /* 0x000000f600f67308 */ /* 0x000fe20000000800 */
[C---:B------:R-:W-:Y:S02]  /*116c0*/  FMUL.FTZ R88, R2.reuse, R88 ;  /* 0x0000005802587220 */ /* 0x040fe40000410000 */
[C---:B------:R-:W-:Y:S01]  /*116d0*/  HMMA.16816.F32 R60, R132.reuse, R130, R60 ;  /* 0x00000082843c723c */ /* 0x040fe2000000183c */
[----:B------:R-:W3:Y:S03]  /*116e0*/  LDSM.16.MT88.4 R128, [R172+0x2000] ;  /* 0x00200000ac80783b */ /* 0x000ee60000004200 */
        /* <DEDUP_REMOVED lines=16> */
[----:B------:R-:W-:Y:S01]  /*117f0*/  FMUL.FTZ R99, R0, R99 ;  /* 0x0000006300637220 */ /* 0x000fe20000410000 */
[C---:B---3--:R-:W-:Y:S03]  /*11800*/  HMMA.16816.F32 R80, R132.reuse, R128, R80 ;  /* 0x000000808450723c */ /* 0x048fe60000001850 */
[C---:B------:R-:W-:Y:S02]  /*11810*/  FMUL.FTZ R100, R2.reuse, R100 ;  /* 0x0000006402647220 */ /* 0x040fe40000410000 */
[----:B------:R-:W-:Y:S02]  /*11820*/  FMUL.FTZ R101, R2, R101 ;  /* 0x0000006502657220 */ /* 0x000fe40000410000 */
[C---:B------:R-:W-:Y:S01]  /*11830*/  FMUL.FTZ R102, R0.reuse, R102 ;  /* 0x0000006600667220 */ /* 0x040fe20000410000 */
        /* <DEDUP_REMOVED lines=17> */
[--C-:B------:R-:W-:Y:S02]  /*11950*/  FFMA.FTZ R186, R16, c[0x0][0x2d0], -R185.reuse ;  /* 0x0000b40010ba7a23 */ /* 0x100fe400000108b9 */
[C---:B------:R-:W-:Y:S01]  /*11960*/  FMUL.FTZ R16, R2.reuse, R124 ;  /* 0x0000007c02107220 */ /* 0x040fe20000410000 */
[C---:B---3--:R-:W-:Y:S03]  /*11970*/  HMMA.16816.F32 R104, R132.reuse, R128, R104 ;  /* 0x000000808468723c */ /* 0x048fe60000001868 */
[----:B------:R-:W-:Y:S01]  /*11980*/  FFMA.FTZ R187, R17, c[0x0][0x2d0], -R185 ;  /* 0x0000b40011bb7a23 */ /* 0x000fe200000108b9 */
[----:B------:R-:W-:Y:S01]  /*11990*/  MUFU.EX2 R186, R186 ;  /* 0x000000ba00ba7308 */ /* 0x000fe20000000800 */
[----:B------:R-:W-:Y:S02]  /*119a0*/  FMUL.FTZ R17, R2, R125 ;  /* 0x0000007d02117220 */ /* 0x000fe40000410000 */
[--C-:B------:R-:W-:Y:S01]  /*119b0*/  FFMA.FTZ R232, R18, c[0x0][0x2d0], -R183.reuse ;  /* 0x0000b40012e87a23 */ /* 0x100fe200000108b7 */
[C---:B------:R-:W-:Y:S01]  /*119c0*/  HMMA.16816.F32 R108, R132.reuse, R130, R108 ;  /* 0x00000082846c723c */ /* 0x040fe2000000186c */
[----:B------:R-:W-:Y:S03]  /*119d0*/  LDSM.16.MT88.4 R128, [R9+0x800] ;  /* 0x000800000980783b */ /* 0x000fe60000004200 */
[C---:B------:R-:W-:Y:S02]  /*119e0*/  FMUL.FTZ R18, R0.reuse, R126 ;  /* 0x0000007e00127220 */ /* 0x040fe40000410000 */
[----:B------:R-:W-:Y:S01]  /*119f0*/  FFMA.FTZ R235, R19, c[0x0][0x2d0], -R183 ;  /* 0x0000b40013eb7a23 */ /* 0x000fe200000108b7 */
[----:B------:R-:W3:Y:S01]  /*11a00*/  MUFU.EX2 R187, R187 ;  /* 0x000000bb00bb7308 */ /* 0x000ee20000000800 */
[----:B------:R-:W-:Y:S02]  /*11a10*/  FMUL.FTZ R19, R0, R127 ;  /* 0x0000007f00137220 */ /* 0x000fe40000410000 */
[----:B------:R-:W4:Y:S02]  /*11a20*/  LDSM.16.MT88.4 R124, [R174+0x800] ;  /* 0x00080000ae7c783b */ /* 0x000f240000004200 */
[--C-:B------:R-:W-:Y:S02]  /*11a30*/  FFMA.FTZ R198, R20, c[0x0][0x2d0], -R185.reuse ;  /* 0x0000b40014c67a23 */ /* 0x100fe400000108b9 */
[----:B------:R-:W-:Y:S01]  /*11a40*/  FFMA.FTZ R233, R21, c[0x0][0x2d0], -R185 ;  /* 0x0000b40015e97a23 */ /* 0x000fe200000108b9 */
[C---:B-1----:R-:W-:Y:S02]  /*11a50*/  HMMA.16816.F32 R16, R132.reuse, R148, R16 ;  /* 0x000000948410723c */ /* 0x042fe40000001810 */
[----:B------:R-:W-:Y:S01]  /*11a60*/  MUFU.EX2 R232, R232 ;  /* 0x000000e800e87308 */ /* 0x000fe20000000800 */
[--C-:B------:R-:W-:Y:S02]  /*11a70*/  FFMA.FTZ R234, R22, c[0x0][0x2d0], -R183.reuse ;  /* 0x0000b40016ea7a23 */ /* 0x100fe400000108b7 */
[--C-:B------:R-:W-:Y:S02]  /*11a80*/  FFMA.FTZ R237, R23, c[0x0][0x2d0], -R183.reuse ;  /* 0x0000b40017ed7a23 */ /* 0x100fe400000108b7 */
[C---:B------:R-:W-:Y:S02]  /*11a90*/  FMUL.FTZ R112, R2.reuse, R112 ;  /* 0x0000007002707220 */ /* 0x040fe40000410000 */
[----:B------:R-:W-:Y:S03]  /*11aa0*/  FMUL.FTZ R113, R2, R113 ;  /* 0x0000007102717220 */ /* 0x000fe60000410000 */
[----:B------:R-:W-:Y:S01]  /*11ab0*/  MUFU.EX2 R198, R198 ;  /* 0x000000c600c67308 */ /* 0x000fe20000000800 */
[C---:B------:R-:W-:Y:S02]  /*11ac0*/  FMUL.FTZ R114, R0.reuse, R114 ;  /* 0x0000007200727220 */ /* 0x040fe40000410000 */
[----:B------:R-:W-:Y:S02]  /*11ad0*/  FMUL.FTZ R115, R0, R115 ;  /* 0x0000007300737220 */ /* 0x000fe40000410000 */
[C---:B------:R-:W-:Y:S01]  /*11ae0*/  FMUL.FTZ R20, R2.reuse, R120 ;  /* 0x0000007802147220 */ /* 0x040fe20000410000 */
[----:B---3--:R-:W-:Y:S01]  /*11af0*/  F2FP.PACK_AB R120, R187, R186 ;  /* 0x000000babb78723e */ /* 0x008fe200000000ff */
[----:B------:R-:W-:Y:S02]  /*11b00*/  FMUL.FTZ R21, R2, R121 ;  /* 0x0000007902157220 */ /* 0x000fe40000410000 */
[C---:B------:R-:W-:Y:S01]  /*11b10*/  FMUL.FTZ R22, R0.reuse, R122 ;  /* 0x0000007a00167220 */ /* 0x040fe20000410000 */
[C---:B------:R-:W-:Y:S01]  /*11b20*/  HMMA.16816.F32 R112, R132.reuse, R150, R112 ;  /* 0x000000968470723c */ /* 0x040fe20000001870 */
[----:B------:R-:W1:Y:S01]  /*11b30*/  MUFU.EX2 R233, R233 ;  /* 0x000000e900e97308 */ /* 0x000e620000000800 */
[----:B------:R-:W3:Y:S01]  /*11b40*/  LDSM.16.MT88.4 R148, [R172+0x800] ;  /* 0x00080000ac94783b */ /* 0x000ee20000004200 */
[----:B------:R-:W-:Y:S02]  /*11b50*/  FMUL.FTZ R23, R0, R123 ;  /* 0x0000007b00177220 */ /* 0x000fe40000410000 */
[C---:B------:R-:W-:Y:S02]  /*11b60*/  FMUL.FTZ R116, R2.reuse, R116 ;  /* 0x0000007402747220 */ /* 0x040fe40000410000 */
[----:B------:R-:W-:Y:S02]  /*11b70*/  FMUL.FTZ R117, R2, R117 ;  /* 0x0000007502757220 */ /* 0x000fe40000410000 */
[C---:B------:R-:W-:Y:S01]  /*11b80*/  FMUL.FTZ R118, R0.reuse, R118 ;  /* 0x0000007600767220 */ /* 0x040fe20000410000 */
[C---:B--2---:R-:W-:Y:S01]  /*11b90*/  HMMA.16816.F32 R20, R132.reuse, R152, R20 ;  /* 0x000000988414723c */ /* 0x044fe20000001814 */
[----:B------:R-:W2:Y:S02]  /*11ba0*/  MUFU.EX2 R235, R235 ;  /* 0x000000eb00eb7308 */ /* 0x000ea40000000800 */
[----:B------:R-:W-:Y:S02]  /*11bb0*/  FMUL.FTZ R119, R0, R119 ;  /* 0x0000007700777220 */ /* 0x000fe40000410000 */
[--C-:B------:R-:W-:Y:S02]  /*11bc0*/  FFMA.FTZ R236, R26, c[0x0][0x2d0], -R183.reuse ;  /* 0x0000b4001aec7a23 */ /* 0x100fe400000108b7 */
[--C-:B------:R-:W-:Y:S01]  /*11bd0*/  FFMA.FTZ R239, R27, c[0x0][0x2d0], -R183.reuse ;  /* 0x0000b4001bef7a23 */ /* 0x100fe200000108b7 */
[----:B------:R-:W-:Y:S01]  /*11be0*/  F2FP.PACK_AB R27, R241, R238 ;  /* 0x000000eef11b723e */ /* 0x000fe200000000ff */
[----:B------:R-:W-:Y:S01]  /*11bf0*/  FFMA.FTZ R183, R39, c[0x0][0x2d0], -R183 ;  /* 0x0000b40027b77a23 */ /* 0x000fe200000108b7 */
[----:B------:R-:W-:Y:S01]  /*11c00*/  HMMA.16816.F32 R116, R132, R154, R116 ;  /* 0x0000009a8474723c */ /* 0x000fe20000001874 */
[----:B------:R-:W-:Y:S01]  /*11c10*/  MUFU.EX2 R234, R234 ;  /* 0x000000ea00ea7308 */ /* 0x000fe20000000800 */
[----:B------:R-:W5:Y:S01]  /*11c20*/  LDSM.16.MT88.4 R132, [R173+0x2800] ;  /* 0x00280000ad84783b */ /* 0x000f620000004200 */
[----:B------:R-:W-:Y:S01]  /*11c30*/  FFMA.FTZ R179, R0, R225, R179 ;  /* 0x000000e100b37223 */ /* 0x000fe200000100b3 */
[----:B-1----:R-:W-:Y:S01]  /*11c40*/  F2FP.PACK_AB R122, R233, R198 ;  /* 0x000000c6e97a723e */ /* 0x002fe200000000ff */
[----:B------:R-:W-:Y:S02]  /*11c50*/  FFMA.FTZ R175, R2, R231, R175 ;  /* 0x000000e702af7223 */ /* 0x000fe400000100af */
[----:B------:R-:W-:Y:S03]  /*11c60*/  FADD.FTZ R180, R180, R179 ;  /* 0x000000b3b4b47221 */ /* 0x000fe60000010000 */
[----:B------:R-:W-:Y:S01]  /*11c70*/  LDSM.16.MT88.4 R152, [R172+0x3800] ;  /* 0x00380000ac98783b */ /* 0x000fe20000004200 */
[----:B------:R-:W1:Y:S01]  /*11c80*/  MUFU.EX2 R237, R237 ;  /* 0x000000ed00ed7308 */ /* 0x000e620000000800 */
[----:B------:R-:W-:Y:S02]  /*11c90*/  FADD.FTZ R176, R176, R175 ;  /* 0x000000afb0b07221 */ /* 0x000fe40000010000 */
[----:B------:R-:W-:Y:S01]  /*11ca0*/  FADD.FTZ R181, R181, R180 ;  /* 0x000000b4b5b57221 */ /* 0x000fe20000010000 */
[----:B--2---:R-:W-:Y:S01]  /*11cb0*/  F2FP.PACK_AB R121, R235, R232 ;  /* 0x000000e8eb79723e */ /* 0x004fe200000000ff */
[----:B------:R-:W-:Y:S02]  /*11cc0*/  FADD.FTZ R177, R177, R176 ;  /* 0x000000b0b1b17221 */ /* 0x000fe40000010000 */
[----:B------:R-:W-:Y:S02]  /*11cd0*/  FADD.FTZ R181, R182, R181 ;  /* 0x000000b5b6b57221 */ /* 0x000fe40000010000 */
[----:B------:R-:W-:Y:S01]  /*11ce0*/  FADD.FTZ R177, R178, R177 ;  /* 0x000000b1b2b17221 */ /* 0x000fe20000010000 */
[----:B------:R-:W-:Y:S01]  /*11cf0*/  MUFU.EX2 R236, R236 ;  /* 0x000000ec00ec7308 */ /* 0x000fe20000000800 */
[----:B------:R-:W-:Y:S02]  /*11d00*/  FADD.FTZ R232, R232, R181 ;  /* 0x000000b5e8e87221 */ /* 0x000fe40000010000 */
[----:B------:R-:W-:Y:S02]  /*11d10*/  FADD.FTZ R186, R186, R177 ;  /* 0x000000b1baba7221 */ /* 0x000fe40000010000 */
[----:B------:R-:W-:Y:S02]  /*11d20*/  FADD.FTZ R235, R235, R232 ;  /* 0x000000e8ebeb7221 */ /* 0x000fe40000010000 */
[----:B------:R-:W-:Y:S03]  /*11d30*/  FADD.FTZ R187, R187, R186 ;  /* 0x000000babbbb7221 */ /* 0x000fe60000010000 */
[----:B------:R-:W2:Y:S01]  /*11d40*/  MUFU.EX2 R239, R239 ;  /* 0x000000ef00ef7308 */ /* 0x000ea20000000800 */
[----:B------:R-:W-:Y:S01]  /*11d50*/  FADD.FTZ R198, R198, R187 ;  /* 0x000000bbc6c67221 */ /* 0x000fe20000010000 */
[----:B-1----:R-:W-:Y:S01]  /*11d60*/  F2FP.PACK_AB R123, R237, R234 ;  /* 0x000000eaed7b723e */ /* 0x002fe200000000ff */
[----:B------:R-:W-:Y:S02]  /*11d70*/  FADD.FTZ R234, R234, R235 ;  /* 0x000000ebeaea7221 */ /* 0x000fe40000010000 */
[----:B------:R-:W-:Y:S02]  /*11d80*/  FADD.FTZ R233, R233, R198 ;  /* 0x000000c6e9e97221 */ /* 0x000fe40000010000 */
[----:B------:R-:W-:Y:S03]  /*11d90*/  FADD.FTZ R237, R237, R234 ;  /* 0x000000eaeded7221 */ /* 0x000fe60000010000 */
[----:B------:R-:W-:Y:S01]  /*11da0*/  MUFU.EX2 R183, R183 ;  /* 0x000000b700b77308 */ /* 0x000fe20000000800 */
[C---:B----4-:R-:W-:Y:S08]  /*11db0*/  HMMA.16816.F32 R4, R120.reuse, R124, R4 ;  /* 0x0000007c7804723c */ /* 0x050ff00000001804 */
[C---:B------:R-:W-:Y:S01]  /*11dc0*/  HMMA.16816.F32 R12, R120.reuse, R126, R12 ;  /* 0x0000007e780c723c */ /* 0x040fe2000000180c */
[----:B------:R-:W1:Y:S07]  /*11dd0*/  LDSM.16.MT88.4 R124, [R174+0x4800] ;  /* 0x00480000ae7c783b */ /* 0x000e6e0000004200 */
[C---:B------:R-:W-:Y:S08]  /*11de0*/  HMMA.16816.F32 R40, R120.reuse, R128, R40 ;  /* 0x000000807828723c */ /* 0x040ff00000001828 */
[C---:B------:R-:W-:Y:S01]  /*11df0*/  HMMA.16816.F32 R44, R120.reuse, R130, R44 ;  /* 0x00000082782c723c */ /* 0x040fe2000000182c */
[----:B------:R-:W4:Y:S07]  /*11e00*/  LDSM.16.MT88.4 R128, [R9+0x4800] ;  /* 0x004800000980783b */ /* 0x000f2e0000004200 */
[C---:B---3--:R-:W-:Y:S08]  /*11e10*/  HMMA.16816.F32 R48, R120.reuse, R148, R48 ;  /* 0x000000947830723c */ /* 0x048ff00000001830 */
[C---:B------:R-:W-:Y:S01]  /*11e20*/  HMMA.16816.F32 R52, R120.reuse, R150, R52 ;  /* 0x000000967834723c */ /* 0x040fe20000001834 */
[----:B------:R-:W3:Y:S07]  /*11e30*/  LDSM.16.MT88.4 R148, [R172+0x4800] ;  /* 0x00480000ac94783b */ /* 0x000eee0000004200 */
[C---:B------:R-:W-:Y:S08]  /*11e40*/  HMMA.16816.F32 R56, R120.reuse, R156, R56 ;  /* 0x0000009c7838723c */ /* 0x040ff00000001838 */
[C---:B------:R-:W-:Y:S08]  /*11e50*/  HMMA.16816.F32 R60, R120.reuse, R158, R60 ;  /* 0x0000009e783c723c */ /* 0x040ff0000000183c */
[C---:B------:R-:W-:Y:S08]  /*11e60*/  HMMA.16816.F32 R64, R120.reuse, R160, R64 ;  /* 0x000000a07840723c */ /* 0x040ff00000001840 */
[C---:B------:R-:W-:Y:S08]  /*11e70*/  HMMA.16816.F32 R68, R120.reuse, R162, R68 ;  /* 0x000000a27844723c */ /* 0x040ff00000001844 */
[C---:B------:R-:W-:Y:S08]  /*11e80*/  HMMA.16816.F32 R72, R120.reuse, R164, R72 ;  /* 0x000000a47848723c */ /* 0x040ff00000001848 */
[C---:B------:R-:W-:Y:S08]  /*11e90*/  HMMA.16816.F32 R76, R120.reuse, R166, R76 ;  /* 0x000000a6784c723c */ /* 0x040ff0000000184c */
[C---:B------:R-:W-:Y:S07]  /*11ea0*/  HMMA.16816.F32 R80, R120.reuse, R168, R80 ;  /* 0x000000a87850723c */ /* 0x040fee0000001850 */
[--C-:B------:R-:W-:Y:S01]  /*11eb0*/  FFMA.FTZ R168, R24, c[0x0][0x2d0], -R185.reuse ;  /* 0x0000b40018a87a23 */ /* 0x100fe200000108b9 */
[C---:B------:R-:W-:Y:S04]  /*11ec0*/  HMMA.16816.F32 R84, R120.reuse, R170, R84 ;  /* 0x000000aa7854723c */ /* 0x040fe80000001854 */
[--C-:B------:R-:W-:Y:S01]  /*11ed0*/  FFMA.FTZ R169, R25, c[0x0][0x2d0], -R185.reuse ;  /* 0x0000b40019a97a23 */ /* 0x100fe200000108b9 */
[----:B--2---:R-:W-:Y:S01]  /*11ee0*/  F2FP.PACK_AB R25, R239, R236 ;  /* 0x000000ecef19723e */ /* 0x004fe200000000ff */
[----:B------:R-:W-:Y:S01]  /*11ef0*/  MUFU.EX2 R168, R168 ;  /* 0x000000a800a87308 */ /* 0x000fe20000000800 */
[--C-:B------:R-:W-:Y:S01]  /*11f00*/  FFMA.FTZ R170, R28, c[0x0][0x2d0], -R185.reuse ;  /* 0x0000b4001caa7a23 */ /* 0x100fe200000108b9 */
[C---:B-----5:R-:W-:Y:S04]  /*11f10*/  HMMA.16816.F32 R88, R120.reuse, R132, R88 ;  /* 0x000000847858723c */ /* 0x060fe80000001858 */
[--C-:B------:R-:W-:Y:S02]  /*11f20*/  FFMA.FTZ R171, R29, c[0x0][0x2d0], -R185.reuse ;  /* 0x0000b4001dab7a23 */ /* 0x100fe400000108b9 */
[----:B------:R-:W-:Y:S01]  /*11f30*/  LDSM.16.MT88.4 R28, [R9+0x1000] ;  /* 0x00100000091c783b */ /* 0x000fe20000004200 */
[----:B------:R-:W-:Y:S01]  /*11f40*/  FFMA.FTZ R185, R37, c[0x0][0x2d0], -R185 ;  /* 0x0000b40025b97a23 */ /* 0x000fe200000108b9 */
[C---:B------:R-:W-:Y:S01]  /*11f50*/  HMMA.16816.F32 R92, R120.reuse, R134, R92 ;  /* 0x00000086785c723c */ /* 0x040fe2000000185c */
[----:B------:R-:W2:Y:S03]  /*11f60*/  MUFU.EX2 R169, R169 ;  /* 0x000000a900a97308 */ /* 0x000ea60000000800 */
[----:B------:R-:W-:Y:S02]  /*11f70*/  FADD.FTZ R236, R236, R237 ;  /* 0x000000edecec7221 */ /* 0x000fe40000010000 */
[----:B------:R-:W5:Y:S02]  /*11f80*/  LDSM.16.MT88.4 R132, [R173+0x4800] ;  /* 0x00480000ad84783b */ /* 0x000f640000004200 */
[C---:B-1----:R-:W-:Y:S03]  /*11f90*/  HMMA.16816.F32 R96, R120.reuse, R124, R96 ;  /* 0x0000007c7860723c */ /* 0x042fe60000001860 */
[----:B------:R-:W-:Y:S01]  /*11fa0*/  MUFU.EX2 R170, R170 ;  /* 0x000000aa00aa7308 */ /* 0x000fe20000000800 */
[----:B------:R-:W-:Y:S02]  /*11fb0*/  FADD.FTZ R239, R239, R236 ;  /* 0x000000ecefef7221 */ /* 0x000fe40000010000 */
[----:B------:R-:W-:Y:S02]  /*11fc0*/  LDSM.16.MT88.4 R36, [R173+0x1800] ;  /* 0x00180000ad24783b */ /* 0x000fe40000004200 */
[C---:B------:R-:W-:Y:S04]  /*11fd0*/  HMMA.16816.F32 R100, R120.reuse, R126, R100 ;  /* 0x0000007e7864723c */ /* 0x040fe80000001864 */
[----:B------:R-:W-:Y:S01]  /*11fe0*/  FADD.FTZ R238, R238, R239 ;  /* 0x000000efeeee7221 */ /* 0x000fe20000010000 */
[----:B------:R-:W1:Y:S01]  /*11ff0*/  MUFU.EX2 R171, R171 ;  /* 0x000000ab00ab7308 */ /* 0x000e620000000800 */
[----:B------:R-:W5:Y:S02]  /*12000*/  LDSM.16.MT88.4 R124, [R174+0x1000] ;  /* 0x00100000ae7c783b */ /* 0x000f640000004200 */
[C---:B----4-:R-:W-:Y:S04]  /*12010*/  HMMA.16816.F32 R104, R120.reuse, R128, R104 ;  /* 0x000000807868723c */ /* 0x050fe80000001868 */
[C---:B--2---:R-:W-:Y:S01]  /*12020*/  F2FP.PACK_AB R24, R169.reuse, R168 ;  /* 0x000000a8a918723e */ /* 0x044fe200000000ff */
[----:B------:R-:W-:Y:S02]  /*12030*/  FADD.FTZ R168, R168, R233 ;  /* 0x000000e9a8a87221 */ /* 0x000fe40000010000 */
[----:B------:R-:W2:Y:S01]  /*12040*/  MUFU.EX2 R185, R185 ;  /* 0x000000b900b97308 */ /* 0x000ea20000000800 */
[C---:B------:R-:W-:Y:S01]  /*12050*/  HMMA.16816.F32 R108, R120.reuse, R130, R108 ;  /* 0x00000082786c723c */ /* 0x040fe2000000186c */
[----:B------:R-:W4:Y:S03]  /*12060*/  LDSM.16.MT88.4 R128, [R172+0x1000] ;  /* 0x00100000ac80783b */ /* 0x000f260000004200 */
[----:B------:R-:W-:Y:S02]  /*12070*/  FADD.FTZ R169, R169, R168 ;  /* 0x000000a8a9a97221 */ /* 0x000fe40000010000 */
[----:B------:R-:W-:Y:S02]  /*12080*/  FADD.FTZ R241, R241, R238 ;  /* 0x000000eef1f17221 */ /* 0x000fe40000010000 */
[C---:B---3--:R-:W-:Y:S04]  /*12090*/  HMMA.16816.F32 R16, R120.reuse, R148, R16 ;  /* 0x000000947810723c */ /* 0x048fe80000001810 */
[C---:B-1----:R-:W-:Y:S01]  /*120a0*/  F2FP.PACK_AB R26, R171.reuse, R170 ;  /* 0x000000aaab1a723e */ /* 0x042fe200000000ff */
[----:B------:R-:W-:Y:S03]  /*120b0*/  FADD.FTZ R170, R170, R169 ;  /* 0x000000a9aaaa7221 */ /* 0x000fe60000010000 */
[C---:B------:R-:W-:Y:S01]  /*120c0*/  HMMA.16816.F32 R112, R120.reuse, R150, R112 ;  /* 0x000000967870723c */ /* 0x040fe20000001870 */
[----:B------:R-:W1:Y:S03]  /*120d0*/  LDSM.16.MT88.4 R148, [R173+0x1000] ;  /* 0x00100000ad94783b */ /* 0x000e660000004200 */
[----:B------:R-:W-:Y:S04]  /*120e0*/  FADD.FTZ R171, R171, R170 ;  /* 0x000000aaabab7221 */ /* 0x000fe80000010000 */
[C---:B-----5:R-:W-:Y:S08]  /*120f0*/  HMMA.16816.F32 R20, R120.reuse, R132, R20 ;  /* 0x000000847814723c */ /* 0x060ff00000001814 */
[----:B------:R-:W-:Y:S01]  /*12100*/  HMMA.16816.F32 R116, R120, R134, R116 ;  /* 0x000000867874723c */ /* 0x000fe20000001874 */
[----:B------:R-:W3:Y:S07]  /*12110*/  LDSM.16.MT88.4 R120, [R174+0x3000] ;  /* 0x00300000ae78783b */ /* 0x000eee0000004200 */
[C---:B------:R-:W-:Y:S01]  /*12120*/  HMMA.16816.F32 R4, R24.reuse, R124, R4 ;  /* 0x0000007c1804723c */ /* 0x040fe20000001804 */
[----:B------:R-:W5:Y:S07]  /*12130*/  LDSM.16.MT88.4 R132, [R9+0x3000] ;  /* 0x003000000984783b */ /* 0x000f6e0000004200 */
[C---:B------:R-:W-:Y:S01]  /*12140*/  HMMA.16816.F32 R12, R24.reuse, R126, R12 ;  /* 0x0000007e180c723c */ /* 0x040fe2000000180c */
[----:B------:R-:W2:Y:S07]  /*12150*/  LDSM.16.MT88.4 R124, [R172+0x3000] ;  /* 0x00300000ac7c783b */ /* 0x000eae0000004200 */
[C---:B------:R-:W-:Y:S08]  /*12160*/  HMMA.16816.F32 R40, R24.reuse, R28, R40 ;  /* 0x0000001c1828723c */ /* 0x040ff00000001828 */
[C---:B------:R-:W-:Y:S01]  /*12170*/  HMMA.16816.F32 R44, R24.reuse, R30, R44 ;  /* 0x0000001e182c723c */ /* 0x040fe2000000182c */
[----:B------:R-:W2:Y:S07]  /*12180*/  LDSM.16.MT88.4 R28, [R173+0x3000] ;  /* 0x00300000ad1c783b */ /* 0x000eae0000004200 */
[C---:B----4-:R-:W-:Y:S08]  /*12190*/  HMMA.16816.F32 R48, R24.reuse, R128, R48 ;  /* 0x000000801830723c */ /* 0x050ff00000001830 */
        /* <DEDUP_REMOVED lines=8> */
[C---:B-----5:R-:W-:Y:S08]  /*12220*/  HMMA.16816.F32 R72, R24.reuse, R132, R72 ;  /* 0x000000841848723c */ /* 0x060ff00000001848 */
[C---:B------:R-:W-:Y:S08]  /*12230*/  HMMA.16816.F32 R76, R24.reuse, R134, R76 ;  /* 0x00000086184c723c */ /* 0x040ff0000000184c */
[C---:B--2---:R-:W-:Y:S08]  /*12240*/  HMMA.16816.F32 R80, R24.reuse, R124, R80 ;  /* 0x0000007c1850723c */ /* 0x044ff00000001850 */
[C---:B------:R-:W-:Y:S01]  /*12250*/  HMMA.16816.F32 R84, R24.reuse, R126, R84 ;  /* 0x0000007e1854723c */ /* 0x040fe20000001854 */
[----:B------:R-:W2:Y:S07]  /*12260*/  LDSM.16.MT88.4 R124, [R172+0x5000] ;  /* 0x00500000ac7c783b */ /* 0x000eae0000004200 */
[C---:B------:R-:W-:Y:S08]  /*12270*/  HMMA.16816.F32 R88, R24.reuse, R28, R88 ;  /* 0x0000001c1858723c */ /* 0x040ff00000001858 */
[C---:B------:R-:W-:Y:S01]  /*12280*/  HMMA.16816.F32 R92, R24.reuse, R30, R92 ;  /* 0x0000001e185c723c */ /* 0x040fe2000000185c */
[----:B------:R-:W3:Y:S07]  /*12290*/  LDSM.16.MT88.4 R28, [R173+0x5000] ;  /* 0x00500000ad1c783b */ /* 0x000eee0000004200 */
[C---:B----4-:R-:W-:Y:S08]  /*122a0*/  HMMA.16816.F32 R96, R24.reuse, R128, R96 ;  /* 0x000000801860723c */ /* 0x050ff00000001860 */
        /* <DEDUP_REMOVED lines=9> */
[----:B------:R-:W-:Y:S01]  /*12340*/  HMMA.16816.F32 R116, R24, R30, R116 ;  /* 0x0000001e1874723c */ /* 0x000fe20000001874 */
[----:B------:R-:W3:Y:S06]  /*12350*/  LDSM.16.MT88.4 R28, [R173+0x3800] ;  /* 0x00380000ad1c783b */ /* 0x000eec0000004200 */
[----:B------:R-:W-:Y:S01]  /*12360*/  F2FP.PACK_AB R24, R243, R240 ;  /* 0x000000f0f318723e */ /* 0x000fe200000000ff */
[----:B------:R-:W-:Y:S01]  /*12370*/  FADD.FTZ R240, R240, R171 ;  /* 0x000000abf0f07221 */ /* 0x000fe20000010000 */
[----:B------:R-:W-:Y:S03]  /*12380*/  F2FP.PACK_AB R26, R185, R242 ;  /* 0x000000f2b91a723e */ /* 0x000fe600000000ff */
[----:B------:R-:W-:Y:S01]  /*12390*/  F2FP.PACK_AB R25, R245, R244 ;  /* 0x000000f4f519723e */ /* 0x000fe200000000ff */
[----:B------:R-:W-:Y:S01]  /*123a0*/  FADD.FTZ R244, R244, R241 ;  /* 0x000000f1f4f47221 */ /* 0x000fe20000010000 */
[----:B------:R-:W-:Y:S01]  /*123b0*/  F2FP.PACK_AB R27, R183, R246 ;  /* 0x000000f6b71b723e */ /* 0x000fe200000000ff */
[----:B------:R-:W-:Y:S02]  /*123c0*/  FADD.FTZ R243, R243, R240 ;  /* 0x000000f0f3f37221 */ /* 0x000fe40000010000 */
[----:B------:R-:W-:Y:S02]  /*123d0*/  FADD.FTZ R245, R245, R244 ;  /* 0x000000f4f5f57221 */ /* 0x000fe40000010000 */
[----:B------:R-:W-:Y:S02]  /*123e0*/  FADD.FTZ R242, R242, R243 ;  /* 0x000000f3f2f27221 */ /* 0x000fe40000010000 */
[C---:B----4-:R-:W-:Y:S01]  /*123f0*/  HMMA.16816.F32 R132, R24.reuse, R128, R4 ;  /* 0x000000801884723c */ /* 0x050fe20000001804 */
[----:B------:R-:W4:Y:S02]  /*12400*/  LDSM.16.MT88.4 R4, [R174+0x5800] ;  /* 0x00580000ae04783b */ /* 0x000f240000004200 */
[----:B------:R-:W-:Y:S02]  /*12410*/  FADD.FTZ R246, R246, R245 ;  /* 0x000000f5f6f67221 */ /* 0x000fe40000010000 */
[----:B------:R-:W-:Y:S02]  /*12420*/  FADD.FTZ R231, R185, R242 ;  /* 0x000000f2b9e77221 */ /* 0x000fe40000010000 */
[----:B------:R-:W-:Y:S01]  /*12430*/  FADD.FTZ R225, R183, R246 ;  /* 0x000000f6b7e17221 */ /* 0x000fe20000010000 */
[C---:B------:R-:W-:Y:S01]  /*12440*/  HMMA.16816.F32 R128, R24.reuse, R130, R12 ;  /* 0x000000821880723c */ /* 0x040fe2000000180c */
[----:B------:R-:W5:Y:S07]  /*12450*/  LDSM.16.MT88.4 R12, [R9+0x5800] ;  /* 0x00580000090c783b */ /* 0x000f6e0000004200 */
[C---:B------:R-:W-:Y:S07]  /*12460*/  HMMA.16816.F32 R40, R24.reuse, R32, R40 ;  /* 0x000000201828723c */ /* 0x040fee0000001828 */
[----:B------:R-:W-:Y:S01]  /*12470*/  IADD3 R32, R224, -0x2, RZ ;  /* 0xfffffffee0207810 */ /* 0x000fe20007ffe0ff */
[C---:B------:R-:W-:Y:S03]  /*12480*/  HMMA.16816.F32 R44, R24.reuse, R34, R44 ;  /* 0x00000022182c723c */ /* 0x040fe6000000182c */
[C---:B------:R-:W-:Y:S05]  /*12490*/  ISETP.GE.AND P0, PT, R32.reuse, R221, PT ;  /* 0x000000dd2000720c */ /* 0x040fea0003f06270 */
[C---:B-1----:R-:W-:Y:S08]  /*124a0*/  HMMA.16816.F32 R48, R24.reuse, R120, R48 ;  /* 0x000000781830723c */ /* 0x042ff00000001830 */
[C---:B------:R-:W-:Y:S01]  /*124b0*/  HMMA.16816.F32 R52, R24.reuse, R122, R52 ;  /* 0x0000007a1834723c */ /* 0x040fe20000001834 */
[----:B------:R-:W-:Y:S02]  /*124c0*/  @P0 MOV R0, c[0x0][0x1e0] ;  /* 0x0000780000000a02 */ /* 0x000fe40000000f00 */
[----:B------:R-:W-:Y:S02]  /*124d0*/  @P0 ISETP.GE.AND P2, PT, R209, c[0x0][0x1d4], PT ;  /* 0x00007500d1000a0c */ /* 0x000fe40003f46270 */
[----:B------:R-:W-:Y:S03]  /*124e0*/  @P0 MOV R2, c[0x0][0x1e4] ;  /* 0x0000790000020a02 */ /* 0x000fe60000000f00 */
        /* <DEDUP_REMOVED lines=8> */
[C---:B---3--:R-:W-:Y:S08]  /*12570*/  HMMA.16816.F32 R88, R24.reuse, R28, R88 ;  /* 0x0000001c1858723c */ /* 0x048ff00000001858 */
[C---:B------:R-:W-:Y:S01]  /*12580*/  HMMA.16816.F32 R92, R24.reuse, R30, R92 ;  /* 0x0000001e185c723c */ /* 0x040fe2000000185c */
[----:B------:R-:W1:Y:S07]  /*12590*/  LDSM.16.MT88.4 R28, [R172+0x5800] ;  /* 0x00580000ac1c783b */ /* 0x000e6e0000004200 */
[C---:B----4-:R-:W-:Y:S07]  /*125a0*/  HMMA.16816.F32 R96, R24.reuse, R4, R96 ;  /* 0x000000041860723c */ /* 0x050fee0000001860 */
[----:B------:R-:W-:Y:S01]  /*125b0*/  @P0 SHF.R.S32.HI R5, RZ, 0x1f, R32 ;  /* 0x0000001fff050819 */ /* 0x000fe20000011420 */
[C---:B------:R-:W-:Y:S04]  /*125c0*/  HMMA.16816.F32 R100, R24.reuse, R6, R100 ;  /* 0x000000061864723c */ /* 0x040fe80000001864 */
[----:B------:R-:W-:Y:S04]  /*125d0*/  @P0 IMAD R5, R5, c[0x0][0x1e0], RZ ;  /* 0x0000780005050a24 */ /* 0x000fe800078e02ff */
[C---:B-----5:R-:W-:Y:S04]  /*125e0*/  HMMA.16816.F32 R104, R24.reuse, R12, R104 ;  /* 0x0000000c1868723c */ /* 0x060fe80000001868 */
[C---:B------:R-:W-:Y:S02]  /*125f0*/  @P0 IMAD R5, R32.reuse, c[0x0][0x1e4], R5 ;  /* 0x0000790020050a24 */ /* 0x040fe400078e0205 */
[----:B------:R-:W-:Y:S02]  /*12600*/  @P0 IMAD.WIDE.U32 R32, R32, c[0x0][0x1e0], RZ ;  /* 0x0000780020200a25 */ /* 0x000fe400078e00ff */
[C---:B------:R-:W-:Y:S04]  /*12610*/  HMMA.16816.F32 R108, R24.reuse, R14, R108 ;  /* 0x0000000e186c723c */ /* 0x040fe8000000186c */
[----:B------:R-:W-:Y:S02]  /*12620*/  @P0 IADD3 R9, R33, R5, RZ ;  /* 0x0000000521090210 */ /* 0x000fe40007ffe0ff */
[----:B------:R-:W2:Y:S01]  /*12630*/  LDSM.16.MT88.4 R4, [R173+0x5800] ;  /* 0x00580000ad04783b */ /* 0x000ea20000004200 */
[C---:B------:R-:W-:Y:S02]  /*12640*/  @P0 SHF.L.U32 R13, R32.reuse, 0x6, RZ ;  /* 0x00000006200d0819 */ /* 0x040fe400000006ff */
[----:B------:R-:W-:Y:S01]  /*12650*/  @P0 SHF.L.U64.HI R9, R32, 0x6, R9 ;  /* 0x0000000620090819 */ /* 0x000fe20000010209 */
[C---:B-1----:R-:W-:Y:S03]  /*12660*/  HMMA.16816.F32 R124, R24.reuse, R28, R16 ;  /* 0x0000001c187c723c */ /* 0x042fe60000001810 */
[C---:B------:R-:W-:Y:S04]  /*12670*/  @P0 LEA R15, P1, R0.reuse, R13, 0x5 ;  /* 0x0000000d000f0211 */ /* 0x040fe800078228ff */
[----:B------:R-:W-:Y:S01]  /*12680*/  @P0 LEA.HI.X R33, R0, R9, R2, 0x5, P1 ;  /* 0x0000000900210211 */ /* 0x000fe200008f2c02 */
[C---:B------:R-:W-:Y:S04]  /*12690*/  HMMA.16816.F32 R112, R24.reuse, R30, R112 ;  /* 0x0000001e1870723c */ /* 0x040fe80000001870 */
[-C--:B------:R-:W-:Y:S02]  /*126a0*/  @P0 IADD3 R15, P4, R15, R228.reuse, RZ ;  /* 0x000000e40f0f0210 */ /* 0x080fe40007f9e0ff */
[----:B------:R-:W-:Y:S02]  /*126b0*/  @P0 IADD3 R13, P1, R13, R228, RZ ;  /* 0x000000e40d0d0210 */ /* 0x000fe40007f3e0ff */
[-C--:B------:R-:W-:Y:S02]  /*126c0*/  @P0 IADD3.X R2, R33, R220.reuse, RZ, P4, !PT ;  /* 0x000000dc21020210 */ /* 0x080fe400027fe4ff */
[----:B------:R-:W-:Y:S02]  /*126d0*/  ISETP.NE.AND P4, PT, R222, RZ, PT ;  /* 0x000000ffde00720c */ /* 0x000fe40003f85270 */
[----:B------:R-:W-:Y:S02]  /*126e0*/  @P0 LEA R16, P5, R13, c[0x0][0x1c8], 0x1 ;  /* 0x000072000d100a11 */ /* 0x000fe400078a08ff */
[----:B------:R-:W-:Y:S01]  /*126f0*/  @P0 IADD3.X R0, R9, R220, RZ, P1, !PT ;  /* 0x000000dc09000210 */ /* 0x000fe20000ffe4ff */
[----:B------:R-:W-:Y:S01]  /*12700*/  @P0 IMAD R9, R223, 0x6000, R11 ;  /* 0x00006000df090824 */ /* 0x000fe200078e020b */
[----:B------:R-:W-:Y:S02]  /*12710*/  @P0 ISETP.GE.AND P1, PT, R208, c[0x0][0x1d4], PT ;  /* 0x00007500d0000a0c */ /* 0x000fe40003f26270 */
[----:B------:R-:W-:Y:S02]  /*12720*/  @P0 LEA.HI.X R17, R13, c[0x0][0x1cc], R0, 0x1, P5 ;  /* 0x000073000d110a11 */ /* 0x000fe400028f0c00 */
[C---:B------:R-:W-:Y:S02]  /*12730*/  @P0 LEA R12, P3, R15.reuse, c[0x0][0x1c8], 0x1 ;  /* 0x000072000f0c0a11 */ /* 0x040fe400078608ff */
[C---:B------:R-:W-:Y:S01]  /*12740*/  IADD3 R0, R196.reuse, 0x1, RZ ;  /* 0x00000001c4007810 */ /* 0x040fe20007ffe0ff */
[----:B------:R-:W-:Y:S01]  /*12750*/  @!PT LDS RZ, [RZ] ;  /* 0x00000000fffff984 */ /* 0x000fe20000000800 */
[----:B------:R-:W-:Y:S01]  /*12760*/  @!PT LDS RZ, [RZ] ;  /* 0x00000000fffff984 */ /* 0x000fe20000000800 */
[----:B------:R-:W-:Y:S01]  /*12770*/  @!PT LDS RZ, [RZ] ;  /* 0x00000000fffff984 */ /* 0x000fe20000000800 */
[----:B------:R1:W-:Y:S01]  /*12780*/  @P0 LDGSTS.E.BYPASS.LTC128B.128 [R9], [R16.64], !P4 ;  /* 0x0000000010090fae */ /* 0x0003e2000e101d48 */
[----:B------:R-:W-:Y:S01]  /*12790*/  @P0 LEA.HI.X R13, R15, c[0x0][0x1cc], R2, 0x1, P3 ;  /* 0x000073000f0d0a11 */ /* 0x000fe200018f0c02 */
[C---:B--2---:R-:W-:Y:S06]  /*127a0*/  HMMA.16816.F32 R120, R24.reuse, R4, R20 ;  /* 0x000000041878723c */ /* 0x044fec0000001814 */
[----:B------:R1:W-:Y:S02]  /*127b0*/  @P0 LDGSTS.E.BYPASS.LTC128B.128 [R9+0x2000], [R16.64+0x80], !P2 ;  /* 0x0200008010090fae */ /* 0x0003e4000d101d48 */
[----:B------:R-:W-:Y:S06]  /*127c0*/  HMMA.16816.F32 R116, R24, R6, R116 ;  /* 0x000000061874723c */ /* 0x000fec0000001874 */
[----:B------:R1:W-:Y:S08]  /*127d0*/  @P0 LDGSTS.E.BYPASS.LTC128B.128 [R9+0x4000], [R16.64+0x100], !P1 ;  /* 0x0400010010090fae */ /* 0x0003f0000c901d48 */
[----:B------:R1:W-:Y:S08]  /*127e0*/  @P0 LDGSTS.E.BYPASS.LTC128B.128 [R9+0x1000], [R12.64], !P4 ;  /* 0x010000000c090fae */ /* 0x0003f0000e101d48 */
[----:B------:R1:W-:Y:S08]  /*127f0*/  @P0 LDGSTS.E.BYPASS.LTC128B.128 [R9+0x3000], [R12.64+0x80], !P2 ;  /* 0x030000800c090fae */ /* 0x0003f0000d101d48 */
[----:B------:R1:W-:Y:S01]  /*12800*/  @P0 LDGSTS.E.BYPASS.LTC128B.128 [R9+0x5000], [R12.64+0x100], !P1 ;  /* 0x050001000c090fae */ /* 0x0003e2000c901d48 */
[----:B------:R-:W-:Y:S02]  /*12810*/  ISETP.GE.AND P0, PT, R221, R224, PT ;  /* 0x000000e0dd00720c */ /* 0x000fe40003f06270 */
[----:B------:R-:W-:Y:S02]  /*12820*/  ISETP.GE.AND P1, PT, R196, 0x1, PT ;  /* 0x00000001c400780c */ /* 0x000fe40003f26270 */
[----:B------:R-:W-:Y:S02]  /*12830*/  MOV R224, R230 ;  /* 0x000000e600e07202 */ /* 0x000fe40000000f00 */
[----:B------:R-:W-:Y:S01]  /*12840*/  SEL R196, R0, RZ, !P1 ;  /* 0x000000ff00c47207 */ /* 0x000fe20004800000 */
[----:B------:R-:W0:Y:S01]  /*12850*/  LDGDEPBAR ;  /* 0x00000000000079af */ /* 0x000e220000000000 */
[----:B------:R-:W-:Y:S02]  /*12860*/  MOV R0, R3 ;  /* 0x0000000300007202 */ /* 0x000fe40000000f00 */
[----:B-1----:R-:W-:Y:S03]  /*12870*/  MOV R9, R8 ;  /* 0x0000000800097202 */ /* 0x002fe60000000f00 */
[----:B------:R-:W-:-:S05]  /*12880*/  @!P0 BRA `(.L_x_1461) ;  /* 0xffffd70000008947 */ /* 0x000fca000383ffff */
.L_x_1460:
[----:B-1----:R-:W-:Y:S02]  /*12890*/  MOV R5, 0x1f ;  /* 0x0000001f00057802 */ /* 0x002fe40000000f00 */
[----:B------:R-:W-:Y:S01]  /*128a0*/  MOV R0, 0xffffffff ;  /* 0xffffffff00007802 */ /* 0x000fe20000000f00 */
[----:B------:R-:W-:Y:S05]  /*128b0*/  BRA.DIV ~URZ, `(.L_x_1462) ;  /* 0x00004ee27f007947 */ /* 0x000fea000b800000 */
[----:B------:R1:W2:Y:S02]  /*128c0*/  SHFL.BFLY PT, R6, R231, 0x2, 0x1f ;  /* 0x0c401f00e7067f89 */ /* 0x0002a400000e0000 */
.L_x_1532:
[----:B-12---:R-:W-:Y:S01]  /*128d0*/  FADD.FTZ R231, R6, R231 ;  /* 0x000000e706e77221 */ /* 0x006fe20000010000 */
[----:B------:R-:W-:Y:S05]  /*128e0*/  BRA.DIV ~URZ, `(.L_x_1463) ;  /* 0x00004ef27f007947 */ /* 0x000fea000b800000 */
[----:B------:R-:W1:Y:S04]  /*128f0*/  SHFL.BFLY PT, R14, R225, 0x2, 0x1f ;  /* 0x0c401f00e10e7f89 */ /* 0x000e6800000e0000 */
[----:B------:R-:W2:Y:S01]  /*12900*/  SHFL.BFLY PT, R4, R231, 0x1, 0x1f ;  /* 0x0c201f00e7047f89 */ /* 0x000ea200000e0000 */
[----:B-1----:R-:W-:-:S02]  /*12910*/  FADD.FTZ R14, R14, R225 ;  /* 0x000000e10e0e7221 */ /* 0x002fc40000010000 */
[----:B--2---:R-:W-:-:S03]  /*12920*/  FADD.FTZ R4, R231, R4 ;  /* 0x00000004e7047221 */ /* 0x004fc60000010000 */
[----:B------:R1:W2:Y:S04]  /*12930*/  SHFL.BFLY PT, R6, R14, 0x1, 0x1f ;  /* 0x0c201f000e067f89 */ /* 0x0002a800000e0000 */
.L_x_1533:
[----:B-12---:R-:W-:Y:S01]  /*12940*/  FADD.FTZ R14, R6, R14 ;  /* 0x0000000e060e7221 */ /* 0x006fe20000010000 */
[----:B------:R-:W-:Y:S02]  /*12950*/  FSETP.NE.FTZ.AND P1, PT, R4, RZ, PT ;  /* 0x000000ff0400720b */ /* 0x000fe40003f35000 */
[----:B------:R-:W-:Y:S02]  /*12960*/  MOV R9, RZ ;  /* 0x000000ff00097202 */ /* 0x000fe40000000f00 */
[----:B------:R-:W-:Y:S02]  /*12970*/  FSETP.NE.FTZ.AND P0, PT, R14, RZ, PT ;  /* 0x000000ff0e00720b */ /* 0x000fe40003f15000 */
[----:B------:R-:W-:Y:S02]  /*12980*/  MOV R2, RZ ;  /* 0x000000ff00027202 */ /* 0x000fe40000000f00 */
[----:B------:R-:W-:-:S05]  /*12990*/  MOV R0, 0xff800000 ;  /* 0xff80000000007802 */ /* 0x000fca0000000f00 */
[----:B------:R-:W1:Y:S01]  /*129a0*/  @P1 MUFU.LG2 R5, R4 ;  /* 0x0000000400051308 */ /* 0x000e620000000c00 */
[----:B------:R-:W-:-:S03]  /*129b0*/  @P1 MOV R6, 0x3f317218 ;  /* 0x3f31721800061802 */ /* 0x000fc60000000f00 */
[----:B------:R-:W-:Y:S02]  /*129c0*/  @P0 MOV R16, 0x3f317218 ;  /* 0x3f31721800100802 */ /* 0x000fe40000000f00 */
[----:B------:R-:W-:Y:S02]  /*129d0*/  @P1 FMUL.FTZ R6, R6, c[0x0][0x2d0] ;  /* 0x0000b40006061a20 */ /* 0x000fe40000410000 */
[----:B------:R-:W2:Y:S01]  /*129e0*/  @P0 MUFU.LG2 R15, R14 ;  /* 0x0000000e000f0308 */ /* 0x000ea20000000c00 */
[----:B------:R-:W-:-:S07]  /*129f0*/  @P0 FMUL.FTZ R16, R16, c[0x0][0x2d0] ;  /* 0x0000b40010100a20 */ /* 0x000fce0000410000 */
[----:B------:R-:W3:Y:S01]  /*12a00*/  @P1 MUFU.RCP R9, R4 ;  /* 0x0000000400091308 */ /* 0x000ee20000001000 */
[----:B-1----:R-:W-:-:S04]  /*12a10*/  @P1 FMUL.FTZ R5, R5, 0.69314718246459960938 ;  /* 0x3f31721805051820 */ /* 0x002fc80000410000 */
[----:B------:R-:W-:-:S03]  /*12a20*/  @P1 FFMA.FTZ R0, R6, R8, R5 ;  /* 0x0000000806001223 */ /* 0x000fc60000010005 */
[----:B------:R1:W4:Y:S01]  /*12a30*/  @P0 MUFU.RCP R2, R14 ;  /* 0x0000000e00020308 */ /* 0x0003220000001000 */
[----:B--2---:R-:W-:Y:S01]  /*12a40*/  @P0 FMUL.FTZ R17, R15, 0.69314718246459960938 ;  /* 0x3f3172180f110820 */ /* 0x004fe20000410000 */
[----:B------:R-:W-:Y:S01]  /*12a50*/  MOV R15, 0x1 ;  /* 0x00000001000f7802 */ /* 0x000fe20000000f00 */
[C---:B---3--:R-:W-:Y:S02]  /*12a60*/  FMUL.FTZ R132, R9.reuse, R132 ;  /* 0x0000008409847220 */ /* 0x048fe40000410000 */
        /* <DEDUP_REMOVED lines=48> */
[----:B------:R-:W-:Y:S01]  /*12d70*/  @P0 FFMA.FTZ R14, R16, R3, R17 ;  /* 0x00000003100e0223 */ /* 0x000fe20000010011 */
[----:B------:R-:W-:Y:S01]  /*12d80*/  PRMT R3, R15, 0x7610, R3 ;  /* 0x000076100f037816 */ /* 0x000fe20000000003 */
        /* <DEDUP_REMOVED lines=48> */
.L_x_1401:
        /* <DEDUP_REMOVED lines=8> */
[----:B------:R-:W2:Y:S01]  /*13110*/  POPC R17, UR4 ;  /* 0x0000000400117d09 */ /* 0x000ea20008000000 */
[----:B-1----:R-:W-:-:S13]  /*13120*/  ISETP.EQ.U32.AND P0, PT, R16, R15, PT ;  /* 0x0000000f1000720c */ /* 0x002fda0003f02070 */
[----:B--2---:R-:W2:Y:S04]  /*13130*/  @P0 ATOMG.E.ADD.STRONG.GPU PT, R15, [R18.64], R17 ;  /* 0x00000011120f09a8 */ /* 0x004ea800081ee1c8 */
[----:B------:R-:W1:Y:S02]  /*13140*/  S2R R2, SR_LTMASK ;  /* 0x0000000000027919 */ /* 0x000e640000003900 */
[----:B-1----:R-:W-:-:S04]  /*13150*/  LOP3.LUT R2, R2, UR4, RZ, 0xc0, !PT ;  /* 0x0000000402027c12 */ /* 0x002fc8000f8ec0ff */
[----:B------:R-:W1:Y:S01]  /*13160*/  POPC R200, R2 ;  /* 0x0000000200c87309 */ /* 0x000e620000000000 */
[----:B--2---:R-:W1:Y:S02]  /*13170*/  SHFL.IDX PT, R15, R15, R16, 0x1f ;  /* 0x00001f100f0f7589 */ /* 0x004e6400000e0000 */
[----:B-1----:R-:W-:-:S05]  /*13180*/  IADD3 R200, R15, c[0x0][0xc], R200 ;  /* 0x000003000fc87a10 */ /* 0x002fca0007ffe0c8 */
.L_x_1465:
[----:B------:R-:W-:Y:S05]  /*13190*/  BSYNC B0 ;  /* 0x0000000000007941 */ /* 0x000fea0003800000 */
.L_x_1464:
[----:B------:R-:W-:Y:S01]  /*131a0*/  PRMT R3, R3, 0x9910, RZ ;  /* 0x0000991003037816 */ /* 0x000fe200000000ff */
[----:B------:R-:W-:Y:S01]  /*131b0*/  BSSY B1, `(.L_x_1466) ;  /* 0x0000343000017945 */ /* 0x000fe20003800000 */
[----:B------:R-:W-:Y:S02]  /*131c0*/  IMAD.MOV.U32 R2, RZ, RZ, R200 ;  /* 0x000000ffff027224 */ /* 0x000fe400078e00c8 */
[----:B------:R-:W-:Y:S01]  /*131d0*/  ISETP.NE.AND P0, PT, R3, RZ, PT ;  /* 0x000000ff0300720c */ /* 0x000fe20003f05270 */
[----:B------:R-:W-:-:S12]  /*131e0*/  IMAD.SHL.U32 R22, R193, 0x8, RZ ;  /* 0x00000008c1167824 */ /* 0x000fd800078e00ff */
[----:B------:R-:W-:Y:S05]  /*131f0*/  @!P0 BRA `(.L_x_1467) ;  /* 0x000027c000008947 */ /* 0x000fea0003800000 */
[----:B------:R-:W-:Y:S01]  /*13200*/  SHF.R.S32.HI R15, RZ, 0x1f, R146 ;  /* 0x0000001fff0f7819 */ /* 0x000fe20000011492 */
[----:B------:R-:W-:Y:S01]  /*13210*/  WARPSYNC 0xffffffff ;  /* 0xffffffff00007948 */ /* 0x000fe20003800000 */
[----:B------:R-:W-:Y:S01]  /*13220*/  BAR.SYNC.DEFER_BLOCKING 0x1, 0x100 ;  /* 0x0044000000007b1d */ /* 0x000fe20000010000 */
[----:B------:R-:W-:Y:S01]  /*13230*/  LOP3.LUT R17, R141, R211, RZ, 0xfc, !PT ;  /* 0x000000d38d117212 */ /* 0x000fe200078efcff */
[----:B------:R-:W-:Y:S01]  /*13240*/  IMAD.MOV.U32 R23, RZ, RZ, 0x20 ;  /* 0x00000020ff177424 */ /* 0x000fe200078e00ff */
[----:B------:R-:W-:Y:S02]  /*13250*/  LEA.HI R21, R15, R146, RZ, 0x5 ;  /* 0x000000920f157211 */ /* 0x000fe400078f28ff */
[----:B------:R-:W-:Y:S02]  /*13260*/  LOP3.LUT R16, R212, 0x1, RZ, 0xc0, !PT ;  /* 0x00000001d4107812 */ /* 0x000fe400078ec0ff */
[----:B------:R-:W-:Y:S02]  /*13270*/  SHF.R.S32.HI R19, RZ, 0x5, R21 ;  /* 0x00000005ff137819 */ /* 0x000fe40000011415 */
[----:B------:R-:W-:-:S02]  /*13280*/  ISETP.NE.U32.AND P0, PT, R16, 0x1, PT ;  /* 0x000000011000780c */ /* 0x000fc40003f05070 */
[----:B------:R-:W-:Y:S01]  /*13290*/  F2FP.PACK_AB R33, R133, R132 ;  /* 0x000000848521723e */ /* 0x000fe200000000ff */
[----:B------:R-:W-:Y:S01]  /*132a0*/  IMAD.SHL.U32 R3, R19, 0x400, RZ ;  /* 0x0000040013037824 */ /* 0x000fe200078e00ff */
[----:B------:R-:W-:Y:S02]  /*132b0*/  R2P PR, R212, 0x6 ;  /* 0x00000006d4007804 */ /* 0x000fe40000000000 */
[----:B------:R-:W-:Y:S01]  /*132c0*/  F2FP.PACK_AB R31, R9, R8 ;  /* 0x00000008091f723e */ /* 0x000fe200000000ff */
[----:B------:R-:W-:Y:S01]  /*132d0*/  IMAD R18, R210, 0x2, R3 ;  /* 0x00000002d2127824 */ /* 0x000fe200078e0203 */
[----:B------:R-:W-:Y:S02]  /*132e0*/  F2FP.PACK_AB R29, R129, R128 ;  /* 0x00000080811d723e */ /* 0x000fe400000000ff */
[----:B------:R-:W-:Y:S01]  /*132f0*/  SEL R23, R23, 0xffffffe0, !P1 ;  /* 0xffffffe017177807 */ /* 0x000fe20004800000 */
[----:B------:R-:W-:Y:S01]  /*13300*/  IMAD.IADD R17, R18, 0x1, R17 ;  /* 0x0000000112117824 */ /* 0x000fe200078e0211 */
[----:B------:R-:W-:-:S02]  /*13310*/  F2FP.PACK_AB R27, R41, R40 ;  /* 0x00000028291b723e */ /* 0x000fc400000000ff */
[----:B------:R-:W-:Y:S01]  /*13320*/  F2FP.PACK_AB R25, R43, R42 ;  /* 0x0000002a2b19723e */ /* 0x000fe200000000ff */
[----:B------:R-:W-:Y:S01]  /*13330*/  IMAD.SHL.U32 R28, R17, 0x2, RZ ;  /* 0x00000002111c7824 */ /* 0x000fe200078e00ff */
[----:B------:R-:W-:Y:S01]  /*13340*/  F2FP.PACK_AB R18, R45, R44 ;  /* 0x0000002c2d12723e */ /* 0x000fe200000000ff */
[----:B------:R-:W-:Y:S01]  /*13350*/  IMAD.MOV.U32 R17, RZ, RZ, 0x40 ;  /* 0x00000040ff117424 */ /* 0x000fe200078e00ff */
[----:B------:R-:W-:Y:S01]  /*13360*/  F2FP.PACK_AB R26, R47, R46 ;  /* 0x0000002e2f1a723e */ /* 0x000fe200000000ff */
[C---:B------:R-:W-:Y:S01]  /*13370*/  IMAD.IADD R16, R28.reuse, 0x1, R23 ;  /* 0x000000011c107824 */ /* 0x040fe200078e0217 */
[C---:B------:R-:W-:Y:S01]  /*13380*/  IADD3 R3, R28.reuse, 0x80, RZ ;  /* 0x000000801c037810 */ /* 0x040fe20007ffe0ff */
[----:B------:R1:W-:Y:S01]  /*13390*/  STS [R28+0x80], R33 ;  /* 0x000080211c007388 */ /* 0x0003e20000000800 */
[----:B------:R-:W-:Y:S02]  /*133a0*/  IADD3 R24, R28, 0x70, RZ ;  /* 0x000000701c187810 */ /* 0x000fe40007ffe0ff */
[----:B------:R-:W-:Y:S01]  /*133b0*/  @P0 IADD3 R24, R3, 0x10, RZ ;  /* 0x0000001003180810 */ /* 0x000fe20007ffe0ff */
[----:B------:R2:W-:Y:S01]  /*133c0*/  STS [R28+0x480], R31 ;  /* 0x0004801f1c007388 */ /* 0x0005e20000000800 */
[----:B------:R-:W-:-:S02]  /*133d0*/  F2FP.PACK_AB R3, R131, R130 ;  /* 0x000000828303723e */ /* 0x000fc400000000ff */
[----:B------:R-:W-:Y:S01]  /*133e0*/  SEL R17, R17, 0xffffffc0, !P2 ;  /* 0xffffffc011117807 */ /* 0x000fe20005000000 */
[--C-:B------:R-:W-:Y:S01]  /*133f0*/  IMAD.IADD R23, R23, 0x1, R24.reuse ;  /* 0x0000000117177824 */ /* 0x100fe200078e0218 */
[----:B------:R-:W-:Y:S01]  /*13400*/  F2FP.PACK_AB R30, R49, R48 ;  /* 0x00000030311e723e */ /* 0x000fe200000000ff */
[----:B------:R3:W-:Y:S01]  /*13410*/  STS [R24+0x400], R3 ;  /* 0x0004000318007388 */ /* 0x0007e20000000800 */
[----:B------:R-:W-:Y:S01]  /*13420*/  F2FP.PACK_AB R32, R51, R50 ;  /* 0x000000323320723e */ /* 0x000fe200000000ff */
[----:B------:R-:W-:Y:S01]  /*13430*/  IMAD.IADD R20, R17, 0x1, R24 ;  /* 0x0000000111147824 */ /* 0x000fe200078e0218 */
[----:B------:R-:W-:Y:S01]  /*13440*/  F2FP.PACK_AB R35, R71, R70 ;  /* 0x000000464723723e */ /* 0x000fe200000000ff */
[----:B------:R4:W-:Y:S01]  /*13450*/  STS [R24], R29 ;  /* 0x0000001d18007388 */ /* 0x0009e20000000800 */
[----:B------:R-:W-:Y:S02]  /*13460*/  F2FP.PACK_AB R34, R83, R82 ;  /* 0x000000525322723e */ /* 0x000fe400000000ff */
[----:B------:R-:W-:Y:S01]  /*13470*/  ISETP.NE.U32.AND P0, PT, RZ, c[0x0][0x508], PT ;  /* 0x00014200ff007a0c */ /* 0x000fe20003f05070 */
[----:B------:R4:W-:Y:S01]  /*13480*/  STS [R16+0x80], R27 ;  /* 0x0000801b10007388 */ /* 0x0009e20000000800 */
[----:B------:R-:W-:-:S02]  /*13490*/  ISETP.NE.U32.AND P2, PT, RZ, c[0x0][0x500], PT ;  /* 0x00014000ff007a0c */ /* 0x000fc40003f45070 */
[----:B------:R-:W-:Y:S01]  /*134a0*/  ISETP.NE.AND.EX P1, PT, RZ, c[0x0][0x50c], PT, P0 ;  /* 0x00014300ff007a0c */ /* 0x000fe20003f25300 */
[----:B------:R4:W-:Y:S01]  /*134b0*/  STS [R16+0x480], R25 ;  /* 0x0004801910007388 */ /* 0x0009e20000000800 */
[----:B------:R-:W-:Y:S02]  /*134c0*/  ISETP.NE.AND.EX P2, PT, RZ, c[0x0][0x504], PT, P2 ;  /* 0x00014100ff007a0c */ /* 0x000fe40003f45320 */
[----:B-1----:R-:W-:Y:S01]  /*134d0*/  F2FP.PACK_AB R33, R55, R54 ;  /* 0x000000363721723e */ /* 0x002fe200000000ff */
[----:B------:R1:W-:Y:S01]  /*134e0*/  STS [R23], R18 ;  /* 0x0000001217007388 */ /* 0x0003e20000000800 */
[----:B--2---:R-:W-:-:S03]  /*134f0*/  F2FP.PACK_AB R31, R53, R52 ;  /* 0x00000034351f723e */ /* 0x004fc600000000ff */
[----:B------:R2:W-:Y:S01]  /*13500*/  STS [R23+0x400], R26 ;  /* 0x0004001a17007388 */ /* 0x0005e20000000800 */
[----:B---3--:R-:W-:Y:S01]  /*13510*/  IMAD.IADD R3, R28, 0x1, R17 ;  /* 0x000000011c037824 */ /* 0x008fe200078e0211 */
[----:B----4-:R-:W-:-:S04]  /*13520*/  F2FP.PACK_AB R29, R65, R64 ;  /* 0x00000040411d723e */ /* 0x010fc800000000ff */
[----:B------:R3:W-:Y:S01]  /*13530*/  STS [R3+0x80], R30 ;  /* 0x0000801e03007388 */ /* 0x0007e20000000800 */
[----:B------:R-:W-:-:S03]  /*13540*/  F2FP.PACK_AB R27, R57, R56 ;  /* 0x00000038391b723e */ /* 0x000fc600000000ff */
[----:B------:R4:W-:Y:S01]  /*13550*/  STS [R3+0x480], R32 ;  /* 0x0004802003007388 */ /* 0x0009e20000000800 */
[----:B------:R-:W-:-:S03]  /*13560*/  F2FP.PACK_AB R25, R59, R58 ;  /* 0x0000003a3b19723e */ /* 0x000fc600000000ff */
[----:B------:R4:W-:Y:S01]  /*13570*/  STS [R20], R31 ;  /* 0x0000001f14007388 */ /* 0x0009e20000000800 */
[----:B-1----:R-:W-:-:S03]  /*13580*/  IMAD.IADD R18, R17, 0x1, R16 ;  /* 0x0000000111127824 */ /* 0x002fc600078e0210 */
[----:B------:R1:W-:Y:S01]  /*13590*/  STS [R20+0x400], R33 ;  /* 0x0004002114007388 */ /* 0x0003e20000000800 */
[----:B------:R-:W-:Y:S01]  /*135a0*/  IMAD.IADD R17, R23, 0x1, R17 ;  /* 0x0000000117117824 */ /* 0x000fe200078e0211 */
[----:B--2---:R-:W-:Y:S02]  /*135b0*/  F2FP.PACK_AB R26, R61, R60 ;  /* 0x0000003c3d1a723e */ /* 0x004fe400000000ff */
[----:B------:R2:W-:Y:S04]  /*135c0*/  STS [R18+0x80], R27 ;  /* 0x0000801b12007388 */ /* 0x0005e80000000800 */
[----:B------:R2:W-:Y:S04]  /*135d0*/  STS [R18+0x480], R25 ;  /* 0x0004801912007388 */ /* 0x0005e80000000800 */
[----:B------:R2:W-:Y:S01]  /*135e0*/  STS [R17], R26 ;  /* 0x0000001a11007388 */ /* 0x0005e20000000800 */
[----:B---3--:R-:W-:-:S02]  /*135f0*/  F2FP.PACK_AB R30, R63, R62 ;  /* 0x0000003e3f1e723e */ /* 0x008fc400000000ff */
[----:B----4-:R-:W-:-:S03]  /*13600*/  F2FP.PACK_AB R32, R7, R6 ;  /* 0x000000060720723e */ /* 0x010fc600000000ff */
[----:B------:R3:W-:Y:S01]  /*13610*/  STS [R17+0x400], R30 ;  /* 0x0004001e11007388 */ /* 0x0007e20000000800 */
[----:B------:R-:W-:-:S03]  /*13620*/  F2FP.PACK_AB R31, R67, R66 ;  /* 0x00000042431f723e */ /* 0x000fc600000000ff */
[----:B------:R4:W-:Y:S01]  /*13630*/  STS [R28+0x4080], R29 ;  /* 0x0040801d1c007388 */ /* 0x0009e20000000800 */
[----:B-1----:R-:W-:-:S03]  /*13640*/  F2FP.PACK_AB R33, R69, R68 ;  /* 0x000000444521723e */ /* 0x002fc600000000ff */
[----:B------:R1:W-:Y:S01]  /*13650*/  STS [R28+0x4480], R31 ;  /* 0x0044801f1c007388 */ /* 0x0003e20000000800 */
[----:B--2---:R-:W-:-:S03]  /*13660*/  F2FP.PACK_AB R27, R73, R72 ;  /* 0x00000048491b723e */ /* 0x004fc600000000ff */
[----:B------:R2:W-:Y:S01]  /*13670*/  STS [R24+0x4000], R33 ;  /* 0x0040002118007388 */ /* 0x0005e20000000800 */
[----:B------:R-:W-:-:S03]  /*13680*/  F2FP.PACK_AB R25, R75, R74 ;  /* 0x0000004a4b19723e */ /* 0x000fc600000000ff */
[----:B------:R2:W-:Y:S01]  /*13690*/  STS [R24+0x4400], R35 ;  /* 0x0044002318007388 */ /* 0x0005e20000000800 */
[----:B------:R-:W-:-:S03]  /*136a0*/  F2FP.PACK_AB R26, R5, R4 ;  /* 0x00000004051a723e */ /* 0x000fc600000000ff */
[----:B------:R2:W-:Y:S04]  /*136b0*/  STS [R16+0x4080], R27 ;  /* 0x0040801b10007388 */ /* 0x0005e80000000800 */
[----:B------:R2:W-:Y:S01]  /*136c0*/  STS [R16+0x4480], R25 ;  /* 0x0044801910007388 */ /* 0x0005e20000000800 */
[----:B---3--:R-:W-:-:S03]  /*136d0*/  F2FP.PACK_AB R30, R13, R12 ;  /* 0x0000000c0d1e723e */ /* 0x008fc600000000ff */
[----:B------:R3:W-:Y:S01]  /*136e0*/  STS [R23+0x4000], R26 ;  /* 0x0040001a17007388 */ /* 0x0007e20000000800 */
[----:B----4-:R-:W-:-:S03]  /*136f0*/  F2FP.PACK_AB R29, R85, R84 ;  /* 0x00000054551d723e */ /* 0x010fc600000000ff */
[----:B------:R4:W-:Y:S01]  /*13700*/  STS [R23+0x4400], R30 ;  /* 0x0044001e17007388 */ /* 0x0009e20000000800 */
[----:B-1----:R-:W-:-:S03]  /*13710*/  F2FP.PACK_AB R31, R87, R86 ;  /* 0x00000056571f723e */ /* 0x002fc600000000ff */
[----:B------:R1:W-:Y:S01]  /*13720*/  STS [R3+0x4080], R32 ;  /* 0x0040802003007388 */ /* 0x0003e20000000800 */
[----:B--2---:R-:W-:-:S03]  /*13730*/  F2FP.PACK_AB R33, R97, R96 ;  /* 0x000000606121723e */ /* 0x004fc600000000ff */
[----:B------:R-:W-:Y:S01]  /*13740*/  STS [R3+0x4480], R34 ;  /* 0x0044802203007388 */ /* 0x000fe20000000800 */
[----:B------:R-:W-:-:S03]  /*13750*/  F2FP.PACK_AB R35, R99, R98 ;  /* 0x000000626323723e */ /* 0x000fc600000000ff */
[----:B------:R2:W-:Y:S01]  /*13760*/  STS [R20+0x4000], R29 ;  /* 0x0040001d14007388 */ /* 0x0005e20000000800 */
[----:B------:R-:W-:-:S03]  /*13770*/  F2FP.PACK_AB R27, R89, R88 ;  /* 0x00000058591b723e */ /* 0x000fc600000000ff */
[----:B------:R2:W-:Y:S01]  /*13780*/  STS [R20+0x4400], R31 ;  /* 0x0044001f14007388 */ /* 0x0005e20000000800 */
[----:B------:R-:W-:-:S03]  /*13790*/  F2FP.PACK_AB R25, R91, R90 ;  /* 0x0000005a5b19723e */ /* 0x000fc600000000ff */
[----:B------:R2:W-:Y:S01]  /*137a0*/  STS [R18+0x4080], R27 ;  /* 0x0040801b12007388 */ /* 0x0005e20000000800 */
[----:B---3--:R-:W-:-:S03]  /*137b0*/  F2FP.PACK_AB R26, R93, R92 ;  /* 0x0000005c5d1a723e */ /* 0x008fc600000000ff */
[----:B------:R3:W-:Y:S01]  /*137c0*/  STS [R18+0x4480], R25 ;  /* 0x0044801912007388 */ /* 0x0007e20000000800 */
[----:B----4-:R-:W-:-:S03]  /*137d0*/  F2FP.PACK_AB R30, R95, R94 ;  /* 0x0000005e5f1e723e */ /* 0x010fc600000000ff */
[----:B------:R4:W-:Y:S01]  /*137e0*/  STS [R17+0x4000], R26 ;  /* 0x0040001a11007388 */ /* 0x0009e20000000800 */
[----:B-1----:R-:W-:-:S03]  /*137f0*/  F2FP.PACK_AB R32, R109, R108 ;  /* 0x0000006c6d20723e */ /* 0x002fc600000000ff */
[----:B------:R1:W-:Y:S04]  /*13800*/  STS [R17+0x4400], R30 ;  /* 0x0044001e11007388 */ /* 0x0003e80000000800 */
[----:B------:R-:W-:Y:S01]  /*13810*/  STS [R28+0x8080], R33 ;  /* 0x008080211c007388 */ /* 0x000fe20000000800 */
[----:B--2---:R-:W-:-:S03]  /*13820*/  F2FP.PACK_AB R29, R101, R100 ;  /* 0x00000064651d723e */ /* 0x004fc600000000ff */
        /* <DEDUP_REMOVED lines=11> */
[----:B------:R1:W-:Y:S01]  /*138e0*/  STS [R23+0x8400], R26 ;  /* 0x0084001a17007388 */ /* 0x0003e20000000800 */
[----:B--2---:R-:W-:-:S03]  /*138f0*/  F2FP.PACK_AB R28, R127, R126 ;  /* 0x0000007e7f1c723e */ /* 0x004fc600000000ff */
[----:B------:R2:W-:Y:S01]  /*13900*/  STS [R3+0x8080], R30 ;  /* 0x0080801e03007388 */ /* 0x0005e20000000800 */
[----:B------:R-:W-:-:S03]  /*13910*/  F2FP.PACK_AB R29, R115, R114 ;  /* 0x00000072731d723e */ /* 0x000fc600000000ff */
[----:B------:R2:W-:Y:S01]  /*13920*/  STS [R3+0x8480], R28 ;  /* 0x0084801c03007388 */ /* 0x0005e20000000800 */
[----:B------:R-:W-:Y:S02]  /*13930*/  F2FP.PACK_AB R31, R113, R112 ;  /* 0x00000070711f723e */ /* 0x000fe400000000ff */
[----:B------:R-:W-:Y:S01]  /*13940*/  SHF.R.S32.HI R24, RZ, 0x1f, R215 ;  /* 0x0000001fff187819 */ /* 0x000fe200000114d7 */
[----:B------:R-:W-:Y:S01]  /*13950*/  STS [R20+0x8400], R29 ;  /* 0x0084001d14007388 */ /* 0x000fe20000000800 */
[----:B---3--:R-:W-:-:S03]  /*13960*/  F2FP.PACK_AB R27, R121, R120 ;  /* 0x00000078791b723e */ /* 0x008fc600000000ff */
[----:B------:R-:W-:Y:S01]  /*13970*/  STS [R20+0x8000], R31 ;  /* 0x0080001f14007388 */ /* 0x000fe20000000800 */
[----:B----4-:R-:W-:Y:S01]  /*13980*/  F2FP.PACK_AB R25, R123, R122 ;  /* 0x0000007a7b19723e */ /* 0x010fe200000000ff */
[----:B------:R-:W-:Y:S02]  /*13990*/  IMAD.MOV.U32 R16, RZ, RZ, RZ ;  /* 0x000000ffff107224 */ /* 0x000fe400078e00ff */
[----:B------:R3:W-:Y:S01]  /*139a0*/  STS [R18+0x8080], R27 ;  /* 0x0080801b12007388 */ /* 0x0007e20000000800 */
[----:B-1----:R-:W-:-:S03]  /*139b0*/  @P1 LEA R32, P0, R215, c[0x0][0x508], 0x2 ;  /* 0x00014200d7201a11 */ /* 0x002fc600078010ff */
[----:B------:R1:W-:Y:S01]  /*139c0*/  STS [R18+0x8480], R25 ;  /* 0x0084801912007388 */ /* 0x0003e20000000800 */
[----:B------:R-:W-:Y:S01]  /*139d0*/  IMAD.MOV.U32 R26, RZ, RZ, 0x4 ;  /* 0x00000004ff1a7424 */ /* 0x000fe200078e00ff */
[----:B------:R-:W-:Y:S02]  /*139e0*/  @P1 LEA.HI.X R33, R215, c[0x0][0x50c], R24, 0x2, P0 ;  /* 0x00014300d7211a11 */ /* 0x000fe400000f1418 */
[----:B--2---:R-:W-:Y:S02]  /*139f0*/  F2FP.PACK_AB R30, R117, R116 ;  /* 0x00000074751e723e */ /* 0x004fe400000000ff */
[----:B------:R-:W-:-:S03]  /*13a00*/  F2FP.PACK_AB R28, R119, R118 ;  /* 0x00000076771c723e */ /* 0x000fc600000000ff */
[----:B------:R1:W-:Y:S01]  /*13a10*/  STS [R17+0x8000], R30 ;  /* 0x0080001e11007388 */ /* 0x0003e20000000800 */
[----:B------:R-:W-:-:S03]  /*13a20*/  IMAD.MOV.U32 R3, RZ, RZ, c[0x0][0x388] ;  /* 0x0000e200ff037624 */ /* 0x000fc600078e00ff */
[----:B------:R1:W-:Y:S04]  /*13a30*/  STS [R17+0x8400], R28 ;  /* 0x0084001c11007388 */ /* 0x0003e80000000800 */
[----:B------:R-:W-:Y:S01]  /*13a40*/  BAR.SYNC.DEFER_BLOCKING 0x1, 0x100 ;  /* 0x0044000000007b1d */ /* 0x000fe20000010000 */
[----:B---3--:R-:W-:-:S05]  /*13a50*/  IMAD.WIDE R26, R215, R26, c[0x0][0x500] ;  /* 0x00014000d71a7625 */ /* 0x008fca00078e021a */
[----:B------:R1:W5:Y:S04]  /*13a60*/  @P1 LDG.E R3, [R32.64] ;  /* 0x0000000820031981 */ /* 0x000368000c1e1900 */
[----:B------:R1:W5:Y:S01]  /*13a70*/  @P2 LDG.E R16, [R26.64] ;  /* 0x000000081a102981 */ /* 0x000362000c1e1900 */
[----:B------:R-:W-:-:S04]  /*13a80*/  ISETP.NE.AND P0, PT, R202, RZ, PT ;  /* 0x000000ffca00720c */ /* 0x000fc80003f05270 */
[----:B------:R-:W-:Y:S01]  /*13a90*/  SEL R202, R202, c[0x0][0x3d4], P0 ;  /* 0x0000f500caca7a07 */ /* 0x000fe20000000000 */
[----:B------:R-:W-:Y:S05]  /*13aa0*/  @P1 BRA `(.L_x_1468) ;  /* 0x0000004000001947 */ /* 0x000fea0003800000 */
[----:B------:R-:W-:Y:S05]  /*13ab0*/  @!P2 BRA `(.L_x_1468) ;  /* 0x000000300000a947 */ /* 0x000fea0003800000 */
[----:B-----5:R-:W2:Y:S04]  /*13ac0*/  LDG.E R3, [R26.64] ;  /* 0x000000081a037981 */ /* 0x020ea8000c1e1900 */
[----:B-1----:R-:W2:Y:S02]  /*13ad0*/  LDG.E R18, [R26.64+0x4] ;  /* 0x000004081a127981 */ /* 0x002ea4000c1e1900 */
[----:B--2---:R-:W-:Y:S02]  /*13ae0*/  IADD3 R3, -R3, R18, RZ ;  /* 0x0000001203037210 */ /* 0x004fe40007ffe1ff */
.L_x_1468:
[----:B-1----:R-:W-:Y:S01]  /*13af0*/  IMAD.MOV.U32 R25, RZ, RZ, 0x368 ;  /* 0x00000368ff197424 */ /* 0x002fe200078e00ff */
[----:B------:R-:W-:Y:S01]  /*13b00*/  ISETP.GT.AND P2, PT, R202, 0x1, PT ;  /* 0x00000001ca00780c */ /* 0x000fe20003f44270 */
[----:B------:R-:W-:Y:S01]  /*13b10*/  IMAD.MOV.U32 R23, RZ, RZ, c[0x0][0x4e8] ;  /* 0x00013a00ff177624 */ /* 0x000fe200078e00ff */
[----:B------:R-:W-:-:S02]  /*13b20*/  SHF.R.S32.HI R18, RZ, 0x1f, R21 ;  /* 0x0000001fff127819 */ /* 0x000fc40000011415 */
[----:B------:R-:W-:Y:S02]  /*13b30*/  SEL R25, R25, 0x328, P2 ;  /* 0x0000032819197807 */ /* 0x000fe40001000000 */
[----:B------:R-:W-:Y:S02]  /*13b40*/  LOP3.LUT R21, R21, 0xffffffe0, RZ, 0xc0, !PT ;  /* 0xffffffe015157812 */ /* 0x000fe400078ec0ff */
[----:B------:R-:W1:Y:S01]  /*13b50*/  LDC.64 R26, c[0x0][R25+0x170] ;  /* 0x00005c00191a7b82 */ /* 0x000e620000000a00 */
[----:B------:R-:W-:Y:S02]  /*13b60*/  LEA.HI R18, R18, R19, RZ, 0x3 ;  /* 0x0000001312127211 */ /* 0x000fe400078f18ff */
[----:B------:R-:W-:Y:S01]  /*13b70*/  IMAD.IADD R21, R146, 0x1, -R21 ;  /* 0x0000000192157824 */ /* 0x000fe200078e0a15 */
[----:B------:R-:W-:Y:S02]  /*13b80*/  LEA.HI R17, R210, R210, RZ, 0x1 ;  /* 0x000000d2d2117211 */ /* 0x000fe400078f08ff */
[----:B------:R-:W-:-:S02]  /*13b90*/  LOP3.LUT R18, R18, 0xffffff8, RZ, 0xc0, !PT ;  /* 0x0ffffff812127812 */ /* 0x000fc400078ec0ff */
[----:B------:R-:W2:Y:S01]  /*13ba0*/  LDC.64 R28, c[0x0][R25+0x168] ;  /* 0x00005a00191c7b82 */ /* 0x000ea20000000a00 */
[----:B------:R-:W-:Y:S02]  /*13bb0*/  SHF.R.S32.HI R20, RZ, 0x1f, R21 ;  /* 0x0000001fff147819 */ /* 0x000fe40000011415 */
[----:B------:R-:W-:Y:S01]  /*13bc0*/  IMAD.IADD R19, R19, 0x1, -R18 ;  /* 0x0000000113137824 */ /* 0x000fe200078e0a12 */
[----:B------:R-:W-:Y:S02]  /*13bd0*/  ISETP.NE.U32.AND P0, PT, RZ, c[0x0][0x500], PT ;  /* 0x00014000ff007a0c */ /* 0x000fe40003f05070 */
[----:B------:R-:W-:Y:S02]  /*13be0*/  LEA.HI R20, R20, R21, RZ, 0x2 ;  /* 0x0000001514147211 */ /* 0x000fe400078f10ff */
[----:B------:R-:W3:Y:S01]  /*13bf0*/  LDC.64 R32, c[0x0][R25+0x178] ;  /* 0x00005e0019207b82 */ /* 0x000ee20000000a00 */
[----:B------:R-:W-:Y:S02]  /*13c00*/  LOP3.LUT R17, R17, 0x1ffffffe, RZ, 0xc0, !PT ;  /* 0x1ffffffe11117812 */ /* 0x000fe400078ec0ff */
[----:B------:R-:W-:-:S02]  /*13c10*/  SHF.R.S32.HI R18, RZ, 0x2, R20 ;  /* 0x00000002ff127819 */ /* 0x000fc40000011414 */
[----:B------:R-:W-:Y:S01]  /*13c20*/  ISETP.NE.AND.EX P0, PT, RZ, c[0x0][0x504], PT, P0 ;  /* 0x00014100ff007a0c */ /* 0x000fe20003f05300 */
[----:B------:R-:W-:Y:S01]  /*13c30*/  IMAD.IADD R17, R210, 0x1, -R17 ;  /* 0x00000001d2117824 */ /* 0x000fe200078e0a11 */
[----:B------:R-:W-:Y:S01]  /*13c40*/  ISETP.NE.AND P3, PT, R23, 0x1, PT ;  /* 0x000000011700780c */ /* 0x000fe20003f65270 */
[----:B------:R3:W4:Y:S01]  /*13c50*/  LDC.64 R30, c[0x0][R25+0x160] ;  /* 0x00005800191e7b82 */ /* 0x0007220000000a00 */
[----:B------:R-:W-:Y:S01]  /*13c60*/  IMAD R18, R19, 0x10, R18 ;  /* 0x0000001013127824 */ /* 0x000fe200078e0212 */
[----:B------:R-:W-:Y:S02]  /*13c70*/  SEL R215, R215, RZ, !P0 ;  /* 0x000000ffd7d77207 */ /* 0x000fe40004000000 */
[----:B------:R-:W-:Y:S01]  /*13c80*/  SEL R24, R24, RZ, !P0 ;  /* 0x000000ff18187207 */ /* 0x000fe20004000000 */
[--C-:B------:R-:W-:Y:S02]  /*13c90*/  IMAD R34, R17, 0x8, R18.reuse ;  /* 0x0000000811227824 */ /* 0x100fe400078e0212 */
[----:B------:R-:W-:-:S02]  /*13ca0*/  IMAD R18, R201, 0x80, R18 ;  /* 0x00000080c9127824 */ /* 0x000fc400078e0212 */
[----:B------:R-:W-:Y:S02]  /*13cb0*/  IMAD R17, R201, 0x80, R34 ;  /* 0x00000080c9117824 */ /* 0x000fe400078e0222 */
[-C--:B-1----:R-:W-:Y:S02]  /*13cc0*/  IMAD R19, R27, R215.reuse, RZ ;  /* 0x000000d71b137224 */ /* 0x082fe400078e02ff */
[----:B------:R-:W-:-:S04]  /*13cd0*/  IMAD.WIDE.U32 R36, R26, R215, RZ ;  /* 0x000000d71a247225 */ /* 0x000fc800078e00ff */
[----:B------:R-:W-:Y:S02]  /*13ce0*/  IMAD R24, R26, R24, R19 ;  /* 0x000000181a187224 */ /* 0x000fe400078e0213 */
[----:B------:R-:W-:-:S04]  /*13cf0*/  @P3 IMAD.HI.U32 R19, R17, c[0x0][0x4ec], RZ ;  /* 0x00013b0011133a27 */ /* 0x000fc800078e00ff */
[----:B--2---:R-:W-:Y:S01]  /*13d00*/  IMAD.WIDE.U32 R34, R28, R217, RZ ;  /* 0x000000d91c227225 */ /* 0x004fe200078e00ff */
[----:B------:R-:W-:-:S03]  /*13d10*/  SEL R28, R218, RZ, P2 ;  /* 0x000000ffda1c7207 */ /* 0x000fc60001000000 */
[----:B------:R-:W-:Y:S01]  /*13d20*/  IMAD R23, R29, R217, RZ ;  /* 0x000000d91d177224 */ /* 0x000fe200078e02ff */
[----:B-----5:R-:W-:Y:S01]  /*13d30*/  IADD3 R26, P1, P0, R36, R34, R16 ;  /* 0x00000022241a7210 */ /* 0x020fe2000783e010 */
[----:B------:R-:W-:Y:S01]  /*13d40*/  IMAD.MOV.U32 R27, RZ, RZ, R17 ;  /* 0x000000ffff1b7224 */ /* 0x000fe200078e0011 */
[----:B------:R-:W-:Y:S01]  /*13d50*/  @P3 SHF.R.U32.HI R27, RZ, c[0x0][0x4f0], R19 ;  /* 0x00013c00ff1b3a19 */ /* 0x000fe20000011613 */
[----:B------:R-:W-:Y:S01]  /*13d60*/  IMAD.IADD R24, R37, 0x1, R24 ;  /* 0x0000000125187824 */ /* 0x000fe200078e0218 */
[----:B------:R-:W-:Y:S01]  /*13d70*/  SHF.R.S32.HI R19, RZ, 0x1f, R16 ;  /* 0x0000001fff137819 */ /* 0x000fe20000011410 */
        /* <DEDUP_REMOVED lines=10> */
[-C--:B----4-:R-:W-:Y:S01]  /*13e20*/  IMAD R23, R31, R27.reuse, RZ ;  /* 0x0000001b1f177224 */ /* 0x090fe200078e02ff */
[----:B------:R-:W-:Y:S01]  /*13e30*/  SHF.R.S32.HI R24, RZ, 0x1f, R27 ;  /* 0x0000001fff187819 */ /* 0x000fe2000001141b */
[----:B------:R-:W-:Y:S01]  /*13e40*/  IMAD.MOV.U32 R25, RZ, RZ, c[0x0][0x4a8] ;  /* 0x00012a00ff197624 */ /* 0x000fe200078e00ff */
[----:B------:R-:W-:Y:S01]  /*13e50*/  IADD3 R28, R18, 0x8, RZ ;  /* 0x00000008121c7810 */ /* 0x000fe20007ffe0ff */
[----:B------:R-:W-:-:S03]  /*13e60*/  IMAD.WIDE.U32 R32, R30, R27, R32 ;  /* 0x0000001b1e207225 */ /* 0x000fc600078e0020 */
[----:B------:R-:W-:Y:S01]  /*13e70*/  SEL R25, R25, c[0x0][0x450], P2 ;  /* 0x0001140019197a07 */ /* 0x000fe20001000000 */
[----:B------:R-:W-:Y:S02]  /*13e80*/  IMAD R24, R30, R24, R23 ;  /* 0x000000181e187224 */ /* 0x000fe400078e0217 */
[----:B------:R-:W-:Y:S01]  /*13e90*/  IMAD.MOV.U32 R23, RZ, RZ, c[0x0][0x4ac] ;  /* 0x00012b00ff177624 */ /* 0x000fe200078e00ff */
[----:B------:R-:W-:Y:S01]  /*13ea0*/  LEA R25, P0, R32, R25, 0x2 ;  /* 0x0000001920197211 */ /* 0x000fe200078010ff */
[----:B------:R-:W-:-:S03]  /*13eb0*/  IMAD.IADD R24, R33, 0x1, R24 ;  /* 0x0000000121187824 */ /* 0x000fc600078e0218 */
[----:B------:R-:W-:Y:S01]  /*13ec0*/  SEL R23, R23, c[0x0][0x454], P2 ;  /* 0x0001150017177a07 */ /* 0x000fe20001000000 */
[----:B------:R-:W-:Y:S03]  /*13ed0*/  SHFL.IDX PT, R26, R25, RZ, 0x1c1f ;  /* 0x001c1fff191a7589 */ /* 0x000fe600000e0000 */
[----:B------:R-:W-:Y:S01]  /*13ee0*/  LEA.HI.X R24, R32, R23, R24, 0x2, P0 ;  /* 0x0000001720187211 */ /* 0x000fe200000f1418 */
[----:B------:R-:W-:Y:S01]  /*13ef0*/  SHFL.IDX PT, R30, R25, 0x1, 0x1c1f ;  /* 0x003c1f00191e7f89 */ /* 0x000fe200000e0000 */
[----:B------:R-:W-:Y:S01]  /*13f00*/  IMAD R23, R3, c[0x0][0x4e8], RZ ;  /* 0x00013a0003177a24 */ /* 0x000fe200078e02ff */
[----:B------:R-:W-:Y:S02]  /*13f10*/  LOP3.LUT P0, RZ, R21, 0x3, RZ, 0xc0, !PT ;  /* 0x0000000315ff7812 */ /* 0x000fe4000780c0ff */
[----:B------:R-:W1:Y:S02]  /*13f20*/  SHFL.IDX PT, R27, R24, RZ, 0x1c1f ;  /* 0x001c1fff181b7589 */ /* 0x000e6400000e0000 */
[----:B------:R-:W-:-:S02]  /*13f30*/  ISETP.GE.OR P1, PT, R18, R23, P0 ;  /* 0x000000171200720c */ /* 0x000fc40000726670 */
[----:B------:R-:W2:Y:S01]  /*13f40*/  SHFL.IDX PT, R31, R24, 0x1, 0x1c1f ;  /* 0x003c1f00181f7f89 */ /* 0x000ea200000e0000 */
[----:B------:R-:W-:-:S10]  /*13f50*/  ISETP.GE.OR P0, PT, R28, R23, P0 ;  /* 0x000000171c00720c */ /* 0x000fd40000706670 */
[----:B-1----:R1:W-:Y:S01]  /*13f60*/  @!P1 ST.E [R26.64], R0 ;  /* 0x000000001a009985 */ /* 0x0023e2000c101908 */
[----:B------:R-:W-:-:S03]  /*13f70*/  ISETP.GE.AND P1, PT, R28, R23, PT ;  /* 0x000000171c00720c */ /* 0x000fc60003f26270 */
[----:B--2---:R1:W-:Y:S01]  /*13f80*/  @!P0 ST.E [R30.64], R14 ;  /* 0x0000000e1e008985 */ /* 0x0043e2000c101908 */
[----:B------:R-:W-:Y:S02]  /*13f90*/  ISETP.GE.AND P0, PT, R18, R23, PT ;  /* 0x000000171200720c */ /* 0x000fe40003f06270 */
[----:B------:R-:W-:Y:S01]  /*13fa0*/  P2R R3, PR, RZ, 0x2 ;  /* 0x00000002ff037803 */ /* 0x000fe20000000000 */
[----:B------:R-:W-:Y:S05]  /*13fb0*/  @P2 BRA `(.L_x_1469) ;  /* 0x0000081000002947 */ /* 0x000fea0003800000 */
[----:B------:R-:W-:Y:S01]  /*13fc0*/  IMAD R19, R19, c[0x0][0x3a0], RZ ;  /* 0x0000e80013137a24 */ /* 0x000fe200078e02ff */
[----:B------:R-:W-:Y:S01]  /*13fd0*/  LEA.HI R12, R15, R146, RZ, 0x3 ;  /* 0x000000920f0c7211 */ /* 0x000fe200078f18ff */
[C---:B------:R-:W-:Y:S01]  /*13fe0*/  IMAD.WIDE.U32 R4, R16.reuse, c[0x0][0x3a0], RZ ;  /* 0x0000e80010047a25 */ /* 0x040fe200078e00ff */
[----:B------:R-:W-:Y:S01]  /*13ff0*/  SHF.R.S32.HI R8, RZ, 0x1f, R215 ;  /* 0x0000001fff087819 */ /* 0x000fe200000114d7 */
[----:B------:R2:W3:Y:S01]  /*14000*/  LDS.128 R64, [R139+0x80] ;  /* 0x000080008b407984 */ /* 0x0004e20000000c00 */
[----:B------:R-:W-:Y:S01]  /*14010*/  SHF.R.S32.HI R12, RZ, 0x3, R12 ;  /* 0x00000003ff0c7819 */ /* 0x000fe2000001140c */
[----:B------:R-:W-:-:S02]  /*14020*/  IMAD R19, R16, c[0x0][0x3a4], R19 ;  /* 0x0000e90010137a24 */ /* 0x000fc400078e0213 */
[----:B------:R2:W4:Y:S01]  /*14030*/  LDS.128 R60, [R139+0x1080] ;  /* 0x001080008b3c7984 */ /* 0x0005220000000c00 */
[----:B-1----:R-:W-:Y:S01]  /*14040*/  LEA R0, R193, R12, 0x5 ;  /* 0x0000000cc1007211 */ /* 0x002fe200078e28ff */
[----:B------:R-:W-:Y:S01]  /*14050*/  IMAD R8, R8, c[0x0][0x3f0], RZ ;  /* 0x0000fc0008087a24 */ /* 0x000fe200078e02ff */
[----:B------:R-:W-:Y:S01]  /*14060*/  IADD3 R5, R5, R19, RZ ;  /* 0x0000001305057210 */ /* 0x000fe20007ffe0ff */
[----:B------:R2:W1:Y:S01]  /*14070*/  LDS.128 R56, [R139+0x2080] ;  /* 0x002080008b387984 */ /* 0x0004620000000c00 */
[----:B------:R-:W-:Y:S01]  /*14080*/  LEA R0, R201, R0, 0x7 ;  /* 0x00000000c9007211 */ /* 0x000fe200078e38ff */
[----:B------:R-:W-:Y:S01]  /*14090*/  IMAD R8, R215, c[0x0][0x3f4], R8 ;  /* 0x0000fd00d7087a24 */ /* 0x000fe200078e0208 */
[----:B------:R-:W-:Y:S01]  /*140a0*/  LEA R12, R201, R12, 0x7 ;  /* 0x0000000cc90c7211 */ /* 0x000fe200078e38ff */
[----:B------:R-:W-:Y:S01]  /*140b0*/  IMAD.WIDE.U32 R6, R217, c[0x0][0x3e8], R4 ;  /* 0x0000fa00d9067a25 */ /* 0x000fe200078e0004 */
[----:B------:R-:W-:Y:S01]  /*140c0*/  MOV R3, R0 ;  /* 0x0000000000037202 */ /* 0x000fe20000000f00 */
[----:B------:R2:W1:Y:S02]  /*140d0*/  LDS.128 R52, [R139+0x3080] ;  /* 0x003080008b347984 */ /* 0x0004640000000c00 */
[----:B------:R-:W-:-:S02]  /*140e0*/  @P3 IMAD.HI.U32 R4, R0, c[0x0][0x4ec], RZ ;  /* 0x00013b0000043a27 */ /* 0x000fc400078e00ff */
[----:B------:R2:W1:Y:S02]  /*140f0*/  LDS.128 R48, [R139+0x4080] ;  /* 0x004080008b307984 */ /* 0x0004640000000c00 */
[----:B------:R-:W-:Y:S01]  /*14100*/  IMAD R7, R217, c[0x0][0x3ec], R7 ;  /* 0x0000fb00d9077a24 */ /* 0x000fe200078e0207 */
[----:B------:R-:W-:Y:S01]  /*14110*/  @P3 SHF.R.U32.HI R3, RZ, c[0x0][0x4f0], R4 ;  /* 0x00013c00ff033a19 */ /* 0x000fe20000011604 */
[----:B------:R2:W1:Y:S02]  /*14120*/  LDS.128 R44, [R139+0x5080] ;  /* 0x005080008b2c7984 */ /* 0x0004640000000c00 */
[----:B------:R-:W-:Y:S01]  /*14130*/  IMAD.WIDE.U32 R14, R215, c[0x0][0x3f0], R6 ;  /* 0x0000fc00d70e7a25 */ /* 0x000fe200078e0006 */
[----:B------:R-:W-:Y:S01]  /*14140*/  SHF.R.S32.HI R13, RZ, 0x1f, R3 ;  /* 0x0000001fff0d7819 */ /* 0x000fe20000011403 */
        /* <DEDUP_REMOVED lines=13> */
[----:B------:R-:W-:Y:S02]  /*14220*/  IMAD R0, R0, c[0x0][0x3d8], RZ ;  /* 0x0000f60000007a24 */ /* 0x000fe400078e02ff */
[----:B------:R2:W1:Y:S02]  /*14230*/  LDS.128 R4, [R139+0xb080] ;  /* 0x00b080008b047984 */ /* 0x0004640000000c00 */
[----:B------:R-:W-:-:S04]  /*14240*/  IMAD.WIDE.U32 R14, R9, c[0x0][0x3d8], R14 ;  /* 0x0000f600090e7a25 */ /* 0x000fc800078e000e */
[----:B------:R-:W-:Y:S01]  /*14250*/  IMAD R20, R9, c[0x0][0x3dc], R0 ;  /* 0x0000f70009147a24 */ /* 0x000fe200078e0200 */
[----:B------:R-:W-:-:S04]  /*14260*/  LEA R3, P0, R14, c[0x0][0x380], 0x1 ;  /* 0x0000e0000e037a11 */ /* 0x000fc800078008ff */
[----:B------:R-:W-:-:S04]  /*14270*/  IADD3 R20, R15, R20, RZ ;  /* 0x000000140f147210 */ /* 0x000fc80007ffe0ff */
[----:B------:R-:W-:Y:S01]  /*14280*/  LEA.HI.X R20, R14, c[0x0][0x384], R20, 0x1, P0 ;  /* 0x0000e1000e147a11 */ /* 0x000fe200000f0c14 */
[----:B------:R-:W-:Y:S05]  /*14290*/  BRA.DIV ~URZ, `(.L_x_1470) ;  /* 0x000036227f007947 */ /* 0x000fea000b800000 */
[----:B---34-:R3:W4:Y:S02]  /*142a0*/  SHFL.IDX PT, R21, R20, RZ, 0x181f ;  /* 0x00181fff14157589 */ /* 0x01872400000e0000 */
.L_x_1534:
[----:B------:R-:W-:Y:S05]  /*142b0*/  BRA.DIV ~URZ, `(.L_x_1471) ;  /* 0x000036727f007947 */ /* 0x000fea000b800000 */
[----:B------:R2:W3:Y:S02]  /*142c0*/  SHFL.IDX PT, R15, R3, RZ, 0x181f ;  /* 0x00181fff030f7589 */ /* 0x0004e400000e0000 */
.L_x_1535:
        /* <DEDUP_REMOVED lines=10> */
[CC--:B------:R-:W-:Y:S02]  /*14370*/  @!P1 LEA R14, P4, R209.reuse, R15.reuse, 0x1 ;  /* 0x0000000fd10e9211 */ /* 0x0c0fe400078808ff */
[----:B------:R-:W-:Y:S02]  /*14380*/  @!P0 LEA R18, P3, R208, R15, 0x1 ;  /* 0x0000000fd0128211 */ /* 0x000fe400078608ff */
[-C--:B----4-:R-:W-:Y:S02]  /*14390*/  @!P2 LEA.HI.X R17, R22, R21.reuse, R9, 0x1, P5 ;  /* 0x000000151611a211 */ /* 0x090fe400028f0c09 */
[-C--:B------:R-:W-:Y:S02]  /*143a0*/  @!P1 LEA.HI.X R15, R209, R21.reuse, R8, 0x1, P4 ;  /* 0x00000015d10f9211 */ /* 0x080fe400020f0c08 */
[----:B------:R-:W-:Y:S01]  /*143b0*/  @!P0 LEA.HI.X R19, R208, R21, R13, 0x1, P3 ;  /* 0x00000015d0138211 */ /* 0x000fe200018f0c0d */
[----:B------:R3:W-:Y:S04]  /*143c0*/  @!P2 ST.E.128 [R16.64], R64 ;  /* 0x000000401000a985 */ /* 0x0007e8000c101d08 */
[----:B-1----:R3:W-:Y:S04]  /*143d0*/  @!P1 ST.E.128 [R14.64], R48 ;  /* 0x000000300e009985 */ /* 0x0027e8000c101d08 */
[----:B------:R3:W-:Y:S02]  /*143e0*/  @!P0 ST.E.128 [R18.64], R32 ;  /* 0x0000002012008985 */ /* 0x0007e4000c101d08 */
.L_x_1473:
[----:B------:R-:W-:Y:S05]  /*143f0*/  BSYNC B0 ;  /* 0x0000000000007941 */ /* 0x000fea0003800000 */
.L_x_1472:
[----:B------:R-:W-:Y:S05]  /*14400*/  BRA.DIV ~URZ, `(.L_x_1474) ;  /* 0x000035827f007947 */ /* 0x000fea000b800000 */
[----:B----4-:R4:W2:Y:S04]  /*14410*/  SHFL.IDX PT, R21, R20, 0x1, 0x181f ;  /* 0x00381f0014157f89 */ /* 0x0108a800000e0000 */
[----:B---3--:R4:W3:Y:S02]  /*14420*/  SHFL.IDX PT, R15, R3, 0x1, 0x181f ;  /* 0x00381f00030f7f89 */ /* 0x0088e400000e0000 */
.L_x_1536:
[----:B------:R-:W-:Y:S01]  /*14430*/  IADD3 R0, R12, 0x20, RZ ;  /* 0x000000200c007810 */ /* 0x000fe20007ffe0ff */
[----:B------:R-:W-:Y:S03]  /*14440*/  BSSY B0, `(.L_x_1475) ;  /* 0x000000f000007945 */ /* 0x000fe60003800000 */
[----:B------:R-:W-:-:S13]  /*14450*/  ISETP.GE.AND P0, PT, R0, R23, PT ;  /* 0x000000170000720c */ /* 0x000fda0003f06270 */
[----:B------:R-:W-:Y:S05]  /*14460*/  @P0 BRA `(.L_x_1476) ;  /* 0x000000c000000947 */ /* 0x000fea0003800000 */
[----:B------:R-:W-:Y:S02]  /*14470*/  ISETP.GE.AND P2, PT, R22, c[0x0][0x3c8], PT ;  /* 0x0000f20016007a0c */ /* 0x000fe40003f46270 */
[----:B------:R-:W-:Y:S02]  /*14480*/  ISETP.GE.AND P1, PT, R209, c[0x0][0x3c8], PT ;  /* 0x0000f200d1007a0c */ /* 0x000fe40003f26270 */
[----:B------:R-:W-:-:S09]  /*14490*/  ISETP.GE.AND P0, PT, R208, c[0x0][0x3c8], PT ;  /* 0x0000f200d0007a0c */ /* 0x000fd20003f06270 */
[-C--:B---3--:R-:W-:Y:S02]  /*144a0*/  @!P2 LEA R16, P5, R22, R15.reuse, 0x1 ;  /* 0x0000000f1610a211 */ /* 0x088fe400078a08ff */
[CC--:B------:R-:W-:Y:S02]  /*144b0*/  @!P1 LEA R14, P4, R209.reuse, R15.reuse, 0x1 ;  /* 0x0000000fd10e9211 */ /* 0x0c0fe400078808ff */
[----:B------:R-:W-:Y:S02]  /*144c0*/  @!P0 LEA R18, P3, R208, R15, 0x1 ;  /* 0x0000000fd0128211 */ /* 0x000fe400078608ff */
[-C--:B--2---:R-:W-:Y:S02]  /*144d0*/  @!P2 LEA.HI.X R17, R22, R21.reuse, R9, 0x1, P5 ;  /* 0x000000151611a211 */ /* 0x084fe400028f0c09 */
[-C--:B------:R-:W-:Y:S02]  /*144e0*/  @!P1 LEA.HI.X R15, R209, R21.reuse, R8, 0x1, P4 ;  /* 0x00000015d10f9211 */ /* 0x080fe400020f0c08 */
[----:B------:R-:W-:Y:S01]  /*144f0*/  @!P0 LEA.HI.X R19, R208, R21, R13, 0x1, P3 ;  /* 0x00000015d0138211 */ /* 0x000fe200018f0c0d */
[----:B------:R2:W-:Y:S04]  /*14500*/  @!P2 ST.E.128 [R16.64], R60 ;  /* 0x0000003c1000a985 */ /* 0x0005e8000c101d08 */
[----:B-1----:R2:W-:Y:S04]  /*14510*/  @!P1 ST.E.128 [R14.64], R44 ;  /* 0x0000002c0e009985 */ /* 0x0025e8000c101d08 */
[----:B------:R2:W-:Y:S02]  /*14520*/  @!P0 ST.E.128 [R18.64], R28 ;  /* 0x0000001c12008985 */ /* 0x0005e4000c101d08 */
.L_x_1476:
[----:B------:R-:W-:Y:S05]  /*14530*/  BSYNC B0 ;  /* 0x0000000000007941 */ /* 0x000fea0003800000 */
.L_x_1475:
[----:B------:R-:W-:Y:S05]  /*14540*/  BRA.DIV ~URZ, `(.L_x_1477) ;  /* 0x000035027f007947 */ /* 0x000fea000b800000 */
[----:B--2---:R2:W4:Y:S02]  /*14550*/  SHFL.IDX PT, R21, R20, 0x2, 0x181f ;  /* 0x00581f0014157f89 */ /* 0x00452400000e0000 */
.L_x_1537:
[----:B------:R-:W-:Y:S05]  /*14560*/  BRA.DIV ~URZ, `(.L_x_1478) ;  /* 0x000035527f007947 */ /* 0x000fea000b800000 */
[----:B---3--:R3:W2:Y:S02]  /*14570*/  SHFL.IDX PT, R15, R3, 0x2, 0x181f ;  /* 0x00581f00030f7f89 */ /* 0x0086a400000e0000 */
.L_x_1538:
        /* <DEDUP_REMOVED lines=10> */
[-C--:B----4-:R-:W-:Y:S02]  /*14620*/  @!P2 LEA.HI.X R17, R22, R21.reuse, R9, 0x1, P5 ;  /* 0x000000151611a211 */ /* 0x090fe400028f0c09 */
[-C--:B------:R-:W-:Y:S02]  /*14630*/  @!P1 LEA.HI.X R15, R209, R21.reuse, R8, 0x1, P4 ;  /* 0x00000015d10f9211 */ /* 0x080fe400020f0c08 */
[----:B------:R-:W-:Y:S01]  /*14640*/  @!P0 LEA.HI.X R19, R208, R21, R13, 0x1, P3 ;  /* 0x00000015d0138211 */ /* 0x000fe200018f0c0d */
[----:B-1----:R1:W-:Y:S04]  /*14650*/  @!P2 ST.E.128 [R16.64], R56 ;  /* 0x000000381000a985 */ /* 0x0023e8000c101d08 */
[----:B------:R1:W-:Y:S04]  /*14660*/  @!P1 ST.E.128 [R14.64], R40 ;  /* 0x000000280e009985 */ /* 0x0003e8000c101d08 */
[----:B------:R1:W-:Y:S02]  /*14670*/  @!P0 ST.E.128 [R18.64], R24 ;  /* 0x0000001812008985 */ /* 0x0003e4000c101d08 */
.L_x_1480:
[----:B------:R-:W-:Y:S05]  /*14680*/  BSYNC B0 ;  /* 0x0000000000007941 */ /* 0x000fea0003800000 */
.L_x_1479:
[----:B------:R-:W-:Y:S05]  /*14690*/  BRA.DIV ~URZ, `(.L_x_1481) ;  /* 0x000034827f007947 */ /* 0x000fea000b800000 */
[----:B--2-4-:R-:W2:Y:S04]  /*146a0*/  SHFL.IDX PT, R20, R20, 0x3, 0x181f ;  /* 0x00781f0014147f89 */ /* 0x014ea800000e0000 */
[----:B-1----:R1:W4:Y:S02]  /*146b0*/  SHFL.IDX PT, R15, R3, 0x3, 0x181f ;  /* 0x00781f00030f7f89 */ /* 0x00232400000e0000 */
.L_x_1539:
[----:B------:R-:W-:-:S04]  /*146c0*/  IADD3 R12, R12, 0x60, RZ ;  /* 0x000000600c0c7810 */ /* 0x000fc80007ffe0ff */
[----:B------:R-:W-:-:S13]  /*146d0*/  ISETP.GE.AND P0, PT, R12, R23, PT ;  /* 0x000000170c00720c */ /* 0x000fda0003f06270 */
[----:B------:R-:W-:Y:S05]  /*146e0*/  @P0 BRA `(.L_x_1482) ;  /* 0x00001ef000000947 */ /* 0x000fea0003800000 */
[----:B------:R-:W-:Y:S02]  /*146f0*/  ISETP.GE.AND P1, PT, R22, c[0x0][0x3c8], PT ;  /* 0x0000f20016007a0c */ /* 0x000fe40003f26270 */
[----:B------:R-:W-:-:S11]  /*14700*/  ISETP.GE.AND P0, PT, R209, c[0x0][0x3c8], PT ;  /* 0x0000f200d1007a0c */ /* 0x000fd60003f06270 */
[CC--:B----4-:R-:W-:Y:S02]  /*14710*/  @!P1 LEA R18, P3, R22.reuse, R15.reuse, 0x1 ;  /* 0x0000000f16129211 */ /* 0x0d0fe400078608ff */
[C---:B------:R-:W-:Y:S02]  /*14720*/  @!P0 LEA R16, P2, R209.reuse, R15, 0x1 ;  /* 0x0000000fd1108211 */ /* 0x040fe400078408ff */
[-C--:B--2---:R-:W-:Y:S02]  /*14730*/  @!P1 LEA.HI.X R19, R22, R20.reuse, R9, 0x1, P3 ;  /* 0x0000001416139211 */ /* 0x084fe400018f0c09 */
        /* <DEDUP_REMOVED lines=9> */
.L_x_1469:
[----:B------:R-:W-:Y:S01]  /*147d0*/  IMAD R19, R19, c[0x0][0x408], RZ ;  /* 0x0001020013137a24 */ /* 0x000fe200078e02ff */
[----:B-1----:R-:W-:Y:S01]  /*147e0*/  SHF.R.S32.HI R0, RZ, 0x1f, R215 ;  /* 0x0000001fff007819 */ /* 0x002fe200000114d7 */
[----:B------:R-:W-:-:S04]  /*147f0*/  IMAD.WIDE.U32 R14, R16, c[0x0][0x408], RZ ;  /* 0x00010200100e7a25 */ /* 0x000fc800078e00ff */
[----:B------:R-:W-:Y:S02]  /*14800*/  IMAD R19, R16, c[0x0][0x40c], R19 ;  /* 0x0001030010137a24 */ /* 0x000fe400078e0213 */
[----:B------:R-:W-:-:S03]  /*14810*/  IMAD R0, R0, c[0x0][0x440], RZ ;  /* 0x0001100000007a24 */ /* 0x000fc600078e02ff */
[----:B------:R-:W-:Y:S01]  /*14820*/  IADD3 R15, R15, R19, RZ ;  /* 0x000000130f0f7210 */ /* 0x000fe20007ffe0ff */
[----:B------:R-:W-:-:S04]  /*14830*/  IMAD R0, R215, c[0x0][0x444], R0 ;  /* 0x00011100d7007a24 */ /* 0x000fc800078e0200 */
[----:B------:R-:W-:Y:S01]  /*14840*/  IMAD.WIDE.U32 R18, R217, c[0x0][0x438], R14 ;  /* 0x00010e00d9127a25 */ /* 0x000fe200078e000e */
[----:B------:R-:W-:-:S03]  /*14850*/  MOV R15, R17 ;  /* 0x00000011000f7202 */ /* 0x000fc60000000f00 */
[----:B------:R-:W-:Y:S02]  /*14860*/  IMAD R19, R217, c[0x0][0x43c], R19 ;  /* 0x00010f00d9137a24 */ /* 0x000fe400078e0213 */
[----:B------:R-:W-:-:S04]  /*14870*/  @P3 IMAD.HI.U32 R14, R17, c[0x0][0x4ec], RZ ;  /* 0x00013b00110e3a27 */ /* 0x000fc800078e00ff */
[----:B------:R-:W-:Y:S01]  /*14880*/  IMAD.WIDE.U32 R18, R215, c[0x0][0x440], R18 ;  /* 0x00011000d7127a25 */ /* 0x000fe200078e0012 */
[----:B------:R-:W-:-:S04]  /*14890*/  @P3 SHF.R.U32.HI R15, RZ, c[0x0][0x4f0], R14 ;  /* 0x00013c00ff0f3a19 */ /* 0x000fc8000001160e */
        /* <DEDUP_REMOVED lines=19> */
.L_x_1540:
[----:B------:R-:W-:Y:S05]  /*149d0*/  BRA.DIV ~URZ, `(.L_x_1484) ;  /* 0x000032727f007947 */ /* 0x000fea000b800000 */
[----:B------:R3:W4:Y:S02]  /*149e0*/  SHFL.IDX PT, R15, R168, RZ, 0x1c1f ;  /* 0x001c1fffa80f7589 */ /* 0x00072400000e0000 */
.L_x_1541:
[----:B------:R-:W-:Y:S01]  /*149f0*/  LOP3.LUT R20, R20, 0x7ffffffc, RZ, 0xc0, !PT ;  /* 0x7ffffffc14147812 */ /* 0x000fe200078ec0ff */
[----:B------:R-:W-:Y:S04]  /*14a00*/  BSSY B0, `(.L_x_1485) ;  /* 0x0000093000007945 */ /* 0x000fe80003800000 */
        /* <DEDUP_REMOVED lines=56> */
[-C--:B------:R-:W-:Y:S02]  /*14d90*/  @!P0 LEA R16, P2, R30, R15.reuse, 0x2 ;  /* 0x0000000f1e108211 */ /* 0x080fe400078410ff */
[----:B------:R-:W-:Y:S01]  /*14da0*/  @!P3 LEA R170, P5, R165, R15, 0x2 ;  /* 0x0000000fa5aab211 */ /* 0x000fe200078a10ff */
[----:B------:R-:W-:Y:S01]  /*14db0*/  @!P1 IMAD.WIDE R18, R166, 0x4, R18 ;  /* 0x00000004a6129825 */ /* 0x000fe200078e0212 */
[----:B------:R-:W-:Y:S02]  /*14dc0*/  @!P0 LEA.HI.X R17, R30, R169, R29, 0x2, P2 ;  /* 0x000000a91e118211 */ /* 0x000fe400010f141d */
[----:B------:R-:W-:Y:S02]  /*14dd0*/  ISETP.GE.AND P2, PT, R161, c[0x0][0x3c8], PT ;  /* 0x0000f200a1007a0c */ /* 0x000fe40003f46270 */
[----:B------:R2:W-:Y:S01]  /*14de0*/  @!P1 ST.E.64 [R18.64], R132 ;  /* 0x0000008412009985 */ /* 0x0005e2000c101b08 */
[----:B------:R-:W-:-:S02]  /*14df0*/  ISETP.GE.AND P1, PT, R159, c[0x0][0x3c8], PT ;  /* 0x0000f2009f007a0c */ /* 0x000fc40003f26270 */
[----:B------:R-:W-:Y:S01]  /*14e00*/  @!P3 LEA.HI.X R171, R165, R169, R26, 0x2, P5 ;  /* 0x000000a9a5abb211 */ /* 0x000fe200028f141a */
[----:B------:R4:W-:Y:S01]  /*14e10*/  @!P0 ST.E.64 [R16.64], R128 ;  /* 0x0000008010008985 */ /* 0x0009e2000c101b08 */
[----:B------:R-:W-:-:S03]  /*14e20*/  @!P4 LEA R172, P0, R163, R15, 0x2 ;  /* 0x0000000fa3acc211 */ /* 0x000fc600078010ff */
[----:B------:R5:W-:Y:S01]  /*14e30*/  @!P3 ST.E.64 [R170.64], R40 ;  /* 0x00000028aa00b985 */ /* 0x000be2000c101b08 */
[----:B------:R-:W-:Y:S02]  /*14e40*/  @!P4 LEA.HI.X R173, R163, R169, R162, 0x2, P0 ;  /* 0x000000a9a3adc211 */ /* 0x000fe400000f14a2 */
[----:B------:R-:W-:Y:S02]  /*14e50*/  @!P2 LEA R174, P5, R161, R15, 0x2 ;  /* 0x0000000fa1aea211 */ /* 0x000fe400078a10ff */
[----:B------:R-:W-:Y:S01]  /*14e60*/  ISETP.GE.AND P3, PT, R155, c[0x0][0x3c8], PT ;  /* 0x0000f2009b007a0c */ /* 0x000fe20003f66270 */
[----:B------:R1:W-:Y:S01]  /*14e70*/  @!P4 ST.E.64 [R172.64], R44 ;  /* 0x0000002cac00c985 */ /* 0x0003e2000c101b08 */
[----:B------:R-:W-:Y:S02]  /*14e80*/  @!P2 LEA.HI.X R175, R161, R169, R160, 0x2, P5 ;  /* 0x000000a9a1afa211 */ /* 0x000fe400028f14a0 */
[----:B------:R-:W-:-:S03]  /*14e90*/  ISETP.GE.AND P4, PT, R151, c[0x0][0x3c8], PT ;  /* 0x0000f20097007a0c */ /* 0x000fc60003f86270 */
[----:B------:R3:W-:Y:S01]  /*14ea0*/  @!P2 ST.E.64 [R174.64], R48 ;  /* 0x00000030ae00a985 */ /* 0x0007e2000c101b08 */
[----:B------:R-:W-:Y:S02]  /*14eb0*/  ISETP.GE.AND P2, PT, R148, c[0x0][0x3c8], PT ;  /* 0x0000f20094007a0c */ /* 0x000fe40003f46270 */
[----:B--2---:R-:W-:-:S04]  /*14ec0*/  @!P1 LEA R18, P0, R159, R15, 0x2 ;  /* 0x0000000f9f129211 */ /* 0x004fc800078010ff */
[----:B------:R-:W-:Y:S02]  /*14ed0*/  @!P1 LEA.HI.X R19, R159, R169, R158, 0x2, P0 ;  /* 0x000000a99f139211 */ /* 0x000fe400000f149e */
[-C--:B----4-:R-:W-:Y:S02]  /*14ee0*/  @!P3 LEA R16, P5, R155, R15.reuse, 0x2 ;  /* 0x0000000f9b10b211 */ /* 0x090fe400078a10ff */
[----:B-----5:R-:W-:Y:S01]  /*14ef0*/  @!P4 LEA R40, P0, R151, R15, 0x2 ;  /* 0x0000000f9728c211 */ /* 0x020fe200078010ff */
[----:B------:R2:W-:Y:S01]  /*14f00*/  @!P1 ST.E.64 [R18.64], R52 ;  /* 0x0000003412009985 */ /* 0x0005e2000c101b08 */
[----:B------:R-:W-:Y:S02]  /*14f10*/  ISETP.GE.AND P1, PT, R78, c[0x0][0x3c8], PT ;  /* 0x0000f2004e007a0c */ /* 0x000fe40003f26270 */
[-C--:B------:R-:W-:Y:S02]  /*14f20*/  @!P3 LEA.HI.X R17, R155, R169.reuse, R154, 0x2, P5 ;  /* 0x000000a99b11b211 */ /* 0x080fe400028f149a */
[----:B------:R-:W-:-:S02]  /*14f30*/  @!P4 LEA.HI.X R41, R151, R169, R150, 0x2, P0 ;  /* 0x000000a99729c211 */ /* 0x000fc400000f1496 */
[----:B-1----:R-:W-:Y:S01]  /*14f40*/  @!P2 LEA R44, P5, R148, R15, 0x2 ;  /* 0x0000000f942ca211 */ /* 0x002fe200078a10ff */
[----:B------:R1:W-:Y:S01]  /*14f50*/  @!P3 ST.E.64 [R16.64], R56 ;  /* 0x000000381000b985 */ /* 0x0003e2000c101b08 */
[----:B------:R-:W-:Y:S02]  /*14f60*/  ISETP.GE.AND P3, PT, R76, c[0x0][0x3c8], PT ;  /* 0x0000f2004c007a0c */ /* 0x000fe40003f66270 */
[----:B------:R-:W-:Y:S01]  /*14f70*/  @!P2 LEA.HI.X R45, R148, R169, R135, 0x2, P5 ;  /* 0x000000a9942da211 */ /* 0x000fe200028f1487 */
[----:B------:R4:W-:Y:S01]  /*14f80*/  @!P4 ST.E.64 [R40.64], R60 ;  /* 0x0000003c2800c985 */ /* 0x0009e2000c101b08 */
[----:B------:R-:W-:Y:S02]  /*14f90*/  ISETP.GE.AND P4, PT, R38, c[0x0][0x3c8], PT ;  /* 0x0000f20026007a0c */ /* 0x000fe40003f86270 */
[----:B---3--:R-:W-:Y:S01]  /*14fa0*/  @!P1 LEA R48, P0, R78, R15, 0x2 ;  /* 0x0000000f4e309211 */ /* 0x008fe200078010ff */
[----:B------:R3:W-:Y:S01]  /*14fb0*/  @!P2 ST.E.64 [R44.64], R64 ;  /* 0x000000402c00a985 */ /* 0x0007e2000c101b08 */
[----:B------:R-:W-:-:S02]  /*14fc0*/  ISETP.GE.AND P2, PT, R36, c[0x0][0x3c8], PT ;  /* 0x0000f20024007a0c */ /* 0x000fc40003f46270 */
[----:B------:R-:W-:-:S05]  /*14fd0*/  @!P1 LEA.HI.X R49, R78, R169, R77, 0x2, P0 ;  /* 0x000000a94e319211 */ /* 0x000fca00000f144d */
[----:B------:R5:W-:Y:S01]  /*14fe0*/  @!P1 ST.E.64 [R48.64], R68 ;  /* 0x0000004430009985 */ /* 0x000be2000c101b08 */
[----:B------:R-:W-:Y:S02]  /*14ff0*/  ISETP.GE.AND P1, PT, R34, c[0x0][0x3c8], PT ;  /* 0x0000f20022007a0c */ /* 0x000fe40003f26270 */
[----:B--2---:R-:W-:-:S04]  /*15000*/  @!P3 LEA R18, P5, R76, R15, 0x2 ;  /* 0x0000000f4c12b211 */ /* 0x004fc800078a10ff */
[----:B------:R-:W-:Y:S02]  /*15010*/  @!P3 LEA.HI.X R19, R76, R169, R39, 0x2, P5 ;  /* 0x000000a94c13b211 */ /* 0x000fe400028f1427 */
[----:B-1----:R-:W-:-:S03]  /*15020*/  @!P4 LEA R16, P0, R38, R15, 0x2 ;  /* 0x0000000f2610c211 */ /* 0x002fc600078010ff */
[----:B------:R1:W-:Y:S01]  /*15030*/  @!P3 ST.E.64 [R18.64], R72 ;  /* 0x000000481200b985 */ /* 0x0003e2000c101b08 */
[----:B------:R-:W-:Y:S02]  /*15040*/  ISETP.GE.AND P3, PT, R32, c[0x0][0x3c8], PT ;  /* 0x0000f20020007a0c */ /* 0x000fe40003f66270 */
[----:B------:R-:W-:Y:S02]  /*15050*/  @!P4 LEA.HI.X R17, R38, R169, R37, 0x2, P0 ;  /* 0x000000a92611c211 */ /* 0x000fe400000f1425 */
[-C--:B----4-:R-:W-:Y:S02]  /*15060*/  @!P2 LEA R40, P5, R36, R15.reuse, 0x2 ;  /* 0x0000000f2428a211 */ /* 0x090fe400078a10ff */
[----:B---3--:R-:W-:Y:S01]  /*15070*/  @!P1 LEA R44, P0, R34, R15, 0x2 ;  /* 0x0000000f222c9211 */ /* 0x008fe200078010ff */
[----:B------:R2:W-:Y:S01]  /*15080*/  @!P4 ST.E.64 [R16.64], R4 ;  /* 0x000000041000c985 */ /* 0x0005e2000c101b08 */
[----:B------:R-:W-:Y:S02]  /*15090*/  @!P2 LEA.HI.X R41, R36, R169, R35, 0x2, P5 ;  /* 0x000000a92429a211 */ /* 0x000fe400028f1423 */
[----:B------:R-:W-:-:S02]  /*150a0*/  ISETP.GE.AND P4, PT, R28, c[0x0][0x3c8], PT ;  /* 0x0000f2001c007a0c */ /* 0x000fc40003f86270 */
[----:B------:R-:W-:Y:S01]  /*150b0*/  @!P1 LEA.HI.X R45, R34, R169, R33, 0x2, P0 ;  /* 0x000000a9222d9211 */ /* 0x000fe200000f1421 */
[----:B------:R3:W-:Y:S01]  /*150c0*/  @!P2 ST.E.64 [R40.64], R6 ;  /* 0x000000062800a985 */ /* 0x0007e2000c101b08 */
[----:B------:R-:W-:Y:S02]  /*150d0*/  ISETP.GE.AND P2, PT, R25, c[0x0][0x3c8], PT ;  /* 0x0000f20019007a0c */ /* 0x000fe40003f46270 */
[C---:B-----5:R-:W-:Y:S01]  /*150e0*/  @!P3 LEA R48, P5, R32.reuse, R15, 0x2 ;  /* 0x0000000f2030b211 */ /* 0x060fe200078a10ff */
[----:B------:R-:W-:Y:S01]  /*150f0*/  @!P1 ST.E.64 [R44.64], R84 ;  /* 0x000000542c009985 */ /* 0x000fe2000c101b08 */
[----:B------:R-:W-:Y:S02]  /*15100*/  ISETP.GE.AND P1, PT, R23, c[0x0][0x3c8], PT ;  /* 0x0000f20017007a0c */ /* 0x000fe40003f26270 */
[----:B------:R-:W-:Y:S02]  /*15110*/  @!P3 LEA.HI.X R49, R32, R169, R31, 0x2, P5 ;  /* 0x000000a92031b211 */ /* 0x000fe400028f141f */
[----:B------:R-:W-:-:S03]  /*15120*/  ISETP.GE.AND P5, PT, R164, c[0x0][0x3c8], PT ;  /* 0x0000f200a4007a0c */ /* 0x000fc60003fa6270 */
[----:B------:R-:W-:Y:S01]  /*15130*/  @!P3 ST.E.64 [R48.64], R88 ;  /* 0x000000583000b985 */ /* 0x000fe2000c101b08 */
[----:B-1----:R-:W-:-:S04]  /*15140*/  @!P4 LEA R18, P0, R28, R15, 0x2 ;  /* 0x0000000f1c12c211 */ /* 0x002fc800078010ff */
[----:B------:R-:W-:Y:S02]  /*15150*/  @!P4 LEA.HI.X R19, R28, R169, R27, 0x2, P0 ;  /* 0x000000a91c13c211 */ /* 0x000fe400000f141b */
[----:B--2---:R-:W-:-:S03]  /*15160*/  @!P2 LEA R4, P0, R25, R15, 0x2 ;  /* 0x0000000f1904a211 */ /* 0x004fc600078010ff */
[----:B------:R1:W-:Y:S01]  /*15170*/  @!P4 ST.E.64 [R18.64], R92 ;  /* 0x0000005c1200c985 */ /* 0x0003e2000c101b08 */
[----:B------:R-:W-:Y:S02]  /*15180*/  @!P1 LEA R16, P3, R23, R15, 0x2 ;  /* 0x0000000f17109211 */ /* 0x000fe400078610ff */
[-C--:B------:R-:W-:Y:S02]  /*15190*/  @!P2 LEA.HI.X R5, R25, R169.reuse, R24, 0x2, P0 ;  /* 0x000000a91905a211 */ /* 0x080fe400000f1418 */
[----:B------:R-:W-:Y:S02]  /*151a0*/  @!P1 LEA.HI.X R17, R23, R169, R22, 0x2, P3 ;  /* 0x000000a917119211 */ /* 0x000fe400018f1416 */
[----:B---3--:R-:W-:Y:S01]  /*151b0*/  @!P6 LEA R6, P0, R21, R15, 0x2 ;  /* 0x0000000f1506e211 */ /* 0x008fe200078010ff */
[----:B------:R2:W-:Y:S01]  /*151c0*/  @!P2 ST.E.64 [R4.64], R96 ;  /* 0x000000600400a985 */ /* 0x0005e2000c101b08 */
[----:B------:R-:W-:Y:S02]  /*151d0*/  ISETP.GE.AND P2, PT, R153, c[0x0][0x3c8], PT ;  /* 0x0000f20099007a0c */ /* 0x000fe40003f46270 */
[----:B------:R-:W-:Y:S01]  /*151e0*/  ISETP.GE.AND P4, PT, R157, c[0x0][0x3c8], PT ;  /* 0x0000f2009d007a0c */ /* 0x000fe20003f86270 */
[----:B------:R3:W-:Y:S01]  /*151f0*/  @!P1 ST.E.64 [R16.64], R100 ;  /* 0x0000006410009985 */ /* 0x0007e2000c101b08 */
[----:B------:R-:W-:-:S02]  /*15200*/  @!P6 LEA.HI.X R7, R21, R169, R20, 0x2, P0 ;  /* 0x000000a91507e211 */ /* 0x000fc400000f1414 */
[----:B------:R-:W-:Y:S02]  /*15210*/  ISETP.GE.AND P1, PT, R134, c[0x0][0x3c8], PT ;  /* 0x0000f20086007a0c */ /* 0x000fe40003f26270 */
[----:B------:R-:W-:Y:S01]  /*15220*/  ISETP.GE.AND P0, PT, R80, c[0x0][0x3c8], PT ;  /* 0x0000f20050007a0c */ /* 0x000fe20003f06270 */
[----:B------:R3:W-:Y:S06]  /*15230*/  @!P6 ST.E.64 [R6.64], R104 ;  /* 0x000000680600e985 */ /* 0x0007ec000c101b08 */
[----:B------:R-:W-:-:S04]  /*15240*/  @!P4 LEA R40, P6, R157, R15, 0x2 ;  /* 0x0000000f9d28c211 */ /* 0x000fc800078c10ff */
[----:B------:R-:W-:Y:S02]  /*15250*/  @!P4 LEA.HI.X R41, R157, R169, R156, 0x2, P6 ;  /* 0x000000a99d29c211 */ /* 0x000fe400030f149c */
[----:B-1----:R-:W-:-:S04]  /*15260*/  @!P5 LEA R18, P3, R164, R15, 0x2 ;  /* 0x0000000fa412d211 */ /* 0x002fc800078610ff */
[----:B------:R-:W-:Y:S02]  /*15270*/  @!P5 LEA.HI.X R19, R164, R169, R149, 0x2, P3 ;  /* 0x000000a9a413d211 */ /* 0x000fe400018f1495 */
[----:B------:R-:W-:-:S03]  /*15280*/  @!P2 LEA R44, P3, R153, R15, 0x2 ;  /* 0x0000000f992ca211 */ /* 0x000fc600078610ff */
[----:B------:R3:W-:Y:S01]  /*15290*/  @!P5 ST.E.64 [R18.64], R108 ;  /* 0x0000006c1200d985 */ /* 0x0007e2000c101b08 */
[----:B--2---:R-:W-:Y:S02]  /*152a0*/  @!P1 LEA R4, P5, R134, R15, 0x2 ;  /* 0x0000000f86049211 */ /* 0x004fe400078a10ff */
[----:B------:R-:W-:Y:S01]  /*152b0*/  @!P2 LEA.HI.X R45, R153, R169, R152, 0x2, P3 ;  /* 0x000000a9992da211 */ /* 0x000fe200018f1498 */
[----:B------:R3:W-:Y:S01]  /*152c0*/  @!P4 ST.E.64 [R40.64], R124 ;  /* 0x0000007c2800c985 */ /* 0x0007e2000c101b08 */
[----:B------:R-:W-:Y:S02]  /*152d0*/  @!P0 LEA R14, P3, R80, R15, 0x2 ;  /* 0x0000000f500e8211 */ /* 0x000fe400078610ff */
[-C--:B------:R-:W-:Y:S01]  /*152e0*/  @!P1 LEA.HI.X R5, R134, R169.reuse, R81, 0x2, P5 ;  /* 0x000000a986059211 */ /* 0x080fe200028f1451 */
[----:B------:R3:W-:Y:S01]  /*152f0*/  @!P2 ST.E.64 [R44.64], R112 ;  /* 0x000000702c00a985 */ /* 0x0007e2000c101b08 */
[----:B------:R-:W-:-:S03]  /*15300*/  @!P0 LEA.HI.X R15, R80, R169, R79, 0x2, P3 ;  /* 0x000000a9500f8211 */ /* 0x000fc600018f144f */
[----:B------:R3:W-:Y:S04]  /*15310*/  @!P1 ST.E.64 [R4.64], R120 ;  /* 0x0000007804009985 */ /* 0x0007e8000c101b08 */
[----:B------:R3:W-:Y:S02]  /*15320*/  @!P0 ST.E.64 [R14.64], R116 ;  /* 0x000000740e008985 */ /* 0x0007e4000c101b08 */
.L_x_1486:
[----:B------:R-:W-:Y:S05]  /*15330*/  BSYNC B0 ;  /* 0x0000000000007941 */ /* 0x000fea0003800000 */
.L_x_1485:
[----:B------:R-:W-:Y:S05]  /*15340*/  BRA.DIV ~URZ, `(.L_x_1487) ;  /* 0x000029627f007947 */ /* 0x000fea000b800000 */
[----:B-1----:R-:W1:Y:S04]  /*15350*/  SHFL.IDX PT, R167, R167, 0x1, 0x1c1f ;  /* 0x003c1f00a7a77f89 */ /* 0x002e6800000e0000 */
[----:B---34-:R3:W4:Y:S02]  /*15360*/  SHFL.IDX PT, R15, R168, 0x1, 0x1c1f ;  /* 0x003c1f00a80f7f89 */ /* 0x01872400000e0000 */
.L_x_1542:
[----:B------:R-:W-:-:S13]  /*15370*/  ISETP.NE.AND P0, PT, R3, RZ, PT ;  /* 0x000000ff0300720c */ /* 0x000fda0003f05270 */
[----:B------:R-:W-:Y:S05]  /*15380*/  @P0 BRA `(.L_x_1482) ;  /* 0x0000125000000947 */ /* 0x000fea0003800000 */
[----:B------:R-:W-:Y:S02]  /*15390*/  ISETP.GE.AND P3, PT, R30, c[0x0][0x3c8], PT ;  /* 0x0000f2001e007a0c */ /* 0x000fe40003f66270 */
[----:B------:R-:W-:Y:S02]  /*153a0*/  ISETP.GE.AND P2, PT, R165, c[0x0][0x3c8], PT ;  /* 0x0000f200a5007a0c */ /* 0x000fe40003f46270 */
[----:B------:R-:W-:Y:S02]  /*153b0*/  ISETP.GE.AND P1, PT, R163, c[0x0][0x3c8], PT ;  /* 0x0000f200a3007a0c */ /* 0x000fe40003f26270 */
[----:B------:R-:W-:Y:S02]  /*153c0*/  ISETP.GE.AND P4, PT, R166, c[0x0][0x3c8], PT ;  /* 0x0000f200a6007a0c */ /* 0x000fe40003f86270 */
[----:B------:R-:W-:-:S05]  /*153d0*/  ISETP.GE.AND P0, PT, R161, c[0x0][0x3c8], PT ;  /* 0x0000f200a1007a0c */ /* 0x000fca0003f06270 */
[CC--:B----4-:R-:W-:Y:S02]  /*153e0*/  @!P3 LEA R6, P6, R30.reuse, R15.reuse, 0x2 ;  /* 0x0000000f1e06b211 */ /* 0x0d0fe400078c10ff */
[----:B------:R-:W-:Y:S02]  /*153f0*/  @!P2 LEA R4, P5, R165, R15, 0x2 ;  /* 0x0000000fa504a211 */ /* 0x000fe400078a10ff */
[----:B-1----:R-:W-:Y:S02]  /*15400*/  @!P3 LEA.HI.X R7, R30, R167, R29, 0x2, P6 ;  /* 0x000000a71e07b211 */ /* 0x002fe400030f141d */
[----:B------:R-:W-:Y:S01]  /*15410*/  @!P1 LEA R18, P6, R163, R15, 0x2 ;  /* 0x0000000fa3129211 */ /* 0x000fe200078c10ff */
        /* <DEDUP_REMOVED lines=9> */
[----:B------:R1:W-:Y:S01]  /*154b0*/  @!P4 ST.E.64 [R40.64], R8 ;  /* 0x000000082800c985 */ /* 0x0003e2000c101b08 */
[----:B------:R-:W-:-:S03]  /*154c0*/  ISETP.GE.AND P4, PT, R151, c[0x0][0x3c8], PT ;  /* 0x0000f20097007a0c */ /* 0x000fc60003f86270 */
[----:B------:R-:W-:Y:S01]  /*154d0*/  @!P3 ST.E.64 [R6.64], R130 ;  /* 0x000000820600b985 */ /* 0x000fe2000c101b08 */
[----:B------:R-:W-:-:S03]  /*154e0*/  ISETP.GE.AND P3, PT, R148, c[0x0][0x3c8], PT ;  /* 0x0000f20094007a0c */ /* 0x000fc60003f66270 */
[----:B------:R4:W-:Y:S01]  /*154f0*/  @!P2 ST.E.64 [R4.64], R42 ;  /* 0x0000002a0400a985 */ /* 0x0009e2000c101b08 */
[----:B------:R-:W-:-:S03]  /*15500*/  ISETP.GE.AND P2, PT, R78, c[0x0][0x3c8], PT ;  /* 0x0000f2004e007a0c */ /* 0x000fc60003f46270 */
[----:B------:R-:W-:Y:S01]  /*15510*/  @!P1 ST.E.64 [R18.64], R46 ;  /* 0x0000002e12009985 */ /* 0x000fe2000c101b08 */
[----:B------:R-:W-:-:S03]  /*15520*/  @!P5 LEA R44, P1, R155, R15, 0x2 ;  /* 0x0000000f9b2cd211 */ /* 0x000fc600078210ff */
[----:B------:R5:W-:Y:S01]  /*15530*/  @!P0 ST.E.64 [R16.64], R50 ;  /* 0x0000003210008985 */ /* 0x000be2000c101b08 */
[----:B------:R-:W-:Y:S02]  /*15540*/  @!P6 LEA R48, P0, R159, R15, 0x2 ;  /* 0x0000000f9f30e211 */ /* 0x000fe400078010ff */
[-C--:B------:R-:W-:Y:S02]  /*15550*/  @!P5 LEA.HI.X R45, R155, R167.reuse, R154, 0x2, P1 ;  /* 0x000000a79b2dd211 */ /* 0x080fe400008f149a */
[----:B------:R-:W-:Y:S02]  /*15560*/  @!P6 LEA.HI.X R49, R159, R167, R158, 0x2, P0 ;  /* 0x000000a79f31e211 */ /* 0x000fe400000f149e */
[----:B------:R-:W-:-:S03]  /*15570*/  ISETP.GE.AND P1, PT, R76, c[0x0][0x3c8], PT ;  /* 0x0000f2004c007a0c */ /* 0x000fc60003f26270 */
[----:B------:R-:W-:Y:S01]  /*15580*/  @!P6 ST.E.64 [R48.64], R54 ;  /* 0x000000363000e985 */ /* 0x000fe2000c101b08 */
[----:B------:R-:W-:Y:S02]  /*15590*/  ISETP.GE.AND P6, PT, R38, c[0x0][0x3c8], PT ;  /* 0x0000f20026007a0c */ /* 0x000fe40003fc6270 */
[C---:B-1----:R-:W-:Y:S01]  /*155a0*/  @!P4 LEA R8, P0, R151.reuse, R15, 0x2 ;  /* 0x0000000f9708c211 */ /* 0x042fe200078010ff */
[----:B------:R-:W-:Y:S01]  /*155b0*/  @!P5 ST.E.64 [R44.64], R58 ;  /* 0x0000003a2c00d985 */ /* 0x000fe2000c101b08 */
[----:B------:R-:W-:Y:S02]  /*155c0*/  ISETP.GE.AND P5, PT, R36, c[0x0][0x3c8], PT ;  /* 0x0000f20024007a0c */ /* 0x000fe40003fa6270 */
[----:B------:R-:W-:Y:S02]  /*155d0*/  @!P4 LEA.HI.X R9, R151, R167, R150, 0x2, P0 ;  /* 0x000000a79709c211 */ /* 0x000fe400000f1496 */
[----:B----4-:R-:W-:-:S03]  /*155e0*/  @!P3 LEA R4, P0, R148, R15, 0x2 ;  /* 0x0000000f9404b211 */ /* 0x010fc600078010ff */
[----:B------:R-:W-:Y:S01]  /*155f0*/  @!P4 ST.E.64 [R8.64], R62 ;  /* 0x0000003e0800c985 */ /* 0x000fe2000c101b08 */
[----:B------:R-:W-:Y:S02]  /*15600*/  ISETP.GE.AND P4, PT, R34, c[0x0][0x3c8], PT ;  /* 0x0000f20022007a0c */ /* 0x000fe40003f86270 */
[----:B------:R-:W-:Y:S02]  /*15610*/  @!P3 LEA.HI.X R5, R148, R167, R135, 0x2, P0 ;  /* 0x000000a79405b211 */ /* 0x000fe400000f1487 */
[----:B------:R-:W-:-:S03]  /*15620*/  @!P2 LEA R6, P0, R78, R15, 0x2 ;  /* 0x0000000f4e06a211 */ /* 0x000fc600078010ff */
[----:B------:R1:W-:Y:S01]  /*15630*/  @!P3 ST.E.64 [R4.64], R66 ;  /* 0x000000420400b985 */ /* 0x0003e2000c101b08 */
[----:B------:R-:W-:Y:S02]  /*15640*/  @!P2 LEA.HI.X R7, R78, R167, R77, 0x2, P0 ;  /* 0x000000a74e07a211 */ /* 0x000fe400000f144d */
[----:B-----5:R-:W-:Y:S02]  /*15650*/  @!P1 LEA R16, P0, R76, R15, 0x2 ;  /* 0x0000000f4c109211 */ /* 0x020fe400078010ff */
[----:B------:R-:W-:Y:S01]  /*15660*/  ISETP.GE.AND P3, PT, R32, c[0x0][0x3c8], PT ;  /* 0x0000f20020007a0c */ /* 0x000fe20003f66270 */
[----:B------:R4:W-:Y:S01]  /*15670*/  @!P2 ST.E.64 [R6.64], R70 ;  /* 0x000000460600a985 */ /* 0x0009e2000c101b08 */
[----:B------:R-:W-:Y:S02]  /*15680*/  @!P1 LEA.HI.X R17, R76, R167, R39, 0x2, P0 ;  /* 0x000000a74c119211 */ /* 0x000fe400000f1427 */
[-C--:B------:R-:W-:Y:S02]  /*15690*/  @!P6 LEA R40, P0, R38, R15.reuse, 0x2 ;  /* 0x0000000f2628e211 */ /* 0x080fe400078010ff */
[----:B------:R-:W-:Y:S01]  /*156a0*/  ISETP.GE.AND P2, PT, R28, c[0x0][0x3c8], PT ;  /* 0x0000f2001c007a0c */ /* 0x000fe20003f46270 */
[----:B------:R5:W-:Y:S01]  /*156b0*/  @!P1 ST.E.64 [R16.64], R74 ;  /* 0x0000004a10009985 */ /* 0x000be2000c101b08 */
[----:B------:R-:W-:-:S02]  /*156c0*/  @!P5 LEA R18, P1, R36, R15, 0x2 ;  /* 0x0000000f2412d211 */ /* 0x000fc400078210ff */
[----:B------:R-:W-:Y:S02]  /*156d0*/  @!P6 LEA.HI.X R41, R38, R167, R37, 0x2, P0 ;  /* 0x000000a72629e211 */ /* 0x000fe400000f1425 */
[----:B------:R-:W-:Y:S02]  /*156e0*/  @!P4 LEA R38, P0, R34, R15, 0x2 ;  /* 0x0000000f2226c211 */ /* 0x000fe400078010ff */
[-C--:B------:R-:W-:Y:S01]  /*156f0*/  @!P5 LEA.HI.X R19, R36, R167.reuse, R35, 0x2, P1 ;  /* 0x000000a72413d211 */ /* 0x080fe200008f1423 */
[----:B------:R3:W-:Y:S01]  /*15700*/  @!P6 ST.E.64 [R40.64], R12 ;  /* 0x0000000c2800e985 */ /* 0x0007e2000c101b08 */
[----:B------:R-:W-:Y:S02]  /*15710*/  ISETP.GE.AND P1, PT, R25, c[0x0][0x3c8], PT ;  /* 0x0000f20019007a0c */ /* 0x000fe40003f26270 */
[----:B------:R-:W-:Y:S01]  /*15720*/  @!P4 LEA.HI.X R39, R34, R167, R33, 0x2, P0 ;  /* 0x000000a72227c211 */ /* 0x000fe200000f1421 */
[----:B------:R2:W-:Y:S01]  /*15730*/  @!P5 ST.E.64 [R18.64], R82 ;  /* 0x000000521200d985 */ /* 0x0005e2000c101b08 */
[----:B------:R-:W-:-:S02]  /*15740*/  ISETP.GE.AND P6, PT, R23, c[0x0][0x3c8], PT ;  /* 0x0000f20017007a0c */ /* 0x000fc40003fc6270 */
[----:B------:R-:W-:Y:S01]  /*15750*/  ISETP.GE.AND P5, PT, R21, c[0x0][0x3c8], PT ;  /* 0x0000f20015007a0c */ /* 0x000fe20003fa6270 */
[----:B------:R-:W-:Y:S01]  /*15760*/  @!P4 ST.E.64 [R38.64], R86 ;  /* 0x000000562600c985 */ /* 0x000fe2000c101b08 */
[----:B-1----:R-:W-:Y:S02]  /*15770*/  @!P3 LEA R4, P0, R32, R15, 0x2 ;  /* 0x0000000f2004b211 */ /* 0x002fe400078010ff */
[----:B------:R-:W-:Y:S02]  /*15780*/  ISETP.GE.AND P4, PT, R164, c[0x0][0x3c8], PT ;  /* 0x0000f200a4007a0c */ /* 0x000fe40003f86270 */
[----:B------:R-:W-:Y:S02]  /*15790*/  @!P3 LEA.HI.X R5, R32, R167, R31, 0x2, P0 ;  /* 0x000000a72005b211 */ /* 0x000fe400000f141f */
[----:B----4-:R-:W-:-:S03]  /*157a0*/  @!P2 LEA R6, P0, R28, R15, 0x2 ;  /* 0x0000000f1c06a211 */ /* 0x010fc600078010ff */
[----:B------:R1:W-:Y:S01]  /*157b0*/  @!P3 ST.E.64 [R4.64], R90 ;  /* 0x0000005a0400b985 */ /* 0x0003e2000c101b08 */
[----:B------:R-:W-:Y:S02]  /*157c0*/  @!P2 LEA.HI.X R7, R28, R167, R27, 0x2, P0 ;  /* 0x000000a71c07a211 */ /* 0x000fe400000f141b */
[----:B------:R-:W-:Y:S02]  /*157d0*/  @!P1 LEA R8, P0, R25, R15, 0x2 ;  /* 0x0000000f19089211 */ /* 0x000fe400078010ff */
[----:B------:R-:W-:Y:S01]  /*157e0*/  ISETP.GE.AND P3, PT, R157, c[0x0][0x3c8], PT ;  /* 0x0000f2009d007a0c */ /* 0x000fe20003f66270 */
[----:B------:R4:W-:Y:S01]  /*157f0*/  @!P2 ST.E.64 [R6.64], R94 ;  /* 0x0000005e0600a985 */ /* 0x0009e2000c101b08 */
[----:B------:R-:W-:Y:S02]  /*15800*/  @!P1 LEA.HI.X R9, R25, R167, R24, 0x2, P0 ;  /* 0x000000a719099211 */ /* 0x000fe400000f1418 */
[-C--:B-----5:R-:W-:Y:S02]  /*15810*/  @!P6 LEA R16, P0, R23, R15.reuse, 0x2 ;  /* 0x0000000f1710e211 */ /* 0x0a0fe400078010ff */
[----:B------:R-:W-:Y:S01]  /*15820*/  ISETP.GE.AND P2, PT, R153, c[0x0][0x3c8], PT ;  /* 0x0000f20099007a0c */ /* 0x000fe20003f46270 */
[----:B------:R5:W-:Y:S01]  /*15830*/  @!P1 ST.E.64 [R8.64], R98 ;  /* 0x0000006208009985 */ /* 0x000be2000c101b08 */
[----:B---3--:R-:W-:-:S02]  /*15840*/  @!P5 LEA R12, P1, R21, R15, 0x2 ;  /* 0x0000000f150cd211 */ /* 0x008fc400078210ff */
[----:B------:R-:W-:Y:S02]  /*15850*/  @!P6 LEA.HI.X R17, R23, R167, R22, 0x2, P0 ;  /* 0x000000a71711e211 */ /* 0x000fe400000f1416 */
[----:B--2---:R-:W-:Y:S02]  /*15860*/  @!P4 LEA R18, P0, R164, R15, 0x2 ;  /* 0x0000000fa412c211 */ /* 0x004fe400078010ff */
[-C--:B------:R-:W-:Y:S01]  /*15870*/  @!P5 LEA.HI.X R13, R21, R167.reuse, R20, 0x2, P1 ;  /* 0x000000a7150dd211 */ /* 0x080fe200008f1414 */
[----:B------:R2:W-:Y:S01]  /*15880*/  @!P6 ST.E.64 [R16.64], R102 ;  /* 0x000000661000e985 */ /* 0x0005e2000c101b08 */
[----:B------:R-:W-:Y:S02]  /*15890*/  ISETP.GE.AND P1, PT, R134, c[0x0][0x3c8], PT ;  /* 0x0000f20086007a0c */ /* 0x000fe40003f26270 */
[----:B------:R-:W-:Y:S01]  /*158a0*/  @!P4 LEA.HI.X R19, R164, R167, R149, 0x2, P0 ;  /* 0x000000a7a413c211 */ /* 0x000fe200000f1495 */
[----:B------:R2:W-:Y:S04]  /*158b0*/  @!P5 ST.E.64 [R12.64], R106 ;  /* 0x0000006a0c00d985 */ /* 0x0005e8000c101b08 */
[----:B------:R2:W-:Y:S01]  /*158c0*/  @!P4 ST.E.64 [R18.64], R110 ;  /* 0x0000006e1200c985 */ /* 0x0005e2000c101b08 */
[----:B-1----:R-:W-:-:S04]  /*158d0*/  @!P3 LEA R4, P0, R157, R15, 0x2 ;  /* 0x0000000f9d04b211 */ /* 0x002fc800078010ff */
[----:B------:R-:W-:Y:S02]  /*158e0*/  @!P3 LEA.HI.X R5, R157, R167, R156, 0x2, P0 ;  /* 0x000000a79d05b211 */ /* 0x000fe400000f149c */
[----:B----4-:R-:W-:-:S03]  /*158f0*/  @!P2 LEA R6, P0, R153, R15, 0x2 ;  /* 0x0000000f9906a211 */ /* 0x010fc600078010ff */
        /* <DEDUP_REMOVED lines=8> */
[----:B--2---:R-:W-:-:S04]  /*15980*/  LEA R4, P0, R80, R15, 0x2 ;  /* 0x0000000f50047211 */ /* 0x004fc800078010ff */
[----:B------:R-:W-:-:S05]  /*15990*/  LEA.HI.X R5, R80, R167, R79, 0x2, P0 ;  /* 0x000000a750057211 */ /* 0x000fca00000f144f */
[----:B------:R1:W-:Y:S01]  /*159a0*/  ST.E.64 [R4.64], R118 ;  /* 0x0000007604007985 */ /* 0x0003e2000c101b08 */
[----:B------:R-:W-:Y:S05]  /*159b0*/  BRA `(.L_x_1482) ;  /* 0x00000c2000007947 */ /* 0x000fea0003800000 */
.L_x_1467:
        /* <DEDUP_REMOVED lines=20> */
.L_x_1488:
        /* <DEDUP_REMOVED lines=16> */
[----:B------:R-:W-:Y:S02]  /*15c00*/  MOV R7, R4 ;  /* 0x0000000400077202 */ /* 0x000fe40000000f00 */
[----:B------:R-:W-:-:S05]  /*15c10*/  SEL R218, R218, RZ, P2 ;  /* 0x000000ffdada7207 */ /* 0x000fca0001000000 */
[----:B------:R-:W2:Y:S03]  /*15c20*/  LDC.64 R24, c[0x0][R15+0x168] ;  /* 0x00005a000f187b82 */ /* 0x000ea60000000a00 */
[----:B------:R-:W-:-:S05]  /*15c30*/  @P0 IMAD.HI.U32 R12, R4, c[0x0][0x4ec], RZ ;  /* 0x00013b00040c0a27 */ /* 0x000fca00078e00ff */
[----:B------:R-:W3:Y:S01]  /*15c40*/  LDC.64 R18, c[0x0][R15+0x178] ;  /* 0x00005e000f127b82 */ /* 0x000ee20000000a00 */
[----:B------:R-:W-:-:S05]  /*15c50*/  @P0 SHF.R.U32.HI R7, RZ, c[0x0][0x4f0], R12 ;  /* 0x00013c00ff070a19 */ /* 0x000fca000001160c */
[--C-:B------:R-:W-:Y:S02]  /*15c60*/  IMAD.MOV R13, RZ, RZ, -R7.reuse ;  /* 0x000000ffff0d7224 */ /* 0x100fe400078e0a07 */
[----:B------:R-:W4:Y:S02]  /*15c70*/  LDC.64 R16, c[0x0][R15+0x160] ;  /* 0x000058000f107b82 */ /* 0x000f240000000a00 */
[----:B------:R-:W-:Y:S01]  /*15c80*/  IMAD R13, R13, c[0x0][0x4e8], R4 ;  /* 0x00013a000d0d7a24 */ /* 0x000fe200078e0204 */
[----:B------:R-:W-:Y:S01]  /*15c90*/  SHF.R.S32.HI R4, RZ, 0x1f, R7 ;  /* 0x0000001fff047819 */ /* 0x000fe20000011407 */
[-C--:B-1----:R-:W-:Y:S02]  /*15ca0*/  IMAD R14, R27, R215.reuse, RZ ;  /* 0x000000d71b0e7224 */ /* 0x082fe400078e02ff */
[----:B------:R-:W-:-:S04]  /*15cb0*/  IMAD.WIDE.U32 R20, R26, R215, RZ ;  /* 0x000000d71a147225 */ /* 0x000fc800078e00ff */
[----:B------:R-:W-:Y:S02]  /*15cc0*/  IMAD R9, R26, R5, R14 ;  /* 0x000000051a097224 */ /* 0x000fe400078e020e */
[-C--:B--2---:R-:W-:Y:S02]  /*15cd0*/  IMAD R8, R25, R217.reuse, RZ ;  /* 0x000000d919087224 */ /* 0x084fe400078e02ff */
[----:B------:R-:W-:Y:S01]  /*15ce0*/  IMAD.WIDE.U32 R24, R24, R217, RZ ;  /* 0x000000d918187225 */ /* 0x000fe200078e00ff */
[----:B------:R-:W-:-:S03]  /*15cf0*/  IADD3 R9, R21, R9, RZ ;  /* 0x0000000915097210 */ /* 0x000fc60007ffe0ff */
[----:B------:R-:W-:Y:S01]  /*15d00*/  IMAD.IADD R8, R25, 0x1, R8 ;  /* 0x0000000119087824 */ /* 0x000fe200078e0208 */
[----:B------:R-:W-:Y:S01]  /*15d10*/  IADD3 R14, P1, P0, R20, R24, R0 ;  /* 0x00000018140e7210 */ /* 0x000fe2000783e000 */
[-C--:B---3--:R-:W-:Y:S02]  /*15d20*/  IMAD R12, R19, R218.reuse, RZ ;  /* 0x000000da130c7224 */ /* 0x088fe400078e02ff */
[----:B------:R-:W-:Y:S01]  /*15d30*/  IMAD.WIDE.U32 R18, R18, R218, RZ ;  /* 0x000000da12127225 */ /* 0x000fe200078e00ff */
[----:B------:R-:W-:-:S04]  /*15d40*/  IADD3.X R8, R9, R8, R6, P1, P0 ;  /* 0x0000000809087210 */ /* 0x000fc80000fe0406 */
[----:B------:R-:W-:Y:S02]  /*15d50*/  IADD3 R9, R19, R12, RZ ;  /* 0x0000000c13097210 */ /* 0x000fe40007ffe0ff */
[----:B------:R-:W-:Y:S01]  /*15d60*/  IADD3 R14, P1, P0, R7, R14, R18 ;  /* 0x0000000e070e7210 */ /* 0x000fe2000783e012 */
[-C--:B----4-:R-:W-:Y:S01]  /*15d70*/  IMAD R7, R17, R13.reuse, RZ ;  /* 0x0000000d11077224 */ /* 0x090fe200078e02ff */
[----:B------:R-:W-:Y:S02]  /*15d80*/  SHF.R.S32.HI R12, RZ, 0x1f, R13 ;  /* 0x0000001fff0c7819 */ /* 0x000fe4000001140d */
[----:B------:R-:W-:Y:S01]  /*15d90*/  IADD3.X R15, R4, R8, R9, P1, P0 ;  /* 0x00000008040f7210 */ /* 0x000fe20000fe0409 */
[----:B------:R-:W-:Y:S01]  /*15da0*/  IMAD.MOV.U32 R4, RZ, RZ, c[0x0][0x4a8] ;  /* 0x00012a00ff047624 */ /* 0x000fe200078e00ff */
[----:B------:R-:W-:Y:S01]  /*15db0*/  MOV R8, c[0x0][0x4ac] ;  /* 0x00012b0000087a02 */ /* 0x000fe20000000f00 */
[C---:B------:R-:W-:Y:S02]  /*15dc0*/  IMAD R7, R16.reuse, R12, R7 ;  /* 0x0000000c10077224 */ /* 0x040fe400078e0207 */
[----:B------:R-:W-:Y:S01]  /*15dd0*/  IMAD.WIDE.U32 R14, R16, R13, R14 ;  /* 0x0000000d100e7225 */ /* 0x000fe200078e000e */
[----:B------:R-:W-:-:S02]  /*15de0*/  SEL R4, R4, c[0x0][0x450], P2 ;  /* 0x0001140004047a07 */ /* 0x000fc40001000000 */
[----:B------:R-:W-:Y:S01]  /*15df0*/  SEL R8, R8, c[0x0][0x454], P2 ;  /* 0x0001150008087a07 */ /* 0x000fe20001000000 */
[----:B------:R-:W-:Y:S01]  /*15e00*/  IMAD.IADD R7, R15, 0x1, R7 ;  /* 0x000000010f077824 */ /* 0x000fe200078e0207 */
[C---:B------:R-:W-:Y:S02]  /*15e10*/  LEA R12, P0, R14.reuse, R4, 0x2 ;  /* 0x000000040e0c7211 */ /* 0x040fe400078010ff */
[----:B------:R-:W-:Y:S02]  /*15e20*/  MOV R4, 0xff800000 ;  /* 0xff80000000047802 */ /* 0x000fe40000000f00 */
[----:B------:R-:W-:-:S05]  /*15e30*/  LEA.HI.X R13, R14, R8, R7, 0x2, P0 ;  /* 0x000000080e0d7211 */ /* 0x000fca00000f1407 */
[----:B------:R1:W-:Y:S04]  /*15e40*/  STG.E [R12.64], R4 ;  /* 0x000000040c007986 */ /* 0x0003e8000c101908 */
.L_x_1490:
[----:B------:R-:W-:Y:S05]  /*15e50*/  BSYNC B0 ;  /* 0x0000000000007941 */ /* 0x000fea0003800000 */
.L_x_1489:
[----:B------:R-:W-:-:S13]  /*15e60*/  ISETP.GT.AND P0, PT, R202, 0x1, PT ;  /* 0x00000001ca00780c */ /* 0x000fda0003f04270 */
[----:B------:R-:W-:Y:S05]  /*15e70*/  @P0 BRA `(.L_x_1482) ;  /* 0x0000076000000947 */ /* 0x000fea0003800000 */
[----:B-1----:R-:W-:Y:S01]  /*15e80*/  IMAD R13, R6, c[0x0][0x3a0], RZ ;  /* 0x0000e800060d7a24 */ /* 0x002fe200078e02ff */
[----:B------:R-:W-:Y:S01]  /*15e90*/  SHF.R.S32.HI R7, RZ, 0x1f, R146 ;  /* 0x0000001fff077819 */ /* 0x000fe20000011492 */
[----:B------:R-:W-:-:S03]  /*15ea0*/  IMAD.WIDE.U32 R8, R0, c[0x0][0x3a0], RZ ;  /* 0x0000e80000087a25 */ /* 0x000fc600078e00ff */
[----:B------:R-:W-:Y:S01]  /*15eb0*/  LEA.HI R7, R7, R146, RZ, 0x3 ;  /* 0x0000009207077211 */ /* 0x000fe200078f18ff */
[----:B------:R-:W-:Y:S01]  /*15ec0*/  IMAD R4, R0, c[0x0][0x3a4], R13 ;  /* 0x0000e90000047a24 */ /* 0x000fe200078e020d */
[----:B------:R-:W-:Y:S01]  /*15ed0*/  MOV R0, c[0x0][0x4e8] ;  /* 0x00013a0000007a02 */ /* 0x000fe20000000f00 */
[----:B------:R-:W-:-:S03]  /*15ee0*/  IMAD R6, R5, c[0x0][0x3f0], RZ ;  /* 0x0000fc0005067a24 */ /* 0x000fc600078e02ff */
[----:B------:R-:W-:Y:S01]  /*15ef0*/  ISETP.NE.AND P0, PT, R0, 0x1, PT ;  /* 0x000000010000780c */ /* 0x000fe20003f05270 */
[----:B------:R-:W-:Y:S01]  /*15f00*/  IMAD R6, R215, c[0x0][0x3f4], R6 ;  /* 0x0000fd00d7067a24 */ /* 0x000fe200078e0206 */
[----:B------:R-:W-:Y:S02]  /*15f10*/  SHF.R.S32.HI R0, RZ, 0x3, R7 ;  /* 0x00000003ff007819 */ /* 0x000fe40000011407 */
[----:B------:R-:W-:Y:S02]  /*15f20*/  IADD3 R9, R9, R4, RZ ;  /* 0x0000000409097210 */ /* 0x000fe40007ffe0ff */
[----:B------:R-:W-:-:S03]  /*15f30*/  LEA R4, R193, R0, 0x5 ;  /* 0x00000000c1047211 */ /* 0x000fc600078e28ff */
[----:B------:R-:W-:Y:S01]  /*15f40*/  IMAD.WIDE.U32 R8, R217, c[0x0][0x3e8], R8 ;  /* 0x0000fa00d9087a25 */ /* 0x000fe200078e0008 */
[C---:B------:R-:W-:Y:S02]  /*15f50*/  LEA R4, R201.reuse, R4, 0x7 ;  /* 0x00000004c9047211 */ /* 0x040fe400078e38ff */
[----:B------:R-:W-:Y:S01]  /*15f60*/  LEA R201, R201, R0, 0x7 ;  /* 0x00000000c9c97211 */ /* 0x000fe200078e38ff */
[----:B------:R-:W-:Y:S01]  /*15f70*/  IMAD R9, R217, c[0x0][0x3ec], R9 ;  /* 0x0000fb00d9097a24 */ /* 0x000fe200078e0209 */
[----:B------:R-:W-:Y:S01]  /*15f80*/  MOV R7, R4 ;  /* 0x0000000400077202 */ /* 0x000fe20000000f00 */
[----:B------:R-:W-:-:S04]  /*15f90*/  @P0 IMAD.HI.U32 R5, R4, c[0x0][0x4ec], RZ ;  /* 0x00013b0004050a27 */ /* 0x000fc800078e00ff */
[----:B------:R-:W-:Y:S01]  /*15fa0*/  IMAD.WIDE.U32 R12, R215, c[0x0][0x3f0], R8 ;  /* 0x0000fc00d70c7a25 */ /* 0x000fe200078e0008 */
        /* <DEDUP_REMOVED lines=18> */
.L_x_1543:
[----:B------:R-:W-:Y:S05]  /*160d0*/  BRA.DIV ~URZ, `(.L_x_1492) ;  /* 0x00001d027f007947 */ /* 0x000fea000b800000 */
[----:B------:R3:W4:Y:S02]  /*160e0*/  SHFL.IDX PT, R15, R4, RZ, 0x181f ;  /* 0x00181fff040f7589 */ /* 0x00072400000e0000 */
.L_x_1544:
        /* <DEDUP_REMOVED lines=19> */
.L_x_1494:
[----:B------:R-:W-:Y:S05]  /*16220*/  BSYNC B0 ;  /* 0x0000000000007941 */ /* 0x000fea0003800000 */
.L_x_1493:
[----:B------:R-:W-:Y:S05]  /*16230*/  BRA.DIV ~URZ, `(.L_x_1495) ;  /* 0x00001c027f007947 */ /* 0x000fea000b800000 */
[----:B--2---:R2:W1:Y:S04]  /*16240*/  SHFL.IDX PT, R7, R5, 0x1, 0x181f ;  /* 0x00381f0005077f89 */ /* 0x00446800000e0000 */
[----:B----4-:R2:W4:Y:S02]  /*16250*/  SHFL.IDX PT, R15, R4, 0x1, 0x181f ;  /* 0x00381f00040f7f89 */ /* 0x01052400000e0000 */
.L_x_1545:
        /* <DEDUP_REMOVED lines=10> */
[-C--:B-1----:R-:W-:Y:S02]  /*16300*/  @!P2 LEA.HI.X R15, R22, R7.reuse, R3, 0x1, P5 ;  /* 0x00000007160fa211 */ /* 0x082fe400028f0c03 */
[-C--:B------:R-:W-:Y:S02]  /*16310*/  @!P1 LEA.HI.X R13, R209, R7.reuse, R6, 0x1, P4 ;  /* 0x00000007d10d9211 */ /* 0x080fe400020f0c06 */
[----:B------:R-:W-:Y:S01]  /*16320*/  @!P0 LEA.HI.X R17, R208, R7, R9, 0x1, P3 ;  /* 0x00000007d0118211 */ /* 0x000fe200018f0c09 */
[----:B------:R1:W-:Y:S04]  /*16330*/  @!P2 ST.E.128 [R14.64], RZ ;  /* 0x000000ff0e00a985 */ /* 0x0003e8000c101d08 */
[----:B------:R1:W-:Y:S04]  /*16340*/  @!P1 ST.E.128 [R12.64], RZ ;  /* 0x000000ff0c009985 */ /* 0x0003e8000c101d08 */
[----:B------:R1:W-:Y:S02]  /*16350*/  @!P0 ST.E.128 [R16.64], RZ ;  /* 0x000000ff10008985 */ /* 0x0003e4000c101d08 */
.L_x_1497:
[----:B------:R-:W-:Y:S05]  /*16360*/  BSYNC B0 ;  /* 0x0000000000007941 */ /* 0x000fea0003800000 */
.L_x_1496:
[----:B------:R-:W-:Y:S05]  /*16370*/  BRA.DIV ~URZ, `(.L_x_1498) ;  /* 0x00001b827f007947 */ /* 0x000fea000b800000 */
[----:B-1----:R1:W2:Y:S02]  /*16380*/  SHFL.IDX PT, R7, R5, 0x2, 0x181f ;  /* 0x00581f0005077f89 */ /* 0x0022a400000e0000 */
.L_x_1546:
[----:B------:R-:W-:Y:S05]  /*16390*/  BRA.DIV ~URZ, `(.L_x_1499) ;  /* 0x00001bd27f007947 */ /* 0x000fea000b800000 */
[----:B----4-:R4:W1:Y:S02]  /*163a0*/  SHFL.IDX PT, R15, R4, 0x2, 0x181f ;  /* 0x00581f00040f7f89 */ /* 0x01086400000e0000 */
.L_x_1547:
        /* <DEDUP_REMOVED lines=16> */
.L_x_1501:
[----:B------:R-:W-:Y:S05]  /*164b0*/  BSYNC B0 ;  /* 0x0000000000007941 */ /* 0x000fea0003800000 */
.L_x_1500:
[----:B------:R-:W-:Y:S05]  /*164c0*/  BRA.DIV ~URZ, `(.L_x_1502) ;  /* 0x00001b027f007947 */ /* 0x000fea000b800000 */
[----:B-12---:R-:W1:Y:S04]  /*164d0*/  SHFL.IDX PT, R5, R5, 0x3, 0x181f ;  /* 0x00781f0005057f89 */ /* 0x006e6800000e0000 */
[----:B------:R2:W3:Y:S02]  /*164e0*/  SHFL.IDX PT, R15, R4, 0x3, 0x181f ;  /* 0x00781f00040f7f89 */ /* 0x0004e400000e0000 */
.L_x_1548:
[----:B------:R-:W-:-:S04]  /*164f0*/  IADD3 R201, R201, 0x60, RZ ;  /* 0x00000060c9c97810 */ /* 0x000fc80007ffe0ff */
[----:B------:R-:W-:-:S13]  /*16500*/  ISETP.GE.AND P0, PT, R201, R8, PT ;  /* 0x00000008c900720c */ /* 0x000fda0003f06270 */
[----:B------:R-:W-:Y:S05]  /*16510*/  @P0 BRA `(.L_x_1482) ;  /* 0x000000c000000947 */ /* 0x000fea0003800000 */
[----:B------:R-:W-:Y:S02]  /*16520*/  ISETP.GE.AND P2, PT, R22, c[0x0][0x3c8], PT ;  /* 0x0000f20016007a0c */ /* 0x000fe40003f46270 */
[----:B------:R-:W-:Y:S02]  /*16530*/  ISETP.GE.AND P1, PT, R209, c[0x0][0x3c8], PT ;  /* 0x0000f200d1007a0c */ /* 0x000fe40003f26270 */
[----:B------:R-:W-:-:S09]  /*16540*/  ISETP.GE.AND P0, PT, R208, c[0x0][0x3c8], PT ;  /* 0x0000f200d0007a0c */ /* 0x000fd20003f06270 */
[-C--:B---3--:R-:W-:Y:S02]  /*16550*/  @!P2 LEA R14, P5, R22, R15.reuse, 0x1 ;  /* 0x0000000f160ea211 */ /* 0x088fe400078a08ff */
[CC--:B------:R-:W-:Y:S02]  /*16560*/  @!P1 LEA R12, P4, R209.reuse, R15.reuse, 0x1 ;  /* 0x0000000fd10c9211 */ /* 0x0c0fe400078808ff */
[----:B--2-4-:R-:W-:Y:S02]  /*16570*/  @!P0 LEA R4, P3, R208, R15, 0x1 ;  /* 0x0000000fd0048211 */ /* 0x014fe400078608ff */
[-C--:B-1----:R-:W-:Y:S02]  /*16580*/  @!P2 LEA.HI.X R15, R22, R5.reuse, R3, 0x1, P5 ;  /* 0x00000005160fa211 */ /* 0x082fe400028f0c03 */
[-C--:B------:R-:W-:Y:S02]  /*16590*/  @!P1 LEA.HI.X R13, R209, R5.reuse, R6, 0x1, P4 ;  /* 0x00000005d10d9211 */ /* 0x080fe400020f0c06 */
[----:B------:R-:W-:Y:S01]  /*165a0*/  @!P0 LEA.HI.X R5, R208, R5, R9, 0x1, P3 ;  /* 0x00000005d0058211 */ /* 0x000fe200018f0c09 */
[----:B------:R1:W-:Y:S04]  /*165b0*/  @!P2 ST.E.128 [R14.64], RZ ;  /* 0x000000ff0e00a985 */ /* 0x0003e8000c101d08 */
[----:B------:R1:W-:Y:S04]  /*165c0*/  @!P1 ST.E.128 [R12.64], RZ ;  /* 0x000000ff0c009985 */ /* 0x0003e8000c101d08 */
[----:B------:R1:W-:Y:S02]  /*165d0*/  @!P0 ST.E.128 [R4.64], RZ ;  /* 0x000000ff04008985 */ /* 0x0003e4000c101d08 */
.L_x_1482:
[----:B------:R-:W-:Y:S05]  /*165e0*/  BSYNC B1 ;  /* 0x0000000000017941 */ /* 0x000fea0003800000 */
.L_x_1466:
[----:B------:R-:W-:-:S13]  /*165f0*/  ISETP.NE.AND P0, PT, R207, RZ, PT ;  /* 0x000000ffcf00720c */ /* 0x000fda0003f05270 */
[----:B------:R-:W-:Y:S01]  /*16600*/  @P0 WARPSYNC 0xffffffff ;  /* 0xffffffff00000948 */ /* 0x000fe20003800000 */
[----:B------:R-:W-:Y:S06]  /*16610*/  @P0 BAR.SYNC.DEFER_BLOCKING 0x5, 0x100 ;  /* 0x0144000000000b1d */ /* 0x000fec0000010000 */
[----:B------:R-:W4:Y:S04]  /*16620*/  @P0 LDS.128 R200, [0x24100] ;  /* 0x02410000ffc80984 */ /* 0x000f280000000c00 */
[----:B------:R-:W-:Y:S06]  /*16630*/  @P0 BAR.ARV 0x4, 0x100 ;  /* 0x0104000000000b1d */ /* 0x000fec0000002000 */
[----:B------:R-:W-:Y:S05]  /*16640*/  @P0 BRA `(.L_x_1503) ;  /* 0x00000a7000000947 */ /* 0x000fea0003800000 */
[----:B-1234-:R-:W-:Y:S01]  /*16650*/  LOP3.LUT R4, R146, 0x1f, RZ, 0xc0, !PT ;  /* 0x0000001f92047812 */ /* 0x01efe200078ec0ff */
[----:B------:R-:W-:-:S03]  /*16660*/  IMAD.MOV.U32 R5, RZ, RZ, RZ ;  /* 0x000000ffff057224 */ /* 0x000fc600078e00ff */
[----:B------:R-:W-:Y:S01]  /*16670*/  ISETP.NE.AND P6, PT, R4, 0x1f, PT ;  /* 0x0000001f0400780c */ /* 0x000fe20003fc5270 */
[----:B------:R-:W-:Y:S10]  /*16680*/  BRA.DIV ~URZ, `(.L_x_1504) ;  /* 0x00001a027f007947 */ /* 0x000ff4000b800000 */
[----:B------:R1:W2:Y:S02]  /*16690*/  SHFL.IDX PT, R3, R2, RZ, 0x1f ;  /* 0x00001fff02037589 */ /* 0x0002a400000e0000 */
.L_x_1549:
[----:B------:R-:W-:Y:S05]  /*166a0*/  BRA.DIV ~URZ, `(.L_x_1505) ;  /* 0x00001a527f007947 */ /* 0x000fea000b800000 */
[----:B-1----:R-:W1:Y:S02]  /*166b0*/  SHFL.IDX PT, R2, R2, 0x1, 0x1f ;  /* 0x00201f0002027f89 */ /* 0x002e6400000e0000 */
.L_x_1550:
[----:B------:R-:W-:Y:S02]  /*166c0*/  IMAD.IADD R8, R203, 0x1, R4 ;  /* 0x00000001cb087824 */ /* 0x000fe400078e0204 */
[----:B------:R-:W-:-:S03]  /*166d0*/  IMAD.MOV.U32 R6, RZ, RZ, RZ ;  /* 0x000000ffff067224 */ /* 0x000fc600078e00ff */
[----:B------:R-:W-:-:S13]  /*166e0*/  ISETP.GE.OR P0, PT, R8, c[0x0][0x53c], !P6 ;  /* 0x00014f0008007a0c */ /* 0x000fda0007706670 */
[----:B------:R-:W-:Y:S01]  /*166f0*/  @!P0 MOV R0, 0x4 ;  /* 0x0000000400008802 */ /* 0x000fe20000000f00 */
[----:B------:R-:W-:-:S04]  /*16700*/  @!P0 IMAD.MOV.U32 R7, RZ, RZ, 0x4 ;  /* 0x00000004ff078424 */ /* 0x000fc800078e00ff */
        /* <DEDUP_REMOVED lines=13> */
.L_x_1551:
        /* <DEDUP_REMOVED lines=16> */
.L_x_1552:
[----:B----4-:R-:W-:Y:S01]  /*168e0*/  IMAD R7, R15, c[0x0][0x538], RZ ;  /* 0x00014e000f077a24 */ /* 0x010fe200078e02ff */
[----:B------:R-:W-:Y:S04]  /*168f0*/  BSSY B1, `(.L_x_1508) ;  /* 0x0000077000017945 */ /* 0x000fe80003800000 */
[----:B-1----:R-:W-:-:S04]  /*16900*/  IADD3 R200, R7, R2, RZ ;  /* 0x0000000207c87210 */ /* 0x002fc80007ffe0ff */
[----:B--2---:R-:W-:-:S13]  /*16910*/  ISETP.GT.AND P0, PT, R200, R3, PT ;  /* 0x00000003c800720c */ /* 0x004fda0003f04270 */
[----:B------:R-:W-:Y:S05]  /*16920*/  @P0 BRA `(.L_x_1509) ;  /* 0x0000024000000947 */ /* 0x000fea0003800000 */
.L_x_1513:
        /* <DEDUP_REMOVED lines=9> */
[----:B---3--:R-:W-:-:S04]  /*169c0*/  @!P0 IMAD.WIDE R8, R7, R2, c[0x0][0x580] ;  /* 0x0001600007088625 */ /* 0x008fc800078e0202 */
[----:B------:R-:W-:Y:S01]  /*169d0*/  @!P0 IMAD.WIDE R14, R7, R0, c[0x0][0x578] ;  /* 0x00015e00070e8625 */ /* 0x000fe200078e0200 */
[----:B------:R-:W2:Y:S04]  /*169e0*/  @!P0 LDG.E R6, [R8.64] ;  /* 0x0000000808068981 */ /* 0x000ea8000c1e1900 */
[----:B------:R-:W2:Y:S02]  /*169f0*/  @!P0 LDG.E R5, [R14.64] ;  /* 0x000000080e058981 */ /* 0x000ea4000c1e1900 */
[----:B--2---:R-:W-:Y:S01]  /*16a00*/  IMAD R2, R5, R6, RZ ;  /* 0x0000000605027224 */ /* 0x004fe200078e02ff */
[----:B------:R-:W-:Y:S05]  /*16a10*/  BRA.DIV ~URZ, `(.L_x_1511) ;  /* 0x000019327f007947 */ /* 0x000fea000b800000 */
[----:B------:R1:W2:Y:S02]  /*16a20*/  SHFL.UP PT, R7, R2, 0x1, RZ ;  /* 0x0420000002077989 */ /* 0x0002a400000e00ff */
.L_x_1553:
        /* <DEDUP_REMOVED lines=16> */
.L_x_1554:
[----:B--2---:R-:W-:-:S05]  /*16b30*/  IMAD R7, R15, c[0x0][0x538], RZ ;  /* 0x00014e000f077a24 */ /* 0x004fca00078e02ff */
[----:B------:R-:W-:-:S04]  /*16b40*/  IADD3 R200, R7, R200, RZ ;  /* 0x000000c807c87210 */ /* 0x000fc80007ffe0ff */
[----:B------:R-:W-:-:S13]  /*16b50*/  ISETP.GT.AND P0, PT, R200, R3, PT ;  /* 0x00000003c800720c */ /* 0x000fda0003f04270 */
[----:B-1----:R-:W-:Y:S05]  /*16b60*/  @!P0 BRA `(.L_x_1513) ;  /* 0xfffffdc000008947 */ /* 0x002fea000383ffff */
.L_x_1509:
[----:B------:R-:W-:-:S05]  /*16b70*/  IADD3 R200, -R7, R200, RZ ;  /* 0x000000c807c87210 */ /* 0x000fca0007ffe1ff */
[----:B------:R-:W-:-:S05]  /*16b80*/  IMAD R0, R9, c[0x0][0x538], R200 ;  /* 0x00014e0009007a24 */ /* 0x000fca00078e02c8 */
[----:B------:R-:W-:Y:S01]  /*16b90*/  ISETP.GT.AND P0, PT, R0, R3, PT ;  /* 0x000000030000720c */ /* 0x000fe20003f04270 */
[----:B------:R-:W-:-:S12]  /*16ba0*/  BRA.DIV ~URZ, `(.L_x_1514) ;  /* 0x000019a27f007947 */ /* 0x000fd8000b800000 */
[----:B------:R-:W-:-:S04]  /*16bb0*/  VOTE.ANY R7, PT, !P0 ;  /* 0x0000000000077806 */ /* 0x000fc800040e0100 */
.L_x_1555:
[----:B------:R1:W2:Y:S01]  /*16bc0*/  POPC R2, R7 ;  /* 0x0000000700027309 */ /* 0x0002a20000000000 */
[----:B------:R-:W-:Y:S05]  /*16bd0*/  BRA.DIV ~URZ, `(.L_x_1515) ;  /* 0x000019b27f007947 */ /* 0x000fea000b800000 */
[----:B--2---:R2:W4:Y:S04]  /*16be0*/  SHFL.IDX PT, R6, R6, R2, 0x1f ;  /* 0x00001f0206067589 */ /* 0x00452800000e0000 */
[----:B------:R2:W1:Y:S02]  /*16bf0*/  SHFL.IDX PT, R5, R5, R2, 0x1f ;  /* 0x00001f0205057589 */ /* 0x00046400000e0000 */
.L_x_1556:
[----:B------:R-:W-:Y:S01]  /*16c00*/  ISETP.NE.AND P0, PT, R7, RZ, PT ;  /* 0x000000ff0700720c */ /* 0x000fe20003f05270 */
[----:B------:R-:W-:-:S12]  /*16c10*/  BSSY B0, `(.L_x_1516) ;  /* 0x0000005000007945 */ /* 0x000fd80003800000 */
[----:B------:R-:W-:Y:S05]  /*16c20*/  @!P0 BRA `(.L_x_1517) ;  /* 0x0000003000008947 */ /* 0x000fea0003800000 */
[----:B------:R-:W-:Y:S01]  /*16c30*/  IADD3 R14, R2, -0x1, RZ ;  /* 0xffffffff020e7810 */ /* 0x000fe20007ffe0ff */
[----:B------:R-:W-:Y:S05]  /*16c40*/  BRA.DIV ~URZ, `(.L_x_1518) ;  /* 0x00001a127f007947 */ /* 0x000fea000b800000 */
[----:B------:R2:W3:Y:S02]  /*16c50*/  SHFL.IDX PT, R13, R9, R14, 0x1f ;  /* 0x00001f0e090d7589 */ /* 0x0004e400000e0000 */
.L_x_1517:
[----:B------:R-:W-:Y:S05]  /*16c60*/  BSYNC B0 ;  /* 0x0000000000007941 */ /* 0x000fea0003800000 */
.L_x_1516:
[-C--:B----4-:R-:W-:Y:S01]  /*16c70*/  IABS R0, R6.reuse ;  /* 0x0000000600007213 */ /* 0x090fe20000000000 */
[----:B---3--:R-:W-:Y:S01]  /*16c80*/  IMAD R200, R13, c[0x0][0x538], R200 ;  /* 0x00014e000dc87a24 */ /* 0x008fe200078e02c8 */
[----:B-1----:R-:W-:Y:S02]  /*16c90*/  IABS R12, R5 ;  /* 0x00000005000c7213 */ /* 0x002fe40000000000 */
[----:B--2---:R-:W1:Y:S01]  /*16ca0*/  I2F.RP R14, R0 ;  /* 0x00000000000e7306 */ /* 0x004e620000209400 */
[----:B------:R-:W-:Y:S01]  /*16cb0*/  IMAD.IADD R201, R3, 0x1, -R200 ;  /* 0x0000000103c97824 */ /* 0x000fe200078e0ac8 */
[----:B------:R-:W-:Y:S02]  /*16cc0*/  IABS R3, R6 ;  /* 0x0000000600037213 */ /* 0x000fe40000000000 */
[----:B------:R-:W-:-:S03]  /*16cd0*/  IADD3 R203, R2, R203, RZ ;  /* 0x000000cb02cb7210 */ /* 0x000fc60007ffe0ff */
[----:B------:R-:W-:Y:S01]  /*16ce0*/  IMAD.MOV R3, RZ, RZ, -R3 ;  /* 0x000000ffff037224 */ /* 0x000fe200078e0a03 */
[----:B-1----:R-:W1:Y:S08]  /*16cf0*/  MUFU.RCP R8, R14 ;  /* 0x0000000e00087308 */ /* 0x002e700000001000 */
[----:B------:R-:W2:Y:S01]  /*16d00*/  I2F.RP R14, R12 ;  /* 0x0000000c000e7306 */ /* 0x000ea20000209400 */
[----:B-1----:R-:W-:-:S07]  /*16d10*/  IADD3 R8, R8, 0xffffffe, RZ ;  /* 0x0ffffffe08087810 */ /* 0x002fce0007ffe0ff */
[----:B------:R-:W1:Y:S08]  /*16d20*/  F2I.FTZ.U32.TRUNC.NTZ R9, R8 ;  /* 0x0000000800097305 */ /* 0x000e70000021f000 */
[----:B--2---:R-:W2:Y:S01]  /*16d30*/  MUFU.RCP R14, R14 ;  /* 0x0000000e000e7308 */ /* 0x004ea20000001000 */
[----:B-1----:R-:W-:Y:S02]  /*16d40*/  IMAD.MOV R7, RZ, RZ, -R9 ;  /* 0x000000ffff077224 */ /* 0x002fe400078e0a09 */
[----:B------:R-:W-:-:S02]  /*16d50*/  IMAD.MOV.U32 R8, RZ, RZ, RZ ;  /* 0x000000ffff087224 */ /* 0x000fc400078e00ff */
[----:B------:R-:W-:Y:S01]  /*16d60*/  IMAD.MOV.U32 R13, RZ, RZ, R7 ;  /* 0x000000ffff0d7224 */ /* 0x000fe200078e0007 */
[----:B------:R-:W-:-:S03]  /*16d70*/  IABS R7, R201 ;  /* 0x000000c900077213 */ /* 0x000fc60000000000 */
[----:B------:R-:W-:Y:S01]  /*16d80*/  IMAD R13, R13, R0, RZ ;  /* 0x000000000d0d7224 */ /* 0x000fe200078e02ff */
[----:B--2---:R-:W-:-:S03]  /*16d90*/  IADD3 R16, R14, 0xffffffe, RZ ;  /* 0x0ffffffe0e107810 */ /* 0x004fc60007ffe0ff */
[----:B------:R-:W-:Y:S01]  /*16da0*/  IMAD.HI.U32 R13, R9, R13, R8 ;  /* 0x0000000d090d7227 */ /* 0x000fe200078e0008 */
[----:B------:R-:W1:Y:S05]  /*16db0*/  F2I.FTZ.U32.TRUNC.NTZ R17, R16 ;  /* 0x0000001000117305 */ /* 0x000e6a000021f000 */
[----:B------:R-:W-:-:S04]  /*16dc0*/  IMAD.HI.U32 R8, R13, R7, RZ ;  /* 0x000000070d087227 */ /* 0x000fc800078e00ff */
[----:B------:R-:W-:-:S05]  /*16dd0*/  IMAD R3, R8, R3, R7 ;  /* 0x0000000308037224 */ /* 0x000fca00078e0207 */
[----:B------:R-:W-:Y:S01]  /*16de0*/  ISETP.GT.U32.AND P0, PT, R0, R3, PT ;  /* 0x000000030000720c */ /* 0x000fe20003f04070 */
[----:B-1----:R-:W-:Y:S02]  /*16df0*/  IMAD.MOV R7, RZ, RZ, -R17 ;  /* 0x000000ffff077224 */ /* 0x002fe400078e0a11 */
[----:B------:R-:W-:Y:S02]  /*16e00*/  IMAD.MOV.U32 R16, RZ, RZ, RZ ;  /* 0x000000ffff107224 */ /* 0x000fe400078e00ff */
[----:B------:R-:W-:-:S04]  /*16e10*/  IMAD R7, R7, R12, RZ ;  /* 0x0000000c07077224 */ /* 0x000fc800078e02ff */
[----:B------:R-:W-:-:S04]  /*16e20*/  IMAD.HI.U32 R7, R17, R7, R16 ;  /* 0x0000000711077227 */ /* 0x000fc800078e0010 */
        /* <DEDUP_REMOVED lines=19> */
[-C--:B------:R-:W-:Y:S02]  /*16f60*/  @!P0 IADD3 R3, R3, -R12.reuse, RZ ;  /* 0x8000000c03038210 */ /* 0x080fe40007ffe0ff */
[----:B------:R-:W-:Y:S02]  /*16f70*/  @!P0 IADD3 R7, R7, 0x1, RZ ;  /* 0x0000000107078810 */ /* 0x000fe40007ffe0ff */
[----:B------:R-:W-:Y:S02]  /*16f80*/  ISETP.GE.U32.AND P2, PT, R3, R12, PT ;  /* 0x0000000c0300720c */ /* 0x000fe40003f46070 */
[----:B------:R-:W-:-:S11]  /*16f90*/  ISETP.NE.AND P0, PT, R5, RZ, PT ;  /* 0x000000ff0500720c */ /* 0x000fd60003f05270 */
        /* <DEDUP_REMOVED lines=8> */
.L_x_1510:
[----:B------:R-:W-:Y:S01]  /*17020*/  IMAD.MOV.U32 R200, RZ, RZ, R3 ;  /* 0x000000ffffc87224 */ /* 0x000fe200078e0003 */
[----:B------:R-:W-:Y:S01]  /*17030*/  MOV R202, RZ ;  /* 0x000000ff00ca7202 */ /* 0x000fe20000000f00 */
[----:B------:R-:W-:Y:S01]  /*17040*/  IMAD.MOV.U32 R201, RZ, RZ, RZ ;  /* 0x000000ffffc97224 */ /* 0x000fe200078e00ff */
[----:B------:R-:W-:Y:S02]  /*17050*/  MOV R203, c[0x0][0x53c] ;  /* 0x00014f0000cb7a02 */ /* 0x000fe40000000f00 */
.L_x_1519:
[----:B------:R-:W-:Y:S05]  /*17060*/  BSYNC B1 ;  /* 0x0000000000017941 */ /* 0x000fea0003800000 */
.L_x_1508:
[----:B------:R-:W-:Y:S01]  /*17070*/  WARPSYNC 0xffffffff ;  /* 0xffffffff00007948 */ /* 0x000fe20003800000 */
[----:B------:R-:W-:Y:S01]  /*17080*/  BAR.SYNC.DEFER_BLOCKING 0x4, 0x100 ;  /* 0x0104000000007b1d */ /* 0x000fe20000010000 */
[----:B------:R-:W-:-:S13]  /*17090*/  ISETP.NE.AND P0, PT, R4, RZ, PT ;  /* 0x000000ff0400720c */ /* 0x000fda0003f05270 */
[----:B------:R1:W-:Y:S04]  /*170a0*/  @!P0 STS.128 [0x24100], R200 ;  /* 0x024100c8ff008388 */ /* 0x0003e80000000c00 */
[----:B------:R-:W-:Y:S06]  /*170b0*/  BAR.ARV 0x5, 0x100 ;  /* 0x0144000000007b1d */ /* 0x000fec0000002000 */
.L_x_1503:
[----:B----4-:R-:W-:-:S13]  /*170c0*/  ISETP.GE.AND P0, PT, R203, c[0x0][0x53c], PT ;  /* 0x00014f00cb007a0c */ /* 0x010fda0003f06270 */
[----:B-123--:R-:W-:Y:S01]  /*170d0*/  @P0 CALL.REL.NOINC `(.L_x_1520) ;  /* 0x0000001000000944 */ /* 0x00efe20003c00000 */
[----:B------:R-:W-:Y:S05]  /*170e0*/  BRA `(.L_x_1521) ;  /* 0xfffe9f2000007947 */ /* 0x000fea000383ffff */
.L_x_1520:
[----:B------:R-:W-:Y:S05]  /*170f0*/  EXIT ;  /* 0x000000000000794d */ /* 0x000fea0003800000 */
.L_x_1359:
[----:B------:R-:W-:Y:S02]  /*17100*/  MOV R7, 0x1 ;  /* 0x0000000100077802 */ /* 0x000fe40000000f00 */
[----:B------:R-:W-:Y:S02]  /*17110*/  MOV R0, 0x17130 ;  /* 0x0001713000007802 */ /* 0x000fe40000000f00 */
[----:B-1----:R-:W-:Y:S05]  /*17120*/  CALL.REL.NOINC `($__internal_32_$__cuda_sm70_shflsync_up_p) ;  /* 0x0000163000007944 */ /* 0x002fea0003c00000 */
[----:B-12---:R-:W-:Y:S05]  /*17130*/  BRA `(.L_x_1522) ;  /* 0xfffe932000007947 */ /* 0x006fea000383ffff */
.L_x_1360:
[----:B------:R-:W-:Y:S02]  /*17140*/  MOV R7, 0x2 ;  /* 0x0000000200077802 */ /* 0x000fe40000000f00 */
[----:B------:R-:W-:Y:S02]  /*17150*/  MOV R0, 0x17170 ;  /* 0x0001717000007802 */ /* 0x000fe40000000f00 */
[----:B-1----:R-:W-:Y:S05]  /*17160*/  CALL.REL.NOINC `($__internal_32_$__cuda_sm70_shflsync_up_p) ;  /* 0x000015f000007944 */ /* 0x002fea0003c00000 */
[----:B--2---:R-:W-:Y:S01]  /*17170*/  SEL R0, R7, RZ, P4 ;  /* 0x000000ff07007207 */ /* 0x004fe20002000000 */
[----:B------:R-:W-:-:S04]  /*17180*/  IMAD.MOV.U32 R7, RZ, RZ, 0x4 ;  /* 0x00000004ff077424 */ /* 0x000fc800078e00ff */
[----:B-1----:R-:W-:Y:S01]  /*17190*/  IMAD.IADD R9, R9, 0x1, R0 ;  /* 0x0000000109097824 */ /* 0x002fe200078e0200 */
[----:B------:R-:W-:Y:S02]  /*171a0*/  MOV R0, 0x171c0 ;  /* 0x000171c000007802 */ /* 0x000fe40000000f00 */
[----:B------:R-:W-:Y:S05]  /*171b0*/  CALL.REL.NOINC `($__internal_32_$__cuda_sm70_shflsync_up_p) ;  /* 0x000015a000007944 */ /* 0x000fea0003c00000 */
        /* <DEDUP_REMOVED lines=11> */
[----:B------:R-:W-:Y:S01]  /*17270*/  IMAD.MOV.U32 R14, RZ, RZ, 0x1f ;  /* 0x0000001fff0e7424 */ /* 0x000fe200078e00ff */
[----:B------:R-:W-:-:S03]  /*17280*/  MOV R15, 0x1f ;  /* 0x0000001f000f7802 */ /* 0x000fc60000000f00 */
[----:B-1----:R-:W-:Y:S01]  /*17290*/  IMAD.IADD R9, R9, 0x1, R0 ;  /* 0x0000000109097824 */ /* 0x002fe200078e0200 */
[----:B------:R-:W-:-:S03]  /*172a0*/  MOV R0, 0x172d0 ;  /* 0x000172d000007802 */ /* 0x000fc60000000f00 */
[----:B------:R-:W-:Y:S02]  /*172b0*/  IMAD.MOV.U32 R17, RZ, RZ, R9 ;  /* 0x000000ffff117224 */ /* 0x000fe400078e0009 */
[----:B------:R-:W-:Y:S05]  /*172c0*/  CALL.REL.NOINC `($__internal_31_$__cuda_sm70_shflsync_idx_p) ;  /* 0x0000144000007944 */ /* 0x000fea0003c00000 */
[----:B-12---:R-:W-:Y:S05]  /*172d0*/  BRA `(.L_x_1523) ;  /* 0xfffe928000007947 */ /* 0x006fea000383ffff */
.L_x_1362:
[----:B------:R-:W-:Y:S02]  /*172e0*/  SEL R2, RZ, 0x1, P0 ;  /* 0x00000001ff027807 */ /* 0x000fe40000000000 */
[----:B------:R-:W-:Y:S02]  /*172f0*/  MOV R0, 0x17310 ;  /* 0x0001731000007802 */ /* 0x000fe40000000f00 */
[----:B------:R-:W-:Y:S05]  /*17300*/  CALL.REL.NOINC `($__internal_33_$__cuda_sm70_votesync_ballot) ;  /* 0x000014a000007944 */ /* 0x000fea0003c00000 */
[----:B------:R-:W-:Y:S05]  /*17310*/  BRA `(.L_x_1524) ;  /* 0xfffe92d000007947 */ /* 0x000fea000383ffff */
.L_x_1363:
[----:B------:R-:W-:Y:S01]  /*17320*/  IMAD.MOV.U32 R17, RZ, RZ, R6 ;  /* 0x000000ffff117224 */ /* 0x000fe200078e0006 */
[----:B--2---:R-:W-:Y:S01]  /*17330*/  MOV R14, R203 ;  /* 0x000000cb000e7202 */ /* 0x004fe20000000f00 */
[----:B------:R-:W-:Y:S01]  /*17340*/  IMAD.MOV.U32 R15, RZ, RZ, 0x1f ;  /* 0x0000001fff0f7424 */ /* 0x000fe200078e00ff */
[----:B------:R-:W-:Y:S02]  /*17350*/  MOV R0, 0x17370 ;  /* 0x0001737000007802 */ /* 0x000fe40000000f00 */
[----:B-1----:R-:W-:Y:S05]  /*17360*/  CALL.REL.NOINC `($__internal_31_$__cuda_sm70_shflsync_idx_p) ;  /* 0x000013a000007944 */ /* 0x002fea0003c00000 */
[----:B--2---:R-:W-:Y:S01]  /*17370*/  IMAD.MOV.U32 R6, RZ, RZ, R15 ;  /* 0x000000ffff067224 */ /* 0x004fe200078e000f */
[----:B-1----:R-:W-:Y:S01]  /*17380*/  MOV R17, R5 ;  /* 0x0000000500117202 */ /* 0x002fe20000000f00 */
[----:B------:R-:W-:Y:S01]  /*17390*/  IMAD.MOV.U32 R11, RZ, RZ, RZ ;  /* 0x000000ffff0b7224 */ /* 0x000fe200078e00ff */
[----:B------:R-:W-:Y:S01]  /*173a0*/  MOV R14, R203 ;  /* 0x000000cb000e7202 */ /* 0x000fe20000000f00 */
[----:B------:R-:W-:Y:S01]  /*173b0*/  IMAD.MOV.U32 R15, RZ, RZ, 0x1f ;  /* 0x0000001fff0f7424 */ /* 0x000fe200078e00ff */
[----:B------:R-:W-:-:S02]  /*173c0*/  MOV R0, 0x173e0 ;  /* 0x000173e000007802 */ /* 0x000fc40000000f00 */
[----:B------:R-:W-:Y:S05]  /*173d0*/  CALL.REL.NOINC `($__internal_31_$__cuda_sm70_shflsync_idx_p) ;  /* 0x0000133000007944 */ /* 0x000fea0003c00000 */
[----:B--2---:R-:W-:Y:S01]  /*173e0*/  MOV R5, R15 ;  /* 0x0000000f00057202 */ /* 0x004fe20000000f00 */
[----:B-1----:R-:W-:Y:S05]  /*173f0*/  BRA `(.L_x_1525) ;  /* 0xfffe924000007947 */ /* 0x002fea000383ffff */
.L_x_1366:
[----:B------:R-:W-:Y:S01]  /*17400*/  IMAD.MOV.U32 R17, RZ, RZ, R9 ;  /* 0x000000ffff117224 */ /* 0x000fe200078e0009 */
[----:B------:R-:W-:-:S02]  /*17410*/  MOV R15, 0x1f ;  /* 0x0000001f000f7802 */ /* 0x000fc40000000f00 */
[----:B------:R-:W-:Y:S02]  /*17420*/  MOV R0, 0x17440 ;  /* 0x0001744000007802 */ /* 0x000fe40000000f00 */
[----:B-1234-:R-:W-:Y:S05]  /*17430*/  CALL.REL.NOINC `($__internal_31_$__cuda_sm70_shflsync_idx_p) ;  /* 0x000012d000007944 */ /* 0x01efea0003c00000 */
[----:B--2---:R-:W-:Y:S01]  /*17440*/  MOV R11, R15 ;  /* 0x0000000f000b7202 */ /* 0x004fe20000000f00 */
[----:B-1----:R-:W-:Y:S05]  /*17450*/  BRA `(.L_x_1365) ;  /* 0xfffe924000007947 */ /* 0x002fea000383ffff */
.L_x_1402:
[----:B------:R-:W-:Y:S01]  /*17460*/  IMAD.MOV.U32 R17, RZ, RZ, R7 ;  /* 0x000000ffff117224 */ /* 0x000fe200078e0007 */
[----:B------:R-:W-:Y:S01]  /*17470*/  MOV R14, RZ ;  /* 0x000000ff000e7202 */ /* 0x000fe20000000f00 */
[----:B------:R-:W-:Y:S01]  /*17480*/  IMAD.MOV.U32 R15, RZ, RZ, 0x181f ;  /* 0x0000181fff0f7424 */ /* 0x000fe200078e00ff */
[----:B------:R-:W-:Y:S02]  /*17490*/  MOV R0, 0x174b0 ;  /* 0x000174b000007802 */ /* 0x000fe40000000f00 */
[----:B-----5:R-:W-:Y:S05]  /*174a0*/  CALL.REL.NOINC `($__internal_31_$__cuda_sm70_shflsync_idx_p) ;  /* 0x0000126000007944 */ /* 0x020fea0003c00000 */
[----:B--2---:R-:W-:Y:S01]  /*174b0*/  MOV R13, R15 ;  /* 0x0000000f000d7202 */ /* 0x004fe20000000f00 */
[----:B-1----:R-:W-:Y:S05]  /*174c0*/  BRA `(.L_x_1526) ;  /* 0xffff014000007947 */ /* 0x002fea000383ffff */
.L_x_1403:
[----:B------:R-:W-:Y:S01]  /*174d0*/  IMAD.MOV.U32 R17, RZ, RZ, R9 ;  /* 0x000000ffff117224 */ /* 0x000fe200078e0009 */
[----:B------:R-:W-:Y:S01]  /*174e0*/  MOV R14, RZ ;  /* 0x000000ff000e7202 */ /* 0x000fe20000000f00 */
[----:B------:R-:W-:Y:S01]  /*174f0*/  IMAD.MOV.U32 R15, RZ, RZ, 0x181f ;  /* 0x0000181fff0f7424 */ /* 0x000fe200078e00ff */
[----:B------:R-:W-:Y:S02]  /*17500*/  MOV R0, 0x17520 ;  /* 0x0001752000007802 */ /* 0x000fe40000000f00 */
[----:B-12--5:R-:W-:Y:S05]  /*17510*/  CALL.REL.NOINC `($__internal_31_$__cuda_sm70_shflsync_idx_p) ;  /* 0x000011f000007944 */ /* 0x026fea0003c00000 */
[----:B-12---:R-:W-:Y:S05]  /*17520*/  BRA `(.L_x_1527) ;  /* 0xffff010000007947 */ /* 0x006fea000383ffff */
.L_x_1406:
[----:B--2---:R-:W-:Y:S01]  /*17530*/  IMAD.MOV.U32 R17, RZ, RZ, R7 ;  /* 0x000000ffff117224 */ /* 0x004fe200078e0007 */
[----:B------:R-:W-:Y:S01]  /*17540*/  MOV R14, 0x1 ;  /* 0x00000001000e7802 */ /* 0x000fe20000000f00 */
[----:B----4-:R-:W-:Y:S01]  /*17550*/  IMAD.MOV.U32 R15, RZ, RZ, 0x181f ;  /* 0x0000181fff0f7424 */ /* 0x010fe200078e00ff */
[----:B------:R-:W-:-:S02]  /*17560*/  MOV R0, 0x17580 ;  /* 0x0001758000007802 */ /* 0x000fc40000000f00 */
[----:B-1-3-5:R-:W-:Y:S05]  /*17570*/  CALL.REL.NOINC `($__internal_31_$__cuda_sm70_shflsync_idx_p) ;  /* 0x0000119000007944 */ /* 0x02afea0003c00000 */
[----:B--2---:R-:W-:Y:S01]  /*17580*/  IMAD.MOV.U32 R13, RZ, RZ, R15 ;  /* 0x000000ffff0d7224 */ /* 0x004fe200078e000f */
[----:B-1----:R-:W-:Y:S01]  /*17590*/  MOV R14, 0x1 ;  /* 0x00000001000e7802 */ /* 0x002fe20000000f00 */
[----:B------:R-:W-:Y:S01]  /*175a0*/  IMAD.MOV.U32 R17, RZ, RZ, R9 ;  /* 0x000000ffff117224 */ /* 0x000fe200078e0009 */
[----:B------:R-:W-:-:S02]  /*175b0*/  MOV R15, 0x181f ;  /* 0x0000181f000f7802 */ /* 0x000fc40000000f00 */
[----:B------:R-:W-:Y:S02]  /*175c0*/  MOV R0, 0x175e0 ;  /* 0x000175e000007802 */ /* 0x000fe40000000f00 */
[----:B------:R-:W-:Y:S05]  /*175d0*/  CALL.REL.NOINC `($__internal_31_$__cuda_sm70_shflsync_idx_p) ;  /* 0x0000113000007944 */ /* 0x000fea0003c00000 */
[----:B-12---:R-:W-:Y:S01]  /*175e0*/  MOV R17, R15 ;  /* 0x0000000f00117202 */ /* 0x006fe20000000f00 */
[----:B------:R-:W-:Y:S05]  /*175f0*/  BRA `(.L_x_1528) ;  /* 0xffff019000007947 */ /* 0x000fea000383ffff */
.L_x_1409:
[----:B-1-3--:R-:W-:Y:S01]  /*17600*/  IMAD.MOV.U32 R17, RZ, RZ, R7 ;  /* 0x000000ffff117224 */ /* 0x00afe200078e0007 */
[----:B------:R-:W-:Y:S01]  /*17610*/  MOV R14, 0x2 ;  /* 0x00000002000e7802 */ /* 0x000fe20000000f00 */
[----:B------:R-:W-:Y:S01]  /*17620*/  IMAD.MOV.U32 R15, RZ, RZ, 0x181f ;  /* 0x0000181fff0f7424 */ /* 0x000fe200078e00ff */
[----:B------:R-:W-:Y:S02]  /*17630*/  MOV R0, 0x17650 ;  /* 0x0001765000007802 */ /* 0x000fe40000000f00 */
[----:B--2--5:R-:W-:Y:S05]  /*17640*/  CALL.REL.NOINC `($__internal_31_$__cuda_sm70_shflsync_idx_p) ;  /* 0x000010c000007944 */ /* 0x024fea0003c00000 */
[----:B--2---:R-:W-:Y:S01]  /*17650*/  MOV R13, R15 ;  /* 0x0000000f000d7202 */ /* 0x004fe20000000f00 */
[----:B-1----:R-:W-:Y:S05]  /*17660*/  BRA `(.L_x_1529) ;  /* 0xffff025000007947 */ /* 0x002fea000383ffff */
.L_x_1410:
[----:B---3--:R-:W-:Y:S01]  /*17670*/  IMAD.MOV.U32 R17, RZ, RZ, R9 ;  /* 0x000000ffff117224 */ /* 0x008fe200078e0009 */
[----:B------:R-:W-:Y:S01]  /*17680*/  MOV R14, 0x2 ;  /* 0x00000002000e7802 */ /* 0x000fe20000000f00 */
[----:B------:R-:W-:Y:S01]  /*17690*/  IMAD.MOV.U32 R15, RZ, RZ, 0x181f ;  /* 0x0000181fff0f7424 */ /* 0x000fe200078e00ff */
[----:B------:R-:W-:Y:S02]  /*176a0*/  MOV R0, 0x176c0 ;  /* 0x000176c000007802 */ /* 0x000fe40000000f00 */
[----:B-12-45:R-:W-:Y:S05]  /*176b0*/  CALL.REL.NOINC `($__internal_31_$__cuda_sm70_shflsync_idx_p) ;  /* 0x0000105000007944 */ /* 0x036fea0003c00000 */
[----:B-12---:R-:W-:Y:S01]  /*176c0*/  MOV R17, R15 ;  /* 0x0000000f00117202 */ /* 0x006fe20000000f00 */
[----:B------:R-:W-:Y:S05]  /*176d0*/  BRA `(.L_x_1530) ;  /* 0xffff020000007947 */ /* 0x000fea000383ffff */
.L_x_1413:
[----:B-1----:R-:W-:Y:S01]  /*176e0*/  IMAD.MOV.U32 R17, RZ, RZ, R7 ;  /* 0x000000ffff117224 */ /* 0x002fe200078e0007 */
[----:B------:R-:W-:Y:S01]  /*176f0*/  MOV R14, 0x3 ;  /* 0x00000003000e7802 */ /* 0x000fe20000000f00 */
[----:B------:R-:W-:Y:S01]  /*17700*/  IMAD.MOV.U32 R15, RZ, RZ, 0x181f ;  /* 0x0000181fff0f7424 */ /* 0x000fe200078e00ff */
[----:B------:R-:W-:-:S02]  /*17710*/  MOV R0, 0x17730 ;  /* 0x0001773000007802 */ /* 0x000fc40000000f00 */
[----:B--2345:R-:W-:Y:S05]  /*17720*/  CALL.REL.NOINC `($__internal_31_$__cuda_sm70_shflsync_idx_p) ;  /* 0x00000fe000007944 */ /* 0x03cfea0003c00000 */
[----:B--2---:R-:W-:Y:S01]  /*17730*/  IMAD.MOV.U32 R7, RZ, RZ, R15 ;  /* 0x000000ffff077224 */ /* 0x004fe200078e000f */
[----:B-1----:R-:W-:Y:S01]  /*17740*/  MOV R14, 0x3 ;  /* 0x00000003000e7802 */ /* 0x002fe20000000f00 */
[----:B------:R-:W-:Y:S01]  /*17750*/  IMAD.MOV.U32 R17, RZ, RZ, R9 ;  /* 0x000000ffff117224 */ /* 0x000fe200078e0009 */
[----:B------:R-:W-:-:S02]  /*17760*/  MOV R15, 0x181f ;  /* 0x0000181f000f7802 */ /* 0x000fc40000000f00 */
[----:B------:R-:W-:Y:S02]  /*17770*/  MOV R0, 0x17790 ;  /* 0x0001779000007802 */ /* 0x000fe40000000f00 */
[----:B------:R-:W-:Y:S05]  /*17780*/  CALL.REL.NOINC `($__internal_31_$__cuda_sm70_shflsync_idx_p) ;  /* 0x00000f8000007944 */ /* 0x000fea0003c00000 */
[----:B-12---:R-:W-:Y:S05]  /*17790*/  BRA `(.L_x_1531) ;  /* 0xffff028000007947 */ /* 0x006fea000383ffff */
.L_x_1462:
[----:B------:R-:W-:Y:S02]  /*177a0*/  MOV R6, 0x2 ;  /* 0x0000000200067802 */ /* 0x000fe40000000f00 */
[----:B------:R-:W-:Y:S02]  /*177b0*/  MOV R2, 0x177d0 ;  /* 0x000177d000027802 */ /* 0x000fe40000000f00 */
[----:B------:R-:W-:Y:S05]  /*177c0*/  CALL.REL.NOINC `($__internal_30_$__cuda_sm70_shflsync_bfly_p) ;  /* 0x00000ef000007944 */ /* 0x000fea0003c00000 */
[----:B-12---:R-:W-:Y:S05]  /*177d0*/  BRA `(.L_x_1532) ;  /* 0xffffb0f000007947 */ /* 0x006fea000383ffff */
.L_x_1463:
[----:B------:R-:W-:Y:S02]  /*177e0*/  MOV R6, 0x1 ;  /* 0x0000000100067802 */ /* 0x000fe40000000f00 */
[----:B------:R-:W-:Y:S02]  /*177f0*/  MOV R2, 0x17810 ;  /* 0x0001781000027802 */ /* 0x000fe40000000f00 */
[----:B------:R-:W-:Y:S05]  /*17800*/  CALL.REL.NOINC `($__internal_30_$__cuda_sm70_shflsync_bfly_p) ;  /* 0x00000eb000007944 */ /* 0x000fea0003c00000 */
[----:B--2---:R-:W-:Y:S01]  /*17810*/  FADD.FTZ R4, R231, R6 ;  /* 0x00000006e7047221 */ /* 0x004fe20000010000 */
[----:B-1----:R-:W-:Y:S02]  /*17820*/  MOV R231, R225 ;  /* 0x000000e100e77202 */ /* 0x002fe40000000f00 */
[----:B------:R-:W-:Y:S02]  /*17830*/  MOV R6, 0x2 ;  /* 0x0000000200067802 */ /* 0x000fe40000000f00 */
[----:B------:R-:W-:Y:S02]  /*17840*/  MOV R2, 0x17860 ;  /* 0x0001786000027802 */ /* 0x000fe40000000f00 */
[----:B------:R-:W-:Y:S05]  /*17850*/  CALL.REL.NOINC `($__internal_30_$__cuda_sm70_shflsync_bfly_p) ;  /* 0x00000e6000007944 */ /* 0x000fea0003c00000 */
[----:B--2---:R-:W-:Y:S01]  /*17860*/  FADD.FTZ R14, R225, R6 ;  /* 0x00000006e10e7221 */ /* 0x004fe20000010000 */
[----:B------:R-:W-:-:S02]  /*17870*/  MOV R6, 0x1 ;  /* 0x0000000100067802 */ /* 0x000fc40000000f00 */
[----:B------:R-:W-:Y:S02]  /*17880*/  MOV R2, 0x178b0 ;  /* 0x000178b000027802 */ /* 0x000fe40000000f00 */
[----:B-1----:R-:W-:Y:S02]  /*17890*/  MOV R231, R14 ;  /* 0x0000000e00e77202 */ /* 0x002fe40000000f00 */
[----:B------:R-:W-:Y:S05]  /*178a0*/  CALL.REL.NOINC `($__internal_30_$__cuda_sm70_shflsync_bfly_p) ;  /* 0x00000e1000007944 */ /* 0x000fea0003c00000 */
[----:B-12---:R-:W-:Y:S05]  /*178b0*/  BRA `(.L_x_1533) ;  /* 0xffffb08000007947 */ /* 0x006fea000383ffff */
.L_x_1470:
[----:B---34-:R-:W-:Y:S01]  /*178c0*/  IMAD.MOV.U32 R17, RZ, RZ, R20 ;  /* 0x000000ffff117224 */ /* 0x018fe200078e0014 */
[----:B------:R-:W-:Y:S01]  /*178d0*/  MOV R14, RZ ;  /* 0x000000ff000e7202 */ /* 0x000fe20000000f00 */
[----:B------:R-:W-:Y:S01]  /*178e0*/  IMAD.MOV.U32 R15, RZ, RZ, 0x181f ;  /* 0x0000181fff0f7424 */ /* 0x000fe200078e00ff */
[----:B------:R-:W-:Y:S02]  /*178f0*/  MOV R0, 0x17910 ;  /* 0x0001791000007802 */ /* 0x000fe40000000f00 */
[----:B-12---:R-:W-:Y:S05]  /*17900*/  CALL.REL.NOINC `($__internal_31_$__cuda_sm70_shflsync_idx_p) ;  /* 0x00000e0000007944 */ /* 0x006fea0003c00000 */
[----:B--2---:R-:W-:Y:S01]  /*17910*/  MOV R21, R15 ;  /* 0x0000000f00157202 */ /* 0x004fe20000000f00 */
[----:B-1----:R-:W-:Y:S05]  /*17920*/  BRA `(.L_x_1534) ;  /* 0xffffc98000007947 */ /* 0x002fea000383ffff */
.L_x_1471:
[----:B------:R-:W-:Y:S01]  /*17930*/  IMAD.MOV.U32 R17, RZ, RZ, R3 ;  /* 0x000000ffff117224 */ /* 0x000fe200078e0003 */
[----:B------:R-:W-:Y:S01]  /*17940*/  MOV R14, RZ ;  /* 0x000000ff000e7202 */ /* 0x000fe20000000f00 */
[----:B------:R-:W-:Y:S01]  /*17950*/  IMAD.MOV.U32 R15, RZ, RZ, 0x181f ;  /* 0x0000181fff0f7424 */ /* 0x000fe200078e00ff */
[----:B------:R-:W-:Y:S02]  /*17960*/  MOV R0, 0x17980 ;  /* 0x0001798000007802 */ /* 0x000fe40000000f00 */
[----:B-1234-:R-:W-:Y:S05]  /*17970*/  CALL.REL.NOINC `($__internal_31_$__cuda_sm70_shflsync_idx_p) ;  /* 0x00000d9000007944 */ /* 0x01efea0003c00000 */
[----:B-12---:R-:W-:Y:S05]  /*17980*/  BRA `(.L_x_1535) ;  /* 0xffffc94000007947 */ /* 0x006fea000383ffff */
.L_x_1474:
[----:B---3--:R-:W-:Y:S01]  /*17990*/  IMAD.MOV.U32 R17, RZ, RZ, R20 ;  /* 0x000000ffff117224 */ /* 0x008fe200078e0014 */
[----:B------:R-:W-:Y:S01]  /*179a0*/  MOV R14, 0x1 ;  /* 0x00000001000e7802 */ /* 0x000fe20000000f00 */
[----:B------:R-:W-:Y:S01]  /*179b0*/  IMAD.MOV.U32 R15, RZ, RZ, 0x181f ;  /* 0x0000181fff0f7424 */ /* 0x000fe200078e00ff */
[----:B------:R-:W-:-:S02]  /*179c0*/  MOV R0, 0x179e0 ;  /* 0x000179e000007802 */ /* 0x000fc40000000f00 */
[----:B-12-4-:R-:W-:Y:S05]  /*179d0*/  CALL.REL.NOINC `($__internal_31_$__cuda_sm70_shflsync_idx_p) ;  /* 0x00000d3000007944 */ /* 0x016fea0003c00000 */
[----:B--2---:R-:W-:Y:S01]  /*179e0*/  IMAD.MOV.U32 R21, RZ, RZ, R15 ;  /* 0x000000ffff157224 */ /* 0x004fe200078e000f */
[----:B-1----:R-:W-:Y:S01]  /*179f0*/  MOV R14, 0x1 ;  /* 0x00000001000e7802 */ /* 0x002fe20000000f00 */
[----:B------:R-:W-:Y:S01]  /*17a00*/  IMAD.MOV.U32 R17, RZ, RZ, R3 ;  /* 0x000000ffff117224 */ /* 0x000fe200078e0003 */
[----:B------:R-:W-:-:S02]  /*17a10*/  MOV R15, 0x181f ;  /* 0x0000181f000f7802 */ /* 0x000fc40000000f00 */
[----:B------:R-:W-:Y:S02]  /*17a20*/  MOV R0, 0x17a40 ;  /* 0x00017a4000007802 */ /* 0x000fe40000000f00 */
[----:B------:R-:W-:Y:S05]  /*17a30*/  CALL.REL.NOINC `($__internal_31_$__cuda_sm70_shflsync_idx_p) ;  /* 0x00000cd000007944 */ /* 0x000fea0003c00000 */
[----:B-12---:R-:W-:Y:S05]  /*17a40*/  BRA `(.L_x_1536) ;  /* 0xffffc9e000007947 */ /* 0x006fea000383ffff */
.L_x_1477:
[----:B--2---:R-:W-:Y:S01]  /*17a50*/  IMAD.MOV.U32 R17, RZ, RZ, R20 ;  /* 0x000000ffff117224 */ /* 0x004fe200078e0014 */
[----:B------:R-:W-:Y:S01]  /*17a60*/  MOV R14, 0x2 ;  /* 0x00000002000e7802 */ /* 0x000fe20000000f00 */
[----:B---3--:R-:W-:Y:S01]  /*17a70*/  IMAD.MOV.U32 R15, RZ, RZ, 0x181f ;  /* 0x0000181fff0f7424 */ /* 0x008fe200078e00ff */
[----:B------:R-:W-:Y:S02]  /*17a80*/  MOV R0, 0x17aa0 ;  /* 0x00017aa000007802 */ /* 0x000fe40000000f00 */
[----:B-1--4-:R-:W-:Y:S05]  /*17a90*/  CALL.REL.NOINC `($__internal_31_$__cuda_sm70_shflsync_idx_p) ;  /* 0x00000c7000007944 */ /* 0x012fea0003c00000 */
[----:B--2---:R-:W-:Y:S01]  /*17aa0*/  MOV R21, R15 ;  /* 0x0000000f00157202 */ /* 0x004fe20000000f00 */
[----:B-1----:R-:W-:Y:S05]  /*17ab0*/  BRA `(.L_x_1537) ;  /* 0xffffcaa000007947 */ /* 0x002fea000383ffff */
.L_x_1478:
[----:B------:R-:W-:Y:S01]  /*17ac0*/  IMAD.MOV.U32 R17, RZ, RZ, R3 ;  /* 0x000000ffff117224 */ /* 0x000fe200078e0003 */
[----:B------:R-:W-:Y:S01]  /*17ad0*/  MOV R14, 0x2 ;  /* 0x00000002000e7802 */ /* 0x000fe20000000f00 */
[----:B---3--:R-:W-:Y:S01]  /*17ae0*/  IMAD.MOV.U32 R15, RZ, RZ, 0x181f ;  /* 0x0000181fff0f7424 */ /* 0x008fe200078e00ff */
[----:B------:R-:W-:Y:S02]  /*17af0*/  MOV R0, 0x17b10 ;  /* 0x00017b1000007802 */ /* 0x000fe40000000f00 */
[----:B-12-4-:R-:W-:Y:S05]  /*17b00*/  CALL.REL.NOINC `($__internal_31_$__cuda_sm70_shflsync_idx_p) ;  /* 0x00000c0000007944 */ /* 0x016fea0003c00000 */
[----:B-12---:R-:W-:Y:S05]  /*17b10*/  BRA `(.L_x_1538) ;  /* 0xffffca6000007947 */ /* 0x006fea000383ffff */
.L_x_1481:
[----:B-1----:R-:W-:Y:S01]  /*17b20*/  IMAD.MOV.U32 R17, RZ, RZ, R20 ;  /* 0x000000ffff117224 */ /* 0x002fe200078e0014 */
[----:B------:R-:W-:Y:S01]  /*17b30*/  MOV R14, 0x3 ;  /* 0x00000003000e7802 */ /* 0x000fe20000000f00 */
[----:B--2---:R-:W-:Y:S01]  /*17b40*/  IMAD.MOV.U32 R15, RZ, RZ, 0x181f ;  /* 0x0000181fff0f7424 */ /* 0x004fe200078e00ff */
[----:B------:R-:W-:-:S02]  /*17b50*/  MOV R0, 0x17b70 ;  /* 0x00017b7000007802 */ /* 0x000fc40000000f00 */
[----:B---34-:R-:W-:Y:S05]  /*17b60*/  CALL.REL.NOINC `($__internal_31_$__cuda_sm70_shflsync_idx_p) ;  /* 0x00000ba000007944 */ /* 0x018fea0003c00000 */
[----:B--2---:R-:W-:Y:S01]  /*17b70*/  IMAD.MOV.U32 R20, RZ, RZ, R15 ;  /* 0x000000ffff147224 */ /* 0x004fe200078e000f */
[----:B-1----:R-:W-:Y:S01]  /*17b80*/  MOV R14, 0x3 ;  /* 0x00000003000e7802 */ /* 0x002fe20000000f00 */
[----:B------:R-:W-:Y:S01]  /*17b90*/  IMAD.MOV.U32 R17, RZ, RZ, R3 ;  /* 0x000000ffff117224 */ /* 0x000fe200078e0003 */
[----:B------:R-:W-:-:S02]  /*17ba0*/  MOV R15, 0x181f ;  /* 0x0000181f000f7802 */ /* 0x000fc40000000f00 */
[----:B------:R-:W-:Y:S02]  /*17bb0*/  MOV R0, 0x17bd0 ;  /* 0x00017bd000007802 */ /* 0x000fe40000000f00 */
[----:B------:R-:W-:Y:S05]  /*17bc0*/  CALL.REL.NOINC `($__internal_31_$__cuda_sm70_shflsync_idx_p) ;  /* 0x00000b4000007944 */ /* 0x000fea0003c00000 */
[----:B-12---:R-:W-:Y:S05]  /*17bd0*/  BRA `(.L_x_1539) ;  /* 0xffffcae000007947 */ /* 0x006fea000383ffff */
.L_x_1483:
[----:B------:R-:W-:Y:S01]  /*17be0*/  IMAD.MOV.U32 R17, RZ, RZ, R167 ;  /* 0x000000ffff117224 */ /* 0x000fe200078e00a7 */
[----:B------:R-:W-:Y:S01]  /*17bf0*/  MOV R14, RZ ;  /* 0x000000ff000e7202 */ /* 0x000fe20000000f00 */
[----:B------:R-:W-:Y:S01]  /*17c00*/  IMAD.MOV.U32 R15, RZ, RZ, 0x1c1f ;  /* 0x00001c1fff0f7424 */ /* 0x000fe200078e00ff */
[----:B------:R-:W-:Y:S02]  /*17c10*/  MOV R0, 0x17c30 ;  /* 0x00017c3000007802 */ /* 0x000fe40000000f00 */
[----:B------:R-:W-:Y:S05]  /*17c20*/  CALL.REL.NOINC `($__internal_31_$__cuda_sm70_shflsync_idx_p) ;  /* 0x00000ae000007944 */ /* 0x000fea0003c00000 */
[----:B--2---:R-:W-:Y:S01]  /*17c30*/  MOV R169, R15 ;  /* 0x0000000f00a97202 */ /* 0x004fe20000000f00 */
[----:B-1----:R-:W-:Y:S05]  /*17c40*/  BRA `(.L_x_1540) ;  /* 0xffffcd8000007947 */ /* 0x002fea000383ffff */
.L_x_1484:
[----:B------:R-:W-:Y:S01]  /*17c50*/  IMAD.MOV.U32 R17, RZ, RZ, R168 ;  /* 0x000000ffff117224 */ /* 0x000fe200078e00a8 */
[----:B------:R-:W-:Y:S01]  /*17c60*/  MOV R14, RZ ;  /* 0x000000ff000e7202 */ /* 0x000fe20000000f00 */
[----:B------:R-:W-:Y:S01]  /*17c70*/  IMAD.MOV.U32 R15, RZ, RZ, 0x1c1f ;  /* 0x00001c1fff0f7424 */ /* 0x000fe200078e00ff */
[----:B------:R-:W-:Y:S02]  /*17c80*/  MOV R0, 0x17ca0 ;  /* 0x00017ca000007802 */ /* 0x000fe40000000f00 */
[----:B-12---:R-:W-:Y:S05]  /*17c90*/  CALL.REL.NOINC `($__internal_31_$__cuda_sm70_shflsync_idx_p) ;  /* 0x00000a7000007944 */ /* 0x006fea0003c00000 */
[----:B-12---:R-:W-:Y:S05]  /*17ca0*/  BRA `(.L_x_1541) ;  /* 0xffffcd4000007947 */ /* 0x006fea000383ffff */
.L_x_1487:
[----:B---3--:R-:W-:Y:S01]  /*17cb0*/  IMAD.MOV.U32 R17, RZ, RZ, R167 ;  /* 0x000000ffff117224 */ /* 0x008fe200078e00a7 */
[----:B------:R-:W-:Y:S01]  /*17cc0*/  MOV R14, 0x1 ;  /* 0x00000001000e7802 */ /* 0x000fe20000000f00 */
[----:B----4-:R-:W-:Y:S01]  /*17cd0*/  IMAD.MOV.U32 R15, RZ, RZ, 0x1c1f ;  /* 0x00001c1fff0f7424 */ /* 0x010fe200078e00ff */
[----:B------:R-:W-:-:S02]  /*17ce0*/  MOV R0, 0x17d00 ;  /* 0x00017d0000007802 */ /* 0x000fc40000000f00 */
[----:B-12---:R-:W-:Y:S05]  /*17cf0*/  CALL.REL.NOINC `($__internal_31_$__cuda_sm70_shflsync_idx_p) ;  /* 0x00000a1000007944 */ /* 0x006fea0003c00000 */
[----:B--2---:R-:W-:Y:S01]  /*17d00*/  IMAD.MOV.U32 R167, RZ, RZ, R15 ;  /* 0x000000ffffa77224 */ /* 0x004fe200078e000f */
[----:B-1----:R-:W-:Y:S01]  /*17d10*/  MOV R14, 0x1 ;  /* 0x00000001000e7802 */ /* 0x002fe20000000f00 */
[----:B------:R-:W-:Y:S01]  /*17d20*/  IMAD.MOV.U32 R17, RZ, RZ, R168 ;  /* 0x000000ffff117224 */ /* 0x000fe200078e00a8 */
[----:B------:R-:W-:-:S02]  /*17d30*/  MOV R15, 0x1c1f ;  /* 0x00001c1f000f7802 */ /* 0x000fc40000000f00 */
[----:B------:R-:W-:Y:S02]  /*17d40*/  MOV R0, 0x17d60 ;  /* 0x00017d6000007802 */ /* 0x000fe40000000f00 */
[----:B------:R-:W-:Y:S05]  /*17d50*/  CALL.REL.NOINC `($__internal_31_$__cuda_sm70_shflsync_idx_p) ;  /* 0x000009b000007944 */ /* 0x000fea0003c00000 */
[----:B-12---:R-:W-:Y:S05]  /*17d60*/  BRA `(.L_x_1542) ;  /* 0xffffd60000007947 */ /* 0x006fea000383ffff */
.L_x_1491:
[----:B------:R-:W-:Y:S01]  /*17d70*/  IMAD.MOV.U32 R17, RZ, RZ, R5 ;  /* 0x000000ffff117224 */ /* 0x000fe200078e0005 */
[----:B------:R-:W-:Y:S01]  /*17d80*/  MOV R14, RZ ;  /* 0x000000ff000e7202 */ /* 0x000fe20000000f00 */
[----:B------:R-:W-:Y:S01]  /*17d90*/  IMAD.MOV.U32 R15, RZ, RZ, 0x181f ;  /* 0x0000181fff0f7424 */ /* 0x000fe200078e00ff */
[----:B------:R-:W-:Y:S02]  /*17da0*/  MOV R0, 0x17dc0 ;  /* 0x00017dc000007802 */ /* 0x000fe40000000f00 */
[----:B------:R-:W-:Y:S05]  /*17db0*/  CALL.REL.NOINC `($__internal_31_$__cuda_sm70_shflsync_idx_p) ;  /* 0x0000095000007944 */ /* 0x000fea0003c00000 */
[----:B--2---:R-:W-:Y:S01]  /*17dc0*/  MOV R7, R15 ;  /* 0x0000000f00077202 */ /* 0x004fe20000000f00 */
[----:B-1----:R-:W-:Y:S05]  /*17dd0*/  BRA `(.L_x_1543) ;  /* 0xffffe2f000007947 */ /* 0x002fea000383ffff */
.L_x_1492:
[----:B------:R-:W-:Y:S01]  /*17de0*/  IMAD.MOV.U32 R17, RZ, RZ, R4 ;  /* 0x000000ffff117224 */ /* 0x000fe200078e0004 */
[----:B------:R-:W-:Y:S01]  /*17df0*/  MOV R14, RZ ;  /* 0x000000ff000e7202 */ /* 0x000fe20000000f00 */
[----:B------:R-:W-:Y:S01]  /*17e00*/  IMAD.MOV.U32 R15, RZ, RZ, 0x181f ;  /* 0x0000181fff0f7424 */ /* 0x000fe200078e00ff */
[----:B------:R-:W-:Y:S02]  /*17e10*/  MOV R0, 0x17e30 ;  /* 0x00017e3000007802 */ /* 0x000fe40000000f00 */
[----:B-12---:R-:W-:Y:S05]  /*17e20*/  CALL.REL.NOINC `($__internal_31_$__cuda_sm70_shflsync_idx_p) ;  /* 0x000008e000007944 */ /* 0x006fea0003c00000 */
[----:B-12---:R-:W-:Y:S05]  /*17e30*/  BRA `(.L_x_1544) ;  /* 0xffffe2b000007947 */ /* 0x006fea000383ffff */
.L_x_1495:
[----:B--2---:R-:W-:Y:S01]  /*17e40*/  IMAD.MOV.U32 R17, RZ, RZ, R5 ;  /* 0x000000ffff117224 */ /* 0x004fe200078e0005 */
[----:B------:R-:W-:Y:S01]  /*17e50*/  MOV R14, 0x1 ;  /* 0x00000001000e7802 */ /* 0x000fe20000000f00 */
[----:B----4-:R-:W-:Y:S01]  /*17e60*/  IMAD.MOV.U32 R15, RZ, RZ, 0x181f ;  /* 0x0000181fff0f7424 */ /* 0x010fe200078e00ff */
[----:B------:R-:W-:-:S02]  /*17e70*/  MOV R0, 0x17e90 ;  /* 0x00017e9000007802 */ /* 0x000fc40000000f00 */
[----:B-1-3--:R-:W-:Y:S05]  /*17e80*/  CALL.REL.NOINC `($__internal_31_$__cuda_sm70_shflsync_idx_p) ;  /* 0x0000088000007944 */ /* 0x00afea0003c00000 */
[----:B--2---:R-:W-:Y:S01]  /*17e90*/  IMAD.MOV.U32 R7, RZ, RZ, R15 ;  /* 0x000000ffff077224 */ /* 0x004fe200078e000f */
[----:B-1----:R-:W-:Y:S01]  /*17ea0*/  MOV R14, 0x1 ;  /* 0x00000001000e7802 */ /* 0x002fe20000000f00 */
[----:B------:R-:W-:Y:S01]  /*17eb0*/  IMAD.MOV.U32 R17, RZ, RZ, R4 ;  /* 0x000000ffff117224 */ /* 0x000fe200078e0004 */
[----:B------:R-:W-:-:S02]  /*17ec0*/  MOV R15, 0x181f ;  /* 0x0000181f000f7802 */ /* 0x000fc40000000f00 */
[----:B------:R-:W-:Y:S02]  /*17ed0*/  MOV R0, 0x17ef0 ;  /* 0x00017ef000007802 */ /* 0x000fe40000000f00 */
[----:B------:R-:W-:Y:S05]  /*17ee0*/  CALL.REL.NOINC `($__internal_31_$__cuda_sm70_shflsync_idx_p) ;  /* 0x0000082000007944 */ /* 0x000fea0003c00000 */
[----:B-12---:R-:W-:Y:S05]  /*17ef0*/  BRA `(.L_x_1545) ;  /* 0xffffe36000007947 */ /* 0x006fea000383ffff */
.L_x_1498:
[----:B-1----:R-:W-:Y:S01]  /*17f00*/  IMAD.MOV.U32 R17, RZ, RZ, R5 ;  /* 0x000000ffff117224 */ /* 0x002fe200078e0005 */
[----:B------:R-:W-:Y:S01]  /*17f10*/  MOV R14, 0x2 ;  /* 0x00000002000e7802 */ /* 0x000fe20000000f00 */
[----:B----4-:R-:W-:Y:S01]  /*17f20*/  IMAD.MOV.U32 R15, RZ, RZ, 0x181f ;  /* 0x0000181fff0f7424 */ /* 0x010fe200078e00ff */
[----:B------:R-:W-:Y:S02]  /*17f30*/  MOV R0, 0x17f50 ;  /* 0x00017f5000007802 */ /* 0x000fe40000000f00 */
[----:B--23--:R-:W-:Y:S05]  /*17f40*/  CALL.REL.NOINC `($__internal_31_$__cuda_sm70_shflsync_idx_p) ;  /* 0x000007c000007944 */ /* 0x00cfea0003c00000 */
[----:B--2---:R-:W-:Y:S01]  /*17f50*/  MOV R7, R15 ;  /* 0x0000000f00077202 */ /* 0x004fe20000000f00 */
[----:B-1----:R-:W-:Y:S05]  /*17f60*/  BRA `(.L_x_1546) ;  /* 0xffffe42000007947 */ /* 0x002fea000383ffff */
.L_x_1499:
[----:B------:R-:W-:Y:S01]  /*17f70*/  IMAD.MOV.U32 R17, RZ, RZ, R4 ;  /* 0x000000ffff117224 */ /* 0x000fe200078e0004 */
[----:B------:R-:W-:Y:S01]  /*17f80*/  MOV R14, 0x2 ;  /* 0x00000002000e7802 */ /* 0x000fe20000000f00 */
[----:B----4-:R-:W-:Y:S01]  /*17f90*/  IMAD.MOV.U32 R15, RZ, RZ, 0x181f ;  /* 0x0000181fff0f7424 */ /* 0x010fe200078e00ff */
[----:B------:R-:W-:Y:S02]  /*17fa0*/  MOV R0, 0x17fc0 ;  /* 0x00017fc000007802 */ /* 0x000fe40000000f00 */
[----:B-123--:R-:W-:Y:S05]  /*17fb0*/  CALL.REL.NOINC `($__internal_31_$__cuda_sm70_shflsync_idx_p) ;  /* 0x0000075000007944 */ /* 0x00efea0003c00000 */
[----:B-12---:R-:W-:Y:S05]  /*17fc0*/  BRA `(.L_x_1547) ;  /* 0xffffe3e000007947 */ /* 0x006fea000383ffff */
.L_x_1502:
[----:B-1----:R-:W-:Y:S01]  /*17fd0*/  IMAD.MOV.U32 R17, RZ, RZ, R5 ;  /* 0x000000ffff117224 */ /* 0x002fe200078e0005 */
[----:B------:R-:W-:Y:S01]  /*17fe0*/  MOV R14, 0x3 ;  /* 0x00000003000e7802 */ /* 0x000fe20000000f00 */
[----:B------:R-:W-:Y:S01]  /*17ff0*/  IMAD.MOV.U32 R15, RZ, RZ, 0x181f ;  /* 0x0000181fff0f7424 */ /* 0x000fe200078e00ff */
[----:B------:R-:W-:-:S02]  /*18000*/  MOV R0, 0x18020 ;  /* 0x0001802000007802 */ /* 0x000fc40000000f00 */
[----:B--234-:R-:W-:Y:S05]  /*18010*/  CALL.REL.NOINC `($__internal_31_$__cuda_sm70_shflsync_idx_p) ;  /* 0x000006f000007944 */ /* 0x01cfea0003c00000 */
[----:B--2---:R-:W-:Y:S01]  /*18020*/  IMAD.MOV.U32 R5, RZ, RZ, R15 ;  /* 0x000000ffff057224 */ /* 0x004fe200078e000f */
[----:B-1----:R-:W-:Y:S01]  /*18030*/  MOV R14, 0x3 ;  /* 0x00000003000e7802 */ /* 0x002fe20000000f00 */
[----:B------:R-:W-:Y:S01]  /*18040*/  IMAD.MOV.U32 R17, RZ, RZ, R4 ;  /* 0x000000ffff117224 */ /* 0x000fe200078e0004 */
[----:B------:R-:W-:-:S02]  /*18050*/  MOV R15, 0x181f ;  /* 0x0000181f000f7802 */ /* 0x000fc40000000f00 */
[----:B------:R-:W-:Y:S02]  /*18060*/  MOV R0, 0x18080 ;  /* 0x0001808000007802 */ /* 0x000fe40000000f00 */
[----:B------:R-:W-:Y:S05]  /*18070*/  CALL.REL.NOINC `($__internal_31_$__cuda_sm70_shflsync_idx_p) ;  /* 0x0000069000007944 */ /* 0x000fea0003c00000 */
[----:B-12---:R-:W-:Y:S05]  /*18080*/  BRA `(.L_x_1548) ;  /* 0xffffe46000007947 */ /* 0x006fea000383ffff */
.L_x_1504:
[----:B------:R-:W-:Y:S01]  /*18090*/  IMAD.MOV.U32 R17, RZ, RZ, R2 ;  /* 0x000000ffff117224 */ /* 0x000fe200078e0002 */
[----:B------:R-:W-:Y:S01]  /*180a0*/  MOV R14, RZ ;  /* 0x000000ff000e7202 */ /* 0x000fe20000000f00 */
[----:B------:R-:W-:Y:S01]  /*180b0*/  IMAD.MOV.U32 R15, RZ, RZ, 0x1f ;  /* 0x0000001fff0f7424 */ /* 0x000fe200078e00ff */
[----:B------:R-:W-:Y:S02]  /*180c0*/  MOV R0, 0x180e0 ;  /* 0x000180e000007802 */ /* 0x000fe40000000f00 */
[----:B------:R-:W-:Y:S05]  /*180d0*/  CALL.REL.NOINC `($__internal_31_$__cuda_sm70_shflsync_idx_p) ;  /* 0x0000063000007944 */ /* 0x000fea0003c00000 */
[----:B--2---:R-:W-:Y:S01]  /*180e0*/  MOV R3, R15 ;  /* 0x0000000f00037202 */ /* 0x004fe20000000f00 */
[----:B-1----:R-:W-:Y:S05]  /*180f0*/  BRA `(.L_x_1549) ;  /* 0xffffe5a000007947 */ /* 0x002fea000383ffff */
.L_x_1505:
[----:B------:R-:W-:Y:S01]  /*18100*/  IMAD.MOV.U32 R17, RZ, RZ, R2 ;  /* 0x000000ffff117224 */ /* 0x000fe200078e0002 */
[----:B------:R-:W-:Y:S01]  /*18110*/  MOV R14, 0x1 ;  /* 0x00000001000e7802 */ /* 0x000fe20000000f00 */
[----:B------:R-:W-:Y:S01]  /*18120*/  IMAD.MOV.U32 R15, RZ, RZ, 0x1f ;  /* 0x0000001fff0f7424 */ /* 0x000fe200078e00ff */
[----:B------:R-:W-:Y:S02]  /*18130*/  MOV R0, 0x18150 ;  /* 0x0001815000007802 */ /* 0x000fe40000000f00 */
[----:B-12---:R-:W-:Y:S05]  /*18140*/  CALL.REL.NOINC `($__internal_31_$__cuda_sm70_shflsync_idx_p) ;  /* 0x000005c000007944 */ /* 0x006fea0003c00000 */
[----:B--2---:R-:W-:Y:S01]  /*18150*/  MOV R2, R15 ;  /* 0x0000000f00027202 */ /* 0x004fe20000000f00 */
[----:B-1----:R-:W-:Y:S05]  /*18160*/  BRA `(.L_x_1550) ;  /* 0xffffe55000007947 */ /* 0x002fea000383ffff */
.L_x_1506:
[----:B------:R-:W-:Y:S02]  /*18170*/  MOV R7, 0x1 ;  /* 0x0000000100077802 */ /* 0x000fe40000000f00 */
[----:B------:R-:W-:-:S02]  /*18180*/  MOV R0, 0x181a0 ;  /* 0x000181a000007802 */ /* 0x000fc40000000f00 */
[----:B-12---:R-:W-:Y:S05]  /*18190*/  CALL.REL.NOINC `($__internal_32_$__cuda_sm70_shflsync_up_p) ;  /* 0x000005c000007944 */ /* 0x006fea0003c00000 */
[----:B-12---:R-:W-:Y:S05]  /*181a0*/  BRA `(.L_x_1551) ;  /* 0xffffe63000007947 */ /* 0x006fea000383ffff */
.L_x_1507:
[----:B------:R-:W-:Y:S02]  /*181b0*/  MOV R7, 0x2 ;  /* 0x0000000200077802 */ /* 0x000fe40000000f00 */
[----:B------:R-:W-:-:S02]  /*181c0*/  MOV R0, 0x181e0 ;  /* 0x000181e000007802 */ /* 0x000fc40000000f00 */
[----:B-12---:R-:W-:Y:S05]  /*181d0*/  CALL.REL.NOINC `($__internal_32_$__cuda_sm70_shflsync_up_p) ;  /* 0x0000058000007944 */ /* 0x006fea0003c00000 */
        /* <DEDUP_REMOVED lines=23> */
.L_x_1511:
[----:B------:R-:W-:Y:S01]  /*18350*/  IMAD.MOV.U32 R9, RZ, RZ, R2 ;  /* 0x000000ffff097224 */ /* 0x000fe200078e0002 */
[----:B------:R-:W-:Y:S02]  /*18360*/  MOV R7, 0x1 ;  /* 0x0000000100077802 */ /* 0x000fe40000000f00 */
[----:B------:R-:W-:Y:S02]  /*18370*/  MOV R0, 0x18390 ;  /* 0x0001839000007802 */ /* 0x000fe40000000f00 */
[----:B------:R-:W-:Y:S05]  /*18380*/  CALL.REL.NOINC `($__internal_32_$__cuda_sm70_shflsync_up_p) ;  /* 0x000003d000007944 */ /* 0x000fea0003c00000 */
[----:B-12---:R-:W-:Y:S05]  /*18390*/  BRA `(.L_x_1553) ;  /* 0xffffe69000007947 */ /* 0x006fea000383ffff */
.L_x_1512:
[----:B------:R-:W-:Y:S01]  /*183a0*/  IMAD.MOV.U32 R9, RZ, RZ, R2 ;  /* 0x000000ffff097224 */ /* 0x000fe200078e0002 */
[----:B------:R-:W-:Y:S02]  /*183b0*/  MOV R7, 0x2 ;  /* 0x0000000200077802 */ /* 0x000fe40000000f00 */
[----:B------:R-:W-:Y:S02]  /*183c0*/  MOV R0, 0x183e0 ;  /* 0x000183e000007802 */ /* 0x000fe40000000f00 */
[----:B------:R-:W-:Y:S05]  /*183d0*/  CALL.REL.NOINC `($__internal_32_$__cuda_sm70_shflsync_up_p) ;  /* 0x0000038000007944 */ /* 0x000fea0003c00000 */
[----:B-12---:R-:W-:Y:S01]  /*183e0*/  SEL R9, R7, RZ, P1 ;  /* 0x000000ff07097207 */ /* 0x006fe20000800000 */
[----:B------:R-:W-:Y:S01]  /*183f0*/  IMAD.MOV.U32 R7, RZ, RZ, 0x4 ;  /* 0x00000004ff077424 */ /* 0x000fe200078e00ff */
[----:B------:R-:W-:-:S03]  /*18400*/  MOV R0, 0x18430 ;  /* 0x0001843000007802 */ /* 0x000fc60000000f00 */
[----:B------:R-:W-:Y:S02]  /*18410*/  IMAD.IADD R9, R2, 0x1, R9 ;  /* 0x0000000102097824 */ /* 0x000fe400078e0209 */
        /* <DEDUP_REMOVED lines=19> */
.L_x_1514:
[----:B------:R-:W-:Y:S02]  /*18550*/  SEL R2, RZ, 0x1, P0 ;  /* 0x00000001ff027807 */ /* 0x000fe40000000000 */
[----:B------:R-:W-:Y:S02]  /*18560*/  MOV R0, 0x18580 ;  /* 0x0001858000007802 */ /* 0x000fe40000000f00 */
[----:B---3--:R-:W-:Y:S05]  /*18570*/  CALL.REL.NOINC `($__internal_33_$__cuda_sm70_votesync_ballot) ;  /* 0x0000023000007944 */ /* 0x008fea0003c00000 */
[----:B------:R-:W-:Y:S05]  /*18580*/  BRA `(.L_x_1555) ;  /* 0xffffe63000007947 */ /* 0x000fea000383ffff */
.L_x_1515:
[----:B------:R-:W-:Y:S01]  /*18590*/  IMAD.MOV.U32 R17, RZ, RZ, R6 ;  /* 0x000000ffff117224 */ /* 0x000fe200078e0006 */
[----:B--2---:R-:W-:Y:S01]  /*185a0*/  MOV R14, R2 ;  /* 0x00000002000e7202 */ /* 0x004fe20000000f00 */
[----:B------:R-:W-:Y:S01]  /*185b0*/  IMAD.MOV.U32 R15, RZ, RZ, 0x1f ;  /* 0x0000001fff0f7424 */ /* 0x000fe200078e00ff */
[----:B------:R-:W-:Y:S02]  /*185c0*/  MOV R0, 0x185e0 ;  /* 0x000185e000007802 */ /* 0x000fe40000000f00 */
[----:B-1-3--:R-:W-:Y:S05]  /*185d0*/  CALL.REL.NOINC `($__internal_31_$__cuda_sm70_shflsync_idx_p) ;  /* 0x0000013000007944 */ /* 0x00afea0003c00000 */
[----:B--2---:R-:W-:Y:S01]  /*185e0*/  IMAD.MOV.U32 R6, RZ, RZ, R15 ;  /* 0x000000ffff067224 */ /* 0x004fe200078e000f */
[----:B-1----:R-:W-:Y:S01]  /*185f0*/  MOV R14, R2 ;  /* 0x00000002000e7202 */ /* 0x002fe20000000f00 */
[----:B------:R-:W-:Y:S01]  /*18600*/  IMAD.MOV.U32 R17, RZ, RZ, R5 ;  /* 0x000000ffff117224 */ /* 0x000fe200078e0005 */
[----:B------:R-:W-:Y:S02]  /*18610*/  MOV R15, 0x1f ;  /* 0x0000001f000f7802 */ /* 0x000fe40000000f00 */
[----:B------:R-:W-:-:S02]  /*18620*/  MOV R0, 0x18640 ;  /* 0x0001864000007802 */ /* 0x000fc40000000f00 */
[----:B------:R-:W-:Y:S05]  /*18630*/  CALL.REL.NOINC `($__internal_31_$__cuda_sm70_shflsync_idx_p) ;  /* 0x000000d000007944 */ /* 0x000fea0003c00000 */
[----:B--2---:R-:W-:Y:S01]  /*18640*/  MOV R5, R15 ;  /* 0x0000000f00057202 */ /* 0x004fe20000000f00 */
[----:B-1----:R-:W-:Y:S05]  /*18650*/  BRA `(.L_x_1556) ;  /* 0xffffe5a000007947 */ /* 0x002fea000383ffff */
.L_x_1518:
[----:B------:R-:W-:Y:S01]  /*18660*/  IMAD.MOV.U32 R17, RZ, RZ, R9 ;  /* 0x000000ffff117224 */ /* 0x000fe200078e0009 */
[----:B------:R-:W-:-:S02]  /*18670*/  MOV R15, 0x1f ;  /* 0x0000001f000f7802 */ /* 0x000fc40000000f00 */
[----:B------:R-:W-:Y:S02]  /*18680*/  MOV R0, 0x186a0 ;  /* 0x000186a000007802 */ /* 0x000fe40000000f00 */
[----:B-1234-:R-:W-:Y:S05]  /*18690*/  CALL.REL.NOINC `($__internal_31_$__cuda_sm70_shflsync_idx_p) ;  /* 0x0000007000007944 */ /* 0x01efea0003c00000 */
[----:B--2---:R-:W-:Y:S01]  /*186a0*/  MOV R13, R15 ;  /* 0x0000000f000d7202 */ /* 0x004fe20000000f00 */
[----:B-1----:R-:W-:Y:S05]  /*186b0*/  BRA `(.L_x_1517) ;  /* 0xffffe5a000007947 */ /* 0x002fea000383ffff */
        .weak           $__internal_30_$__cuda_sm70_shflsync_bfly_p
        .type           $__internal_30_$__cuda_sm70_shflsync_bfly_p,@function
        .size           $__internal_30_$__cuda_sm70_shflsync_bfly_p,($__internal_31_$__cuda_sm70_shflsync_idx_p - $__internal_30_$__cuda_sm70_shflsync_bfly_p)
$__internal_30_$__cuda_sm70_shflsync_bfly_p:
[----:B------:R-:W-:Y:S01]  /*186c0*/  MOV R12, R2 ;  /* 0x00000002000c7202 */ /* 0x000fe20000000f00 */
[----:B------:R-:W-:Y:S04]  /*186d0*/  WARPSYNC R0 ;  /* 0x0000000000007348 */ /* 0x000fe80003800000 */
[----:B------:R-:W-:Y:S01]  /*186e0*/  MOV R13, 0x0 ;  /* 0x00000000000d7802 */ /* 0x000fe20000000f00 */
[----:B------:R1:W2:Y:S03]  /*186f0*/  SHFL.BFLY PT, R6, R231, R6, R5 ;  /* 0x0c000006e7067389 */ /* 0x0002a600000e0005 */
[----:B------:R-:W-:Y:S05]  /*18700*/  RET.REL.NODEC R12 `(_ZN7cutlass13device_kernelIN5flash19enable_sm80_to_sm89INS1_16FlashAttnFwdSm80INS1_25CollectiveMainloopFwdSm80ILi8ELi2ELb0EN4cute5tupleIJNS5_1CILi128EEENS7_ILi64EEENS7_ILi192EEEEEELi192ENS_6half_tEfNS_4arch4Sm80ELb0ELb0ELb0ELb1ELb0ELb1ELb1ELb1EEENS1_21CollectiveEpilogueFwdINS6_IJS8_SA_S9_EEENS6_IJNS7_ILi1EEESI_SI_EEESC_SE_Li256ELb1ELb1ELb1ELb0EEENS1_36VarlenDynamicPersistentTileSchedulerILi128ELi64ELi256ELi256ELb1ELb1ELb0ELb0ELb1ELb1EEEEEEEEEvNT_6ParamsE) ;  /* 0xfffe78f00c007950 */ /* 0x000fea0003c3ffff */
        .weak           $__internal_31_$__cuda_sm70_shflsync_idx_p
        .type           $__internal_31_$__cuda_sm70_shflsync_idx_p,@function
        .size           $__internal_31_$__cuda_sm70_shflsync_idx_p,($__internal_32_$__cuda_sm70_shflsync_up_p - $__internal_31_$__cuda_sm70_shflsync_idx_p)
$__internal_31_$__cuda_sm70_shflsync_idx_p:
[----:B------:R-:W-:Y:S01]  /*18710*/  MOV R18, R0 ;  /* 0x0000000000127202 */ /* 0x000fe20000000f00 */
[----:B------:R-:W-:Y:S04]  /*18720*/  WARPSYNC R204 ;  /* 0x000000cc00007348 */ /* 0x000fe80003800000 */
[----:B------:R-:W-:Y:S01]  /*18730*/  MOV R19, 0x0 ;  /* 0x0000000000137802 */ /* 0x000fe20000000f00 */
[----:B------:R1:W2:Y:S03]  /*18740*/  SHFL.IDX PT, R15, R17, R14, R15 ;  /* 0x0000000e110f7389 */ /* 0x0002a600000e000f */
[----:B------:R-:W-:Y:S05]  /*18750*/  RET.REL.NODEC R18 `(_ZN7cutlass13device_kernelIN5flash19enable_sm80_to_sm89INS1_16FlashAttnFwdSm80INS1_25CollectiveMainloopFwdSm80ILi8ELi2ELb0EN4cute5tupleIJNS5_1CILi128EEENS7_ILi64EEENS7_ILi192EEEEEELi192ENS_6half_tEfNS_4arch4Sm80ELb0ELb0ELb0ELb1ELb0ELb1ELb1ELb1EEENS1_21CollectiveEpilogueFwdINS6_IJS8_SA_S9_EEENS6_IJNS7_ILi1EEESI_SI_EEESC_SE_Li256ELb1ELb1ELb1ELb0EEENS1_36VarlenDynamicPersistentTileSchedulerILi128ELi64ELi256ELi256ELb1ELb1ELb0ELb0ELb1ELb1EEEEEEEEEvNT_6ParamsE) ;  /* 0xfffe78a012007950 */ /* 0x000fea0003c3ffff */
        .weak           $__internal_32_$__cuda_sm70_shflsync_up_p
        .type           $__internal_32_$__cuda_sm70_shflsync_up_p,@function
        .size           $__internal_32_$__cuda_sm70_shflsync_up_p,($__internal_33_$__cuda_sm70_votesync_ballot - $__internal_32_$__cuda_sm70_shflsync_up_p)
$__internal_32_$__cuda_sm70_shflsync_up_p:
[----:B------:R-:W-:Y:S01]  /*18760*/  MOV R14, R0 ;  /* 0x00000000000e7202 */ /* 0x000fe20000000f00 */
[----:B------:R-:W-:Y:S04]  /*18770*/  WARPSYNC R205 ;  /* 0x000000cd00007348 */ /* 0x000fe80003800000 */
[----:B------:R-:W-:Y:S01]  /*18780*/  MOV R15, 0x0 ;  /* 0x00000000000f7802 */ /* 0x000fe20000000f00 */
[----:B------:R1:W2:Y:S03]  /*18790*/  SHFL.UP PT, R7, R9, R7, R206 ;  /* 0x0400000709077389 */ /* 0x0002a600000e00ce */
[----:B------:R-:W-:Y:S05]  /*187a0*/  RET.REL.NODEC R14 `(_ZN7cutlass13device_kernelIN5flash19enable_sm80_to_sm89INS1_16FlashAttnFwdSm80INS1_25CollectiveMainloopFwdSm80ILi8ELi2ELb0EN4cute5tupleIJNS5_1CILi128EEENS7_ILi64EEENS7_ILi192EEEEEELi192ENS_6half_tEfNS_4arch4Sm80ELb0ELb0ELb0ELb1ELb0ELb1ELb1ELb1EEENS1_21CollectiveEpilogueFwdINS6_IJS8_SA_S9_EEENS6_IJNS7_ILi1EEESI_SI_EEESC_SE_Li256ELb1ELb1ELb1ELb0EEENS1_36VarlenDynamicPersistentTileSchedulerILi128ELi64ELi256ELi256ELb1ELb1ELb0ELb0ELb1ELb1EEEEEEEEEvNT_6ParamsE) ;  /* 0xfffe78500e007950 */ /* 0x000fea0003c3ffff */
        .weak           $__internal_33_$__cuda_sm70_votesync_ballot
        .type           $__internal_33_$__cuda_sm70_votesync_ballot,@function
        .size           $__internal_33_$__cuda_sm70_votesync_ballot,(.L_x_2493 - $__internal_33_$__cuda_sm70_votesync_ballot)
$__internal_33_$__cuda_sm70_votesync_ballot:
[----:B------:R-:W-:Y:S01]  /*187b0*/  ISETP.NE.U32.AND P0, PT, R2, 0x1, PT ;  /* 0x000000010200780c */ /* 0x000fe20003f05070 */
[----:B------:R-:W-:Y:S01]  /*187c0*/  IMAD.MOV.U32 R14, RZ, RZ, R0 ;  /* 0x000000ffff0e7224 */ /* 0x000fe200078e0000 */
[----:B------:R-:W-:Y:S04]  /*187d0*/  WARPSYNC R199 ;  /* 0x000000c700007348 */ /* 0x000fe80003800000 */
[----:B------:R-:W-:-:S07]  /*187e0*/  IMAD.MOV.U32 R15, RZ, RZ, 0x0 ;  /* 0x00000000ff0f7424 */ /* 0x000fce00078e00ff */
[----:B------:R-:W-:-:S04]  /*187f0*/  VOTE.ANY R2, PT, !P0 ;  /* 0x0000000000027806 */ /* 0x000fc800040e0100 */
[----:B------:R-:W-:Y:S01]  /*18800*/  LOP3.LUT R7, R2, R199, RZ, 0xc0, !PT ;  /* 0x000000c702077212 */ /* 0x000fe200078ec0ff */
[----:B------:R-:W-:Y:S06]  /*18810*/  RET.REL.NODEC R14 `(_ZN7cutlass13device_kernelIN5flash19enable_sm80_to_sm89INS1_16FlashAttnFwdSm80INS1_25CollectiveMainloopFwdSm80ILi8ELi2ELb0EN4cute5tupleIJNS5_1CILi128EEENS7_ILi64EEENS7_ILi192EEEEEELi192ENS_6half_tEfNS_4arch4Sm80ELb0ELb0ELb0ELb1ELb0ELb1ELb1ELb1EEENS1_21CollectiveEpilogueFwdINS6_IJS8_SA_S9_EEENS6_IJNS7_ILi1EEESI_SI_EEESC_SE_Li256ELb1ELb1ELb1ELb0EEENS1_36VarlenDynamicPersistentTileSchedulerILi128ELi64ELi256ELi256ELb1ELb1ELb0ELb0ELb1ELb1EEEEEEEEEvNT_6ParamsE) ;  /* 0xfffe77e00e007950 */ /* 0x000fec0003c3ffff */
.L_x_1557:
        /* <DEDUP_REMOVED lines=14> */
.L_x_2493:


//--------------------- .text._ZN7cutlass13device_kernelIN5flash19enable_sm80_to_sm89INS1_16FlashAttnFwdSm80INS1_25CollectiveMainloopFwdSm80ILi8ELi2ELb0EN4cute5tupleIJNS5_1CILi128EEENS7_ILi64EEENS7_ILi192EEEEEELi192ENS_6half_tEfNS_4arch4Sm80ELb0ELb1ELb0ELb0ELb0ELb0ELb1ELb1EEENS1_21CollectiveEpilogueFwdINS6_IJS8_SA_S9_EEENS6_IJNS7_ILi1EEESI_SI_EEESC_SE_Li256ELb0ELb1ELb1ELb0EEENS1_19SingleTileSchedulerILb0ELb1ELb1ELi128EEEEEEEEEvNT_6ParamsE --------------------------
	.section	.text._ZN7cutlass13device_kernelIN5flash19enable_sm80_to_sm89INS1_16FlashAttnFwdSm80INS1_25CollectiveMainloopFwdSm80ILi8ELi2ELb0EN4cute5tupleIJNS5_1CILi128EEENS7_ILi64EEENS7_ILi192EEEEEELi192ENS_6half_tEfNS_4arch4Sm80ELb0ELb1ELb0ELb0ELb0ELb0ELb1ELb1EEENS1_21CollectiveEpilogueFwdINS6_IJS8_SA_S9_EEENS6_IJNS7_ILi1EEESI_SI_EEESC_SE_Li256ELb0ELb1ELb1ELb0EEENS1_19SingleTileSchedulerILb0ELb1ELb1ELi128EEEEEEEEEvNT_6ParamsE,"ax",@progbits
	.sectioninfo	@"SHI_REGISTERS=241"
	.align	128
.text._ZN7cutlass13device_kernelIN5flash19enable_sm80_to_sm89INS1_16FlashAttnFwdSm80INS1_25CollectiveMainloopFwdSm80ILi8ELi2ELb0EN4cute5tupleIJNS5_1CILi128EEENS7_ILi64EEENS7_ILi192EEEEEELi192ENS_6half_tEfNS_4arch4Sm80ELb0ELb1ELb0ELb0ELb0ELb0ELb1ELb1EEENS1_21CollectiveEpilogueFwdINS6_IJS8_SA_S9_EEENS6_IJNS7_ILi1EEESI_SI_EEESC_SE_Li256ELb0ELb1ELb1ELb0EEENS1_19SingleTileSchedulerILb0ELb1ELb1ELi128EEEEEEEEEvNT_6ParamsE:
        .type           _ZN7cutlass13device_kernelIN5flash19enable_sm80_to_sm89INS1_16FlashAttnFwdSm80INS1_25CollectiveMainloopFwdSm80ILi8ELi2ELb0EN4cute5tupleIJNS5_1CILi128EEENS7_ILi64EEENS7_ILi192EEEEEELi192ENS_6half_tEfNS_4arch4Sm80ELb0ELb1ELb0ELb0ELb0ELb0ELb1ELb1EEENS1_21CollectiveEpilogueFwdINS6_IJS8_SA_S9_EEENS6_IJNS7_ILi1EEESI_SI_EEESC_SE_Li256ELb0ELb1ELb1ELb0EEENS1_19SingleTileSchedulerILb0ELb1ELb1ELi128EEEEEEEEEvNT_6ParamsE,@function
        .size           _ZN7cutlass13device_kernelIN5flash19enable_sm80_to_sm89INS1_16FlashAttnFwdSm80INS1_25CollectiveMainloopFwdSm80ILi8ELi2ELb0EN4cute5tupleIJNS5_1CILi128EEENS7_ILi64EEENS7_ILi192EEEEEELi192ENS_6half_tEfNS_4arch4Sm80ELb0ELb1ELb0ELb0ELb0ELb0ELb1ELb1EEENS1_21CollectiveEpilogueFwdINS6_IJS8_SA_S9_EEENS6_IJNS7_ILi1EEESI_SI_EEESC_SE_Li256ELb0ELb1ELb1ELb0EEENS1_19SingleTileSchedulerILb0ELb1ELb1ELi128EEEEEEEEEvNT_6ParamsE,(.L_x_2498 - _ZN7cutlass13device_kernelIN5flash19enable_sm80_to_sm89INS1_16FlashAttnFwdSm80INS1_25CollectiveMainloopFwdSm80ILi8ELi2ELb0EN4cute5tupleIJNS5_1CILi128EEENS7_ILi64EEENS7_ILi192EEEEEELi192ENS_6half_tEfNS_4arch4Sm80ELb0ELb1ELb0ELb0ELb0ELb0ELb1ELb1EEENS1_21CollectiveEpilogueFwdINS6_IJS8_SA_S9_EEENS6_IJNS7_ILi1EEESI_SI_EEESC_SE_Li256ELb0ELb1ELb1ELb0EEENS1_19SingleTileSchedulerILb0ELb1ELb1ELi128EEEEEEEEEvNT_6ParamsE)
        .other          _ZN7cutlass13device_kernelIN5flash19enable_sm80_to_sm89INS1_16FlashAttnFwdSm80INS1_25CollectiveMainloopFwdSm80ILi8ELi2ELb0EN4cute5tupleIJNS5_1CILi128EEENS7_ILi64EEENS7_ILi192EEEEEELi192ENS_6half_tEfNS_4arch4Sm80ELb0ELb1ELb0ELb0ELb0ELb0ELb1ELb1EEENS1_21CollectiveEpilogueFwdINS6_IJS8_SA_S9_EEENS6_IJNS7_ILi1EEESI_SI_EEESC_SE_Li256ELb0ELb1ELb1ELb0EEENS1_19SingleTileSchedulerILb0ELb1ELb1ELi128EEEEEEEEEvNT_6ParamsE,@"STO_CUDA_ENTRY STV_DEFAULT"
_ZN7cutlass13device_kernelIN5flash19enable_sm80_to_sm89INS1_16FlashAttnFwdSm80INS1_25CollectiveMainloopFwdSm80ILi8ELi2ELb0EN4cute5tupleIJNS5_1CILi128EEENS7_ILi64EEENS7_ILi192EEEEEELi192ENS_6half_tEfNS_4arch4Sm80ELb0ELb1ELb0ELb0ELb0ELb0ELb1ELb1EEENS1_21CollectiveEpilogueFwdINS6_IJS8_SA_S9_EEENS6_IJNS7_ILi1EEESI_SI_EEESC_SE_Li256ELb0ELb1ELb1ELb0EEENS1_19SingleTileSchedulerILb0ELb1ELb1ELi128EEEEEEEEEvNT_6ParamsE:
        /* <DEDUP_REMOVED lines=17> */
.L_x_1558:
[----:B---3--:R-:W-:Y:S02]  /*0110*/  ULDC.64 UR4, c[0x0][0x550] ;  /* 0x0001540000047ab9 */ /* 0x008fe40000000a00 */
[----:B------:R-:W-:Y:S02]  /*0120*/  UISETP.NE.AND UP0, UPT, UR4, 0x1, UPT ;  /* 0x000000010400788c */ /* 0x000fe4000bf05270 */
[----:B------:R-:W-:-:S02]  /*0130*/  UIMAD.WIDE.U32 UR10, UR6, UR5, URZ ;  /* 0x00000005060a72a5 */ /* 0x000fc4000f8e003f */
[----:B------:R-:W-:Y:S02]  /*0140*/  ULDC UR4, c[0x0][0x558] ;  /* 0x0001560000047ab9 */ /* 0x000fe40000000800 */
[----:B------:R-:W-:-:S05]  /*0150*/  UMOV UR8, UR6 ;  /* 0x0000000600087c82 */ /* 0x000fca0008000000 */
[----:B------:R-:W-:-:S03]  /*0160*/  @UP0 USHF.R.U32.HI UR8, URZ, UR4, UR11 ;  /* 0x000000043f080299 */ /* 0x000fc6000801160b */
.L_x_1559:
        /* <DEDUP_REMOVED lines=35> */
.L_x_1561:
[----:B------:R-:W-:Y:S02]  /*03a0*/  ULDC UR4, c[0x0][0x32c] ;  /* 0x0000cb0000047ab9 */ /* 0x000fe40000000800 */
[----:B------:R-:W-:-:S03]  /*03b0*/  UISETP.NE.AND UP0, UPT, UR11, UR4, UPT ;  /* 0x000000040b00728c */ /* 0x000fc6000bf05270 */
[----:B------:R-:W-:Y:S02]  /*03c0*/  ULDC.64 UR4, c[0x0][0x330] ;  /* 0x0000cc0000047ab9 */ /* 0x000fe40000000a00 */
[----:B------:R-:W-:-:S06]  /*03d0*/  UIMAD.WIDE.U32 UR14, UR7, UR4, URZ ;  /* 0x00000004070e72a5 */ /* 0x000fcc000f8e003f */
[----:B------:R-:W-:Y:S02]  /*03e0*/  @UP0 USHF.R.U32.HI UR7, URZ, UR5, UR15 ;  /* 0x000000053f070299 */ /* 0x000fe4000801160f */
.L_x_1562:
[----:B------:R-:W-:Y:S02]  /*03f0*/  ULDC UR4, c[0x0][0x32c] ;  /* 0x0000cb0000047ab9 */ /* 0x000fe40000000800 */
[----:B------:R-:W-:-:S04]  /*0400*/  UIMAD UR4, UR7, UR4, UR4 ;  /* 0x00000004070472a4 */ /* 0x000fc8000f8e0204 */
[----:B------:R-:W-:-:S04]  /*0410*/  UISETP.LT.AND UP0, UPT, UR6, UR4, UPT ;  /* 0x000000040600728c */ /* 0x000fc8000bf01270 */
[----:B------:R-:W-:-:S03]  /*0420*/  USEL UR6, UR6, UR4, UP0 ;  /* 0x0000000406067287 */ /* 0x000fc60008000000 */
.L_x_1560:
[----:B------:R-:W-:Y:S01]  /*0430*/  ULDC.64 UR4, c[0x0][0x2c8] ;  /* 0x0000b20000047ab9 */ /* 0x000fe20000000a00 */
[----:B------:R-:W-:Y:S01]  /*0440*/  PLOP3.LUT P0, PT, PT, PT, UP1, 0x40, 0x0 ;  /* 0x000000000000781c */ /* 0x000fe20003f0e818 */
[----:B------:R-:W-:Y:S02]  /*0450*/  UMOV UR7, 0x3f ;  /* 0x0000003f00077882 */ /* 0x000fe40000000000 */
[----:B------:R-:W-:Y:S02]  /*0460*/  ULDC UR12, c[0x0][0x1d0] ;  /* 0x00007400000c7ab9 */ /* 0x000fe40000000800 */
[----:B------:R-:W-:Y:S02]  /*0470*/  UIMAD.WIDE.U32 UR14, UR13, UR4, URZ ;  /* 0x000000040d0e72a5 */ /* 0x000fe4000f8e003f */
[----:B------:R-:W-:Y:S02]  /*0480*/  UIADD3 UR6, UR6, 0x3f, URZ ;  /* 0x0000003f06067890 */ /* 0x000fe4000fffe03f */
[----:B------:R-:W-:-:S02]  /*0490*/  UIADD3 UR7, UR7, UR12, URZ ;  /* 0x0000000c07077290 */ /* 0x000fc4000fffe03f */
[----:B------:R-:W-:Y:S02]  /*04a0*/  UMOV UR4, UR13 ;  /* 0x0000000d00047c82 */ /* 0x000fe40008000000 */
[----:B------:R-:W-:Y:S02]  /*04b0*/  @UP2 USHF.R.U32.HI UR4, URZ, UR5, UR15 ;  /* 0x000000053f042299 */ /* 0x000fe4000801160f */
[----:B------:R-:W-:Y:S02]  /*04c0*/  ULDC UR11, c[0x0][0x168] ;  /* 0x00005a00000b7ab9 */ /* 0x000fe40000000800 */
[----:B------:R-:W-:Y:S02]  /*04d0*/  USHF.R.S32.HI UR15, URZ, 0x1f, UR6 ;  /* 0x0000001f3f0f7899 */ /* 0x000fe40008011406 */
[----:B------:R-:W-:Y:S02]  /*04e0*/  USHF.R.S32.HI UR14, URZ, 0x1f, UR7 ;  /* 0x0000001f3f0e7899 */ /* 0x000fe40008011407 */
[----:B------:R-:W-:-:S02]  /*04f0*/  UIADD3 UR12, UR12, -UR11, URZ ;  /* 0x8000000b0c0c7290 */ /* 0x000fc4000fffe03f */
[----:B------:R-:W-:Y:S02]  /*0500*/  ULEA.HI UR6, UR15, UR6, URZ, 0x6 ;  /* 0x000000060f067291 */ /* 0x000fe4000f8f303f */
[----:B------:R-:W-:Y:S02]  /*0510*/  ULEA.HI UR14, UR14, UR7, URZ, 0x6 ;  /* 0x000000070e0e7291 */ /* 0x000fe4000f8f303f */
[----:B------:R-:W-:Y:S02]  /*0520*/  UIADD3 UR4, UR12, UR4, URZ ;  /* 0x000000040c047290 */ /* 0x000fe4000fffe03f */
[----:B------:R-:W-:Y:S02]  /*0530*/  ULDC UR5, c[0x0][0x324] ;  /* 0x0000c90000057ab9 */ /* 0x000fe40000000800 */
[----:B------:R-:W-:Y:S02]  /*0540*/  USHF.R.S32.HI UR6, URZ, 0x6, UR6 ;  /* 0x000000063f067899 */ /* 0x000fe40008011406 */
[----:B------:R-:W-:-:S02]  /*0550*/  USHF.R.S32.HI UR14, URZ, 0x6, UR14 ;  /* 0x000000063f0e7899 */ /* 0x000fc4000801140e */
[----:B------:R-:W-:Y:S02]  /*0560*/  UIADD3 UR5, UR4, -UR5, URZ ;  /* 0x8000000504057290 */ /* 0x000fe4000fffe03f */
[----:B------:R-:W-:-:S04]  /*0570*/  UISETP.LT.AND UP0, UPT, UR14, UR6, UPT ;  /* 0x000000060e00728c */ /* 0x000fc8000bf01270 */
[----:B------:R-:W-:Y:S01]  /*0580*/  USEL UR6, UR14, UR6, UP0 ;  /* 0x000000060e067287 */ /* 0x000fe20008000000 */
[----:B------:R-:W-:Y:S01]  /*0590*/  MOV R3, UR5 ;  /* 0x0000000500037c02 */ /* 0x000fe20008000f00 */
[----:B------:R-:W-:Y:S05]  /*05a0*/  @P0 BRA `(.L_x_1563) ;  /* 0x0000010000000947 */ /* 0x000fea0003800000 */
[----:B------:R-:W-:-:S04]  /*05b0*/  MOV R4, UR4 ;  /* 0x0000000400047c02 */ /* 0x000fc80008000f00 */
        /* <DEDUP_REMOVED lines=9> */
.L_x_1564:
[----:B------:R-:W-:-:S04]  /*0650*/  MOV R2, c[0x0][0x32c] ;  /* 0x0000cb0000027a02 */ /* 0x000fc80000000f00 */
[----:B------:R-:W-:-:S13]  /*0660*/  ISETP.NE.AND P0, PT, R2, 0x1, PT ;  /* 0x000000010200780c */ /* 0x000fda0003f05270 */
[----:B------:R-:W-:-:S05]  /*0670*/  @P0 IMAD.HI.U32 R2, R4, c[0x0][0x330], RZ ;  /* 0x0000cc0004020a27 */ /* 0x000fca00078e00ff */
[----:B------:R-:W-:-:S05]  /*0680*/  @P0 SHF.R.U32.HI R4, RZ, c[0x0][0x334], R2 ;  /* 0x0000cd00ff040a19 */ /* 0x000fca0000011602 */
.L_x_1565:
[----:B------:R-:W-:-:S05]  /*0690*/  IMAD R4, R4, c[0x0][0x32c], RZ ;  /* 0x0000cb0004047a24 */ /* 0x000fca00078e02ff */
[----:B------:R-:W-:-:S04]  /*06a0*/  IMNMX R3, R3, R4, !PT ;  /* 0x0000000403037217 */ /* 0x000fc80007800200 */
.L_x_1563:
[----:B------:R-:W-:Y:S01]  /*06b0*/  SHF.R.S32.HI R2, RZ, 0x1f, R3 ;  /* 0x0000001fff027819 */ /* 0x000fe20000011403 */
[----:B------:R-:W-:Y:S01]  /*06c0*/  USHF.R.U32.HI UR5, URZ, 0x10, UR10 ;  /* 0x000000103f057899 */ /* 0x000fe2000801160a */
[----:B------:R-:W-:Y:S01]  /*06d0*/  IMAD.MOV.U32 R132, RZ, RZ, RZ ;  /* 0x000000ffff847224 */ /* 0x000fe200078e00ff */
[----:B------:R-:W-:Y:S01]  /*06e0*/  ULDC UR4, c[0x0][0x338] ;  /* 0x0000ce0000047ab9 */ /* 0x000fe20000000800 */
[----:B------:R-:W-:Y:S01]  /*06f0*/  LEA.HI R2, R2, R3, RZ, 0x6 ;  /* 0x0000000302027211 */ /* 0x000fe200078f30ff */
[----:B------:R-:W-:-:S03]  /*0700*/  UISETP.NE.AND UP0, UPT, UR5, URZ, UPT ;  /* 0x0000003f0500728c */ /* 0x000fc6000bf05270 */
[----:B------:R-:W-:Y:S01]  /*0710*/  SHF.R.S32.HI R189, RZ, 0x6, R2 ;  /* 0x00000006ffbd7819 */ /* 0x000fe20000011402 */
[----:B------:R-:W-:-:S03]  /*0720*/  USEL UR4, UR5, UR4, UP0 ;  /* 0x0000000405047287 */ /* 0x000fc60008000000 */
[----:B------:R-:W-:-:S04]  /*0730*/  IMNMX R189, RZ, R189, !PT ;  /* 0x000000bdffbd7217 */ /* 0x000fc80007800200 */
[----:B------:R-:W-:-:S13]  /*0740*/  ISETP.LT.AND P0, PT, R189, UR6, PT ;  /* 0x00000006bd007c0c */ /* 0x000fda000bf01270 */
[----:B------:R-:W-:Y:S05]  /*0750*/  @!P0 BRA `(.L_x_1566) ;  /* 0x000001c000008947 */ /* 0x000fea0003800000 */
[----:B------:R-:W-:Y:S01]  /*0760*/  IMAD.U32 R2, RZ, RZ, UR4 ;  /* 0x00000004ff027e24 */ /* 0x000fe2000f8e00ff */
[----:B------:R-:W-:-:S04]  /*0770*/  UIADD3 UR5, UR4, -0x1, UR6 ;  /* 0xffffffff04057890 */ /* 0x000fc8000fffe006 */
[-C--:B------:R-:W-:Y:S02]  /*0780*/  IABS R5, R2.reuse ;  /* 0x0000000200057213 */ /* 0x080fe40000000000 */
[----:B------:R-:W-:Y:S02]  /*0790*/  IADD3 R7, -R189, UR5, RZ ;  /* 0x00000005bd077c10 */ /* 0x000fe4000fffe1ff */
[----:B------:R-:W1:Y:S01]  /*07a0*/  I2F.RP R10, R5 ;  /* 0x00000005000a7306 */ /* 0x000e620000209400 */
[----:B------:R-:W-:Y:S02]  /*07b0*/  IABS R2, R2 ;  /* 0x0000000200027213 */ /* 0x000fe40000000000 */
[----:B------:R-:W-:Y:S02]  /*07c0*/  IABS R3, R7 ;  /* 0x0000000700037213 */ /* 0x000fe40000000000 */
[----:B------:R-:W-:Y:S01]  /*07d0*/  LOP3.LUT R7, R7, UR4, RZ, 0x3c, !PT ;  /* 0x0000000407077c12 */ /* 0x000fe2000f8e3cff */
        /* <DEDUP_REMOVED lines=14> */
[----:B------:R-:W-:Y:S02]  /*08c0*/  ISETP.NE.AND P1, PT, RZ, UR4, PT ;  /* 0x00000004ff007c0c */ /* 0x000fe4000bf25270 */
[----:B------:R-:W-:-:S13]  /*08d0*/  ISETP.GE.U32.AND P2, PT, R2, R5, PT ;  /* 0x000000050200720c */ /* 0x000fda0003f46070 */
[----:B------:R-:W-:-:S05]  /*08e0*/  @P2 IADD3 R4, R4, 0x1, RZ ;  /* 0x0000000104042810 */ /* 0x000fca0007ffe0ff */
[----:B------:R-:W-:Y:S01]  /*08f0*/  @!P0 IMAD.MOV R4, RZ, RZ, -R4 ;  /* 0x000000ffff048224 */ /* 0x000fe200078e0a04 */
[----:B------:R-:W-:-:S05]  /*0900*/  @!P1 LOP3.LUT R4, RZ, UR4, RZ, 0x33, !PT ;  /* 0x00000004ff049c12 */ /* 0x000fca000f8e33ff */
[----:B------:R-:W-:Y:S02]  /*0910*/  IMAD.MOV.U32 R132, RZ, RZ, R4 ;  /* 0x000000ffff847224 */ /* 0x000fe400078e0004 */
.L_x_1566:
[----:B------:R-:W-:Y:S01]  /*0920*/  ULOP3.LUT UR10, UR10, 0xffff, URZ, 0xc0, !UPT ;  /* 0x0000ffff0a0a7892 */ /* 0x000fe2000f8ec03f */
[----:B------:R-:W-:Y:S01]  /*0930*/  PLOP3.LUT P2, PT, PT, PT, PT, 0x80, 0x0 ;  /* 0x000000000000781c */ /* 0x000fe20003f4f070 */
[----:B------:R-:W-:Y:S01]  /*0940*/  IMAD.MOV.U32 R7, RZ, RZ, RZ ;  /* 0x000000ffff077224 */ /* 0x000fe200078e00ff */
[----:B------:R-:W-:Y:S01]  /*0950*/  MOV R4, RZ ;  /* 0x000000ff00047202 */ /* 0x000fe20000000f00 */
[----:B------:R-:W-:Y:S01]  /*0960*/  CS2R R84, SRZ ;  /* 0x0000000000547805 */ /* 0x000fe2000001ff00 */
[----:B------:R-:W-:Y:S01]  /*0970*/  CS2R R82, SRZ ;  /* 0x0000000000527805 */ /* 0x000fe2000001ff00 */
[----:B------:R-:W-:Y:S01]  /*0980*/  IMAD R189, R132, UR10, R189 ;  /* 0x0000000a84bd7c24 */ /* 0x000fe2000f8e02bd */
[----:B------:R-:W-:Y:S01]  /*0990*/  ULDC.64 UR10, c[0x0][0x118] ;  /* 0x00004600000a7ab9 */ /* 0x000fe20000000a00 */
[----:B------:R-:W-:Y:S01]  /*09a0*/  CS2R R80, SRZ ;  /* 0x0000000000507805 */ /* 0x000fe2000001ff00 */
[----:B------:R-:W-:Y:S01]  /*09b0*/  CS2R R78, SRZ ;  /* 0x00000000004e7805 */ /* 0x000fe2000001ff00 */
[----:B------:R-:W-:Y:S01]  /*09c0*/  IMAD.IADD R132, R189, 0x1, R132 ;  /* 0x00000001bd847824 */ /* 0x000fe200078e0284 */
[----:B------:R-:W-:Y:S01]  /*09d0*/  CS2R R76, SRZ ;  /* 0x00000000004c7805 */ /* 0x000fe2000001ff00 */
[----:B------:R-:W-:Y:S01]  /*09e0*/  CS2R R74, SRZ ;  /* 0x00000000004a7805 */ /* 0x000fe2000001ff00 */
[----:B------:R-:W-:Y:S01]  /*09f0*/  CS2R R72, SRZ ;  /* 0x0000000000487805 */ /* 0x000fe2000001ff00 */
[----:B------:R-:W-:Y:S01]  /*0a00*/  CS2R R70, SRZ ;  /* 0x0000000000467805 */ /* 0x000fe2000001ff00 */
[----:B------:R-:W-:Y:S01]  /*0a10*/  IMNMX R132, R132, UR6, PT ;  /* 0x0000000684847c17 */ /* 0x000fe2000b800200 */
        /* <DEDUP_REMOVED lines=47> */
[----:B------:R-:W-:-:S05]  /*0d10*/  @P4 IMAD.WIDE R4, R0, R3, c[0x0][0x340] ;  /* 0x0000d00000044625 */ /* 0x000fca00078e0203 */
[----:B------:R1:W2:Y:S01]  /*0d20*/  @P4 LDG.E R2, [R4.64] ;  /* 0x0000000a04024981 */ /* 0x0002a2000c1e1900 */
[----:B------:R-:W-:Y:S01]  /*0d30*/  SHF.R.S32.HI R81, RZ, 0x1f, R6 ;  /* 0x0000001fff517819 */ /* 0x000fe20000011406 */
[----:B------:R-:W-:Y:S01]  /*0d40*/  UIMAD UR6, UR14, UR4, URZ ;  /* 0x000000040e0672a4 */ /* 0x000fe2000f8e023f */
[----:B------:R-:W-:Y:S01]  /*0d50*/  PLOP3.LUT P2, PT, PT, PT, UP2, 0x80, 0x0 ;  /* 0x000000000000781c */ /* 0x000fe20003f4f028 */
[----:B------:R-:W-:Y:S01]  /*0d60*/  UIMAD.WIDE.U32 UR16, UR8, UR4, URZ ;  /* 0x00000004081072a5 */ /* 0x000fe2000f8e003f */
[CC--:B------:R-:W-:Y:S01]  /*0d70*/  LEA.HI R8, R81.reuse, R6.reuse, RZ, 0x3 ;  /* 0x0000000651087211 */ /* 0x0c0fe200078f18ff */
[----:B------:R-:W-:Y:S01]  /*0d80*/  UIMAD UR4, UR8, UR5, UR6 ;  /* 0x00000005080472a4 */ /* 0x000fe2000f8e0206 */
[CC--:B------:R-:W-:Y:S01]  /*0d90*/  LEA.HI R19, R81.reuse, R6.reuse, RZ, 0x4 ;  /* 0x0000000651137211 */ /* 0x0c0fe200078f20ff */
[----:B------:R-:W-:Y:S01]  /*0da0*/  BSSY B0, `(.L_x_1568) ;  /* 0x0000097000007945 */ /* 0x000fe20003800000 */
[----:B------:R-:W-:Y:S01]  /*0db0*/  LOP3.LUT R3, R8, 0xfffffff8, RZ, 0xc0, !PT ;  /* 0xfffffff808037812 */ /* 0x000fe200078ec0ff */
[----:B------:R-:W-:Y:S01]  /*0dc0*/  UIADD3 UR4, UR17, UR4, URZ ;  /* 0x0000000411047290 */ /* 0x000fe2000fffe03f */
[----:B------:R-:W-:Y:S01]  /*0dd0*/  SHF.R.S32.HI R9, RZ, 0x3, R8 ;  /* 0x00000003ff097819 */ /* 0x000fe20000011408 */
[----:B------:R-:W-:Y:S01]  /*0de0*/  IMAD.U32 R21, RZ, RZ, UR17 ;  /* 0x00000011ff157e24 */ /* 0x000fe2000f8e00ff */
[----:B------:R-:W-:Y:S01]  /*0df0*/  PLOP3.LUT P0, PT, PT, PT, UP2, 0x80, 0x0 ;  /* 0x000000000000781c */ /* 0x000fe20003f0f028 */
[----:B------:R-:W-:Y:S01]  /*0e00*/  IMAD.IADD R208, R6, 0x1, -R3 ;  /* 0x0000000106d07824 */ /* 0x000fe200078e0a03 */
[----:B------:R-:W-:Y:S01]  /*0e10*/  LEA.HI R13, R81, R6, RZ, 0x6 ;  /* 0x00000006510d7211 */ /* 0x000fe200078f30ff */
[----:B------:R-:W-:Y:S01]  /*0e20*/  IMAD.SHL.U32 R7, R9, 0x40, RZ ;  /* 0x0000004009077824 */ /* 0x000fe200078e00ff */
[----:B------:R-:W-:Y:S01]  /*0e30*/  ULDC.64 UR6, c[0x0][0x1e8] ;  /* 0x00007a0000067ab9 */ /* 0x000fe20000000a00 */
[C---:B------:R-:W-:Y:S01]  /*0e40*/  IMAD.SHL.U32 R18, R208.reuse, 0x8, RZ ;  /* 0x00000008d0127824 */ /* 0x040fe200078e00ff */
[----:B------:R-:W-:Y:S01]  /*0e50*/  UIMAD UR6, UR14, UR6, URZ ;  /* 0x000000060e0672a4 */ /* 0x000fe2000f8e023f */
[----:B------:R-:W-:Y:S01]  /*0e60*/  IMAD.SHL.U32 R17, R208, 0x40, RZ ;  /* 0x00000040d0117824 */ /* 0x000fe200078e00ff */
[----:B------:R-:W-:Y:S01]  /*0e70*/  LOP3.LUT R7, R7, 0x1c0, RZ, 0xc0, !PT ;  /* 0x000001c007077812 */ /* 0x000fe200078ec0ff */
[----:B------:R-:W-:Y:S01]  /*0e80*/  IMAD.U32 R20, RZ, RZ, UR16 ;  /* 0x00000010ff147e24 */ /* 0x000fe2000f8e00ff */
[----:B------:R-:W-:Y:S01]  /*0e90*/  UIMAD UR6, UR8, UR7, UR6 ;  /* 0x00000007080672a4 */ /* 0x000fe2000f8e0206 */
[----:B------:R-:W-:Y:S01]  /*0ea0*/  IMAD.U32 R21, RZ, RZ, UR4 ;  /* 0x00000004ff157e24 */ /* 0x000fe2000f8e00ff */
[----:B-1----:R-:W-:Y:S01]  /*0eb0*/  SHF.R.S32.HI R5, RZ, 0x4, R19 ;  /* 0x00000004ff057819 */ /* 0x002fe20000011413 */
[----:B------:R-:W-:Y:S01]  /*0ec0*/  IMAD.SHL.U32 R13, R13, 0x8, RZ ;  /* 0x000000080d0d7824 */ /* 0x000fe200078e00ff */
[----:B------:R-:W-:Y:S01]  /*0ed0*/  LOP3.LUT R3, R7, 0x38, R18, 0xf8, !PT ;  /* 0x0000003807037812 */ /* 0x000fe200078ef812 */
[----:B------:R-:W-:Y:S01]  /*0ee0*/  IMAD.WIDE.U32 R20, R0, c[0x0][0x1c0], R20 ;  /* 0x0000700000147a25 */ /* 0x000fe200078e0014 */
[C---:B------:R-:W-:Y:S01]  /*0ef0*/  LEA.HI R4, R19.reuse, R5, RZ, 0x1 ;  /* 0x0000000513047211 */ /* 0x040fe200078f08ff */
[----:B------:R-:W-:Y:S01]  /*0f00*/  ULDC.64 UR4, c[0x0][0x210] ;  /* 0x0000840000047ab9 */ /* 0x000fe20000000a00 */
[----:B------:R-:W-:Y:S01]  /*0f10*/  LOP3.LUT R19, R19, 0xfffffff0, RZ, 0xc0, !PT ;  /* 0xfffffff013137812 */ /* 0x000fe200078ec0ff */
[----:B------:R-:W-:Y:S01]  /*0f20*/  UIMAD UR4, UR14, UR4, URZ ;  /* 0x000000040e0472a4 */ /* 0x000fe2000f8e023f */
[----:B------:R-:W-:Y:S01]  /*0f30*/  SHF.R.U32.HI R194, RZ, 0x3, R7 ;  /* 0x00000003ffc27819 */ /* 0x000fe20000011607 */
[----:B------:R-:W-:Y:S01]  /*0f40*/  IMAD R7, R208, 0x20, R9 ;  /* 0x00000020d0077824 */ /* 0x000fe200078e0209 */
[----:B------:R-:W-:Y:S01]  /*0f50*/  LOP3.LUT R4, R4, 0xfffffffe, RZ, 0xc0, !PT ;  /* 0xfffffffe04047812 */ /* 0x000fe200078ec0ff */
[----:B------:R-:W-:Y:S01]  /*0f60*/  IMAD.IADD R19, R6, 0x1, -R19 ;  /* 0x0000000106137824 */ /* 0x000fe200078e0a13 */
[----:B------:R-:W-:Y:S01]  /*0f70*/  LOP3.LUT R17, R17, 0x1c0, RZ, 0xc0, !PT ;  /* 0x000001c011117812 */ /* 0x000fe200078ec0ff */
[----:B------:R-:W-:Y:S01]  /*0f80*/  UIMAD UR4, UR8, UR5, UR4 ;  /* 0x00000005080472a4 */ /* 0x000fe2000f8e0204 */
[----:B------:R-:W-:Y:S01]  /*0f90*/  IADD3 R7, R7, UR13, RZ ;  /* 0x0000000d07077c10 */ /* 0x000fe2000fffe0ff */
[----:B------:R-:W-:Y:S01]  /*0fa0*/  IMAD.IADD R4, R5, 0x1, -R4 ;  /* 0x0000000105047824 */ /* 0x000fe200078e0a04 */
[----:B------:R-:W-:Y:S01]  /*0fb0*/  IADD3 R5, R18, 0x80, RZ ;  /* 0x0000008012057810 */ /* 0x000fe20007ffe0ff */
[----:B------:R-:W-:Y:S01]  /*0fc0*/  ULDC UR5, c[0x0][0x2c4] ;  /* 0x0000b10000057ab9 */ /* 0x000fe20000000800 */
[----:B------:R-:W-:Y:S01]  /*0fd0*/  SHF.R.S32.HI R14, RZ, 0x1f, R19 ;  /* 0x0000001fff0e7819 */ /* 0x000fe20000011413 */
[----:B------:R-:W-:Y:S01]  /*0fe0*/  @P2 IMAD.HI.U32 R10, R7, c[0x0][0x2c8], RZ ;  /* 0x0000b200070a2a27 */ /* 0x000fe200078e00ff */
[----:B------:R-:W-:-:S02]  /*0ff0*/  ISETP.GE.AND P1, PT, R5, c[0x0][0x1d4], PT ;  /* 0x0000750005007a0c */ /* 0x000fc40003f26270 */
[----:B------:R-:W-:Y:S01]  /*1000*/  ISETP.GE.AND P5, PT, R5, c[0x0][0x198], PT ;  /* 0x0000660005007a0c */ /* 0x000fe20003fa6270 */
[----:B------:R-:W-:Y:S01]  /*1010*/  IMAD.MOV.U32 R15, RZ, RZ, R7 ;  /* 0x000000ffff0f7224 */ /* 0x000fe200078e0007 */
[----:B------:R-:W-:Y:S02]  /*1020*/  LOP3.LUT R194, R3, R194, RZ, 0x3c, !PT ;  /* 0x000000c203c27212 */ /* 0x000fe400078e3cff */
[----:B------:R-:W-:Y:S02]  /*1030*/  LEA.HI R5, R14, R19, RZ, 0x3 ;  /* 0x000000130e057211 */ /* 0x000fe400078f18ff */
[----:B------:R-:W-:Y:S02]  /*1040*/  SHF.R.S32.HI R3, RZ, 0x1f, R0 ;  /* 0x0000001fff037819 */ /* 0x000fe40000011400 */
[----:B------:R-:W-:Y:S02]  /*1050*/  @P0 SHF.R.U32.HI R15, RZ, c[0x0][0x2cc], R10 ;  /* 0x0000b300ff0f0a19 */ /* 0x000fe4000001160a */
[----:B------:R-:W-:Y:S01]  /*1060*/  LOP3.LUT R8, R17, 0x8, R8, 0xf8, !PT ;  /* 0x0000000811087812 */ /* 0x000fe200078ef808 */
[----:B------:R-:W-:Y:S01]  /*1070*/  IMAD R23, R3, c[0x0][0x1c0], RZ ;  /* 0x0000700003177a24 */ /* 0x000fe200078e02ff */
[----:B------:R-:W-:-:S02]  /*1080*/  LOP3.LUT R16, R5, 0xfffffff8, RZ, 0xc0, !PT ;  /* 0xfffffff805107812 */ /* 0x000fc400078ec0ff */
[----:B------:R-:W-:Y:S01]  /*1090*/  SHF.R.U32.HI R17, RZ, 0x3, R17 ;  /* 0x00000003ff117819 */ /* 0x000fe20000011611 */
[----:B------:R-:W-:Y:S01]  /*10a0*/  IMAD R23, R0, c[0x0][0x1c4], R23 ;  /* 0x0000710000177a24 */ /* 0x000fe200078e0217 */
[----:B------:R-:W-:Y:S01]  /*10b0*/  SHF.R.S32.HI R10, RZ, 0x1f, R9 ;  /* 0x0000001fff0a7819 */ /* 0x000fe20000011409 */
[----:B------:R-:W-:Y:S01]  /*10c0*/  IMAD.IADD R16, R19, 0x1, -R16 ;  /* 0x0000000113107824 */ /* 0x000fe200078e0a10 */
[----:B------:R-:W-:Y:S01]  /*10d0*/  LOP3.LUT R17, R8, R17, RZ, 0x3c, !PT ;  /* 0x0000001108117212 */ /* 0x000fe200078e3cff */
[----:B------:R-:W-:Y:S01]  /*10e0*/  IMAD.IADD R21, R21, 0x1, R23 ;  /* 0x0000000115157824 */ /* 0x000fe200078e0217 */
[----:B------:R-:W-:Y:S01]  /*10f0*/  SHF.R.S32.HI R19, RZ, 0x1f, R18 ;  /* 0x0000001fff137819 */ /* 0x000fe20000011412 */
[----:B------:R-:W-:Y:S01]  /*1100*/  IMAD R8, R10, c[0x0][0x1e0], RZ ;  /* 0x000078000a087a24 */ /* 0x000fe200078e02ff */
[----:B------:R-:W-:Y:S01]  /*1110*/  LOP3.LUT R194, R194, 0xfffffe00, R13, 0xf8, !PT ;  /* 0xfffffe00c2c27812 */ /* 0x000fe200078ef80d */
[----:B------:R-:W-:Y:S01]  /*1120*/  IMAD R10, R10, c[0x0][0x208], RZ ;  /* 0x000082000a0a7a24 */ /* 0x000fe200078e02ff */
[--C-:B------:R-:W-:Y:S01]  /*1130*/  SHF.R.S32.HI R14, RZ, 0x1f, R15.reuse ;  /* 0x0000001fff0e7819 */ /* 0x100fe2000001140f */
[C---:B------:R-:W-:Y:S01]  /*1140*/  IMAD R13, R9.reuse, c[0x0][0x1e4], R8 ;  /* 0x00007900090d7a24 */ /* 0x040fe200078e0208 */
[C---:B------:R-:W-:Y:S01]  /*1150*/  LOP3.LUT P2, RZ, R16.reuse, 0x4, RZ, 0xc0, !PT ;  /* 0x0000000410ff7812 */ /* 0x040fe2000784c0ff */
[----:B------:R-:W-:Y:S01]  /*1160*/  IMAD.MOV R8, RZ, RZ, -R15 ;  /* 0x000000ffff087224 */ /* 0x000fe200078e0a0f */
[----:B------:R-:W-:Y:S01]  /*1170*/  LOP3.LUT P3, RZ, R16, 0x2, RZ, 0xc0, !PT ;  /* 0x0000000210ff7812 */ /* 0x000fe2000786c0ff */
[C---:B------:R-:W-:Y:S01]  /*1180*/  IMAD R10, R9.reuse, c[0x0][0x20c], R10 ;  /* 0x00008300090a7a24 */ /* 0x040fe200078e020a */
[----:B------:R-:W-:Y:S01]  /*1190*/  P2R R12, PR, RZ, 0x2 ;  /* 0x00000002ff0c7803 */ /* 0x000fe20000000000 */
[----:B------:R-:W-:Y:S01]  /*11a0*/  IMAD.WIDE.U32 R24, R9, c[0x0][0x1e0], R18 ;  /* 0x0000780009187a25 */ /* 0x000fe200078e0012 */
[----:B------:R-:W-:-:S02]  /*11b0*/  LOP3.LUT P1, RZ, R208, 0x2, RZ, 0xc0, !PT ;  /* 0x00000002d0ff7812 */ /* 0x000fc4000782c0ff */
[----:B------:R-:W-:Y:S01]  /*11c0*/  LEA.HI R80, R81, R6, RZ, 0x5 ;  /* 0x0000000651507211 */ /* 0x000fe200078f28ff */
[----:B------:R-:W-:Y:S01]  /*11d0*/  IMAD.WIDE.U32 R22, R9, c[0x0][0x208], R18 ;  /* 0x0000820009167a25 */ /* 0x000fe200078e0012 */
[----:B------:R-:W-:-:S03]  /*11e0*/  P2R R11, PR, RZ, 0x20 ;  /* 0x00000020ff0b7803 */ /* 0x000fc60000000000 */
[----:B------:R-:W-:Y:S02]  /*11f0*/  IMAD R8, R8, c[0x0][0x2c4], R7 ;  /* 0x0000b10008087a24 */ /* 0x000fe400078e0207 */
[----:B------:R-:W-:Y:S02]  /*1200*/  IMAD.IADD R25, R25, 0x1, R13 ;  /* 0x0000000119197824 */ /* 0x000fe400078e020d */
[----:B------:R-:W-:Y:S02]  /*1210*/  IMAD.IADD R23, R23, 0x1, R10 ;  /* 0x0000000117177824 */ /* 0x000fe400078e020a */
[----:B------:R-:W-:Y:S02]  /*1220*/  IMAD.U32 R7, RZ, RZ, UR8 ;  /* 0x00000008ff077e24 */ /* 0x000fe4000f8e00ff */
[----:B------:R-:W-:Y:S02]  /*1230*/  IMAD R14, R14, c[0x0][0x1b0], RZ ;  /* 0x00006c000e0e7a24 */ /* 0x000fe400078e02ff */
[----:B------:R-:W-:-:S02]  /*1240*/  IMAD.SHL.U32 R16, R16, 0x40, RZ ;  /* 0x0000004010107824 */ /* 0x000fc400078e00ff */
[----:B------:R-:W-:-:S03]  /*1250*/  IMAD.WIDE.U32 R24, R7, c[0x0][0x1e8], R24 ;  /* 0x00007a0007187a25 */ /* 0x000fc600078e0018 */
[----:B------:R-:W-:Y:S01]  /*1260*/  LOP3.LUT R13, R16, 0x1c0, RZ, 0xc0, !PT ;  /* 0x000001c0100d7812 */ /* 0x000fe200078ec0ff */
[----:B------:R-:W-:Y:S01]  /*1270*/  IMAD.WIDE.U32 R22, R7, c[0x0][0x210], R22 ;  /* 0x0000840007167a25 */ /* 0x000fe200078e0016 */
[----:B------:R-:W-:Y:S02]  /*1280*/  SHF.R.S32.HI R7, RZ, 0x1f, R8 ;  /* 0x0000001fff077819 */ /* 0x000fe40000011408 */
[----:B------:R-:W-:Y:S01]  /*1290*/  IADD3 R16, R9, UR13, RZ ;  /* 0x0000000d09107c10 */ /* 0x000fe2000fffe0ff */
[----:B------:R-:W-:Y:S01]  /*12a0*/  IMAD R184, R4, 0x200, R17 ;  /* 0x0000020004b87824 */ /* 0x000fe200078e0211 */
[----:B------:R-:W-:Y:S01]  /*12b0*/  IADD3 R23, R23, UR4, RZ ;  /* 0x0000000417177c10 */ /* 0x000fe2000fffe0ff */
[----:B------:R-:W-:Y:S01]  /*12c0*/  IMAD.WIDE.U32 R20, R15, c[0x0][0x1b0], R20 ;  /* 0x00006c000f147a25 */ /* 0x000fe200078e0014 */
[----:B------:R-:W-:Y:S01]  /*12d0*/  ULDC UR4, c[0x0][0x168] ;  /* 0x00005a0000047ab9 */ /* 0x000fe20000000800 */
[----:B------:R-:W-:Y:S01]  /*12e0*/  IADD3 R25, R25, UR6, RZ ;  /* 0x0000000619197c10 */ /* 0x000fe2000fffe0ff */
[----:B------:R-:W-:Y:S01]  /*12f0*/  UIMAD UR4, UR5, UR4, URZ ;  /* 0x00000004050472a4 */ /* 0x000fe2000f8e023f */
[----:B------:R-:W-:-:S02]  /*1300*/  IMAD R14, R15, c[0x0][0x1b4], R14 ;  /* 0x00006d000f0e7a24 */ /* 0x000fc400078e020e */
[----:B------:R-:W-:Y:S02]  /*1310*/  IMAD.SHL.U32 R4, R4, 0x8, RZ ;  /* 0x0000000804047824 */ /* 0x000fe400078e00ff */
[----:B------:R-:W-:Y:S02]  /*1320*/  IMAD.IADD R21, R21, 0x1, R14 ;  /* 0x0000000115157824 */ /* 0x000fe400078e020e */
[----:B------:R-:W-:Y:S01]  /*1330*/  IMAD R7, R7, c[0x0][0x1a8], RZ ;  /* 0x00006a0007077a24 */ /* 0x000fe200078e02ff */
[----:B------:R-:W-:Y:S01]  /*1340*/  LOP3.LUT R4, R13, 0x8, R4, 0xf8, !PT ;  /* 0x000000080d047812 */ /* 0x000fe200078ef804 */
[----:B------:R-:W-:Y:S01]  /*1350*/  IMAD.WIDE.U32 R14, R8, c[0x0][0x1a8], R20 ;  /* 0x00006a00080e7a25 */ /* 0x000fe200078e0014 */
[----:B------:R-:W-:-:S03]  /*1360*/  SHF.R.U32.HI R13, RZ, 0x3, R13 ;  /* 0x00000003ff0d7819 */ /* 0x000fc6000001160d */
[----:B------:R-:W-:Y:S01]  /*1370*/  IMAD R7, R8, c[0x0][0x1ac], R7 ;  /* 0x00006b0008077a24 */ /* 0x000fe200078e0207 */
[----:B------:R-:W-:Y:S01]  /*1380*/  LOP3.LUT R4, R4, R13, RZ, 0x3c, !PT ;  /* 0x0000000d04047212 */ /* 0x000fe200078e3cff */
[----:B------:R-:W-:Y:S01]  /*1390*/  IMAD.SHL.U32 R13, R5, 0x40, RZ ;  /* 0x00000040050d7824 */ /* 0x000fe200078e00ff */
[----:B------:R-:W-:Y:S01]  /*13a0*/  LEA R10, P0, R14, c[0x0][0x160], 0x1 ;  /* 0x000058000e0a7a11 */ /* 0x000fe200078008ff */
[----:B------:R-:W-:-:S03]  /*13b0*/  IMAD.IADD R5, R15, 0x1, R7 ;  /* 0x000000010f057824 */ /* 0x000fc600078e0207 */
[----:B------:R-:W-:Y:S01]  /*13c0*/  LOP3.LUT R4, R4, 0xfffffe00, R13, 0xf8, !PT ;  /* 0xfffffe0004047812 */ /* 0x000fe200078ef80d */
[----:B------:R1:W3:Y:S01]  /*13d0*/  SHFL.IDX PT, R20, R10, RZ, 0x181f ;  /* 0x00181fff0a147589 */ /* 0x0002e200000e0000 */
[----:B------:R-:W-:Y:S02]  /*13e0*/  IADD3 R13, R18, 0x40, RZ ;  /* 0x00000040120d7810 */ /* 0x000fe40007ffe0ff */
[----:B------:R-:W-:Y:S02]  /*13f0*/  LEA.HI.X R5, R14, c[0x0][0x164], R5, 0x1, P0 ;  /* 0x000059000e057a11 */ /* 0x000fe400000f0c05 */
[----:B------:R-:W-:-:S03]  /*1400*/  LOP3.LUT P0, RZ, R208, 0x4, RZ, 0xc0, !PT ;  /* 0x00000004d0ff7812 */ /* 0x000fc6000780c0ff */
[----:B------:R1:W4:Y:S01]  /*1410*/  SHFL.IDX PT, R21, R5, RZ, 0x181f ;  /* 0x00181fff05157589 */ /* 0x00032200000e0000 */
[--C-:B--2---:R-:W-:Y:S01]  /*1420*/  @P4 IMAD.MOV.U32 R196, RZ, RZ, R2.reuse ;  /* 0x000000ffffc44224 */ /* 0x104fe200078e0002 */
[----:B------:R-:W-:Y:S01]  /*1430*/  @P4 SHF.R.S32.HI R197, RZ, 0x1f, R2 ;  /* 0x0000001fffc54819 */ /* 0x000fe20000011402 */
[----:B------:R-:W-:Y:S01]  /*1440*/  @!P4 IMAD.MOV.U32 R196, RZ, RZ, R0 ;  /* 0x000000ffffc4c224 */ /* 0x000fe200078e0000 */
[----:B------:R-:W-:Y:S01]  /*1450*/  LEA.HI R0, R81, R6, RZ, 0x3 ;  /* 0x0000000651007211 */ /* 0x000fe200078f18ff */
[----:B------:R-:W-:Y:S01]  /*1460*/  @!P4 IMAD.MOV.U32 R197, RZ, RZ, R3 ;  /* 0x000000ffffc5c224 */ /* 0x000fe200078e0003 */
[----:B------:R-:W-:Y:S01]  /*1470*/  ISETP.GE.AND P4, PT, R16, UR4, PT ;  /* 0x0000000410007c0c */ /* 0x000fe2000bf86270 */
[----:B------:R-:W-:Y:S01]  /*1480*/  IMAD.MOV.U32 R2, RZ, RZ, 0x10 ;  /* 0x00000010ff027424 */ /* 0x000fe200078e00ff */
[----:B------:R-:W-:Y:S01]  /*1490*/  LOP3.LUT R7, R0, 0xfffffff8, RZ, 0xc0, !PT ;  /* 0xfffffff800077812 */ /* 0x000fe200078ec0ff */
[C---:B------:R-:W-:Y:S01]  /*14a0*/  IMAD R203, R197.reuse, c[0x0][0x1f0], RZ ;  /* 0x00007c00c5cb7a24 */ /* 0x040fe200078e02ff */
[----:B------:R-:W-:Y:S01]  /*14b0*/  P2R R0, PR, RZ, 0x2 ;  /* 0x00000002ff007803 */ /* 0x000fe20000000000 */
[----:B------:R-:W-:Y:S01]  /*14c0*/  IMAD R201, R197, c[0x0][0x218], RZ ;  /* 0x00008600c5c97a24 */ /* 0x000fe200078e02ff */
[----:B------:R-:W-:Y:S01]  /*14d0*/  ISETP.GE.AND P1, PT, R13, c[0x0][0x198], PT ;  /* 0x000066000d007a0c */ /* 0x000fe20003f26270 */
[----:B------:R-:W-:Y:S01]  /*14e0*/  IMAD.IADD R8, R6, 0x1, -R7 ;  /* 0x0000000106087824 */ /* 0x000fe200078e0a07 */
[----:B------:R-:W-:Y:S01]  /*14f0*/  SEL R2, R2, 0xfffffff0, !P3 ;  /* 0xfffffff002027807 */ /* 0x000fe20005800000 */
[----:B------:R-:W-:Y:S01]  /*1500*/  IMAD.MOV.U32 R3, RZ, RZ, 0x20 ;  /* 0x00000020ff037424 */ /* 0x000fe200078e00ff */
[----:B------:R-:W-:Y:S01]  /*1510*/  P2R R0, PR, RZ, 0x2 ;  /* 0x00000002ff007803 */ /* 0x000fe20000000000 */
[C---:B------:R-:W-:Y:S01]  /*1520*/  IMAD R203, R196.reuse, c[0x0][0x1f4], R203 ;  /* 0x00007d00c4cb7a24 */ /* 0x040fe200078e02cb */
[----:B------:R-:W-:Y:S01]  /*1530*/  SHF.R.S32.HI R7, RZ, 0x5, R80 ;  /* 0x00000005ff077819 */ /* 0x000fe20000011450 */
[C---:B------:R-:W-:Y:S01]  /*1540*/  IMAD R201, R196.reuse, c[0x0][0x21c], R201 ;  /* 0x00008700c4c97a24 */ /* 0x040fe200078e02c9 */
[----:B------:R-:W-:Y:S01]  /*1550*/  SEL R3, R3, 0xffffffe0, !P2 ;  /* 0xffffffe003037807 */ /* 0x000fe20005000000 */
[----:B------:R-:W-:Y:S01]  /*1560*/  IMAD.WIDE.U32 R198, R196, c[0x0][0x1f0], R24 ;  /* 0x00007c00c4c67a25 */ /* 0x000fe200078e0018 */
[----:B------:R-:W-:-:S02]  /*1570*/  ISETP.GE.AND P3, PT, R18, c[0x0][0x1d4], PT ;  /* 0x0000750012007a0c */ /* 0x000fc40003f66270 */
[----:B------:R-:W-:Y:S01]  /*1580*/  ISETP.GE.AND P2, PT, R13, c[0x0][0x1d4], PT ;  /* 0x000075000d007a0c */ /* 0x000fe20003f46270 */
[----:B------:R-:W-:Y:S01]  /*1590*/  IMAD.SHL.U32 R8, R8, 0x8, RZ ;  /* 0x0000000808087824 */ /* 0x000fe200078e00ff */
[----:B------:R-:W-:Y:S01]  /*15a0*/  ISETP.NE.AND P1, PT, R12, RZ, PT ;  /* 0x000000ff0c00720c */ /* 0x000fe20003f25270 */
[----:B------:R-:W-:-:S03]  /*15b0*/  IMAD.WIDE.U32 R196, R196, c[0x0][0x218], R22 ;  /* 0x00008600c4c47a25 */ /* 0x000fc600078e0016 */
[----:B------:R-:W-:Y:S01]  /*15c0*/  ISETP.GE.AND P6, PT, R8, c[0x0][0x198], PT ;  /* 0x0000660008007a0c */ /* 0x000fe20003fc6270 */
[----:B------:R-:W-:Y:S02]  /*15d0*/  IMAD.IADD R203, R199, 0x1, R203 ;  /* 0x00000001c7cb7824 */ /* 0x000fe400078e02cb */
[----:B------:R-:W-:Y:S01]  /*15e0*/  IMAD.IADD R201, R197, 0x1, R201 ;  /* 0x00000001c5c97824 */ /* 0x000fe200078e02c9 */
[----:B------:R-:W-:Y:S05]  /*15f0*/  @P4 BRA `(.L_x_1569) ;  /* 0x0000011000004947 */ /* 0x000fea0003800000 */
[C---:B-1-34-:R-:W-:Y:S02]  /*1600*/  IADD3 R12, R8.reuse, 0x80, RZ ;  /* 0x00000080080c7810 */ /* 0x05afe40007ffe0ff */
[----:B------:R-:W-:Y:S02]  /*1610*/  LEA R22, P4, R8, R20, 0x1 ;  /* 0x0000001408167211 */ /* 0x000fe400078808ff */
[----:B------:R-:W-:Y:S02]  /*1620*/  SHF.R.S32.HI R14, RZ, 0x1f, R13 ;  /* 0x0000001fff0e7819 */ /* 0x000fe4000001140d */
[----:B------:R-:W-:-:S02]  /*1630*/  SHF.R.S32.HI R15, RZ, 0x1f, R12 ;  /* 0x0000001fff0f7819 */ /* 0x000fc4000001140c */
[----:B------:R-:W-:Y:S02]  /*1640*/  LEA.HI.X R23, R8, R21, R19, 0x1, P4 ;  /* 0x0000001508177211 */ /* 0x000fe400020f0c13 */
[----:B------:R-:W-:Y:S02]  /*1650*/  LEA.HI R14, R14, R13, RZ, 0x3 ;  /* 0x0000000d0e0e7211 */ /* 0x000fe400078f18ff */
[----:B------:R-:W-:Y:S02]  /*1660*/  ISETP.NE.AND P4, PT, R0, RZ, PT ;  /* 0x000000ff0000720c */ /* 0x000fe40003f85270 */
[----:B------:R-:W-:Y:S01]  /*1670*/  LEA.HI R15, R15, R12, RZ, 0x3 ;  /* 0x0000000c0f0f7211 */ /* 0x000fe200078f18ff */
[----:B------:R-:W-:Y:S01]  /*1680*/  IMAD.SHL.U32 R12, R194, 0x2, RZ ;  /* 0x00000002c20c7824 */ /* 0x000fe200078e00ff */
[----:B------:R-:W-:Y:S02]  /*1690*/  LOP3.LUT R14, R14, 0xfffffff8, RZ, 0xc0, !PT ;  /* 0xfffffff80e0e7812 */ /* 0x000fe400078ec0ff */
[----:B------:R-:W-:-:S02]  /*16a0*/  LOP3.LUT R15, R15, 0xfffffff8, RZ, 0xc0, !PT ;  /* 0xfffffff80f0f7812 */ /* 0x000fc400078ec0ff */
[----:B------:R-:W-:Y:S01]  /*16b0*/  @!PT LDS RZ, [RZ] ;  /* 0x00000000fffff984 */ /* 0x000fe20000000800 */
[----:B------:R1:W-:Y:S01]  /*16c0*/  LDGSTS.E.BYPASS.LTC128B.128 [R12+0x18100], [R22.64], !P6 ;  /* 0x18100000160c7fae */ /* 0x0003e2000f101d4a */
[----:B------:R-:W-:-:S04]  /*16d0*/  IMAD.WIDE R24, R14, 0x2, R20 ;  /* 0x000000020e187825 */ /* 0x000fc800078e0214 */
[----:B------:R-:W-:Y:S01]  /*16e0*/  IMAD.WIDE R20, R15, 0x2, R20 ;  /* 0x000000020f147825 */ /* 0x000fe200078e0214 */
[----:B------:R1:W-:Y:S04]  /*16f0*/  LDGSTS.E.BYPASS.LTC128B.128 [R12+0x1c100], [R24.64], !P4 ;  /* 0x1c100000180c7fae */ /* 0x0003e8000e101d4a */
[----:B------:R1:W-:Y:S02]  /*1700*/  LDGSTS.E.BYPASS.LTC128B.128 [R12+0x20100], [R20.64], !P5 ;  /* 0x20100000140c7fae */ /* 0x0003e4000e901d4a */
.L_x_1569:
[----:B-1-34-:R-:W-:Y:S05]  /*1710*/  BSYNC B0 ;  /* 0x0000000000007941 */ /* 0x01afea0003800000 */
.L_x_1568:
[----:B------:R-:W-:Y:S01]  /*1720*/  IADD3 R12, R16, 0x20, RZ ;  /* 0x00000020100c7810 */ /* 0x000fe20007ffe0ff */
[----:B------:R1:W2:Y:S01]  /*1730*/  SHFL.IDX PT, R21, R5, 0x1, 0x181f ;  /* 0x00381f0005157f89 */ /* 0x0002a200000e0000 */
[----:B------:R-:W-:Y:S02]  /*1740*/  BSSY B0, `(.L_x_1570) ;  /* 0x0000015000007945 */ /* 0x000fe40003800000 */
[----:B------:R-:W-:Y:S01]  /*1750*/  ISETP.GE.AND P4, PT, R12, UR4, PT ;  /* 0x000000040c007c0c */ /* 0x000fe2000bf86270 */
[----:B------:R1:W3:-:S12]  /*1760*/  SHFL.IDX PT, R20, R10, 0x1, 0x181f ;  /* 0x00381f000a147f89 */ /* 0x0002d800000e0000 */
[----:B------:R-:W-:Y:S05]  /*1770*/  @P4 BRA `(.L_x_1571) ;  /* 0x0000011000004947 */ /* 0x000fea0003800000 */
[C---:B------:R-:W-:Y:S02]  /*1780*/  IADD3 R15, R8.reuse, 0x80, RZ ;  /* 0x00000080080f7810 */ /* 0x040fe40007ffe0ff */
[C---:B---3--:R-:W-:Y:S02]  /*1790*/  LEA R22, P4, R8.reuse, R20, 0x1 ;  /* 0x0000001408167211 */ /* 0x048fe400078808ff */
[----:B------:R-:W-:Y:S02]  /*17a0*/  SHF.R.S32.HI R14, RZ, 0x1f, R13 ;  /* 0x0000001fff0e7819 */ /* 0x000fe4000001140d */
[----:B------:R-:W-:Y:S02]  /*17b0*/  SHF.R.S32.HI R12, RZ, 0x1f, R15 ;  /* 0x0000001fff0c7819 */ /* 0x000fe4000001140f */
[----:B--2---:R-:W-:Y:S02]  /*17c0*/  LEA.HI.X R23, R8, R21, R19, 0x1, P4 ;  /* 0x0000001508177211 */ /* 0x004fe400020f0c13 */
[----:B------:R-:W-:-:S02]  /*17d0*/  LEA.HI R14, R14, R13, RZ, 0x3 ;  /* 0x0000000d0e0e7211 */ /* 0x000fc400078f18ff */
[----:B------:R-:W-:Y:S02]  /*17e0*/  ISETP.NE.AND P4, PT, R0, RZ, PT ;  /* 0x000000ff0000720c */ /* 0x000fe40003f85270 */
[----:B------:R-:W-:Y:S01]  /*17f0*/  LEA.HI R12, R12, R15, RZ, 0x3 ;  /* 0x0000000f0c0c7211 */ /* 0x000fe200078f18ff */
[----:B------:R-:W-:Y:S01]  /*1800*/  IMAD.SHL.U32 R15, R194, 0x2, RZ ;  /* 0x00000002c20f7824 */ /* 0x000fe200078e00ff */
[----:B------:R-:W-:Y:S02]  /*1810*/  LOP3.LUT R14, R14, 0xfffffff8, RZ, 0xc0, !PT ;  /* 0xfffffff80e0e7812 */ /* 0x000fe400078ec0ff */
[----:B------:R-:W-:Y:S02]  /*1820*/  LOP3.LUT R12, R12, 0xfffffff8, RZ, 0xc0, !PT ;  /* 0xfffffff80c0c7812 */ /* 0x000fe400078ec0ff */
[----:B------:R-:W-:Y:S01]  /*1830*/  @!PT LDS RZ, [RZ] ;  /* 0x00000000fffff984 */ /* 0x000fe20000000800 */
[----:B------:R2:W-:Y:S01]  /*1840*/  LDGSTS.E.BYPASS.LTC128B.128 [R15+0x19100], [R22.64], !P6 ;  /* 0x19100000160f7fae */ /* 0x0005e2000f101d4a */
[----:B------:R-:W-:-:S04]  /*1850*/  IMAD.WIDE R24, R14, 0x2, R20 ;  /* 0x000000020e187825 */ /* 0x000fc800078e0214 */
[----:B------:R-:W-:Y:S01]  /*1860*/  IMAD.WIDE R20, R12, 0x2, R20 ;  /* 0x000000020c147825 */ /* 0x000fe200078e0214 */
[----:B------:R2:W-:Y:S04]  /*1870*/  LDGSTS.E.BYPASS.LTC128B.128 [R15+0x1d100], [R24.64], !P4 ;  /* 0x1d100000180f7fae */ /* 0x0005e8000e101d4a */
[----:B------:R2:W-:Y:S02]  /*1880*/  LDGSTS.E.BYPASS.LTC128B.128 [R15+0x21100], [R20.64], !P5 ;  /* 0x21100000140f7fae */ /* 0x0005e4000e901d4a */
.L_x_1571:
[----:B------:R-:W-:Y:S05]  /*1890*/  BSYNC B0 ;  /* 0x0000000000007941 */ /* 0x000fea0003800000 */
.L_x_1570:
[----:B------:R-:W-:Y:S01]  /*18a0*/  IADD3 R12, R16, 0x40, RZ ;  /* 0x00000040100c7810 */ /* 0x000fe20007ffe0ff */
[----:B--2---:R2:W4:Y:S01]  /*18b0*/  SHFL.IDX PT, R21, R5, 0x2, 0x181f ;  /* 0x00581f0005157f89 */ /* 0x00452200000e0000 */
[----:B------:R-:W-:Y:S02]  /*18c0*/  BSSY B0, `(.L_x_1572) ;  /* 0x0000015000007945 */ /* 0x000fe40003800000 */
[----:B------:R-:W-:Y:S01]  /*18d0*/  ISETP.GE.AND P4, PT, R12, UR4, PT ;  /* 0x000000040c007c0c */ /* 0x000fe2000bf86270 */
[----:B---3--:R2:W3:-:S12]  /*18e0*/  SHFL.IDX PT, R20, R10, 0x2, 0x181f ;  /* 0x00581f000a147f89 */ /* 0x0084d800000e0000 */
[----:B------:R-:W-:Y:S05]  /*18f0*/  @P4 BRA `(.L_x_1573) ;  /* 0x0000011000004947 */ /* 0x000fea0003800000 */
[C---:B------:R-:W-:Y:S02]  /*1900*/  IADD3 R15, R8.reuse, 0x80, RZ ;  /* 0x00000080080f7810 */ /* 0x040fe40007ffe0ff */
[C---:B---3--:R-:W-:Y:S02]  /*1910*/  LEA R22, P4, R8.reuse, R20, 0x1 ;  /* 0x0000001408167211 */ /* 0x048fe400078808ff */
[----:B------:R-:W-:Y:S02]  /*1920*/  SHF.R.S32.HI R14, RZ, 0x1f, R13 ;  /* 0x0000001fff0e7819 */ /* 0x000fe4000001140d */
[----:B------:R-:W-:Y:S02]  /*1930*/  SHF.R.S32.HI R12, RZ, 0x1f, R15 ;  /* 0x0000001fff0c7819 */ /* 0x000fe4000001140f */
[----:B----4-:R-:W-:Y:S02]  /*1940*/  LEA.HI.X R23, R8, R21, R19, 0x1, P4 ;  /* 0x0000001508177211 */ /* 0x010fe400020f0c13 */
        /* <DEDUP_REMOVED lines=12> */
.L_x_1573:
[----:B------:R-:W-:Y:S05]  /*1a10*/  BSYNC B0 ;  /* 0x0000000000007941 */ /* 0x000fea0003800000 */
.L_x_1572:
[----:B------:R-:W5:Y:S01]  /*1a20*/  SHFL.IDX PT, R14, R10, 0x3, 0x181f ;  /* 0x00781f000a0e7f89 */ /* 0x000f6200000e0000 */
[----:B------:R-:W-:Y:S01]  /*1a30*/  IADD3 R16, R16, 0x60, RZ ;  /* 0x0000006010107810 */ /* 0x000fe20007ffe0ff */
[----:B------:R-:W-:Y:S01]  /*1a40*/  IMAD.SHL.U32 R144, R194, 0x2, RZ ;  /* 0x00000002c2907824 */ /* 0x000fe200078e00ff */
[----:B------:R-:W-:Y:S01]  /*1a50*/  IADD3 R12, R132, -0x1, RZ ;  /* 0xffffffff840c7810 */ /* 0x000fe20007ffe0ff */
[----:B---3--:R-:W3:Y:S01]  /*1a60*/  SHFL.IDX PT, R15, R5, 0x3, 0x181f ;  /* 0x00781f00050f7f89 */ /* 0x008ee200000e0000 */
[----:B------:R-:W-:Y:S01]  /*1a70*/  ISETP.GE.AND P5, PT, R16, UR4, PT ;  /* 0x0000000410007c0c */ /* 0x000fe2000bfa6270 */
[----:B------:R-:W-:Y:S01]  /*1a80*/  IMAD.MOV.U32 R42, RZ, RZ, 0x6 ;  /* 0x00000006ff2a7424 */ /* 0x000fe200078e00ff */
[----:B------:R-:W-:Y:S01]  /*1a90*/  ULDC UR6, c[0x0][0x324] ;  /* 0x0000c90000067ab9 */ /* 0x000fe20000000800 */
[----:B------:R-:W-:Y:S01]  /*1aa0*/  IMAD.MOV.U32 R202, RZ, RZ, R198 ;  /* 0x000000ffffca7224 */ /* 0x000fe200078e00c6 */
[----:B------:R-:W-:Y:S01]  /*1ab0*/  ULOP3.LUT UR6, URZ, UR6, URZ, 0x33, !UPT ;  /* 0x000000063f067292 */ /* 0x000fe2000f8e333f */
[----:B------:R-:W-:Y:S01]  /*1ac0*/  IMAD.MOV.U32 R190, RZ, RZ, 0x5 ;  /* 0x00000005ffbe7424 */ /* 0x000fe200078e00ff */
[----:B------:R-:W-:Y:S01]  /*1ad0*/  IADD3 R205, R144, 0x100, RZ ;  /* 0x0000010090cd7810 */ /* 0x000fe20007ffe0ff */
[----:B------:R-:W-:-:S02]  /*1ae0*/  IMAD.MOV.U32 R200, RZ, RZ, R196 ;  /* 0x000000ffffc87224 */ /* 0x000fc400078e00c4 */
[----:B------:R-:W-:Y:S02]  /*1af0*/  IMAD.SHL.U32 R184, R184, 0x2, RZ ;  /* 0x00000002b8b87824 */ /* 0x000fe400078e00ff */
[----:B------:R-:W-:Y:S02]  /*1b00*/  IMAD.MOV.U32 R185, RZ, RZ, 0x20 ;  /* 0x00000020ffb97424 */ /* 0x000fe400078e00ff */
[----:B------:R-:W-:Y:S02]  /*1b10*/  IMAD.SHL.U32 R183, R2, 0x2, RZ ;  /* 0x0000000202b77824 */ /* 0x000fe400078e00ff */
[----:B------:R-:W-:Y:S01]  /*1b20*/  IMAD.MOV.U32 R133, RZ, RZ, 0x1 ;  /* 0x00000001ff857424 */ /* 0x000fe200078e00ff */
[----:B-----5:R-:W-:-:S04]  /*1b30*/  @!P5 LEA R16, P4, R8, R14, 0x1 ;  /* 0x0000000e0810d211 */ /* 0x020fc800078808ff */
[----:B---3--:R-:W-:Y:S02]  /*1b40*/  @!P5 LEA.HI.X R17, R8, R15, R19, 0x1, P4 ;  /* 0x0000000f0811d211 */ /* 0x008fe400020f0c13 */
[----:B------:R-:W-:-:S03]  /*1b50*/  ISETP.NE.AND P4, PT, R11, RZ, PT ;  /* 0x000000ff0b00720c */ /* 0x000fc60003f85270 */
[----:B------:R-:W-:Y:S01]  /*1b60*/  @!PT LDS RZ, [RZ] ;  /* 0x00000000fffff984 */ /* 0x000fe20000000800 */
[----:B------:R3:W-:Y:S01]  /*1b70*/  @!P5 LDGSTS.E.BYPASS.LTC128B.128 [R144+0x1b100], [R16.64], !P6 ;  /* 0x1b1000001090dfae */ /* 0x0007e2000f101d4a */
[----:B------:R-:W-:Y:S02]  /*1b80*/  ISETP.NE.AND P6, PT, R0, RZ, PT ;  /* 0x000000ff0000720c */ /* 0x000fe40003fc5270 */
[----:B------:R-:W-:-:S04]  /*1b90*/  @!P5 SHF.R.S32.HI R0, RZ, 0x1f, R13 ;  /* 0x0000001fff00d819 */ /* 0x000fc8000001140d */
[----:B------:R-:W-:Y:S02]  /*1ba0*/  @!P5 LEA.HI R11, R0, R13, RZ, 0x3 ;  /* 0x0000000d000bd211 */ /* 0x000fe400078f18ff */
[----:B------:R-:W-:Y:S02]  /*1bb0*/  IADD3 R0, R8, 0x80, RZ ;  /* 0x0000008008007810 */ /* 0x000fe40007ffe0ff */
[----:B------:R-:W-:Y:S02]  /*1bc0*/  @!P5 LOP3.LUT R11, R11, 0xfffffff8, RZ, 0xc0, !PT ;  /* 0xfffffff80b0bd812 */ /* 0x000fe400078ec0ff */
[----:B-12---:R-:W-:-:S03]  /*1bd0*/  @!P5 SHF.R.S32.HI R5, RZ, 0x1f, R0 ;  /* 0x0000001fff05d819 */ /* 0x006fc60000011400 */
[----:B------:R-:W-:Y:S01]  /*1be0*/  @!P5 IMAD.WIDE R18, R11, 0x2, R14 ;  /* 0x000000020b12d825 */ /* 0x000fe200078e020e */
[----:B------:R-:W-:-:S03]  /*1bf0*/  @!P5 LEA.HI R10, R5, R0, RZ, 0x3 ;  /* 0x00000000050ad211 */ /* 0x000fc600078f18ff */
[----:B------:R-:W-:Y:S01]  /*1c00*/  IMAD.SHL.U32 R5, R12, 0x40, RZ ;  /* 0x000000400c057824 */ /* 0x000fe200078e00ff */
[----:B------:R-:W-:Y:S01]  /*1c10*/  @!P5 LOP3.LUT R10, R10, 0xfffffff8, RZ, 0xc0, !PT ;  /* 0xfffffff80a0ad812 */ /* 0x000fe200078ec0ff */
[----:B------:R-:W-:Y:S01]  /*1c20*/  IMAD.MOV.U32 R11, RZ, RZ, c[0x0][0x1e0] ;  /* 0x00007800ff0b7624 */ /* 0x000fe200078e00ff */
[----:B------:R1:W-:Y:S01]  /*1c30*/  @!P5 LDGSTS.E.BYPASS.LTC128B.128 [R144+0x1f100], [R18.64], !P6 ;  /* 0x1f1000001290dfae */ /* 0x0003e2000f101d4a */
[----:B------:R-:W-:Y:S02]  /*1c40*/  ISETP.GE.AND P6, PT, R8, c[0x0][0x1d4], PT ;  /* 0x0000750008007a0c */ /* 0x000fe40003fc6270 */
[----:B----4-:R-:W-:Y:S01]  /*1c50*/  @!P5 IMAD.WIDE R20, R10, 0x2, R14 ;  /* 0x000000020a14d825 */ /* 0x010fe200078e020e */
[----:B------:R-:W-:Y:S02]  /*1c60*/  IADD3 R9, -R5, c[0x0][0x1d0], -R9 ;  /* 0x0000740005097a10 */ /* 0x000fe40007ffe909 */
[C---:B------:R-:W-:Y:S01]  /*1c70*/  SHF.L.U64.HI R145, R11.reuse, R42, c[0x0][0x1e4] ;  /* 0x000079000b917619 */ /* 0x040fe2000001022a */
[----:B------:R-:W-:Y:S01]  /*1c80*/  IMAD.SHL.U32 R147, R11, 0x40, RZ ;  /* 0x000000400b937824 */ /* 0x000fe200078e00ff */
[----:B------:R2:W-:Y:S01]  /*1c90*/  @!P5 LDGSTS.E.BYPASS.LTC128B.128 [R144+0x23100], [R20.64], !P4 ;  /* 0x231000001490dfae */ /* 0x0005e2000e101d4a */
[----:B------:R-:W-:Y:S01]  /*1ca0*/  ISETP.GE.AND P4, PT, R9, 0x1, PT ;  /* 0x000000010900780c */ /* 0x000fe20003f86270 */
[----:B------:R-:W-:Y:S01]  /*1cb0*/  IMAD.SHL.U32 R193, R11, 0x20, RZ ;  /* 0x000000200bc17824 */ /* 0x000fe200078e00ff */
[----:B------:R-:W-:Y:S01]  /*1cc0*/  SHF.R.S32.HI R10, RZ, 0x1f, R12 ;  /* 0x0000001fff0a7819 */ /* 0x000fe2000001140c */
[----:B------:R-:W0:Y:S01]  /*1cd0*/  LDGDEPBAR ;  /* 0x00000000000079af */ /* 0x000e220000000000 */
[----:B---3--:R-:W-:Y:S01]  /*1ce0*/  IMAD R17, R145, R12, RZ ;  /* 0x0000000c91117224 */ /* 0x008fe200078e02ff */
[----:B------:R-:W-:Y:S01]  /*1cf0*/  SHF.L.U64.HI R192, R11, R190, c[0x0][0x1e4] ;  /* 0x000079000bc07619 */ /* 0x000fe200000102be */
[----:B------:R-:W-:-:S04]  /*1d00*/  IMAD.WIDE.U32 R14, R12, R147, R202 ;  /* 0x000000930c0e7225 */ /* 0x000fc800078e00ca */
[----:B------:R-:W-:Y:S02]  /*1d10*/  IMAD R17, R10, R147, R17 ;  /* 0x000000930a117224 */ /* 0x000fe400078e0211 */
[----:B------:R-:W-:Y:S02]  /*1d20*/  IMAD.MOV.U32 R11, RZ, RZ, c[0x0][0x208] ;  /* 0x00008200ff0b7624 */ /* 0x000fe400078e00ff */
[----:B------:R-:W-:Y:S02]  /*1d30*/  IMAD.IADD R17, R15, 0x1, R17 ;  /* 0x000000010f117824 */ /* 0x000fe400078e0211 */
[C---:B------:R-:W-:Y:S01]  /*1d40*/  IMAD.SHL.U32 R43, R11.reuse, 0x40, RZ ;  /* 0x000000400b2b7824 */ /* 0x040fe200078e00ff */
[C---:B------:R-:W-:Y:S01]  /*1d50*/  SHF.L.U64.HI R42, R11.reuse, R42, c[0x0][0x20c] ;  /* 0x000083000b2a7619 */ /* 0x040fe2000001022a */
[----:B------:R-:W-:Y:S01]  /*1d60*/  IMAD.SHL.U32 R191, R11, 0x20, RZ ;  /* 0x000000200bbf7824 */ /* 0x000fe200078e00ff */
[----:B------:R-:W-:Y:S01]  /*1d70*/  BAR.SYNC.DEFER_BLOCKING 0x0 ;  /* 0x0000000000007b1d */ /* 0x000fe20000010000 */
[----:B-1----:R-:W-:-:S02]  /*1d80*/  @P4 LEA R18, P5, R14, c[0x0][0x1c8], 0x1 ;  /* 0x000072000e124a11 */ /* 0x002fc400078a08ff */
[----:B------:R-:W-:Y:S01]  /*1d90*/  SHF.L.U64.HI R190, R11, R190, c[0x0][0x20c] ;  /* 0x000083000bbe7619 */ /* 0x000fe200000102be */
[----:B------:R-:W-:Y:S01]  /*1da0*/  IMAD.SHL.U32 R41, R191, 0x2, RZ ;  /* 0x00000002bf297824 */ /* 0x000fe200078e00ff */
[----:B------:R-:W-:Y:S02]  /*1db0*/  @P4 LEA.HI.X R19, R14, c[0x0][0x1cc], R17, 0x1, P5 ;  /* 0x000073000e134a11 */ /* 0x000fe400028f0c11 */
[----:B------:R-:W-:Y:S02]  /*1dc0*/  ISETP.GT.AND P5, PT, R9, 0x20, PT ;  /* 0x000000200900780c */ /* 0x000fe40003fa4270 */
[----:B------:R-:W-:Y:S01]  /*1dd0*/  SHF.L.U64.HI R40, R191, 0x1, R190 ;  /* 0x00000001bf287819 */ /* 0x000fe200000102be */
[----:B------:R-:W-:Y:S01]  /*1de0*/  @!PT LDS RZ, [RZ] ;  /* 0x00000000fffff984 */ /* 0x000fe20000000800 */
[----:B------:R-:W-:Y:S01]  /*1df0*/  @!PT LDS RZ, [RZ] ;  /* 0x00000000fffff984 */ /* 0x000fe20000000800 */
[----:B------:R-:W-:Y:S01]  /*1e00*/  @!PT LDS RZ, [RZ] ;  /* 0x00000000fffff984 */ /* 0x000fe20000000800 */
[----:B------:R1:W-:Y:S04]  /*1e10*/  @P4 LDGSTS.E.BYPASS.LTC128B.128 [R144+0xc100], [R18.64], !P3 ;  /* 0x0c10000012904fae */ /* 0x0003e8000d901d4a */
[----:B------:R1:W-:Y:S04]  /*1e20*/  @P4 LDGSTS.E.BYPASS.LTC128B.128 [R144+0xe100], [R18.64+0x80], !P2 ;  /* 0x0e10008012904fae */ /* 0x0003e8000d101d4a */
[----:B------:R1:W-:Y:S02]  /*1e30*/  @P4 LDGSTS.E.BYPASS.LTC128B.128 [R144+0x10100], [R18.64+0x100], !P1 ;  /* 0x1010010012904fae */ /* 0x0003e4000c901d4a */
[----:B------:R-:W-:-:S05]  /*1e40*/  @P5 IADD3 R15, P4, R193, R14, RZ ;  /* 0x0000000ec10f5210 */ /* 0x000fca0007f9e0ff */
[----:B------:R-:W-:Y:S01]  /*1e50*/  @P5 IMAD.X R14, R192, 0x1, R17, P4 ;  /* 0x00000001c00e5824 */ /* 0x000fe200020e0611 */
[----:B------:R-:W-:-:S04]  /*1e60*/  @P5 LEA R16, P4, R15, c[0x0][0x1c8], 0x1 ;  /* 0x000072000f105a11 */ /* 0x000fc800078808ff */
[----:B------:R-:W-:Y:S01]  /*1e70*/  @P5 LEA.HI.X R17, R15, c[0x0][0x1cc], R14, 0x1, P4 ;  /* 0x000073000f115a11 */ /* 0x000fe200020f0c0e */
[----:B------:R-:W-:Y:S01]  /*1e80*/  IMAD R14, R42, R12, RZ ;  /* 0x0000000c2a0e7224 */ /* 0x000fe200078e02ff */
[----:B------:R-:W-:-:S03]  /*1e90*/  ISETP.GT.AND P4, PT, R12, R189, PT ;  /* 0x000000bd0c00720c */ /* 0x000fc60003f84270 */
[-C--:B------:R-:W-:Y:S01]  /*1ea0*/  IMAD R10, R10, R43.reuse, R14 ;  /* 0x0000002b0a0a7224 */ /* 0x080fe200078e020e */
[----:B------:R3:W-:Y:S04]  /*1eb0*/  @P5 LDGSTS.E.BYPASS.LTC128B.128 [R144+0xd100], [R16.64], !P3 ;  /* 0x0d10000010905fae */ /* 0x0007e8000d901d4a */
[----:B------:R3:W-:Y:S04]  /*1ec0*/  @P5 LDGSTS.E.BYPASS.LTC128B.128 [R144+0xf100], [R16.64+0x80], !P2 ;  /* 0x0f10008010905fae */ /* 0x0007e8000d101d4a */
[----:B------:R3:W-:Y:S01]  /*1ed0*/  @P5 LDGSTS.E.BYPASS.LTC128B.128 [R144+0x11100], [R16.64+0x100], !P1 ;  /* 0x1110010010905fae */ /* 0x0007e2000c901d4a */
[----:B------:R-:W-:Y:S01]  /*1ee0*/  @P4 IADD3 R45, R132, -0x2, RZ ;  /* 0xfffffffe842d4810 */ /* 0x000fe20007ffe0ff */
[----:B-1----:R-:W-:Y:S01]  /*1ef0*/  IMAD.WIDE.U32 R18, R12, R43, R200 ;  /* 0x0000002b0c127225 */ /* 0x002fe200078e00c8 */
[----:B------:R-:W-:Y:S01]  /*1f00*/  @P4 IADD3 R12, R132, -0x2, RZ ;  /* 0xfffffffe840c4810 */ /* 0x000fe20007ffe0ff */
[----:B------:R-:W0:Y:S02]  /*1f10*/  LDGDEPBAR ;  /* 0x00000000000079af */ /* 0x000e240000000000 */
[----:B------:R-:W-:Y:S01]  /*1f20*/  IMAD.IADD R10, R19, 0x1, R10 ;  /* 0x00000001130a7824 */ /* 0x000fe200078e020a */
[----:B------:R-:W-:Y:S01]  /*1f30*/  LEA R14, P5, R18, c[0x0][0x1f8], 0x1 ;  /* 0x00007e00120e7a11 */ /* 0x000fe200078a08ff */
[----:B------:R-:W-:Y:S01]  /*1f40*/  @P4 IMAD R42, R42, R45, RZ ;  /* 0x0000002d2a2a4224 */ /* 0x000fe200078e02ff */
[----:B------:R-:W-:-:S02]  /*1f50*/  @P4 SHF.R.S32.HI R11, RZ, 0x1f, R12 ;  /* 0x0000001fff0b4819 */ /* 0x000fc4000001140c */
[----:B------:R-:W-:Y:S01]  /*1f60*/  LEA.HI.X R15, R18, c[0x0][0x1fc], R10, 0x1, P5 ;  /* 0x00007f00120f7a11 */ /* 0x000fe200028f0c0a */
[----:B------:R-:W-:Y:S01]  /*1f70*/  @P4 IMAD R10, R145, R12, RZ ;  /* 0x0000000c910a4224 */ /* 0x000fe200078e02ff */
[----:B------:R-:W-:-:S03]  /*1f80*/  IADD3 R18, P5, R41, R14, RZ ;  /* 0x0000000e29127210 */ /* 0x000fc60007fbe0ff */
[-C--:B------:R-:W-:Y:S02]  /*1f90*/  @P4 IMAD R10, R11, R147.reuse, R10 ;  /* 0x000000930b0a4224 */ /* 0x080fe400078e020a */
[----:B------:R-:W-:Y:S02]  /*1fa0*/  IMAD.X R19, R40, 0x1, R15, P5 ;  /* 0x0000000128137824 */ /* 0x000fe400028e060f */
[----:B---3--:R-:W-:-:S04]  /*1fb0*/  @P4 IMAD.WIDE.U32 R16, R12, R147, R202 ;  /* 0x000000930c104225 */ /* 0x008fc800078e00ca */
[----:B------:R-:W-:Y:S01]  /*1fc0*/  @P4 IMAD.IADD R10, R17, 0x1, R10 ;  /* 0x00000001110a4824 */ /* 0x000fe200078e020a */
[----:B--2---:R-:W-:-:S04]  /*1fd0*/  @P4 LEA R20, P5, R16, c[0x0][0x1c8], 0x1 ;  /* 0x0000720010144a11 */ /* 0x004fc800078a08ff */
[----:B------:R-:W-:Y:S02]  /*1fe0*/  @P4 LEA.HI.X R21, R16, c[0x0][0x1cc], R10, 0x1, P5 ;  /* 0x0000730010154a11 */ /* 0x000fe400028f0c0a */
[----:B------:R-:W-:-:S04]  /*1ff0*/  @P4 LEA R10, P5, R193, R20, 0x1 ;  /* 0x00000014c10a4211 */ /* 0x000fc800078a08ff */
[----:B------:R-:W-:Y:S02]  /*2000*/  @P4 LEA.HI.X R11, R193, R21, R192, 0x1, P5 ;  /* 0x00000015c10b4211 */ /* 0x000fe400028f0cc0 */
[----:B------:R-:W-:Y:S02]  /*2010*/  ISETP.LT.OR P5, PT, R9, 0x1, P6 ;  /* 0x000000010900780c */ /* 0x000fe400037a1670 */
[----:B------:R-:W-:-:S11]  /*2020*/  ISETP.GE.AND P6, PT, R13, c[0x0][0x1d4], PT ;  /* 0x000075000d007a0c */ /* 0x000fd60003fc6270 */
[----:B------:R1:W-:Y:S01]  /*2030*/  LDGSTS.E.BYPASS.LTC128B.128 [R144+0x100], [R14.64], !P5 ;  /* 0x001000000e907fae */ /* 0x0003e2000e901d4a */
[----:B------:R-:W-:Y:S02]  /*2040*/  ISETP.LT.OR P5, PT, R9, 0x1, P6 ;  /* 0x000000010900780c */ /* 0x000fe400037a1670 */
[----:B------:R-:W-:Y:S01]  /*2050*/  ISETP.GE.AND P6, PT, R0, c[0x0][0x1d4], PT ;  /* 0x0000750000007a0c */ /* 0x000fe20003fc6270 */
[----:B------:R-:W-:-:S04]  /*2060*/  IMAD R0, R7, 0x400, R4 ;  /* 0x0000040007007824 */ /* 0x000fc800078e0204 */
[C---:B------:R-:W-:Y:S01]  /*2070*/  IMAD.SHL.U32 R56, R0.reuse, 0x2, RZ ;  /* 0x0000000200387824 */ /* 0x040fe200078e00ff */
[----:B------:R-:W-:Y:S02]  /*2080*/  LEA R186, R0, 0x18100, 0x1 ;  /* 0x0001810000ba7811 */ /* 0x000fe400078e08ff */
[----:B------:R-:W-:Y:S01]  /*2090*/  @P4 SHF.R.S32.HI R0, RZ, 0x1f, R45 ;  /* 0x0000001fff004819 */ /* 0x000fe2000001142d */
[-C--:B------:R-:W-:Y:S02]  /*20a0*/  @P4 IMAD.WIDE.U32 R44, R45, R43.reuse, R200 ;  /* 0x0000002b2d2c4225 */ /* 0x080fe400078e00c8 */
[----:B------:R1:W-:Y:S01]  /*20b0*/  LDGSTS.E.BYPASS.LTC128B.128 [R144+0x2100], [R14.64+0x80], !P5 ;  /* 0x021000800e907fae */ /* 0x0003e2000e901d4a */
[C---:B------:R-:W-:Y:S01]  /*20c0*/  ISETP.LT.OR P5, PT, R9.reuse, 0x1, P6 ;  /* 0x000000010900780c */ /* 0x040fe200037a1670 */
[----:B------:R-:W-:Y:S01]  /*20d0*/  IMAD.IADD R182, R186, 0x1, R183 ;  /* 0x00000001bab67824 */ /* 0x000fe200078e02b7 */
[----:B------:R-:W-:Y:S01]  /*20e0*/  ISETP.LT.OR P6, PT, R9, 0x21, P6 ;  /* 0x000000210900780c */ /* 0x000fe200037c1670 */
[----:B------:R-:W-:-:S02]  /*20f0*/  @P4 IMAD R43, R0, R43, R42 ;  /* 0x0000002b002b4224 */ /* 0x000fc400078e022a */
[----:B------:R-:W-:Y:S02]  /*2100*/  IMAD.MOV.U32 R0, RZ, RZ, 0x40 ;  /* 0x00000040ff007424 */ /* 0x000fe400078e00ff */
[----:B------:R-:W-:Y:S02]  /*2110*/  @P4 IMAD.IADD R43, R45, 0x1, R43 ;  /* 0x000000012d2b4824 */ /* 0x000fe400078e022b */
[C---:B------:R-:W-:Y:S01]  /*2120*/  IMAD R181, R3.reuse, 0x2, R186 ;  /* 0x0000000203b57824 */ /* 0x040fe200078e02ba */
[----:B------:R-:W-:Y:S01]  /*2130*/  SEL R188, R0, 0xffffffc0, !P0 ;  /* 0xffffffc000bc7807 */ /* 0x000fe20004000000 */
[----:B------:R-:W-:Y:S01]  /*2140*/  IMAD R180, R3, 0x2, R182 ;  /* 0x0000000203b47824 */ /* 0x000fe200078e02b6 */
[----:B------:R-:W-:Y:S01]  /*2150*/  PLOP3.LUT P0, PT, PT, PT, UP2, 0x80, 0x0 ;  /* 0x000000000000781c */ /* 0x000fe20003f0f028 */
[----:B------:R1:W-:Y:S01]  /*2160*/  LDGSTS.E.BYPASS.LTC128B.128 [R144+0x4100], [R14.64+0x100], !P5 ;  /* 0x041001000e907fae */ /* 0x0003e2000e901d4a */
[----:B------:R-:W-:Y:S01]  /*2170*/  ISETP.GE.AND P5, PT, R8, c[0x0][0x1d4], PT ;  /* 0x0000750008007a0c */ /* 0x000fe20003fa6270 */
[----:B------:R-:W-:-:S03]  /*2180*/  IMAD.IADD R2, R184, 0x1, R188 ;  /* 0x00000001b8027824 */ /* 0x000fc600078e02bc */
[----:B------:R-:W-:-:S13]  /*2190*/  ISETP.LT.OR P5, PT, R9, 0x21, P5 ;  /* 0x000000210900780c */ /* 0x000fda0002fa1670 */
[----:B------:R2:W-:Y:S01]  /*21a0*/  LDGSTS.E.BYPASS.LTC128B.128 [R144+0x1100], [R18.64], !P5 ;  /* 0x0110000012907fae */ /* 0x0005e2000e901d4a */
[----:B------:R-:W-:-:S04]  /*21b0*/  ISETP.GE.AND P5, PT, R13, c[0x0][0x1d4], PT ;  /* 0x000075000d007a0c */ /* 0x000fc80003fa6270 */
[----:B------:R-:W-:-:S13]  /*21c0*/  ISETP.LT.OR P5, PT, R9, 0x21, P5 ;  /* 0x000000210900780c */ /* 0x000fda0002fa1670 */
[----:B------:R2:W-:Y:S04]  /*21d0*/  LDGSTS.E.BYPASS.LTC128B.128 [R144+0x3100], [R18.64+0x80], !P5 ;  /* 0x0310008012907fae */ /* 0x0005e8000e901d4a */
[----:B------:R2:W-:Y:S01]  /*21e0*/  LDGSTS.E.BYPASS.LTC128B.128 [R144+0x5100], [R18.64+0x100], !P6 ;  /* 0x0510010012907fae */ /* 0x0005e2000f101d4a */
[----:B------:R-:W-:-:S03]  /*21f0*/  LOP3.LUT P6, RZ, R208, 0x2, RZ, 0xc0, !PT ;  /* 0x00000002d0ff7812 */ /* 0x000fc600078cc0ff */
[----:B------:R-:W0:Y:S01]  /*2200*/  LDGDEPBAR ;  /* 0x00000000000079af */ /* 0x000e220000000000 */
[----:B------:R-:W-:-:S03]  /*2210*/  SEL R185, R185, 0xffffffe0, !P6 ;  /* 0xffffffe0b9b97807 */ /* 0x000fc60007000000 */
[----:B------:R3:W-:Y:S02]  /*2220*/  @P4 LDGSTS.E.BYPASS.LTC128B.128 [R144+0x12100], [R20.64], !P3 ;  /* 0x1210000014904fae */ /* 0x0007e4000d901d4a */
[----:B------:R-:W-:Y:S02]  /*2230*/  IMAD.IADD R83, R184, 0x1, R185 ;  /* 0x00000001b8537824 */ /* 0x000fe400078e02b9 */
[----:B------:R3:W-:Y:S02]  /*2240*/  @P4 LDGSTS.E.BYPASS.LTC128B.128 [R144+0x14100], [R20.64+0x80], !P2 ;  /* 0x1410008014904fae */ /* 0x0007e4000d101d4a */
[----:B------:R-:W-:Y:S02]  /*2250*/  IMAD.IADD R0, R188, 0x1, R83 ;  /* 0x00000001bc007824 */ /* 0x000fe400078e0253 */
[----:B------:R3:W-:Y:S04]  /*2260*/  @P4 LDGSTS.E.BYPASS.LTC128B.128 [R144+0x16100], [R20.64+0x100], !P1 ;  /* 0x1610010014904fae */ /* 0x0007e8000c901d4a */
[----:B------:R4:W-:Y:S04]  /*2270*/  @P4 LDGSTS.E.BYPASS.LTC128B.128 [R144+0x13100], [R10.64], !P3 ;  /* 0x131000000a904fae */ /* 0x0009e8000d901d4a */
[----:B------:R4:W-:Y:S04]  /*2280*/  @P4 LDGSTS.E.BYPASS.LTC128B.128 [R144+0x15100], [R10.64+0x80], !P2 ;  /* 0x151000800a904fae */ /* 0x0009e8000d101d4a */
[----:B------:R4:W-:Y:S04]  /*2290*/  @P4 LDGSTS.E.BYPASS.LTC128B.128 [R144+0x17100], [R10.64+0x100], !P1 ;  /* 0x171001000a904fae */ /* 0x0009e8000c901d4a */
[----:B------:R-:W0:Y:S01]  /*22a0*/  LDGDEPBAR ;  /* 0x00000000000079af */ /* 0x000e220000000000 */
[----:B------:R-:W-:-:S04]  /*22b0*/  DEPBAR.LE SB0, 0x3 ;  /* 0x000080c00000791a */ /* 0x000fc80000000000 */
[----:B------:R-:W-:-:S04]  /*22c0*/  DEPBAR.LE SB0, 0x2 ;  /* 0x000080800000791a */ /* 0x000fc80000000000 */
[----:B------:R-:W-:Y:S06]  /*22d0*/  BAR.SYNC.DEFER_BLOCKING 0x0 ;  /* 0x0000000000007b1d */ /* 0x000fec0000010000 */
[----:B------:R-:W-:Y:S04]  /*22e0*/  LDSM.16.M88.4 R56, [R56+0x18100] ;  /* 0x018100003838783b */ /* 0x000fe80000000200 */
[----:B------:R-:W5:Y:S04]  /*22f0*/  LDSM.16.M88.4 R28, [R184+0xc100] ;  /* 0x00c10000b81c783b */ /* 0x000f680000000200 */
[----:B---3--:R-:W3:Y:S04]  /*2300*/  LDSM.16.M88.4 R20, [R184+0xc900] ;  /* 0x00c90000b814783b */ /* 0x008ee80000000200 */
[----:B------:R-:W2:Y:S04]  /*2310*/  LDSM.16.M88.4 R64, [R184+0xd100] ;  /* 0x00d10000b840783b */ /* 0x000ea80000000200 */
[----:B-1----:R-:W1:Y:S04]  /*2320*/  LDSM.16.M88.4 R12, [R184+0xd900] ;  /* 0x00d90000b80c783b */ /* 0x002e680000000200 */
[----:B------:R-:W-:Y:S04]  /*2330*/  LDSM.16.M88.4 R48, [R182] ;  /* 0x00000000b630783b */ /* 0x000fe80000000200 */
[----:B------:R-:W1:Y:S04]  /*2340*/  LDSM.16.M88.4 R36, [R83+0xc100] ;  /* 0x00c100005324783b */ /* 0x000e680000000200 */
[----:B----4-:R-:W4:Y:S04]  /*2350*/  LDSM.16.M88.4 R8, [R83+0xc900] ;  /* 0x00c900005308783b */ /* 0x010f280000000200 */
[----:B------:R-:W1:Y:S01]  /*2360*/  LDSM.16.M88.4 R52, [R83+0xd900] ;  /* 0x00d900005334783b */ /* 0x000e620000000200 */
[C---:B-----5:R-:W-:Y:S08]  /*2370*/  HMMA.16816.F32 R32, R56.reuse, R28, RZ ;  /* 0x0000001c3820723c */ /* 0x060ff000000018ff */
[C---:B------:R-:W-:Y:S08]  /*2380*/  HMMA.16816.F32 R28, R56.reuse, R30, RZ ;  /* 0x0000001e381c723c */ /* 0x040ff000000018ff */
[C---:B---3--:R-:W-:Y:S08]  /*2390*/  HMMA.16816.F32 R24, R56.reuse, R20, RZ ;  /* 0x000000143818723c */ /* 0x048ff000000018ff */
[C---:B------:R-:W-:Y:S08]  /*23a0*/  HMMA.16816.F32 R20, R56.reuse, R22, RZ ;  /* 0x000000163814723c */ /* 0x040ff000000018ff */
[C---:B--2---:R-:W-:Y:S08]  /*23b0*/  HMMA.16816.F32 R16, R56.reuse, R64, RZ ;  /* 0x000000403810723c */ /* 0x044ff000000018ff */
[C---:B------:R-:W-:Y:S08]  /*23c0*/  HMMA.16816.F32 R64, R56.reuse, R66, RZ ;  /* 0x000000423840723c */ /* 0x040ff000000018ff */
[----:B-1----:R-:W-:Y:S08]  /*23d0*/  HMMA.16816.F32 R60, R56, R12, RZ ;  /* 0x0000000c383c723c */ /* 0x002ff000000018ff */
[----:B------:R-:W-:Y:S07]  /*23e0*/  HMMA.16816.F32 R32, R48, R36, R32 ;  /* 0x000000243020723c */ /* 0x000fee0000001820 */
[C---:B------:R-:W-:Y:S01]  /*23f0*/  @P4 LEA R36, P5, R44.reuse, c[0x0][0x1f8], 0x1 ;  /* 0x00007e002c244a11 */ /* 0x040fe200078a08ff */
[----:B------:R-:W-:Y:S01]  /*2400*/  HMMA.16816.F32 R56, R56, R14, RZ ;  /* 0x0000000e3838723c */ /* 0x000fe200000018ff */
[----:B------:R-:W1:Y:S02]  /*2410*/  LDSM.16.M88.4 R12, [R83+0xd100] ;  /* 0x00d10000530c783b */ /* 0x000e640000000200 */
[----:B------:R-:W-:-:S05]  /*2420*/  @P4 LEA.HI.X R37, R44, c[0x0][0x1fc], R43, 0x1, P5 ;  /* 0x00007f002c254a11 */ /* 0x000fca00028f0c2b */
[C---:B------:R-:W-:Y:S01]  /*2430*/  HMMA.16816.F32 R28, R48.reuse, R38, R28 ;  /* 0x00000026301c723c */ /* 0x040fe2000000181c */
[----:B------:R-:W-:Y:S01]  /*2440*/  @!PT LDS RZ, [RZ] ;  /* 0x00000000fffff984 */ /* 0x000fe20000000800 */
[----:B------:R-:W-:Y:S01]  /*2450*/  @!PT LDS RZ, [RZ] ;  /* 0x00000000fffff984 */ /* 0x000fe20000000800 */
[----:B------:R-:W-:Y:S01]  /*2460*/  @!PT LDS RZ, [RZ] ;  /* 0x00000000fffff984 */ /* 0x000fe20000000800 */
[----:B------:R2:W-:Y:S04]  /*2470*/  @P4 LDGSTS.E.BYPASS.LTC128B.128 [R144+0x6100], [R36.64], !P3 ;  /* 0x0610000024904fae */ /* 0x0005e8000d901d4a */
[----:B------:R2:W-:Y:S02]  /*2480*/  @P4 LDGSTS.E.BYPASS.LTC128B.128 [R144+0x8100], [R36.64+0x80], !P2 ;  /* 0x0810008024904fae */ /* 0x0005e4000d101d4a */
[----:B------:R-:W-:Y:S01]  /*2490*/  @P4 IADD3 R38, P5, R41, R36, RZ ;  /* 0x0000002429264210 */ /* 0x000fe20007fbe0ff */
[----:B----4-:R-:W-:Y:S01]  /*24a0*/  HMMA.16816.F32 R24, R48, R8, R24 ;  /* 0x000000083018723c */ /* 0x010fe20000001818 */
[----:B------:R2:W-:Y:S03]  /*24b0*/  @P4 LDGSTS.E.BYPASS.LTC128B.128 [R144+0xa100], [R36.64+0x100], !P1 ;  /* 0x0a10010024904fae */ /* 0x0005e6000c901d4a */
[----:B------:R-:W-:-:S04]  /*24c0*/  @P4 IMAD.X R39, R40, 0x1, R37, P5 ;  /* 0x0000000128274824 */ /* 0x000fc800028e0625 */
[C---:B------:R-:W-:Y:S01]  /*24d0*/  HMMA.16816.F32 R20, R48.reuse, R10, R20 ;  /* 0x0000000a3014723c */ /* 0x040fe20000001814 */
[----:B------:R2:W-:Y:S04]  /*24e0*/  @P4 LDGSTS.E.BYPASS.LTC128B.128 [R144+0x7100], [R38.64], !P3 ;  /* 0x0710000026904fae */ /* 0x0005e8000d901d4a */
[----:B------:R2:W-:Y:S03]  /*24f0*/  @P4 LDGSTS.E.BYPASS.LTC128B.128 [R144+0x9100], [R38.64+0x80], !P2 ;  /* 0x0910008026904fae */ /* 0x0005e6000d101d4a */
[----:B------:R-:W-:Y:S01]  /*2500*/  HMMA.16816.F32 R60, R48, R52, R60 ;  /* 0x00000034303c723c */ /* 0x000fe2000000183c */
[----:B------:R2:W-:Y:S01]  /*2510*/  @P4 LDGSTS.E.BYPASS.LTC128B.128 [R144+0xb100], [R38.64+0x100], !P1 ;  /* 0x0b10010026904fae */ /* 0x0005e2000c901d4a */
[----:B------:R-:W-:-:S03]  /*2520*/  PLOP3.LUT P4, PT, PT, PT, UP2, 0x80, 0x0 ;  /* 0x000000000000781c */ /* 0x000fc60003f8f028 */
[----:B------:R-:W-:Y:S03]  /*2530*/  LDSM.16.M88.4 R8, [R181] ;  /* 0x00000000b508783b */ /* 0x000fe60000000200 */
[C---:B------:R-:W-:Y:S01]  /*2540*/  HMMA.16816.F32 R56, R48.reuse, R54, R56 ;  /* 0x000000363038723c */ /* 0x040fe20000001838 */
[----:B------:R-:W3:Y:S04]  /*2550*/  LDSM.16.M88.4 R44, [R2+0xc100] ;  /* 0x00c10000022c783b */ /* 0x000ee80000000200 */
[----:B------:R-:W4:Y:S03]  /*2560*/  LDSM.16.M88.4 R72, [R2+0xc900] ;  /* 0x00c900000248783b */ /* 0x000f260000000200 */
[C---:B-1----:R-:W-:Y:S01]  /*2570*/  HMMA.16816.F32 R16, R48.reuse, R12, R16 ;  /* 0x0000000c3010723c */ /* 0x042fe20000001810 */
[----:B------:R-:W1:Y:S04]  /*2580*/  LDSM.16.M88.4 R68, [R2+0xd100] ;  /* 0x00d100000244783b */ /* 0x000e680000000200 */
[----:B------:R-:W5:Y:S03]  /*2590*/  LDSM.16.M88.4 R40, [R2+0xd900] ;  /* 0x00d900000228783b */ /* 0x000f660000000200 */
[----:B------:R-:W-:Y:S01]  /*25a0*/  HMMA.16816.F32 R64, R48, R14, R64 ;  /* 0x0000000e3040723c */ /* 0x000fe20000001840 */
[----:B------:R-:W-:Y:S04]  /*25b0*/  LDSM.16.M88.4 R12, [R0+0xc100] ;  /* 0x00c10000000c783b */ /* 0x000fe80000000200 */
[----:B--2---:R-:W2:Y:S04]  /*25c0*/  LDSM.16.M88.4 R36, [R180] ;  /* 0x00000000b424783b */ /* 0x004ea80000000200 */
[----:B------:R-:W1:Y:S04]  /*25d0*/  LDSM.16.M88.4 R52, [R0+0xc900] ;  /* 0x00c900000034783b */ /* 0x000e680000000200 */
[----:B------:R-:W1:Y:S04]  /*25e0*/  LDSM.16.M88.4 R48, [R0+0xd100] ;  /* 0x00d100000030783b */ /* 0x000e680000000200 */
[----:B------:R-:W-:Y:S04]  /*25f0*/  LDSM.16.M88.4 R76, [R2+0xf100] ;  /* 0x00f10000024c783b */ /* 0x000fe80000000200 */
[----:B------:R-:W0:Y:S01]  /*2600*/  LDGDEPBAR ;  /* 0x00000000000079af */ /* 0x000e220000000000 */
[C---:B---3--:R-:W-:Y:S08]  /*2610*/  HMMA.16816.F32 R32, R8.reuse, R44, R32 ;  /* 0x0000002c0820723c */ /* 0x048ff00000001820 */
[C---:B------:R-:W-:Y:S01]  /*2620*/  HMMA.16816.F32 R28, R8.reuse, R46, R28 ;  /* 0x0000002e081c723c */ /* 0x040fe2000000181c */
[----:B------:R-:W3:Y:S07]  /*2630*/  LDSM.16.M88.4 R44, [R0+0xd900] ;  /* 0x00d90000002c783b */ /* 0x000eee0000000200 */
[C---:B----4-:R-:W-:Y:S08]  /*2640*/  HMMA.16816.F32 R24, R8.reuse, R72, R24 ;  /* 0x000000480818723c */ /* 0x050ff00000001818 */
[C---:B------:R-:W-:Y:S01]  /*2650*/  HMMA.16816.F32 R20, R8.reuse, R74, R20 ;  /* 0x0000004a0814723c */ /* 0x040fe20000001814 */
[----:B------:R-:W-:Y:S07]  /*2660*/  LDSM.16.M88.4 R72, [R184+0xe100] ;  /* 0x00e10000b848783b */ /* 0x000fee0000000200 */
[C---:B-1----:R-:W-:Y:S08]  /*2670*/  HMMA.16816.F32 R16, R8.reuse, R68, R16 ;  /* 0x000000440810723c */ /* 0x042ff00000001810 */
[C---:B------:R-:W-:Y:S01]  /*2680*/  HMMA.16816.F32 R64, R8.reuse, R70, R64 ;  /* 0x000000460840723c */ /* 0x040fe20000001840 */
[----:B------:R-:W-:Y:S07]  /*2690*/  LDSM.16.M88.4 R68, [R184+0xf900] ;  /* 0x00f90000b844783b */ /* 0x000fee0000000200 */
[C---:B-----5:R-:W-:Y:S08]  /*26a0*/  HMMA.16816.F32 R60, R8.reuse, R40, R60 ;  /* 0x00000028083c723c */ /* 0x060ff0000000183c */
[----:B------:R-:W-:Y:S01]  /*26b0*/  HMMA.16816.F32 R56, R8, R42, R56 ;  /* 0x0000002a0838723c */ /* 0x000fe20000001838 */
[----:B------:R-:W-:Y:S04]  /*26c0*/  LDSM.16.M88.4 R8, [R186+0x4000] ;  /* 0x00400000ba08783b */ /* 0x000fe80000000200 */
[----:B------:R-:W1:Y:S03]  /*26d0*/  LDSM.16.M88.4 R40, [R184+0xe900] ;  /* 0x00e90000b828783b */ /* 0x000e660000000200 */
[C---:B--2---:R-:W-:Y:S08]  /*26e0*/  HMMA.16816.F32 R32, R36.reuse, R12, R32 ;  /* 0x0000000c2420723c */ /* 0x044ff00000001820 */
[C---:B------:R-:W-:Y:S01]  /*26f0*/  HMMA.16816.F32 R28, R36.reuse, R14, R28 ;  /* 0x0000000e241c723c */ /* 0x040fe2000000181c */
[----:B------:R-:W2:Y:S07]  /*2700*/  LDSM.16.M88.4 R12, [R184+0xf100] ;  /* 0x00f10000b80c783b */ /* 0x000eae0000000200 */
        /* <DEDUP_REMOVED lines=8> */
[----:B------:R-:W3:Y:S04]  /*2790*/  LDSM.16.M88.4 R36, [R182+0x4000] ;  /* 0x00400000b624783b */ /* 0x000ee80000000200 */
[----:B------:R-:W4:Y:S03]  /*27a0*/  LDSM.16.M88.4 R44, [R83+0xf100] ;  /* 0x00f10000532c783b */ /* 0x000f260000000200 */
[C---:B-1----:R-:W-:Y:S08]  /*27b0*/  HMMA.16816.F32 R24, R8.reuse, R40, R24 ;  /* 0x000000280818723c */ /* 0x042ff00000001818 */
        /* <DEDUP_REMOVED lines=8> */
[C---:B------:R-:W-:Y:S08]  /*2840*/  HMMA.16816.F32 R60, R8.reuse, R68, R60 ;  /* 0x00000044083c723c */ /* 0x040ff0000000183c */
[----:B------:R-:W-:Y:S01]  /*2850*/  HMMA.16816.F32 R56, R8, R70, R56 ;  /* 0x000000460838723c */ /* 0x000fe20000001838 */
[----:B------:R-:W5:Y:S04]  /*2860*/  LDSM.16.M88.4 R8, [R2+0xe900] ;  /* 0x00e900000208783b */ /* 0x000f680000000200 */
[----:B------:R-:W1:Y:S03]  /*2870*/  LDSM.16.M88.4 R68, [R2+0xf900] ;  /* 0x00f900000244783b */ /* 0x000e660000000200 */
[C---:B---3--:R-:W-:Y:S08]  /*2880*/  HMMA.16816.F32 R32, R36.reuse, R52, R32 ;  /* 0x000000342420723c */ /* 0x048ff00000001820 */
[C---:B------:R-:W-:Y:S01]  /*2890*/  HMMA.16816.F32 R28, R36.reuse, R54, R28 ;  /* 0x00000036241c723c */ /* 0x040fe2000000181c */
[----:B------:R-:W-:Y:S07]  /*28a0*/  LDSM.16.M88.4 R52, [R180+0x4000] ;  /* 0x00400000b434783b */ /* 0x000fee0000000200 */
[C---:B------:R-:W-:Y:S08]  /*28b0*/  HMMA.16816.F32 R24, R36.reuse, R48, R24 ;  /* 0x000000302418723c */ /* 0x040ff00000001818 */
[C---:B------:R-:W-:Y:S01]  /*28c0*/  HMMA.16816.F32 R20, R36.reuse, R50, R20 ;  /* 0x000000322414723c */ /* 0x040fe20000001814 */
[----:B------:R-:W3:Y:S07]  /*28d0*/  LDSM.16.M88.4 R48, [R0+0xe100] ;  /* 0x00e100000030783b */ /* 0x000eee0000000200 */
[C---:B----4-:R-:W-:Y:S08]  /*28e0*/  HMMA.16816.F32 R16, R36.reuse, R44, R16 ;  /* 0x0000002c2410723c */ /* 0x050ff00000001810 */
[C---:B------:R-:W-:Y:S01]  /*28f0*/  HMMA.16816.F32 R64, R36.reuse, R46, R64 ;  /* 0x0000002e2440723c */ /* 0x040fe20000001840 */
[----:B------:R-:W4:Y:S07]  /*2900*/  LDSM.16.M88.4 R44, [R0+0xe900] ;  /* 0x00e90000002c783b */ /* 0x000f2e0000000200 */
[C---:B-1----:R-:W-:Y:S08]  /*2910*/  HMMA.16816.F32 R60, R36.reuse, R40, R60 ;  /* 0x00000028243c723c */ /* 0x042ff0000000183c */
[----:B------:R-:W-:Y:S01]  /*2920*/  HMMA.16816.F32 R56, R36, R42, R56 ;  /* 0x0000002a2438723c */ /* 0x000fe20000001838 */
[----:B------:R-:W1:Y:S04]  /*2930*/  LDSM.16.M88.4 R40, [R0+0xf100] ;  /* 0x00f100000028783b */ /* 0x000e680000000200 */
[----:B------:R-:W1:Y:S03]  /*2940*/  LDSM.16.M88.4 R36, [R0+0xf900] ;  /* 0x00f900000024783b */ /* 0x000e660000000200 */
[C---:B--2---:R-:W-:Y:S08]  /*2950*/  HMMA.16816.F32 R32, R72.reuse, R12, R32 ;  /* 0x0000000c4820723c */ /* 0x044ff00000001820 */
[C---:B------:R-:W-:Y:S01]  /*2960*/  HMMA.16816.F32 R28, R72.reuse, R14, R28 ;  /* 0x0000000e481c723c */ /* 0x040fe2000000181c */
[----:B------:R-:W-:Y:S07]  /*2970*/  LDSM.16.M88.4 R12, [R186+0x8000] ;  /* 0x00800000ba0c783b */ /* 0x000fee0000000200 */
[C---:B-----5:R-:W-:Y:S08]  /*2980*/  HMMA.16816.F32 R24, R72.reuse, R8, R24 ;  /* 0x000000084818723c */ /* 0x060ff00000001818 */
[C---:B------:R-:W-:Y:S01]  /*2990*/  HMMA.16816.F32 R20, R72.reuse, R10, R20 ;  /* 0x0000000a4814723c */ /* 0x040fe20000001814 */
[----:B------:R-:W2:Y:S07]  /*29a0*/  LDSM.16.M88.4 R8, [R184+0x10100] ;  /* 0x01010000b808783b */ /* 0x000eae0000000200 */
[C---:B------:R-:W-:Y:S08]  /*29b0*/  HMMA.16816.F32 R16, R72.reuse, R76, R16 ;  /* 0x0000004c4810723c */ /* 0x040ff00000001810 */
[C---:B------:R-:W-:Y:S08]  /*29c0*/  HMMA.16816.F32 R64, R72.reuse, R78, R64 ;  /* 0x0000004e4840723c */ /* 0x040ff00000001840 */
[C---:B------:R-:W-:Y:S08]  /*29d0*/  HMMA.16816.F32 R60, R72.reuse, R68, R60 ;  /* 0x00000044483c723c */ /* 0x040ff0000000183c */
[----:B------:R-:W-:Y:S01]  /*29e0*/  HMMA.16816.F32 R68, R72, R70, R56 ;  /* 0x000000464844723c */ /* 0x000fe20000001838 */
[----:B------:R-:W5:Y:S04]  /*29f0*/  LDSM.16.M88.4 R56, [R184+0x10900] ;  /* 0x01090000b838783b */ /* 0x000f680000000200 */
[----:B------:R-:W2:Y:S03]  /*2a00*/  LDSM.16.M88.4 R72, [R184+0x11100] ;  /* 0x01110000b848783b */ /* 0x000ea60000000200 */
        /* <DEDUP_REMOVED lines=8> */
[----:B------:R-:W1:Y:S07]  /*2a90*/  LDSM.16.M88.4 R40, [R83+0x10100] ;  /* 0x010100005328783b */ /* 0x000e6e0000000200 */
[C---:B------:R-:W-:Y:S08]  /*2aa0*/  HMMA.16816.F32 R60, R52.reuse, R36, R60 ;  /* 0x00000024343c723c */ /* 0x040ff0000000183c */
[----:B------:R-:W-:Y:S01]  /*2ab0*/  HMMA.16816.F32 R68, R52, R38, R68 ;  /* 0x000000263444723c */ /* 0x000fe20000001844 */
[----:B------:R-:W4:Y:S04]  /*2ac0*/  LDSM.16.M88.4 R52, [R83+0x10900] ;  /* 0x010900005334783b */ /* 0x000f280000000200 */
[----:B------:R-:W1:Y:S03]  /*2ad0*/  LDSM.16.M88.4 R36, [R83+0x11100] ;  /* 0x011100005324783b */ /* 0x000e660000000200 */
[C---:B--2---:R-:W-:Y:S08]  /*2ae0*/  HMMA.16816.F32 R32, R12.reuse, R8, R32 ;  /* 0x000000080c20723c */ /* 0x044ff00000001820 */
[C---:B------:R-:W-:Y:S01]  /*2af0*/  HMMA.16816.F32 R28, R12.reuse, R10, R28 ;  /* 0x0000000a0c1c723c */ /* 0x040fe2000000181c */
[----:B------:R-:W2:Y:S07]  /*2b00*/  LDSM.16.M88.4 R8, [R83+0x11900] ;  /* 0x011900005308783b */ /* 0x000eae0000000200 */
[C---:B-----5:R-:W-:Y:S08]  /*2b10*/  HMMA.16816.F32 R24, R12.reuse, R56, R24 ;  /* 0x000000380c18723c */ /* 0x060ff00000001818 */
[C---:B------:R-:W-:Y:S01]  /*2b20*/  HMMA.16816.F32 R20, R12.reuse, R58, R20 ;  /* 0x0000003a0c14723c */ /* 0x040fe20000001814 */
[----:B------:R-:W-:Y:S07]  /*2b30*/  LDSM.16.M88.4 R56, [R180+0x8000] ;  /* 0x00800000b438783b */ /* 0x000fee0000000200 */
[C---:B------:R-:W-:Y:S08]  /*2b40*/  HMMA.16816.F32 R16, R12.reuse, R72, R16 ;  /* 0x000000480c10723c */ /* 0x040ff00000001810 */
[C---:B------:R-:W-:Y:S08]  /*2b50*/  HMMA.16816.F32 R64, R12.reuse, R74, R64 ;  /* 0x0000004a0c40723c */ /* 0x040ff00000001840 */
[C---:B---3--:R-:W-:Y:S08]  /*2b60*/  HMMA.16816.F32 R60, R12.reuse, R48, R60 ;  /* 0x000000300c3c723c */ /* 0x048ff0000000183c */
[----:B------:R-:W-:Y:S01]  /*2b70*/  HMMA.16816.F32 R68, R12, R50, R68 ;  /* 0x000000320c44723c */ /* 0x000fe20000001844 */
[----:B------:R-:W-:Y:S04]  /*2b80*/  LDSM.16.M88.4 R12, [R2+0x10100] ;  /* 0x01010000020c783b */ /* 0x000fe80000000200 */
[----:B------:R-:W-:Y:S03]  /*2b90*/  LDSM.16.M88.4 R48, [R2+0x11100] ;  /* 0x011100000230783b */ /* 0x000fe60000000200 */
[C---:B-1----:R-:W-:Y:S08]  /*2ba0*/  HMMA.16816.F32 R32, R44.reuse, R40, R32 ;  /* 0x000000282c20723c */ /* 0x042ff00000001820 */
[C---:B------:R-:W-:Y:S01]  /*2bb0*/  HMMA.16816.F32 R28, R44.reuse, R42, R28 ;  /* 0x0000002a2c1c723c */ /* 0x040fe2000000181c */
[----:B------:R-:W1:Y:S07]  /*2bc0*/  LDSM.16.M88.4 R40, [R181+0x8000] ;  /* 0x00800000b528783b */ /* 0x000e6e0000000200 */
[C---:B----4-:R-:W-:Y:S08]  /*2bd0*/  HMMA.16816.F32 R24, R44.reuse, R52, R24 ;  /* 0x000000342c18723c */ /* 0x050ff00000001818 */
[C---:B------:R-:W-:Y:S01]  /*2be0*/  HMMA.16816.F32 R20, R44.reuse, R54, R20 ;  /* 0x000000362c14723c */ /* 0x040fe20000001814 */
[----:B------:R-:W3:Y:S07]  /*2bf0*/  LDSM.16.M88.4 R52, [R2+0x10900] ;  /* 0x010900000234783b */ /* 0x000eee0000000200 */
[C---:B------:R-:W-:Y:S08]  /*2c00*/  HMMA.16816.F32 R16, R44.reuse, R36, R16 ;  /* 0x000000242c10723c */ /* 0x040ff00000001810 */
[C---:B------:R-:W-:Y:S01]  /*2c10*/  HMMA.16816.F32 R64, R44.reuse, R38, R64 ;  /* 0x000000262c40723c */ /* 0x040fe20000001840 */
[----:B------:R-:W4:Y:S07]  /*2c20*/  LDSM.16.M88.4 R36, [R2+0x11900] ;  /* 0x011900000224783b */ /* 0x000f2e0000000200 */
[C---:B--2---:R-:W-:Y:S01]  /*2c30*/  HMMA.16816.F32 R72, R44.reuse, R8, R60 ;  /* 0x000000082c48723c */ /* 0x044fe2000000183c */
[----:B------:R-:W-:Y:S07]  /*2c40*/  LDSM.16.M88.4 R60, [R0+0x10100] ;  /* 0x01010000003c783b */ /* 0x000fee0000000200 */
[----:B------:R-:W-:Y:S01]  /*2c50*/  HMMA.16816.F32 R68, R44, R10, R68 ;  /* 0x0000000a2c44723c */ /* 0x000fe20000001844 */
[----:B------:R-:W2:Y:S07]  /*2c60*/  LDSM.16.M88.4 R8, [R0+0x10900] ;  /* 0x010900000008783b */ /* 0x000eae0000000200 */
[C---:B-1----:R-:W-:Y:S08]  /*2c70*/  HMMA.16816.F32 R32, R40.reuse, R12, R32 ;  /* 0x0000000c2820723c */ /* 0x042ff00000001820 */
[C---:B------:R-:W-:Y:S01]  /*2c80*/  HMMA.16816.F32 R28, R40.reuse, R14, R28 ;  /* 0x0000000e281c723c */ /* 0x040fe2000000181c */
[----:B------:R-:W1:Y:S07]  /*2c90*/  LDSM.16.M88.4 R12, [R0+0x11100] ;  /* 0x01110000000c783b */ /* 0x000e6e0000000200 */
[C---:B---3--:R-:W-:Y:S08]  /*2ca0*/  HMMA.16816.F32 R24, R40.reuse, R52, R24 ;  /* 0x000000342818723c */ /* 0x048ff00000001818 */
[C---:B------:R-:W-:Y:S08]  /*2cb0*/  HMMA.16816.F32 R20, R40.reuse, R54, R20 ;  /* 0x000000362814723c */ /* 0x040ff00000001814 */
[C---:B------:R-:W-:Y:S08]  /*2cc0*/  HMMA.16816.F32 R16, R40.reuse, R48, R16 ;  /* 0x000000302810723c */ /* 0x040ff00000001810 */
[C---:B------:R-:W-:Y:S08]  /*2cd0*/  HMMA.16816.F32 R64, R40.reuse, R50, R64 ;  /* 0x000000322840723c */ /* 0x040ff00000001840 */
[C---:B----4-:R-:W-:Y:S07]  /*2ce0*/  HMMA.16816.F32 R72, R40.reuse, R36, R72 ;  /* 0x000000242848723c */ /* 0x050fee0000001848 */
[----:B------:R-:W-:Y:S01]  /*2cf0*/  LOP3.LUT R37, R80, 0xffffffe0, RZ, 0xc0, !PT ;  /* 0xffffffe050257812 */ /* 0x000fe200078ec0ff */
[----:B------:R-:W-:Y:S04]  /*2d00*/  HMMA.16816.F32 R68, R40, R38, R68 ;  /* 0x000000262844723c */ /* 0x000fe80000001844 */
[----:B------:R-:W-:-:S02]  /*2d10*/  IMAD.IADD R2, R6, 0x1, -R37 ;  /* 0x0000000106027824 */ /* 0x000fc400078e0a25 */
[----:B------:R3:W4:Y:S01]  /*2d20*/  LDSM.16.M88.4 R36, [R0+0x11900] ;  /* 0x011900000024783b */ /* 0x0007220000000200 */
[----:B------:R-:W-:Y:S01]  /*2d30*/  LEA.HI R41, R81, R6, RZ, 0x2 ;  /* 0x0000000651297211 */ /* 0x000fe200078f10ff */
[C---:B--2---:R-:W-:Y:S01]  /*2d40*/  HMMA.16816.F32 R24, R56.reuse, R8, R24 ;  /* 0x000000083818723c */ /* 0x044fe20000001818 */
[----:B------:R-:W-:Y:S02]  /*2d50*/  SHF.R.S32.HI R40, RZ, 0x1f, R7 ;  /* 0x0000001fff287819 */ /* 0x000fe40000011407 */
[----:B------:R-:W-:Y:S02]  /*2d60*/  LOP3.LUT R41, R41, 0xfffffffc, RZ, 0xc0, !PT ;  /* 0xfffffffc29297812 */ /* 0x000fe400078ec0ff */
[----:B------:R-:W-:Y:S02]  /*2d70*/  LEA.HI R40, R40, R7, RZ, 0x3 ;  /* 0x0000000728287211 */ /* 0x000fe400078f18ff */
[----:B------:R-:W-:Y:S01]  /*2d80*/  SHF.R.S32.HI R43, RZ, 0x1f, R2 ;  /* 0x0000001fff2b7819 */ /* 0x000fe20000011402 */
[----:B------:R-:W-:Y:S01]  /*2d90*/  IMAD.IADD R41, R6, 0x1, -R41 ;  /* 0x0000000106297824 */ /* 0x000fe200078e0a29 */
[----:B------:R-:W-:Y:S01]  /*2da0*/  LOP3.LUT R42, R40, 0xffffff8, RZ, 0xc0, !PT ;  /* 0x0ffffff8282a7812 */ /* 0x000fe200078ec0ff */
[----:B------:R-:W-:Y:S01]  /*2db0*/  HMMA.16816.F32 R32, R56, R60, R32 ;  /* 0x0000003c3820723c */ /* 0x000fe20000001820 */
[----:B------:R-:W-:-:S02]  /*2dc0*/  LEA.HI R6, R43, R2, RZ, 0x2 ;  /* 0x000000022b067211 */ /* 0x000fc400078f10ff */
[----:B------:R-:W-:Y:S01]  /*2dd0*/  LEA.HI R40, R41, R41, RZ, 0x1 ;  /* 0x0000002929287211 */ /* 0x000fe200078f08ff */
[----:B------:R-:W-:Y:S01]  /*2de0*/  IMAD.IADD R42, R7, 0x1, -R42 ;  /* 0x00000001072a7824 */ /* 0x000fe200078e0a2a */
[C---:B------:R-:W-:Y:S02]  /*2df0*/  LEA.HI.SX32 R195, R6.reuse, UR13, 0x1e ;  /* 0x0000000d06c37c11 */ /* 0x040fe4000f8ff2ff */
[----:B------:R-:W-:Y:S01]  /*2e00*/  LOP3.LUT R9, R6, 0x7ffffffc, RZ, 0xc0, !PT ;  /* 0x7ffffffc06097812 */ /* 0x000fe200078ec0ff */
[----:B------:R-:W-:Y:S02]  /*2e10*/  HMMA.16816.F32 R28, R56, R62, R28 ;  /* 0x0000003e381c723c */ /* 0x000fe4000000181c */
[----:B------:R-:W-:Y:S01]  /*2e20*/  IMAD R195, R42, 0x10, R195 ;  /* 0x000000102ac37824 */ /* 0x000fe200078e02c3 */
[----:B---3--:R-:W-:Y:S01]  /*2e30*/  LOP3.LUT R0, R40, 0x1ffffffe, RZ, 0xc0, !PT ;  /* 0x1ffffffe28007812 */ /* 0x008fe200078ec0ff */
[----:B------:R-:W-:Y:S01]  /*2e40*/  IMAD.IADD R204, R2, 0x1, -R9 ;  /* 0x0000000102cc7824 */ /* 0x000fe200078e0a09 */
[----:B------:R-:W-:-:S03]  /*2e50*/  IADD3 R9, -R5, c[0x0][0x1d0], R133 ;  /* 0x0000740005097a10 */ /* 0x000fc60007ffe185 */
[----:B------:R-:W-:Y:S01]  /*2e60*/  IMAD.IADD R0, R41, 0x1, -R0 ;  /* 0x0000000129007824 */ /* 0x000fe200078e0a00 */
[----:B------:R-:W-:Y:S01]  /*2e70*/  HMMA.16816.F32 R20, R56, R10, R20 ;  /* 0x0000000a3814723c */ /* 0x000fe20000001814 */
[----:B------:R-:W-:Y:S02]  /*2e80*/  IMAD.SHL.U32 R204, R204, 0x2, RZ ;  /* 0x00000002cccc7824 */ /* 0x000fe400078e00ff */
[----:B------:R-:W-:-:S03]  /*2e90*/  IMAD R195, R0, 0x8, R195 ;  /* 0x0000000800c37824 */ /* 0x000fc600078e02c3 */
[----:B------:R-:W-:Y:S01]  /*2ea0*/  IADD3 R6, R9, -c[0x0][0x168], -R204 ;  /* 0x80005a0009067a10 */ /* 0x000fe20007ffe8cc */
[----:B------:R-:W-:Y:S01]  /*2eb0*/  @P4 IMAD.HI.U32 R7, R195, c[0x0][0x2c8], RZ ;  /* 0x0000b200c3074a27 */ /* 0x000fe200078e00ff */
[----:B------:R-:W-:Y:S01]  /*2ec0*/  IADD3 R2, -R204, c[0x0][0x1d0], -R5 ;  /* 0x00007400cc027a10 */ /* 0x000fe20007ffe905 */
[C---:B-1----:R-:W-:Y:S01]  /*2ed0*/  HMMA.16816.F32 R16, R56.reuse, R12, R16 ;  /* 0x0000000c3810723c */ /* 0x042fe20000001810 */
[C---:B------:R-:W-:Y:S01]  /*2ee0*/  IADD3 R8, R6.reuse, c[0x0][0x328], RZ ;  /* 0x0000ca0006087a10 */ /* 0x040fe20007ffe0ff */
[----:B------:R-:W-:Y:S01]  /*2ef0*/  IMAD.MOV.U32 R0, RZ, RZ, R195 ;  /* 0x000000ffff007224 */ /* 0x000fe200078e00c3 */
[----:B------:R-:W-:Y:S02]  /*2f00*/  @P0 SHF.R.U32.HI R0, RZ, c[0x0][0x2cc], R7 ;  /* 0x0000b300ff000a19 */ /* 0x000fe40000011607 */
[----:B------:R-:W-:Y:S02]  /*2f10*/  PLOP3.LUT P0, PT, PT, PT, UP1, 0x40, 0x0 ;  /* 0x000000000000781c */ /* 0x000fe40003f0e818 */
[----:B------:R-:W-:Y:S01]  /*2f20*/  IADD3 R6, R6, UR6, RZ ;  /* 0x0000000606067c10 */ /* 0x000fe2000fffe0ff */
[----:B------:R-:W1:Y:S01]  /*2f30*/  SHFL.IDX PT, R7, R0, RZ, 0x1c1f ;  /* 0x001c1fff00077589 */ /* 0x000e6200000e0000 */
[C---:B------:R-:W-:Y:S08]  /*2f40*/  HMMA.16816.F32 R64, R56.reuse, R14, R64 ;  /* 0x0000000e3840723c */ /* 0x040ff00000001840 */
[C---:B----4-:R-:W-:Y:S08]  /*2f50*/  HMMA.16816.F32 R72, R56.reuse, R36, R72 ;  /* 0x000000243848723c */ /* 0x050ff00000001848 */
[----:B------:R-:W-:Y:S01]  /*2f60*/  HMMA.16816.F32 R68, R56, R38, R68 ;  /* 0x000000263844723c */ /* 0x000fe20000001844 */
[----:B-1----:R-:W-:-:S02]  /*2f70*/  IMAD.IADD R9, R8, 0x1, R7 ;  /* 0x0000000108097824 */ /* 0x002fc400078e0207 */
        /* <DEDUP_REMOVED lines=8> */
[----:B------:R-:W-:Y:S02]  /*3000*/  ISETP.NE.AND P0, PT, R133, c[0x0][0x32c], PT ;  /* 0x0000cb0085007a0c */ /* 0x000fe40003f05270 */
[----:B------:R-:W-:-:S11]  /*3010*/  LOP3.LUT R9, RZ, R14, RZ, 0x33, !PT ;  /* 0x0000000eff097212 */ /* 0x000fd600078e33ff */
[----:B------:R-:W-:-:S05]  /*3020*/  @P0 IMAD.HI.U32 R7, R9, c[0x0][0x330], RZ ;  /* 0x0000cc0009070a27 */ /* 0x000fca00078e00ff */
[----:B------:R-:W-:-:S04]  /*3030*/  @P0 SHF.R.U32.HI R9, RZ, c[0x0][0x334], R7 ;  /* 0x0000cd00ff090a19 */ /* 0x000fc80000011607 */
[----:B------:R-:W-:Y:S01]  /*3040*/  LOP3.LUT R14, RZ, R9, RZ, 0x33, !PT ;  /* 0x00000009ff0e7212 */ /* 0x000fe200078e33ff */
[----:B------:R-:W-:Y:S05]  /*3050*/  BRA `(.L_x_1577) ;  /* 0x0000003000007947 */ /* 0x000fea0003800000 */
.L_x_1576:
[----:B------:R-:W-:-:S13]  /*3060*/  ISETP.NE.AND P0, PT, R133, c[0x0][0x32c], PT ;  /* 0x0000cb0085007a0c */ /* 0x000fda0003f05270 */
[----:B------:R-:W-:-:S05]  /*3070*/  @P0 IMAD.HI.U32 R7, R14, c[0x0][0x330], RZ ;  /* 0x0000cc000e070a27 */ /* 0x000fca00078e00ff */
[----:B------:R-:W-:Y:S02]  /*3080*/  @P0 SHF.R.U32.HI R14, RZ, c[0x0][0x334], R7 ;  /* 0x0000cd00ff0e0a19 */ /* 0x000fe40000011607 */
.L_x_1577:
[----:B------:R-:W-:Y:S05]  /*3090*/  BSYNC B0 ;  /* 0x0000000000007941 */ /* 0x000fea0003800000 */
.L_x_1575:
[----:B------:R-:W-:-:S04]  /*30a0*/  IMAD R9, R14, c[0x0][0x32c], -R5 ;  /* 0x0000cb000e097a24 */ /* 0x000fc800078e0a05 */
[----:B------:R-:W-:-:S05]  /*30b0*/  IMAD.IADD R9, R9, 0x1, -R204 ;  /* 0x0000000109097824 */ /* 0x000fca00078e0acc */
[----:B------:R-:W-:Y:S02]  /*30c0*/  IADD3 R7, R9, c[0x0][0x32c], RZ ;  /* 0x0000cb0009077a10 */ /* 0x000fe40007ffe0ff */
[----:B------:R-:W-:Y:S02]  /*30d0*/  IMNMX R10, R10, R9, !PT ;  /* 0x000000090a0a7217 */ /* 0x000fe40007800200 */
[----:B------:R-:W-:Y:S02]  /*30e0*/  IMNMX R12, R12, R7, PT ;  /* 0x000000070c0c7217 */ /* 0x000fe40003800200 */
.L_x_1574:
[----:B------:R-:W-:Y:S01]  /*30f0*/  ISETP.GT.AND P0, PT, R132, RZ, PT ;  /* 0x000000ff8400720c */ /* 0x000fe20003f04270 */
[----:B------:R-:W1:Y:S03]  /*3100*/  SHFL.IDX PT, R13, R0, 0x1, 0x1c1f ;  /* 0x003c1f00000d7f89 */ /* 0x000e6600000e0000 */
[C---:B------:R-:W-:Y:S02]  /*3110*/  ISETP.GT.AND P4, PT, R10.reuse, RZ, P0 ;  /* 0x000000ff0a00720c */ /* 0x040fe40000784270 */
[----:B------:R-:W-:-:S02]  /*3120*/  ISETP.GT.AND P5, PT, R10, 0x1, P0 ;  /* 0x000000010a00780c */ /* 0x000fc400007a4270 */
[C---:B------:R-:W-:Y:S02]  /*3130*/  ISETP.LT.OR P4, PT, R12.reuse, 0x1, P4 ;  /* 0x000000010c00780c */ /* 0x040fe40002781670 */
[----:B------:R-:W-:Y:S02]  /*3140*/  ISETP.LT.OR P5, PT, R12, 0x2, P5 ;  /* 0x000000020c00780c */ /* 0x000fe40002fa1670 */
[----:B------:R-:W-:Y:S02]  /*3150*/  FSEL R32, R32, -INF , !P4 ;  /* 0xff80000020207808 */ /* 0x000fe40006000000 */
[----:B------:R-:W-:Y:S02]  /*3160*/  ISETP.GT.AND P4, PT, R10, 0x8, P0 ;  /* 0x000000080a00780c */ /* 0x000fe40000784270 */
[----:B------:R-:W-:Y:S02]  /*3170*/  FSEL R33, R33, -INF , !P5 ;  /* 0xff80000021217808 */ /* 0x000fe40006800000 */
[----:B------:R-:W-:-:S02]  /*3180*/  ISETP.LT.OR P4, PT, R12, 0x9, P4 ;  /* 0x000000090c00780c */ /* 0x000fc40002781670 */
[----:B------:R-:W-:Y:S02]  /*3190*/  ISETP.GT.AND P5, PT, R10, 0x9, P0 ;  /* 0x000000090a00780c */ /* 0x000fe400007a4270 */
[----:B------:R-:W-:Y:S02]  /*31a0*/  FSEL R11, R28, -INF , !P4 ;  /* 0xff8000001c0b7808 */ /* 0x000fe40006000000 */
[----:B------:R-:W-:Y:S01]  /*31b0*/  ISETP.GT.AND P4, PT, R10, 0x10, P0 ;  /* 0x000000100a00780c */ /* 0x000fe20000784270 */
[--C-:B-1----:R-:W-:Y:S01]  /*31c0*/  IMAD.IADD R15, R8, 0x1, R13.reuse ;  /* 0x00000001080f7824 */ /* 0x102fe200078e020d */
[----:B------:R-:W-:Y:S01]  /*31d0*/  ISETP.LT.OR P5, PT, R12, 0xa, P5 ;  /* 0x0000000a0c00780c */ /* 0x000fe20002fa1670 */
[----:B------:R-:W-:Y:S01]  /*31e0*/  IMAD.IADD R0, R6, 0x1, R13 ;  /* 0x0000000106007824 */ /* 0x000fe200078e020d */
[----:B------:R-:W-:Y:S02]  /*31f0*/  ISETP.LT.OR P4, PT, R12, 0x11, P4 ;  /* 0x000000110c00780c */ /* 0x000fe40002781670 */
[----:B------:R-:W-:-:S02]  /*3200*/  FSEL R29, R29, -INF , !P5 ;  /* 0xff8000001d1d7808 */ /* 0x000fc40006800000 */
[----:B------:R-:W-:Y:S02]  /*3210*/  FSEL R9, R24, -INF , !P4 ;  /* 0xff80000018097808 */ /* 0x000fe40006000000 */
[C---:B------:R-:W-:Y:S02]  /*3220*/  ISETP.GT.AND P4, PT, R10.reuse, 0x18, P0 ;  /* 0x000000180a00780c */ /* 0x040fe40000784270 */
[----:B------:R-:W-:Y:S02]  /*3230*/  ISETP.GT.AND P5, PT, R10, 0x11, P0 ;  /* 0x000000110a00780c */ /* 0x000fe400007a4270 */
[C---:B------:R-:W-:Y:S02]  /*3240*/  ISETP.LT.OR P4, PT, R12.reuse, 0x19, P4 ;  /* 0x000000190c00780c */ /* 0x040fe40002781670 */
[----:B------:R-:W-:Y:S02]  /*3250*/  ISETP.LT.OR P5, PT, R12, 0x12, P5 ;  /* 0x000000120c00780c */ /* 0x000fe40002fa1670 */
[----:B------:R-:W-:-:S02]  /*3260*/  FSEL R7, R20, -INF , !P4 ;  /* 0xff80000014077808 */ /* 0x000fc40006000000 */
[----:B------:R-:W-:Y:S02]  /*3270*/  ISETP.GT.AND P4, PT, R10, 0x20, P0 ;  /* 0x000000200a00780c */ /* 0x000fe40000784270 */
[----:B------:R-:W-:Y:S02]  /*3280*/  FSEL R25, R25, -INF , !P5 ;  /* 0xff80000019197808 */ /* 0x000fe40006800000 */
[----:B------:R-:W-:Y:S02]  /*3290*/  ISETP.LT.OR P4, PT, R12, 0x21, P4 ;  /* 0x000000210c00780c */ /* 0x000fe40002781670 */
[----:B------:R-:W-:Y:S02]  /*32a0*/  ISETP.GT.AND P5, PT, R10, 0x19, P0 ;  /* 0x000000190a00780c */ /* 0x000fe400007a4270 */
[----:B------:R-:W-:Y:S02]  /*32b0*/  FSEL R171, R16, -INF , !P4 ;  /* 0xff80000010ab7808 */ /* 0x000fe40006000000 */
[----:B------:R-:W-:-:S02]  /*32c0*/  ISETP.GT.AND P4, PT, R10, 0x28, P0 ;  /* 0x000000280a00780c */ /* 0x000fc40000784270 */
[C---:B------:R-:W-:Y:S02]  /*32d0*/  ISETP.LT.OR P5, PT, R12.reuse, 0x1a, P5 ;  /* 0x0000001a0c00780c */ /* 0x040fe40002fa1670 */
[----:B------:R-:W-:Y:S02]  /*32e0*/  ISETP.LT.OR P4, PT, R12, 0x29, P4 ;  /* 0x000000290c00780c */ /* 0x000fe40002781670 */
[----:B------:R-:W-:Y:S02]  /*32f0*/  FSEL R21, R21, -INF , !P5 ;  /* 0xff80000015157808 */ /* 0x000fe40006800000 */
        /* <DEDUP_REMOVED lines=14> */
[----:B------:R-:W-:-:S02]  /*33e0*/  PLOP3.LUT P4, PT, PT, PT, UP1, 0x40, 0x0 ;  /* 0x000000000000781c */ /* 0x000fc40003f8e818 */
[----:B------:R-:W-:Y:S02]  /*33f0*/  ISETP.LT.OR P5, PT, R12, 0x32, P5 ;  /* 0x000000320c00780c */ /* 0x000fe40002fa1670 */
[----:B------:R-:W-:Y:S02]  /*3400*/  IMNMX R2, R15, R2, PT ;  /* 0x000000020f027217 */ /* 0x000fe40003800200 */
[----:B------:R-:W-:Y:S02]  /*3410*/  FSEL R173, R73, -INF , !P5 ;  /* 0xff80000049ad7808 */ /* 0x000fe40006800000 */
[----:B------:R-:W-:-:S04]  /*3420*/  ISETP.GT.AND P5, PT, R10, 0x39, P0 ;  /* 0x000000390a00780c */ /* 0x000fc800007a4270 */
[----:B------:R-:W-:-:S04]  /*3430*/  ISETP.LT.OR P5, PT, R12, 0x3a, P5 ;  /* 0x0000003a0c00780c */ /* 0x000fc80002fa1670 */
[----:B------:R-:W-:Y:S01]  /*3440*/  FSEL R141, R69, -INF , !P5 ;  /* 0xff800000458d7808 */ /* 0x000fe20006800000 */
        /* <DEDUP_REMOVED lines=12> */
.L_x_1580:
[----:B------:R-:W-:-:S13]  /*3510*/  ISETP.NE.AND P4, PT, R133, c[0x0][0x32c], PT ;  /* 0x0000cb0085007a0c */ /* 0x000fda0003f85270 */
[----:B------:R-:W-:-:S05]  /*3520*/  @P4 IMAD.HI.U32 R6, R8, c[0x0][0x330], RZ ;  /* 0x0000cc0008064a27 */ /* 0x000fca00078e00ff */
[----:B------:R-:W-:Y:S02]  /*3530*/  @P4 SHF.R.U32.HI R8, RZ, c[0x0][0x334], R6 ;  /* 0x0000cd00ff084a19 */ /* 0x000fe40000011606 */
.L_x_1581:
[----:B------:R-:W-:Y:S05]  /*3540*/  BSYNC B0 ;  /* 0x0000000000007941 */ /* 0x000fea0003800000 */
.L_x_1579:
[----:B------:R-:W-:-:S04]  /*3550*/  IMAD R13, R8, c[0x0][0x32c], -R5 ;  /* 0x0000cb00080d7a24 */ /* 0x000fc800078e0a05 */
[----:B------:R-:W-:-:S05]  /*3560*/  IMAD.IADD R13, R13, 0x1, -R204 ;  /* 0x000000010d0d7824 */ /* 0x000fca00078e0acc */
[----:B------:R-:W-:Y:S02]  /*3570*/  IADD3 R5, R13, c[0x0][0x32c], RZ ;  /* 0x0000cb000d057a10 */ /* 0x000fe40007ffe0ff */
[----:B------:R-:W-:Y:S02]  /*3580*/  IMNMX R0, R0, R13, !PT ;  /* 0x0000000d00007217 */ /* 0x000fe40007800200 */
[----:B------:R-:W-:Y:S02]  /*3590*/  IMNMX R2, R2, R5, PT ;  /* 0x0000000502027217 */ /* 0x000fe40003800200 */
.L_x_1578:
[----:B------:R-:W-:Y:S01]  /*35a0*/  ISETP.GT.AND P5, PT, R0, 0x8, P0 ;  /* 0x000000080000780c */ /* 0x000fe200007a4270 */
[----:B------:R-:W-:-:S04]  /*35b0*/  DEPBAR.LE SB0, 0x2 ;  /* 0x000080800000791a */ /* 0x000fc80000000000 */
[----:B------:R-:W-:Y:S01]  /*35c0*/  BAR.SYNC.DEFER_BLOCKING 0x0 ;  /* 0x0000000000007b1d */ /* 0x000fe20000010000 */
[----:B------:R-:W-:Y:S01]  /*35d0*/  ISETP.LT.OR P5, PT, R2, 0x9, P5 ;  /* 0x000000090200780c */ /* 0x000fe20002fa1670 */
[----:B------:R-:W-:Y:S01]  /*35e0*/  IMAD.SHL.U32 R135, R4, 0x2, RZ ;  /* 0x0000000204877824 */ /* 0x000fe200078e00ff */
[----:B------:R-:W-:Y:S02]  /*35f0*/  ISETP.GT.AND P4, PT, R0, 0x1, P0 ;  /* 0x000000010000780c */ /* 0x000fe40000784270 */
[----:B------:R-:W-:Y:S01]  /*3600*/  FSEL R30, R30, -INF , !P5 ;  /* 0xff8000001e1e7808 */ /* 0x000fe20006800000 */
[--C-:B------:R-:W-:Y:S01]  /*3610*/  IMAD.IADD R172, R183, 0x1, R135.reuse ;  /* 0x00000001b7ac7824 */ /* 0x100fe200078e0287 */
[----:B------:R-:W-:Y:S01]  /*3620*/  ISETP.GT.AND P5, PT, R0, 0x10, P0 ;  /* 0x000000100000780c */ /* 0x000fe200007a4270 */
[C---:B------:R-:W-:Y:S01]  /*3630*/  IMAD R134, R3.reuse, 0x2, R135 ;  /* 0x0000000203867824 */ /* 0x040fe200078e0287 */
[C---:B------:R-:W-:Y:S01]  /*3640*/  ISETP.LT.OR P4, PT, R2.reuse, 0x2, P4 ;  /* 0x000000020200780c */ /* 0x040fe20002781670 */
[----:B------:R-:W-:Y:S01]  /*3650*/  IMAD R3, R3, 0x2, R172 ;  /* 0x0000000203037824 */ /* 0x000fe200078e02ac */
[----:B------:R-:W-:Y:S01]  /*3660*/  ISETP.LT.OR P5, PT, R2, 0x11, P5 ;  /* 0x000000110200780c */ /* 0x000fe20002fa1670 */
[----:B------:R-:W-:Y:S01]  /*3670*/  IMAD.IADD R160, R183, 0x1, R134 ;  /* 0x00000001b7a07824 */ /* 0x000fe200078e0286 */
[----:B------:R-:W-:Y:S01]  /*3680*/  FSEL R14, R35, -INF , !P4 ;  /* 0xff800000230e7808 */ /* 0x000fe20006000000 */
[----:B------:R-:W-:Y:S01]  /*3690*/  ULDC.64 UR4, c[0x0][0x2c8] ;  /* 0x0000b20000047ab9 */ /* 0x000fe20000000a00 */
[----:B------:R-:W-:Y:S01]  /*36a0*/  ISETP.GT.AND P4, PT, R0, 0x9, P0 ;  /* 0x000000090000780c */ /* 0x000fe20000784270 */
[----:B------:R-:W-:Y:S01]  /*36b0*/  UIMAD.WIDE.U32 UR14, UR13, UR4, URZ ;  /* 0x000000040d0e72a5 */ /* 0x000fe2000f8e003f */
[----:B------:R-:W-:-:S02]  /*36c0*/  FMNMX.FTZ R8, R32, R33, !PT ;  /* 0x0000002120087209 */ /* 0x000fc40007810000 */
[----:B------:R-:W-:Y:S01]  /*36d0*/  FSEL R26, R26, -INF , !P5 ;  /* 0xff8000001a1a7808 */ /* 0x000fe20006800000 */
[----:B------:R-:W-:Y:S01]  /*36e0*/  ULDC UR4, c[0x0][0x328] ;  /* 0x0000ca0000047ab9 */ /* 0x000fe20000000800 */
[----:B------:R-:W-:Y:S02]  /*36f0*/  ISETP.GT.AND P5, PT, R0, RZ, P0 ;  /* 0x000000ff0000720c */ /* 0x000fe400007a4270 */
[C---:B------:R-:W-:Y:S01]  /*3700*/  ISETP.LT.OR P4, PT, R2.reuse, 0xa, P4 ;  /* 0x0000000a0200780c */ /* 0x040fe20002781670 */
[----:B------:R-:W-:Y:S01]  /*3710*/  LDSM.16.MT88.4 R40, [R135+0x2100] ;  /* 0x002100008728783b */ /* 0x000fe20000004200 */
[----:B------:R-:W-:Y:S01]  /*3720*/  FMNMX.FTZ R8, R11, R8, !PT ;  /* 0x000000080b087209 */ /* 0x000fe20007810000 */
[----:B------:R-:W-:Y:S01]  /*3730*/  @UP2 UMOV UR7, UR15 ;  /* 0x0000000f00072c82 */ /* 0x000fe20008000000 */
[----:B------:R-:W-:Y:S01]  /*3740*/  ISETP.LT.OR P5, PT, R2, 0x1, P5 ;  /* 0x000000010200780c */ /* 0x000fe20002fa1670 */
[----:B------:R-:W-:Y:S01]  /*3750*/  LDSM.16.MT88.4 R124, [R135+0x100] ;  /* 0x00010000877c783b */ /* 0x000fe20000004200 */
[----:B------:R-:W-:Y:S01]  /*3760*/  FSEL R6, R31, -INF , !P4 ;  /* 0xff8000001f067808 */ /* 0x000fe20006000000 */
[----:B------:R-:W-:Y:S01]  /*3770*/  @UP2 USHF.R.U32.HI UR13, URZ, UR5, UR7 ;  /* 0x000000053f0d2299 */ /* 0x000fe20008011607 */
[----:B------:R-:W-:Y:S01]  /*3780*/  FMNMX.FTZ R8, R29, R8, !PT ;  /* 0x000000081d087209 */ /* 0x000fe20007810000 */
[----:B------:R-:W-:Y:S01]  /*3790*/  LDSM.16.MT88.4 R104, [R172+0x100] ;  /* 0x00010000ac68783b */ /* 0x000fe20000004200 */
[----:B------:R-:W-:Y:S01]  /*37a0*/  ISETP.GT.AND P4, PT, R0, 0x11, P0 ;  /* 0x000000110000780c */ /* 0x000fe20000784270 */
[----:B------:R-:W-:Y:S01]  /*37b0*/  UIADD3 UR12, UR12, UR13, URZ ;  /* 0x0000000d0c0c7290 */ /* 0x000fe2000fffe03f */
[----:B------:R-:W-:Y:S01]  /*37c0*/  FSEL R34, R34, -INF , !P5 ;  /* 0xff80000022227808 */ /* 0x000fe20006800000 */
[----:B------:R-:W-:Y:S01]  /*37d0*/  LDSM.16.MT88.4 R112, [R134+0x100] ;  /* 0x000100008670783b */ /* 0x000fe20000004200 */
[----:B------:R-:W-:Y:S01]  /*37e0*/  FMNMX.FTZ R8, R9, R8, !PT ;  /* 0x0000000809087209 */ /* 0x000fe20007810000 */
[----:B------:R-:W-:Y:S01]  /*37f0*/  UIADD3 UR4, UR12, UR4, URZ ;  /* 0x000000040c047290 */ /* 0x000fe2000fffe03f */
[----:B------:R-:W-:Y:S01]  /*3800*/  ISETP.LT.OR P4, PT, R2, 0x12, P4 ;  /* 0x000000120200780c */ /* 0x000fe20002781670 */
[----:B------:R-:W-:Y:S01]  /*3810*/  LDSM.16.MT88.4 R120, [R3+0x100] ;  /* 0x000100000378783b */ /* 0x000fe20000004200 */
[----:B------:R-:W-:-:S02]  /*3820*/  FMNMX.FTZ R5, R34, R14, !PT ;  /* 0x0000000e22057209 */ /* 0x000fc40007810000 */
[----:B------:R-:W-:Y:S01]  /*3830*/  FMNMX.FTZ R8, R25, R8, !PT ;  /* 0x0000000819087209 */ /* 0x000fe20007810000 */
[----:B------:R-:W-:Y:S01]  /*3840*/  LDSM.16.MT88.4 R48, [R172+0x2100] ;  /* 0x00210000ac30783b */ /* 0x000fe20000004200 */
[----:B------:R-:W-:Y:S02]  /*3850*/  FSEL R12, R27, -INF , !P4 ;  /* 0xff8000001b0c7808 */ /* 0x000fe40006000000 */
[----:B------:R-:W-:Y:S01]  /*3860*/  ISETP.GT.AND P4, PT, R0, 0x19, P0 ;  /* 0x000000190000780c */ /* 0x000fe20000784270 */
[----:B------:R-:W-:Y:S01]  /*3870*/  LDSM.16.MT88.4 R56, [R134+0x2100] ;  /* 0x002100008638783b */ /* 0x000fe20000004200 */
[----:B------:R-:W-:Y:S02]  /*3880*/  FMNMX.FTZ R5, R30, R5, !PT ;  /* 0x000000051e057209 */ /* 0x000fe40007810000 */
[----:B------:R-:W-:Y:S01]  /*3890*/  FMNMX.FTZ R8, R7, R8, !PT ;  /* 0x0000000807087209 */ /* 0x000fe20007810000 */
[----:B------:R-:W-:Y:S01]  /*38a0*/  LDSM.16.MT88.4 R80, [R172+0x4100] ;  /* 0x00410000ac50783b */ /* 0x000fe20000004200 */
[----:B------:R-:W-:-:S02]  /*38b0*/  ISETP.GT.AND P5, PT, R0, 0x18, P0 ;  /* 0x000000180000780c */ /* 0x000fc400007a4270 */
[----:B------:R-:W-:Y:S01]  /*38c0*/  ISETP.LT.OR P4, PT, R2, 0x1a, P4 ;  /* 0x0000001a0200780c */ /* 0x000fe20002781670 */
[----:B------:R-:W-:Y:S01]  /*38d0*/  LDSM.16.MT88.4 R88, [R134+0x4100] ;  /* 0x004100008658783b */ /* 0x000fe20000004200 */
[----:B------:R-:W-:Y:S02]  /*38e0*/  FMNMX.FTZ R5, R6, R5, !PT ;  /* 0x0000000506057209 */ /* 0x000fe40007810000 */
[----:B------:R-:W-:Y:S01]  /*38f0*/  FMNMX.FTZ R16, R21, R8, !PT ;  /* 0x0000000815107209 */ /* 0x000fe20007810000 */
[----:B------:R-:W-:Y:S01]  /*3900*/  LDSM.16.MT88.4 R136, [R172+0x900] ;  /* 0x00090000ac88783b */ /* 0x000fe20000004200 */
[----:B------:R-:W-:Y:S02]  /*3910*/  ISETP.LT.OR P5, PT, R2, 0x19, P5 ;  /* 0x000000190200780c */ /* 0x000fe40002fa1670 */
[----:B------:R-:W-:Y:S02]  /*3920*/  FSEL R8, R23, -INF , !P4 ;  /* 0xff80000017087808 */ /* 0x000fe40006000000 */
[----:B------:R-:W-:-:S02]  /*3930*/  FMNMX.FTZ R5, R26, R5, !PT ;  /* 0x000000051a057209 */ /* 0x000fc40007810000 */
[----:B------:R-:W-:Y:S02]  /*3940*/  ISETP.GT.AND P4, PT, R0, 0x21, P0 ;  /* 0x000000210000780c */ /* 0x000fe40000784270 */
[----:B------:R-:W-:Y:S02]  /*3950*/  FSEL R10, R22, -INF , !P5 ;  /* 0xff800000160a7808 */ /* 0x000fe40006800000 */
[----:B------:R-:W-:Y:S02]  /*3960*/  ISETP.GT.AND P5, PT, R0, 0x20, P0 ;  /* 0x000000200000780c */ /* 0x000fe400007a4270 */
[----:B------:R-:W-:Y:S02]  /*3970*/  FMNMX.FTZ R5, R12, R5, !PT ;  /* 0x000000050c057209 */ /* 0x000fe40007810000 */
[C---:B------:R-:W-:Y:S02]  /*3980*/  ISETP.LT.OR P4, PT, R2.reuse, 0x22, P4 ;  /* 0x000000220200780c */ /* 0x040fe40002781670 */
[----:B------:R-:W-:-:S02]  /*3990*/  ISETP.LT.OR P5, PT, R2, 0x21, P5 ;  /* 0x000000210200780c */ /* 0x000fc40002fa1670 */
[----:B------:R-:W-:Y:S02]  /*39a0*/  FMNMX.FTZ R5, R10, R5, !PT ;  /* 0x000000050a057209 */ /* 0x000fe40007810000 */
[----:B------:R-:W-:Y:S02]  /*39b0*/  FSEL R174, R19, -INF , !P4 ;  /* 0xff80000013ae7808 */ /* 0x000fe40006000000 */
[----:B------:R-:W-:Y:S02]  /*39c0*/  ISETP.GT.AND P4, PT, R0, 0x28, P0 ;  /* 0x000000280000780c */ /* 0x000fe40000784270 */
[----:B------:R-:W-:Y:S02]  /*39d0*/  FMNMX.FTZ R16, R171, R16, !PT ;  /* 0x00000010ab107209 */ /* 0x000fe40007810000 */
[----:B------:R-:W-:Y:S02]  /*39e0*/  FSEL R210, R18, -INF , !P5 ;  /* 0xff80000012d27808 */ /* 0x000fe40006800000 */
[----:B------:R-:W-:-:S02]  /*39f0*/  FMNMX.FTZ R13, R8, R5, !PT ;  /* 0x00000005080d7209 */ /* 0x000fc40007810000 */
[----:B------:R-:W-:Y:S02]  /*3a00*/  ISETP.LT.OR P4, PT, R2, 0x29, P4 ;  /* 0x000000290200780c */ /* 0x000fe40002781670 */
[----:B------:R-:W-:Y:S02]  /*3a10*/  FMNMX.FTZ R16, R165, R16, !PT ;  /* 0x00000010a5107209 */ /* 0x000fe40007810000 */
[----:B------:R-:W-:Y:S02]  /*3a20*/  ISETP.GT.AND P5, PT, R0, 0x29, P0 ;  /* 0x000000290000780c */ /* 0x000fe400007a4270 */
[----:B------:R-:W-:Y:S02]  /*3a30*/  FMNMX.FTZ R13, R210, R13, !PT ;  /* 0x0000000dd20d7209 */ /* 0x000fe40007810000 */
[----:B------:R-:W-:Y:S02]  /*3a40*/  FSEL R206, R66, -INF , !P4 ;  /* 0xff80000042ce7808 */ /* 0x000fe40006000000 */
[----:B------:R-:W-:-:S02]  /*3a50*/  FMNMX.FTZ R16, R163, R16, !PT ;  /* 0x00000010a3107209 */ /* 0x000fc40007810000 */
[----:B------:R-:W-:Y:S02]  /*3a60*/  ISETP.LT.OR P5, PT, R2, 0x2a, P5 ;  /* 0x0000002a0200780c */ /* 0x000fe40002fa1670 */
[----:B------:R-:W-:Y:S02]  /*3a70*/  ISETP.GT.AND P4, PT, R0, 0x30, P0 ;  /* 0x000000300000780c */ /* 0x000fe40000784270 */
[----:B------:R-:W-:Y:S02]  /*3a80*/  FMNMX.FTZ R13, R174, R13, !PT ;  /* 0x0000000dae0d7209 */ /* 0x000fe40007810000 */
[----:B------:R-:W-:Y:S02]  /*3a90*/  FMNMX.FTZ R16, R169, R16, !PT ;  /* 0x00000010a9107209 */ /* 0x000fe40007810000 */
[----:B------:R-:W-:Y:S02]  /*3aa0*/  FSEL R176, R67, -INF , !P5 ;  /* 0xff80000043b07808 */ /* 0x000fe40006800000 */
[----:B------:R-:W-:Y:S01]  /*3ab0*/  ISETP.LT.OR P4, PT, R2, 0x31, P4 ;  /* 0x000000310200780c */ /* 0x000fe20002781670 */
[----:B------:R-:W-:Y:S01]  /*3ac0*/  LDSM.16.MT88.4 R64, [R160+0x2100] ;  /* 0x00210000a040783b */ /* 0x000fe20000004200 */
[----:B------:R-:W-:-:S02]  /*3ad0*/  ISETP.GT.AND P5, PT, R0, 0x31, P0 ;  /* 0x000000310000780c */ /* 0x000fc400007a4270 */
[----:B------:R-:W-:Y:S02]  /*3ae0*/  FMNMX.FTZ R13, R206, R13, !PT ;  /* 0x0000000dce0d7209 */ /* 0x000fe40007810000 */
[----:B------:R-:W-:Y:S02]  /*3af0*/  FMNMX.FTZ R16, R175, R16, !PT ;  /* 0x00000010af107209 */ /* 0x000fe40007810000 */
[----:B------:R-:W-:Y:S02]  /*3b00*/  FSEL R142, R74, -INF , !P4 ;  /* 0xff8000004a8e7808 */ /* 0x000fe40006000000 */
[----:B------:R-:W-:Y:S02]  /*3b10*/  ISETP.LT.OR P5, PT, R2, 0x32, P5 ;  /* 0x000000320200780c */ /* 0x000fe40002fa1670 */
[----:B------:R-:W-:Y:S02]  /*3b20*/  ISETP.GT.AND P4, PT, R0, 0x38, P0 ;  /* 0x000000380000780c */ /* 0x000fe40000784270 */
[----:B------:R-:W-:-:S02]  /*3b30*/  FMNMX.FTZ R13, R176, R13, !PT ;  /* 0x0000000db00d7209 */ /* 0x000fc40007810000 */
[----:B------:R-:W-:Y:S02]  /*3b40*/  FMNMX.FTZ R16, R173, R16, !PT ;  /* 0x00000010ad107209 */ /* 0x000fe40007810000 */
[----:B------:R-:W-:Y:S02]  /*3b50*/  ISETP.GT.AND P0, PT, R0, 0x39, P0 ;  /* 0x000000390000780c */ /* 0x000fe40000704270 */
[----:B------:R-:W-:Y:S02]  /*3b60*/  FSEL R140, R75, -INF , !P5 ;  /* 0xff8000004b8c7808 */ /* 0x000fe40006800000 */
[----:B------:R-:W-:Y:S01]  /*3b70*/  ISETP.LT.OR P4, PT, R2, 0x39, P4 ;  /* 0x000000390200780c */ /* 0x000fe20002781670 */
[----:B------:R-:W-:Y:S01]  /*3b80*/  LDSM.16.MT88.4 R72, [R135+0x4100] ;  /* 0x004100008748783b */ /* 0x000fe20000004200 */
        /* <DEDUP_REMOVED lines=9> */
[----:B------:R-:W-:-:S05]  /*3c20*/  FMNMX.FTZ R13, R168, R13, !PT ;  /* 0x0000000da80d7209 */ /* 0x000fca0007810000 */
[----:B------:R-:W2:Y:S01]  /*3c30*/  SHFL.BFLY PT, R0, R13, 0x2, 0x1f ;  /* 0x0c401f000d007f89 */ /* 0x000ea200000e0000 */
[----:B-1----:R-:W-:-:S03]  /*3c40*/  FMNMX.FTZ R15, R5, R16, !PT ;  /* 0x00000010050f7209 */ /* 0x002fc60007810000 */
[----:B------:R-:W-:Y:S04]  /*3c50*/  LDSM.16.MT88.4 R16, [R134+0x2900] ;  /* 0x002900008610783b */ /* 0x000fe80000004200 */
        /* <DEDUP_REMOVED lines=8> */
[C---:B------:R-:W-:Y:S01]  /*3ce0*/  FMUL.FTZ R167, R0.reuse, c[0x0][0x2d0] ;  /* 0x0000b40000a77a20 */ /* 0x040fe20000410000 */
[----:B------:R-:W-:-:S03]  /*3cf0*/  FSETP.NEU.FTZ.AND P0, PT, R0, -INF , PT ;  /* 0xff8000000000780b */ /* 0x000fc60003f1d000 */
[--C-:B------:R-:W-:Y:S01]  /*3d00*/  FFMA.FTZ R162, R32, c[0x0][0x2d0], -R178.reuse ;  /* 0x0000b40020a27a23 */ /* 0x100fe200000108b2 */
[----:B------:R-:W-:Y:S01]  /*3d10*/  FSEL R167, R167, RZ, P0 ;  /* 0x000000ffa7a77208 */ /* 0x000fe20000000000 */
[--C-:B------:R-:W-:Y:S02]  /*3d20*/  FFMA.FTZ R161, R33, c[0x0][0x2d0], -R178.reuse ;  /* 0x0000b40021a17a23 */ /* 0x100fe400000108b2 */
[--C-:B------:R-:W-:Y:S02]  /*3d30*/  FFMA.FTZ R157, R11, c[0x0][0x2d0], -R178.reuse ;  /* 0x0000b4000b9d7a23 */ /* 0x100fe400000108b2 */
[----:B------:R-:W-:Y:S01]  /*3d40*/  MUFU.EX2 R162, R162 ;  /* 0x000000a200a27308 */ /* 0x000fe20000000800 */
[--C-:B------:R-:W-:Y:S02]  /*3d50*/  FFMA.FTZ R152, R29, c[0x0][0x2d0], -R178.reuse ;  /* 0x0000b4001d987a23 */ /* 0x100fe400000108b2 */
[--C-:B------:R-:W-:Y:S02]  /*3d60*/  FFMA.FTZ R159, R34, c[0x0][0x2d0], -R167.reuse ;  /* 0x0000b400229f7a23 */ /* 0x100fe400000108a7 */
[--C-:B------:R-:W-:Y:S01]  /*3d70*/  FFMA.FTZ R158, R14, c[0x0][0x2d0], -R167.reuse ;  /* 0x0000b4000e9e7a23 */ /* 0x100fe200000108a7 */
[----:B------:R-:W-:Y:S01]  /*3d80*/  LDSM.16.MT88.4 R32, [R134+0x900] ;  /* 0x000900008620783b */ /* 0x000fe20000004200 */
[--C-:B------:R-:W-:Y:S01]  /*3d90*/  FFMA.FTZ R156, R30, c[0x0][0x2d0], -R167.reuse ;  /* 0x0000b4001e9c7a23 */ /* 0x100fe200000108a7 */
[----:B------:R-:W1:Y:S01]  /*3da0*/  MUFU.EX2 R161, R161 ;  /* 0x000000a100a17308 */ /* 0x000e620000000800 */
[----:B------:R-:W-:Y:S01]  /*3db0*/  FFMA.FTZ R153, R6, c[0x0][0x2d0], -R167 ;  /* 0x0000b40006997a23 */ /* 0x000fe200000108a7 */
[----:B------:R-:W-:Y:S01]  /*3dc0*/  LDSM.16.MT88.4 R28, [R160+0x900] ;  /* 0x00090000a01c783b */ /* 0x000fe20000004200 */
[----:B------:R-:W-:-:S02]  /*3dd0*/  FFMA.FTZ R151, R7, c[0x0][0x2d0], -R178 ;  /* 0x0000b40007977a23 */ /* 0x000fc400000108b2 */
[--C-:B------:R-:W-:Y:S01]  /*3de0*/  FFMA.FTZ R155, R9, c[0x0][0x2d0], -R178.reuse ;  /* 0x0000b400099b7a23 */ /* 0x100fe200000108b2 */
[----:B------:R2:W3:Y:S01]  /*3df0*/  LDSM.16.MT88.4 R4, [R3+0x4100] ;  /* 0x004100000304783b */ /* 0x0004e20000004200 */
[--C-:B------:R-:W-:Y:S01]  /*3e00*/  FFMA.FTZ R146, R10, c[0x0][0x2d0], -R167.reuse ;  /* 0x0000b4000a927a23 */ /* 0x100fe200000108a7 */
[----:B------:R-:W-:Y:S01]  /*3e10*/  MUFU.EX2 R157, R157 ;  /* 0x0000009d009d7308 */ /* 0x000fe20000000800 */
[--C-:B------:R-:W-:Y:S02]  /*3e20*/  FFMA.FTZ R150, R25, c[0x0][0x2d0], -R178.reuse ;  /* 0x0000b40019967a23 */ /* 0x100fe400000108b2 */
[--C-:B------:R-:W-:Y:S02]  /*3e30*/  FFMA.FTZ R148, R21, c[0x0][0x2d0], -R178.reuse ;  /* 0x0000b40015947a23 */ /* 0x100fe400000108b2 */
[--C-:B------:R-:W-:Y:S01]  /*3e40*/  FFMA.FTZ R154, R26, c[0x0][0x2d0], -R167.reuse ;  /* 0x0000b4001a9a7a23 */ /* 0x100fe200000108a7 */
[----:B------:R-:W-:Y:S01]  /*3e50*/  LDSM.16.MT88.4 R20, [R135+0x900] ;  /* 0x000900008714783b */ /* 0x000fe20000004200 */
[----:B------:R-:W-:Y:S01]  /*3e60*/  FFMA.FTZ R149, R12, c[0x0][0x2d0], -R167 ;  /* 0x0000b4000c957a23 */ /* 0x000fe200000108a7 */
[----:B------:R-:W4:Y:S01]  /*3e70*/  MUFU.EX2 R152, R152 ;  /* 0x0000009800987308 */ /* 0x000f220000000800 */
[----:B-1----:R-:W-:Y:S01]  /*3e80*/  F2FP.PACK_AB R96, R161, R162 ;  /* 0x000000a2a160723e */ /* 0x002fe200000000ff */
[----:B------:R-:W-:Y:S01]  /*3e90*/  LDSM.16.MT88.4 R12, [R160+0x2900] ;  /* 0x00290000a00c783b */ /* 0x000fe20000004200 */
[----:B------:R-:W-:-:S02]  /*3ea0*/  FFMA.FTZ R164, R171, c[0x0][0x2d0], -R178 ;  /* 0x0000b400aba47a23 */ /* 0x000fc400000108b2 */
[--C-:B------:R-:W-:Y:S01]  /*3eb0*/  FFMA.FTZ R166, R169, c[0x0][0x2d0], -R178.reuse ;  /* 0x0000b400a9a67a23 */ /* 0x100fe200000108b2 */
[----:B------:R-:W-:Y:S01]  /*3ec0*/  LDSM.16.MT88.4 R24, [R172+0x2900] ;  /* 0x00290000ac18783b */ /* 0x000fe20000004200 */
[--C-:B------:R-:W-:Y:S01]  /*3ed0*/  FFMA.FTZ R165, R165, c[0x0][0x2d0], -R178.reuse ;  /* 0x0000b400a5a57a23 */ /* 0x100fe200000108b2 */
[----:B------:R-:W-:Y:S01]  /*3ee0*/  MUFU.EX2 R159, R159 ;  /* 0x0000009f009f7308 */ /* 0x000fe20000000800 */
[----:B------:R-:W-:Y:S02]  /*3ef0*/  FFMA.FTZ R163, R163, c[0x0][0x2d0], -R178 ;  /* 0x0000b400a3a37a23 */ /* 0x000fe400000108b2 */
[--C-:B------:R-:W-:Y:S02]  /*3f00*/  FFMA.FTZ R169, R210, c[0x0][0x2d0], -R167.reuse ;  /* 0x0000b400d2a97a23 */ /* 0x100fe400000108a7 */
[--C-:B--2---:R-:W-:Y:S02]  /*3f10*/  FFMA.FTZ R3, R8, c[0x0][0x2d0], -R167.reuse ;  /* 0x0000b40008037a23 */ /* 0x104fe400000108a7 */
[----:B------:R-:W1:Y:S01]  /*3f20*/  LDSM.16.MT88.4 R8, [R135+0x2900] ;  /* 0x002900008708783b */ /* 0x000e620000004200 */
[----:B------:R-:W2:Y:S01]  /*3f30*/  MUFU.EX2 R158, R158 ;  /* 0x0000009e009e7308 */ /* 0x000ea20000000800 */
[----:B----4-:R-:W-:Y:S01]  /*3f40*/  F2FP.PACK_AB R98, R152, R157 ;  /* 0x0000009d9862723e */ /* 0x010fe200000000ff */
        /* <DEDUP_REMOVED lines=8> */
[----:B------:R-:W4:Y:S01]  /*3fd0*/  MUFU.EX2 R153, R153 ;  /* 0x0000009900997308 */ /* 0x000f220000000800 */
[----:B--2---:R-:W-:Y:S01]  /*3fe0*/  F2FP.PACK_AB R97, R158, R159 ;  /* 0x0000009f9e61723e */ /* 0x004fe200000000ff */
[----:B------:R-:W-:-:S02]  /*3ff0*/  FFMA.FTZ R210, R140, c[0x0][0x2d0], -R167 ;  /* 0x0000b4008cd27a23 */ /* 0x000fc400000108a7 */
[--C-:B------:R-:W-:Y:S02]  /*4000*/  FFMA.FTZ R170, R170, c[0x0][0x2d0], -R167.reuse ;  /* 0x0000b400aaaa7a23 */ /* 0x100fe400000108a7 */
[----:B------:R-:W-:Y:S02]  /*4010*/  FFMA.FTZ R178, R141, c[0x0][0x2d0], -R178 ;  /* 0x0000b4008db27a23 */ /* 0x000fe400000108b2 */
[----:B------:R-:W-:Y:S01]  /*4020*/  MUFU.EX2 R155, R155 ;  /* 0x0000009b009b7308 */ /* 0x000fe20000000800 */
[----:B------:R-:W-:Y:S01]  /*4030*/  FFMA.FTZ R167, R168, c[0x0][0x2d0], -R167 ;  /* 0x0000b400a8a77a23 */ /* 0x000fe200000108a7 */
[----:B------:R-:W-:Y:S01]  /*4040*/  LDSM.16.MT88.4 R140, [R172+0x3900] ;  /* 0x00390000ac8c783b */ /* 0x000fe20000004200 */
[----:B------:R-:W-:Y:S02]  /*4050*/  FADD.FTZ R162, R162, R161 ;  /* 0x000000a1a2a27221 */ /* 0x000fe40000010000 */
[----:B------:R-:W-:Y:S02]  /*4060*/  FADD.FTZ R159, R159, R158 ;  /* 0x0000009e9f9f7221 */ /* 0x000fe40000010000 */
[----:B------:R-:W-:Y:S01]  /*4070*/  FADD.FTZ R157, R157, R162 ;  /* 0x000000a29d9d7221 */ /* 0x000fe20000010000 */
[----:B----4-:R-:W-:Y:S01]  /*4080*/  F2FP.PACK_AB R99, R153, R156 ;  /* 0x0000009c9963723e */ /* 0x010fe200000000ff */
[----:B------:R-:W2:Y:S01]  /*4090*/  MUFU.EX2 R150, R150 ;  /* 0x0000009600967308 */ /* 0x000ea20000000800 */
[----:B------:R-:W-:-:S02]  /*40a0*/  FADD.FTZ R156, R156, R159 ;  /* 0x0000009f9c9c7221 */ /* 0x000fc40000010000 */
        /* <DEDUP_REMOVED lines=59> */
[----:B-1----:R-:W-:Y:S01]  /*4460*/  HMMA.16816.F32 R36, R4, R8, R36 ;  /* 0x000000080424723c */ /* 0x002fe20000001824 */
        /* <DEDUP_REMOVED lines=72> */
[C---:B------:R-:W-:Y:S08]  /*48f0*/  HMMA.16816.F32 R108, R4.reuse, R32, R108 ;  /* 0x00000020046c723c */ /* 0x040ff0000000186c */
        /* <DEDUP_REMOVED lines=8> */
[C---:B------:R-:W-:Y:S08]  /*4980*/  HMMA.16816.F32 R44, R4.reuse, R24, R44 ;  /* 0x00000018042c723c */ /* 0x040ff0000000182c */
[----:B------:R-:W-:Y:S01]  /*4990*/  HMMA.16816.F32 R48, R4, R26, R48 ;  /* 0x0000001a0430723c */ /* 0x000fe20000001830 */
[----:B------:R-:W-:Y:S06]  /*49a0*/  LDSM.16.MT88.4 R24, [R135+0x3900] ;  /* 0x003900008718783b */ /* 0x000fec0000004200 */
[----:B------:R-:W-:Y:S01]  /*49b0*/  F2FP.PACK_AB R4, R206, R175 ;  /* 0x000000afce04723e */ /* 0x000fe200000000ff */
[----:B------:R-:W-:Y:S01]  /*49c0*/  FADD.FTZ R175, R175, R166 ;  /* 0x000000a6afaf7221 */ /* 0x000fe20000010000 */
[----:B------:R-:W-:-:S02]  /*49d0*/  F2FP.PACK_AB R6, R178, R173 ;  /* 0x000000adb206723e */ /* 0x000fc400000000ff */
[----:B------:R-:W-:Y:S01]  /*49e0*/  F2FP.PACK_AB R5, R210, R177 ;  /* 0x000000b1d205723e */ /* 0x000fe200000000ff */
[----:B------:R-:W-:Y:S01]  /*49f0*/  FADD.FTZ R177, R177, R176 ;  /* 0x000000b0b1b17221 */ /* 0x000fe20000010000 */
[----:B------:R-:W-:Y:S01]  /*4a00*/  F2FP.PACK_AB R7, R167, R170 ;  /* 0x000000aaa707723e */ /* 0x000fe200000000ff */
[----:B------:R-:W-:Y:S02]  /*4a10*/  FADD.FTZ R206, R206, R175 ;  /* 0x000000afcece7221 */ /* 0x000fe40000010000 */
[----:B------:R-:W-:Y:S01]  /*4a20*/  FADD.FTZ R177, R210, R177 ;  /* 0x000000b1d2b17221 */ /* 0x000fe20000010000 */
[----:B------:R-:W-:Y:S01]  /*4a30*/  IADD3 R210, R132, -0x2, RZ ;  /* 0xfffffffe84d27810 */ /* 0x000fe20007ffe0ff */
        /* <DEDUP_REMOVED lines=10> */
[C---:B------:R-:W-:Y:S07]  /*4ae0*/  HMMA.16816.F32 R52, R4.reuse, R20, R52 ;  /* 0x000000140434723c */ /* 0x040fee0000001834 */
[----:B------:R-:W-:Y:S01]  /*4af0*/  IADD3 R20, R132, -0x3, RZ ;  /* 0xfffffffd84147810 */ /* 0x000fe20007ffe0ff */
[----:B--2---:R-:W-:Y:S03]  /*4b00*/  HMMA.16816.F32 R60, R4, R16, R60 ;  /* 0x00000010043c723c */ /* 0x004fe6000000183c */
[----:B------:R-:W-:-:S05]  /*4b10*/  ISETP.GE.AND P4, PT, R20, R189, PT ;  /* 0x000000bd1400720c */ /* 0x000fca0003f86270 */
[C---:B------:R-:W-:Y:S01]  /*4b20*/  HMMA.16816.F32 R64, R4.reuse, R18, R64 ;  /* 0x000000120440723c */ /* 0x040fe20000001840 */
[----:B------:R-:W2:Y:S07]  /*4b30*/  LDSM.16.MT88.4 R16, [R160+0x5900] ;  /* 0x00590000a010783b */ /* 0x000eae0000004200 */
[----:B---3--:R-:W-:Y:S01]  /*4b40*/  HMMA.16816.F32 R68, R4, R12, R68 ;  /* 0x0000000c0444723c */ /* 0x008fe20000001844 */
[----:B------:R-:W-:-:S06]  /*4b50*/  @P4 IMAD R145, R145, R20, RZ ;  /* 0x0000001491914224 */ /* 0x000fcc00078e02ff */
[----:B------:R-:W-:Y:S01]  /*4b60*/  @P4 SHF.R.S32.HI R12, RZ, 0x1f, R20 ;  /* 0x0000001fff0c4819 */ /* 0x000fe20000011414 */
[-C--:B------:R-:W-:Y:S01]  /*4b70*/  @P4 IMAD.WIDE.U32 R20, R20, R147.reuse, R202 ;  /* 0x0000009314144225 */ /* 0x080fe200078e00ca */
[----:B-1----:R-:W-:Y:S03]  /*4b80*/  HMMA.16816.F32 R84, R4, R8, R84 ;  /* 0x000000080454723c */ /* 0x002fe60000001854 */
[----:B------:R-:W-:-:S04]  /*4b90*/  @P4 IMAD R12, R12, R147, R145 ;  /* 0x000000930c0c4224 */ /* 0x000fc800078e0291 */
[----:B------:R-:W-:Y:S01]  /*4ba0*/  @P4 IMAD.IADD R9, R21, 0x1, R12 ;  /* 0x0000000115094824 */ /* 0x000fe200078e020c */
[C---:B------:R-:W-:Y:S01]  /*4bb0*/  @P4 LEA R8, P0, R20.reuse, c[0x0][0x1c8], 0x1 ;  /* 0x0000720014084a11 */ /* 0x040fe200078008ff */
[----:B------:R-:W-:Y:S03]  /*4bc0*/  HMMA.16816.F32 R88, R4, R10, R88 ;  /* 0x0000000a0458723c */ /* 0x000fe60000001858 */
[----:B------:R-:W-:-:S04]  /*4bd0*/  @P4 LEA.HI.X R9, R20, c[0x0][0x1cc], R9, 0x1, P0 ;  /* 0x0000730014094a11 */ /* 0x000fc800000f0c09 */
[C---:B------:R-:W-:Y:S01]  /*4be0*/  @P4 LEA R10, P0, R193.reuse, R8, 0x1 ;  /* 0x00000008c10a4211 */ /* 0x040fe200078008ff */
[----:B------:R-:W-:Y:S01]  /*4bf0*/  @!PT LDS RZ, [RZ] ;  /* 0x00000000fffff984 */ /* 0x000fe20000000800 */
[----:B------:R-:W-:Y:S01]  /*4c00*/  @!PT LDS RZ, [RZ] ;  /* 0x00000000fffff984 */ /* 0x000fe20000000800 */
[----:B------:R-:W-:Y:S01]  /*4c10*/  @!PT LDS RZ, [RZ] ;  /* 0x00000000fffff984 */ /* 0x000fe20000000800 */
[----:B------:R1:W-:Y:S01]  /*4c20*/  @P4 LDGSTS.E.BYPASS.LTC128B.128 [R144+0xc100], [R8.64], !P3 ;  /* 0x0c10000008904fae */ /* 0x0003e2000d901d4a */
[----:B------:R-:W-:Y:S02]  /*4c30*/  HMMA.16816.F32 R44, R4, R140, R44 ;  /* 0x0000008c042c723c */ /* 0x000fe4000000182c */
[----:B------:R-:W-:Y:S01]  /*4c40*/  @P4 LEA.HI.X R11, R193, R9, R192, 0x1, P0 ;  /* 0x00000009c10b4211 */ /* 0x000fe200000f0cc0 */
[----:B------:R1:W-:Y:S01]  /*4c50*/  @P4 LDGSTS.E.BYPASS.LTC128B.128 [R144+0xe100], [R8.64+0x80], !P2 ;  /* 0x0e10008008904fae */ /* 0x0003e2000d101d4a */
[----:B------:R-:W-:-:S03]  /*4c60*/  PLOP3.LUT P0, PT, PT, PT, UP1, 0x40, 0x0 ;  /* 0x000000000000781c */ /* 0x000fc60003f0e818 */
[----:B------:R1:W-:Y:S01]  /*4c70*/  @P4 LDGSTS.E.BYPASS.LTC128B.128 [R144+0x10100], [R8.64+0x100], !P1 ;  /* 0x1010010008904fae */ /* 0x0003e2000c901d4a */
[C---:B------:R-:W-:Y:S03]  /*4c80*/  HMMA.16816.F32 R48, R4.reuse, R142, R48 ;  /* 0x0000008e0430723c */ /* 0x040fe60000001830 */
[----:B------:R1:W-:Y:S04]  /*4c90*/  @P4 LDGSTS.E.BYPASS.LTC128B.128 [R144+0xd100], [R10.64], !P3 ;  /* 0x0d1000000a904fae */ /* 0x0003e8000d901d4a */
[----:B------:R1:W-:Y:S01]  /*4ca0*/  @P4 LDGSTS.E.BYPASS.LTC128B.128 [R144+0xf100], [R10.64+0x80], !P2 ;  /* 0x0f1000800a904fae */ /* 0x0003e2000d101d4a */
[C---:B------:R-:W-:Y:S03]  /*4cb0*/  HMMA.16816.F32 R76, R4.reuse, R136, R76 ;  /* 0x00000088044c723c */ /* 0x040fe6000000184c */
[----:B------:R1:W-:Y:S04]  /*4cc0*/  @P4 LDGSTS.E.BYPASS.LTC128B.128 [R144+0x11100], [R10.64+0x100], !P1 ;  /* 0x111001000a904fae */ /* 0x0003e8000c901d4a */
[----:B------:R-:W0:Y:S01]  /*4cd0*/  LDGDEPBAR ;  /* 0x00000000000079af */ /* 0x000e220000000000 */
        /* <DEDUP_REMOVED lines=10> */
[----:B------:R-:W-:Y:S07]  /*4d80*/  HMMA.16816.F32 R96, R4, R18, R96 ;  /* 0x000000120460723c */ /* 0x000fee0000001860 */
[----:B------:R-:W-:Y:S01]  /*4d90*/  IMAD.U32 R4, RZ, RZ, UR4 ;  /* 0x00000004ff047e24 */ /* 0x000fe2000f8e00ff */
[----:B------:R-:W-:Y:S05]  /*4da0*/  @P0 BRA `(.L_x_1582) ;  /* 0x0000010000000947 */ /* 0x000fea0003800000 */
[----:B-1----:R-:W-:Y:S01]  /*4db0*/  ISETP.LT.AND P0, PT, RZ, UR12, PT ;  /* 0x0000000cff007c0c */ /* 0x002fe2000bf01270 */
[----:B------:R-:W-:-:S06]  /*4dc0*/  UIADD3 UR4, UR12, -0x1, URZ ;  /* 0xffffffff0c047890 */ /* 0x000fcc000fffe03f */
[----:B------:R-:W-:-:S06]  /*4dd0*/  MOV R3, UR4 ;  /* 0x0000000400037c02 */ /* 0x000fcc0008000f00 */
[----:B------:R-:W-:Y:S05]  /*4de0*/  @P0 BRA `(.L_x_1583) ;  /* 0x0000006000000947 */ /* 0x000fea0003800000 */
[----:B------:R-:W-:Y:S01]  /*4df0*/  ISETP.NE.AND P0, PT, R133, c[0x0][0x32c], PT ;  /* 0x0000cb0085007a0c */ /* 0x000fe20003f05270 */
[----:B------:R-:W-:-:S12]  /*4e00*/  IMAD R5, RZ, RZ, -UR12 ;  /* 0x8000000cff057e24 */ /* 0x000fd8000f8e02ff */
[----:B------:R-:W-:-:S05]  /*4e10*/  @P0 IMAD.HI.U32 R3, R5, c[0x0][0x330], RZ ;  /* 0x0000cc0005030a27 */ /* 0x000fca00078e00ff */
[----:B------:R-:W-:-:S04]  /*4e20*/  @P0 SHF.R.U32.HI R5, RZ, c[0x0][0x334], R3 ;  /* 0x0000cd00ff050a19 */ /* 0x000fc80000011603 */
[----:B------:R-:W-:Y:S01]  /*4e30*/  LOP3.LUT R3, RZ, R5, RZ, 0x33, !PT ;  /* 0x00000005ff037212 */ /* 0x000fe200078e33ff */
[----:B------:R-:W-:Y:S05]  /*4e40*/  BRA `(.L_x_1584) ;  /* 0x0000003000007947 */ /* 0x000fea0003800000 */
.L_x_1583:
[----:B------:R-:W-:-:S13]  /*4e50*/  ISETP.NE.AND P0, PT, R133, c[0x0][0x32c], PT ;  /* 0x0000cb0085007a0c */ /* 0x000fda0003f05270 */
[----:B------:R-:W-:-:S05]  /*4e60*/  @P0 IMAD.HI.U32 R5, R3, c[0x0][0x330], RZ ;  /* 0x0000cc0003050a27 */ /* 0x000fca00078e00ff */
[----:B------:R-:W-:Y:S02]  /*4e70*/  @P0 SHF.R.U32.HI R3, RZ, c[0x0][0x334], R5 ;  /* 0x0000cd00ff030a19 */ /* 0x000fe40000011605 */
.L_x_1584:
[----:B------:R-:W-:-:S05]  /*4e80*/  MOV R6, c[0x0][0x32c] ;  /* 0x0000cb0000067a02 */ /* 0x000fca0000000f00 */
[----:B------:R-:W-:-:S05]  /*4e90*/  IMAD R3, R3, R6, c[0x0][0x32c] ;  /* 0x0000cb0003037624 */ /* 0x000fca00078e0206 */
[----:B------:R-:W-:-:S04]  /*4ea0*/  IMNMX R4, R4, R3, PT ;  /* 0x0000000304047217 */ /* 0x000fc80003800200 */
.L_x_1582:
[----:B-1----:R-:W-:Y:S01]  /*4eb0*/  SHF.R.S32.HI R3, RZ, 0x1f, R4 ;  /* 0x0000001fff037819 */ /* 0x002fe20000011404 */
[----:B------:R-:W-:Y:S02]  /*4ec0*/  UMOV UR5, 0x1 ;  /* 0x0000000100057882 */ /* 0x000fe40000000000 */
[----:B------:R-:W-:Y:S01]  /*4ed0*/  UMOV UR7, URZ ;  /* 0x0000003f00077c82 */ /* 0x000fe20008000000 */
[----:B------:R-:W-:-:S04]  /*4ee0*/  LEA.HI R4, R3, R4, RZ, 0x6 ;  /* 0x0000000403047211 */ /* 0x000fc800078f30ff */
[----:B------:R-:W-:-:S04]  /*4ef0*/  SHF.R.S32.HI R4, RZ, 0x6, R4 ;  /* 0x00000006ff047819 */ /* 0x000fc80000011404 */
[----:B------:R-:W-:-:S04]  /*4f00*/  IMNMX R219, R189, R4, !PT ;  /* 0x00000004bddb7217 */ /* 0x000fc80007800200 */
[----:B------:R-:W-:-:S13]  /*4f10*/  ISETP.GE.AND P0, PT, R210, R219, PT ;  /* 0x000000dbd200720c */ /* 0x000fda0003f06270 */
[----:B------:R-:W-:Y:S05]  /*4f20*/  @!P0 BRA `(.L_x_1585) ;  /* 0x0000362000008947 */ /* 0x000fea0003800000 */
[----:B------:R-:W-:Y:S01]  /*4f30*/  PLOP3.LUT P4, PT, PT, PT, UP2, 0x80, 0x0 ;  /* 0x000000000000781c */ /* 0x000fe20003f8f028 */
[----:B------:R-:W-:Y:S01]  /*4f40*/  IMAD.MOV.U32 R185, RZ, RZ, 0x20 ;  /* 0x00000020ffb97424 */ /* 0x000fe200078e00ff */
[----:B------:R-:W-:Y:S01]  /*4f50*/  PLOP3.LUT P0, PT, PT, PT, UP2, 0x80, 0x0 ;  /* 0x000000000000781c */ /* 0x000fe20003f0f028 */
[----:B------:R-:W-:Y:S01]  /*4f60*/  IMAD.MOV.U32 R3, RZ, RZ, R0 ;  /* 0x000000ffff037224 */ /* 0x000fe200078e0000 */
[C---:B------:R-:W-:Y:S01]  /*4f70*/  IADD3 R218, P5, R196.reuse, 0x40, RZ ;  /* 0x00000040c4da7810 */ /* 0x040fe20007fbe0ff */
[----:B------:R-:W-:Y:S01]  /*4f80*/  IMAD.MOV.U32 R132, RZ, RZ, R2 ;  /* 0x000000ffff847224 */ /* 0x000fe200078e0002 */
[----:B------:R-:W-:Y:S01]  /*4f90*/  SEL R185, R185, 0xffffffe0, !P6 ;  /* 0xffffffe0b9b97807 */ /* 0x000fe20007000000 */
[----:B------:R-:W-:Y:S01]  /*4fa0*/  UMOV UR7, URZ ;  /* 0x0000003f00077c82 */ /* 0x000fe20008000000 */
[----:B------:R-:W-:Y:S01]  /*4fb0*/  IADD3 R216, P6, R196, 0x80, RZ ;  /* 0x00000080c4d87810 */ /* 0x000fe20007fde0ff */
[----:B------:R-:W-:Y:S01]  /*4fc0*/  IMAD.X R217, RZ, RZ, R201, P5 ;  /* 0x000000ffffd97224 */ /* 0x000fe200028e06c9 */
[----:B------:R-:W-:Y:S01]  /*4fd0*/  IADD3 R212, P5, R198, 0x80, RZ ;  /* 0x00000080c6d47810 */ /* 0x000fe20007fbe0ff */
[----:B------:R-:W-:-:S02]  /*4fe0*/  UMOV UR5, 0x1 ;  /* 0x0000000100057882 */ /* 0x000fc40000000000 */
[----:B------:R-:W-:Y:S01]  /*4ff0*/  @P4 IMAD.HI.U32 R209, R195, c[0x0][0x2c8], RZ ;  /* 0x0000b200c3d14a27 */ /* 0x000fe200078e00ff */
[----:B------:R-:W-:-:S03]  /*5000*/  IADD3 R214, P4, R198, 0x40, RZ ;  /* 0x00000040c6d67810 */ /* 0x000fc60007f9e0ff */
[----:B------:R-:W-:Y:S01]  /*5010*/  IMAD.X R215, RZ, RZ, R201, P6 ;  /* 0x000000ffffd77224 */ /* 0x000fe200030e06c9 */
[----:B------:R-:W-:Y:S01]  /*5020*/  @P0 SHF.R.U32.HI R209, RZ, c[0x0][0x2cc], R209 ;  /* 0x0000b300ffd10a19 */ /* 0x000fe200000116d1 */
[--C-:B------:R-:W-:Y:S02]  /*5030*/  IMAD.X R213, RZ, RZ, R203.reuse, P4 ;  /* 0x000000ffffd57224 */ /* 0x100fe400020e06cb */
[----:B------:R-:W-:Y:S02]  /*5040*/  IMAD.X R211, RZ, RZ, R203, P5 ;  /* 0x000000ffffd37224 */ /* 0x000fe400028e06cb */
.L_x_1594:
[----:B------:R-:W-:Y:S04]  /*5050*/  DEPBAR.LE SB0, 0x2 ;  /* 0x000080800000791a */ /* 0x000fe80000000000 */
[----:B------:R-:W-:Y:S01]  /*5060*/  BAR.SYNC.DEFER_BLOCKING 0x0 ;  /* 0x0000000000007b1d */ /* 0x000fe20000010000 */
[----:B------:R-:W-:Y:S01]  /*5070*/  UIMAD UR4, UR5, 0x6000, URZ ;  /* 0x00006000050478a4 */ /* 0x000fe2000f8e023f */
[----:B------:R-:W-:Y:S01]  /*5080*/  ISETP.GE.AND P6, PT, R189, R210, PT ;  /* 0x000000d2bd00720c */ /* 0x000fe20003fc6270 */
[----:B------:R-:W-:Y:S02]  /*5090*/  UIADD3 UR12, UR7, 0x1, URZ ;  /* 0x00000001070c7890 */ /* 0x000fe4000fffe03f */
[----:B------:R-:W-:Y:S02]  /*50a0*/  UISETP.GE.AND UP0, UPT, UR7, 0x1, UPT ;  /* 0x000000010700788c */ /* 0x000fe4000bf06270 */
[----:B------:R-:W-:Y:S05]  /*50b0*/  IADD3 R187, R184, UR4, RZ ;  /* 0x00000004b8bb7c10 */ /* 0x000fea000fffe0ff */
[C-C-:B------:R-:W-:Y:S02]  /*50c0*/  IMAD.IADD R133, R185.reuse, 0x1, R187.reuse ;  /* 0x00000001b9857824 */ /* 0x140fe400078e02bb */
[C---:B------:R-:W-:Y:S01]  /*50d0*/  IMAD.IADD R0, R188.reuse, 0x1, R187 ;  /* 0x00000001bc007824 */ /* 0x040fe200078e02bb */
[----:B------:R-:W-:Y:S01]  /*50e0*/  IADD3 R187, R185, R187, R188 ;  /* 0x000000bbb9bb7210 */ /* 0x000fe20007ffe0bc */
[----:B------:R-:W-:Y:S01]  /*50f0*/  IMAD.IADD R2, R188, 0x1, R133 ;  /* 0x00000001bc027824 */ /* 0x000fe200078e0285 */
[----:B------:R-:W-:Y:S04]  /*5100*/  @!P6 IADD3 R220, R210, -0x1, RZ ;  /* 0xffffffffd2dce810 */ /* 0x000fe80007ffe0ff */
[----:B------:R-:W-:Y:S01]  /*5110*/  @!P6 SHF.R.S32.HI R223, RZ, 0x1f, R220 ;  /* 0x0000001fffdfe819 */ /* 0x000fe200000114dc */
[----:B------:R-:W-:Y:S04]  /*5120*/  LDSM.16.M88.4 R136, [R186] ;  /* 0x00000000ba88783b */ /* 0x000fe80000000200 */
[----:B------:R-:W-:Y:S01]  /*5130*/  @!P6 IMAD R223, R223, c[0x0][0x208], RZ ;  /* 0x00008200dfdfea24 */ /* 0x000fe200078e02ff */
[----:B------:R-:W1:Y:S03]  /*5140*/  LDSM.16.M88.4 R140, [R184+UR4+0xc100] ;  /* 0x00c10004b88c783b */ /* 0x000e660008000200 */
[C---:B------:R-:W-:Y:S02]  /*5150*/  @!P6 IMAD R223, R220.reuse, c[0x0][0x20c], R223 ;  /* 0x00008300dcdfea24 */ /* 0x040fe400078e02df */
[----:B------:R-:W-:Y:S01]  /*5160*/  @!P6 IMAD.WIDE.U32 R220, R220, c[0x0][0x208], RZ ;  /* 0x00008200dcdcea25 */ /* 0x000fe200078e00ff */
[----:B------:R-:W2:Y:S03]  /*5170*/  LDSM.16.M88.4 R144, [R184+UR4+0xc900] ;  /* 0x00c90004b890783b */ /* 0x000ea60008000200 */
[----:B------:R-:W-:Y:S02]  /*5180*/  @!P6 IMAD.IADD R222, R221, 0x1, R223 ;  /* 0x00000001dddee824 */ /* 0x000fe400078e02df */
[C---:B------:R-:W-:Y:S01]  /*5190*/  @!P6 IMAD.SHL.U32 R223, R220.reuse, 0x40, RZ ;  /* 0x00000040dcdfe824 */ /* 0x040fe200078e00ff */
[----:B------:R-:W3:Y:S02]  /*51a0*/  LDSM.16.M88.4 R148, [R184+UR4+0xd100] ;  /* 0x00d10004b894783b */ /* 0x000ee40008000200 */
[----:B------:R-:W-:Y:S02]  /*51b0*/  @!P6 SHF.L.U64.HI R222, R220, 0x6, R222 ;  /* 0x00000006dcdee819 */ /* 0x000fe400000102de */
[C---:B------:R-:W-:Y:S01]  /*51c0*/  @!P6 IADD3 R220, P5, R223.reuse, R196, RZ ;  /* 0x000000c4dfdce210 */ /* 0x040fe20007fbe0ff */
[----:B------:R-:W4:Y:S01]  /*51d0*/  LDSM.16.M88.4 R152, [R184+UR4+0xd900] ;  /* 0x00d90004b898783b */ /* 0x000f220008000200 */
[C---:B------:R-:W-:Y:S02]  /*51e0*/  @!P6 IADD3 R224, P0, R223.reuse, R216, RZ ;  /* 0x000000d8dfe0e210 */ /* 0x040fe40007f1e0ff */
[----:B------:R-:W-:Y:S01]  /*51f0*/  @!P6 IADD3 R221, P4, R223, R218, RZ ;  /* 0x000000dadfdde210 */ /* 0x000fe20007f9e0ff */
[----:B------:R-:W-:Y:S01]  /*5200*/  @!P6 IMAD.X R225, R222, 0x1, R201, P5 ;  /* 0x00000001dee1e824 */ /* 0x000fe200028e06c9 */
[----:B------:R-:W-:Y:S01]  /*5210*/  LDSM.16.M88.4 R156, [R133+0xc100] ;  /* 0x00c10000859c783b */ /* 0x000fe20000000200 */
[----:B------:R-:W-:Y:S01]  /*5220*/  @!P6 LEA R230, P5, R220, c[0x0][0x1f8], 0x1 ;  /* 0x00007e00dce6ea11 */ /* 0x000fe200078a08ff */
[----:B------:R-:W-:Y:S01]  /*5230*/  @!P6 IMAD.X R227, R222, 0x1, R215, P0 ;  /* 0x00000001dee3e824 */ /* 0x000fe200000e06d7 */
[----:B------:R-:W-:Y:S01]  /*5240*/  @!P6 LEA R226, P0, R224, c[0x0][0x1f8], 0x1 ;  /* 0x00007e00e0e2ea11 */ /* 0x000fe200078008ff */
[----:B------:R-:W-:Y:S01]  /*5250*/  @!P6 IMAD.X R232, R222, 0x1, R217, P4 ;  /* 0x00000001dee8e824 */ /* 0x000fe200020e06d9 */
[----:B------:R-:W-:Y:S01]  /*5260*/  LDSM.16.M88.4 R160, [R133+0xd100] ;  /* 0x00d1000085a0783b */ /* 0x000fe20000000200 */
[----:B------:R-:W-:Y:S01]  /*5270*/  @!P6 LEA.HI.X R231, R220, c[0x0][0x1fc], R225, 0x1, P5 ;  /* 0x00007f00dce7ea11 */ /* 0x000fe200028f0ce1 */
[----:B------:R-:W-:Y:S01]  /*5280*/  IMAD.U32 R220, RZ, RZ, UR7 ;  /* 0x00000007ffdc7e24 */ /* 0x000fe2000f8e00ff */
[C---:B------:R-:W-:Y:S01]  /*5290*/  @!P6 LEA R228, P4, R221.reuse, c[0x0][0x1f8], 0x1 ;  /* 0x00007e00dde4ea11 */ /* 0x040fe200078808ff */
[----:B------:R-:W-:Y:S01]  /*52a0*/  USEL UR7, UR12, URZ, !UP0 ;  /* 0x0000003f0c077287 */ /* 0x000fe2000c000000 */
[----:B------:R-:W-:Y:S01]  /*52b0*/  LDSM.16.M88.4 R164, [R133+0xd900] ;  /* 0x00d9000085a4783b */ /* 0x000fe20000000200 */
[----:B------:R-:W-:Y:S01]  /*52c0*/  @!P6 IMAD R220, R220, 0x6000, R205 ;  /* 0x00006000dcdce824 */ /* 0x000fe200078e02cd */
[----:B------:R-:W-:Y:S02]  /*52d0*/  @!P6 LEA.HI.X R227, R224, c[0x0][0x1fc], R227, 0x1, P0 ;  /* 0x00007f00e0e3ea11 */ /* 0x000fe400000f0ce3 */
[----:B------:R-:W-:Y:S02]  /*52e0*/  @!P6 LEA.HI.X R229, R221, c[0x0][0x1fc], R232, 0x1, P4 ;  /* 0x00007f00dde5ea11 */ /* 0x000fe400020f0ce8 */
[----:B------:R-:W-:Y:S01]  /*52f0*/  @!P6 IADD3 R223, P0, R191, R223, RZ ;  /* 0x000000dfbfdfe210 */ /* 0x000fe20007f1e0ff */
[C---:B-1----:R-:W-:Y:S03]  /*5300*/  HMMA.16816.F32 R4, R136.reuse, R140, RZ ;  /* 0x0000008c8804723c */ /* 0x042fe600000018ff */
[C---:B------:R-:W-:Y:S01]  /*5310*/  @!P6 IADD3 R225, P5, R223.reuse, R196, RZ ;  /* 0x000000c4dfe1e210 */ /* 0x040fe20007fbe0ff */
[----:B------:R-:W-:Y:S01]  /*5320*/  @!P6 IMAD.X R222, R190, 0x1, R222, P0 ;  /* 0x00000001bedee824 */ /* 0x000fe200000e06de */
[C---:B------:R-:W-:Y:S02]  /*5330*/  @!P6 IADD3 R221, P4, R223.reuse, R218, RZ ;  /* 0x000000dadfdde210 */ /* 0x040fe40007f9e0ff */
[----:B------:R-:W-:Y:S01]  /*5340*/  @!P6 IADD3 R236, P0, R223, R216, RZ ;  /* 0x000000d8dfece210 */ /* 0x000fe20007f1e0ff */
[C---:B------:R-:W-:Y:S01]  /*5350*/  HMMA.16816.F32 R8, R136.reuse, R142, RZ ;  /* 0x0000008e8808723c */ /* 0x040fe200000018ff */
[----:B------:R-:W1:Y:S03]  /*5360*/  LDSM.16.M88.4 R140, [R182] ;  /* 0x00000000b68c783b */ /* 0x000e660000000200 */
[C---:B------:R-:W-:Y:S01]  /*5370*/  @!P6 IMAD.X R238, R222.reuse, 0x1, R201, P5 ;  /* 0x00000001deeee824 */ /* 0x040fe200028e06c9 */
[----:B------:R-:W-:Y:S01]  /*5380*/  @!P6 LEA R232, P5, R225, c[0x0][0x1f8], 0x1 ;  /* 0x00007e00e1e8ea11 */ /* 0x000fe200078a08ff */
[C---:B------:R-:W-:Y:S01]  /*5390*/  @!P6 IMAD.X R234, R222.reuse, 0x1, R217, P4 ;  /* 0x00000001deeae824 */ /* 0x040fe200020e06d9 */
[----:B------:R-:W-:Y:S01]  /*53a0*/  @!P6 LEA R224, P4, R221, c[0x0][0x1f8], 0x1 ;  /* 0x00007e00dde0ea11 */ /* 0x000fe200078808ff */
[C---:B--2---:R-:W-:Y:S01]  /*53b0*/  HMMA.16816.F32 R12, R136.reuse, R144, RZ ;  /* 0x00000090880c723c */ /* 0x044fe200000018ff */
[----:B------:R-:W-:Y:S03]  /*53c0*/  @!P6 LEA.HI.X R233, R225, c[0x0][0x1fc], R238, 0x1, P5 ;  /* 0x00007f00e1e9ea11 */ /* 0x000fe600028f0cee */
[----:B------:R-:W-:Y:S01]  /*53d0*/  @!P6 LEA.HI.X R225, R221, c[0x0][0x1fc], R234, 0x1, P4 ;  /* 0x00007f00dde1ea11 */ /* 0x000fe200020f0cea */
[----:B------:R-:W-:Y:S01]  /*53e0*/  @!P6 IMAD.X R223, R222, 0x1, R215, P0 ;  /* 0x00000001dedfe824 */ /* 0x000fe200000e06d7 */
[----:B------:R-:W-:Y:S01]  /*53f0*/  @!P6 LEA R222, P0, R236, c[0x0][0x1f8], 0x1 ;  /* 0x00007e00ecdeea11 */ /* 0x000fe200078008ff */
[----:B------:R-:W-:Y:S01]  /*5400*/  IMAD.SHL.U32 R221, R210, 0x40, RZ ;  /* 0x00000040d2dd7824 */ /* 0x000fe200078e00ff */
[C---:B------:R-:W-:Y:S01]  /*5410*/  HMMA.16816.F32 R16, R136.reuse, R146, RZ ;  /* 0x000000928810723c */ /* 0x040fe200000018ff */
[----:B------:R-:W2:Y:S03]  /*5420*/  LDSM.16.M88.4 R144, [R133+0xc900] ;  /* 0x00c900008590783b */ /* 0x000ea60000000200 */
[----:B------:R-:W-:Y:S02]  /*5430*/  @!P6 LEA.HI.X R223, R236, c[0x0][0x1fc], R223, 0x1, P0 ;  /* 0x00007f00ecdfea11 */ /* 0x000fe400000f0cdf */
[----:B------:R-:W-:Y:S01]  /*5440*/  @!PT LDS RZ, [RZ] ;  /* 0x00000000fffff984 */ /* 0x000fe20000000800 */
[----:B------:R-:W-:Y:S01]  /*5450*/  @!PT LDS RZ, [RZ] ;  /* 0x00000000fffff984 */ /* 0x000fe20000000800 */
[----:B------:R-:W-:Y:S01]  /*5460*/  @!PT LDS RZ, [RZ] ;  /* 0x00000000fffff984 */ /* 0x000fe20000000800 */
[----:B------:R5:W-:Y:S01]  /*5470*/  @!P6 LDGSTS.E.BYPASS.LTC128B.128 [R220], [R230.64], !P3 ;  /* 0x00000000e6dcefae */ /* 0x000be2000d901d4a */
[----:B------:R-:W-:Y:S01]  /*5480*/  PLOP3.LUT P0, PT, PT, PT, UP2, 0x80, 0x0 ;  /* 0x000000000000781c */ /* 0x000fe20003f0f028 */
[C---:B---3--:R-:W-:Y:S03]  /*5490*/  HMMA.16816.F32 R20, R136.reuse, R148, RZ ;  /* 0x000000948814723c */ /* 0x048fe600000018ff */
[----:B------:R5:W-:Y:S05]  /*54a0*/  @!P6 LDGSTS.E.BYPASS.LTC128B.128 [R220+0x2000], [R228.64], !P2 ;  /* 0x02000000e4dcefae */ /* 0x000bea000d101d4a */
[C---:B------:R-:W-:Y:S01]  /*54b0*/  HMMA.16816.F32 R24, R136.reuse, R150, RZ ;  /* 0x000000968818723c */ /* 0x040fe200000018ff */
[----:B------:R5:W-:Y:S05]  /*54c0*/  @!P6 LDGSTS.E.BYPASS.LTC128B.128 [R220+0x4000], [R226.64], !P1 ;  /* 0x04000000e2dcefae */ /* 0x000bea000c901d4a */
[----:B------:R5:W-:Y:S02]  /*54d0*/  @!P6 LDGSTS.E.BYPASS.LTC128B.128 [R220+0x1000], [R232.64], !P3 ;  /* 0x01000000e8dcefae */ /* 0x000be4000d901d4a */
[C---:B----4-:R-:W-:Y:S03]  /*54e0*/  HMMA.16816.F32 R28, R136.reuse, R152, RZ ;  /* 0x00000098881c723c */ /* 0x050fe600000018ff */
[----:B------:R5:W-:Y:S05]  /*54f0*/  @!P6 LDGSTS.E.BYPASS.LTC128B.128 [R220+0x3000], [R224.64], !P2 ;  /* 0x03000000e0dcefae */ /* 0x000bea000d101d4a */
[----:B------:R-:W-:Y:S01]  /*5500*/  HMMA.16816.F32 R32, R136, R154, RZ ;  /* 0x0000009a8820723c */ /* 0x000fe200000018ff */
[----:B------:R5:W-:Y:S05]  /*5510*/  @!P6 LDGSTS.E.BYPASS.LTC128B.128 [R220+0x5000], [R222.64], !P1 ;  /* 0x05000000dedcefae */ /* 0x000bea000c901d4a */
[----:B------:R-:W-:Y:S02]  /*5520*/  LDSM.16.M88.4 R148, [R181] ;  /* 0x00000000b594783b */ /* 0x000fe40000000200 */
[C---:B-1----:R-:W-:Y:S03]  /*5530*/  HMMA.16816.F32 R4, R140.reuse, R156, R4 ;  /* 0x0000009c8c04723c */ /* 0x042fe60000001804 */
[----:B------:R-:W1:Y:S05]  /*5540*/  LDSM.16.M88.4 R168, [R0+0xc100] ;  /* 0x00c1000000a8783b */ /* 0x000e6a0000000200 */
[C---:B------:R-:W-:Y:S01]  /*5550*/  HMMA.16816.F32 R8, R140.reuse, R158, R8 ;  /* 0x0000009e8c08723c */ /* 0x040fe20000001808 */
[----:B------:R-:W-:Y:S05]  /*5560*/  LDSM.16.M88.4 R136, [R0+0xc900] ;  /* 0x00c900000088783b */ /* 0x000fea0000000200 */
[----:B------:R-:W-:Y:S02]  /*5570*/  LDSM.16.M88.4 R152, [R0+0xd100] ;  /* 0x00d100000098783b */ /* 0x000fe40000000200 */
[C---:B--2---:R-:W-:Y:S03]  /*5580*/  HMMA.16816.F32 R12, R140.reuse, R144, R12 ;  /* 0x000000908c0c723c */ /* 0x044fe6000000180c */
[----:B------:R-:W-:Y:S01]  /*5590*/  LDSM.16.M88.4 R156, [R180] ;  /* 0x00000000b49c783b */ /* 0x000fe20000000200 */
[----:B-----5:R-:W-:Y:S01]  /*55a0*/  IMAD.MOV.U32 R220, RZ, RZ, R195 ;  /* 0x000000ffffdc7224 */ /* 0x020fe200078e00c3 */
[----:B------:R-:W-:Y:S01]  /*55b0*/  IADD3 R222, -R204, 0x1, -R221 ;  /* 0x00000001ccde7810 */ /* 0x000fe20007ffe9dd */
[----:B------:R-:W-:Y:S01]  /*55c0*/  @P0 IMAD.MOV.U32 R220, RZ, RZ, R209 ;  /* 0x000000ffffdc0224 */ /* 0x000fe200078e00d1 */
[----:B------:R-:W-:Y:S01]  /*55d0*/  PLOP3.LUT P0, PT, PT, PT, UP1, 0x40, 0x0 ;  /* 0x000000000000781c */ /* 0x000fe20003f0e818 */
[C---:B------:R-:W-:Y:S01]  /*55e0*/  HMMA.16816.F32 R16, R140.reuse, R146, R16 ;  /* 0x000000928c10723c */ /* 0x040fe20000001810 */
[----:B------:R-:W-:Y:S03]  /*55f0*/  LDSM.16.M88.4 R144, [R0+0xd900] ;  /* 0x00d900000090783b */ /* 0x000fe60000000200 */
[----:B------:R-:W-:Y:S02]  /*5600*/  IADD3 R222, R222, c[0x0][0x1d0], RZ ;  /* 0x00007400dede7a10 */ /* 0x000fe40007ffe0ff */
[----:B------:R-:W-:Y:S02]  /*5610*/  LDSM.16.M88.4 R172, [R2+0xc100] ;  /* 0x00c1000002ac783b */ /* 0x000fe40000000200 */
[C---:B------:R-:W-:Y:S03]  /*5620*/  HMMA.16816.F32 R20, R140.reuse, R160, R20 ;  /* 0x000000a08c14723c */ /* 0x040fe60000001814 */
[----:B------:R-:W-:Y:S01]  /*5630*/  LDSM.16.M88.4 R176, [R2+0xc900] ;  /* 0x00c9000002b0783b */ /* 0x000fe20000000200 */
[----:B------:R-:W-:Y:S04]  /*5640*/  IADD3 R222, R222, -c[0x0][0x168], RZ ;  /* 0x80005a00dede7a10 */ /* 0x000fe80007ffe0ff */
[C---:B------:R-:W-:Y:S01]  /*5650*/  HMMA.16816.F32 R24, R140.reuse, R162, R24 ;  /* 0x000000a28c18723c */ /* 0x040fe20000001818 */
[----:B------:R-:W-:Y:S03]  /*5660*/  LDSM.16.M88.4 R160, [R184+UR4+0xf100] ;  /* 0x00f10004b8a0783b */ /* 0x000fe60008000200 */
[C---:B------:R-:W-:Y:S02]  /*5670*/  IADD3 R223, R222.reuse, c[0x0][0x328], RZ ;  /* 0x0000ca00dedf7a10 */ /* 0x040fe40007ffe0ff */
[----:B------:R-:W0:Y:S01]  /*5680*/  LDGDEPBAR ;  /* 0x00000000000079af */ /* 0x000e220000000000 */
[----:B------:R-:W-:Y:S01]  /*5690*/  IADD3 R222, R222, UR6, RZ ;  /* 0x00000006dede7c10 */ /* 0x000fe2000fffe0ff */
[C---:B------:R-:W-:Y:S03]  /*56a0*/  HMMA.16816.F32 R28, R140.reuse, R164, R28 ;  /* 0x000000a48c1c723c */ /* 0x040fe6000000181c */
[----:B------:R-:W2:Y:S05]  /*56b0*/  SHFL.IDX PT, R226, R220, RZ, 0x1c1f ;  /* 0x001c1fffdce27589 */ /* 0x000eaa00000e0000 */
[----:B------:R-:W-:Y:S01]  /*56c0*/  HMMA.16816.F32 R32, R140, R166, R32 ;  /* 0x000000a68c20723c */ /* 0x000fe20000001820 */
[----:B------:R-:W3:Y:S05]  /*56d0*/  LDSM.16.M88.4 R140, [R2+0xd100] ;  /* 0x00d10000028c783b */ /* 0x000eea0000000200 */
[----:B------:R-:W-:Y:S02]  /*56e0*/  LDSM.16.M88.4 R164, [R184+UR4+0xf900] ;  /* 0x00f90004b8a4783b */ /* 0x000fe40008000200 */
[C---:B-1----:R-:W-:Y:S08]  /*56f0*/  HMMA.16816.F32 R4, R148.reuse, R168, R4 ;  /* 0x000000a89404723c */ /* 0x042ff00000001804 */
[C---:B------:R-:W-:Y:S01]  /*5700*/  HMMA.16816.F32 R8, R148.reuse, R170, R8 ;  /* 0x000000aa9408723c */ /* 0x040fe20000001808 */
[----:B------:R-:W-:Y:S03]  /*5710*/  LDSM.16.M88.4 R168, [R133+0xe100] ;  /* 0x00e1000085a8783b */ /* 0x000fe60000000200 */
[--C-:B--2---:R-:W-:Y:S02]  /*5720*/  IMAD.IADD R225, R223, 0x1, R226.reuse ;  /* 0x00000001dfe17824 */ /* 0x104fe400078e02e2 */
[----:B------:R-:W-:Y:S02]  /*5730*/  IMAD.IADD R224, R222, 0x1, R226 ;  /* 0x00000001dee07824 */ /* 0x000fe400078e02e2 */
[C---:B------:R-:W-:Y:S08]  /*5740*/  HMMA.16816.F32 R12, R148.reuse, R136, R12 ;  /* 0x00000088940c723c */ /* 0x040ff0000000180c */
[C---:B------:R-:W-:Y:S01]  /*5750*/  HMMA.16816.F32 R16, R148.reuse, R138, R16 ;  /* 0x0000008a9410723c */ /* 0x040fe20000001810 */
[----:B------:R-:W1:Y:S07]  /*5760*/  LDSM.16.M88.4 R136, [R2+0xd900] ;  /* 0x00d900000288783b */ /* 0x000e6e0000000200 */
[C---:B------:R-:W-:Y:S08]  /*5770*/  HMMA.16816.F32 R20, R148.reuse, R152, R20 ;  /* 0x000000989414723c */ /* 0x040ff00000001814 */
[C---:B------:R-:W-:Y:S01]  /*5780*/  HMMA.16816.F32 R24, R148.reuse, R154, R24 ;  /* 0x0000009a9418723c */ /* 0x040fe20000001818 */
[----:B------:R-:W-:Y:S07]  /*5790*/  LDSM.16.M88.4 R152, [R184+UR4+0xe900] ;  /* 0x00e90004b898783b */ /* 0x000fee0008000200 */
[C---:B------:R-:W-:Y:S08]  /*57a0*/  HMMA.16816.F32 R28, R148.reuse, R144, R28 ;  /* 0x00000090941c723c */ /* 0x040ff0000000181c */
[----:B------:R-:W-:Y:S01]  /*57b0*/  HMMA.16816.F32 R32, R148, R146, R32 ;  /* 0x000000929420723c */ /* 0x000fe20000001820 */
[----:B------:R-:W-:Y:S05]  /*57c0*/  LDSM.16.M88.4 R144, [R186+0x4000] ;  /* 0x00400000ba90783b */ /* 0x000fea0000000200 */
[----:B------:R-:W2:Y:S02]  /*57d0*/  LDSM.16.M88.4 R148, [R184+UR4+0xe100] ;  /* 0x00e10004b894783b */ /* 0x000ea40008000200 */
[C---:B------:R-:W-:Y:S08]  /*57e0*/  HMMA.16816.F32 R4, R156.reuse, R172, R4 ;  /* 0x000000ac9c04723c */ /* 0x040ff00000001804 */
[C---:B------:R-:W-:Y:S01]  /*57f0*/  HMMA.16816.F32 R8, R156.reuse, R174, R8 ;  /* 0x000000ae9c08723c */ /* 0x040fe20000001808 */
[----:B------:R-:W-:Y:S07]  /*5800*/  LDSM.16.M88.4 R172, [R182+0x8000] ;  /* 0x00800000b6ac783b */ /* 0x000fee0000000200 */
[C---:B------:R-:W-:Y:S08]  /*5810*/  HMMA.16816.F32 R12, R156.reuse, R176, R12 ;  /* 0x000000b09c0c723c */ /* 0x040ff0000000180c */
[C---:B------:R-:W-:Y:S01]  /*5820*/  HMMA.16816.F32 R16, R156.reuse, R178, R16 ;  /* 0x000000b29c10723c */ /* 0x040fe20000001810 */
[----:B------:R-:W-:Y:S07]  /*5830*/  LDSM.16.M88.4 R176, [R133+0x10100] ;  /* 0x0101000085b0783b */ /* 0x000fee0000000200 */
[C---:B---3--:R-:W-:Y:S08]  /*5840*/  HMMA.16816.F32 R20, R156.reuse, R140, R20 ;  /* 0x0000008c9c14723c */ /* 0x048ff00000001814 */
[C---:B------:R-:W-:Y:S01]  /*5850*/  HMMA.16816.F32 R24, R156.reuse, R142, R24 ;  /* 0x0000008e9c18723c */ /* 0x040fe20000001818 */
[----:B------:R-:W3:Y:S07]  /*5860*/  LDSM.16.M88.4 R140, [R182+0x4000] ;  /* 0x00400000b68c783b */ /* 0x000eee0000000200 */
[C---:B-1----:R-:W-:Y:S08]  /*5870*/  HMMA.16816.F32 R28, R156.reuse, R136, R28 ;  /* 0x000000889c1c723c */ /* 0x042ff0000000181c */
[----:B------:R-:W-:Y:S01]  /*5880*/  HMMA.16816.F32 R32, R156, R138, R32 ;  /* 0x0000008a9c20723c */ /* 0x000fe20000001820 */
[----:B------:R-:W1:Y:S05]  /*5890*/  LDSM.16.M88.4 R136, [R133+0xe900] ;  /* 0x00e900008588783b */ /* 0x000e6a0000000200 */
[----:B------:R-:W-:Y:S02]  /*58a0*/  LDSM.16.M88.4 R156, [R133+0xf900] ;  /* 0x00f90000859c783b */ /* 0x000fe40000000200 */
        /* <DEDUP_REMOVED lines=12> */
[----:B------:R-:W5:Y:S02]  /*5970*/  LDSM.16.M88.4 R164, [R0+0xf100] ;  /* 0x00f1000000a4783b */ /* 0x000f640000000200 */
[C---:B---3--:R-:W-:Y:S08]  /*5980*/  HMMA.16816.F32 R4, R140.reuse, R168, R4 ;  /* 0x000000a88c04723c */ /* 0x048ff00000001804 */
[C---:B------:R-:W-:Y:S01]  /*5990*/  HMMA.16816.F32 R8, R140.reuse, R170, R8 ;  /* 0x000000aa8c08723c */ /* 0x040fe20000001808 */
[----:B------:R-:W3:Y:S07]  /*59a0*/  LDSM.16.M88.4 R168, [R0+0xf900] ;  /* 0x00f9000000a8783b */ /* 0x000eee0000000200 */
[C---:B-1----:R-:W-:Y:S08]  /*59b0*/  HMMA.16816.F32 R12, R140.reuse, R136, R12 ;  /* 0x000000888c0c723c */ /* 0x042ff0000000180c */
[C---:B------:R-:W-:Y:S01]  /*59c0*/  HMMA.16816.F32 R16, R140.reuse, R138, R16 ;  /* 0x0000008a8c10723c */ /* 0x040fe20000001810 */
[----:B------:R-:W-:Y:S07]  /*59d0*/  LDSM.16.M88.4 R136, [R180+0x4000] ;  /* 0x00400000b488783b */ /* 0x000fee0000000200 */
[C---:B--2---:R-:W-:Y:S08]  /*59e0*/  HMMA.16816.F32 R20, R140.reuse, R148, R20 ;  /* 0x000000948c14723c */ /* 0x044ff00000001814 */
        /* <DEDUP_REMOVED lines=9> */
[C---:B------:R-:W-:Y:S08]  /*5a80*/  HMMA.16816.F32 R12, R144.reuse, R160, R12 ;  /* 0x000000a0900c723c */ /* 0x040ff0000000180c */
[C---:B------:R-:W-:Y:S01]  /*5a90*/  HMMA.16816.F32 R16, R144.reuse, R162, R16 ;  /* 0x000000a29010723c */ /* 0x040fe20000001810 */
[----:B------:R-:W-:Y:S07]  /*5aa0*/  LDSM.16.M88.4 R160, [R184+UR4+0x10100] ;  /* 0x01010004b8a0783b */ /* 0x000fee0008000200 */
[C---:B-----5:R-:W-:Y:S08]  /*5ab0*/  HMMA.16816.F32 R20, R144.reuse, R164, R20 ;  /* 0x000000a49014723c */ /* 0x060ff00000001814 */
[C---:B------:R-:W-:Y:S01]  /*5ac0*/  HMMA.16816.F32 R24, R144.reuse, R166, R24 ;  /* 0x000000a69018723c */ /* 0x040fe20000001818 */
[----:B------:R-:W-:Y:S07]  /*5ad0*/  LDSM.16.M88.4 R164, [R184+UR4+0x10900] ;  /* 0x01090004b8a4783b */ /* 0x000fee0008000200 */
[C---:B---3--:R-:W-:Y:S08]  /*5ae0*/  HMMA.16816.F32 R28, R144.reuse, R168, R28 ;  /* 0x000000a8901c723c */ /* 0x048ff0000000181c */
[----:B------:R-:W-:Y:S01]  /*5af0*/  HMMA.16816.F32 R32, R144, R170, R32 ;  /* 0x000000aa9020723c */ /* 0x000fe20000001820 */
[----:B------:R-:W3:Y:S05]  /*5b00*/  LDSM.16.M88.4 R144, [R187+0xf900] ;  /* 0x00f90000bb90783b */ /* 0x000eea0000000200 */
[----:B------:R-:W-:Y:S02]  /*5b10*/  LDSM.16.M88.4 R168, [R184+UR4+0x11900] ;  /* 0x01190004b8a8783b */ /* 0x000fe40008000200 */
[C---:B-1----:R-:W-:Y:S08]  /*5b20*/  HMMA.16816.F32 R4, R136.reuse, R148, R4 ;  /* 0x000000948804723c */ /* 0x042ff00000001804 */
[C---:B------:R-:W-:Y:S01]  /*5b30*/  HMMA.16816.F32 R8, R136.reuse, R150, R8 ;  /* 0x000000968808723c */ /* 0x040fe20000001808 */
[----:B------:R-:W1:Y:S07]  /*5b40*/  LDSM.16.M88.4 R148, [R184+UR4+0x11100] ;  /* 0x01110004b894783b */ /* 0x000e6e0008000200 */
[C---:B--2---:R-:W-:Y:S08]  /*5b50*/  HMMA.16816.F32 R12, R136.reuse, R140, R12 ;  /* 0x0000008c880c723c */ /* 0x044ff0000000180c */
[C---:B------:R-:W-:Y:S01]  /*5b60*/  HMMA.16816.F32 R16, R136.reuse, R142, R16 ;  /* 0x0000008e8810723c */ /* 0x040fe20000001810 */
[----:B------:R-:W-:Y:S07]  /*5b70*/  LDSM.16.M88.4 R140, [R133+0x11100] ;  /* 0x01110000858c783b */ /* 0x000fee0000000200 */
[C---:B----4-:R-:W-:Y:S08]  /*5b80*/  HMMA.16816.F32 R20, R136.reuse, R152, R20 ;  /* 0x000000988814723c */ /* 0x050ff00000001814 */
[C---:B------:R-:W-:Y:S01]  /*5b90*/  HMMA.16816.F32 R24, R136.reuse, R154, R24 ;  /* 0x0000009a8818723c */ /* 0x040fe20000001818 */
[----:B------:R-:W-:Y:S07]  /*5ba0*/  LDSM.16.M88.4 R152, [R181+0x8000] ;  /* 0x00800000b598783b */ /* 0x000fee0000000200 */
[C---:B---3--:R-:W-:Y:S08]  /*5bb0*/  HMMA.16816.F32 R28, R136.reuse, R144, R28 ;  /* 0x00000090881c723c */ /* 0x048ff0000000181c */
[----:B------:R-:W-:Y:S01]  /*5bc0*/  HMMA.16816.F32 R32, R136, R146, R32 ;  /* 0x000000928820723c */ /* 0x000fe20000001820 */
[----:B------:R-:W2:Y:S05]  /*5bd0*/  LDSM.16.M88.4 R136, [R133+0x10900] ;  /* 0x010900008588783b */ /* 0x000eaa0000000200 */
[----:B------:R-:W3:Y:S02]  /*5be0*/  LDSM.16.M88.4 R144, [R133+0x11900] ;  /* 0x011900008590783b */ /* 0x000ee40000000200 */
[C---:B------:R-:W-:Y:S08]  /*5bf0*/  HMMA.16816.F32 R4, R156.reuse, R160, R4 ;  /* 0x000000a09c04723c */ /* 0x040ff00000001804 */
        /* <DEDUP_REMOVED lines=8> */
[C---:B------:R-:W-:Y:S08]  /*5c80*/  HMMA.16816.F32 R28, R156.reuse, R168, R28 ;  /* 0x000000a89c1c723c */ /* 0x040ff0000000181c */
[----:B------:R-:W-:Y:S01]  /*5c90*/  HMMA.16816.F32 R32, R156, R170, R32 ;  /* 0x000000aa9c20723c */ /* 0x000fe20000001820 */
[----:B------:R-:W5:Y:S07]  /*5ca0*/  LDSM.16.M88.4 R156, [R0+0x11100] ;  /* 0x01110000009c783b */ /* 0x000f6e0000000200 */
[C---:B------:R-:W-:Y:S08]  /*5cb0*/  HMMA.16816.F32 R4, R172.reuse, R176, R4 ;  /* 0x000000b0ac04723c */ /* 0x040ff00000001804 */
[C---:B------:R-:W-:Y:S08]  /*5cc0*/  HMMA.16816.F32 R8, R172.reuse, R178, R8 ;  /* 0x000000b2ac08723c */ /* 0x040ff00000001808 */
[C---:B--2---:R-:W-:Y:S08]  /*5cd0*/  HMMA.16816.F32 R12, R172.reuse, R136, R12 ;  /* 0x00000088ac0c723c */ /* 0x044ff0000000180c */
[C---:B------:R-:W-:Y:S01]  /*5ce0*/  HMMA.16816.F32 R16, R172.reuse, R138, R16 ;  /* 0x0000008aac10723c */ /* 0x040fe20000001810 */
[----:B------:R-:W2:Y:S07]  /*5cf0*/  LDSM.16.M88.4 R136, [R0+0x11900] ;  /* 0x011900000088783b */ /* 0x000eae0000000200 */
[C---:B------:R-:W-:Y:S08]  /*5d00*/  HMMA.16816.F32 R20, R172.reuse, R140, R20 ;  /* 0x0000008cac14723c */ /* 0x040ff00000001814 */
[C---:B------:R-:W-:Y:S01]  /*5d10*/  HMMA.16816.F32 R24, R172.reuse, R142, R24 ;  /* 0x0000008eac18723c */ /* 0x040fe20000001818 */
[----:B------:R-:W-:Y:S07]  /*5d20*/  LDSM.16.M88.4 R140, [R180+0x8000] ;  /* 0x00800000b48c783b */ /* 0x000fee0000000200 */
        /* <DEDUP_REMOVED lines=9> */
[C---:B-----5:R-:W-:Y:S08]  /*5dc0*/  HMMA.16816.F32 R20, R152.reuse, R156, R20 ;  /* 0x0000009c9814723c */ /* 0x060ff00000001814 */
[C---:B------:R-:W-:Y:S08]  /*5dd0*/  HMMA.16816.F32 R24, R152.reuse, R158, R24 ;  /* 0x0000009e9818723c */ /* 0x040ff00000001818 */
[C---:B--2---:R-:W-:Y:S08]  /*5de0*/  HMMA.16816.F32 R28, R152.reuse, R136, R28 ;  /* 0x00000088981c723c */ /* 0x044ff0000000181c */
[----:B------:R-:W-:Y:S08]  /*5df0*/  HMMA.16816.F32 R32, R152, R138, R32 ;  /* 0x0000008a9820723c */ /* 0x000ff00000001820 */
[C---:B---3--:R-:W-:Y:S08]  /*5e00*/  HMMA.16816.F32 R4, R140.reuse, R144, R4 ;  /* 0x000000908c04723c */ /* 0x048ff00000001804 */
[C---:B------:R-:W-:Y:S08]  /*5e10*/  HMMA.16816.F32 R8, R140.reuse, R146, R8 ;  /* 0x000000928c08723c */ /* 0x040ff00000001808 */
[C---:B----4-:R-:W-:Y:S08]  /*5e20*/  HMMA.16816.F32 R12, R140.reuse, R160, R12 ;  /* 0x000000a08c0c723c */ /* 0x050ff0000000180c */
[C---:B------:R-:W-:Y:S08]  /*5e30*/  HMMA.16816.F32 R16, R140.reuse, R162, R16 ;  /* 0x000000a28c10723c */ /* 0x040ff00000001810 */
[C---:B------:R-:W-:Y:S08]  /*5e40*/  HMMA.16816.F32 R20, R140.reuse, R164, R20 ;  /* 0x000000a48c14723c */ /* 0x040ff00000001814 */
[C---:B------:R-:W-:Y:S08]  /*5e50*/  HMMA.16816.F32 R24, R140.reuse, R166, R24 ;  /* 0x000000a68c18723c */ /* 0x040ff00000001818 */
[C---:B-1----:R-:W-:Y:S08]  /*5e60*/  HMMA.16816.F32 R28, R140.reuse, R148, R28 ;  /* 0x000000948c1c723c */ /* 0x042ff0000000181c */
[----:B------:R-:W-:Y:S01]  /*5e70*/  HMMA.16816.F32 R32, R140, R150, R32 ;  /* 0x000000968c20723c */ /* 0x000fe20000001820 */
[----:B------:R-:W-:-:S07]  /*5e80*/  @P0 BRA `(.L_x_1586) ;  /* 0x0000019000000947 */ /* 0x000fce0003800000 */
        /* <DEDUP_REMOVED lines=14> */
.L_x_1588:
[----:B------:R-:W-:Y:S04]  /*5f70*/  MOV R0, c[0x0][0x32c] ;  /* 0x0000cb0000007a02 */ /* 0x000fe80000000f00 */
[----:B------:R-:W-:Y:S11]  /*5f80*/  ISETP.NE.AND P0, PT, R0, 0x1, PT ;  /* 0x000000010000780c */ /* 0x000ff60003f05270 */
[----:B------:R-:W-:Y:S02]  /*5f90*/  @!UPT UIADD3 URZ, URZ, URZ, URZ ;  /* 0x0000003f3f3ff290 */ /* 0x000fe4000fffe03f */
[----:B------:R-:W-:Y:S05]  /*5fa0*/  @P0 IMAD.HI.U32 R0, R2, c[0x0][0x330], RZ ;  /* 0x0000cc0002000a27 */ /* 0x000fea00078e00ff */
[----:B------:R-:W-:Y:S02]  /*5fb0*/  @P0 SHF.R.U32.HI R2, RZ, c[0x0][0x334], R0 ;  /* 0x0000cd00ff020a19 */ /* 0x000fe40000011600 */
.L_x_1589:
[----:B------:R-:W-:Y:S05]  /*5fc0*/  BSYNC B0 ;  /* 0x0000000000007941 */ /* 0x000fea0003800000 */
.L_x_1587:
[----:B------:R-:W-:Y:S04]  /*5fd0*/  IMAD R133, R2, c[0x0][0x32c], -R221 ;  /* 0x0000cb0002857a24 */ /* 0x000fe800078e0add */
[----:B------:R-:W-:Y:S05]  /*5fe0*/  IMAD.IADD R133, R133, 0x1, -R204 ;  /* 0x0000000185857824 */ /* 0x000fea00078e0acc */
[----:B------:R-:W-:Y:S02]  /*5ff0*/  IADD3 R0, R133, c[0x0][0x32c], RZ ;  /* 0x0000cb0085007a10 */ /* 0x000fe40007ffe0ff */
[----:B------:R-:W-:Y:S02]  /*6000*/  IMNMX R224, R224, R133, !PT ;  /* 0x00000085e0e07217 */ /* 0x000fe40007800200 */
[----:B------:R-:W-:Y:S02]  /*6010*/  IMNMX R225, R225, R0, PT ;  /* 0x00000000e1e17217 */ /* 0x000fe40003800200 */
.L_x_1586:
[----:B------:R-:W-:Y:S01]  /*6020*/  ISETP.GT.AND P0, PT, R210, -0x1, PT ;  /* 0xffffffffd200780c */ /* 0x000fe20003f04270 */
[----:B------:R-:W1:Y:S03]  /*6030*/  SHFL.IDX PT, R2, R220, 0x1, 0x1c1f ;  /* 0x003c1f00dc027f89 */ /* 0x000e6600000e0000 */
[C---:B------:R-:W-:Y:S02]  /*6040*/  ISETP.GT.AND P4, PT, R224.reuse, 0x1, P0 ;  /* 0x00000001e000780c */ /* 0x040fe40000784270 */
[C---:B------:R-:W-:Y:S02]  /*6050*/  ISETP.GT.AND P5, PT, R224.reuse, RZ, P0 ;  /* 0x000000ffe000720c */ /* 0x040fe400007a4270 */
[C---:B------:R-:W-:Y:S02]  /*6060*/  ISETP.LT.OR P4, PT, R225.reuse, 0x2, P4 ;  /* 0x00000002e100780c */ /* 0x040fe40002781670 */
[----:B------:R-:W-:Y:S02]  /*6070*/  ISETP.LT.OR P5, PT, R225, 0x1, P5 ;  /* 0x00000001e100780c */ /* 0x000fe40002fa1670 */
[----:B------:R-:W-:Y:S02]  /*6080*/  FSEL R133, R5, -INF , !P4 ;  /* 0xff80000005857808 */ /* 0x000fe40006000000 */
[C---:B------:R-:W-:Y:S02]  /*6090*/  ISETP.GT.AND P4, PT, R224.reuse, 0x10, P0 ;  /* 0x00000010e000780c */ /* 0x040fe40000784270 */
[----:B------:R-:W-:Y:S02]  /*60a0*/  ISETP.GT.AND P6, PT, R224, 0x8, P0 ;  /* 0x00000008e000780c */ /* 0x000fe400007c4270 */
[----:B------:R-:W-:Y:S02]  /*60b0*/  ISETP.LT.OR P4, PT, R225, 0x11, P4 ;  /* 0x00000011e100780c */ /* 0x000fe40002781670 */
[----:B------:R-:W-:Y:S02]  /*60c0*/  FSEL R137, R4, -INF , !P5 ;  /* 0xff80000004897808 */ /* 0x000fe40006800000 */
[----:B------:R-:W-:Y:S02]  /*60d0*/  ISETP.GT.AND P5, PT, R224, 0x9, P0 ;  /* 0x00000009e000780c */ /* 0x000fe400007a4270 */
[----:B------:R-:W-:Y:S01]  /*60e0*/  FSEL R159, R12, -INF , !P4 ;  /* 0xff8000000c9f7808 */ /* 0x000fe20006000000 */
[--C-:B-1----:R-:W-:Y:S01]  /*60f0*/  IMAD.IADD R0, R223, 0x1, R2.reuse ;  /* 0x00000001df007824 */ /* 0x102fe200078e0202 */
[----:B------:R-:W-:Y:S01]  /*6100*/  ISETP.GT.AND P4, PT, R224, 0x19, P0 ;  /* 0x00000019e000780c */ /* 0x000fe20000784270 */
[----:B------:R-:W-:Y:S01]  /*6110*/  IMAD.IADD R222, R222, 0x1, R2 ;  /* 0x00000001dede7824 */ /* 0x000fe200078e0202 */
        /* <DEDUP_REMOVED lines=8> */
[C---:B------:R-:W-:Y:S02]  /*61a0*/  ISETP.GT.AND P4, PT, R224.reuse, 0x28, P0 ;  /* 0x00000028e000780c */ /* 0x040fe40000784270 */
        /* <DEDUP_REMOVED lines=17> */
[----:B------:R-:W-:Y:S02]  /*62c0*/  PLOP3.LUT P4, PT, PT, PT, UP1, 0x40, 0x0 ;  /* 0x000000000000781c */ /* 0x000fe40003f8e818 */
[C---:B------:R-:W-:Y:S02]  /*62d0*/  ISETP.LT.OR P6, PT, R225.reuse, 0x2a, P6 ;  /* 0x0000002ae100780c */ /* 0x040fe400037c1670 */
[----:B------:R-:W-:Y:S02]  /*62e0*/  ISETP.LT.OR P5, PT, R225, 0x31, P5 ;  /* 0x00000031e100780c */ /* 0x000fe40002fa1670 */
[----:B------:R-:W-:Y:S02]  /*62f0*/  FSEL R167, R25, -INF , !P6 ;  /* 0xff80000019a77808 */ /* 0x000fe40007000000 */
[----:B------:R-:W-:Y:S02]  /*6300*/  ISETP.GT.AND P6, PT, R224, 0x38, P0 ;  /* 0x00000038e000780c */ /* 0x000fe400007c4270 */
        /* <DEDUP_REMOVED lines=21> */
.L_x_1592:
[----:B------:R-:W-:Y:S04]  /*6460*/  MOV R2, c[0x0][0x32c] ;  /* 0x0000cb0000027a02 */ /* 0x000fe80000000f00 */
[----:B------:R-:W-:Y:S11]  /*6470*/  ISETP.NE.AND P4, PT, R2, 0x1, PT ;  /* 0x000000010200780c */ /* 0x000ff60003f85270 */
[----:B------:R-:W-:Y:S02]  /*6480*/  @!UPT UIADD3 URZ, URZ, URZ, URZ ;  /* 0x0000003f3f3ff290 */ /* 0x000fe4000fffe03f */
[----:B------:R-:W-:Y:S05]  /*6490*/  @P4 IMAD.HI.U32 R2, R4, c[0x0][0x330], RZ ;  /* 0x0000cc0004024a27 */ /* 0x000fea00078e00ff */
[----:B------:R-:W-:Y:S02]  /*64a0*/  @P4 SHF.R.U32.HI R4, RZ, c[0x0][0x334], R2 ;  /* 0x0000cd00ff044a19 */ /* 0x000fe40000011602 */
.L_x_1593:
[----:B------:R-:W-:Y:S05]  /*64b0*/  BSYNC B0 ;  /* 0x0000000000007941 */ /* 0x000fea0003800000 */
.L_x_1591:
[----:B------:R-:W-:Y:S04]  /*64c0*/  IMAD R221, R4, c[0x0][0x32c], -R221 ;  /* 0x0000cb0004dd7a24 */ /* 0x000fe800078e0add */
[----:B------:R-:W-:Y:S05]  /*64d0*/  IMAD.IADD R221, R221, 0x1, -R204 ;  /* 0x00000001dddd7824 */ /* 0x000fea00078e0acc */
[----:B------:R-:W-:Y:S02]  /*64e0*/  IADD3 R13, R221, c[0x0][0x32c], RZ ;  /* 0x0000cb00dd0d7a10 */ /* 0x000fe40007ffe0ff */
[----:B------:R-:W-:Y:S02]  /*64f0*/  IMNMX R222, R222, R221, !PT ;  /* 0x000000dddede7217 */ /* 0x000fe40007800200 */
[----:B------:R-:W-:Y:S02]  /*6500*/  IMNMX R0, R0, R13, PT ;  /* 0x0000000d00007217 */ /* 0x000fe40003800200 */
.L_x_1590:
[----:B------:R-:W-:Y:S01]  /*6510*/  FMNMX.FTZ R2, R137, R132, !PT ;  /* 0x0000008489027209 */ /* 0x000fe20007810000 */
[----:B------:R-:W-:Y:S04]  /*6520*/  DEPBAR.LE SB0, 0x2 ;  /* 0x000080800000791a */ /* 0x000fe80000000000 */
[----:B------:R-:W-:Y:S01]  /*6530*/  BAR.SYNC.DEFER_BLOCKING 0x0 ;  /* 0x0000000000007b1d */ /* 0x000fe20000010000 */
[----:B------:R-:W-:Y:S01]  /*6540*/  ISETP.GT.AND P6, PT, R222, RZ, P0 ;  /* 0x000000ffde00720c */ /* 0x000fe200007c4270 */
[----:B------:R-:W-:Y:S01]  /*6550*/  UIADD3 UR12, UR5, 0x1, URZ ;  /* 0x00000001050c7890 */ /* 0x000fe2000fffe03f */
[----:B------:R-:W-:Y:S01]  /*6560*/  FMNMX.FTZ R2, R133, R2, !PT ;  /* 0x0000000285027209 */ /* 0x000fe20007810000 */
[----:B------:R-:W-:Y:S01]  /*6570*/  UISETP.GE.AND UP0, UPT, UR5, 0x1, UPT ;  /* 0x000000010500788c */ /* 0x000fe2000bf06270 */
[----:B------:R-:W-:Y:S02]  /*6580*/  ISETP.LT.OR P6, PT, R0, 0x1, P6 ;  /* 0x000000010000780c */ /* 0x000fe400037c1670 */
[----:B------:R-:W-:Y:S01]  /*6590*/  ISETP.GT.AND P5, PT, R222, 0x1, P0 ;  /* 0x00000001de00780c */ /* 0x000fe200007a4270 */
[----:B------:R-:W-:Y:S01]  /*65a0*/  USEL UR5, UR12, URZ, !UP0 ;  /* 0x0000003f0c057287 */ /* 0x000fe2000c000000 */
[----:B------:R-:W-:Y:S02]  /*65b0*/  FMNMX.FTZ R2, R5, R2, !PT ;  /* 0x0000000205027209 */ /* 0x000fe40007810000 */
[----:B------:R-:W-:Y:S02]  /*65c0*/  FSEL R12, R6, -INF , !P6 ;  /* 0xff800000060c7808 */ /* 0x000fe40007000000 */
[----:B------:R-:W-:Y:S02]  /*65d0*/  ISETP.LT.OR P5, PT, R0, 0x2, P5 ;  /* 0x000000020000780c */ /* 0x000fe40002fa1670 */
[----:B------:R-:W-:Y:S02]  /*65e0*/  ISETP.GT.AND P4, PT, R222, 0x8, P0 ;  /* 0x00000008de00780c */ /* 0x000fe40000784270 */
[----:B------:R-:W-:Y:S02]  /*65f0*/  FMNMX.FTZ R2, R9, R2, !PT ;  /* 0x0000000209027209 */ /* 0x000fe40007810000 */
[----:B------:R-:W-:Y:S02]  /*6600*/  FSEL R8, R7, -INF , !P5 ;  /* 0xff80000007087808 */ /* 0x000fe40006800000 */
[----:B------:R-:W-:Y:S02]  /*6610*/  FMNMX.FTZ R7, R12, R3, !PT ;  /* 0x000000030c077209 */ /* 0x000fe40007810000 */
[----:B------:R-:W-:Y:S02]  /*6620*/  ISETP.LT.OR P4, PT, R0, 0x9, P4 ;  /* 0x000000090000780c */ /* 0x000fe40002781670 */
[----:B------:R-:W-:Y:S02]  /*6630*/  ISETP.GT.AND P6, PT, R222, 0x9, P0 ;  /* 0x00000009de00780c */ /* 0x000fe400007c4270 */
[----:B------:R-:W-:Y:S02]  /*6640*/  FMNMX.FTZ R2, R159, R2, !PT ;  /* 0x000000029f027209 */ /* 0x000fe40007810000 */
[----:B------:R-:W-:Y:S02]  /*6650*/  ISETP.LT.OR P6, PT, R0, 0xa, P6 ;  /* 0x0000000a0000780c */ /* 0x000fe400037c1670 */
[----:B------:R-:W-:Y:S02]  /*6660*/  FSEL R10, R10, -INF , !P4 ;  /* 0xff8000000a0a7808 */ /* 0x000fe40006000000 */
[----:B------:R-:W-:Y:S02]  /*6670*/  FMNMX.FTZ R7, R8, R7, !PT ;  /* 0x0000000708077209 */ /* 0x000fe40007810000 */
[C---:B------:R-:W-:Y:S02]  /*6680*/  ISETP.GT.AND P5, PT, R222.reuse, 0x10, P0 ;  /* 0x00000010de00780c */ /* 0x040fe400007a4270 */
        /* <DEDUP_REMOVED lines=22> */
[----:B------:R-:W-:Y:S02]  /*67f0*/  ISETP.LT.OR P4, PT, R0, 0x21, P4 ;  /* 0x000000210000780c */ /* 0x000fe40002781670 */
[----:B------:R-:W-:Y:S02]  /*6800*/  ISETP.GT.AND P6, PT, R222, 0x21, P0 ;  /* 0x00000021de00780c */ /* 0x000fe400007c4270 */
[----:B------:R-:W-:Y:S02]  /*6810*/  FMNMX.FTZ R11, R176, R11, !PT ;  /* 0x0000000bb00b7209 */ /* 0x000fe40007810000 */
[----:B------:R-:W-:Y:S02]  /*6820*/  FMNMX.FTZ R2, R169, R2, !PT ;  /* 0x00000002a9027209 */ /* 0x000fe40007810000 */
[----:B------:R-:W-:Y:S02]  /*6830*/  FSEL R174, R22, -INF , !P4 ;  /* 0xff80000016ae7808 */ /* 0x000fe40006000000 */
[----:B------:R-:W-:Y:S02]  /*6840*/  ISETP.LT.OR P6, PT, R0, 0x22, P6 ;  /* 0x000000220000780c */ /* 0x000fe400037c1670 */
[----:B------:R-:W-:Y:S02]  /*6850*/  ISETP.GT.AND P5, PT, R222, 0x28, P0 ;  /* 0x00000028de00780c */ /* 0x000fe400007a4270 */
[----:B------:R-:W-:Y:S02]  /*6860*/  FMNMX.FTZ R11, R166, R11, !PT ;  /* 0x0000000ba60b7209 */ /* 0x000fe40007810000 */
[----:B------:R-:W-:Y:S02]  /*6870*/  FMNMX.FTZ R2, R167, R2, !PT ;  /* 0x00000002a7027209 */ /* 0x000fe40007810000 */
[----:B------:R-:W-:Y:S02]  /*6880*/  FSEL R172, R23, -INF , !P6 ;  /* 0xff80000017ac7808 */ /* 0x000fe40007000000 */
[----:B------:R-:W-:Y:S02]  /*6890*/  ISETP.LT.OR P5, PT, R0, 0x29, P5 ;  /* 0x000000290000780c */ /* 0x000fe40002fa1670 */
[----:B------:R-:W-:Y:S02]  /*68a0*/  FMNMX.FTZ R11, R174, R11, !PT ;  /* 0x0000000bae0b7209 */ /* 0x000fe40007810000 */
[----:B------:R-:W-:Y:S02]  /*68b0*/  ISETP.GT.AND P4, PT, R222, 0x29, P0 ;  /* 0x00000029de00780c */ /* 0x000fe40000784270 */
[----:B------:R-:W-:Y:S02]  /*68c0*/  FMNMX.FTZ R2, R157, R2, !PT ;  /* 0x000000029d027209 */ /* 0x000fe40007810000 */
[----:B------:R-:W-:Y:S02]  /*68d0*/  ISETP.LT.OR P4, PT, R0, 0x2a, P4 ;  /* 0x0000002a0000780c */ /* 0x000fe40002781670 */
[----:B------:R-:W-:Y:S02]  /*68e0*/  FSEL R170, R26, -INF , !P5 ;  /* 0xff8000001aaa7808 */ /* 0x000fe40006800000 */
[----:B------:R-:W-:Y:S02]  /*68f0*/  ISETP.GT.AND P6, PT, R222, 0x30, P0 ;  /* 0x00000030de00780c */ /* 0x000fe400007c4270 */
[----:B------:R-:W-:Y:S02]  /*6900*/  FMNMX.FTZ R11, R172, R11, !PT ;  /* 0x0000000bac0b7209 */ /* 0x000fe40007810000 */
[----:B------:R-:W-:Y:S02]  /*6910*/  FMNMX.FTZ R2, R147, R2, !PT ;  /* 0x0000000293027209 */ /* 0x000fe40007810000 */
[----:B------:R-:W-:Y:S02]  /*6920*/  ISETP.LT.OR P6, PT, R0, 0x31, P6 ;  /* 0x000000310000780c */ /* 0x000fe400037c1670 */
[----:B------:R-:W-:Y:S02]  /*6930*/  FSEL R168, R27, -INF , !P4 ;  /* 0xff8000001ba87808 */ /* 0x000fe40006000000 */
        /* <DEDUP_REMOVED lines=8> */
[----:B------:R-:W-:Y:S02]  /*69c0*/  FSEL R144, R31, -INF , !P5 ;  /* 0xff8000001f907808 */ /* 0x000fe40006800000 */
[----:B------:R-:W-:Y:S01]  /*69d0*/  FMNMX.FTZ R11, R146, R11, !PT ;  /* 0x0000000b920b7209 */ /* 0x000fe20007810000 */
[----:B------:R-:W1:Y:S01]  /*69e0*/  SHFL.BFLY PT, R2, R7, 0x2, 0x1f ;  /* 0x0c401f0007027f89 */ /* 0x000e6200000e0000 */
[----:B------:R-:W-:Y:S02]  /*69f0*/  ISETP.LT.OR P4, PT, R0, 0x39, P4 ;  /* 0x000000390000780c */ /* 0x000fe40002781670 */
[----:B------:R-:W-:Y:S02]  /*6a00*/  ISETP.GT.AND P0, PT, R222, 0x39, P0 ;  /* 0x00000039de00780c */ /* 0x000fe40000704270 */
[----:B------:R-:W-:Y:S02]  /*6a10*/  FMNMX.FTZ R11, R144, R11, !PT ;  /* 0x0000000b900b7209 */ /* 0x000fe40007810000 */
[----:B------:R-:W-:Y:S01]  /*6a20*/  ISETP.LT.OR P0, PT, R0, 0x3a, P0 ;  /* 0x0000003a0000780c */ /* 0x000fe20000701670 */
[----:B------:R-:W-:Y:S01]  /*6a30*/  LDSM.16.MT88.4 R28, [R134+UR4+0x100] ;  /* 0x00010004861c783b */ /* 0x000fe20008004200 */
[----:B------:R-:W-:Y:S02]  /*6a40*/  FSEL R142, R34, -INF , !P4 ;  /* 0xff800000228e7808 */ /* 0x000fe40006000000 */
[----:B------:R-:W-:Y:S02]  /*6a50*/  FSEL R140, R35, -INF , !P0 ;  /* 0xff800000238c7808 */ /* 0x000fe40004000000 */
[----:B------:R-:W-:Y:S02]  /*6a60*/  FMNMX.FTZ R15, R142, R11, !PT ;  /* 0x0000000b8e0f7209 */ /* 0x000fe40007810000 */
[----:B------:R-:W-:Y:S02]  /*6a70*/  IADD3 R16, R134, UR4, RZ ;  /* 0x0000000486107c10 */ /* 0x000fe4000fffe0ff */
[----:B------:R-:W-:Y:S02]  /*6a80*/  FMNMX.FTZ R13, R140, R15, !PT ;  /* 0x0000000f8c0d7209 */ /* 0x000fe40007810000 */
[----:B------:R-:W-:Y:S03]  /*6a90*/  IADD3 R148, R183, R16, RZ ;  /* 0x00000010b7947210 */ /* 0x000fe60007ffe0ff */
[----:B------:R-:W2:Y:S01]  /*6aa0*/  SHFL.BFLY PT, R0, R13, 0x2, 0x1f ;  /* 0x0c401f000d007f89 */ /* 0x000ea200000e0000 */
[----:B-1----:R-:W-:Y:S07]  /*6ab0*/  FMNMX.FTZ R4, R7, R2, !PT ;  /* 0x0000000207047209 */ /* 0x002fee0007810000 */
[----:B------:R-:W1:Y:S01]  /*6ac0*/  SHFL.BFLY PT, R11, R4, 0x1, 0x1f ;  /* 0x0c201f00040b7f89 */ /* 0x000e6200000e0000 */
[----:B--2---:R-:W-:Y:S07]  /*6ad0*/  FMNMX.FTZ R7, R13, R0, !PT ;  /* 0x000000000d077209 */ /* 0x004fee0007810000 */
[----:B------:R-:W2:Y:S01]  /*6ae0*/  SHFL.BFLY PT, R0, R7, 0x1, 0x1f ;  /* 0x0c201f0007007f89 */ /* 0x000ea200000e0000 */
[----:B-1----:R-:W-:Y:S04]  /*6af0*/  FMNMX.FTZ R2, R4, R11, !PT ;  /* 0x0000000b04027209 */ /* 0x002fe80007810000 */
[C---:B------:R-:W-:Y:S01]  /*6b00*/  FSETP.NEU.FTZ.AND P0, PT, R2.reuse, -INF , PT ;  /* 0xff8000000200780b */ /* 0x040fe20003f1d000 */
[----:B------:R-:W-:Y:S05]  /*6b10*/  FMUL.FTZ R158, R2, c[0x0][0x2d0] ;  /* 0x0000b400029e7a20 */ /* 0x000fea0000410000 */
[----:B------:R-:W-:Y:S05]  /*6b20*/  FSEL R158, R158, RZ, P0 ;  /* 0x000000ff9e9e7208 */ /* 0x000fea0000000000 */
[--C-:B------:R-:W-:Y:S01]  /*6b30*/  FFMA.FTZ R154, R5, c[0x0][0x2d0], -R158.reuse ;  /* 0x0000b400059a7a23 */ /* 0x100fe2000001089e */
[----:B------:R-:W-:Y:S01]  /*6b40*/  FSEL R5, R2, RZ, P0 ;  /* 0x000000ff02057208 */ /* 0x000fe20000000000 */
[--C-:B------:R-:W-:Y:S02]  /*6b50*/  FFMA.FTZ R156, R137, c[0x0][0x2d0], -R158.reuse ;  /* 0x0000b400899c7a23 */ /* 0x100fe4000001089e */
[----:B------:R-:W-:Y:S01]  /*6b60*/  FFMA.FTZ R155, R133, c[0x0][0x2d0], -R158 ;  /* 0x0000b400859b7a23 */ /* 0x000fe2000001089e */
[----:B--2---:R-:W-:Y:S01]  /*6b70*/  FMNMX.FTZ R0, R7, R0, !PT ;  /* 0x0000000007007209 */ /* 0x004fe20007810000 */
[----:B------:R-:W-:Y:S02]  /*6b80*/  FADD.FTZ R4, -R5, R132 ;  /* 0x0000008405047221 */ /* 0x000fe40000010100 */
[----:B------:R-:W-:Y:S01]  /*6b90*/  MUFU.EX2 R156, R156 ;  /* 0x0000009c009c7308 */ /* 0x000fe20000000800 */
[--C-:B------:R-:W-:Y:S01]  /*6ba0*/  FFMA.FTZ R151, R9, c[0x0][0x2d0], -R158.reuse ;  /* 0x0000b40009977a23 */ /* 0x100fe2000001089e */
[C---:B------:R-:W-:Y:S01]  /*6bb0*/  FSETP.NEU.FTZ.AND P0, PT, R0.reuse, -INF , PT ;  /* 0xff8000000000780b */ /* 0x040fe20003f1d000 */
[----:B------:R-:W-:Y:S02]  /*6bc0*/  FMUL.FTZ R141, R0, c[0x0][0x2d0] ;  /* 0x0000b400008d7a20 */ /* 0x000fe40000410000 */
[----:B------:R-:W-:Y:S01]  /*6bd0*/  FMUL.FTZ R132, R4, c[0x0][0x2d0] ;  /* 0x0000b40004847a20 */ /* 0x000fe20000410000 */
[----:B------:R-:W-:Y:S01]  /*6be0*/  FSEL R4, R0, RZ, P0 ;  /* 0x000000ff00047208 */ /* 0x000fe20000000000 */
[--C-:B------:R-:W-:Y:S01]  /*6bf0*/  FFMA.FTZ R159, R159, c[0x0][0x2d0], -R158.reuse ;  /* 0x0000b4009f9f7a23 */ /* 0x100fe2000001089e */
[----:B------:R-:W-:Y:S01]  /*6c00*/  FSEL R141, R141, RZ, P0 ;  /* 0x000000ff8d8d7208 */ /* 0x000fe20000000000 */
[--C-:B------:R-:W-:Y:S01]  /*6c10*/  FFMA.FTZ R160, R165, c[0x0][0x2d0], -R158.reuse ;  /* 0x0000b400a5a07a23 */ /* 0x100fe2000001089e */
[----:B------:R-:W1:Y:S01]  /*6c20*/  MUFU.EX2 R155, R155 ;  /* 0x0000009b009b7308 */ /* 0x000e620000000800 */
[----:B------:R-:W-:Y:S02]  /*6c30*/  FADD.FTZ R4, -R4, R3 ;  /* 0x0000000304047221 */ /* 0x000fe40000010100 */
[--C-:B------:R-:W-:Y:S02]  /*6c40*/  FFMA.FTZ R153, R12, c[0x0][0x2d0], -R141.reuse ;  /* 0x0000b4000c997a23 */ /* 0x100fe4000001088d */
[----:B------:R-:W2:Y:S01]  /*6c50*/  LDSM.16.MT88.4 R12, [R135+UR4+0x100] ;  /* 0x00010004870c783b */ /* 0x000ea20008004200 */
[--C-:B------:R-:W-:Y:S02]  /*6c60*/  FFMA.FTZ R152, R8, c[0x0][0x2d0], -R141.reuse ;  /* 0x0000b40008987a23 */ /* 0x100fe4000001088d */
[--C-:B------:R-:W-:Y:S02]  /*6c70*/  FFMA.FTZ R149, R10, c[0x0][0x2d0], -R141.reuse ;  /* 0x0000b4000a957a23 */ /* 0x100fe4000001088d */
[--C-:B------:R-:W-:Y:S01]  /*6c80*/  FFMA.FTZ R150, R6, c[0x0][0x2d0], -R141.reuse ;  /* 0x0000b40006967a23 */ /* 0x100fe2000001088d */
[----:B------:R-:W-:Y:S01]  /*6c90*/  MUFU.EX2 R154, R154 ;  /* 0x0000009a009a7308 */ /* 0x000fe20000000800 */
[----:B------:R-:W-:Y:S01]  /*6ca0*/  FMUL.FTZ R3, R4, c[0x0][0x2d0] ;  /* 0x0000b40004037a20 */ /* 0x000fe20000410000 */
[----:B------:R-:W-:Y:S01]  /*6cb0*/  IADD3 R4, R135, UR4, RZ ;  /* 0x0000000487047c10 */ /* 0x000fe2000fffe0ff */
[--C-:B------:R-:W-:Y:S02]  /*6cc0*/  FFMA.FTZ R177, R146, c[0x0][0x2d0], -R141.reuse ;  /* 0x0000b40092b17a23 */ /* 0x100fe4000001088d */
[--C-:B------:R-:W-:Y:S01]  /*6cd0*/  FFMA.FTZ R220, R144, c[0x0][0x2d0], -R141.reuse ;  /* 0x0000b40090dc7a23 */ /* 0x100fe2000001088d */
[----:B------:R-:W-:Y:S01]  /*6ce0*/  IADD3 R133, R183, R4, RZ ;  /* 0x00000004b7857210 */ /* 0x000fe20007ffe0ff */
[--C-:B------:R-:W-:Y:S02]  /*6cf0*/  FFMA.FTZ R142, R142, c[0x0][0x2d0], -R141.reuse ;  /* 0x0000b4008e8e7a23 */ /* 0x100fe4000001088d */
[--C-:B------:R-:W-:Y:S01]  /*6d00*/  FFMA.FTZ R161, R161, c[0x0][0x2d0], -R158.reuse ;  /* 0x0000b400a1a17a23 */ /* 0x100fe2000001089e */
[----:B------:R-:W3:Y:S01]  /*6d10*/  MUFU.EX2 R151, R151 ;  /* 0x0000009700977308 */ /* 0x000ee20000000800 */
[----:B------:R-:W4:Y:S01]  /*6d20*/  LDSM.16.MT88.4 R20, [R133+0x100] ;  /* 0x000100008514783b */ /* 0x000f220000004200 */
[--C-:B------:R-:W-:Y:S01]  /*6d30*/  FFMA.FTZ R162, R163, c[0x0][0x2d0], -R158.reuse ;  /* 0x0000b400a3a27a23 */ /* 0x100fe2000001089e */
[----:B-1----:R-:W-:Y:S01]  /*6d40*/  F2FP.PACK_AB R136, R155, R156 ;  /* 0x0000009c9b88723e */ /* 0x002fe200000000ff */
[--C-:B------:R-:W-:Y:S02]  /*6d50*/  FFMA.FTZ R163, R178, c[0x0][0x2d0], -R141.reuse ;  /* 0x0000b400b2a37a23 */ /* 0x100fe4000001088d */
[--C-:B------:R-:W-:Y:S02]  /*6d60*/  FFMA.FTZ R164, R164, c[0x0][0x2d0], -R141.reuse ;  /* 0x0000b400a4a47a23 */ /* 0x100fe4000001088d */
[--C-:B------:R-:W-:Y:S02]  /*6d70*/  FFMA.FTZ R165, R176, c[0x0][0x2d0], -R141.reuse ;  /* 0x0000b400b0a57a23 */ /* 0x100fe4000001088d */
[----:B------:R-:W1:Y:S01]  /*6d80*/  MUFU.EX2 R132, R132 ;  /* 0x0000008400847308 */ /* 0x000e620000000800 */
[--C-:B------:R-:W-:Y:S02]  /*6d90*/  FFMA.FTZ R166, R166, c[0x0][0x2d0], -R141.reuse ;  /* 0x0000b400a6a67a23 */ /* 0x100fe4000001088d */
[--C-:B------:R-:W-:Y:S02]  /*6da0*/  FFMA.FTZ R173, R173, c[0x0][0x2d0], -R158.reuse ;  /* 0x0000b400adad7a23 */ /* 0x100fe4000001089e */
[--C-:B------:R-:W-:Y:S02]  /*6db0*/  FFMA.FTZ R176, R171, c[0x0][0x2d0], -R158.reuse ;  /* 0x0000b400abb07a23 */ /* 0x100fe4000001089e */
[--C-:B------:R-:W-:Y:S02]  /*6dc0*/  FFMA.FTZ R169, R169, c[0x0][0x2d0], -R158.reuse ;  /* 0x0000b400a9a97a23 */ /* 0x100fe4000001089e */
[--C-:B------:R-:W-:Y:S01]  /*6dd0*/  FFMA.FTZ R178, R167, c[0x0][0x2d0], -R158.reuse ;  /* 0x0000b400a7b27a23 */ /* 0x100fe2000001089e */
[----:B------:R-:W-:Y:S01]  /*6de0*/  MUFU.EX2 R153, R153 ;  /* 0x0000009900997308 */ /* 0x000fe20000000800 */
[--C-:B------:R-:W-:Y:S02]  /*6df0*/  FFMA.FTZ R167, R174, c[0x0][0x2d0], -R141.reuse ;  /* 0x0000b400aea77a23 */ /* 0x100fe4000001088d */
[--C-:B------:R-:W-:Y:S01]  /*6e00*/  FFMA.FTZ R174, R145, c[0x0][0x2d0], -R158.reuse ;  /* 0x0000b40091ae7a23 */ /* 0x100fe2000001089e */
[----:B---3--:R-:W-:Y:S01]  /*6e10*/  F2FP.PACK_AB R138, R151, R154 ;  /* 0x0000009a978a723e */ /* 0x008fe200000000ff */
[--C-:B------:R-:W-:Y:S02]  /*6e20*/  FFMA.FTZ R172, R172, c[0x0][0x2d0], -R141.reuse ;  /* 0x0000b400acac7a23 */ /* 0x100fe4000001088d */
[--C-:B------:R-:W-:Y:S02]  /*6e30*/  FFMA.FTZ R170, R170, c[0x0][0x2d0], -R141.reuse ;  /* 0x0000b400aaaa7a23 */ /* 0x100fe4000001088d */
[--C-:B------:R-:W-:Y:S01]  /*6e40*/  FFMA.FTZ R171, R168, c[0x0][0x2d0], -R141.reuse ;  /* 0x0000b400a8ab7a23 */ /* 0x100fe2000001088d */
[----:B------:R-:W3:Y:S01]  /*6e50*/  MUFU.EX2 R152, R152 ;  /* 0x0000009800987308 */ /* 0x000ee20000000800 */
[--C-:B------:R-:W-:Y:S02]  /*6e60*/  FFMA.FTZ R168, R147, c[0x0][0x2d0], -R158.reuse ;  /* 0x0000b40093a87a23 */ /* 0x100fe4000001089e */
[----:B------:R-:W-:Y:S01]  /*6e70*/  LDSM.16.MT88.4 R144, [R133+0x3900] ;  /* 0x003900008590783b */ /* 0x000fe20000004200 */
[C---:B-1----:R-:W-:Y:S02]  /*6e80*/  FMUL.FTZ R4, R132.reuse, R128 ;  /* 0x0000008084047220 */ /* 0x042fe40000410000 */
[C---:B------:R-:W-:Y:S02]  /*6e90*/  FMUL.FTZ R5, R132.reuse, R129 ;  /* 0x0000008184057220 */ /* 0x040fe40000410000 */
[C---:B------:R-:W-:Y:S02]  /*6ea0*/  FMUL.FTZ R8, R132.reuse, R124 ;  /* 0x0000007c84087220 */ /* 0x040fe40000410000 */
[----:B------:R-:W-:Y:S01]  /*6eb0*/  MUFU.EX2 R149, R149 ;  /* 0x0000009500957308 */ /* 0x000fe20000000800 */
[C---:B------:R-:W-:Y:S02]  /*6ec0*/  FMUL.FTZ R9, R132.reuse, R125 ;  /* 0x0000007d84097220 */ /* 0x040fe40000410000 */
[C---:B------:R-:W-:Y:S02]  /*6ed0*/  FMUL.FTZ R16, R132.reuse, R104 ;  /* 0x0000006884107220 */ /* 0x040fe40000410000 */
[C---:B------:R-:W-:Y:S02]  /*6ee0*/  FMUL.FTZ R17, R132.reuse, R105 ;  /* 0x0000006984117220 */ /* 0x040fe40000410000 */
[C---:B------:R-:W-:Y:S02]  /*6ef0*/  FMUL.FTZ R24, R132.reuse, R112 ;  /* 0x0000007084187220 */ /* 0x040fe40000410000 */
[C---:B------:R-:W-:Y:S01]  /*6f00*/  FMUL.FTZ R25, R132.reuse, R113 ;  /* 0x0000007184197220 */ /* 0x040fe20000410000 */
[----:B------:R-:W1:Y:S01]  /*6f10*/  MUFU.EX2 R150, R150 ;  /* 0x0000009600967308 */ /* 0x000e620000000800 */
[C---:B------:R-:W-:Y:S02]  /*6f20*/  FMUL.FTZ R32, R132.reuse, R120 ;  /* 0x0000007884207220 */ /* 0x040fe40000410000 */
[----:B------:R-:W-:Y:S01]  /*6f30*/  FMUL.FTZ R33, R132, R121 ;  /* 0x0000007984217220 */ /* 0x000fe20000410000 */
[----:B---3--:R-:W-:Y:S01]  /*6f40*/  F2FP.PACK_AB R137, R152, R153 ;  /* 0x000000999889723e */ /* 0x008fe200000000ff */
[----:B------:R-:W-:Y:S02]  /*6f50*/  FFMA.FTZ R141, R140, c[0x0][0x2d0], -R141 ;  /* 0x0000b4008c8d7a23 */ /* 0x000fe4000001088d */
[C---:B------:R-:W-:Y:S02]  /*6f60*/  FMUL.FTZ R36, R132.reuse, R36 ;  /* 0x0000002484247220 */ /* 0x040fe40000410000 */
[C---:B------:R-:W-:Y:S01]  /*6f70*/  FMUL.FTZ R37, R132.reuse, R37 ;  /* 0x0000002584257220 */ /* 0x040fe20000410000 */
[----:B------:R-:W3:Y:S01]  /*6f80*/  MUFU.EX2 R3, R3 ;  /* 0x0000000300037308 */ /* 0x000ee20000000800 */
[C---:B------:R-:W-:Y:S02]  /*6f90*/  FMUL.FTZ R40, R132.reuse, R40 ;  /* 0x0000002884287220 */ /* 0x040fe40000410000 */
[C---:B------:R-:W-:Y:S02]  /*6fa0*/  FMUL.FTZ R41, R132.reuse, R41 ;  /* 0x0000002984297220 */ /* 0x040fe40000410000 */
[C---:B------:R-:W-:Y:S02]  /*6fb0*/  FMUL.FTZ R44, R132.reuse, R44 ;  /* 0x0000002c842c7220 */ /* 0x040fe40000410000 */
[C---:B------:R-:W-:Y:S02]  /*6fc0*/  FMUL.FTZ R45, R132.reuse, R45 ;  /* 0x0000002d842d7220 */ /* 0x040fe40000410000 */
[C---:B------:R-:W-:Y:S01]  /*6fd0*/  FMUL.FTZ R48, R132.reuse, R48 ;  /* 0x0000003084307220 */ /* 0x040fe20000410000 */
[----:B------:R-:W-:Y:S01]  /*6fe0*/  MUFU.EX2 R179, R141 ;  /* 0x0000008d00b37308 */ /* 0x000fe20000000800 */
[C---:B------:R-:W-:Y:S02]  /*6ff0*/  FMUL.FTZ R49, R132.reuse, R49 ;  /* 0x0000003184317220 */ /* 0x040fe40000410000 */
[----:B------:R-:W-:Y:S01]  /*7000*/  FMUL.FTZ R52, R132, R52 ;  /* 0x0000003484347220 */ /* 0x000fe20000410000 */
[----:B-1----:R-:W-:Y:S01]  /*7010*/  F2FP.PACK_AB R139, R150, R149 ;  /* 0x00000095968b723e */ /* 0x002fe200000000ff */
[C---:B------:R-:W-:Y:S02]  /*7020*/  FMUL.FTZ R53, R132.reuse, R53 ;  /* 0x0000003584357220 */ /* 0x040fe40000410000 */
[C---:B------:R-:W-:Y:S02]  /*7030*/  FMUL.FTZ R56, R132.reuse, R56 ;  /* 0x0000003884387220 */ /* 0x040fe40000410000 */
[C---:B------:R-:W-:Y:S01]  /*7040*/  FMUL.FTZ R57, R132.reuse, R57 ;  /* 0x0000003984397220 */ /* 0x040fe20000410000 */
[----:B------:R-:W-:Y:S01]  /*7050*/  MUFU.EX2 R159, R159 ;  /* 0x0000009f009f7308 */ /* 0x000fe20000000800 */
[C---:B------:R-:W-:Y:S02]  /*7060*/  FMUL.FTZ R60, R132.reuse, R60 ;  /* 0x0000003c843c7220 */ /* 0x040fe40000410000 */
[C---:B------:R-:W-:Y:S02]  /*7070*/  FMUL.FTZ R61, R132.reuse, R61 ;  /* 0x0000003d843d7220 */ /* 0x040fe40000410000 */
[C---:B---3--:R-:W-:Y:S02]  /*7080*/  FMUL.FTZ R6, R3.reuse, R130 ;  /* 0x0000008203067220 */ /* 0x048fe40000410000 */
[C---:B------:R-:W-:Y:S02]  /*7090*/  FMUL.FTZ R7, R3.reuse, R131 ;  /* 0x0000008303077220 */ /* 0x040fe40000410000 */
[----:B------:R-:W-:Y:S01]  /*70a0*/  LDSM.16.MT88.4 R128, [R133+0x2900] ;  /* 0x002900008580783b */ /* 0x000fe20000004200 */
[C---:B------:R-:W-:Y:S01]  /*70b0*/  FMUL.FTZ R10, R3.reuse, R126 ;  /* 0x0000007e030a7220 */ /* 0x040fe20000410000 */
[----:B------:R-:W1:Y:S01]  /*70c0*/  MUFU.EX2 R160, R160 ;  /* 0x000000a000a07308 */ /* 0x000e620000000800 */
[C---:B------:R-:W-:Y:S02]  /*70d0*/  FMUL.FTZ R11, R3.reuse, R127 ;  /* 0x0000007f030b7220 */ /* 0x040fe40000410000 */
[C---:B--2---:R-:W-:Y:S03]  /*70e0*/  HMMA.16816.F32 R4, R136.reuse, R12, R4 ;  /* 0x0000000c8804723c */ /* 0x044fe60000001804 */
[----:B------:R-:W-:Y:S02]  /*70f0*/  LDSM.16.MT88.4 R124, [R135+UR4+0x2900] ;  /* 0x00290004877c783b */ /* 0x000fe40008004200 */
[C---:B------:R-:W-:Y:S02]  /*7100*/  FMUL.FTZ R18, R3.reuse, R106 ;  /* 0x0000006a03127220 */ /* 0x040fe40000410000 */
[C---:B------:R-:W-:Y:S01]  /*7110*/  FMUL.FTZ R12, R132.reuse, R100 ;  /* 0x00000064840c7220 */ /* 0x040fe20000410000 */
[C---:B------:R-:W-:Y:S01]  /*7120*/  HMMA.16816.F32 R8, R136.reuse, R14, R8 ;  /* 0x0000000e8808723c */ /* 0x040fe20000001808 */
[----:B------:R-:W-:Y:S03]  /*7130*/  MUFU.EX2 R161, R161 ;  /* 0x000000a100a17308 */ /* 0x000fe60000000800 */
[C---:B------:R-:W-:Y:S02]  /*7140*/  FMUL.FTZ R13, R132.reuse, R101 ;  /* 0x00000065840d7220 */ /* 0x040fe40000410000 */
[C---:B------:R-:W-:Y:S02]  /*7150*/  FMUL.FTZ R19, R3.reuse, R107 ;  /* 0x0000006b03137220 */ /* 0x040fe40000410000 */
[C---:B------:R-:W-:Y:S01]  /*7160*/  FMUL.FTZ R14, R3.reuse, R102 ;  /* 0x00000066030e7220 */ /* 0x040fe20000410000 */
[----:B------:R-:W-:Y:S02]  /*7170*/  LDSM.16.MT88.4 R104, [R135+UR4+0x2100] ;  /* 0x002100048768783b */ /* 0x000fe40008004200 */
[----:B------:R-:W2:Y:S01]  /*7180*/  MUFU.EX2 R162, R162 ;  /* 0x000000a200a27308 */ /* 0x000ea20000000800 */
[C---:B------:R-:W-:Y:S02]  /*7190*/  FMUL.FTZ R15, R3.reuse, R103 ;  /* 0x00000067030f7220 */ /* 0x040fe40000410000 */
[C---:B------:R-:W-:Y:S02]  /*71a0*/  FMUL.FTZ R26, R3.reuse, R114 ;  /* 0x00000072031a7220 */ /* 0x040fe40000410000 */
[C---:B------:R-:W-:Y:S01]  /*71b0*/  FMUL.FTZ R27, R3.reuse, R115 ;  /* 0x00000073031b7220 */ /* 0x040fe20000410000 */
[----:B------:R-:W3:Y:S01]  /*71c0*/  LDSM.16.MT88.4 R100, [R148+0x100] ;  /* 0x000100009464783b */ /* 0x000ee20000004200 */
[C---:B------:R-:W-:Y:S01]  /*71d0*/  FMUL.FTZ R34, R3.reuse, R122 ;  /* 0x0000007a03227220 */ /* 0x040fe20000410000 */
[C---:B----4-:R-:W-:Y:S02]  /*71e0*/  HMMA.16816.F32 R12, R136.reuse, R20, R12 ;  /* 0x00000014880c723c */ /* 0x050fe4000000180c */
[----:B------:R-:W-:Y:S01]  /*71f0*/  MUFU.EX2 R163, R163 ;  /* 0x000000a300a37308 */ /* 0x000fe20000000800 */
[C---:B------:R-:W-:Y:S02]  /*7200*/  FMUL.FTZ R35, R3.reuse, R123 ;  /* 0x0000007b03237220 */ /* 0x040fe40000410000 */
[C---:B------:R-:W-:Y:S01]  /*7210*/  FMUL.FTZ R38, R3.reuse, R38 ;  /* 0x0000002603267220 */ /* 0x040fe20000410000 */
[----:B------:R-:W-:Y:S01]  /*7220*/  LDSM.16.MT88.4 R112, [R135+UR4+0x900] ;  /* 0x000900048770783b */ /* 0x000fe20008004200 */
[C---:B------:R-:W-:Y:S01]  /*7230*/  FMUL.FTZ R20, R132.reuse, R108 ;  /* 0x0000006c84147220 */ /* 0x040fe20000410000 */
[C---:B------:R-:W-:Y:S04]  /*7240*/  HMMA.16816.F32 R16, R136.reuse, R22, R16 ;  /* 0x000000168810723c */ /* 0x040fe80000001810 */
[C---:B------:R-:W-:Y:S01]  /*7250*/  FMUL.FTZ R21, R132.reuse, R109 ;  /* 0x0000006d84157220 */ /* 0x040fe20000410000 */
[----:B------:R-:W4:Y:S01]  /*7260*/  MUFU.EX2 R164, R164 ;  /* 0x000000a400a47308 */ /* 0x000f220000000800 */
[C---:B------:R-:W-:Y:S01]  /*7270*/  FMUL.FTZ R39, R3.reuse, R39 ;  /* 0x0000002703277220 */ /* 0x040fe20000410000 */
[----:B------:R-:W-:Y:S01]  /*7280*/  LDSM.16.MT88.4 R120, [R148+0x900] ;  /* 0x000900009478783b */ /* 0x000fe20000004200 */
[C---:B------:R-:W-:Y:S04]  /*7290*/  FMUL.FTZ R22, R3.reuse, R110 ;  /* 0x0000006e03167220 */ /* 0x040fe80000410000 */
[C---:B------:R-:W-:Y:S02]  /*72a0*/  FMUL.FTZ R23, R3.reuse, R111 ;  /* 0x0000006f03177220 */ /* 0x040fe40000410000 */
[C---:B------:R-:W-:Y:S01]  /*72b0*/  FMUL.FTZ R42, R3.reuse, R42 ;  /* 0x0000002a032a7220 */ /* 0x040fe20000410000 */
[----:B------:R-:W5:Y:S01]  /*72c0*/  LDSM.16.MT88.4 R108, [R133+0x2100] ;  /* 0x00210000856c783b */ /* 0x000f620000004200 */
[C---:B------:R-:W-:Y:S01]  /*72d0*/  FMUL.FTZ R43, R3.reuse, R43 ;  /* 0x0000002b032b7220 */ /* 0x040fe20000410000 */
[----:B------:R-:W-:Y:S01]  /*72e0*/  MUFU.EX2 R165, R165 ;  /* 0x000000a500a57308 */ /* 0x000fe20000000800 */
[C---:B------:R-:W-:Y:S01]  /*72f0*/  FMUL.FTZ R46, R3.reuse, R46 ;  /* 0x0000002e032e7220 */ /* 0x040fe20000410000 */
[C---:B------:R-:W-:Y:S03]  /*7300*/  HMMA.16816.F32 R20, R136.reuse, R28, R20 ;  /* 0x0000001c8814723c */ /* 0x040fe60000001814 */
[C---:B------:R-:W-:Y:S02]  /*7310*/  FMUL.FTZ R47, R3.reuse, R47 ;  /* 0x0000002f032f7220 */ /* 0x040fe40000410000 */
[C---:B------:R-:W-:Y:S02]  /*7320*/  FMUL.FTZ R50, R3.reuse, R50 ;  /* 0x0000003203327220 */ /* 0x040fe40000410000 */
[C---:B------:R-:W-:Y:S01]  /*7330*/  FMUL.FTZ R28, R132.reuse, R116 ;  /* 0x00000074841c7220 */ /* 0x040fe20000410000 */
[C---:B------:R-:W-:Y:S01]  /*7340*/  HMMA.16816.F32 R24, R136.reuse, R30, R24 ;  /* 0x0000001e8818723c */ /* 0x040fe20000001818 */
[----:B------:R-:W1:Y:S03]  /*7350*/  MUFU.EX2 R166, R166 ;  /* 0x000000a600a67308 */ /* 0x000e660000000800 */
[C---:B------:R-:W-:Y:S02]  /*7360*/  FMUL.FTZ R29, R132.reuse, R117 ;  /* 0x00000075841d7220 */ /* 0x040fe40000410000 */
[C---:B------:R-:W-:Y:S02]  /*7370*/  FMUL.FTZ R51, R3.reuse, R51 ;  /* 0x0000003303337220 */ /* 0x040fe40000410000 */
[C---:B------:R-:W-:Y:S03]  /*7380*/  FMUL.FTZ R30, R3.reuse, R118 ;  /* 0x00000076031e7220 */ /* 0x040fe60000410000 */
[----:B------:R-:W-:Y:S01]  /*7390*/  MUFU.EX2 R173, R173 ;  /* 0x000000ad00ad7308 */ /* 0x000fe20000000800 */
[C---:B------:R-:W-:Y:S02]  /*73a0*/  FMUL.FTZ R31, R3.reuse, R119 ;  /* 0x00000077031f7220 */ /* 0x040fe40000410000 */
[----:B------:R-:W-:Y:S01]  /*73b0*/  LDSM.16.MT88.4 R116, [R133+0x900] ;  /* 0x000900008574783b */ /* 0x000fe20000004200 */
[C---:B------:R-:W-:Y:S02]  /*73c0*/  FMUL.FTZ R54, R3.reuse, R54 ;  /* 0x0000003603367220 */ /* 0x040fe40000410000 */
[C---:B------:R-:W-:Y:S02]  /*73d0*/  FMUL.FTZ R55, R3.reuse, R55 ;  /* 0x0000003703377220 */ /* 0x040fe40000410000 */
[C---:B---3--:R-:W-:Y:S02]  /*73e0*/  HMMA.16816.F32 R28, R136.reuse, R100, R28 ;  /* 0x00000064881c723c */ /* 0x048fe4000000181c */
[----:B------:R-:W3:Y:S01]  /*73f0*/  MUFU.EX2 R176, R176 ;  /* 0x000000b000b07308 */ /* 0x000ee20000000800 */
[C---:B------:R-:W-:Y:S02]  /*7400*/  FMUL.FTZ R58, R3.reuse, R58 ;  /* 0x0000003a033a7220 */ /* 0x040fe40000410000 */
[C---:B------:R-:W-:Y:S02]  /*7410*/  FMUL.FTZ R59, R3.reuse, R59 ;  /* 0x0000003b033b7220 */ /* 0x040fe40000410000 */
[C---:B------:R-:W-:Y:S01]  /*7420*/  FMUL.FTZ R62, R3.reuse, R62 ;  /* 0x0000003e033e7220 */ /* 0x040fe20000410000 */
[C---:B------:R-:W-:Y:S01]  /*7430*/  HMMA.16816.F32 R32, R136.reuse, R102, R32 ;  /* 0x000000668820723c */ /* 0x040fe20000001820 */
[----:B------:R-:W1:Y:S03]  /*7440*/  LDSM.16.MT88.4 R100, [R134+UR4+0x2100] ;  /* 0x002100048664783b */ /* 0x000e660008004200 */
[C---:B------:R-:W-:Y:S01]  /*7450*/  FMUL.FTZ R63, R3.reuse, R63 ;  /* 0x0000003f033f7220 */ /* 0x040fe20000410000 */
[----:B------:R-:W-:Y:S01]  /*7460*/  MUFU.EX2 R169, R169 ;  /* 0x000000a900a97308 */ /* 0x000fe20000000800 */
[C---:B------:R-:W-:Y:S02]  /*7470*/  FMUL.FTZ R64, R132.reuse, R64 ;  /* 0x0000004084407220 */ /* 0x040fe40000410000 */
[C---:B------:R-:W-:Y:S04]  /*7480*/  HMMA.16816.F32 R36, R136.reuse, R104, R36 ;  /* 0x000000688824723c */ /* 0x040fe80000001824 */
[C---:B------:R-:W-:Y:S02]  /*7490*/  FMUL.FTZ R65, R132.reuse, R65 ;  /* 0x0000004184417220 */ /* 0x040fe40000410000 */
[C---:B------:R-:W-:Y:S01]  /*74a0*/  FMUL.FTZ R66, R3.reuse, R66 ;  /* 0x0000004203427220 */ /* 0x040fe20000410000 */
[----:B------:R-:W1:Y:S01]  /*74b0*/  MUFU.EX2 R178, R178 ;  /* 0x000000b200b27308 */ /* 0x000e620000000800 */
[C---:B------:R-:W-:Y:S01]  /*74c0*/  HMMA.16816.F32 R40, R136.reuse, R106, R40 ;  /* 0x0000006a8828723c */ /* 0x040fe20000001828 */
[----:B------:R-:W2:Y:S03]  /*74d0*/  LDSM.16.MT88.4 R104, [R148+0x2100] ;  /* 0x002100009468783b */ /* 0x000ea60000004200 */
[C---:B------:R-:W-:Y:S02]  /*74e0*/  FMUL.FTZ R67, R3.reuse, R67 ;  /* 0x0000004303437220 */ /* 0x040fe40000410000 */
[C---:B------:R-:W-:Y:S02]  /*74f0*/  FMUL.FTZ R68, R132.reuse, R68 ;  /* 0x0000004484447220 */ /* 0x040fe40000410000 */
[C---:B-----5:R-:W-:Y:S01]  /*7500*/  HMMA.16816.F32 R44, R136.reuse, R108, R44 ;  /* 0x0000006c882c723c */ /* 0x060fe2000000182c */
[----:B------:R-:W-:Y:S03]  /*7510*/  MUFU.EX2 R167, R167 ;  /* 0x000000a700a77308 */ /* 0x000fe60000000800 */
[C---:B------:R-:W-:Y:S02]  /*7520*/  FMUL.FTZ R69, R132.reuse, R69 ;  /* 0x0000004584457220 */ /* 0x040fe40000410000 */
[C---:B------:R-:W-:Y:S02]  /*7530*/  FMUL.FTZ R70, R3.reuse, R70 ;  /* 0x0000004603467220 */ /* 0x040fe40000410000 */
[C---:B------:R-:W-:Y:S01]  /*7540*/  HMMA.16816.F32 R48, R136.reuse, R110, R48 ;  /* 0x0000006e8830723c */ /* 0x040fe20000001830 */
[----:B------:R-:W5:Y:S02]  /*7550*/  LDSM.16.MT88.4 R108, [R135+UR4+0x4100] ;  /* 0x00410004876c783b */ /* 0x000f640008004200 */
[----:B------:R-:W3:Y:S01]  /*7560*/  MUFU.EX2 R172, R172 ;  /* 0x000000ac00ac7308 */ /* 0x000ee20000000800 */
[C---:B------:R-:W-:Y:S02]  /*7570*/  FMUL.FTZ R71, R3.reuse, R71 ;  /* 0x0000004703477220 */ /* 0x040fe40000410000 */
[C---:B------:R-:W-:Y:S02]  /*7580*/  FMUL.FTZ R72, R132.reuse, R72 ;  /* 0x0000004884487220 */ /* 0x040fe40000410000 */
[C---:B------:R-:W-:Y:S01]  /*7590*/  FMUL.FTZ R73, R132.reuse, R73 ;  /* 0x0000004984497220 */ /* 0x040fe20000410000 */
[C---:B-1----:R-:W-:Y:S03]  /*75a0*/  HMMA.16816.F32 R52, R136.reuse, R100, R52 ;  /* 0x000000648834723c */ /* 0x042fe60000001834 */
[C---:B------:R-:W-:Y:S01]  /*75b0*/  FMUL.FTZ R74, R3.reuse, R74 ;  /* 0x0000004a034a7220 */ /* 0x040fe20000410000 */
[----:B------:R-:W-:Y:S01]  /*75c0*/  MUFU.EX2 R170, R170 ;  /* 0x000000aa00aa7308 */ /* 0x000fe20000000800 */
[C---:B------:R-:W-:Y:S02]  /*75d0*/  FMUL.FTZ R75, R3.reuse, R75 ;  /* 0x0000004b034b7220 */ /* 0x040fe40000410000 */
[C---:B------:R-:W-:Y:S01]  /*75e0*/  FMUL.FTZ R76, R132.reuse, R76 ;  /* 0x0000004c844c7220 */ /* 0x040fe20000410000 */
[C---:B------:R-:W-:Y:S01]  /*75f0*/  HMMA.16816.F32 R56, R136.reuse, R102, R56 ;  /* 0x000000668838723c */ /* 0x040fe20000001838 */
[----:B------:R-:W1:Y:S03]  /*7600*/  LDSM.16.MT88.4 R100, [R133+0x4100] ;  /* 0x004100008564783b */ /* 0x000e660000004200 */
[C---:B------:R-:W-:Y:S02]  /*7610*/  FMUL.FTZ R77, R132.reuse, R77 ;  /* 0x0000004d844d7220 */ /* 0x040fe40000410000 */
[C---:B------:R-:W-:Y:S01]  /*7620*/  FMUL.FTZ R78, R3.reuse, R78 ;  /* 0x0000004e034e7220 */ /* 0x040fe20000410000 */
[----:B------:R-:W1:Y:S01]  /*7630*/  MUFU.EX2 R171, R171 ;  /* 0x000000ab00ab7308 */ /* 0x000e620000000800 */
[C---:B--2---:R-:W-:Y:S04]  /*7640*/  HMMA.16816.F32 R60, R136.reuse, R104, R60 ;  /* 0x00000068883c723c */ /* 0x044fe8000000183c */
[C---:B------:R-:W-:Y:S02]  /*7650*/  FMUL.FTZ R79, R3.reuse, R79 ;  /* 0x0000004f034f7220 */ /* 0x040fe40000410000 */
[C---:B------:R-:W-:Y:S02]  /*7660*/  FMUL.FTZ R80, R132.reuse, R80 ;  /* 0x0000005084507220 */ /* 0x040fe40000410000 */
[C---:B------:R-:W-:Y:S01]  /*7670*/  HMMA.16816.F32 R64, R136.reuse, R106, R64 ;  /* 0x0000006a8840723c */ /* 0x040fe20000001840 */
[----:B------:R-:W2:Y:S01]  /*7680*/  LDSM.16.MT88.4 R104, [R134+UR4+0x4100] ;  /* 0x004100048668783b */ /* 0x000ea20008004200 */
[----:B------:R-:W-:Y:S02]  /*7690*/  MUFU.EX2 R168, R168 ;  /* 0x000000a800a87308 */ /* 0x000fe40000000800 */
[C---:B------:R-:W-:Y:S02]  /*76a0*/  FMUL.FTZ R81, R132.reuse, R81 ;  /* 0x0000005184517220 */ /* 0x040fe40000410000 */
[C---:B------:R-:W-:Y:S02]  /*76b0*/  FMUL.FTZ R82, R3.reuse, R82 ;  /* 0x0000005203527220 */ /* 0x040fe40000410000 */
[C---:B-----5:R-:W-:Y:S04]  /*76c0*/  HMMA.16816.F32 R68, R136.reuse, R108, R68 ;  /* 0x0000006c8844723c */ /* 0x060fe80000001844 */
[C---:B------:R-:W-:Y:S01]  /*76d0*/  FMUL.FTZ R83, R3.reuse, R83 ;  /* 0x0000005303537220 */ /* 0x040fe20000410000 */
[----:B------:R-:W-:Y:S01]  /*76e0*/  MUFU.EX2 R174, R174 ;  /* 0x000000ae00ae7308 */ /* 0x000fe20000000800 */
[C---:B------:R-:W-:Y:S02]  /*76f0*/  FMUL.FTZ R84, R132.reuse, R84 ;  /* 0x0000005484547220 */ /* 0x040fe40000410000 */
[C---:B------:R-:W-:Y:S01]  /*7700*/  HMMA.16816.F32 R72, R136.reuse, R110, R72 ;  /* 0x0000006e8848723c */ /* 0x040fe20000001848 */
[----:B------:R-:W5:Y:S03]  /*7710*/  LDSM.16.MT88.4 R108, [R148+0x4100] ;  /* 0x00410000946c783b */ /* 0x000f660000004200 */
[C---:B------:R-:W-:Y:S02]  /*7720*/  FMUL.FTZ R85, R132.reuse, R85 ;  /* 0x0000005584557220 */ /* 0x040fe40000410000 */
[C---:B------:R-:W-:Y:S01]  /*7730*/  FMUL.FTZ R86, R3.reuse, R86 ;  /* 0x0000005603567220 */ /* 0x040fe20000410000 */
[----:B------:R-:W-:Y:S01]  /*7740*/  MUFU.EX2 R177, R177 ;  /* 0x000000b100b17308 */ /* 0x000fe20000000800 */
[C---:B------:R-:W-:Y:S01]  /*7750*/  FMUL.FTZ R87, R3.reuse, R87 ;  /* 0x0000005703577220 */ /* 0x040fe20000410000 */
[C---:B-1----:R-:W-:Y:S03]  /*7760*/  HMMA.16816.F32 R76, R136.reuse, R100, R76 ;  /* 0x00000064884c723c */ /* 0x042fe6000000184c */
[C---:B------:R-:W-:Y:S02]  /*7770*/  FMUL.FTZ R88, R132.reuse, R88 ;  /* 0x0000005884587220 */ /* 0x040fe40000410000 */
[----:B------:R-:W-:Y:S02]  /*7780*/  FMUL.FTZ R89, R132, R89 ;  /* 0x0000005984597220 */ /* 0x000fe40000410000 */
[C---:B------:R-:W-:Y:S01]  /*7790*/  FMUL.FTZ R90, R3.reuse, R90 ;  /* 0x0000005a035a7220 */ /* 0x040fe20000410000 */
[C---:B------:R-:W-:Y:S01]  /*77a0*/  HMMA.16816.F32 R80, R136.reuse, R102, R80 ;  /* 0x000000668850723c */ /* 0x040fe20000001850 */
[----:B------:R-:W-:Y:S03]  /*77b0*/  MUFU.EX2 R220, R220 ;  /* 0x000000dc00dc7308 */ /* 0x000fe60000000800 */
[C---:B------:R-:W-:Y:S01]  /*77c0*/  FMUL.FTZ R91, R3.reuse, R91 ;  /* 0x0000005b035b7220 */ /* 0x040fe20000410000 */
[----:B------:R-:W-:Y:S01]  /*77d0*/  F2FP.PACK_AB R100, R160, R159 ;  /* 0x0000009fa064723e */ /* 0x000fe200000000ff */
[----:B------:R-:W-:Y:S01]  /*77e0*/  FMUL.FTZ R92, R132, R92 ;  /* 0x0000005c845c7220 */ /* 0x000fe20000410000 */
[----:B------:R-:W-:Y:S01]  /*77f0*/  F2FP.PACK_AB R102, R162, R161 ;  /* 0x000000a1a266723e */ /* 0x000fe200000000ff */
[C---:B--2---:R-:W-:Y:S04]  /*7800*/  HMMA.16816.F32 R84, R136.reuse, R104, R84 ;  /* 0x000000688854723c */ /* 0x044fe80000001854 */
[----:B------:R-:W-:Y:S01]  /*7810*/  FMUL.FTZ R93, R132, R93 ;  /* 0x0000005d845d7220 */ /* 0x000fe20000410000 */
[----:B----4-:R-:W-:Y:S01]  /*7820*/  F2FP.PACK_AB R101, R164, R163 ;  /* 0x000000a3a465723e */ /* 0x010fe200000000ff */
[C---:B------:R-:W-:Y:S01]  /*7830*/  FMUL.FTZ R94, R3.reuse, R94 ;  /* 0x0000005e035e7220 */ /* 0x040fe20000410000 */
[----:B------:R-:W-:Y:S01]  /*7840*/  F2FP.PACK_AB R103, R166, R165 ;  /* 0x000000a5a667723e */ /* 0x000fe200000000ff */
[C---:B------:R-:W-:Y:S01]  /*7850*/  HMMA.16816.F32 R88, R136.reuse, R106, R88 ;  /* 0x0000006a8858723c */ /* 0x040fe20000001858 */
[----:B------:R-:W1:Y:S03]  /*7860*/  LDSM.16.MT88.4 R104, [R134+UR4+0x900] ;  /* 0x000900048668783b */ /* 0x000e660008004200 */
[C---:B------:R-:W-:Y:S02]  /*7870*/  FMUL.FTZ R95, R3.reuse, R95 ;  /* 0x0000005f035f7220 */ /* 0x040fe40000410000 */
[C---:B------:R-:W-:Y:S02]  /*7880*/  FMUL.FTZ R96, R132.reuse, R96 ;  /* 0x0000006084607220 */ /* 0x040fe40000410000 */
[C---:B------:R-:W-:Y:S03]  /*7890*/  FMUL.FTZ R97, R132.reuse, R97 ;  /* 0x0000006184617220 */ /* 0x040fe60000410000 */
[C---:B-----5:R-:W-:Y:S03]  /*78a0*/  HMMA.16816.F32 R92, R136.reuse, R108, R92 ;  /* 0x0000006c885c723c */ /* 0x060fe6000000185c */
[C---:B------:R-:W-:Y:S02]  /*78b0*/  FMUL.FTZ R98, R3.reuse, R98 ;  /* 0x0000006203627220 */ /* 0x040fe40000410000 */
[----:B------:R-:W-:Y:S02]  /*78c0*/  FMUL.FTZ R99, R3, R99 ;  /* 0x0000006303637220 */ /* 0x000fe40000410000 */
[--C-:B------:R-:W-:Y:S02]  /*78d0*/  FFMA.FTZ R157, R157, c[0x0][0x2d0], -R158.reuse ;  /* 0x0000b4009d9d7a23 */ /* 0x100fe4000001089e */
[----:B------:R-:W-:Y:S03]  /*78e0*/  FFMA.FTZ R158, R143, c[0x0][0x2d0], -R158 ;  /* 0x0000b4008f9e7a23 */ /* 0x000fe6000001089e */
[----:B------:R-:W-:Y:S01]  /*78f0*/  HMMA.16816.F32 R96, R136, R110, R96 ;  /* 0x0000006e8860723c */ /* 0x000fe20000001860 */
[----:B------:R-:W2:Y:S01]  /*7900*/  LDSM.16.MT88.4 R108, [R134+UR4+0x2900] ;  /* 0x00290004866c783b */ /* 0x000ea20008004200 */
[----:B------:R-:W-:Y:S01]  /*7910*/  MUFU.EX2 R175, R158 ;  /* 0x0000009e00af7308 */ /* 0x000fe20000000800 */
[----:B------:R-:W-:Y:S02]  /*7920*/  FFMA.FTZ R153, R3, R206, R153 ;  /* 0x000000ce03997223 */ /* 0x000fe40000010099 */
[----:B------:R-:W-:Y:S01]  /*7930*/  FFMA.FTZ R156, R132, R207, R156 ;  /* 0x000000cf849c7223 */ /* 0x000fe2000001009c */
[----:B------:R-:W-:Y:S01]  /*7940*/  MOV R132, R2 ;  /* 0x0000000200847202 */ /* 0x000fe20000000f00 */
[----:B------:R-:W-:Y:S01]  /*7950*/  FADD.FTZ R152, R152, R153 ;  /* 0x0000009998987221 */ /* 0x000fe20000010000 */
[C---:B------:R-:W-:Y:S01]  /*7960*/  HMMA.16816.F32 R4, R100.reuse, R112, R4 ;  /* 0x000000706404723c */ /* 0x040fe20000001804 */
[----:B------:R-:W-:Y:S03]  /*7970*/  LDSM.16.MT88.4 R136, [R133+0x3100] ;  /* 0x003100008588783b */ /* 0x000fe60000004200 */
[----:B------:R4:W-:Y:S01]  /*7980*/  MUFU.EX2 R158, R142 ;  /* 0x0000008e009e7308 */ /* 0x0009e20000000800 */
[----:B------:R-:W-:Y:S02]  /*7990*/  FADD.FTZ R155, R155, R156 ;  /* 0x0000009c9b9b7221 */ /* 0x000fe40000010000 */
[----:B------:R-:W-:Y:S01]  /*79a0*/  FADD.FTZ R149, R149, R152 ;  /* 0x0000009895957221 */ /* 0x000fe20000010000 */
[C---:B------:R-:W-:Y:S01]  /*79b0*/  HMMA.16816.F32 R8, R100.reuse, R114, R8 ;  /* 0x000000726408723c */ /* 0x040fe20000001808 */
[----:B------:R-:W5:Y:S03]  /*79c0*/  LDSM.16.MT88.4 R112, [R148+0x2900] ;  /* 0x002900009470783b */ /* 0x000f660000004200 */
[----:B------:R-:W-:Y:S02]  /*79d0*/  FADD.FTZ R154, R154, R155 ;  /* 0x0000009b9a9a7221 */ /* 0x000fe40000010000 */
[----:B------:R-:W2:Y:S01]  /*79e0*/  MUFU.EX2 R157, R157 ;  /* 0x0000009d009d7308 */ /* 0x000ea20000000800 */
[----:B------:R-:W-:Y:S01]  /*79f0*/  FADD.FTZ R150, R150, R149 ;  /* 0x0000009596967221 */ /* 0x000fe20000010000 */
[C---:B------:R-:W-:Y:S04]  /*7a00*/  HMMA.16816.F32 R12, R100.reuse, R116, R12 ;  /* 0x00000074640c723c */ /* 0x040fe8000000180c */
[----:B------:R-:W-:Y:S02]  /*7a10*/  FADD.FTZ R154, R151, R154 ;  /* 0x0000009a979a7221 */ /* 0x000fe40000010000 */
[----:B------:R-:W-:Y:S02]  /*7a20*/  FADD.FTZ R163, R163, R150 ;  /* 0x00000096a3a37221 */ /* 0x000fe40000010000 */
[C---:B------:R-:W-:Y:S01]  /*7a30*/  HMMA.16816.F32 R16, R100.reuse, R118, R16 ;  /* 0x000000766410723c */ /* 0x040fe20000001810 */
[----:B------:R-:W-:Y:S03]  /*7a40*/  LDSM.16.MT88.4 R116, [R133+0x4900] ;  /* 0x004900008574783b */ /* 0x000fe60000004200 */
[----:B------:R-:W-:Y:S02]  /*7a50*/  FADD.FTZ R159, R159, R154 ;  /* 0x0000009a9f9f7221 */ /* 0x000fe40000010000 */
[----:B------:R-:W-:Y:S02]  /*7a60*/  FADD.FTZ R164, R164, R163 ;  /* 0x000000a3a4a47221 */ /* 0x000fe40000010000 */
[C---:B-1----:R-:W-:Y:S01]  /*7a70*/  HMMA.16816.F32 R20, R100.reuse, R104, R20 ;  /* 0x000000686414723c */ /* 0x042fe20000001814 */
[----:B----4-:R-:W-:Y:S03]  /*7a80*/  LDSM.16.MT88.4 R140, [R135+UR4+0x3900] ;  /* 0x00390004878c783b */ /* 0x010fe60008004200 */
[----:B------:R-:W-:Y:S02]  /*7a90*/  FADD.FTZ R160, R160, R159 ;  /* 0x0000009fa0a07221 */ /* 0x000fe40000010000 */
[----:B------:R-:W-:Y:S02]  /*7aa0*/  FADD.FTZ R165, R165, R164 ;  /* 0x000000a4a5a57221 */ /* 0x000fe40000010000 */
[C---:B------:R-:W-:Y:S01]  /*7ab0*/  HMMA.16816.F32 R24, R100.reuse, R106, R24 ;  /* 0x0000006a6418723c */ /* 0x040fe20000001818 */
[----:B------:R-:W1:Y:S03]  /*7ac0*/  LDSM.16.MT88.4 R104, [R135+UR4+0x4900] ;  /* 0x004900048768783b */ /* 0x000e660008004200 */
[----:B------:R-:W-:Y:S02]  /*7ad0*/  FADD.FTZ R161, R161, R160 ;  /* 0x000000a0a1a17221 */ /* 0x000fe40000010000 */
[----:B------:R-:W-:Y:S02]  /*7ae0*/  FADD.FTZ R166, R166, R165 ;  /* 0x000000a5a6a67221 */ /* 0x000fe40000010000 */
        /* <DEDUP_REMOVED lines=9> */
[----:B------:R-:W-:Y:S07]  /*7b80*/  LDSM.16.MT88.4 R128, [R135+UR4+0x3100] ;  /* 0x003100048780783b */ /* 0x000fee0008004200 */
[C---:B--2---:R-:W-:Y:S08]  /*7b90*/  HMMA.16816.F32 R52, R100.reuse, R108, R52 ;  /* 0x0000006c6434723c */ /* 0x044ff00000001834 */
[C---:B------:R-:W-:Y:S01]  /*7ba0*/  HMMA.16816.F32 R56, R100.reuse, R110, R56 ;  /* 0x0000006e6438723c */ /* 0x040fe20000001838 */
[----:B------:R-:W2:Y:S07]  /*7bb0*/  LDSM.16.MT88.4 R108, [R134+UR4+0x4900] ;  /* 0x00490004866c783b */ /* 0x000eae0008004200 */
[C---:B-----5:R-:W-:Y:S08]  /*7bc0*/  HMMA.16816.F32 R60, R100.reuse, R112, R60 ;  /* 0x00000070643c723c */ /* 0x060ff0000000183c */
[C---:B------:R-:W-:Y:S01]  /*7bd0*/  HMMA.16816.F32 R64, R100.reuse, R114, R64 ;  /* 0x000000726440723c */ /* 0x040fe20000001840 */
[----:B------:R-:W4:Y:S07]  /*7be0*/  LDSM.16.MT88.4 R112, [R148+0x4900] ;  /* 0x004900009470783b */ /* 0x000f2e0000004200 */
[C---:B-1----:R-:W-:Y:S08]  /*7bf0*/  HMMA.16816.F32 R68, R100.reuse, R104, R68 ;  /* 0x000000686444723c */ /* 0x042ff00000001844 */
[C---:B------:R-:W-:Y:S01]  /*7c00*/  HMMA.16816.F32 R72, R100.reuse, R106, R72 ;  /* 0x0000006a6448723c */ /* 0x040fe20000001848 */
[----:B------:R-:W1:Y:S07]  /*7c10*/  LDSM.16.MT88.4 R104, [R135+UR4+0x1100] ;  /* 0x001100048768783b */ /* 0x000e6e0008004200 */
[C---:B------:R-:W-:Y:S08]  /*7c20*/  HMMA.16816.F32 R76, R100.reuse, R116, R76 ;  /* 0x00000074644c723c */ /* 0x040ff0000000184c */
[C---:B------:R-:W-:Y:S01]  /*7c30*/  HMMA.16816.F32 R80, R100.reuse, R118, R80 ;  /* 0x000000766450723c */ /* 0x040fe20000001850 */
[----:B------:R-:W5:Y:S07]  /*7c40*/  LDSM.16.MT88.4 R116, [R134+UR4+0x1100] ;  /* 0x001100048674783b */ /* 0x000f6e0008004200 */
[C---:B--2---:R-:W-:Y:S08]  /*7c50*/  HMMA.16816.F32 R84, R100.reuse, R108, R84 ;  /* 0x0000006c6454723c */ /* 0x044ff00000001854 */
[C---:B------:R-:W-:Y:S01]  /*7c60*/  HMMA.16816.F32 R88, R100.reuse, R110, R88 ;  /* 0x0000006e6458723c */ /* 0x040fe20000001858 */
[----:B------:R-:W2:Y:S07]  /*7c70*/  LDSM.16.MT88.4 R108, [R134+UR4+0x3100] ;  /* 0x00310004866c783b */ /* 0x000eae0008004200 */
[C---:B----4-:R-:W-:Y:S08]  /*7c80*/  HMMA.16816.F32 R92, R100.reuse, R112, R92 ;  /* 0x00000070645c723c */ /* 0x050ff0000000185c */
[----:B------:R-:W-:Y:S01]  /*7c90*/  HMMA.16816.F32 R96, R100, R114, R96 ;  /* 0x000000726460723c */ /* 0x000fe20000001860 */
[----:B------:R-:W-:Y:S06]  /*7ca0*/  LDSM.16.MT88.4 R112, [R135+UR4+0x5100] ;  /* 0x005100048770783b */ /* 0x000fec0008004200 */
[----:B---3--:R-:W-:Y:S01]  /*7cb0*/  F2FP.PACK_AB R100, R176, R173 ;  /* 0x000000adb064723e */ /* 0x008fe200000000ff */
        /* <DEDUP_REMOVED lines=8> */
[C---:B-1----:R-:W-:Y:S03]  /*7d40*/  HMMA.16816.F32 R4, R100.reuse, R104, R4 ;  /* 0x000000686404723c */ /* 0x042fe60000001804 */
[----:B------:R-:W-:Y:S02]  /*7d50*/  FADD.FTZ R170, R170, R167 ;  /* 0x000000a7aaaa7221 */ /* 0x000fe40000010000 */
[----:B------:R-:W-:Y:S02]  /*7d60*/  FADD.FTZ R178, R178, R169 ;  /* 0x000000a9b2b27221 */ /* 0x000fe40000010000 */
[----:B------:R-:W-:Y:S01]  /*7d70*/  FADD.FTZ R170, R171, R170 ;  /* 0x000000aaabaa7221 */ /* 0x000fe20000010000 */
[C---:B------:R-:W-:Y:S01]  /*7d80*/  HMMA.16816.F32 R8, R100.reuse, R106, R8 ;  /* 0x0000006a6408723c */ /* 0x040fe20000001808 */
[----:B------:R-:W1:Y:S07]  /*7d90*/  LDSM.16.MT88.4 R104, [R148+0x3100] ;  /* 0x003100009468783b */ /* 0x000e6e0000004200 */
[C---:B------:R-:W-:Y:S08]  /*7da0*/  HMMA.16816.F32 R12, R100.reuse, R120, R12 ;  /* 0x00000078640c723c */ /* 0x040ff0000000180c */
[C---:B------:R-:W-:Y:S01]  /*7db0*/  HMMA.16816.F32 R16, R100.reuse, R122, R16 ;  /* 0x0000007a6410723c */ /* 0x040fe20000001810 */
[----:B------:R-:W-:Y:S07]  /*7dc0*/  LDSM.16.MT88.4 R120, [R148+0x1900] ;  /* 0x001900009478783b */ /* 0x000fee0000004200 */
[C---:B-----5:R-:W-:Y:S08]  /*7dd0*/  HMMA.16816.F32 R20, R100.reuse, R116, R20 ;  /* 0x000000746414723c */ /* 0x060ff00000001814 */
[C---:B------:R-:W-:Y:S01]  /*7de0*/  HMMA.16816.F32 R24, R100.reuse, R118, R24 ;  /* 0x000000766418723c */ /* 0x040fe20000001818 */
[----:B------:R-:W3:Y:S07]  /*7df0*/  LDSM.16.MT88.4 R116, [R133+0x5100] ;  /* 0x005100008574783b */ /* 0x000eee0000004200 */
[C---:B------:R-:W-:Y:S08]  /*7e00*/  HMMA.16816.F32 R28, R100.reuse, R124, R28 ;  /* 0x0000007c641c723c */ /* 0x040ff0000000181c */
[C---:B------:R-:W-:Y:S01]  /*7e10*/  HMMA.16816.F32 R32, R100.reuse, R126, R32 ;  /* 0x0000007e6420723c */ /* 0x040fe20000001820 */
[----:B------:R-:W-:Y:S07]  /*7e20*/  LDSM.16.MT88.4 R124, [R135+UR4+0x1900] ;  /* 0x00190004877c783b */ /* 0x000fee0008004200 */
        /* <DEDUP_REMOVED lines=8> */
[C---:B--2---:R-:W-:Y:S04]  /*7eb0*/  HMMA.16816.F32 R52, R100.reuse, R108, R52 ;  /* 0x0000006c6434723c */ /* 0x044fe80000001834 */
[----:B------:R-:W-:Y:S01]  /*7ec0*/  F2FP.PACK_AB R139, R179, R158 ;  /* 0x0000009eb38b723e */ /* 0x000fe200000000ff */
[----:B------:R-:W-:Y:S02]  /*7ed0*/  FADD.FTZ R177, R177, R170 ;  /* 0x000000aab1b17221 */ /* 0x000fe40000010000 */
[----:B------:R-:W-:Y:S01]  /*7ee0*/  FADD.FTZ R157, R168, R157 ;  /* 0x0000009da89d7221 */ /* 0x000fe20000010000 */
[C---:B------:R-:W-:Y:S01]  /*7ef0*/  HMMA.16816.F32 R56, R100.reuse, R110, R56 ;  /* 0x0000006e6438723c */ /* 0x040fe20000001838 */
[----:B------:R-:W2:Y:S03]  /*7f00*/  LDSM.16.MT88.4 R108, [R134+UR4+0x5100] ;  /* 0x00510004866c783b */ /* 0x000ea60008004200 */
[----:B------:R-:W-:Y:S02]  /*7f10*/  FADD.FTZ R177, R220, R177 ;  /* 0x000000b1dcb17221 */ /* 0x000fe40000010000 */
[----:B------:R-:W-:Y:S02]  /*7f20*/  FADD.FTZ R174, R174, R157 ;  /* 0x0000009daeae7221 */ /* 0x000fe40000010000 */
[C---:B-1----:R-:W-:Y:S04]  /*7f30*/  HMMA.16816.F32 R60, R100.reuse, R104, R60 ;  /* 0x00000068643c723c */ /* 0x042fe8000000183c */
[----:B------:R-:W-:Y:S02]  /*7f40*/  FADD.FTZ R158, R158, R177 ;  /* 0x000000b19e9e7221 */ /* 0x000fe40000010000 */
[----:B------:R-:W-:Y:S02]  /*7f50*/  FADD.FTZ R207, R175, R174 ;  /* 0x000000aeafcf7221 */ /* 0x000fe40000010000 */
[C---:B------:R-:W-:Y:S01]  /*7f60*/  HMMA.16816.F32 R64, R100.reuse, R106, R64 ;  /* 0x0000006a6440723c */ /* 0x040fe20000001840 */
[----:B------:R-:W1:Y:S03]  /*7f70*/  LDSM.16.MT88.4 R104, [R148+0x5100] ;  /* 0x005100009468783b */ /* 0x000e660000004200 */
[----:B------:R-:W-:Y:S04]  /*7f80*/  FADD.FTZ R206, R179, R158 ;  /* 0x0000009eb3ce7221 */ /* 0x000fe80000010000 */
[C---:B------:R-:W-:Y:S08]  /*7f90*/  HMMA.16816.F32 R68, R100.reuse, R112, R68 ;  /* 0x000000706444723c */ /* 0x040ff00000001844 */
[C---:B------:R-:W-:Y:S01]  /*7fa0*/  HMMA.16816.F32 R72, R100.reuse, R114, R72 ;  /* 0x000000726448723c */ /* 0x040fe20000001848 */
[----:B------:R-:W4:Y:S07]  /*7fb0*/  LDSM.16.MT88.4 R112, [R133+0x1900] ;  /* 0x001900008570783b */ /* 0x000f2e0000004200 */
[C---:B---3--:R-:W-:Y:S08]  /*7fc0*/  HMMA.16816.F32 R76, R100.reuse, R116, R76 ;  /* 0x00000074644c723c */ /* 0x048ff0000000184c */
[C---:B------:R-:W-:Y:S01]  /*7fd0*/  HMMA.16816.F32 R80, R100.reuse, R118, R80 ;  /* 0x000000766450723c */ /* 0x040fe20000001850 */
[----:B------:R-:W3:Y:S07]  /*7fe0*/  LDSM.16.MT88.4 R116, [R134+UR4+0x1900] ;  /* 0x001900048674783b */ /* 0x000eee0008004200 */
[C---:B--2---:R-:W-:Y:S08]  /*7ff0*/  HMMA.16816.F32 R84, R100.reuse, R108, R84 ;  /* 0x0000006c6454723c */ /* 0x044ff00000001854 */
[C---:B------:R-:W-:Y:S08]  /*8000*/  HMMA.16816.F32 R88, R100.reuse, R110, R88 ;  /* 0x0000006e6458723c */ /* 0x040ff00000001858 */
[C---:B-1----:R-:W-:Y:S08]  /*8010*/  HMMA.16816.F32 R92, R100.reuse, R104, R92 ;  /* 0x00000068645c723c */ /* 0x042ff0000000185c */
[----:B------:R-:W-:Y:S08]  /*8020*/  HMMA.16816.F32 R96, R100, R106, R96 ;  /* 0x0000006a6460723c */ /* 0x000ff00000001860 */
[C---:B------:R-:W-:Y:S01]  /*8030*/  HMMA.16816.F32 R128, R136.reuse, R124, R4 ;  /* 0x0000007c8880723c */ /* 0x040fe20000001804 */
[----:B------:R-:W1:Y:S07]  /*8040*/  LDSM.16.MT88.4 R4, [R134+UR4+0x3900] ;  /* 0x003900048604783b */ /* 0x000e6e0008004200 */
[C---:B------:R-:W-:Y:S01]  /*8050*/  HMMA.16816.F32 R124, R136.reuse, R126, R8 ;  /* 0x0000007e887c723c */ /* 0x040fe20000001808 */
[----:B------:R-:W2:Y:S07]  /*8060*/  LDSM.16.MT88.4 R8, [R148+0x3900] ;  /* 0x003900009408783b */ /* 0x000eae0000004200 */
[C---:B----4-:R-:W-:Y:S01]  /*8070*/  HMMA.16816.F32 R100, R136.reuse, R112, R12 ;  /* 0x000000708864723c */ /* 0x050fe2000000180c */
[----:B------:R-:W4:Y:S07]  /*8080*/  LDSM.16.MT88.4 R12, [R135+UR4+0x5900] ;  /* 0x00590004870c783b */ /* 0x000f2e0008004200 */
[C---:B------:R-:W-:Y:S07]  /*8090*/  HMMA.16816.F32 R104, R136.reuse, R114, R16 ;  /* 0x000000728868723c */ /* 0x040fee0000001810 */
[----:B------:R-:W-:Y:S01]  /*80a0*/  IADD3 R16, R210, -0x2, RZ ;  /* 0xfffffffed2107810 */ /* 0x000fe20007ffe0ff */
[C---:B---3--:R-:W-:Y:S03]  /*80b0*/  HMMA.16816.F32 R108, R136.reuse, R116, R20 ;  /* 0x00000074886c723c */ /* 0x048fe60000001814 */
[C---:B------:R-:W-:Y:S05]  /*80c0*/  ISETP.GE.AND P6, PT, R16.reuse, R189, PT ;  /* 0x000000bd1000720c */ /* 0x040fea0003fc6270 */
[C---:B------:R-:W-:Y:S08]  /*80d0*/  HMMA.16816.F32 R112, R136.reuse, R118, R24 ;  /* 0x000000768870723c */ /* 0x040ff00000001818 */
[C---:B------:R-:W-:Y:S04]  /*80e0*/  HMMA.16816.F32 R116, R136.reuse, R120, R28 ;  /* 0x000000788874723c */ /* 0x040fe8000000181c */
[----:B------:R-:W-:Y:S04]  /*80f0*/  @P6 SHF.R.S32.HI R17, RZ, 0x1f, R16 ;  /* 0x0000001fff116819 */ /* 0x000fe80000011410 */
        /* <DEDUP_REMOVED lines=8> */
[C---:B--2---:R-:W-:Y:S07]  /*8180*/  HMMA.16816.F32 R60, R136.reuse, R8, R60 ;  /* 0x00000008883c723c */ /* 0x044fee000000183c */
[----:B------:R-:W-:Y:S01]  /*8190*/  @P6 IMAD R8, R17, c[0x0][0x1e0], RZ ;  /* 0x0000780011086a24 */ /* 0x000fe200078e02ff */
[C---:B------:R-:W-:Y:S04]  /*81a0*/  HMMA.16816.F32 R64, R136.reuse, R10, R64 ;  /* 0x0000000a8840723c */ /* 0x040fe80000001840 */
[C---:B------:R-:W-:Y:S02]  /*81b0*/  @P6 IMAD R8, R16.reuse, c[0x0][0x1e4], R8 ;  /* 0x0000790010086a24 */ /* 0x040fe400078e0208 */
[----:B------:R-:W-:Y:S02]  /*81c0*/  @P6 IMAD.WIDE.U32 R16, R16, c[0x0][0x1e0], RZ ;  /* 0x0000780010106a25 */ /* 0x000fe400078e00ff */
[C---:B----4-:R-:W-:Y:S04]  /*81d0*/  HMMA.16816.F32 R68, R136.reuse, R12, R68 ;  /* 0x0000000c8844723c */ /* 0x050fe80000001844 */
[----:B------:R-:W-:Y:S02]  /*81e0*/  @P6 IADD3 R9, R17, R8, RZ ;  /* 0x0000000811096210 */ /* 0x000fe40007ffe0ff */
[C---:B------:R-:W-:Y:S02]  /*81f0*/  @P6 SHF.L.U32 R19, R16.reuse, 0x6, RZ ;  /* 0x0000000610136819 */ /* 0x040fe400000006ff */
[----:B------:R-:W-:Y:S01]  /*8200*/  @P6 SHF.L.U64.HI R18, R16, 0x6, R9 ;  /* 0x0000000610126819 */ /* 0x000fe20000010209 */
[C---:B------:R-:W-:Y:S01]  /*8210*/  HMMA.16816.F32 R72, R136.reuse, R14, R72 ;  /* 0x0000000e8848723c */ /* 0x040fe20000001848 */
[----:B------:R-:W2:Y:S02]  /*8220*/  LDSM.16.MT88.4 R8, [R134+UR4+0x5900] ;  /* 0x005900048608783b */ /* 0x000ea40008004200 */
[C---:B------:R-:W-:Y:S02]  /*8230*/  @P6 IADD3 R12, P0, R19.reuse, R198, RZ ;  /* 0x000000c6130c6210 */ /* 0x040fe40007f1e0ff */
[----:B------:R-:W-:Y:S02]  /*8240*/  @P6 IADD3 R22, P4, R19, R214, RZ ;  /* 0x000000d613166210 */ /* 0x000fe40007f9e0ff */
[----:B------:R-:W-:Y:S01]  /*8250*/  @P6 IADD3.X R13, R18, R203, RZ, P0, !PT ;  /* 0x000000cb120d6210 */ /* 0x000fe200007fe4ff */
[C---:B-1----:R-:W-:Y:S04]  /*8260*/  HMMA.16816.F32 R76, R136.reuse, R4, R76 ;  /* 0x00000004884c723c */ /* 0x042fe8000000184c */
[----:B------:R-:W-:Y:S02]  /*8270*/  @P6 LEA R20, P5, R12, c[0x0][0x1c8], 0x1 ;  /* 0x000072000c146a11 */ /* 0x000fe400078a08ff */
[----:B------:R-:W-:Y:S02]  /*8280*/  @P6 LEA R16, P0, R22, c[0x0][0x1c8], 0x1 ;  /* 0x0000720016106a11 */ /* 0x000fe400078008ff */
[----:B------:R-:W-:Y:S01]  /*8290*/  @P6 LEA.HI.X R21, R12, c[0x0][0x1cc], R13, 0x1, P5 ;  /* 0x000073000c156a11 */ /* 0x000fe200028f0c0d */
[C---:B------:R-:W-:Y:S01]  /*82a0*/  HMMA.16816.F32 R80, R136.reuse, R6, R80 ;  /* 0x000000068850723c */ /* 0x040fe20000001850 */
[----:B------:R-:W1:Y:S02]  /*82b0*/  LDSM.16.MT88.4 R12, [R148+0x5900] ;  /* 0x00590000940c783b */ /* 0x000e640000004200 */
[----:B------:R-:W-:Y:S02]  /*82c0*/  @P6 IADD3.X R17, R18, R213, RZ, P4, !PT ;  /* 0x000000d512116210 */ /* 0x000fe400027fe4ff */
[----:B------:R-:W-:Y:S02]  /*82d0*/  @P6 IADD3 R3, P5, R193, R19, RZ ;  /* 0x00000013c1036210 */ /* 0x000fe40007fbe0ff */
[----:B------:R-:W-:Y:S02]  /*82e0*/  @P6 LEA.HI.X R17, R22, c[0x0][0x1cc], R17, 0x1, P0 ;  /* 0x0000730016116a11 */ /* 0x000fe400000f0c11 */
[----:B------:R-:W-:Y:S03]  /*82f0*/  @P6 IADD3 R19, P0, R19, R212, RZ ;  /* 0x000000d413136210 */ /* 0x000fe60007f1e0ff */
[----:B------:R-:W-:Y:S02]  /*8300*/  @P6 IADD3 R23, P4, R3, R198, RZ ;  /* 0x000000c603176210 */ /* 0x000fe40007f9e0ff */
[----:B------:R-:W-:Y:S02]  /*8310*/  @P6 IADD3.X R22, R192, R18, RZ, P5, !PT ;  /* 0x00000012c0166210 */ /* 0x000fe40002ffe4ff */
[----:B------:R-:W-:Y:S02]  /*8320*/  @P6 LEA R4, P5, R19, c[0x0][0x1c8], 0x1 ;  /* 0x0000720013046a11 */ /* 0x000fe400078a08ff */
[----:B------:R-:W-:Y:S02]  /*8330*/  @P6 IADD3.X R24, R18, R211, RZ, P0, !PT ;  /* 0x000000d312186210 */ /* 0x000fe400007fe4ff */
[----:B------:R-:W-:Y:S02]  /*8340*/  @P6 LEA R18, P0, R23, c[0x0][0x1c8], 0x1 ;  /* 0x0000720017126a11 */ /* 0x000fe400078008ff */
[----:B------:R-:W-:Y:S02]  /*8350*/  @P6 IADD3.X R26, R22, R203, RZ, P4, !PT ;  /* 0x000000cb161a6210 */ /* 0x000fe400027fe4ff */
[----:B------:R-:W-:Y:S01]  /*8360*/  @P6 LEA.HI.X R5, R19, c[0x0][0x1cc], R24, 0x1, P5 ;  /* 0x0000730013056a11 */ /* 0x000fe200028f0c18 */
[C---:B--2---:R-:W-:Y:S03]  /*8370*/  HMMA.16816.F32 R84, R136.reuse, R8, R84 ;  /* 0x000000088854723c */ /* 0x044fe60000001854 */
[----:B------:R-:W-:Y:S02]  /*8380*/  @P6 LEA.HI.X R19, R23, c[0x0][0x1cc], R26, 0x1, P0 ;  /* 0x0000730017136a11 */ /* 0x000fe400000f0c1a */
[----:B------:R-:W-:Y:S02]  /*8390*/  MOV R23, UR7 ;  /* 0x0000000700177c02 */ /* 0x000fe40008000f00 */
[----:B------:R-:W-:Y:S01]  /*83a0*/  @P6 IADD3 R24, P0, R3, R214, RZ ;  /* 0x000000d603186210 */ /* 0x000fe20007f1e0ff */
[C---:B------:R-:W-:Y:S04]  /*83b0*/  HMMA.16816.F32 R88, R136.reuse, R10, R88 ;  /* 0x0000000a8858723c */ /* 0x040fe80000001858 */
[----:B------:R-:W-:Y:S01]  /*83c0*/  @P6 IMAD R23, R23, 0x3000, R194 ;  /* 0x0000300017176824 */ /* 0x000fe200078e02c2 */
[----:B------:R-:W-:Y:S02]  /*83d0*/  @P6 LEA R6, P5, R24, c[0x0][0x1c8], 0x1 ;  /* 0x0000720018066a11 */ /* 0x000fe400078a08ff */
[----:B------:R-:W-:Y:S01]  /*83e0*/  @P6 IADD3 R25, P4, R3, R212, RZ ;  /* 0x000000d403196210 */ /* 0x000fe20007f9e0ff */
[C---:B-1----:R-:W-:Y:S04]  /*83f0*/  HMMA.16816.F32 R92, R136.reuse, R12, R92 ;  /* 0x0000000c885c723c */ /* 0x042fe8000000185c */
[----:B------:R-:W-:Y:S02]  /*8400*/  @P6 IADD3.X R3, R22, R213, RZ, P0, !PT ;  /* 0x000000d516036210 */ /* 0x000fe400007fe4ff */
[----:B------:R-:W-:Y:S02]  /*8410*/  @P6 LEA R26, P0, R25, c[0x0][0x1c8], 0x1 ;  /* 0x00007200191a6a11 */ /* 0x000fe400078008ff */
[----:B------:R-:W-:Y:S01]  /*8420*/  @P6 LEA.HI.X R7, R24, c[0x0][0x1cc], R3, 0x1, P5 ;  /* 0x0000730018076a11 */ /* 0x000fe200028f0c03 */
[----:B------:R-:W-:Y:S03]  /*8430*/  HMMA.16816.F32 R96, R136, R14, R96 ;  /* 0x0000000e8860723c */ /* 0x000fe60000001860 */
[----:B------:R-:W-:Y:S02]  /*8440*/  @P6 SHF.L.U32 R3, R23, 0x1, RZ ;  /* 0x0000000117036819 */ /* 0x000fe400000006ff */
[----:B------:R-:W-:Y:S03]  /*8450*/  @P6 IADD3.X R22, R22, R211, RZ, P4, !PT ;  /* 0x000000d316166210 */ /* 0x000fe600027fe4ff */
[----:B------:R-:W-:Y:S01]  /*8460*/  @!PT LDS RZ, [RZ] ;  /* 0x00000000fffff984 */ /* 0x000fe20000000800 */
[----:B------:R-:W-:Y:S01]  /*8470*/  @!PT LDS RZ, [RZ] ;  /* 0x00000000fffff984 */ /* 0x000fe20000000800 */
[----:B------:R-:W-:Y:S01]  /*8480*/  @!PT LDS RZ, [RZ] ;  /* 0x00000000fffff984 */ /* 0x000fe20000000800 */
[----:B------:R1:W-:Y:S01]  /*8490*/  @P6 LDGSTS.E.BYPASS.LTC128B.128 [R3+0xc100], [R20.64], !P3 ;  /* 0x0c10000014036fae */ /* 0x0003e2000d901d4a */
[----:B------:R-:W-:Y:S02]  /*84a0*/  @P6 LEA.HI.X R27, R25, c[0x0][0x1cc], R22, 0x1, P0 ;  /* 0x00007300191b6a11 */ /* 0x000fe400000f0c16 */
[C---:B------:R-:W-:Y:S02]  /*84b0*/  ISETP.GT.AND P0, PT, R210.reuse, R219, PT ;  /* 0x000000dbd200720c */ /* 0x040fe40003f04270 */
[----:B------:R-:W-:Y:S03]  /*84c0*/  IADD3 R210, R210, -0x1, RZ ;  /* 0xffffffffd2d27810 */ /* 0x000fe60007ffe0ff */
[----:B------:R1:W-:Y:S08]  /*84d0*/  @P6 LDGSTS.E.BYPASS.LTC128B.128 [R3+0xe100], [R16.64], !P2 ;  /* 0x0e10000010036fae */ /* 0x0003f0000d101d4a */
[----:B------:R1:W-:Y:S08]  /*84e0*/  @P6 LDGSTS.E.BYPASS.LTC128B.128 [R3+0x10100], [R4.64], !P1 ;  /* 0x1010000004036fae */ /* 0x0003f0000c901d4a */
[----:B------:R1:W-:Y:S08]  /*84f0*/  @P6 LDGSTS.E.BYPASS.LTC128B.128 [R3+0xd100], [R18.64], !P3 ;  /* 0x0d10000012036fae */ /* 0x0003f0000d901d4a */
[----:B------:R1:W-:Y:S08]  /*8500*/  @P6 LDGSTS.E.BYPASS.LTC128B.128 [R3+0xf100], [R6.64], !P2 ;  /* 0x0f10000006036fae */ /* 0x0003f0000d101d4a */
[----:B------:R1:W-:Y:S08]  /*8510*/  @P6 LDGSTS.E.BYPASS.LTC128B.128 [R3+0x11100], [R26.64], !P1 ;  /* 0x111000001a036fae */ /* 0x0003f0000c901d4a */
[----:B------:R-:W0:Y:S01]  /*8520*/  LDGDEPBAR ;  /* 0x00000000000079af */ /* 0x000e220000000000 */
[----:B-1----:R-:W-:Y:S01]  /*8530*/  MOV R3, R0 ;  /* 0x0000000000037202 */ /* 0x002fe20000000f00 */
[----:B------:R-:W-:-:S06]  /*8540*/  @P0 BRA `(.L_x_1594) ;  /* 0xffffcb0000000947 */ /* 0x000fcc000383ffff */
.L_x_1585:
[----:B------:R-:W-:Y:S01]  /*8550*/  ULEA UR9, UR9, 0x7f, 0x7 ;  /* 0x0000007f09097891 */ /* 0x000fe2000f8e383f */
[----:B------:R-:W-:Y:S01]  /*8560*/  PLOP3.LUT P0, PT, PT, PT, UP1, 0x40, 0x0 ;  /* 0x000000000000781c */ /* 0x000fe20003f0e818 */
[----:B------:R-:W-:-:S02]  /*8570*/  ULDC.64 UR12, c[0x0][0x2c8] ;  /* 0x0000b200000c7ab9 */ /* 0x000fc40000000a00 */
[----:B------:R-:W-:Y:S02]  /*8580*/  UIMAD.WIDE.U32 UR14, UR9, UR12, URZ ;  /* 0x0000000c090e72a5 */ /* 0x000fe4000f8e003f */
[----:B------:R-:W-:Y:S02]  /*8590*/  ULDC UR4, c[0x0][0x168] ;  /* 0x00005a0000047ab9 */ /* 0x000fe40000000800 */
[----:B------:R-:W-:Y:S02]  /*85a0*/  UMOV UR12, 0x1 ;  /* 0x00000001000c7882 */ /* 0x000fe40000000000 */
[----:B------:R-:W-:Y:S02]  /*85b0*/  UIADD3 UR4, UR12, -UR4, URZ ;  /* 0x800000040c047290 */ /* 0x000fe4000fffe03f */
[----:B------:R-:W-:Y:S02]  /*85c0*/  @UP2 USHF.R.U32.HI UR9, URZ, UR13, UR15 ;  /* 0x0000000d3f092299 */ /* 0x000fe4000801160f */
[----:B------:R-:W-:-:S02]  /*85d0*/  ULDC UR12, c[0x0][0x1d0] ;  /* 0x00007400000c7ab9 */ /* 0x000fc40000000800 */
[----:B------:R-:W-:-:S03]  /*85e0*/  UIADD3 UR9, UR9, UR12, UR4 ;  /* 0x0000000c09097290 */ /* 0x000fc6000fffe004 */
[----:B------:R-:W-:Y:S02]  /*85f0*/  ULDC UR4, c[0x0][0x324] ;  /* 0x0000c90000047ab9 */ /* 0x000fe40000000800 */
[----:B------:R-:W-:-:S06]  /*8600*/  UIADD3 UR4, UR9, -UR4, URZ ;  /* 0x8000000409047290 */ /* 0x000fcc000fffe03f */
        /* <DEDUP_REMOVED lines=12> */
.L_x_1596:
[----:B------:R-:W-:-:S04]  /*86d0*/  MOV R3, c[0x0][0x32c] ;  /* 0x0000cb0000037a02 */ /* 0x000fc80000000f00 */
[----:B------:R-:W-:-:S13]  /*86e0*/  ISETP.NE.AND P0, PT, R3, 0x1, PT ;  /* 0x000000010300780c */ /* 0x000fda0003f05270 */
[----:B------:R-:W-:-:S05]  /*86f0*/  @P0 IMAD.HI.U32 R3, R5, c[0x0][0x330], RZ ;  /* 0x0000cc0005030a27 */ /* 0x000fca00078e00ff */
[----:B------:R-:W-:-:S05]  /*8700*/  @P0 SHF.R.U32.HI R5, RZ, c[0x0][0x334], R3 ;  /* 0x0000cd00ff050a19 */ /* 0x000fca0000011603 */
.L_x_1597:
[----:B------:R-:W-:-:S05]  /*8710*/  IMAD R5, R5, c[0x0][0x32c], RZ ;  /* 0x0000cb0005057a24 */ /* 0x000fca00078e02ff */
[----:B------:R-:W-:-:S04]  /*8720*/  IMNMX R4, R4, R5, !PT ;  /* 0x0000000504047217 */ /* 0x000fc80007800200 */
.L_x_1595:
[----:B------:R-:W-:-:S04]  /*8730*/  IADD3 R4, R4, 0x3f, RZ ;  /* 0x0000003f04047810 */ /* 0x000fc80007ffe0ff */
[----:B------:R-:W-:-:S04]  /*8740*/  SHF.R.S32.HI R3, RZ, 0x1f, R4 ;  /* 0x0000001fff037819 */ /* 0x000fc80000011404 */
[----:B------:R-:W-:-:S04]  /*8750*/  LEA.HI R4, R3, R4, RZ, 0x6 ;  /* 0x0000000403047211 */ /* 0x000fc800078f30ff */
[----:B------:R-:W-:-:S04]  /*8760*/  SHF.R.S32.HI R4, RZ, 0x6, R4 ;  /* 0x00000006ff047819 */ /* 0x000fc80000011404 */
[----:B------:R-:W-:-:S04]  /*8770*/  IMNMX R213, R189, R4, !PT ;  /* 0x00000004bdd57217 */ /* 0x000fc80007800200 */
[----:B------:R-:W-:-:S13]  /*8780*/  ISETP.GE.AND P0, PT, R210, R213, PT ;  /* 0x000000d5d200720c */ /* 0x000fda0003f06270 */
[----:B------:R-:W-:Y:S05]  /*8790*/  @!P0 BRA `(.L_x_1598) ;  /* 0x00002b2000008947 */ /* 0x000fea0003800000 */
[----:B------:R-:W-:Y:S01]  /*87a0*/  IMAD.MOV.U32 R185, RZ, RZ, 0x20 ;  /* 0x00000020ffb97424 */ /* 0x000fe200078e00ff */
[----:B------:R-:W-:Y:S01]  /*87b0*/  LOP3.LUT P0, RZ, R208, 0x2, RZ, 0xc0, !PT ;  /* 0x00000002d0ff7812 */ /* 0x000fe2000780c0ff */
[----:B------:R-:W-:Y:S01]  /*87c0*/  IMAD.MOV.U32 R3, RZ, RZ, R0 ;  /* 0x000000ffff037224 */ /* 0x000fe200078e0000 */
[----:B------:R-:W-:Y:S01]  /*87d0*/  IADD3 R209, P5, R196, 0x80, RZ ;  /* 0x00000080c4d17810 */ /* 0x000fe20007fbe0ff */
[----:B------:R-:W-:Y:S01]  /*87e0*/  IMAD.MOV.U32 R133, RZ, RZ, R2 ;  /* 0x000000ffff857224 */ /* 0x000fe200078e0002 */
[----:B------:R-:W-:Y:S01]  /*87f0*/  IADD3 R179, P4, R198, 0x40, RZ ;  /* 0x00000040c6b37810 */ /* 0x000fe20007f9e0ff */
[----:B------:R-:W-:Y:S01]  /*8800*/  IMAD.MOV.U32 R214, RZ, RZ, R210 ;  /* 0x000000ffffd67224 */ /* 0x000fe200078e00d2 */
[----:B------:R-:W-:Y:S01]  /*8810*/  SEL R185, R185, 0xffffffe0, !P0 ;  /* 0xffffffe0b9b97807 */ /* 0x000fe20004000000 */
[----:B------:R-:W-:Y:S01]  /*8820*/  IMAD.X R187, RZ, RZ, R201, P5 ;  /* 0x000000ffffbb7224 */ /* 0x000fe200028e06c9 */
[----:B------:R-:W-:Y:S01]  /*8830*/  IADD3 R212, P6, R196, 0x40, RZ ;  /* 0x00000040c4d47810 */ /* 0x000fe20007fde0ff */
[----:B------:R-:W-:Y:S01]  /*8840*/  IMAD.X R178, RZ, RZ, R203, P4 ;  /* 0x000000ffffb27224 */ /* 0x000fe200020e06cb */
[----:B------:R-:W-:-:S02]  /*8850*/  IADD3 R177, P0, R198, 0x80, RZ ;  /* 0x00000080c6b17810 */ /* 0x000fc40007f1e0ff */
[----:B------:R-:W-:Y:S02]  /*8860*/  IADD3.X R211, RZ, R201, RZ, P6, !PT ;  /* 0x000000c9ffd37210 */ /* 0x000fe400037fe4ff */
[----:B------:R-:W-:Y:S02]  /*8870*/  IADD3.X R176, RZ, R203, RZ, P0, !PT ;  /* 0x000000cbffb07210 */ /* 0x000fe400007fe4ff */
.L_x_1599:
[----:B------:R-:W-:Y:S04]  /*8880*/  DEPBAR.LE SB0, 0x2 ;  /* 0x000080800000791a */ /* 0x000fe80000000000 */
[----:B------:R-:W-:Y:S01]  /*8890*/  BAR.SYNC.DEFER_BLOCKING 0x0 ;  /* 0x0000000000007b1d */ /* 0x000fe20000010000 */
[----:B------:R-:W-:Y:S01]  /*88a0*/  UIMAD UR4, UR5, 0x6000, URZ ;  /* 0x00006000050478a4 */ /* 0x000fe2000f8e023f */
[----:B------:R-:W-:Y:S01]  /*88b0*/  ISETP.GE.AND P6, PT, R189, R214, PT ;  /* 0x000000d6bd00720c */ /* 0x000fe20003fc6270 */
[----:B------:R-:W-:Y:S01]  /*88c0*/  UIADD3 UR9, UR7, 0x1, URZ ;  /* 0x0000000107097890 */ /* 0x000fe2000fffe03f */
[----:B------:R-:W-:Y:S01]  /*88d0*/  IADD3 R210, R214, -0x1, RZ ;  /* 0xffffffffd6d27810 */ /* 0x000fe20007ffe0ff */
[----:B------:R-:W-:Y:S02]  /*88e0*/  UISETP.GE.AND UP0, UPT, UR7, 0x1, UPT ;  /* 0x000000010700788c */ /* 0x000fe4000bf06270 */
[----:B------:R-:W-:Y:S04]  /*88f0*/  IADD3 R2, R184, UR4, RZ ;  /* 0x00000004b8027c10 */ /* 0x000fe8000fffe0ff */
[----:B------:R-:W-:Y:S04]  /*8900*/  IADD3 R173, R185, R2, RZ ;  /* 0x00000002b9ad7210 */ /* 0x000fe80007ffe0ff */
[----:B------:R-:W-:Y:S01]  /*8910*/  @!P6 SHF.R.S32.HI R0, RZ, 0x1f, R210 ;  /* 0x0000001fff00e819 */ /* 0x000fe200000114d2 */
[----:B------:R-:W-:Y:S01]  /*8920*/  @!P6 IMAD.WIDE.U32 R28, R210, c[0x0][0x208], RZ ;  /* 0x00008200d21cea25 */ /* 0x000fe200078e00ff */
[----:B------:R-:W-:Y:S03]  /*8930*/  IADD3 R172, R188, R173, RZ ;  /* 0x000000adbcac7210 */ /* 0x000fe60007ffe0ff */
[----:B------:R-:W-:Y:S01]  /*8940*/  @!P6 IMAD R0, R0, c[0x0][0x208], RZ ;  /* 0x000082000000ea24 */ /* 0x000fe200078e02ff */
[----:B------:R-:W-:Y:S01]  /*8950*/  @!P6 SHF.L.U32 R153, R28, 0x6, RZ ;  /* 0x000000061c99e819 */ /* 0x000fe200000006ff */
[----:B------:R-:W-:Y:S02]  /*8960*/  LDSM.16.M88.4 R32, [R186] ;  /* 0x00000000ba20783b */ /* 0x000fe40000000200 */
[----:B------:R-:W-:Y:S01]  /*8970*/  @!P6 IMAD R0, R210, c[0x0][0x20c], R0 ;  /* 0x00008300d200ea24 */ /* 0x000fe200078e0200 */
[C---:B------:R-:W-:Y:S02]  /*8980*/  @!P6 IADD3 R150, P0, R153.reuse, R209, RZ ;  /* 0x000000d19996e210 */ /* 0x040fe40007f1e0ff */
[----:B------:R-:W-:Y:S02]  /*8990*/  @!P6 IADD3 R151, P4, R153, R212, RZ ;  /* 0x000000d49997e210 */ /* 0x000fe40007f9e0ff */
[----:B------:R-:W-:Y:S01]  /*89a0*/  @!P6 IADD3 R0, R29, R0, RZ ;  /* 0x000000001d00e210 */ /* 0x000fe20007ffe0ff */
[----:B------:R-:W1:Y:S01]  /*89b0*/  LDSM.16.M88.4 R8, [R184+UR4+0xc100] ;  /* 0x00c10004b808783b */ /* 0x000e620008000200 */
[-C--:B------:R-:W-:Y:S02]  /*89c0*/  @!P6 IADD3 R132, P5, R153, R196.reuse, RZ ;  /* 0x000000c49984e210 */ /* 0x080fe40007fbe0ff */
[----:B------:R-:W-:Y:S04]  /*89d0*/  @!P6 SHF.L.U64.HI R0, R28, 0x6, R0 ;  /* 0x000000061c00e819 */ /* 0x000fe80000010200 */
[----:B------:R-:W-:Y:S01]  /*89e0*/  @!P6 IADD3.X R149, R0, R201, RZ, P5, !PT ;  /* 0x000000c90095e210 */ /* 0x000fe20002ffe4ff */
[----:B------:R-:W2:Y:S01]  /*89f0*/  LDSM.16.M88.4 R16, [R184+UR4+0xc900] ;  /* 0x00c90004b810783b */ /* 0x000ea20008000200 */
[----:B------:R-:W-:Y:S02]  /*8a00*/  @!P6 LEA R160, P5, R132, c[0x0][0x1f8], 0x1 ;  /* 0x00007e0084a0ea11 */ /* 0x000fe400078a08ff */
[----:B------:R-:W-:Y:S02]  /*8a10*/  @!P6 IADD3.X R148, R0, R211, RZ, P4, !PT ;  /* 0x000000d30094e210 */ /* 0x000fe400027fe4ff */
[C---:B------:R-:W-:Y:S02]  /*8a20*/  @!P6 LEA R164, P4, R151.reuse, c[0x0][0x1f8], 0x1 ;  /* 0x00007e0097a4ea11 */ /* 0x040fe400078808ff */
[----:B------:R-:W-:Y:S01]  /*8a30*/  @!P6 LEA.HI.X R161, R132, c[0x0][0x1fc], R149, 0x1, P5 ;  /* 0x00007f0084a1ea11 */ /* 0x000fe200028f0c95 */
[----:B------:R-:W3:Y:S01]  /*8a40*/  LDSM.16.M88.4 R24, [R184+UR4+0xd100] ;  /* 0x00d10004b818783b */ /* 0x000ee20008000200 */
[----:B------:R-:W-:Y:S02]  /*8a50*/  @!P6 LEA.HI.X R165, R151, c[0x0][0x1fc], R148, 0x1, P4 ;  /* 0x00007f0097a5ea11 */ /* 0x000fe400020f0c94 */
[----:B------:R-:W-:Y:S01]  /*8a60*/  MOV R132, UR7 ;  /* 0x0000000700847c02 */ /* 0x000fe20008000f00 */
[----:B------:R-:W-:Y:S02]  /*8a70*/  USEL UR7, UR9, URZ, !UP0 ;  /* 0x0000003f09077287 */ /* 0x000fe4000c000000 */
[----:B------:R-:W-:Y:S02]  /*8a80*/  UIADD3 UR9, UR5, 0x1, URZ ;  /* 0x0000000105097890 */ /* 0x000fe4000fffe03f */
[----:B------:R-:W4:Y:S01]  /*8a90*/  LDSM.16.M88.4 R136, [R184+UR4+0xd900] ;  /* 0x00d90004b888783b */ /* 0x000f220008000200 */
[----:B------:R-:W-:Y:S01]  /*8aa0*/  @!P6 IMAD R132, R132, 0x6000, R205 ;  /* 0x000060008484e824 */ /* 0x000fe200078e02cd */
[----:B------:R-:W-:Y:S04]  /*8ab0*/  UISETP.GE.AND UP0, UPT, UR5, 0x1, UPT ;  /* 0x000000010500788c */ /* 0x000fe8000bf06270 */
[----:B------:R-:W-:Y:S02]  /*8ac0*/  USEL UR5, UR9, URZ, !UP0 ;  /* 0x0000003f09057287 */ /* 0x000fe4000c000000 */
[----:B------:R-:W-:Y:S01]  /*8ad0*/  LDSM.16.M88.4 R140, [R182] ;  /* 0x00000000b68c783b */ /* 0x000fe20000000200 */
[C---:B-1----:R-:W-:Y:S07]  /*8ae0*/  HMMA.16816.F32 R4, R32.reuse, R8, RZ ;  /* 0x000000082004723c */ /* 0x042fee00000018ff */
[----:B------:R-:W1:Y:S01]  /*8af0*/  LDSM.16.M88.4 R144, [R173+0xc100] ;  /* 0x00c10000ad90783b */ /* 0x000e620000000200 */
[C---:B------:R-:W-:Y:S08]  /*8b00*/  HMMA.16816.F32 R8, R32.reuse, R10, RZ ;  /* 0x0000000a2008723c */ /* 0x040ff000000018ff */
[C---:B--2---:R-:W-:Y:S08]  /*8b10*/  HMMA.16816.F32 R12, R32.reuse, R16, RZ ;  /* 0x00000010200c723c */ /* 0x044ff000000018ff */
[C---:B------:R-:W-:Y:S08]  /*8b20*/  HMMA.16816.F32 R16, R32.reuse, R18, RZ ;  /* 0x000000122010723c */ /* 0x040ff000000018ff */
[C---:B---3--:R-:W-:Y:S08]  /*8b30*/  HMMA.16816.F32 R20, R32.reuse, R24, RZ ;  /* 0x000000182014723c */ /* 0x048ff000000018ff */
[C---:B------:R-:W-:Y:S08]  /*8b40*/  HMMA.16816.F32 R24, R32.reuse, R26, RZ ;  /* 0x0000001a2018723c */ /* 0x040ff000000018ff */
[C---:B----4-:R-:W-:Y:S07]  /*8b50*/  HMMA.16816.F32 R28, R32.reuse, R136, RZ ;  /* 0x00000088201c723c */ /* 0x050fee00000018ff */
[----:B------:R-:W-:Y:S01]  /*8b60*/  @!P6 IADD3.X R137, R0, R187, RZ, P0, !PT ;  /* 0x000000bb0089e210 */ /* 0x000fe200007fe4ff */
[----:B------:R-:W-:Y:S01]  /*8b70*/  HMMA.16816.F32 R32, R32, R138, RZ ;  /* 0x0000008a2020723c */ /* 0x000fe200000018ff */
[C---:B------:R-:W-:Y:S04]  /*8b80*/  @!P6 LEA R166, P0, R150.reuse, c[0x0][0x1f8], 0x1 ;  /* 0x00007e0096a6ea11 */ /* 0x040fe800078008ff */
[----:B------:R-:W-:Y:S02]  /*8b90*/  @!P6 LEA.HI.X R167, R150, c[0x0][0x1fc], R137, 0x1, P0 ;  /* 0x00007f0096a7ea11 */ /* 0x000fe400000f0c89 */
[----:B------:R-:W-:Y:S01]  /*8ba0*/  @!P6 IADD3 R153, P0, R191, R153, RZ ;  /* 0x00000099bf99e210 */ /* 0x000fe20007f1e0ff */
[C---:B-1----:R-:W-:Y:S01]  /*8bb0*/  HMMA.16816.F32 R4, R140.reuse, R144, R4 ;  /* 0x000000908c04723c */ /* 0x042fe20000001804 */
[----:B------:R-:W1:Y:S04]  /*8bc0*/  LDSM.16.M88.4 R136, [R173+0xc900] ;  /* 0x00c90000ad88783b */ /* 0x000e680000000200 */
[C---:B------:R-:W-:Y:S02]  /*8bd0*/  @!P6 IADD3 R155, P5, R153.reuse, R196, RZ ;  /* 0x000000c4999be210 */ /* 0x040fe40007fbe0ff */
[C---:B------:R-:W-:Y:S01]  /*8be0*/  @!P6 IADD3 R157, P4, R153.reuse, R212, RZ ;  /* 0x000000d4999de210 */ /* 0x040fe20007f9e0ff */
[C---:B------:R-:W-:Y:S01]  /*8bf0*/  HMMA.16816.F32 R8, R140.reuse, R146, R8 ;  /* 0x000000928c08723c */ /* 0x040fe20000001808 */
[----:B------:R-:W2:Y:S03]  /*8c00*/  LDSM.16.M88.4 R148, [R173+0xd100] ;  /* 0x00d10000ad94783b */ /* 0x000ea60000000200 */
[----:B------:R-:W-:Y:S02]  /*8c10*/  @!P6 IADD3.X R0, R190, R0, RZ, P0, !PT ;  /* 0x00000000be00e210 */ /* 0x000fe400007fe4ff */
[----:B------:R-:W-:Y:S02]  /*8c20*/  @!P6 IADD3 R153, P0, R153, R209, RZ ;  /* 0x000000d19999e210 */ /* 0x000fe40007f1e0ff */
[C---:B------:R-:W-:Y:S04]  /*8c30*/  @!P6 IADD3.X R152, R0.reuse, R201, RZ, P5, !PT ;  /* 0x000000c90098e210 */ /* 0x040fe80002ffe4ff */
[----:B------:R-:W-:Y:S02]  /*8c40*/  @!P6 LEA R174, P5, R155, c[0x0][0x1f8], 0x1 ;  /* 0x00007e009baeea11 */ /* 0x000fe400078a08ff */
[C---:B------:R-:W-:Y:S02]  /*8c50*/  @!P6 IADD3.X R154, R0.reuse, R211, RZ, P4, !PT ;  /* 0x000000d3009ae210 */ /* 0x040fe400027fe4ff */
[----:B------:R-:W-:Y:S02]  /*8c60*/  @!P6 LEA R170, P4, R157, c[0x0][0x1f8], 0x1 ;  /* 0x00007e009daaea11 */ /* 0x000fe400078808ff */
[----:B------:R-:W-:Y:S02]  /*8c70*/  @!P6 IADD3.X R0, R0, R187, RZ, P0, !PT ;  /* 0x000000bb0000e210 */ /* 0x000fe400007fe4ff */
[----:B------:R-:W-:Y:S02]  /*8c80*/  @!P6 LEA R168, P0, R153, c[0x0][0x1f8], 0x1 ;  /* 0x00007e0099a8ea11 */ /* 0x000fe400078008ff */
[----:B------:R-:W-:Y:S02]  /*8c90*/  @!P6 LEA.HI.X R175, R155, c[0x0][0x1fc], R152, 0x1, P5 ;  /* 0x00007f009bafea11 */ /* 0x000fe400028f0c98 */
[----:B------:R-:W-:Y:S02]  /*8ca0*/  @!P6 LEA.HI.X R171, R157, c[0x0][0x1fc], R154, 0x1, P4 ;  /* 0x00007f009dabea11 */ /* 0x000fe400020f0c9a */
[----:B------:R-:W-:Y:S02]  /*8cb0*/  @!P6 LEA.HI.X R169, R153, c[0x0][0x1fc], R0, 0x1, P0 ;  /* 0x00007f0099a9ea11 */ /* 0x000fe400000f0c00 */
[----:B------:R-:W3:Y:S01]  /*8cc0*/  LDSM.16.M88.4 R152, [R173+0xd900] ;  /* 0x00d90000ad98783b */ /* 0x000ee20000000200 */
[-C--:B------:R-:W-:Y:S02]  /*8cd0*/  IADD3 R0, R188, R2.reuse, RZ ;  /* 0x00000002bc007210 */ /* 0x080fe40007ffe0ff */
[----:B------:R-:W-:Y:S01]  /*8ce0*/  IADD3 R2, R185, R2, R188 ;  /* 0x00000002b9027210 */ /* 0x000fe20007ffe0bc */
[C---:B-1----:R-:W-:Y:S04]  /*8cf0*/  HMMA.16816.F32 R12, R140.reuse, R136, R12 ;  /* 0x000000888c0c723c */ /* 0x042fe8000000180c */
[----:B------:R-:W-:Y:S01]  /*8d00*/  @!PT LDS RZ, [RZ] ;  /* 0x00000000fffff984 */ /* 0x000fe20000000800 */
[----:B------:R-:W-:Y:S01]  /*8d10*/  @!PT LDS RZ, [RZ] ;  /* 0x00000000fffff984 */ /* 0x000fe20000000800 */
[----:B------:R-:W-:Y:S01]  /*8d20*/  @!PT LDS RZ, [RZ] ;  /* 0x00000000fffff984 */ /* 0x000fe20000000800 */
[----:B------:R1:W-:Y:S04]  /*8d30*/  @!P6 LDGSTS.E.BYPASS.LTC128B.128 [R132], [R160.64], !P3 ;  /* 0x00000000a084efae */ /* 0x0003e8000d901d4a */
[C---:B------:R-:W-:Y:S04]  /*8d40*/  HMMA.16816.F32 R16, R140.reuse, R138, R16 ;  /* 0x0000008a8c10723c */ /* 0x040fe80000001810 */
[----:B------:R4:W-:Y:S04]  /*8d50*/  @!P6 LDGSTS.E.BYPASS.LTC128B.128 [R132+0x2000], [R164.64], !P2 ;  /* 0x02000000a484efae */ /* 0x0009e8000d101d4a */
[C---:B--2---:R-:W-:Y:S04]  /*8d60*/  HMMA.16816.F32 R20, R140.reuse, R148, R20 ;  /* 0x000000948c14723c */ /* 0x044fe80000001814 */
[----:B------:R4:W-:Y:S04]  /*8d70*/  @!P6 LDGSTS.E.BYPASS.LTC128B.128 [R132+0x4000], [R166.64], !P1 ;  /* 0x04000000a684efae */ /* 0x0009e8000c901d4a */
[C---:B------:R-:W-:Y:S04]  /*8d80*/  HMMA.16816.F32 R24, R140.reuse, R150, R24 ;  /* 0x000000968c18723c */ /* 0x040fe80000001818 */
[----:B------:R2:W-:Y:S04]  /*8d90*/  @!P6 LDGSTS.E.BYPASS.LTC128B.128 [R132+0x1000], [R174.64], !P3 ;  /* 0x01000000ae84efae */ /* 0x0005e8000d901d4a */
[C---:B---3--:R-:W-:Y:S04]  /*8da0*/  HMMA.16816.F32 R28, R140.reuse, R152, R28 ;  /* 0x000000988c1c723c */ /* 0x048fe8000000181c */
[----:B------:R3:W-:Y:S04]  /*8db0*/  @!P6 LDGSTS.E.BYPASS.LTC128B.128 [R132+0x3000], [R170.64], !P2 ;  /* 0x03000000aa84efae */ /* 0x0007e8000d101d4a */
[----:B------:R-:W-:Y:S04]  /*8dc0*/  HMMA.16816.F32 R32, R140, R154, R32 ;  /* 0x0000009a8c20723c */ /* 0x000fe80000001820 */
[----:B------:R3:W-:Y:S08]  /*8dd0*/  @!P6 LDGSTS.E.BYPASS.LTC128B.128 [R132+0x5000], [R168.64], !P1 ;  /* 0x05000000a884efae */ /* 0x0007f0000c901d4a */
[----:B------:R-:W-:Y:S08]  /*8de0*/  LDSM.16.M88.4 R144, [R181] ;  /* 0x00000000b590783b */ /* 0x000ff00000000200 */
[----:B------:R-:W5:Y:S08]  /*8df0*/  LDSM.16.M88.4 R156, [R0+0xc100] ;  /* 0x00c10000009c783b */ /* 0x000f700000000200 */
[----:B-1----:R-:W1:Y:S08]  /*8e00*/  LDSM.16.M88.4 R160, [R0+0xc900] ;  /* 0x00c9000000a0783b */ /* 0x002e700000000200 */
[----:B------:R-:W1:Y:S08]  /*8e10*/  LDSM.16.M88.4 R136, [R0+0xd100] ;  /* 0x00d100000088783b */ /* 0x000e700000000200 */
[----:B------:R-:W0:Y:S08]  /*8e20*/  LDGDEPBAR ;  /* 0x00000000000079af */ /* 0x000e300000000000 */
[----:B----4-:R-:W4:Y:S01]  /*8e30*/  LDSM.16.M88.4 R164, [R0+0xd900] ;  /* 0x00d9000000a4783b */ /* 0x010f220000000200 */
[C---:B-----5:R-:W-:Y:S07]  /*8e40*/  HMMA.16816.F32 R4, R144.reuse, R156, R4 ;  /* 0x0000009c9004723c */ /* 0x060fee0000001804 */
[----:B------:R-:W-:Y:S01]  /*8e50*/  LDSM.16.M88.4 R148, [R180] ;  /* 0x00000000b494783b */ /* 0x000fe20000000200 */
[C---:B------:R-:W-:Y:S07]  /*8e60*/  HMMA.16816.F32 R8, R144.reuse, R158, R8 ;  /* 0x0000009e9008723c */ /* 0x040fee0000001808 */
[----:B---3--:R-:W3:Y:S01]  /*8e70*/  LDSM.16.M88.4 R168, [R172+0xc100] ;  /* 0x00c10000aca8783b */ /* 0x008ee20000000200 */
[C---:B-1----:R-:W-:Y:S07]  /*8e80*/  HMMA.16816.F32 R12, R144.reuse, R160, R12 ;  /* 0x000000a0900c723c */ /* 0x042fee000000180c */
[----:B------:R-:W1:Y:S01]  /*8e90*/  LDSM.16.M88.4 R140, [R172+0xc900] ;  /* 0x00c90000ac8c783b */ /* 0x000e620000000200 */
[C---:B------:R-:W-:Y:S07]  /*8ea0*/  HMMA.16816.F32 R16, R144.reuse, R162, R16 ;  /* 0x000000a29010723c */ /* 0x040fee0000001810 */
[----:B------:R-:W5:Y:S01]  /*8eb0*/  LDSM.16.M88.4 R152, [R172+0xd100] ;  /* 0x00d10000ac98783b */ /* 0x000f620000000200 */
[C---:B------:R-:W-:Y:S07]  /*8ec0*/  HMMA.16816.F32 R20, R144.reuse, R136, R20 ;  /* 0x000000889014723c */ /* 0x040fee0000001814 */
[----:B------:R-:W1:Y:S01]  /*8ed0*/  LDSM.16.M88.4 R156, [R172+0xd900] ;  /* 0x00d90000ac9c783b */ /* 0x000e620000000200 */
[C---:B------:R-:W-:Y:S07]  /*8ee0*/  HMMA.16816.F32 R24, R144.reuse, R138, R24 ;  /* 0x0000008a9018723c */ /* 0x040fee0000001818 */
[----:B------:R-:W-:Y:S01]  /*8ef0*/  LDSM.16.M88.4 R136, [R186+0x4000] ;  /* 0x00400000ba88783b */ /* 0x000fe20000000200 */
[C---:B----4-:R-:W-:Y:S07]  /*8f00*/  HMMA.16816.F32 R28, R144.reuse, R164, R28 ;  /* 0x000000a4901c723c */ /* 0x050fee000000181c */
[----:B------:R-:W-:Y:S01]  /*8f10*/  LDSM.16.M88.4 R160, [R184+UR4+0xe900] ;  /* 0x00e90004b8a0783b */ /* 0x000fe20008000200 */
[----:B------:R-:W-:Y:S07]  /*8f20*/  HMMA.16816.F32 R32, R144, R166, R32 ;  /* 0x000000a69020723c */ /* 0x000fee0000001820 */
[----:B------:R-:W4:Y:S01]  /*8f30*/  LDSM.16.M88.4 R144, [R184+UR4+0xe100] ;  /* 0x00e10004b890783b */ /* 0x000f220008000200 */
[C---:B---3--:R-:W-:Y:S07]  /*8f40*/  HMMA.16816.F32 R4, R148.reuse, R168, R4 ;  /* 0x000000a89404723c */ /* 0x048fee0000001804 */
[----:B------:R-:W-:Y:S01]  /*8f50*/  LDSM.16.M88.4 R164, [R182+0x4000] ;  /* 0x00400000b6a4783b */ /* 0x000fe20000000200 */
[C---:B------:R-:W-:Y:S07]  /*8f60*/  HMMA.16816.F32 R8, R148.reuse, R170, R8 ;  /* 0x000000aa9408723c */ /* 0x040fee0000001808 */
[----:B------:R-:W-:Y:S01]  /*8f70*/  LDSM.16.M88.4 R168, [R173+0xe100] ;  /* 0x00e10000ada8783b */ /* 0x000fe20000000200 */
[C---:B-1----:R-:W-:Y:S08]  /*8f80*/  HMMA.16816.F32 R12, R148.reuse, R140, R12 ;  /* 0x0000008c940c723c */ /* 0x042ff0000000180c */
[C---:B------:R-:W-:Y:S01]  /*8f90*/  HMMA.16816.F32 R16, R148.reuse, R142, R16 ;  /* 0x0000008e9410723c */ /* 0x040fe20000001810 */
[----:B------:R-:W1:Y:S07]  /*8fa0*/  LDSM.16.M88.4 R140, [R184+UR4+0xf100] ;  /* 0x00f10004b88c783b */ /* 0x000e6e0008000200 */
[C---:B-----5:R-:W-:Y:S08]  /*8fb0*/  HMMA.16816.F32 R20, R148.reuse, R152, R20 ;  /* 0x000000989414723c */ /* 0x060ff00000001814 */
[C---:B------:R-:W-:Y:S01]  /*8fc0*/  HMMA.16816.F32 R24, R148.reuse, R154, R24 ;  /* 0x0000009a9418723c */ /* 0x040fe20000001818 */
[----:B------:R-:W3:Y:S07]  /*8fd0*/  LDSM.16.M88.4 R152, [R184+UR4+0xf900] ;  /* 0x00f90004b898783b */ /* 0x000eee0008000200 */
[C---:B------:R-:W-:Y:S08]  /*8fe0*/  HMMA.16816.F32 R28, R148.reuse, R156, R28 ;  /* 0x0000009c941c723c */ /* 0x040ff0000000181c */
[----:B------:R-:W-:Y:S01]  /*8ff0*/  HMMA.16816.F32 R32, R148, R158, R32 ;  /* 0x0000009e9420723c */ /* 0x000fe20000001820 */
[----:B------:R-:W5:Y:S07]  /*9000*/  LDSM.16.M88.4 R148, [R173+0xe900] ;  /* 0x00e90000ad94783b */ /* 0x000f6e0000000200 */
        /* <DEDUP_REMOVED lines=10> */
[C---:B---3--:R-:W-:Y:S08]  /*90b0*/  HMMA.16816.F32 R28, R136.reuse, R152, R28 ;  /* 0x00000098881c723c */ /* 0x048ff0000000181c */
[----:B------:R-:W-:Y:S01]  /*90c0*/  HMMA.16816.F32 R32, R136, R154, R32 ;  /* 0x0000009a8820723c */ /* 0x000fe20000001820 */
[----:B------:R-:W3:Y:S07]  /*90d0*/  LDSM.16.M88.4 R136, [R0+0xe900] ;  /* 0x00e900000088783b */ /* 0x000eee0000000200 */
[C---:B------:R-:W-:Y:S01]  /*90e0*/  HMMA.16816.F32 R4, R164.reuse, R168, R4 ;  /* 0x000000a8a404723c */ /* 0x040fe20000001804 */
[----:B------:R-:W-:Y:S07]  /*90f0*/  LDSM.16.M88.4 R152, [R180+0x4000] ;  /* 0x00400000b498783b */ /* 0x000fee0000000200 */
[C---:B------:R-:W-:Y:S01]  /*9100*/  HMMA.16816.F32 R8, R164.reuse, R170, R8 ;  /* 0x000000aaa408723c */ /* 0x040fe20000001808 */
[----:B------:R-:W-:Y:S07]  /*9110*/  LDSM.16.M88.4 R168, [R172+0xe100] ;  /* 0x00e10000aca8783b */ /* 0x000fee0000000200 */
[C---:B-----5:R-:W-:Y:S08]  /*9120*/  HMMA.16816.F32 R12, R164.reuse, R148, R12 ;  /* 0x00000094a40c723c */ /* 0x060ff0000000180c */
[C---:B------:R-:W-:Y:S01]  /*9130*/  HMMA.16816.F32 R16, R164.reuse, R150, R16 ;  /* 0x00000096a410723c */ /* 0x040fe20000001810 */
[----:B------:R-:W5:Y:S07]  /*9140*/  LDSM.16.M88.4 R148, [R0+0xf100] ;  /* 0x00f100000094783b */ /* 0x000f6e0000000200 */
[C---:B----4-:R-:W-:Y:S08]  /*9150*/  HMMA.16816.F32 R20, R164.reuse, R144, R20 ;  /* 0x00000090a414723c */ /* 0x050ff00000001814 */
[C---:B------:R-:W-:Y:S01]  /*9160*/  HMMA.16816.F32 R24, R164.reuse, R146, R24 ;  /* 0x00000092a418723c */ /* 0x040fe20000001818 */
[----:B------:R-:W4:Y:S07]  /*9170*/  LDSM.16.M88.4 R144, [R0+0xf900] ;  /* 0x00f900000090783b */ /* 0x000f2e0000000200 */
[C---:B------:R-:W-:Y:S08]  /*9180*/  HMMA.16816.F32 R28, R164.reuse, R156, R28 ;  /* 0x0000009ca41c723c */ /* 0x040ff0000000181c */
[----:B------:R-:W-:Y:S01]  /*9190*/  HMMA.16816.F32 R32, R164, R158, R32 ;  /* 0x0000009ea420723c */ /* 0x000fe20000001820 */
[----:B------:R-:W2:Y:S07]  /*91a0*/  LDSM.16.M88.4 R156, [R2+0xe900] ;  /* 0x00e90000029c783b */ /* 0x000eae0000000200 */
[C---:B-1----:R-:W-:Y:S01]  /*91b0*/  HMMA.16816.F32 R4, R140.reuse, R160, R4 ;  /* 0x000000a08c04723c */ /* 0x042fe20000001804 */
[----:B------:R-:W-:Y:S07]  /*91c0*/  LDSM.16.M88.4 R164, [R184+UR4+0x11100] ;  /* 0x01110004b8a4783b */ /* 0x000fee0008000200 */
[C---:B------:R-:W-:Y:S01]  /*91d0*/  HMMA.16816.F32 R8, R140.reuse, R162, R8 ;  /* 0x000000a28c08723c */ /* 0x040fe20000001808 */
[----:B------:R-:W-:Y:S07]  /*91e0*/  LDSM.16.M88.4 R160, [R184+UR4+0x10900] ;  /* 0x01090004b8a0783b */ /* 0x000fee0008000200 */
[C---:B---3--:R-:W-:Y:S08]  /*91f0*/  HMMA.16816.F32 R12, R140.reuse, R136, R12 ;  /* 0x000000888c0c723c */ /* 0x048ff0000000180c */
[C---:B------:R-:W-:Y:S01]  /*9200*/  HMMA.16816.F32 R16, R140.reuse, R138, R16 ;  /* 0x0000008a8c10723c */ /* 0x040fe20000001810 */
[----:B------:R-:W1:Y:S07]  /*9210*/  LDSM.16.M88.4 R136, [R2+0xf100] ;  /* 0x00f100000288783b */ /* 0x000e6e0000000200 */
[C---:B-----5:R-:W-:Y:S08]  /*9220*/  HMMA.16816.F32 R20, R140.reuse, R148, R20 ;  /* 0x000000948c14723c */ /* 0x060ff00000001814 */
[C---:B------:R-:W-:Y:S01]  /*9230*/  HMMA.16816.F32 R24, R140.reuse, R150, R24 ;  /* 0x000000968c18723c */ /* 0x040fe20000001818 */
[----:B------:R-:W3:Y:S07]  /*9240*/  LDSM.16.M88.4 R148, [R2+0xf900] ;  /* 0x00f900000294783b */ /* 0x000eee0000000200 */
[C---:B----4-:R-:W-:Y:S08]  /*9250*/  HMMA.16816.F32 R28, R140.reuse, R144, R28 ;  /* 0x000000908c1c723c */ /* 0x050ff0000000181c */
[----:B------:R-:W-:Y:S01]  /*9260*/  HMMA.16816.F32 R32, R140, R146, R32 ;  /* 0x000000928c20723c */ /* 0x000fe20000001820 */
[----:B------:R-:W-:Y:S07]  /*9270*/  LDSM.16.M88.4 R140, [R186+0x8000] ;  /* 0x00800000ba8c783b */ /* 0x000fee0000000200 */
[C---:B------:R-:W-:Y:S01]  /*9280*/  HMMA.16816.F32 R4, R152.reuse, R168, R4 ;  /* 0x000000a89804723c */ /* 0x040fe20000001804 */
[----:B------:R-:W4:Y:S07]  /*9290*/  LDSM.16.M88.4 R144, [R184+UR4+0x10100] ;  /* 0x01010004b890783b */ /* 0x000f2e0008000200 */
[C---:B------:R-:W-:Y:S01]  /*92a0*/  HMMA.16816.F32 R8, R152.reuse, R170, R8 ;  /* 0x000000aa9808723c */ /* 0x040fe20000001808 */
[----:B------:R-:W-:Y:S07]  /*92b0*/  LDSM.16.M88.4 R168, [R173+0x10100] ;  /* 0x01010000ada8783b */ /* 0x000fee0000000200 */
[C---:B--2---:R-:W-:Y:S08]  /*92c0*/  HMMA.16816.F32 R12, R152.reuse, R156, R12 ;  /* 0x0000009c980c723c */ /* 0x044ff0000000180c */
[C---:B------:R-:W-:Y:S01]  /*92d0*/  HMMA.16816.F32 R16, R152.reuse, R158, R16 ;  /* 0x0000009e9810723c */ /* 0x040fe20000001810 */
[----:B------:R-:W2:Y:S07]  /*92e0*/  LDSM.16.M88.4 R156, [R184+UR4+0x11900] ;  /* 0x01190004b89c783b */ /* 0x000eae0008000200 */
[C---:B-1----:R-:W-:Y:S08]  /*92f0*/  HMMA.16816.F32 R20, R152.reuse, R136, R20 ;  /* 0x000000889814723c */ /* 0x042ff00000001814 */
[C---:B------:R-:W-:Y:S01]  /*9300*/  HMMA.16816.F32 R24, R152.reuse, R138, R24 ;  /* 0x0000008a9818723c */ /* 0x040fe20000001818 */
[----:B------:R-:W1:Y:S07]  /*9310*/  LDSM.16.M88.4 R136, [R182+0x8000] ;  /* 0x00800000b688783b */ /* 0x000e6e0000000200 */
[C---:B---3--:R-:W-:Y:S08]  /*9320*/  HMMA.16816.F32 R28, R152.reuse, R148, R28 ;  /* 0x00000094981c723c */ /* 0x048ff0000000181c */
[----:B------:R-:W-:Y:S01]  /*9330*/  HMMA.16816.F32 R32, R152, R150, R32 ;  /* 0x000000969820723c */ /* 0x000fe20000001820 */
[----:B------:R-:W3:Y:S07]  /*9340*/  LDSM.16.M88.4 R148, [R173+0x10900] ;  /* 0x01090000ad94783b */ /* 0x000eee0000000200 */
[C---:B----4-:R-:W-:Y:S01]  /*9350*/  HMMA.16816.F32 R4, R140.reuse, R144, R4 ;  /* 0x000000908c04723c */ /* 0x050fe20000001804 */
[----:B------:R-:W-:Y:S07]  /*9360*/  LDSM.16.M88.4 R152, [R173+0x11900] ;  /* 0x01190000ad98783b */ /* 0x000fee0000000200 */
[C---:B------:R-:W-:Y:S01]  /*9370*/  HMMA.16816.F32 R8, R140.reuse, R146, R8 ;  /* 0x000000928c08723c */ /* 0x040fe20000001808 */
[----:B------:R-:W4:Y:S07]  /*9380*/  LDSM.16.M88.4 R144, [R173+0x11100] ;  /* 0x01110000ad90783b */ /* 0x000f2e0000000200 */
[C---:B------:R-:W-:Y:S01]  /*9390*/  HMMA.16816.F32 R12, R140.reuse, R160, R12 ;  /* 0x000000a08c0c723c */ /* 0x040fe2000000180c */
[----:B------:R-:W-:Y:S07]  /*93a0*/  LDSM.16.M88.4 R172, [R172+0x10100] ;  /* 0x01010000acac783b */ /* 0x000fee0000000200 */
[C---:B------:R-:W-:Y:S01]  /*93b0*/  HMMA.16816.F32 R16, R140.reuse, R162, R16 ;  /* 0x000000a28c10723c */ /* 0x040fe20000001810 */
[----:B------:R-:W-:Y:S07]  /*93c0*/  LDSM.16.M88.4 R160, [R181+0x8000] ;  /* 0x00800000b5a0783b */ /* 0x000fee0000000200 */
[C---:B------:R-:W-:Y:S08]  /*93d0*/  HMMA.16816.F32 R20, R140.reuse, R164, R20 ;  /* 0x000000a48c14723c */ /* 0x040ff00000001814 */
[C---:B------:R-:W-:Y:S01]  /*93e0*/  HMMA.16816.F32 R24, R140.reuse, R166, R24 ;  /* 0x000000a68c18723c */ /* 0x040fe20000001818 */
[----:B------:R-:W5:Y:S07]  /*93f0*/  LDSM.16.M88.4 R164, [R0+0x10100] ;  /* 0x0101000000a4783b */ /* 0x000f6e0000000200 */
[C---:B--2---:R-:W-:Y:S08]  /*9400*/  HMMA.16816.F32 R28, R140.reuse, R156, R28 ;  /* 0x0000009c8c1c723c */ /* 0x044ff0000000181c */
        /* <DEDUP_REMOVED lines=8> */
[----:B------:R-:W3:Y:S07]  /*9490*/  LDSM.16.M88.4 R148, [R0+0x11900] ;  /* 0x011900000094783b */ /* 0x000eee0000000200 */
[C---:B----4-:R-:W-:Y:S08]  /*94a0*/  HMMA.16816.F32 R20, R136.reuse, R144, R20 ;  /* 0x000000908814723c */ /* 0x050ff00000001814 */
[C---:B------:R-:W-:Y:S01]  /*94b0*/  HMMA.16816.F32 R24, R136.reuse, R146, R24 ;  /* 0x000000928818723c */ /* 0x040fe20000001818 */
[----:B------:R-:W-:Y:S07]  /*94c0*/  LDSM.16.M88.4 R144, [R2+0x11900] ;  /* 0x011900000290783b */ /* 0x000fee0000000200 */
[C---:B------:R-:W-:Y:S08]  /*94d0*/  HMMA.16816.F32 R28, R136.reuse, R152, R28 ;  /* 0x00000098881c723c */ /* 0x040ff0000000181c */
[----:B------:R-:W-:Y:S01]  /*94e0*/  HMMA.16816.F32 R32, R136, R154, R32 ;  /* 0x0000009a8820723c */ /* 0x000fe20000001820 */
[----:B------:R-:W4:Y:S07]  /*94f0*/  LDSM.16.M88.4 R136, [R2+0x10900] ;  /* 0x010900000288783b */ /* 0x000f2e0000000200 */
[C---:B-----5:R-:W-:Y:S08]  /*9500*/  HMMA.16816.F32 R4, R160.reuse, R164, R4 ;  /* 0x000000a4a004723c */ /* 0x060ff00000001804 */
[C---:B------:R-:W-:Y:S08]  /*9510*/  HMMA.16816.F32 R8, R160.reuse, R166, R8 ;  /* 0x000000a6a008723c */ /* 0x040ff00000001808 */
[C---:B--2---:R-:W-:Y:S08]  /*9520*/  HMMA.16816.F32 R12, R160.reuse, R140, R12 ;  /* 0x0000008ca00c723c */ /* 0x044ff0000000180c */
[C---:B------:R-:W-:Y:S01]  /*9530*/  HMMA.16816.F32 R16, R160.reuse, R142, R16 ;  /* 0x0000008ea010723c */ /* 0x040fe20000001810 */
[----:B------:R-:W2:Y:S01]  /*9540*/  LDSM.16.M88.4 R140, [R2+0x11100] ;  /* 0x01110000028c783b */ /* 0x000ea20000000200 */
[----:B------:R-:W-:Y:S06]  /*9550*/  DEPBAR.LE SB0, 0x2 ;  /* 0x000080800000791a */ /* 0x000fec0000000000 */
[C---:B-1----:R-:W-:Y:S01]  /*9560*/  HMMA.16816.F32 R20, R160.reuse, R156, R20 ;  /* 0x0000009ca014723c */ /* 0x042fe20000001814 */
[----:B------:R-:W-:Y:S07]  /*9570*/  BAR.SYNC.DEFER_BLOCKING 0x0 ;  /* 0x0000000000007b1d */ /* 0x000fee0000010000 */
[C---:B------:R-:W-:Y:S08]  /*9580*/  HMMA.16816.F32 R24, R160.reuse, R158, R24 ;  /* 0x0000009ea018723c */ /* 0x040ff00000001818 */
[C---:B---3--:R-:W-:Y:S08]  /*9590*/  HMMA.16816.F32 R28, R160.reuse, R148, R28 ;  /* 0x00000094a01c723c */ /* 0x048ff0000000181c */
[----:B------:R-:W-:Y:S01]  /*95a0*/  HMMA.16816.F32 R32, R160, R150, R32 ;  /* 0x00000096a020723c */ /* 0x000fe20000001820 */
[----:B------:R-:W-:Y:S07]  /*95b0*/  LDSM.16.MT88.4 R148, [R135+UR4+0x2900] ;  /* 0x002900048794783b */ /* 0x000fee0008004200 */
[C---:B------:R-:W-:Y:S01]  /*95c0*/  HMMA.16816.F32 R4, R168.reuse, R172, R4 ;  /* 0x000000aca804723c */ /* 0x040fe20000001804 */
[----:B------:R-:W-:Y:S07]  /*95d0*/  LDSM.16.MT88.4 R156, [R134+UR4+0x2900] ;  /* 0x00290004869c783b */ /* 0x000fee0008004200 */
[C---:B------:R-:W-:Y:S08]  /*95e0*/  HMMA.16816.F32 R8, R168.reuse, R174, R8 ;  /* 0x000000aea808723c */ /* 0x040ff00000001808 */
[C---:B----4-:R-:W-:Y:S08]  /*95f0*/  HMMA.16816.F32 R12, R168.reuse, R136, R12 ;  /* 0x00000088a80c723c */ /* 0x050ff0000000180c */
[C---:B------:R-:W-:Y:S04]  /*9600*/  HMMA.16816.F32 R16, R168.reuse, R138, R16 ;  /* 0x0000008aa810723c */ /* 0x040fe80000001810 */
[----:B------:R-:W-:Y:S02]  /*9610*/  FMNMX.FTZ R0, R4, R133, !PT ;  /* 0x0000008504007209 */ /* 0x000fe40007810000 */
[----:B------:R-:W-:Y:S02]  /*9620*/  FMNMX.FTZ R132, R6, R3, !PT ;  /* 0x0000000306847209 */ /* 0x000fe40007810000 */
[C---:B--2---:R-:W-:Y:S04]  /*9630*/  HMMA.16816.F32 R20, R168.reuse, R140, R20 ;  /* 0x0000008ca814723c */ /* 0x044fe80000001814 */
        /* <DEDUP_REMOVED lines=44> */
[----:B------:R-:W1:Y:S01]  /*9900*/  LDSM.16.MT88.4 R136, [R135+UR4+0x100] ;  /* 0x000100048788783b */ /* 0x000e620008004200 */
[----:B------:R-:W-:Y:S01]  /*9910*/  FFMA.FTZ R163, R4, c[0x0][0x2d0], -R171 ;  /* 0x0000b40004a37a23 */ /* 0x000fe200000108ab */
[----:B------:R-:W-:Y:S01]  /*9920*/  IADD3 R4, R135, UR4, RZ ;  /* 0x0000000487047c10 */ /* 0x000fe2000fffe0ff */
[C---:B------:R-:W-:Y:S02]  /*9930*/  FADD.FTZ R133, -R0.reuse, R3 ;  /* 0x0000000300857221 */ /* 0x040fe40000010100 */
[----:B------:R-:W-:Y:S01]  /*9940*/  FMUL.FTZ R169, R0, c[0x0][0x2d0] ;  /* 0x0000b40000a97a20 */ /* 0x000fe20000410000 */
[----:B------:R-:W2:Y:S01]  /*9950*/  MUFU.EX2 R132, R132 ;  /* 0x0000008400847308 */ /* 0x000ea20000000800 */
[----:B------:R-:W-:Y:S01]  /*9960*/  FMUL.FTZ R3, R133, c[0x0][0x2d0] ;  /* 0x0000b40085037a20 */ /* 0x000fe20000410000 */
[----:B------:R-:W-:Y:S01]  /*9970*/  IADD3 R133, R183, R4, RZ ;  /* 0x00000004b7857210 */ /* 0x000fe20007ffe0ff */
[--C-:B------:R-:W-:Y:S02]  /*9980*/  FFMA.FTZ R166, R5, c[0x0][0x2d0], -R171.reuse ;  /* 0x0000b40005a67a23 */ /* 0x100fe400000108ab */
[--C-:B------:R-:W-:Y:S02]  /*9990*/  FFMA.FTZ R161, R8, c[0x0][0x2d0], -R171.reuse ;  /* 0x0000b40008a17a23 */ /* 0x100fe400000108ab */
[----:B------:R-:W-:Y:S01]  /*99a0*/  FFMA.FTZ R164, R9, c[0x0][0x2d0], -R171 ;  /* 0x0000b40009a47a23 */ /* 0x000fe200000108ab */
[----:B------:R-:W3:Y:S01]  /*99b0*/  LDSM.16.MT88.4 R140, [R133+0x100] ;  /* 0x00010000858c783b */ /* 0x000ee20000004200 */
[--C-:B------:R-:W-:Y:S01]  /*99c0*/  FFMA.FTZ R168, R6, c[0x0][0x2d0], -R169.reuse ;  /* 0x0000b40006a87a23 */ /* 0x100fe200000108a9 */
[----:B------:R-:W4:Y:S01]  /*99d0*/  MUFU.EX2 R3, R3 ;  /* 0x0000000300037308 */ /* 0x000f220000000800 */
[--C-:B------:R-:W-:Y:S02]  /*99e0*/  FFMA.FTZ R165, R7, c[0x0][0x2d0], -R169.reuse ;  /* 0x0000b40007a57a23 */ /* 0x100fe400000108a9 */
[--C-:B------:R-:W-:Y:S02]  /*99f0*/  FFMA.FTZ R167, R10, c[0x0][0x2d0], -R169.reuse ;  /* 0x0000b4000aa77a23 */ /* 0x100fe400000108a9 */
[----:B------:R-:W-:Y:S01]  /*9a00*/  FFMA.FTZ R162, R11, c[0x0][0x2d0], -R169 ;  /* 0x0000b4000ba27a23 */ /* 0x000fe200000108a9 */
[----:B------:R-:W-:Y:S01]  /*9a10*/  LDSM.16.MT88.4 R152, [R133+0x2900] ;  /* 0x002900008598783b */ /* 0x000fe20000004200 */
[--C-:B------:R-:W-:Y:S02]  /*9a20*/  FFMA.FTZ R172, R16, c[0x0][0x2d0], -R171.reuse ;  /* 0x0000b40010ac7a23 */ /* 0x100fe400000108ab */
[----:B------:R-:W-:Y:S01]  /*9a30*/  FFMA.FTZ R175, R17, c[0x0][0x2d0], -R171 ;  /* 0x0000b40011af7a23 */ /* 0x000fe200000108ab */
[----:B------:R-:W-:Y:S01]  /*9a40*/  MUFU.EX2 R163, R163 ;  /* 0x000000a300a37308 */ /* 0x000fe20000000800 */
[--C-:B------:R-:W-:Y:S02]  /*9a50*/  FFMA.FTZ R216, R18, c[0x0][0x2d0], -R169.reuse ;  /* 0x0000b40012d87a23 */ /* 0x100fe400000108a9 */
[--C-:B------:R-:W-:Y:S02]  /*9a60*/  FFMA.FTZ R217, R19, c[0x0][0x2d0], -R169.reuse ;  /* 0x0000b40013d97a23 */ /* 0x100fe400000108a9 */
[C---:B--2---:R-:W-:Y:S01]  /*9a70*/  FMUL.FTZ R4, R132.reuse, R128 ;  /* 0x0000008084047220 */ /* 0x044fe20000410000 */
[----:B------:R-:W-:Y:S01]  /*9a80*/  LDSM.16.MT88.4 R16, [R133+0x900] ;  /* 0x000900008510783b */ /* 0x000fe20000004200 */
[C---:B------:R-:W-:Y:S02]  /*9a90*/  FMUL.FTZ R5, R132.reuse, R129 ;  /* 0x0000008184057220 */ /* 0x040fe40000410000 */
[C---:B------:R-:W-:Y:S01]  /*9aa0*/  FMUL.FTZ R8, R132.reuse, R124 ;  /* 0x0000007c84087220 */ /* 0x040fe20000410000 */
[----:B------:R-:W2:Y:S01]  /*9ab0*/  MUFU.EX2 R166, R166 ;  /* 0x000000a600a67308 */ /* 0x000ea20000000800 */
[C---:B------:R-:W-:Y:S02]  /*9ac0*/  FMUL.FTZ R9, R132.reuse, R125 ;  /* 0x0000007d84097220 */ /* 0x040fe40000410000 */
[C---:B------:R-:W-:Y:S02]  /*9ad0*/  FMUL.FTZ R100, R132.reuse, R100 ;  /* 0x0000006484647220 */ /* 0x040fe40000410000 */
[C---:B----4-:R-:W-:Y:S02]  /*9ae0*/  FMUL.FTZ R6, R3.reuse, R130 ;  /* 0x0000008203067220 */ /* 0x050fe40000410000 */
[C---:B------:R-:W-:Y:S02]  /*9af0*/  FMUL.FTZ R7, R3.reuse, R131 ;  /* 0x0000008303077220 */ /* 0x040fe40000410000 */
[C---:B------:R-:W-:Y:S01]  /*9b00*/  FMUL.FTZ R10, R3.reuse, R126 ;  /* 0x0000007e030a7220 */ /* 0x040fe20000410000 */
[----:B------:R-:W-:Y:S01]  /*9b10*/  MUFU.EX2 R161, R161 ;  /* 0x000000a100a17308 */ /* 0x000fe20000000800 */
[C---:B------:R-:W-:Y:S02]  /*9b20*/  FMUL.FTZ R11, R3.reuse, R127 ;  /* 0x0000007f030b7220 */ /* 0x040fe40000410000 */
[----:B------:R-:W4:Y:S01]  /*9b30*/  LDSM.16.MT88.4 R124, [R134+UR4+0x100] ;  /* 0x00010004867c783b */ /* 0x000f220008004200 */
[C---:B------:R-:W-:Y:S02]  /*9b40*/  FMUL.FTZ R101, R132.reuse, R101 ;  /* 0x0000006584657220 */ /* 0x040fe40000410000 */
[C---:B------:R-:W-:Y:S02]  /*9b50*/  FMUL.FTZ R102, R3.reuse, R102 ;  /* 0x0000006603667220 */ /* 0x040fe40000410000 */
[C---:B------:R-:W-:Y:S02]  /*9b60*/  FMUL.FTZ R103, R3.reuse, R103 ;  /* 0x0000006703677220 */ /* 0x040fe40000410000 */
[----:B------:R-:W5:Y:S01]  /*9b70*/  MUFU.EX2 R164, R164 ;  /* 0x000000a400a47308 */ /* 0x000f620000000800 */
[C---:B------:R-:W-:Y:S02]  /*9b80*/  FMUL.FTZ R104, R132.reuse, R104 ;  /* 0x0000006884687220 */ /* 0x040fe40000410000 */
[----:B------:R-:W-:Y:S01]  /*9b90*/  FMUL.FTZ R105, R132, R105 ;  /* 0x0000006984697220 */ /* 0x000fe20000410000 */
[----:B--2---:R-:W-:Y:S01]  /*9ba0*/  F2FP.PACK_AB R128, R166, R163 ;  /* 0x000000a3a680723e */ /* 0x004fe200000000ff */
        /* <DEDUP_REMOVED lines=8> */
[----:B------:R-:W-:Y:S01]  /*9c30*/  FMUL.FTZ R113, R132, R113 ;  /* 0x0000007184717220 */ /* 0x000fe20000410000 */
[----:B------:R-:W2:Y:S01]  /*9c40*/  MUFU.EX2 R165, R165 ;  /* 0x000000a500a57308 */ /* 0x000ea20000000800 */
[C---:B------:R-:W-:Y:S02]  /*9c50*/  FMUL.FTZ R114, R3.reuse, R114 ;  /* 0x0000007203727220 */ /* 0x040fe40000410000 */
[C---:B------:R-:W-:Y:S01]  /*9c60*/  FMUL.FTZ R115, R3.reuse, R115 ;  /* 0x0000007303737220 */ /* 0x040fe20000410000 */
[----:B-----5:R-:W-:Y:S01]  /*9c70*/  F2FP.PACK_AB R130, R164, R161 ;  /* 0x000000a1a482723e */ /* 0x020fe200000000ff */
        /* <DEDUP_REMOVED lines=9> */
[----:B------:R-:W5:Y:S01]  /*9d10*/  MUFU.EX2 R162, R162 ;  /* 0x000000a200a27308 */ /* 0x000f620000000800 */
[C---:B------:R-:W-:Y:S02]  /*9d20*/  FMUL.FTZ R36, R132.reuse, R36 ;  /* 0x0000002484247220 */ /* 0x040fe40000410000 */
[----:B------:R-:W-:Y:S01]  /*9d30*/  FMUL.FTZ R37, R132, R37 ;  /* 0x0000002584257220 */ /* 0x000fe20000410000 */
[----:B--2---:R-:W-:Y:S01]  /*9d40*/  F2FP.PACK_AB R129, R165, R168 ;  /* 0x000000a8a581723e */ /* 0x004fe200000000ff */
[C---:B------:R-:W-:Y:S02]  /*9d50*/  FMUL.FTZ R38, R3.reuse, R38 ;  /* 0x0000002603267220 */ /* 0x040fe40000410000 */
[----:B------:R-:W-:Y:S02]  /*9d60*/  FMUL.FTZ R39, R3, R39 ;  /* 0x0000002703277220 */ /* 0x000fe40000410000 */
[--C-:B------:R-:W-:Y:S01]  /*9d70*/  FFMA.FTZ R218, R31, c[0x0][0x2d0], -R169.reuse ;  /* 0x0000b4001fda7a23 */ /* 0x100fe200000108a9 */
[----:B------:R-:W-:Y:S01]  /*9d80*/  MUFU.EX2 R172, R172 ;  /* 0x000000ac00ac7308 */ /* 0x000fe20000000800 */
[----:B------:R-:W-:Y:S02]  /*9d90*/  FFMA.FTZ R219, R34, c[0x0][0x2d0], -R169 ;  /* 0x0000b40022db7a23 */ /* 0x000fe400000108a9 */
[C---:B------:R-:W-:Y:S02]  /*9da0*/  FMUL.FTZ R40, R132.reuse, R40 ;  /* 0x0000002884287220 */ /* 0x040fe40000410000 */
[C---:B------:R-:W-:Y:S02]  /*9db0*/  FMUL.FTZ R41, R132.reuse, R41 ;  /* 0x0000002984297220 */ /* 0x040fe40000410000 */
[C---:B------:R-:W-:Y:S02]  /*9dc0*/  FMUL.FTZ R42, R3.reuse, R42 ;  /* 0x0000002a032a7220 */ /* 0x040fe40000410000 */
[C---:B------:R-:W-:Y:S01]  /*9dd0*/  FMUL.FTZ R43, R3.reuse, R43 ;  /* 0x0000002b032b7220 */ /* 0x040fe20000410000 */
[----:B------:R-:W2:Y:S01]  /*9de0*/  MUFU.EX2 R175, R175 ;  /* 0x000000af00af7308 */ /* 0x000ea20000000800 */
[C---:B------:R-:W-:Y:S02]  /*9df0*/  FMUL.FTZ R44, R132.reuse, R44 ;  /* 0x0000002c842c7220 */ /* 0x040fe40000410000 */
[----:B------:R-:W-:Y:S01]  /*9e00*/  FMUL.FTZ R45, R132, R45 ;  /* 0x0000002d842d7220 */ /* 0x000fe20000410000 */
[----:B-----5:R-:W-:Y:S01]  /*9e10*/  F2FP.PACK_AB R131, R162, R167 ;  /* 0x000000a7a283723e */ /* 0x020fe200000000ff */
[C---:B------:R-:W-:Y:S02]  /*9e20*/  FMUL.FTZ R46, R3.reuse, R46 ;  /* 0x0000002e032e7220 */ /* 0x040fe40000410000 */
[----:B------:R-:W-:Y:S02]  /*9e30*/  FMUL.FTZ R47, R3, R47 ;  /* 0x0000002f032f7220 */ /* 0x000fe40000410000 */
[C---:B------:R-:W-:Y:S01]  /*9e40*/  FMUL.FTZ R48, R132.reuse, R48 ;  /* 0x0000003084307220 */ /* 0x040fe20000410000 */
[----:B------:R-:W-:Y:S01]  /*9e50*/  MUFU.EX2 R216, R216 ;  /* 0x000000d800d87308 */ /* 0x000fe20000000800 */
[C---:B-1----:R-:W-:Y:S05]  /*9e60*/  HMMA.16816.F32 R4, R128.reuse, R136, R4 ;  /* 0x000000888004723c */ /* 0x042fea0000001804 */
[----:B------:R-:W-:Y:S02]  /*9e70*/  FMUL.FTZ R49, R132, R49 ;  /* 0x0000003184317220 */ /* 0x000fe40000410000 */
[----:B------:R-:W-:Y:S01]  /*9e80*/  IADD3 R136, R134, UR4, RZ ;  /* 0x0000000486887c10 */ /* 0x000fe2000fffe0ff */
[C---:B------:R-:W-:Y:S01]  /*9e90*/  HMMA.16816.F32 R8, R128.reuse, R138, R8 ;  /* 0x0000008a8008723c */ /* 0x040fe20000001808 */
[----:B------:R-:W1:Y:S03]  /*9ea0*/  MUFU.EX2 R217, R217 ;  /* 0x000000d900d97308 */ /* 0x000e660000000800 */
[----:B------:R-:W-:Y:S01]  /*9eb0*/  IADD3 R160, R183, R136, RZ ;  /* 0x00000088b7a07210 */ /* 0x000fe20007ffe0ff */
[C---:B------:R-:W-:Y:S02]  /*9ec0*/  FMUL.FTZ R50, R3.reuse, R50 ;  /* 0x0000003203327220 */ /* 0x040fe40000410000 */
[C---:B------:R-:W-:Y:S01]  /*9ed0*/  FMUL.FTZ R51, R3.reuse, R51 ;  /* 0x0000003303337220 */ /* 0x040fe20000410000 */
[C---:B---3--:R-:W-:Y:S01]  /*9ee0*/  HMMA.16816.F32 R100, R128.reuse, R140, R100 ;  /* 0x0000008c8064723c */ /* 0x048fe20000001864 */
[----:B------:R-:W3:Y:S02]  /*9ef0*/  LDSM.16.MT88.4 R136, [R160+0x100] ;  /* 0x00010000a088783b */ /* 0x000ee40000004200 */
[----:B------:R-:W-:Y:S01]  /*9f00*/  MUFU.EX2 R218, R218 ;  /* 0x000000da00da7308 */ /* 0x000fe20000000800 */
[C---:B------:R-:W-:Y:S02]  /*9f10*/  FMUL.FTZ R52, R132.reuse, R52 ;  /* 0x0000003484347220 */ /* 0x040fe40000410000 */
[C---:B------:R-:W-:Y:S02]  /*9f20*/  FMUL.FTZ R53, R132.reuse, R53 ;  /* 0x0000003584357220 */ /* 0x040fe40000410000 */
[C---:B------:R-:W-:Y:S01]  /*9f30*/  HMMA.16816.F32 R104, R128.reuse, R142, R104 ;  /* 0x0000008e8068723c */ /* 0x040fe20000001868 */
[----:B------:R-:W5:Y:S03]  /*9f40*/  LDSM.16.MT88.4 R140, [R135+UR4+0x2100] ;  /* 0x00210004878c783b */ /* 0x000f660008004200 */
[C---:B------:R-:W-:Y:S01]  /*9f50*/  FMUL.FTZ R54, R3.reuse, R54 ;  /* 0x0000003603367220 */ /* 0x040fe20000410000 */
[----:B------:R-:W-:Y:S01]  /*9f60*/  MUFU.EX2 R219, R219 ;  /* 0x000000db00db7308 */ /* 0x000fe20000000800 */
[C---:B------:R-:W-:Y:S02]  /*9f70*/  FMUL.FTZ R55, R3.reuse, R55 ;  /* 0x0000003703377220 */ /* 0x040fe40000410000 */
[C---:B----4-:R-:W-:Y:S01]  /*9f80*/  HMMA.16816.F32 R108, R128.reuse, R124, R108 ;  /* 0x0000007c806c723c */ /* 0x050fe2000000186c */
[----:B------:R-:W-:Y:S03]  /*9f90*/  LDSM.16.MT88.4 R144, [R160+0x900] ;  /* 0x00090000a090783b */ /* 0x000fe60000004200 */
[C---:B------:R-:W-:Y:S02]  /*9fa0*/  FMUL.FTZ R56, R132.reuse, R56 ;  /* 0x0000003884387220 */ /* 0x040fe40000410000 */
[C---:B------:R-:W-:Y:S02]  /*9fb0*/  FMUL.FTZ R57, R132.reuse, R57 ;  /* 0x0000003984397220 */ /* 0x040fe40000410000 */
[C---:B------:R-:W-:Y:S01]  /*9fc0*/  HMMA.16816.F32 R112, R128.reuse, R126, R112 ;  /* 0x0000007e8070723c */ /* 0x040fe20000001870 */
[----:B------:R-:W4:Y:S03]  /*9fd0*/  LDSM.16.MT88.4 R124, [R133+0x2100] ;  /* 0x00210000857c783b */ /* 0x000f260000004200 */
[C---:B------:R-:W-:Y:S02]  /*9fe0*/  FMUL.FTZ R58, R3.reuse, R58 ;  /* 0x0000003a033a7220 */ /* 0x040fe40000410000 */
[C---:B------:R-:W-:Y:S02]  /*9ff0*/  FMUL.FTZ R59, R3.reuse, R59 ;  /* 0x0000003b033b7220 */ /* 0x040fe40000410000 */
[C---:B------:R-:W-:Y:S04]  /*a000*/  FMUL.FTZ R60, R132.reuse, R60 ;  /* 0x0000003c843c7220 */ /* 0x040fe80000410000 */
[C---:B------:R-:W-:Y:S02]  /*a010*/  FMUL.FTZ R61, R132.reuse, R61 ;  /* 0x0000003d843d7220 */ /* 0x040fe40000410000 */
[C---:B------:R-:W-:Y:S02]  /*a020*/  FMUL.FTZ R62, R3.reuse, R62 ;  /* 0x0000003e033e7220 */ /* 0x040fe40000410000 */
[C---:B------:R-:W-:Y:S01]  /*a030*/  FMUL.FTZ R63, R3.reuse, R63 ;  /* 0x0000003f033f7220 */ /* 0x040fe20000410000 */
[C---:B---3--:R-:W-:Y:S03]  /*a040*/  HMMA.16816.F32 R116, R128.reuse, R136, R116 ;  /* 0x000000888074723c */ /* 0x048fe60000001874 */
[C---:B------:R-:W-:Y:S02]  /*a050*/  FMUL.FTZ R64, R132.reuse, R64 ;  /* 0x0000004084407220 */ /* 0x040fe40000410000 */
[C---:B------:R-:W-:Y:S02]  /*a060*/  FMUL.FTZ R65, R132.reuse, R65 ;  /* 0x0000004184417220 */ /* 0x040fe40000410000 */
[C---:B------:R-:W-:Y:S01]  /*a070*/  FMUL.FTZ R66, R3.reuse, R66 ;  /* 0x0000004203427220 */ /* 0x040fe20000410000 */
[C---:B------:R-:W-:Y:S01]  /*a080*/  HMMA.16816.F32 R120, R128.reuse, R138, R120 ;  /* 0x0000008a8078723c */ /* 0x040fe20000001878 */
[----:B------:R-:W3:Y:S03]  /*a090*/  LDSM.16.MT88.4 R136, [R134+UR4+0x2100] ;  /* 0x002100048688783b */ /* 0x000ee60008004200 */
        /* <DEDUP_REMOVED lines=11> */
[C---:B------:R-:W-:Y:S02]  /*a150*/  FMUL.FTZ R74, R3.reuse, R74 ;  /* 0x0000004a034a7220 */ /* 0x040fe40000410000 */
[C---:B------:R-:W-:Y:S01]  /*a160*/  HMMA.16816.F32 R48, R128.reuse, R126, R48 ;  /* 0x0000007e8030723c */ /* 0x040fe20000001830 */
[----:B------:R-:W4:Y:S03]  /*a170*/  LDSM.16.MT88.4 R124, [R135+UR4+0x4100] ;  /* 0x00410004877c783b */ /* 0x000f260008004200 */
        /* <DEDUP_REMOVED lines=8> */
[----:B------:R-:W3:Y:S03]  /*a200*/  LDSM.16.MT88.4 R136, [R133+0x4100] ;  /* 0x004100008588783b */ /* 0x000ee60000004200 */
[C---:B------:R-:W-:Y:S02]  /*a210*/  FMUL.FTZ R81, R132.reuse, R81 ;  /* 0x0000005184517220 */ /* 0x040fe40000410000 */
[C---:B------:R-:W-:Y:S02]  /*a220*/  FMUL.FTZ R82, R3.reuse, R82 ;  /* 0x0000005203527220 */ /* 0x040fe40000410000 */
[C---:B-----5:R-:W-:Y:S04]  /*a230*/  HMMA.16816.F32 R60, R128.reuse, R140, R60 ;  /* 0x0000008c803c723c */ /* 0x060fe8000000183c */
[C---:B------:R-:W-:Y:S02]  /*a240*/  FMUL.FTZ R83, R3.reuse, R83 ;  /* 0x0000005303537220 */ /* 0x040fe40000410000 */
[C---:B------:R-:W-:Y:S02]  /*a250*/  FMUL.FTZ R84, R132.reuse, R84 ;  /* 0x0000005484547220 */ /* 0x040fe40000410000 */
[C---:B------:R-:W-:Y:S01]  /*a260*/  HMMA.16816.F32 R64, R128.reuse, R142, R64 ;  /* 0x0000008e8040723c */ /* 0x040fe20000001840 */
[----:B------:R-:W5:Y:S03]  /*a270*/  LDSM.16.MT88.4 R140, [R134+UR4+0x4100] ;  /* 0x00410004868c783b */ /* 0x000f660008004200 */
[----:B------:R-:W-:Y:S02]  /*a280*/  FMUL.FTZ R85, R132, R85 ;  /* 0x0000005584557220 */ /* 0x000fe40000410000 */
[C---:B------:R-:W-:Y:S02]  /*a290*/  FMUL.FTZ R86, R3.reuse, R86 ;  /* 0x0000005603567220 */ /* 0x040fe40000410000 */
[C---:B----4-:R-:W-:Y:S04]  /*a2a0*/  HMMA.16816.F32 R68, R128.reuse, R124, R68 ;  /* 0x0000007c8044723c */ /* 0x050fe80000001844 */
[----:B------:R-:W-:Y:S02]  /*a2b0*/  FMUL.FTZ R87, R3, R87 ;  /* 0x0000005703577220 */ /* 0x000fe40000410000 */
[--C-:B------:R-:W-:Y:S02]  /*a2c0*/  FFMA.FTZ R170, R12, c[0x0][0x2d0], -R171.reuse ;  /* 0x0000b4000caa7a23 */ /* 0x100fe400000108ab */
[C---:B------:R-:W-:Y:S01]  /*a2d0*/  HMMA.16816.F32 R72, R128.reuse, R126, R72 ;  /* 0x0000007e8048723c */ /* 0x040fe20000001848 */
[----:B------:R-:W4:Y:S03]  /*a2e0*/  LDSM.16.MT88.4 R124, [R160+0x4100] ;  /* 0x00410000a07c783b */ /* 0x000f260000004200 */
[----:B------:R-:W-:Y:S01]  /*a2f0*/  FFMA.FTZ R173, R13, c[0x0][0x2d0], -R171 ;  /* 0x0000b4000dad7a23 */ /* 0x000fe200000108ab */
[----:B------:R-:W-:Y:S01]  /*a300*/  MUFU.EX2 R170, R170 ;  /* 0x000000aa00aa7308 */ /* 0x000fe20000000800 */
[--C-:B------:R-:W-:Y:S01]  /*a310*/  FFMA.FTZ R174, R14, c[0x0][0x2d0], -R169.reuse ;  /* 0x0000b4000eae7a23 */ /* 0x100fe200000108a9 */
[----:B--2---:R-:W-:Y:S01]  /*a320*/  F2FP.PACK_AB R14, R175, R172 ;  /* 0x000000acaf0e723e */ /* 0x004fe200000000ff */
[----:B------:R-:W-:Y:S01]  /*a330*/  FFMA.FTZ R215, R15, c[0x0][0x2d0], -R169 ;  /* 0x0000b4000fd77a23 */ /* 0x000fe200000108a9 */
[C---:B---3--:R-:W-:Y:S03]  /*a340*/  HMMA.16816.F32 R76, R128.reuse, R136, R76 ;  /* 0x00000088804c723c */ /* 0x048fe6000000184c */
[C---:B------:R-:W-:Y:S01]  /*a350*/  FMUL.FTZ R88, R132.reuse, R88 ;  /* 0x0000005884587220 */ /* 0x040fe20000410000 */
[----:B-1----:R-:W-:Y:S01]  /*a360*/  F2FP.PACK_AB R15, R217, R216 ;  /* 0x000000d8d90f723e */ /* 0x002fe200000000ff */
[C---:B------:R-:W-:Y:S01]  /*a370*/  FMUL.FTZ R89, R132.reuse, R89 ;  /* 0x0000005984597220 */ /* 0x040fe20000410000 */
[----:B------:R-:W1:Y:S01]  /*a380*/  MUFU.EX2 R173, R173 ;  /* 0x000000ad00ad7308 */ /* 0x000e620000000800 */
[C---:B------:R-:W-:Y:S01]  /*a390*/  FMUL.FTZ R90, R3.reuse, R90 ;  /* 0x0000005a035a7220 */ /* 0x040fe20000410000 */
[C---:B------:R-:W-:Y:S01]  /*a3a0*/  HMMA.16816.F32 R80, R128.reuse, R138, R80 ;  /* 0x0000008a8050723c */ /* 0x040fe20000001850 */
[----:B------:R-:W2:Y:S03]  /*a3b0*/  LDSM.16.MT88.4 R136, [R135+UR4+0x900] ;  /* 0x000900048788783b */ /* 0x000ea60008004200 */
[C---:B------:R-:W-:Y:S02]  /*a3c0*/  FMUL.FTZ R91, R3.reuse, R91 ;  /* 0x0000005b035b7220 */ /* 0x040fe40000410000 */
[C---:B------:R-:W-:Y:S02]  /*a3d0*/  FMUL.FTZ R92, R132.reuse, R92 ;  /* 0x0000005c845c7220 */ /* 0x040fe40000410000 */
[C---:B-----5:R-:W-:Y:S01]  /*a3e0*/  HMMA.16816.F32 R84, R128.reuse, R140, R84 ;  /* 0x0000008c8054723c */ /* 0x060fe20000001854 */
[----:B------:R-:W-:Y:S03]  /*a3f0*/  MUFU.EX2 R174, R174 ;  /* 0x000000ae00ae7308 */ /* 0x000fe60000000800 */
[C---:B------:R-:W-:Y:S02]  /*a400*/  FMUL.FTZ R93, R132.reuse, R93 ;  /* 0x0000005d845d7220 */ /* 0x040fe40000410000 */
[C---:B------:R-:W-:Y:S02]  /*a410*/  FMUL.FTZ R94, R3.reuse, R94 ;  /* 0x0000005e035e7220 */ /* 0x040fe40000410000 */
[C---:B------:R-:W-:Y:S01]  /*a420*/  HMMA.16816.F32 R88, R128.reuse, R142, R88 ;  /* 0x0000008e8058723c */ /* 0x040fe20000001858 */
[----:B------:R-:W3:Y:S02]  /*a430*/  LDSM.16.MT88.4 R140, [R134+UR4+0x900] ;  /* 0x00090004868c783b */ /* 0x000ee40008004200 */
[----:B------:R-:W5:Y:S01]  /*a440*/  MUFU.EX2 R215, R215 ;  /* 0x000000d700d77308 */ /* 0x000f620000000800 */
[----:B------:R-:W-:Y:S02]  /*a450*/  FMUL.FTZ R95, R3, R95 ;  /* 0x0000005f035f7220 */ /* 0x000fe40000410000 */
[C---:B------:R-:W-:Y:S01]  /*a460*/  FMUL.FTZ R96, R132.reuse, R96 ;  /* 0x0000006084607220 */ /* 0x040fe20000410000 */
[----:B-1----:R-:W-:Y:S01]  /*a470*/  F2FP.PACK_AB R12, R173, R170 ;  /* 0x000000aaad0c723e */ /* 0x002fe200000000ff */
[C---:B------:R-:W-:Y:S03]  /*a480*/  FMUL.FTZ R97, R132.reuse, R97 ;  /* 0x0000006184617220 */ /* 0x040fe60000410000 */
[C---:B----4-:R-:W-:Y:S03]  /*a490*/  HMMA.16816.F32 R92, R128.reuse, R124, R92 ;  /* 0x0000007c805c723c */ /* 0x050fe6000000185c */
[C---:B------:R-:W-:Y:S02]  /*a4a0*/  FMUL.FTZ R98, R3.reuse, R98 ;  /* 0x0000006203627220 */ /* 0x040fe40000410000 */
[C---:B------:R-:W-:Y:S02]  /*a4b0*/  FMUL.FTZ R99, R3.reuse, R99 ;  /* 0x0000006303637220 */ /* 0x040fe40000410000 */
[----:B------:R-:W-:Y:S02]  /*a4c0*/  FFMA.FTZ R168, R3, R206, R168 ;  /* 0x000000ce03a87223 */ /* 0x000fe400000100a8 */
[----:B------:R-:W-:Y:S03]  /*a4d0*/  FFMA.FTZ R163, R132, R207, R163 ;  /* 0x000000cf84a37223 */ /* 0x000fe600000100a3 */
[----:B------:R-:W-:Y:S01]  /*a4e0*/  HMMA.16816.F32 R96, R128, R126, R96 ;  /* 0x0000007e8060723c */ /* 0x000fe20000001860 */
[----:B------:R-:W1:Y:S02]  /*a4f0*/  LDSM.16.MT88.4 R124, [R160+0x2900] ;  /* 0x00290000a07c783b */ /* 0x000e640000004200 */
[----:B------:R-:W-:Y:S01]  /*a500*/  FADD.FTZ R166, R166, R163 ;  /* 0x000000a3a6a67221 */ /* 0x000fe20000010000 */
[----:B-----5:R-:W-:Y:S01]  /*a510*/  F2FP.PACK_AB R13, R215, R174 ;  /* 0x000000aed70d723e */ /* 0x020fe200000000ff */
[----:B------:R-:W-:Y:S02]  /*a520*/  FADD.FTZ R168, R165, R168 ;  /* 0x000000a8a5a87221 */ /* 0x000fe40000010000 */
[----:B------:R-:W-:Y:S02]  /*a530*/  FADD.FTZ R161, R161, R166 ;  /* 0x000000a6a1a17221 */ /* 0x000fe40000010000 */
[----:B------:R-:W-:Y:S02]  /*a540*/  LDSM.16.MT88.4 R128, [R133+0x4900] ;  /* 0x004900008580783b */ /* 0x000fe40000004200 */
[C---:B--2---:R-:W-:Y:S05]  /*a550*/  HMMA.16816.F32 R4, R12.reuse, R136, R4 ;  /* 0x000000880c04723c */ /* 0x044fea0000001804 */
[----:B------:R-:W-:Y:S03]  /*a560*/  FADD.FTZ R167, R167, R168 ;  /* 0x000000a8a7a77221 */ /* 0x000fe60000010000 */
[C---:B------:R-:W-:Y:S01]  /*a570*/  HMMA.16816.F32 R8, R12.reuse, R138, R8 ;  /* 0x0000008a0c08723c */ /* 0x040fe20000001808 */
[----:B------:R-:W-:Y:S03]  /*a580*/  LDSM.16.MT88.4 R136, [R134+UR4+0x4900] ;  /* 0x004900048688783b */ /* 0x000fe60008004200 */
[----:B------:R-:W-:Y:S04]  /*a590*/  FADD.FTZ R167, R162, R167 ;  /* 0x000000a7a2a77221 */ /* 0x000fe80000010000 */
[C---:B------:R-:W-:Y:S04]  /*a5a0*/  HMMA.16816.F32 R100, R12.reuse, R16, R100 ;  /* 0x000000100c64723c */ /* 0x040fe80000001864 */
[----:B------:R-:W-:Y:S04]  /*a5b0*/  FADD.FTZ R174, R174, R167 ;  /* 0x000000a7aeae7221 */ /* 0x000fe80000010000 */
[C---:B------:R-:W-:Y:S01]  /*a5c0*/  HMMA.16816.F32 R104, R12.reuse, R18, R104 ;  /* 0x000000120c68723c */ /* 0x040fe20000001868 */
[----:B------:R-:W2:Y:S03]  /*a5d0*/  LDSM.16.MT88.4 R16, [R135+UR4+0x4900] ;  /* 0x004900048710783b */ /* 0x000ea60008004200 */
[----:B------:R-:W-:Y:S04]  /*a5e0*/  FADD.FTZ R215, R215, R174 ;  /* 0x000000aed7d77221 */ /* 0x000fe80000010000 */
[C---:B---3--:R-:W-:Y:S04]  /*a5f0*/  HMMA.16816.F32 R108, R12.reuse, R140, R108 ;  /* 0x0000008c0c6c723c */ /* 0x048fe8000000186c */
[----:B------:R-:W-:Y:S04]  /*a600*/  FADD.FTZ R216, R216, R215 ;  /* 0x000000d7d8d87221 */ /* 0x000fe80000010000 */
[C---:B------:R-:W-:Y:S01]  /*a610*/  HMMA.16816.F32 R112, R12.reuse, R142, R112 ;  /* 0x0000008e0c70723c */ /* 0x040fe20000001870 */
[----:B------:R-:W-:Y:S03]  /*a620*/  LDSM.16.MT88.4 R140, [R134+UR4+0x1100] ;  /* 0x00110004868c783b */ /* 0x000fe60008004200 */
[----:B------:R-:W-:Y:S04]  /*a630*/  FADD.FTZ R217, R217, R216 ;  /* 0x000000d8d9d97221 */ /* 0x000fe80000010000 */
        /* <DEDUP_REMOVED lines=10> */
[----:B------:R-:W-:Y:S03]  /*a6e0*/  FFMA.FTZ R151, R25, c[0x0][0x2d0], -R171 ;  /* 0x0000b40019977a23 */ /* 0x000fe600000108ab */
[--C-:B------:R-:W-:Y:S01]  /*a6f0*/  FFMA.FTZ R152, R22, c[0x0][0x2d0], -R169.reuse ;  /* 0x0000b40016987a23 */ /* 0x100fe200000108a9 */
[C---:B------:R-:W-:Y:S01]  /*a700*/  HMMA.16816.F32 R48, R12.reuse, R154, R48 ;  /* 0x0000009a0c30723c */ /* 0x040fe20000001830 */
[----:B------:R-:W3:Y:S03]  /*a710*/  MUFU.EX2 R149, R149 ;  /* 0x0000009500957308 */ /* 0x000ee60000000800 */
[--C-:B------:R-:W-:Y:S02]  /*a720*/  FFMA.FTZ R153, R23, c[0x0][0x2d0], -R169.reuse ;  /* 0x0000b40017997a23 */ /* 0x100fe400000108a9 */
[----:B------:R-:W-:Y:S01]  /*a730*/  LDSM.16.MT88.4 R20, [R133+0x1100] ;  /* 0x001100008514783b */ /* 0x000fe20000004200 */
[--C-:B------:R-:W-:Y:S01]  /*a740*/  FFMA.FTZ R154, R26, c[0x0][0x2d0], -R169.reuse ;  /* 0x0000b4001a9a7a23 */ /* 0x100fe200000108a9 */
[C---:B------:R-:W-:Y:S03]  /*a750*/  HMMA.16816.F32 R52, R12.reuse, R156, R52 ;  /* 0x0000009c0c34723c */ /* 0x040fe60000001834 */
[----:B------:R-:W-:Y:S01]  /*a760*/  MUFU.EX2 R150, R150 ;  /* 0x0000009600967308 */ /* 0x000fe20000000800 */
[----:B------:R-:W-:Y:S02]  /*a770*/  FFMA.FTZ R155, R27, c[0x0][0x2d0], -R169 ;  /* 0x0000b4001b9b7a23 */ /* 0x000fe400000108a9 */
[----:B------:R-:W-:Y:S01]  /*a780*/  LDSM.16.MT88.4 R24, [R160+0x1100] ;  /* 0x00110000a018783b */ /* 0x000fe20000004200 */
[--C-:B------:R-:W-:Y:S01]  /*a790*/  FFMA.FTZ R156, R28, c[0x0][0x2d0], -R171.reuse ;  /* 0x0000b4001c9c7a23 */ /* 0x100fe200000108ab */
[C---:B------:R-:W-:Y:S04]  /*a7a0*/  HMMA.16816.F32 R56, R12.reuse, R158, R56 ;  /* 0x0000009e0c38723c */ /* 0x040fe80000001838 */
[--C-:B------:R-:W-:Y:S01]  /*a7b0*/  FFMA.FTZ R157, R29, c[0x0][0x2d0], -R171.reuse ;  /* 0x0000b4001d9d7a23 */ /* 0x100fe200000108ab */
[----:B------:R-:W4:Y:S02]  /*a7c0*/  MUFU.EX2 R151, R151 ;  /* 0x0000009700977308 */ /* 0x000f240000000800 */
[--C-:B------:R-:W-:Y:S01]  /*a7d0*/  FFMA.FTZ R158, R32, c[0x0][0x2d0], -R171.reuse ;  /* 0x0000b400209e7a23 */ /* 0x100fe200000108ab */
[C---:B-1----:R-:W-:Y:S04]  /*a7e0*/  HMMA.16816.F32 R60, R12.reuse, R124, R60 ;  /* 0x0000007c0c3c723c */ /* 0x042fe8000000183c */
[----:B------:R-:W-:Y:S02]  /*a7f0*/  FFMA.FTZ R171, R33, c[0x0][0x2d0], -R171 ;  /* 0x0000b40021ab7a23 */ /* 0x000fe400000108ab */
[--C-:B------:R-:W-:Y:S01]  /*a800*/  FFMA.FTZ R159, R30, c[0x0][0x2d0], -R169.reuse ;  /* 0x0000b4001e9f7a23 */ /* 0x100fe200000108a9 */
[----:B------:R-:W-:Y:S01]  /*a810*/  MUFU.EX2 R152, R152 ;  /* 0x0000009800987308 */ /* 0x000fe20000000800 */
[C---:B------:R-:W-:Y:S01]  /*a820*/  HMMA.16816.F32 R64, R12.reuse, R126, R64 ;  /* 0x0000007e0c40723c */ /* 0x040fe20000001840 */
[----:B------:R-:W1:Y:S03]  /*a830*/  LDSM.16.MT88.4 R124, [R160+0x4900] ;  /* 0x00490000a07c783b */ /* 0x000e660000004200 */
[----:B------:R-:W-:Y:S04]  /*a840*/  FFMA.FTZ R169, R35, c[0x0][0x2d0], -R169 ;  /* 0x0000b40023a97a23 */ /* 0x000fe800000108a9 */
[C---:B--2---:R-:W-:Y:S01]  /*a850*/  HMMA.16816.F32 R68, R12.reuse, R16, R68 ;  /* 0x000000100c44723c */ /* 0x044fe20000001844 */
[----:B------:R-:W-:Y:S01]  /*a860*/  LDSM.16.MT88.4 R28, [R133+0x1900] ;  /* 0x00190000851c783b */ /* 0x000fe20000004200 */
[----:B------:R-:W2:Y:S06]  /*a870*/  MUFU.EX2 R153, R153 ;  /* 0x0000009900997308 */ /* 0x000eac0000000800 */
[C---:B------:R-:W-:Y:S01]  /*a880*/  HMMA.16816.F32 R72, R12.reuse, R18, R72 ;  /* 0x000000120c48723c */ /* 0x040fe20000001848 */
[----:B------:R-:W5:Y:S03]  /*a890*/  LDSM.16.MT88.4 R16, [R135+UR4+0x1100] ;  /* 0x001100048710783b */ /* 0x000f660008004200 */
[----:B------:R-:W-:Y:S04]  /*a8a0*/  MUFU.EX2 R154, R154 ;  /* 0x0000009a009a7308 */ /* 0x000fe80000000800 */
[C---:B------:R-:W-:Y:S01]  /*a8b0*/  HMMA.16816.F32 R76, R12.reuse, R128, R76 ;  /* 0x000000800c4c723c */ /* 0x040fe2000000184c */
[----:B------:R-:W-:Y:S05]  /*a8c0*/  LDSM.16.MT88.4 R32, [R134+UR4+0x1900] ;  /* 0x001900048620783b */ /* 0x000fea0008004200 */
[----:B------:R-:W1:Y:S02]  /*a8d0*/  MUFU.EX2 R155, R155 ;  /* 0x0000009b009b7308 */ /* 0x000e640000000800 */
[C---:B------:R-:W-:Y:S01]  /*a8e0*/  HMMA.16816.F32 R80, R12.reuse, R130, R80 ;  /* 0x000000820c50723c */ /* 0x040fe20000001850 */
[----:B------:R-:W2:Y:S07]  /*a8f0*/  LDSM.16.MT88.4 R128, [R135+UR4+0x3100] ;  /* 0x003100048780783b */ /* 0x000eae0008004200 */
[C---:B------:R-:W-:Y:S01]  /*a900*/  HMMA.16816.F32 R84, R12.reuse, R136, R84 ;  /* 0x000000880c54723c */ /* 0x040fe20000001854 */
[----:B------:R-:W-:Y:S07]  /*a910*/  MUFU.EX2 R156, R156 ;  /* 0x0000009c009c7308 */ /* 0x000fee0000000800 */
[C---:B------:R-:W-:Y:S01]  /*a920*/  HMMA.16816.F32 R88, R12.reuse, R138, R88 ;  /* 0x0000008a0c58723c */ /* 0x040fe20000001858 */
[----:B------:R-:W-:Y:S02]  /*a930*/  LDSM.16.MT88.4 R136, [R160+0x1900] ;  /* 0x00190000a088783b */ /* 0x000fe40000004200 */
[----:B------:R-:W2:Y:S05]  /*a940*/  MUFU.EX2 R157, R157 ;  /* 0x0000009d009d7308 */ /* 0x000eaa0000000800 */
[C---:B-1----:R-:W-:Y:S05]  /*a950*/  HMMA.16816.F32 R92, R12.reuse, R124, R92 ;  /* 0x0000007c0c5c723c */ /* 0x042fea000000185c */
[----:B------:R-:W-:Y:S03]  /*a960*/  MUFU.EX2 R158, R158 ;  /* 0x0000009e009e7308 */ /* 0x000fe60000000800 */
[----:B------:R-:W-:Y:S01]  /*a970*/  HMMA.16816.F32 R96, R12, R126, R96 ;  /* 0x0000007e0c60723c */ /* 0x000fe20000001860 */
[----:B------:R-:W1:Y:S06]  /*a980*/  LDSM.16.MT88.4 R124, [R133+0x3100] ;  /* 0x00310000857c783b */ /* 0x000e6c0000004200 */
[----:B---3--:R-:W-:Y:S01]  /*a990*/  F2FP.PACK_AB R12, R149, R148 ;  /* 0x00000094950c723e */ /* 0x008fe200000000ff */
[----:B------:R-:W3:Y:S01]  /*a9a0*/  MUFU.EX2 R171, R171 ;  /* 0x000000ab00ab7308 */ /* 0x000ee20000000800 */
[----:B----4-:R-:W-:Y:S03]  /*a9b0*/  F2FP.PACK_AB R14, R151, R150 ;  /* 0x00000096970e723e */ /* 0x010fe600000000ff */
[----:B--2---:R-:W-:Y:S01]  /*a9c0*/  F2FP.PACK_AB R13, R153, R152 ;  /* 0x00000098990d723e */ /* 0x004fe200000000ff */
[----:B------:R-:W-:Y:S01]  /*a9d0*/  FADD.FTZ R152, R152, R217 ;  /* 0x000000d998987221 */ /* 0x000fe20000010000 */
[----:B------:R-:W-:Y:S03]  /*a9e0*/  F2FP.PACK_AB R15, R155, R154 ;  /* 0x0000009a9b0f723e */ /* 0x000fe600000000ff */
[----:B------:R-:W-:Y:S01]  /*a9f0*/  FADD.FTZ R153, R153, R152 ;  /* 0x0000009899997221 */ /* 0x000fe20000010000 */
[----:B------:R-:W2:Y:S03]  /*aa00*/  MUFU.EX2 R159, R159 ;  /* 0x0000009f009f7308 */ /* 0x000ea60000000800 */
[C---:B-----5:R-:W-:Y:S03]  /*aa10*/  HMMA.16816.F32 R4, R12.reuse, R16, R4 ;  /* 0x000000100c04723c */ /* 0x060fe60000001804 */
[----:B------:R-:W-:Y:S04]  /*aa20*/  FADD.FTZ R154, R154, R153 ;  /* 0x000000999a9a7221 */ /* 0x000fe80000010000 */
[----:B------:R-:W4:Y:S01]  /*aa30*/  MUFU.EX2 R220, R169 ;  /* 0x000000a900dc7308 */ /* 0x000f220000000800 */
[C---:B------:R-:W-:Y:S01]  /*aa40*/  HMMA.16816.F32 R8, R12.reuse, R18, R8 ;  /* 0x000000120c08723c */ /* 0x040fe20000001808 */
[----:B------:R-:W5:Y:S03]  /*aa50*/  LDSM.16.MT88.4 R16, [R134+UR4+0x3100] ;  /* 0x003100048610783b */ /* 0x000f660008004200 */
[----:B------:R-:W-:Y:S04]  /*aa60*/  FADD.FTZ R154, R155, R154 ;  /* 0x0000009a9b9a7221 */ /* 0x000fe80000010000 */
[C---:B------:R-:W-:Y:S08]  /*aa70*/  HMMA.16816.F32 R100, R12.reuse, R20, R100 ;  /* 0x000000140c64723c */ /* 0x040ff00000001864 */
[C---:B------:R-:W-:Y:S01]  /*aa80*/  HMMA.16816.F32 R104, R12.reuse, R22, R104 ;  /* 0x000000160c68723c */ /* 0x040fe20000001868 */
[----:B------:R-:W1:Y:S07]  /*aa90*/  LDSM.16.MT88.4 R20, [R160+0x3100] ;  /* 0x00310000a014783b */ /* 0x000e6e0000004200 */
[C---:B------:R-:W-:Y:S08]  /*aaa0*/  HMMA.16816.F32 R108, R12.reuse, R140, R108 ;  /* 0x0000008c0c6c723c */ /* 0x040ff0000000186c */
[C---:B------:R-:W-:Y:S01]  /*aab0*/  HMMA.16816.F32 R112, R12.reuse, R142, R112 ;  /* 0x0000008e0c70723c */ /* 0x040fe20000001870 */
[----:B------:R-:W-:Y:S07]  /*aac0*/  LDSM.16.MT88.4 R140, [R135+UR4+0x3900] ;  /* 0x00390004878c783b */ /* 0x000fee0008004200 */
[C---:B------:R-:W-:Y:S08]  /*aad0*/  HMMA.16816.F32 R116, R12.reuse, R24, R116 ;  /* 0x000000180c74723c */ /* 0x040ff00000001874 */
[C---:B------:R-:W-:Y:S01]  /*aae0*/  HMMA.16816.F32 R120, R12.reuse, R26, R120 ;  /* 0x0000001a0c78723c */ /* 0x040fe20000001878 */
[----:B------:R-:W2:Y:S07]  /*aaf0*/  LDSM.16.MT88.4 R24, [R135+UR4+0x5100] ;  /* 0x005100048718783b */ /* 0x000eae0008004200 */
[C---:B------:R-:W-:Y:S08]  /*ab00*/  HMMA.16816.F32 R36, R12.reuse, R128, R36 ;  /* 0x000000800c24723c */ /* 0x040ff00000001824 */
[C---:B------:R-:W-:Y:S08]  /*ab10*/  HMMA.16816.F32 R40, R12.reuse, R130, R40 ;  /* 0x000000820c28723c */ /* 0x040ff00000001828 */
[C---:B-1----:R-:W-:Y:S08]  /*ab20*/  HMMA.16816.F32 R44, R12.reuse, R124, R44 ;  /* 0x0000007c0c2c723c */ /* 0x042ff0000000182c */
[C---:B------:R-:W-:Y:S01]  /*ab30*/  HMMA.16816.F32 R48, R12.reuse, R126, R48 ;  /* 0x0000007e0c30723c */ /* 0x040fe20000001830 */
[----:B------:R-:W1:Y:S07]  /*ab40*/  LDSM.16.MT88.4 R124, [R133+0x5100] ;  /* 0x00510000857c783b */ /* 0x000e6e0000004200 */
[C---:B-----5:R-:W-:Y:S08]  /*ab50*/  HMMA.16816.F32 R52, R12.reuse, R16, R52 ;  /* 0x000000100c34723c */ /* 0x060ff00000001834 */
[C---:B------:R-:W-:Y:S01]  /*ab60*/  HMMA.16816.F32 R56, R12.reuse, R18, R56 ;  /* 0x000000120c38723c */ /* 0x040fe20000001838 */
[----:B------:R-:W5:Y:S07]  /*ab70*/  LDSM.16.MT88.4 R16, [R134+UR4+0x5100] ;  /* 0x005100048610783b */ /* 0x000f6e0008004200 */
[C---:B------:R-:W-:Y:S08]  /*ab80*/  HMMA.16816.F32 R60, R12.reuse, R20, R60 ;  /* 0x000000140c3c723c */ /* 0x040ff0000000183c */
[C---:B------:R-:W-:Y:S01]  /*ab90*/  HMMA.16816.F32 R64, R12.reuse, R22, R64 ;  /* 0x000000160c40723c */ /* 0x040fe20000001840 */
[----:B------:R-:W3:Y:S07]  /*aba0*/  LDSM.16.MT88.4 R20, [R160+0x5100] ;  /* 0x00510000a014783b */ /* 0x000eee0000004200 */
[C---:B--2---:R-:W-:Y:S08]  /*abb0*/  HMMA.16816.F32 R68, R12.reuse, R24, R68 ;  /* 0x000000180c44723c */ /* 0x044ff00000001844 */
[C---:B------:R-:W-:Y:S01]  /*abc0*/  HMMA.16816.F32 R72, R12.reuse, R26, R72 ;  /* 0x0000001a0c48723c */ /* 0x040fe20000001848 */
[----:B------:R-:W2:Y:S07]  /*abd0*/  LDSM.16.MT88.4 R24, [R135+UR4+0x1900] ;  /* 0x001900048718783b */ /* 0x000eae0008004200 */
[C---:B-1----:R-:W-:Y:S08]  /*abe0*/  HMMA.16816.F32 R76, R12.reuse, R124, R76 ;  /* 0x0000007c0c4c723c */ /* 0x042ff0000000184c */
[C---:B------:R-:W-:Y:S08]  /*abf0*/  HMMA.16816.F32 R80, R12.reuse, R126, R80 ;  /* 0x0000007e0c50723c */ /* 0x040ff00000001850 */
[C---:B-----5:R-:W-:Y:S08]  /*ac00*/  HMMA.16816.F32 R84, R12.reuse, R16, R84 ;  /* 0x000000100c54723c */ /* 0x060ff00000001854 */
[C---:B------:R-:W-:Y:S01]  /*ac10*/  HMMA.16816.F32 R88, R12.reuse, R18, R88 ;  /* 0x000000120c58723c */ /* 0x040fe20000001858 */
[----:B------:R-:W1:Y:S07]  /*ac20*/  LDSM.16.MT88.4 R16, [R134+UR4+0x3900] ;  /* 0x003900048610783b */ /* 0x000e6e0008004200 */
[C---:B---3--:R-:W-:Y:S07]  /*ac30*/  HMMA.16816.F32 R92, R12.reuse, R20, R92 ;  /* 0x000000140c5c723c */ /* 0x048fee000000185c */
[----:B------:R-:W-:Y:S01]  /*ac40*/  IADD3 R20, R214, -0x2, RZ ;  /* 0xfffffffed6147810 */ /* 0x000fe20007ffe0ff */
[----:B------:R-:W-:Y:S03]  /*ac50*/  HMMA.16816.F32 R96, R12, R22, R96 ;  /* 0x000000160c60723c */ /* 0x000fe60000001860 */
[----:B------:R-:W-:Y:S04]  /*ac60*/  ISETP.GE.AND P6, PT, R20, R189, PT ;  /* 0x000000bd1400720c */ /* 0x000fe80003fc6270 */
[----:B------:R-:W-:Y:S02]  /*ac70*/  F2FP.PACK_AB R12, R157, R156 ;  /* 0x0000009c9d0c723e */ /* 0x000fe400000000ff */
[----:B------:R-:W-:Y:S03]  /*ac80*/  F2FP.PACK_AB R14, R171, R158 ;  /* 0x0000009eab0e723e */ /* 0x000fe600000000ff */
[----:B------:R-:W-:Y:S01]  /*ac90*/  F2FP.PACK_AB R13, R218, R159 ;  /* 0x0000009fda0d723e */ /* 0x000fe200000000ff */
[----:B------:R-:W-:Y:S01]  /*aca0*/  FADD.FTZ R159, R159, R154 ;  /* 0x0000009a9f9f7221 */ /* 0x000fe20000010000 */
[----:B----4-:R-:W-:Y:S03]  /*acb0*/  F2FP.PACK_AB R15, R220, R219 ;  /* 0x000000dbdc0f723e */ /* 0x010fe600000000ff */
[----:B------:R-:W-:Y:S04]  /*acc0*/  FADD.FTZ R218, R218, R159 ;  /* 0x0000009fdada7221 */ /* 0x000fe80000010000 */
[C---:B--2---:R-:W-:Y:S01]  /*acd0*/  HMMA.16816.F32 R128, R12.reuse, R24, R4 ;  /* 0x000000180c80723c */ /* 0x044fe20000001804 */
[----:B------:R-:W2:Y:S02]  /*ace0*/  LDSM.16.MT88.4 R4, [R160+0x3900] ;  /* 0x00390000a004783b */ /* 0x000ea40000004200 */
[----:B------:R-:W-:Y:S04]  /*acf0*/  FADD.FTZ R219, R219, R218 ;  /* 0x000000dadbdb7221 */ /* 0x000fe80000010000 */
[----:B------:R-:W-:Y:S01]  /*ad00*/  FADD.FTZ R206, R220, R219 ;  /* 0x000000dbdcce7221 */ /* 0x000fe20000010000 */
[C---:B------:R-:W-:Y:S01]  /*ad10*/  HMMA.16816.F32 R124, R12.reuse, R26, R8 ;  /* 0x0000001a0c7c723c */ /* 0x040fe20000001808 */
[----:B------:R-:W3:Y:S07]  /*ad20*/  LDSM.16.MT88.4 R8, [R135+UR4+0x5900] ;  /* 0x005900048708783b */ /* 0x000eee0008004200 */
        /* <DEDUP_REMOVED lines=12> */
[----:B------:R1:W4:Y:S07]  /*adf0*/  LDSM.16.MT88.4 R16, [R133+0x5900] ;  /* 0x005900008510783b */ /* 0x00032e0000004200 */
[C---:B--2---:R-:W-:Y:S07]  /*ae00*/  HMMA.16816.F32 R60, R12.reuse, R4, R60 ;  /* 0x000000040c3c723c */ /* 0x044fee000000183c */
[----:B------:R-:W-:Y:S01]  /*ae10*/  @P6 SHF.R.S32.HI R5, RZ, 0x1f, R20 ;  /* 0x0000001fff056819 */ /* 0x000fe20000011414 */
[C---:B------:R-:W-:Y:S04]  /*ae20*/  HMMA.16816.F32 R64, R12.reuse, R6, R64 ;  /* 0x000000060c40723c */ /* 0x040fe80000001840 */
[----:B------:R-:W-:Y:S04]  /*ae30*/  @P6 IMAD R5, R5, c[0x0][0x1e0], RZ ;  /* 0x0000780005056a24 */ /* 0x000fe800078e02ff */
[C---:B---3--:R-:W-:Y:S04]  /*ae40*/  HMMA.16816.F32 R68, R12.reuse, R8, R68 ;  /* 0x000000080c44723c */ /* 0x048fe80000001844 */
[C---:B------:R-:W-:Y:S01]  /*ae50*/  @P6 IMAD R5, R20.reuse, c[0x0][0x1e4], R5 ;  /* 0x0000790014056a24 */ /* 0x040fe200078e0205 */
[----:B-1----:R-:W-:Y:S01]  /*ae60*/  MOV R133, R2 ;  /* 0x0000000200857202 */ /* 0x002fe20000000f00 */
[----:B------:R-:W-:Y:S02]  /*ae70*/  @P6 IMAD.WIDE.U32 R20, R20, c[0x0][0x1e0], RZ ;  /* 0x0000780014146a25 */ /* 0x000fe400078e00ff */
[C---:B------:R-:W-:Y:S04]  /*ae80*/  HMMA.16816.F32 R72, R12.reuse, R10, R72 ;  /* 0x0000000a0c48723c */ /* 0x040fe80000001848 */
[----:B------:R-:W-:Y:S02]  /*ae90*/  @P6 IADD3 R5, R21, R5, RZ ;  /* 0x0000000515056210 */ /* 0x000fe40007ffe0ff */
[C---:B------:R-:W-:Y:S02]  /*aea0*/  @P6 SHF.L.U32 R8, R20.reuse, 0x6, RZ ;  /* 0x0000000614086819 */ /* 0x040fe400000006ff */
[----:B------:R-:W-:Y:S01]  /*aeb0*/  @P6 SHF.L.U64.HI R9, R20, 0x6, R5 ;  /* 0x0000000614096819 */ /* 0x000fe20000010205 */
[C---:B----4-:R-:W-:Y:S01]  /*aec0*/  HMMA.16816.F32 R76, R12.reuse, R16, R76 ;  /* 0x000000100c4c723c */ /* 0x050fe2000000184c */
[----:B------:R-:W1:Y:S02]  /*aed0*/  LDSM.16.MT88.4 R4, [R134+UR4+0x5900] ;  /* 0x005900048604783b */ /* 0x000e640008004200 */
[C---:B------:R-:W-:Y:S02]  /*aee0*/  @P6 IADD3 R3, P0, R8.reuse, R198, RZ ;  /* 0x000000c608036210 */ /* 0x040fe40007f1e0ff */
[----:B------:R-:W-:Y:S02]  /*aef0*/  @P6 IADD3 R21, P4, R8, R179, RZ ;  /* 0x000000b308156210 */ /* 0x000fe40007f9e0ff */
[----:B------:R-:W-:Y:S01]  /*af00*/  @P6 LEA R22, P5, R3, c[0x0][0x1c8], 0x1 ;  /* 0x0000720003166a11 */ /* 0x000fe200078a08ff */
[C---:B------:R-:W-:Y:S04]  /*af10*/  HMMA.16816.F32 R80, R12.reuse, R18, R80 ;  /* 0x000000120c50723c */ /* 0x040fe80000001850 */
[----:B------:R-:W-:Y:S02]  /*af20*/  @P6 IADD3.X R10, R9, R203, RZ, P0, !PT ;  /* 0x000000cb090a6210 */ /* 0x000fe400007fe4ff */
[----:B------:R-:W-:Y:S02]  /*af30*/  @P6 LEA R20, P0, R21, c[0x0][0x1c8], 0x1 ;  /* 0x0000720015146a11 */ /* 0x000fe400078008ff */
[----:B------:R-:W-:Y:S01]  /*af40*/  @P6 LEA.HI.X R23, R3, c[0x0][0x1cc], R10, 0x1, P5 ;  /* 0x0000730003176a11 */ /* 0x000fe200028f0c0a */
[----:B------:R-:W-:Y:S03]  /*af50*/  FADD.FTZ R3, R164, R161 ;  /* 0x000000a1a4037221 */ /* 0x000fe60000010000 */
[----:B------:R-:W-:Y:S01]  /*af60*/  @P6 IADD3.X R24, R9, R178, RZ, P4, !PT ;  /* 0x000000b209186210 */ /* 0x000fe200027fe4ff */
[----:B------:R-:W-:Y:S01]  /*af70*/  FADD.FTZ R170, R170, R3 ;  /* 0x00000003aaaa7221 */ /* 0x000fe20000010000 */
[----:B------:R-:W-:Y:S02]  /*af80*/  MOV R3, UR7 ;  /* 0x0000000700037c02 */ /* 0x000fe40008000f00 */
[----:B------:R-:W-:Y:S01]  /*af90*/  @P6 LEA.HI.X R21, R21, c[0x0][0x1cc], R24, 0x1, P0 ;  /* 0x0000730015156a11 */ /* 0x000fe200000f0c18 */
[----:B------:R-:W-:Y:S01]  /*afa0*/  FADD.FTZ R173, R173, R170 ;  /* 0x000000aaadad7221 */ /* 0x000fe20000010000 */
[----:B------:R-:W-:Y:S01]  /*afb0*/  @P6 IADD3 R24, P5, R193, R8, RZ ;  /* 0x00000008c1186210 */ /* 0x000fe20007fbe0ff */
[----:B------:R-:W-:Y:S01]  /*afc0*/  @P6 IMAD R3, R3, 0x3000, R194 ;  /* 0x0000300003036824 */ /* 0x000fe200078e02c2 */
[----:B------:R-:W-:Y:S01]  /*afd0*/  @P6 IADD3 R17, P0, R8, R177, RZ ;  /* 0x000000b108116210 */ /* 0x000fe20007f1e0ff */
[----:B------:R-:W-:Y:S01]  /*afe0*/  FADD.FTZ R172, R172, R173 ;  /* 0x000000adacac7221 */ /* 0x000fe20000010000 */
[----:B------:R-:W-:Y:S02]  /*aff0*/  @P6 IADD3.X R25, R192, R9, RZ, P5, !PT ;  /* 0x00000009c0196210 */ /* 0x000fe40002ffe4ff */
[----:B------:R-:W-:Y:S01]  /*b000*/  @P6 IADD3.X R28, R9, R176, RZ, P0, !PT ;  /* 0x000000b0091c6210 */ /* 0x000fe200007fe4ff */
[----:B------:R-:W-:Y:S01]  /*b010*/  FADD.FTZ R175, R175, R172 ;  /* 0x000000acafaf7221 */ /* 0x000fe20000010000 */
[----:B------:R-:W2:Y:S01]  /*b020*/  LDSM.16.MT88.4 R8, [R160+0x5900] ;  /* 0x00590000a008783b */ /* 0x000ea20000004200 */
[----:B------:R-:W-:Y:S02]  /*b030*/  @P6 SHF.L.U32 R3, R3, 0x1, RZ ;  /* 0x0000000103036819 */ /* 0x000fe400000006ff */
[C---:B------:R-:W-:Y:S01]  /*b040*/  @P6 LEA R16, P5, R17.reuse, c[0x0][0x1c8], 0x1 ;  /* 0x0000720011106a11 */ /* 0x040fe200078a08ff */
[----:B------:R-:W-:Y:S01]  /*b050*/  FADD.FTZ R148, R148, R175 ;  /* 0x000000af94947221 */ /* 0x000fe20000010000 */
[C---:B------:R-:W-:Y:S02]  /*b060*/  @P6 IADD3 R27, P4, R24.reuse, R198, RZ ;  /* 0x000000c6181b6210 */ /* 0x040fe40007f9e0ff */
[----:B------:R-:W-:Y:S01]  /*b070*/  @P6 LEA.HI.X R17, R17, c[0x0][0x1cc], R28, 0x1, P5 ;  /* 0x0000730011116a11 */ /* 0x000fe200028f0c1c */
[----:B------:R-:W-:Y:S01]  /*b080*/  @!PT LDS RZ, [RZ] ;  /* 0x00000000fffff984 */ /* 0x000fe20000000800 */
[----:B------:R-:W-:Y:S01]  /*b090*/  @!PT LDS RZ, [RZ] ;  /* 0x00000000fffff984 */ /* 0x000fe20000000800 */
[----:B------:R-:W-:Y:S01]  /*b0a0*/  @!PT LDS RZ, [RZ] ;  /* 0x00000000fffff984 */ /* 0x000fe20000000800 */
[----:B------:R3:W-:Y:S01]  /*b0b0*/  @P6 LDGSTS.E.BYPASS.LTC128B.128 [R3+0xc100], [R22.64], !P3 ;  /* 0x0c10000016036fae */ /* 0x0007e2000d901d4a */
[----:B------:R-:W-:Y:S01]  /*b0c0*/  @P6 LEA R26, P0, R27, c[0x0][0x1c8], 0x1 ;  /* 0x000072001b1a6a11 */ /* 0x000fe200078008ff */
[C---:B-1----:R-:W-:Y:S03]  /*b0d0*/  HMMA.16816.F32 R84, R12.reuse, R4, R84 ;  /* 0x000000040c54723c */ /* 0x042fe60000001854 */
[----:B------:R-:W-:Y:S01]  /*b0e0*/  @P6 IADD3.X R30, R25, R203, RZ, P4, !PT ;  /* 0x000000cb191e6210 */ /* 0x000fe200027fe4ff */
[----:B------:R-:W-:Y:S01]  /*b0f0*/  FADD.FTZ R149, R149, R148 ;  /* 0x0000009495957221 */ /* 0x000fe20000010000 */
[C---:B------:R-:W-:Y:S01]  /*b100*/  @P6 IADD3 R29, P4, R24.reuse, R177, RZ ;  /* 0x000000b1181d6210 */ /* 0x040fe20007f9e0ff */
[----:B------:R3:W-:Y:S01]  /*b110*/  @P6 LDGSTS.E.BYPASS.LTC128B.128 [R3+0xe100], [R20.64], !P2 ;  /* 0x0e10000014036fae */ /* 0x0007e2000d101d4a */
[----:B------:R-:W-:Y:S01]  /*b120*/  @P6 LEA.HI.X R27, R27, c[0x0][0x1cc], R30, 0x1, P0 ;  /* 0x000073001b1b6a11 */ /* 0x000fe200000f0c1e */
[C---:B------:R-:W-:Y:S04]  /*b130*/  HMMA.16816.F32 R88, R12.reuse, R6, R88 ;  /* 0x000000060c58723c */ /* 0x040fe80000001858 */
[----:B------:R-:W-:Y:S01]  /*b140*/  @P6 IADD3 R28, P0, R24, R179, RZ ;  /* 0x000000b3181c6210 */ /* 0x000fe20007f1e0ff */
[----:B------:R-:W-:Y:S01]  /*b150*/  FADD.FTZ R150, R150, R149 ;  /* 0x0000009596967221 */ /* 0x000fe20000010000 */
[----:B------:R3:W-:Y:S01]  /*b160*/  @P6 LDGSTS.E.BYPASS.LTC128B.128 [R3+0x10100], [R16.64], !P1 ;  /* 0x1010000010036fae */ /* 0x0007e2000c901d4a */
[C---:B------:R-:W-:Y:S02]  /*b170*/  @P6 IADD3.X R30, R25.reuse, R176, RZ, P4, !PT ;  /* 0x000000b0191e6210 */ /* 0x040fe400027fe4ff */
[C---:B------:R-:W-:Y:S03]  /*b180*/  @P6 LEA R18, P5, R28.reuse, c[0x0][0x1c8], 0x1 ;  /* 0x000072001c126a11 */ /* 0x040fe600078a08ff */
[----:B------:R-:W-:Y:S01]  /*b190*/  @P6 IADD3.X R19, R25, R178, RZ, P0, !PT ;  /* 0x000000b219136210 */ /* 0x000fe200007fe4ff */
[----:B------:R-:W-:Y:S01]  /*b1a0*/  FADD.FTZ R151, R151, R150 ;  /* 0x0000009697977221 */ /* 0x000fe20000010000 */
[----:B------:R3:W-:Y:S01]  /*b1b0*/  @P6 LDGSTS.E.BYPASS.LTC128B.128 [R3+0xd100], [R26.64], !P3 ;  /* 0x0d1000001a036fae */ /* 0x0007e2000d901d4a */
[C---:B------:R-:W-:Y:S02]  /*b1c0*/  @P6 LEA R24, P0, R29.reuse, c[0x0][0x1c8], 0x1 ;  /* 0x000072001d186a11 */ /* 0x040fe400078008ff */
[----:B------:R-:W-:Y:S01]  /*b1d0*/  @P6 LEA.HI.X R19, R28, c[0x0][0x1cc], R19, 0x1, P5 ;  /* 0x000073001c136a11 */ /* 0x000fe200028f0c13 */
[----:B------:R-:W-:Y:S01]  /*b1e0*/  FADD.FTZ R156, R156, R151 ;  /* 0x000000979c9c7221 */ /* 0x000fe20000010000 */
[----:B------:R-:W-:Y:S02]  /*b1f0*/  @P6 LEA.HI.X R25, R29, c[0x0][0x1cc], R30, 0x1, P0 ;  /* 0x000073001d196a11 */ /* 0x000fe400000f0c1e */
[----:B------:R-:W-:Y:S01]  /*b200*/  ISETP.GT.AND P0, PT, R214, R213, PT ;  /* 0x000000d5d600720c */ /* 0x000fe20003f04270 */
[----:B------:R3:W-:Y:S01]  /*b210*/  @P6 LDGSTS.E.BYPASS.LTC128B.128 [R3+0xf100], [R18.64], !P2 ;  /* 0x0f10000012036fae */ /* 0x0007e2000d101d4a */
[C---:B--2---:R-:W-:Y:S03]  /*b220*/  HMMA.16816.F32 R92, R12.reuse, R8, R92 ;  /* 0x000000080c5c723c */ /* 0x044fe6000000185c */
[----:B------:R-:W-:Y:S01]  /*b230*/  FADD.FTZ R157, R157, R156 ;  /* 0x0000009c9d9d7221 */ /* 0x000fe20000010000 */
[----:B------:R-:W-:Y:S03]  /*b240*/  MOV R214, R210 ;  /* 0x000000d200d67202 */ /* 0x000fe60000000f00 */
[----:B------:R3:W-:Y:S01]  /*b250*/  @P6 LDGSTS.E.BYPASS.LTC128B.128 [R3+0x11100], [R24.64], !P1 ;  /* 0x1110000018036fae */ /* 0x0007e2000c901d4a */
[----:B------:R-:W-:Y:S04]  /*b260*/  HMMA.16816.F32 R96, R12, R10, R96 ;  /* 0x0000000a0c60723c */ /* 0x000fe80000001860 */
[----:B------:R-:W-:Y:S03]  /*b270*/  FADD.FTZ R158, R158, R157 ;  /* 0x0000009d9e9e7221 */ /* 0x000fe60000010000 */
[----:B------:R-:W0:Y:S01]  /*b280*/  LDGDEPBAR ;  /* 0x00000000000079af */ /* 0x000e220000000000 */
[----:B------:R-:W-:Y:S01]  /*b290*/  FADD.FTZ R207, R171, R158 ;  /* 0x0000009eabcf7221 */ /* 0x000fe20000010000 */
[----:B---3--:R-:W-:Y:S01]  /*b2a0*/  MOV R3, R0 ;  /* 0x0000000000037202 */ /* 0x008fe20000000f00 */
[----:B------:R-:W-:-:S05]  /*b2b0*/  @P0 BRA `(.L_x_1599) ;  /* 0xffffd5c000000947 */ /* 0x000fca000383ffff */
.L_x_1598:
[----:B------:R-:W-:-:S13]  /*b2c0*/  ISETP.GE.AND P0, PT, R210, R189, PT ;  /* 0x000000bdd200720c */ /* 0x000fda0003f06270 */
[----:B------:R-:W-:Y:S05]  /*b2d0*/  @!P0 BRA `(.L_x_1600) ;  /* 0x0000362000008947 */ /* 0x000fea0003800000 */
[----:B------:R-:W-:Y:S01]  /*b2e0*/  PLOP3.LUT P5, PT, PT, PT, UP2, 0x80, 0x0 ;  /* 0x000000000000781c */ /* 0x000fe20003faf028 */
[----:B------:R-:W-:Y:S01]  /*b2f0*/  IMAD.MOV.U32 R133, RZ, RZ, 0x40 ;  /* 0x00000040ff857424 */ /* 0x000fe200078e00ff */
[----:B------:R-:W-:Y:S01]  /*b300*/  PLOP3.LUT P4, PT, PT, PT, UP2, 0x80, 0x0 ;  /* 0x000000000000781c */ /* 0x000fe20003f8f028 */
[----:B------:R-:W-:Y:S01]  /*b310*/  IMAD.MOV.U32 R3, RZ, RZ, R0 ;  /* 0x000000ffff037224 */ /* 0x000fe200078e0000 */
[----:B------:R-:W-:Y:S01]  /*b320*/  LOP3.LUT P0, RZ, R208, 0x4, RZ, 0xc0, !PT ;  /* 0x00000004d0ff7812 */ /* 0x000fe2000780c0ff */
[----:B------:R-:W-:Y:S01]  /*b330*/  IMAD.MOV.U32 R132, RZ, RZ, R2 ;  /* 0x000000ffff847224 */ /* 0x000fe200078e0002 */
[C---:B------:R-:W-:Y:S02]  /*b340*/  IADD3 R208, P6, R196.reuse, 0x40, RZ ;  /* 0x00000040c4d07810 */ /* 0x040fe40007fde0ff */
[----:B------:R-:W-:Y:S02]  /*b350*/  SEL R133, R133, 0xffffffc0, !P0 ;  /* 0xffffffc085857807 */ /* 0x000fe40004000000 */
[----:B------:R-:W-:Y:S01]  /*b360*/  IADD3 R216, P0, R196, 0x80, RZ ;  /* 0x00000080c4d87810 */ /* 0x000fe20007f1e0ff */
[----:B------:R-:W-:Y:S01]  /*b370*/  IMAD.X R217, RZ, RZ, R201, P6 ;  /* 0x000000ffffd97224 */ /* 0x000fe200030e06c9 */
[C---:B------:R-:W-:Y:S01]  /*b380*/  IADD3 R212, P6, R198.reuse, 0x80, RZ ;  /* 0x00000080c6d47810 */ /* 0x040fe20007fde0ff */
[----:B------:R-:W-:Y:S01]  /*b390*/  @P5 IMAD.HI.U32 R209, R195, c[0x0][0x2c8], RZ ;  /* 0x0000b200c3d15a27 */ /* 0x000fe200078e00ff */
[----:B------:R-:W-:-:S03]  /*b3a0*/  IADD3 R214, P5, R198, 0x40, RZ ;  /* 0x00000040c6d67810 */ /* 0x000fc60007fbe0ff */
[----:B------:R-:W-:Y:S01]  /*b3b0*/  IMAD.X R215, RZ, RZ, R201, P0 ;  /* 0x000000ffffd77224 */ /* 0x000fe200000e06c9 */
[----:B------:R-:W-:Y:S01]  /*b3c0*/  @P4 SHF.R.U32.HI R209, RZ, c[0x0][0x2cc], R209 ;  /* 0x0000b300ffd14a19 */ /* 0x000fe200000116d1 */
[--C-:B------:R-:W-:Y:S02]  /*b3d0*/  IMAD.X R213, RZ, RZ, R203.reuse, P5 ;  /* 0x000000ffffd57224 */ /* 0x100fe400028e06cb */
[----:B------:R-:W-:Y:S02]  /*b3e0*/  IMAD.X R211, RZ, RZ, R203, P6 ;  /* 0x000000ffffd37224 */ /* 0x000fe400030e06cb */
.L_x_1609:
[----:B------:R-:W-:Y:S04]  /*b3f0*/  DEPBAR.LE SB0, 0x2 ;  /* 0x000080800000791a */ /* 0x000fe80000000000 */
[----:B------:R-:W-:Y:S01]  /*b400*/  BAR.SYNC.DEFER_BLOCKING 0x0 ;  /* 0x0000000000007b1d */ /* 0x000fe20000010000 */
[----:B------:R-:W-:Y:S01]  /*b410*/  UIMAD UR4, UR5, 0x6000, URZ ;  /* 0x00006000050478a4 */ /* 0x000fe2000f8e023f */
[----:B------:R-:W-:Y:S01]  /*b420*/  ISETP.GE.AND P6, PT, R189, R210, PT ;  /* 0x000000d2bd00720c */ /* 0x000fe20003fc6270 */
[----:B------:R-:W-:Y:S01]  /*b430*/  IMAD.U32 R168, RZ, RZ, UR7 ;  /* 0x00000007ffa87e24 */ /* 0x000fe2000f8e00ff */
[----:B------:R-:W-:Y:S02]  /*b440*/  UIADD3 UR9, UR7, 0x1, URZ ;  /* 0x0000000107097890 */ /* 0x000fe4000fffe03f */
[----:B------:R-:W-:Y:S01]  /*b450*/  UISETP.GE.AND UP0, UPT, UR7, 0x1, UPT ;  /* 0x000000010700788c */ /* 0x000fe2000bf06270 */
[----:B------:R-:W-:Y:S03]  /*b460*/  IADD3 R0, R184, UR4, RZ ;  /* 0x00000004b8007c10 */ /* 0x000fe6000fffe0ff */
[----:B------:R-:W-:Y:S02]  /*b470*/  USEL UR7, UR9, URZ, !UP0 ;  /* 0x0000003f09077287 */ /* 0x000fe4000c000000 */
[--C-:B------:R-:W-:Y:S02]  /*b480*/  IMAD.IADD R188, R185, 0x1, R0.reuse ;  /* 0x00000001b9bc7824 */ /* 0x100fe400078e0200 */
[----:B------:R-:W-:Y:S01]  /*b490*/  IMAD.IADD R0, R133, 0x1, R0 ;  /* 0x0000000185007824 */ /* 0x000fe200078e0200 */
[----:B------:R-:W-:Y:S01]  /*b4a0*/  @!P6 IADD3 R12, R210, -0x1, RZ ;  /* 0xffffffffd20ce810 */ /* 0x000fe20007ffe0ff */
[----:B------:R-:W-:Y:S03]  /*b4b0*/  @!P6 IMAD R168, R168, 0x6000, R205 ;  /* 0x00006000a8a8e824 */ /* 0x000fe600078e02cd */
        /* <DEDUP_REMOVED lines=16> */
[----:B------:R-:W-:Y:S01]  /*b5c0*/  LDSM.16.M88.4 R140, [R182] ;  /* 0x00000000b68c783b */ /* 0x000fe20000000200 */
[----:B------:R-:W-:Y:S01]  /*b5d0*/  @!P6 LEA R178, P5, R2, c[0x0][0x1f8], 0x1 ;  /* 0x00007e0002b2ea11 */ /* 0x000fe200078a08ff */
[----:B------:R-:W-:Y:S01]  /*b5e0*/  @!P6 IMAD.X R21, R28, 0x1, R217, P4 ;  /* 0x000000011c15e824 */ /* 0x000fe200020e06d9 */
[----:B------:R-:W-:Y:S01]  /*b5f0*/  @!P6 LEA R176, P4, R12, c[0x0][0x1f8], 0x1 ;  /* 0x00007e000cb0ea11 */ /* 0x000fe200078808ff */
[----:B------:R-:W-:Y:S01]  /*b600*/  @!P6 IMAD.X R14, R28, 0x1, R215, P0 ;  /* 0x000000011c0ee824 */ /* 0x000fe200000e06d7 */
[----:B------:R-:W5:Y:S01]  /*b610*/  LDSM.16.M88.4 R144, [R188+0xc100] ;  /* 0x00c10000bc90783b */ /* 0x000f620000000200 */
[C---:B------:R-:W-:Y:S02]  /*b620*/  @!P6 LEA R174, P0, R13.reuse, c[0x0][0x1f8], 0x1 ;  /* 0x00007e000daeea11 */ /* 0x040fe400078008ff */
[----:B------:R-:W-:Y:S02]  /*b630*/  @!P6 LEA.HI.X R179, R2, c[0x0][0x1fc], R15, 0x1, P5 ;  /* 0x00007f0002b3ea11 */ /* 0x000fe400028f0c0f */
[----:B------:R-:W-:Y:S01]  /*b640*/  LDSM.16.M88.4 R152, [R188+0xd100] ;  /* 0x00d10000bc98783b */ /* 0x000fe20000000200 */
[----:B------:R-:W-:Y:S02]  /*b650*/  @!P6 LEA.HI.X R177, R12, c[0x0][0x1fc], R21, 0x1, P4 ;  /* 0x00007f000cb1ea11 */ /* 0x000fe400020f0c15 */
[----:B------:R-:W-:Y:S02]  /*b660*/  @!P6 LEA.HI.X R175, R13, c[0x0][0x1fc], R14, 0x1, P0 ;  /* 0x00007f000dafea11 */ /* 0x000fe400000f0c0e */
[----:B------:R-:W-:Y:S01]  /*b670*/  LDSM.16.M88.4 R156, [R188+0xd900] ;  /* 0x00d90000bc9c783b */ /* 0x000fe20000000200 */
[----:B------:R-:W-:Y:S01]  /*b680*/  @!P6 IADD3 R31, P0, R191, R31, RZ ;  /* 0x0000001fbf1fe210 */ /* 0x000fe20007f1e0ff */
[C---:B-1----:R-:W-:Y:S04]  /*b690*/  HMMA.16816.F32 R4, R32.reuse, R8, RZ ;  /* 0x000000082004723c */ /* 0x042fe800000018ff */
[----:B------:R-:W-:Y:S01]  /*b6a0*/  @!P6 IMAD.X R28, R190, 0x1, R28, P0 ;  /* 0x00000001be1ce824 */ /* 0x000fe200000e061c */
[C---:B------:R-:W-:Y:S02]  /*b6b0*/  @!P6 IADD3 R30, P5, R31.reuse, R196, RZ ;  /* 0x000000c41f1ee210 */ /* 0x040fe40007fbe0ff */
[----:B------:R-:W-:Y:S01]  /*b6c0*/  @!P6 IADD3 R2, P4, R31, R208, RZ ;  /* 0x000000d01f02e210 */ /* 0x000fe20007f9e0ff */
[C---:B------:R-:W-:Y:S04]  /*b6d0*/  HMMA.16816.F32 R8, R32.reuse, R10, RZ ;  /* 0x0000000a2008723c */ /* 0x040fe800000018ff */
[----:B------:R-:W-:Y:S01]  /*b6e0*/  @!P6 IMAD.X R149, R28, 0x1, R201, P5 ;  /* 0x000000011c95e824 */ /* 0x000fe200028e06c9 */
[----:B------:R-:W-:Y:S01]  /*b6f0*/  @!P6 LEA R218, P5, R30, c[0x0][0x1f8], 0x1 ;  /* 0x00007e001edaea11 */ /* 0x000fe200078a08ff */
[----:B------:R-:W-:Y:S01]  /*b700*/  @!P6 IMAD.X R29, R28, 0x1, R217, P4 ;  /* 0x000000011c1de824 */ /* 0x000fe200020e06d9 */
[----:B------:R-:W-:Y:S01]  /*b710*/  @!P6 LEA R172, P4, R2, c[0x0][0x1f8], 0x1 ;  /* 0x00007e0002acea11 */ /* 0x000fe200078808ff */
[C---:B--2---:R-:W-:Y:S01]  /*b720*/  HMMA.16816.F32 R12, R32.reuse, R16, RZ ;  /* 0x00000010200c723c */ /* 0x044fe200000018ff */
[----:B------:R-:W-:Y:S02]  /*b730*/  @!P6 LEA.HI.X R219, R30, c[0x0][0x1fc], R149, 0x1, P5 ;  /* 0x00007f001edbea11 */ /* 0x000fe400028f0c95 */
[----:B------:R-:W1:Y:S01]  /*b740*/  LDSM.16.M88.4 R148, [R188+0xc900] ;  /* 0x00c90000bc94783b */ /* 0x000e620000000200 */
[----:B------:R-:W-:Y:S01]  /*b750*/  @!P6 LEA.HI.X R173, R2, c[0x0][0x1fc], R29, 0x1, P4 ;  /* 0x00007f0002adea11 */ /* 0x000fe200020f0c1d */
[----:B------:R-:W-:Y:S01]  /*b760*/  IMAD.IADD R2, R133, 0x1, R188 ;  /* 0x0000000185027824 */ /* 0x000fe200078e02bc */
[----:B------:R-:W-:Y:S02]  /*b770*/  @!P6 IADD3 R31, P0, R31, R216, RZ ;  /* 0x000000d81f1fe210 */ /* 0x000fe40007f1e0ff */
[C---:B------:R-:W-:Y:S01]  /*b780*/  HMMA.16816.F32 R16, R32.reuse, R18, RZ ;  /* 0x000000122010723c */ /* 0x040fe200000018ff */
[----:B------:R-:W-:Y:S01]  /*b790*/  @!PT LDS RZ, [RZ] ;  /* 0x00000000fffff984 */ /* 0x000fe20000000800 */
[----:B------:R-:W-:Y:S01]  /*b7a0*/  @!PT LDS RZ, [RZ] ;  /* 0x00000000fffff984 */ /* 0x000fe20000000800 */
[----:B------:R-:W-:Y:S01]  /*b7b0*/  @!PT LDS RZ, [RZ] ;  /* 0x00000000fffff984 */ /* 0x000fe20000000800 */
[----:B------:R2:W-:Y:S03]  /*b7c0*/  @!P6 LDGSTS.E.BYPASS.LTC128B.128 [R168], [R178.64], !P3 ;  /* 0x00000000b2a8efae */ /* 0x0005e6000d901d4a */
[----:B------:R-:W-:Y:S01]  /*b7d0*/  @!P6 IMAD.X R28, R28, 0x1, R215, P0 ;  /* 0x000000011c1ce824 */ /* 0x000fe200000e06d7 */
[C---:B------:R-:W-:Y:S01]  /*b7e0*/  @!P6 LEA R170, P0, R31.reuse, c[0x0][0x1f8], 0x1 ;  /* 0x00007e001faaea11 */ /* 0x040fe200078008ff */
[----:B------:R2:W-:Y:S02]  /*b7f0*/  @!P6 LDGSTS.E.BYPASS.LTC128B.128 [R168+0x2000], [R176.64], !P2 ;  /* 0x02000000b0a8efae */ /* 0x0005e4000d101d4a */
[C---:B---3--:R-:W-:Y:S01]  /*b800*/  HMMA.16816.F32 R20, R32.reuse, R24, RZ ;  /* 0x000000182014723c */ /* 0x048fe200000018ff */
[----:B------:R-:W-:Y:S02]  /*b810*/  @!P6 LEA.HI.X R171, R31, c[0x0][0x1fc], R28, 0x1, P0 ;  /* 0x00007f001fabea11 */ /* 0x000fe400000f0c1c */
[----:B------:R2:W-:Y:S01]  /*b820*/  @!P6 LDGSTS.E.BYPASS.LTC128B.128 [R168+0x4000], [R174.64], !P1 ;  /* 0x04000000aea8efae */ /* 0x0005e2000c901d4a */
[----:B------:R-:W-:Y:S04]  /*b830*/  PLOP3.LUT P0, PT, PT, PT, UP2, 0x80, 0x0 ;  /* 0x000000000000781c */ /* 0x000fe80003f0f028 */
[C---:B------:R-:W-:Y:S01]  /*b840*/  HMMA.16816.F32 R24, R32.reuse, R26, RZ ;  /* 0x0000001a2018723c */ /* 0x040fe200000018ff */
[----:B------:R2:W-:Y:S05]  /*b850*/  @!P6 LDGSTS.E.BYPASS.LTC128B.128 [R168+0x1000], [R218.64], !P3 ;  /* 0x01000000daa8efae */ /* 0x0005ea000d901d4a */
[----:B------:R2:W-:Y:S02]  /*b860*/  @!P6 LDGSTS.E.BYPASS.LTC128B.128 [R168+0x3000], [R172.64], !P2 ;  /* 0x03000000aca8efae */ /* 0x0005e4000d101d4a */
[C---:B----4-:R-:W-:Y:S03]  /*b870*/  HMMA.16816.F32 R28, R32.reuse, R136, RZ ;  /* 0x00000088201c723c */ /* 0x050fe600000018ff */
[----:B------:R2:W-:Y:S05]  /*b880*/  @!P6 LDGSTS.E.BYPASS.LTC128B.128 [R168+0x5000], [R170.64], !P1 ;  /* 0x05000000aaa8efae */ /* 0x0005ea000c901d4a */
[----:B------:R-:W-:Y:S01]  /*b890*/  HMMA.16816.F32 R32, R32, R138, RZ ;  /* 0x0000008a2020723c */ /* 0x000fe200000018ff */
[----:B------:R-:W-:Y:S05]  /*b8a0*/  LDSM.16.M88.4 R160, [R181] ;  /* 0x00000000b5a0783b */ /* 0x000fea0000000200 */
[----:B------:R-:W3:Y:S02]  /*b8b0*/  LDSM.16.M88.4 R164, [R0+0xc100] ;  /* 0x00c1000000a4783b */ /* 0x000ee40000000200 */
[C---:B-----5:R-:W-:Y:S03]  /*b8c0*/  HMMA.16816.F32 R4, R140.reuse, R144, R4 ;  /* 0x000000908c04723c */ /* 0x060fe60000001804 */
[----:B------:R-:W4:Y:S05]  /*b8d0*/  LDSM.16.M88.4 R136, [R0+0xc900] ;  /* 0x00c900000088783b */ /* 0x000f2a0000000200 */
[C---:B------:R-:W-:Y:S01]  /*b8e0*/  HMMA.16816.F32 R8, R140.reuse, R146, R8 ;  /* 0x000000928c08723c */ /* 0x040fe20000001808 */
[----:B------:R-:W5:Y:S05]  /*b8f0*/  LDSM.16.M88.4 R144, [R0+0xd100] ;  /* 0x00d100000090783b */ /* 0x000f6a0000000200 */
[----:B--2---:R-:W-:Y:S02]  /*b900*/  LDSM.16.M88.4 R168, [R180] ;  /* 0x00000000b4a8783b */ /* 0x004fe40000000200 */
[C---:B-1----:R-:W-:Y:S03]  /*b910*/  HMMA.16816.F32 R12, R140.reuse, R148, R12 ;  /* 0x000000948c0c723c */ /* 0x042fe6000000180c */
[----:B------:R-:W-:Y:S05]  /*b920*/  LDSM.16.M88.4 R172, [R2+0xc100] ;  /* 0x00c1000002ac783b */ /* 0x000fea0000000200 */
[C---:B------:R-:W-:Y:S01]  /*b930*/  HMMA.16816.F32 R16, R140.reuse, R150, R16 ;  /* 0x000000968c10723c */ /* 0x040fe20000001810 */
[----:B------:R-:W1:Y:S05]  /*b940*/  LDSM.16.M88.4 R148, [R0+0xd900] ;  /* 0x00d900000094783b */ /* 0x000e6a0000000200 */
[----:B------:R-:W2:Y:S02]  /*b950*/  LDSM.16.M88.4 R176, [R2+0xc900] ;  /* 0x00c9000002b0783b */ /* 0x000ea40000000200 */
[C---:B------:R-:W-:Y:S03]  /*b960*/  HMMA.16816.F32 R20, R140.reuse, R152, R20 ;  /* 0x000000988c14723c */ /* 0x040fe60000001814 */
[----:B------:R-:W0:Y:S05]  /*b970*/  LDGDEPBAR ;  /* 0x00000000000079af */ /* 0x000e2a0000000000 */
[C---:B------:R-:W-:Y:S01]  /*b980*/  HMMA.16816.F32 R24, R140.reuse, R154, R24 ;  /* 0x0000009a8c18723c */ /* 0x040fe20000001818 */
[----:B------:R-:W-:Y:S07]  /*b990*/  LDSM.16.M88.4 R152, [R184+UR4+0xe900] ;  /* 0x00e90004b898783b */ /* 0x000fee0008000200 */
[C---:B------:R-:W-:Y:S08]  /*b9a0*/  HMMA.16816.F32 R28, R140.reuse, R156, R28 ;  /* 0x0000009c8c1c723c */ /* 0x040ff0000000181c */
[----:B------:R-:W-:Y:S01]  /*b9b0*/  HMMA.16816.F32 R32, R140, R158, R32 ;  /* 0x0000009e8c20723c */ /* 0x000fe20000001820 */
[----:B------:R-:W1:Y:S05]  /*b9c0*/  LDSM.16.M88.4 R140, [R2+0xd100] ;  /* 0x00d10000028c783b */ /* 0x000e6a0000000200 */
[----:B------:R-:W-:Y:S02]  /*b9d0*/  LDSM.16.M88.4 R156, [R184+UR4+0xf100] ;  /* 0x00f10004b89c783b */ /* 0x000fe40008000200 */
[C---:B---3--:R-:W-:Y:S08]  /*b9e0*/  HMMA.16816.F32 R4, R160.reuse, R164, R4 ;  /* 0x000000a4a004723c */ /* 0x048ff00000001804 */
[C---:B------:R-:W-:Y:S01]  /*b9f0*/  HMMA.16816.F32 R8, R160.reuse, R166, R8 ;  /* 0x000000a6a008723c */ /* 0x040fe20000001808 */
[----:B------:R-:W-:Y:S07]  /*ba00*/  LDSM.16.M88.4 R164, [R188+0xe100] ;  /* 0x00e10000bca4783b */ /* 0x000fee0000000200 */
[C---:B----4-:R-:W-:Y:S08]  /*ba10*/  HMMA.16816.F32 R12, R160.reuse, R136, R12 ;  /* 0x00000088a00c723c */ /* 0x050ff0000000180c */
[C---:B------:R-:W-:Y:S01]  /*ba20*/  HMMA.16816.F32 R16, R160.reuse, R138, R16 ;  /* 0x0000008aa010723c */ /* 0x040fe20000001810 */
[----:B------:R-:W3:Y:S07]  /*ba30*/  LDSM.16.M88.4 R136, [R2+0xd900] ;  /* 0x00d900000288783b */ /* 0x000eee0000000200 */
[C---:B-----5:R-:W-:Y:S08]  /*ba40*/  HMMA.16816.F32 R20, R160.reuse, R144, R20 ;  /* 0x00000090a014723c */ /* 0x060ff00000001814 */
[C---:B------:R-:W-:Y:S01]  /*ba50*/  HMMA.16816.F32 R24, R160.reuse, R146, R24 ;  /* 0x00000092a018723c */ /* 0x040fe20000001818 */
[----:B------:R-:W-:Y:S07]  /*ba60*/  LDSM.16.M88.4 R144, [R186+0x4000] ;  /* 0x00400000ba90783b */ /* 0x000fee0000000200 */
[C---:B-1----:R-:W-:Y:S08]  /*ba70*/  HMMA.16816.F32 R28, R160.reuse, R148, R28 ;  /* 0x00000094a01c723c */ /* 0x042ff0000000181c */
[----:B------:R-:W-:Y:S01]  /*ba80*/  HMMA.16816.F32 R32, R160, R150, R32 ;  /* 0x00000096a020723c */ /* 0x000fe20000001820 */
[----:B------:R-:W1:Y:S05]  /*ba90*/  LDSM.16.M88.4 R148, [R184+UR4+0xe100] ;  /* 0x00e10004b894783b */ /* 0x000e6a0008000200 */
[----:B------:R-:W4:Y:S02]  /*baa0*/  LDSM.16.M88.4 R160, [R184+UR4+0xf900] ;  /* 0x00f90004b8a0783b */ /* 0x000f240008000200 */
[C---:B------:R-:W-:Y:S08]  /*bab0*/  HMMA.16816.F32 R4, R168.reuse, R172, R4 ;  /* 0x000000aca804723c */ /* 0x040ff00000001804 */
[C---:B------:R-:W-:Y:S01]  /*bac0*/  HMMA.16816.F32 R8, R168.reuse, R174, R8 ;  /* 0x000000aea808723c */ /* 0x040fe20000001808 */
[----:B------:R-:W-:Y:S07]  /*bad0*/  LDSM.16.M88.4 R172, [R182+0x8000] ;  /* 0x00800000b6ac783b */ /* 0x000fee0000000200 */
[C---:B--2---:R-:W-:Y:S08]  /*bae0*/  HMMA.16816.F32 R12, R168.reuse, R176, R12 ;  /* 0x000000b0a80c723c */ /* 0x044ff0000000180c */
[C---:B------:R-:W-:Y:S01]  /*baf0*/  HMMA.16816.F32 R16, R168.reuse, R178, R16 ;  /* 0x000000b2a810723c */ /* 0x040fe20000001810 */
[----:B------:R-:W-:Y:S07]  /*bb00*/  LDSM.16.M88.4 R176, [R188+0x10100] ;  /* 0x01010000bcb0783b */ /* 0x000fee0000000200 */
[C---:B------:R-:W-:Y:S08]  /*bb10*/  HMMA.16816.F32 R20, R168.reuse, R140, R20 ;  /* 0x0000008ca814723c */ /* 0x040ff00000001814 */
[C---:B------:R-:W-:Y:S01]  /*bb20*/  HMMA.16816.F32 R24, R168.reuse, R142, R24 ;  /* 0x0000008ea818723c */ /* 0x040fe20000001818 */
[----:B------:R-:W2:Y:S07]  /*bb30*/  LDSM.16.M88.4 R140, [R182+0x4000] ;  /* 0x00400000b68c783b */ /* 0x000eae0000000200 */
[C---:B---3--:R-:W-:Y:S08]  /*bb40*/  HMMA.16816.F32 R28, R168.reuse, R136, R28 ;  /* 0x00000088a81c723c */ /* 0x048ff0000000181c */
[----:B------:R-:W-:Y:S01]  /*bb50*/  HMMA.16816.F32 R32, R168, R138, R32 ;  /* 0x0000008aa820723c */ /* 0x000fe20000001820 */
[----:B------:R-:W3:Y:S05]  /*bb60*/  LDSM.16.M88.4 R136, [R188+0xe900] ;  /* 0x00e90000bc88783b */ /* 0x000eea0000000200 */
[----:B------:R-:W-:Y:S02]  /*bb70*/  LDSM.16.M88.4 R168, [R188+0xf900] ;  /* 0x00f90000bca8783b */ /* 0x000fe40000000200 */
        /* <DEDUP_REMOVED lines=11> */
[----:B------:R-:W4:Y:S05]  /*bc30*/  LDSM.16.M88.4 R144, [R181+0x4000] ;  /* 0x00400000b590783b */ /* 0x000f2a0000000200 */
[----:B------:R-:W5:Y:S02]  /*bc40*/  LDSM.16.M88.4 R160, [R0+0xf100] ;  /* 0x00f1000000a0783b */ /* 0x000f640000000200 */
[C---:B--2---:R-:W-:Y:S08]  /*bc50*/  HMMA.16816.F32 R4, R140.reuse, R164, R4 ;  /* 0x000000a48c04723c */ /* 0x044ff00000001804 */
[C---:B------:R-:W-:Y:S01]  /*bc60*/  HMMA.16816.F32 R8, R140.reuse, R166, R8 ;  /* 0x000000a68c08723c */ /* 0x040fe20000001808 */
[----:B------:R-:W2:Y:S07]  /*bc70*/  LDSM.16.M88.4 R164, [R0+0xf900] ;  /* 0x00f9000000a4783b */ /* 0x000eae0000000200 */
[C---:B---3--:R-:W-:Y:S08]  /*bc80*/  HMMA.16816.F32 R12, R140.reuse, R136, R12 ;  /* 0x000000888c0c723c */ /* 0x048ff0000000180c */
[C---:B------:R-:W-:Y:S01]  /*bc90*/  HMMA.16816.F32 R16, R140.reuse, R138, R16 ;  /* 0x0000008a8c10723c */ /* 0x040fe20000001810 */
[----:B------:R-:W-:Y:S07]  /*bca0*/  LDSM.16.M88.4 R136, [R180+0x4000] ;  /* 0x00400000b488783b */ /* 0x000fee0000000200 */
[C---:B-1----:R-:W-:Y:S08]  /*bcb0*/  HMMA.16816.F32 R20, R140.reuse, R148, R20 ;  /* 0x000000948c14723c */ /* 0x042ff00000001814 */
[C---:B------:R-:W-:Y:S01]  /*bcc0*/  HMMA.16816.F32 R24, R140.reuse, R150, R24 ;  /* 0x000000968c18723c */ /* 0x040fe20000001818 */
[----:B------:R-:W1:Y:S07]  /*bcd0*/  LDSM.16.M88.4 R148, [R2+0xe100] ;  /* 0x00e100000294783b */ /* 0x000e6e0000000200 */
[C---:B------:R-:W-:Y:S08]  /*bce0*/  HMMA.16816.F32 R28, R140.reuse, R168, R28 ;  /* 0x000000a88c1c723c */ /* 0x040ff0000000181c */
[----:B------:R-:W-:Y:S01]  /*bcf0*/  HMMA.16816.F32 R32, R140, R170, R32 ;  /* 0x000000aa8c20723c */ /* 0x000fe20000001820 */
[----:B------:R-:W-:Y:S06]  /*bd00*/  LDSM.16.M88.4 R168, [R184+UR4+0x11900] ;  /* 0x01190004b8a8783b */ /* 0x000fec0008000200 */
[----:B------:R-:W-:Y:S01]  /*bd10*/  IADD3 R140, R133, UR4, R184 ;  /* 0x00000004858c7c10 */ /* 0x000fe2000fffe0b8 */
[C---:B----4-:R-:W-:Y:S05]  /*bd20*/  HMMA.16816.F32 R4, R144.reuse, R152, R4 ;  /* 0x000000989004723c */ /* 0x050fea0000001804 */
[----:B------:R-:W-:Y:S03]  /*bd30*/  IMAD.IADD R187, R185, 0x1, R140 ;  /* 0x00000001b9bb7824 */ /* 0x000fe600078e028c */
[C---:B------:R-:W-:Y:S02]  /*bd40*/  HMMA.16816.F32 R8, R144.reuse, R154, R8 ;  /* 0x0000009a9008723c */ /* 0x040fe40000001808 */
[----:B------:R-:W3:Y:S05]  /*bd50*/  LDSM.16.M88.4 R140, [R187+0xe900] ;  /* 0x00e90000bb8c783b */ /* 0x000eea0000000200 */
[----:B------:R-:W4:Y:S01]  /*bd60*/  LDSM.16.M88.4 R152, [R187+0xf100] ;  /* 0x00f10000bb98783b */ /* 0x000f220000000200 */
[C---:B------:R-:W-:Y:S08]  /*bd70*/  HMMA.16816.F32 R12, R144.reuse, R156, R12 ;  /* 0x0000009c900c723c */ /* 0x040ff0000000180c */
[C---:B------:R-:W-:Y:S01]  /*bd80*/  HMMA.16816.F32 R16, R144.reuse, R158, R16 ;  /* 0x0000009e9010723c */ /* 0x040fe20000001810 */
[----:B------:R-:W-:Y:S07]  /*bd90*/  LDSM.16.M88.4 R156, [R186+0x8000] ;  /* 0x00800000ba9c783b */ /* 0x000fee0000000200 */
[C---:B-----5:R-:W-:Y:S08]  /*bda0*/  HMMA.16816.F32 R20, R144.reuse, R160, R20 ;  /* 0x000000a09014723c */ /* 0x060ff00000001814 */
[C---:B------:R-:W-:Y:S01]  /*bdb0*/  HMMA.16816.F32 R24, R144.reuse, R162, R24 ;  /* 0x000000a29018723c */ /* 0x040fe20000001818 */
[----:B------:R-:W-:Y:S07]  /*bdc0*/  LDSM.16.M88.4 R160, [R184+UR4+0x10100] ;  /* 0x01010004b8a0783b */ /* 0x000fee0008000200 */
[C---:B--2---:R-:W-:Y:S08]  /*bdd0*/  HMMA.16816.F32 R28, R144.reuse, R164, R28 ;  /* 0x000000a4901c723c */ /* 0x044ff0000000181c */
[----:B------:R-:W-:Y:S01]  /*bde0*/  HMMA.16816.F32 R32, R144, R166, R32 ;  /* 0x000000a69020723c */ /* 0x000fe20000001820 */
[----:B------:R-:W2:Y:S05]  /*bdf0*/  LDSM.16.M88.4 R144, [R187+0xf900] ;  /* 0x00f90000bb90783b */ /* 0x000eaa0000000200 */
[----:B------:R-:W5:Y:S02]  /*be00*/  LDSM.16.M88.4 R164, [R184+UR4+0x10900] ;  /* 0x01090004b8a4783b */ /* 0x000f640008000200 */
[C---:B-1----:R-:W-:Y:S08]  /*be10*/  HMMA.16816.F32 R4, R136.reuse, R148, R4 ;  /* 0x000000948804723c */ /* 0x042ff00000001804 */
[C---:B------:R-:W-:Y:S01]  /*be20*/  HMMA.16816.F32 R8, R136.reuse, R150, R8 ;  /* 0x000000968808723c */ /* 0x040fe20000001808 */
[----:B------:R-:W1:Y:S07]  /*be30*/  LDSM.16.M88.4 R148, [R184+UR4+0x11100] ;  /* 0x01110004b894783b */ /* 0x000e6e0008000200 */
[C---:B---3--:R-:W-:Y:S08]  /*be40*/  HMMA.16816.F32 R12, R136.reuse, R140, R12 ;  /* 0x0000008c880c723c */ /* 0x048ff0000000180c */
[C---:B------:R-:W-:Y:S01]  /*be50*/  HMMA.16816.F32 R16, R136.reuse, R142, R16 ;  /* 0x0000008e8810723c */ /* 0x040fe20000001810 */
[----:B------:R-:W-:Y:S07]  /*be60*/  LDSM.16.M88.4 R140, [R188+0x11100] ;  /* 0x01110000bc8c783b */ /* 0x000fee0000000200 */
[C---:B----4-:R-:W-:Y:S08]  /*be70*/  HMMA.16816.F32 R20, R136.reuse, R152, R20 ;  /* 0x000000988814723c */ /* 0x050ff00000001814 */
[C---:B------:R-:W-:Y:S01]  /*be80*/  HMMA.16816.F32 R24, R136.reuse, R154, R24 ;  /* 0x0000009a8818723c */ /* 0x040fe20000001818 */
[----:B------:R-:W-:Y:S07]  /*be90*/  LDSM.16.M88.4 R152, [R181+0x8000] ;  /* 0x00800000b598783b */ /* 0x000fee0000000200 */
[C---:B--2---:R-:W-:Y:S08]  /*bea0*/  HMMA.16816.F32 R28, R136.reuse, R144, R28 ;  /* 0x00000090881c723c */ /* 0x044ff0000000181c */
[----:B------:R-:W-:Y:S01]  /*beb0*/  HMMA.16816.F32 R32, R136, R146, R32 ;  /* 0x000000928820723c */ /* 0x000fe20000001820 */
[----:B------:R-:W2:Y:S05]  /*bec0*/  LDSM.16.M88.4 R136, [R188+0x10900] ;  /* 0x01090000bc88783b */ /* 0x000eaa0000000200 */
[----:B------:R-:W3:Y:S02]  /*bed0*/  LDSM.16.M88.4 R144, [R188+0x11900] ;  /* 0x01190000bc90783b */ /* 0x000ee40000000200 */
[C---:B------:R-:W-:Y:S08]  /*bee0*/  HMMA.16816.F32 R4, R156.reuse, R160, R4 ;  /* 0x000000a09c04723c */ /* 0x040ff00000001804 */
[C---:B------:R-:W-:Y:S01]  /*bef0*/  HMMA.16816.F32 R8, R156.reuse, R162, R8 ;  /* 0x000000a29c08723c */ /* 0x040fe20000001808 */
[----:B------:R-:W4:Y:S07]  /*bf00*/  LDSM.16.M88.4 R160, [R0+0x10100] ;  /* 0x0101000000a0783b */ /* 0x000f2e0000000200 */
[C---:B-----5:R-:W-:Y:S08]  /*bf10*/  HMMA.16816.F32 R12, R156.reuse, R164, R12 ;  /* 0x000000a49c0c723c */ /* 0x060ff0000000180c */
        /* <DEDUP_REMOVED lines=18> */
[----:B------:R3:W2:Y:S07]  /*c040*/  LDSM.16.M88.4 R144, [R2+0x10100] ;  /* 0x010100000290783b */ /* 0x0006ae0000000200 */
[C---:B----4-:R-:W-:Y:S08]  /*c050*/  HMMA.16816.F32 R4, R152.reuse, R160, R4 ;  /* 0x000000a09804723c */ /* 0x050ff00000001804 */
[C---:B------:R-:W-:Y:S01]  /*c060*/  HMMA.16816.F32 R8, R152.reuse, R162, R8 ;  /* 0x000000a29808723c */ /* 0x040fe20000001808 */
[----:B------:R-:W4:Y:S07]  /*c070*/  LDSM.16.M88.4 R160, [R187+0x10900] ;  /* 0x01090000bba0783b */ /* 0x000f2e0000000200 */
[C---:B-1----:R-:W-:Y:S04]  /*c080*/  HMMA.16816.F32 R12, R152.reuse, R148, R12 ;  /* 0x00000094980c723c */ /* 0x042fe8000000180c */
[----:B---3--:R-:W-:Y:S02]  /*c090*/  IMAD.MOV.U32 R2, RZ, RZ, R195 ;  /* 0x000000ffff027224 */ /* 0x008fe400078e00c3 */
[----:B------:R-:W-:Y:S01]  /*c0a0*/  @P0 IMAD.MOV.U32 R2, RZ, RZ, R209 ;  /* 0x000000ffff020224 */ /* 0x000fe200078e00d1 */
[----:B------:R-:W-:Y:S01]  /*c0b0*/  PLOP3.LUT P0, PT, PT, PT, UP1, 0x40, 0x0 ;  /* 0x000000000000781c */ /* 0x000fe20003f0e818 */
[C---:B------:R-:W-:Y:S01]  /*c0c0*/  HMMA.16816.F32 R16, R152.reuse, R150, R16 ;  /* 0x000000969810723c */ /* 0x040fe20000001810 */
[----:B------:R-:W1:Y:S05]  /*c0d0*/  LDSM.16.M88.4 R148, [R187+0x11900] ;  /* 0x01190000bb94783b */ /* 0x000e6a0000000200 */
[----:B------:R-:W3:Y:S02]  /*c0e0*/  SHFL.IDX PT, R0, R2, RZ, 0x1c1f ;  /* 0x001c1fff02007589 */ /* 0x000ee400000e0000 */
[C---:B-----5:R-:W-:Y:S08]  /*c0f0*/  HMMA.16816.F32 R20, R152.reuse, R156, R20 ;  /* 0x0000009c9814723c */ /* 0x060ff00000001814 */
[C---:B------:R-:W-:Y:S08]  /*c100*/  HMMA.16816.F32 R24, R152.reuse, R158, R24 ;  /* 0x0000009e9818723c */ /* 0x040ff00000001818 */
[C---:B--2---:R-:W-:Y:S07]  /*c110*/  HMMA.16816.F32 R28, R152.reuse, R136, R28 ;  /* 0x00000088981c723c */ /* 0x044fee000000181c */
[----:B------:R-:W-:Y:S01]  /*c120*/  IMAD.SHL.U32 R137, R210, 0x40, RZ ;  /* 0x00000040d2897824 */ /* 0x000fe200078e00ff */
[----:B------:R-:W-:Y:S04]  /*c130*/  HMMA.16816.F32 R32, R152, R138, R32 ;  /* 0x0000008a9820723c */ /* 0x000fe80000001820 */
[----:B------:R-:W-:Y:S04]  /*c140*/  IADD3 R136, -R204, 0x1, -R137 ;  /* 0x00000001cc887810 */ /* 0x000fe80007ffe989 */
[C---:B------:R-:W-:Y:S05]  /*c150*/  HMMA.16816.F32 R4, R140.reuse, R144, R4 ;  /* 0x000000908c04723c */ /* 0x040fea0000001804 */
[----:B------:R-:W-:Y:S03]  /*c160*/  IADD3 R136, R136, c[0x0][0x1d0], RZ ;  /* 0x0000740088887a10 */ /* 0x000fe60007ffe0ff */
[C---:B------:R-:W-:Y:S04]  /*c170*/  HMMA.16816.F32 R8, R140.reuse, R146, R8 ;  /* 0x000000928c08723c */ /* 0x040fe80000001808 */
[----:B------:R-:W-:Y:S04]  /*c180*/  IADD3 R139, R136, -c[0x0][0x168], RZ ;  /* 0x80005a00888b7a10 */ /* 0x000fe80007ffe0ff */
[C---:B----4-:R-:W-:Y:S08]  /*c190*/  HMMA.16816.F32 R12, R140.reuse, R160, R12 ;  /* 0x000000a08c0c723c */ /* 0x050ff0000000180c */
[C---:B------:R-:W-:Y:S08]  /*c1a0*/  HMMA.16816.F32 R16, R140.reuse, R162, R16 ;  /* 0x000000a28c10723c */ /* 0x040ff00000001810 */
[C---:B------:R-:W-:Y:S08]  /*c1b0*/  HMMA.16816.F32 R20, R140.reuse, R164, R20 ;  /* 0x000000a48c14723c */ /* 0x040ff00000001814 */
[C---:B------:R-:W-:Y:S08]  /*c1c0*/  HMMA.16816.F32 R24, R140.reuse, R166, R24 ;  /* 0x000000a68c18723c */ /* 0x040ff00000001818 */
[C---:B-1----:R-:W-:Y:S08]  /*c1d0*/  HMMA.16816.F32 R28, R140.reuse, R148, R28 ;  /* 0x000000948c1c723c */ /* 0x042ff0000000181c */
[----:B------:R-:W-:Y:S07]  /*c1e0*/  HMMA.16816.F32 R32, R140, R150, R32 ;  /* 0x000000968c20723c */ /* 0x000fee0000001820 */
[C---:B------:R-:W-:Y:S02]  /*c1f0*/  IADD3 R141, R139.reuse, c[0x0][0x328], RZ ;  /* 0x0000ca008b8d7a10 */ /* 0x040fe40007ffe0ff */
[----:B------:R-:W-:Y:S03]  /*c200*/  IADD3 R139, R139, UR6, RZ ;  /* 0x000000068b8b7c10 */ /* 0x000fe6000fffe0ff */
[--C-:B---3--:R-:W-:Y:S02]  /*c210*/  IMAD.IADD R145, R141, 0x1, R0.reuse ;  /* 0x000000018d917824 */ /* 0x108fe400078e0200 */
        /* <DEDUP_REMOVED lines=16> */
.L_x_1603:
[----:B------:R-:W-:Y:S04]  /*c320*/  MOV R0, c[0x0][0x32c] ;  /* 0x0000cb0000007a02 */ /* 0x000fe80000000f00 */
[----:B------:R-:W-:Y:S11]  /*c330*/  ISETP.NE.AND P0, PT, R0, 0x1, PT ;  /* 0x000000010000780c */ /* 0x000ff60003f05270 */
[----:B------:R-:W-:Y:S02]  /*c340*/  @!UPT UIADD3 URZ, URZ, URZ, URZ ;  /* 0x0000003f3f3ff290 */ /* 0x000fe4000fffe03f */
[----:B------:R-:W-:Y:S05]  /*c350*/  @P0 IMAD.HI.U32 R0, R136, c[0x0][0x330], RZ ;  /* 0x0000cc0088000a27 */ /* 0x000fea00078e00ff */
[----:B------:R-:W-:Y:S02]  /*c360*/  @P0 SHF.R.U32.HI R136, RZ, c[0x0][0x334], R0 ;  /* 0x0000cd00ff880a19 */ /* 0x000fe40000011600 */
.L_x_1604:
[----:B------:R-:W-:Y:S05]  /*c370*/  BSYNC B0 ;  /* 0x0000000000007941 */ /* 0x000fea0003800000 */
.L_x_1602:
[----:B------:R-:W-:Y:S04]  /*c380*/  IMAD R147, R136, c[0x0][0x32c], -R137 ;  /* 0x0000cb0088937a24 */ /* 0x000fe800078e0a89 */
[----:B------:R-:W-:Y:S05]  /*c390*/  IMAD.IADD R136, R147, 0x1, -R204 ;  /* 0x0000000193887824 */ /* 0x000fea00078e0acc */
[----:B------:R-:W-:Y:S02]  /*c3a0*/  IADD3 R0, R136, c[0x0][0x32c], RZ ;  /* 0x0000cb0088007a10 */ /* 0x000fe40007ffe0ff */
[----:B------:R-:W-:Y:S02]  /*c3b0*/  IMNMX R143, R143, R136, !PT ;  /* 0x000000888f8f7217 */ /* 0x000fe40007800200 */
[----:B------:R-:W-:Y:S02]  /*c3c0*/  IMNMX R145, R145, R0, PT ;  /* 0x0000000091917217 */ /* 0x000fe40003800200 */
.L_x_1601:
[----:B------:R-:W-:Y:S04]  /*c3d0*/  ISETP.GT.AND P0, PT, R210, -0x1, PT ;  /* 0xffffffffd200780c */ /* 0x000fe80003f04270 */
[C---:B------:R-:W-:Y:S02]  /*c3e0*/  ISETP.GT.AND P5, PT, R143.reuse, RZ, P0 ;  /* 0x000000ff8f00720c */ /* 0x040fe400007a4270 */
[----:B------:R-:W-:Y:S02]  /*c3f0*/  ISETP.GT.AND P4, PT, R143, 0x1, P0 ;  /* 0x000000018f00780c */ /* 0x000fe40000784270 */
[C---:B------:R-:W-:Y:S02]  /*c400*/  ISETP.LT.OR P5, PT, R145.reuse, 0x1, P5 ;  /* 0x000000019100780c */ /* 0x040fe40002fa1670 */
[----:B------:R-:W-:Y:S02]  /*c410*/  ISETP.LT.OR P4, PT, R145, 0x2, P4 ;  /* 0x000000029100780c */ /* 0x000fe40002781670 */
[----:B------:R-:W-:Y:S02]  /*c420*/  FSEL R144, R4, -INF , !P5 ;  /* 0xff80000004907808 */ /* 0x000fe40006800000 */
[----:B------:R-:W-:Y:S02]  /*c430*/  FSEL R4, R5, -INF , !P4 ;  /* 0xff80000005047808 */ /* 0x000fe40006000000 */
[C---:B------:R-:W-:Y:S02]  /*c440*/  ISETP.GT.AND P4, PT, R143.reuse, 0x10, P0 ;  /* 0x000000108f00780c */ /* 0x040fe40000784270 */
[----:B------:R-:W-:Y:S02]  /*c450*/  ISETP.GT.AND P6, PT, R143, 0x8, P0 ;  /* 0x000000088f00780c */ /* 0x000fe400007c4270 */
[----:B------:R-:W-:Y:S02]  /*c460*/  ISETP.LT.OR P4, PT, R145, 0x11, P4 ;  /* 0x000000119100780c */ /* 0x000fe40002781670 */
        /* <DEDUP_REMOVED lines=58> */
.L_x_1607:
[----:B------:R-:W-:Y:S04]  /*c810*/  MOV R9, c[0x0][0x32c] ;  /* 0x0000cb0000097a02 */ /* 0x000fe80000000f00 */
[----:B------:R-:W-:Y:S11]  /*c820*/  ISETP.NE.AND P4, PT, R9, 0x1, PT ;  /* 0x000000010900780c */ /* 0x000ff60003f85270 */
[----:B------:R-:W-:Y:S02]  /*c830*/  @!UPT UIADD3 URZ, URZ, URZ, URZ ;  /* 0x0000003f3f3ff290 */ /* 0x000fe4000fffe03f */
[----:B------:R-:W-:Y:S05]  /*c840*/  @P4 IMAD.HI.U32 R9, R12, c[0x0][0x330], RZ ;  /* 0x0000cc000c094a27 */ /* 0x000fea00078e00ff */
[----:B------:R-:W-:Y:S02]  /*c850*/  @P4 SHF.R.U32.HI R12, RZ, c[0x0][0x334], R9 ;  /* 0x0000cd00ff0c4a19 */ /* 0x000fe40000011609 */
.L_x_1608:
[----:B------:R-:W-:Y:S05]  /*c860*/  BSYNC B0 ;  /* 0x0000000000007941 */ /* 0x000fea0003800000 */
.L_x_1606:
[----:B------:R-:W-:Y:S04]  /*c870*/  IMAD R137, R12, c[0x0][0x32c], -R137 ;  /* 0x0000cb000c897a24 */ /* 0x000fe800078e0a89 */
[----:B------:R-:W-:Y:S05]  /*c880*/  IMAD.IADD R12, R137, 0x1, -R204 ;  /* 0x00000001890c7824 */ /* 0x000fea00078e0acc */
[----:B------:R-:W-:Y:S02]  /*c890*/  IADD3 R9, R12, c[0x0][0x32c], RZ ;  /* 0x0000cb000c097a10 */ /* 0x000fe40007ffe0ff */
[----:B------:R-:W-:Y:S02]  /*c8a0*/  IMNMX R5, R5, R12, !PT ;  /* 0x0000000c05057217 */ /* 0x000fe40007800200 */
[----:B------:R-:W-:Y:S02]  /*c8b0*/  IMNMX R2, R2, R9, PT ;  /* 0x0000000902027217 */ /* 0x000fe40003800200 */
.L_x_1605:
[----:B------:R-:W-:Y:S01]  /*c8c0*/  FMNMX.FTZ R13, R144, R132, !PT ;  /* 0x00000084900d7209 */ /* 0x000fe20007810000 */
[----:B------:R-:W-:Y:S04]  /*c8d0*/  DEPBAR.LE SB0, 0x2 ;  /* 0x000080800000791a */ /* 0x000fe80000000000 */
[----:B------:R-:W-:Y:S01]  /*c8e0*/  FMNMX.FTZ R13, R4, R13, !PT ;  /* 0x0000000d040d7209 */ /* 0x000fe20007810000 */
[----:B------:R-:W-:Y:S01]  /*c8f0*/  BAR.SYNC.DEFER_BLOCKING 0x0 ;  /* 0x0000000000007b1d */ /* 0x000fe20000010000 */
[C---:B------:R-:W-:Y:S01]  /*c900*/  ISETP.GT.AND P6, PT, R5.reuse, RZ, P0 ;  /* 0x000000ff0500720c */ /* 0x040fe200007c4270 */
[----:B------:R-:W-:Y:S01]  /*c910*/  UIADD3 UR9, UR5, 0x1, URZ ;  /* 0x0000000105097890 */ /* 0x000fe2000fffe03f */
[----:B------:R-:W-:Y:S01]  /*c920*/  FMNMX.FTZ R13, R8, R13, !PT ;  /* 0x0000000d080d7209 */ /* 0x000fe20007810000 */
[----:B------:R-:W-:Y:S01]  /*c930*/  UISETP.GE.AND UP0, UPT, UR5, 0x1, UPT ;  /* 0x000000010500788c */ /* 0x000fe2000bf06270 */
[----:B------:R-:W-:Y:S02]  /*c940*/  ISETP.LT.OR P6, PT, R2, 0x1, P6 ;  /* 0x000000010200780c */ /* 0x000fe400037c1670 */
[----:B------:R-:W-:Y:S01]  /*c950*/  FMNMX.FTZ R13, R0, R13, !PT ;  /* 0x0000000d000d7209 */ /* 0x000fe20007810000 */
[----:B------:R-:W-:Y:S01]  /*c960*/  USEL UR5, UR9, URZ, !UP0 ;  /* 0x0000003f09057287 */ /* 0x000fe2000c000000 */
[C---:B------:R-:W-:Y:S02]  /*c970*/  ISETP.GT.AND P5, PT, R5.reuse, 0x1, P0 ;  /* 0x000000010500780c */ /* 0x040fe400007a4270 */
[----:B------:R-:W-:Y:S02]  /*c980*/  FMNMX.FTZ R13, R164, R13, !PT ;  /* 0x0000000da40d7209 */ /* 0x000fe40007810000 */
[----:B------:R-:W-:Y:S02]  /*c990*/  ISETP.GT.AND P4, PT, R5, 0x8, P0 ;  /* 0x000000080500780c */ /* 0x000fe40000784270 */
[----:B------:R-:W-:Y:S02]  /*c9a0*/  FMNMX.FTZ R13, R162, R13, !PT ;  /* 0x0000000da20d7209 */ /* 0x000fe40007810000 */
[----:B------:R-:W-:Y:S02]  /*c9b0*/  FSEL R6, R6, -INF , !P6 ;  /* 0xff80000006067808 */ /* 0x000fe40007000000 */
[----:B------:R-:W-:Y:S02]  /*c9c0*/  FMNMX.FTZ R13, R138, R13, !PT ;  /* 0x0000000d8a0d7209 */ /* 0x000fe40007810000 */
[----:B------:R-:W-:Y:S02]  /*c9d0*/  ISETP.LT.OR P5, PT, R2, 0x2, P5 ;  /* 0x000000020200780c */ /* 0x000fe40002fa1670 */
[----:B------:R-:W-:Y:S02]  /*c9e0*/  FMNMX.FTZ R13, R136, R13, !PT ;  /* 0x0000000d880d7209 */ /* 0x000fe40007810000 */
[----:B------:R-:W-:Y:S02]  /*c9f0*/  ISETP.LT.OR P4, PT, R2, 0x9, P4 ;  /* 0x000000090200780c */ /* 0x000fe40002781670 */
[----:B------:R-:W-:Y:S02]  /*ca00*/  FMNMX.FTZ R13, R172, R13, !PT ;  /* 0x0000000dac0d7209 */ /* 0x000fe40007810000 */
[----:B------:R-:W-:Y:S02]  /*ca10*/  FSEL R9, R7, -INF , !P5 ;  /* 0xff80000007097808 */ /* 0x000fe40006800000 */
[----:B------:R-:W-:Y:S02]  /*ca20*/  FMNMX.FTZ R13, R170, R13, !PT ;  /* 0x0000000daa0d7209 */ /* 0x000fe40007810000 */
[----:B------:R-:W-:Y:S02]  /*ca30*/  FSEL R7, R10, -INF , !P4 ;  /* 0xff8000000a077808 */ /* 0x000fe40006000000 */
[----:B------:R-:W-:Y:S02]  /*ca40*/  FMNMX.FTZ R10, R6, R3, !PT ;  /* 0x00000003060a7209 */ /* 0x000fe40007810000 */
[----:B------:R-:W-:Y:S02]  /*ca50*/  ISETP.GT.AND P6, PT, R5, 0x9, P0 ;  /* 0x000000090500780c */ /* 0x000fe400007c4270 */
[----:B------:R-:W-:Y:S02]  /*ca60*/  FMNMX.FTZ R13, R142, R13, !PT ;  /* 0x0000000d8e0d7209 */ /* 0x000fe40007810000 */
[----:B------:R-:W-:Y:S02]  /*ca70*/  FMNMX.FTZ R10, R9, R10, !PT ;  /* 0x0000000a090a7209 */ /* 0x000fe40007810000 */
[----:B------:R-:W-:Y:S02]  /*ca80*/  ISETP.LT.OR P6, PT, R2, 0xa, P6 ;  /* 0x0000000a0200780c */ /* 0x000fe400037c1670 */
[C---:B------:R-:W-:Y:S02]  /*ca90*/  ISETP.GT.AND P4, PT, R5.reuse, 0x11, P0 ;  /* 0x000000110500780c */ /* 0x040fe40000784270 */
[----:B------:R-:W-:Y:S02]  /*caa0*/  ISETP.GT.AND P5, PT, R5, 0x10, P0 ;  /* 0x000000100500780c */ /* 0x000fe400007a4270 */
[----:B------:R-:W-:Y:S02]  /*cab0*/  FMNMX.FTZ R13, R140, R13, !PT ;  /* 0x0000000d8c0d7209 */ /* 0x000fe40007810000 */
[----:B------:R-:W-:Y:S02]  /*cac0*/  FSEL R11, R11, -INF , !P6 ;  /* 0xff8000000b0b7808 */ /* 0x000fe40007000000 */
[C---:B------:R-:W-:Y:S02]  /*cad0*/  ISETP.LT.OR P4, PT, R2.reuse, 0x12, P4 ;  /* 0x000000120200780c */ /* 0x040fe40002781670 */
[----:B------:R-:W-:Y:S02]  /*cae0*/  FMNMX.FTZ R10, R7, R10, !PT ;  /* 0x0000000a070a7209 */ /* 0x000fe40007810000 */
[----:B------:R-:W-:Y:S02]  /*caf0*/  ISETP.LT.OR P5, PT, R2, 0x11, P5 ;  /* 0x000000110200780c */ /* 0x000fe40002fa1670 */
        /* <DEDUP_REMOVED lines=13> */
[----:B------:R-:W-:Y:S02]  /*cbd0*/  FMNMX.FTZ R12, R139, R10, !PT ;  /* 0x0000000a8b0c7209 */ /* 0x000fe40007810000 */
[----:B------:R-:W-:Y:S02]  /*cbe0*/  ISETP.GT.AND P4, PT, R5, 0x20, P0 ;  /* 0x000000200500780c */ /* 0x000fe40000784270 */
[----:B------:R-:W-:Y:S02]  /*cbf0*/  FMNMX.FTZ R13, R154, R15, !PT ;  /* 0x0000000f9a0d7209 */ /* 0x000fe40007810000 */
[----:B------:R-:W-:Y:S02]  /*cc00*/  FMNMX.FTZ R12, R33, R12, !PT ;  /* 0x0000000c210c7209 */ /* 0x000fe40007810000 */
[----:B------:R-:W-:Y:S01]  /*cc10*/  ISETP.LT.OR P4, PT, R2, 0x21, P4 ;  /* 0x000000210200780c */ /* 0x000fe20002781670 */
[----:B------:R-:W1:Y:S01]  /*cc20*/  SHFL.BFLY PT, R10, R13, 0x2, 0x1f ;  /* 0x0c401f000d0a7f89 */ /* 0x000e6200000e0000 */
[----:B------:R-:W-:Y:S02]  /*cc30*/  ISETP.GT.AND P6, PT, R5, 0x21, P0 ;  /* 0x000000210500780c */ /* 0x000fe400007c4270 */
[----:B------:R-:W-:Y:S02]  /*cc40*/  FSEL R171, R22, -INF , !P4 ;  /* 0xff80000016ab7808 */ /* 0x000fe40006000000 */
[----:B------:R-:W-:Y:S02]  /*cc50*/  FMNMX.FTZ R12, R137, R12, !PT ;  /* 0x0000000c890c7209 */ /* 0x000fe40007810000 */
[C---:B------:R-:W-:Y:S02]  /*cc60*/  ISETP.LT.OR P6, PT, R2.reuse, 0x22, P6 ;  /* 0x000000220200780c */ /* 0x040fe400037c1670 */
[----:B------:R-:W-:Y:S02]  /*cc70*/  ISETP.GT.AND P5, PT, R5, 0x28, P0 ;  /* 0x000000280500780c */ /* 0x000fe400007a4270 */
[----:B------:R-:W-:Y:S02]  /*cc80*/  FSEL R169, R23, -INF , !P6 ;  /* 0xff80000017a97808 */ /* 0x000fe40007000000 */
[----:B------:R-:W-:Y:S01]  /*cc90*/  ISETP.LT.OR P5, PT, R2, 0x29, P5 ;  /* 0x000000290200780c */ /* 0x000fe20002fa1670 */
[----:B------:R-:W-:Y:S01]  /*cca0*/  LDSM.16.MT88.4 R20, [R135+UR4+0x100] ;  /* 0x000100048714783b */ /* 0x000fe20008004200 */
[----:B------:R-:W-:Y:S02]  /*ccb0*/  ISETP.GT.AND P4, PT, R5, 0x29, P0 ;  /* 0x000000290500780c */ /* 0x000fe40000784270 */
[----:B------:R-:W-:Y:S02]  /*ccc0*/  FMNMX.FTZ R12, R171, R12, !PT ;  /* 0x0000000cab0c7209 */ /* 0x000fe40007810000 */
[----:B------:R-:W-:Y:S02]  /*ccd0*/  FSEL R143, R26, -INF , !P5 ;  /* 0xff8000001a8f7808 */ /* 0x000fe40006800000 */
[C---:B------:R-:W-:Y:S02]  /*cce0*/  ISETP.LT.OR P4, PT, R2.reuse, 0x2a, P4 ;  /* 0x0000002a0200780c */ /* 0x040fe40002781670 */
[----:B------:R-:W-:Y:S02]  /*ccf0*/  FMNMX.FTZ R12, R169, R12, !PT ;  /* 0x0000000ca90c7209 */ /* 0x000fe40007810000 */
[----:B------:R-:W-:Y:S02]  /*cd00*/  ISETP.GT.AND P6, PT, R5, 0x30, P0 ;  /* 0x000000300500780c */ /* 0x000fe400007c4270 */
[----:B------:R-:W-:Y:S02]  /*cd10*/  FSEL R141, R27, -INF , !P4 ;  /* 0xff8000001b8d7808 */ /* 0x000fe40006000000 */
[----:B------:R-:W-:Y:S02]  /*cd20*/  FMNMX.FTZ R12, R143, R12, !PT ;  /* 0x0000000c8f0c7209 */ /* 0x000fe40007810000 */
[----:B------:R-:W-:Y:S02]  /*cd30*/  ISETP.LT.OR P6, PT, R2, 0x31, P6 ;  /* 0x000000310200780c */ /* 0x000fe400037c1670 */
        /* <DEDUP_REMOVED lines=11> */
[----:B------:R-:W-:Y:S04]  /*cdf0*/  ISETP.LT.OR P0, PT, R2, 0x3a, P0 ;  /* 0x0000003a0200780c */ /* 0x000fe80000701670 */
        /* <DEDUP_REMOVED lines=9> */
[C---:B------:R-:W-:Y:S03]  /*ce90*/  FMUL.FTZ R159, R2.reuse, c[0x0][0x2d0] ;  /* 0x0000b400029f7a20 */ /* 0x040fe60000410000 */
[----:B------:R-:W-:Y:S02]  /*cea0*/  FSEL R5, R2, RZ, P0 ;  /* 0x000000ff02057208 */ /* 0x000fe40000000000 */
[----:B--2---:R-:W-:Y:S02]  /*ceb0*/  FMNMX.FTZ R13, R15, R10, !PT ;  /* 0x0000000a0f0d7209 */ /* 0x004fe40007810000 */
[----:B------:R-:W-:Y:S03]  /*cec0*/  FSEL R159, R159, RZ, P0 ;  /* 0x000000ff9f9f7208 */ /* 0x000fe60000000000 */
[----:B------:R-:W1:Y:S02]  /*ced0*/  SHFL.BFLY PT, R10, R13, 0x1, 0x1f ;  /* 0x0c201f000d0a7f89 */ /* 0x000e6400000e0000 */
[--C-:B------:R-:W-:Y:S02]  /*cee0*/  FFMA.FTZ R15, R0, c[0x0][0x2d0], -R159.reuse ;  /* 0x0000b400000f7a23 */ /* 0x100fe4000001089f */
[--C-:B------:R-:W-:Y:S02]  /*cef0*/  FFMA.FTZ R149, R4, c[0x0][0x2d0], -R159.reuse ;  /* 0x0000b40004957a23 */ /* 0x100fe4000001089f */
[----:B------:R-:W-:Y:S01]  /*cf00*/  FADD.FTZ R4, -R5, R132 ;  /* 0x0000008405047221 */ /* 0x000fe20000010100 */
[----:B------:R-:W-:Y:S01]  /*cf10*/  MOV R132, R2 ;  /* 0x0000000200847202 */ /* 0x000fe20000000f00 */
[--C-:B------:R-:W-:Y:S01]  /*cf20*/  FFMA.FTZ R146, R8, c[0x0][0x2d0], -R159.reuse ;  /* 0x0000b40008927a23 */ /* 0x100fe2000001089f */
[----:B------:R-:W-:Y:S01]  /*cf30*/  MUFU.EX2 R15, R15 ;  /* 0x0000000f000f7308 */ /* 0x000fe20000000800 */
[----:B------:R-:W-:Y:S02]  /*cf40*/  FMUL.FTZ R12, R4, c[0x0][0x2d0] ;  /* 0x0000b400040c7a20 */ /* 0x000fe40000410000 */
[--C-:B------:R-:W-:Y:S02]  /*cf50*/  FFMA.FTZ R150, R144, c[0x0][0x2d0], -R159.reuse ;  /* 0x0000b40090967a23 */ /* 0x100fe4000001089f */
[--C-:B------:R-:W-:Y:S02]  /*cf60*/  FFMA.FTZ R163, R138, c[0x0][0x2d0], -R159.reuse ;  /* 0x0000b4008aa37a23 */ /* 0x100fe4000001089f */
[--C-:B------:R-:W-:Y:S02]  /*cf70*/  FFMA.FTZ R175, R140, c[0x0][0x2d0], -R159.reuse ;  /* 0x0000b4008caf7a23 */ /* 0x100fe4000001089f */
[--C-:B------:R-:W-:Y:S01]  /*cf80*/  FFMA.FTZ R161, R164, c[0x0][0x2d0], -R159.reuse ;  /* 0x0000b400a4a17a23 */ /* 0x100fe2000001089f */
[----:B------:R-:W2:Y:S01]  /*cf90*/  MUFU.EX2 R12, R12 ;  /* 0x0000000c000c7308 */ /* 0x000ea20000000800 */
[--C-:B------:R-:W-:Y:S02]  /*cfa0*/  FFMA.FTZ R164, R136, c[0x0][0x2d0], -R159.reuse ;  /* 0x0000b40088a47a23 */ /* 0x100fe4000001089f */
[--C-:B------:R-:W-:Y:S01]  /*cfb0*/  FFMA.FTZ R173, R170, c[0x0][0x2d0], -R159.reuse ;  /* 0x0000b400aaad7a23 */ /* 0x100fe2000001089f */
[----:B-1----:R-:W-:Y:S01]  /*cfc0*/  FMNMX.FTZ R0, R13, R10, !PT ;  /* 0x0000000a0d007209 */ /* 0x002fe20007810000 */
[--C-:B------:R-:W-:Y:S02]  /*cfd0*/  FFMA.FTZ R170, R142, c[0x0][0x2d0], -R159.reuse ;  /* 0x0000b4008eaa7a23 */ /* 0x100fe4000001089f */
[--C-:B------:R-:W-:Y:S01]  /*cfe0*/  FFMA.FTZ R162, R162, c[0x0][0x2d0], -R159.reuse ;  /* 0x0000b400a2a27a23 */ /* 0x100fe2000001089f */
[C---:B------:R-:W-:Y:S01]  /*cff0*/  FSETP.NEU.FTZ.AND P0, PT, R0.reuse, -INF , PT ;  /* 0xff8000000000780b */ /* 0x040fe20003f1d000 */
[----:B------:R-:W-:Y:S01]  /*d000*/  FMUL.FTZ R152, R0, c[0x0][0x2d0] ;  /* 0x0000b40000987a20 */ /* 0x000fe20000410000 */
[----:B------:R-:W-:Y:S01]  /*d010*/  MUFU.EX2 R149, R149 ;  /* 0x0000009500957308 */ /* 0x000fe20000000800 */
[----:B------:R-:W-:Y:S01]  /*d020*/  FFMA.FTZ R172, R172, c[0x0][0x2d0], -R159 ;  /* 0x0000b400acac7a23 */ /* 0x000fe2000001089f */
[----:B------:R-:W-:Y:S02]  /*d030*/  FSEL R4, R0, RZ, P0 ;  /* 0x000000ff00047208 */ /* 0x000fe40000000000 */
[----:B------:R-:W-:Y:S03]  /*d040*/  FSEL R152, R152, RZ, P0 ;  /* 0x000000ff98987208 */ /* 0x000fe60000000000 */
[----:B------:R-:W-:Y:S02]  /*d050*/  FADD.FTZ R4, -R4, R3 ;  /* 0x0000000304047221 */ /* 0x000fe40000010100 */
[--C-:B------:R-:W-:Y:S01]  /*d060*/  FFMA.FTZ R148, R6, c[0x0][0x2d0], -R152.reuse ;  /* 0x0000b40006947a23 */ /* 0x100fe20000010898 */
[----:B------:R-:W1:Y:S01]  /*d070*/  MUFU.EX2 R150, R150 ;  /* 0x0000009600967308 */ /* 0x000e620000000800 */
[--C-:B------:R-:W-:Y:S02]  /*d080*/  FFMA.FTZ R147, R9, c[0x0][0x2d0], -R152.reuse ;  /* 0x0000b40009937a23 */ /* 0x100fe40000010898 */
[--C-:B------:R-:W-:Y:S02]  /*d090*/  FFMA.FTZ R144, R7, c[0x0][0x2d0], -R152.reuse ;  /* 0x0000b40007907a23 */ /* 0x100fe40000010898 */
[--C-:B------:R-:W-:Y:S02]  /*d0a0*/  FFMA.FTZ R145, R11, c[0x0][0x2d0], -R152.reuse ;  /* 0x0000b4000b917a23 */ /* 0x100fe40000010898 */
[----:B------:R-:W-:Y:S01]  /*d0b0*/  FMUL.FTZ R3, R4, c[0x0][0x2d0] ;  /* 0x0000b40004037a20 */ /* 0x000fe20000410000 */
[----:B------:R-:W-:Y:S01]  /*d0c0*/  IADD3 R4, R135, UR4, RZ ;  /* 0x0000000487047c10 */ /* 0x000fe2000fffe0ff */
[C---:B--2---:R-:W-:Y:S01]  /*d0d0*/  FMUL.FTZ R5, R12.reuse, R129 ;  /* 0x000000810c057220 */ /* 0x044fe20000410000 */
[----:B------:R-:W2:Y:S01]  /*d0e0*/  MUFU.EX2 R146, R146 ;  /* 0x0000009200927308 */ /* 0x000ea20000000800 */
[C---:B------:R-:W-:Y:S01]  /*d0f0*/  FMUL.FTZ R8, R12.reuse, R124 ;  /* 0x0000007c0c087220 */ /* 0x040fe20000410000 */
[----:B------:R-:W-:Y:S01]  /*d100*/  IADD3 R13, R183, R4, RZ ;  /* 0x00000004b70d7210 */ /* 0x000fe20007ffe0ff */
[C---:B------:R-:W-:Y:S02]  /*d110*/  FMUL.FTZ R4, R12.reuse, R128 ;  /* 0x000000800c047220 */ /* 0x040fe40000410000 */
[C---:B------:R-:W-:Y:S02]  /*d120*/  FMUL.FTZ R9, R12.reuse, R125 ;  /* 0x0000007d0c097220 */ /* 0x040fe40000410000 */
[----:B------:R-:W3:Y:S01]  /*d130*/  LDSM.16.MT88.4 R24, [R13+0x100] ;  /* 0x000100000d18783b */ /* 0x000ee20000004200 */
[C---:B------:R-:W-:Y:S02]  /*d140*/  FMUL.FTZ R100, R12.reuse, R100 ;  /* 0x000000640c647220 */ /* 0x040fe40000410000 */
[----:B------:R-:W4:Y:S01]  /*d150*/  MUFU.EX2 R3, R3 ;  /* 0x0000000300037308 */ /* 0x000f220000000800 */
[C---:B------:R-:W-:Y:S02]  /*d160*/  FMUL.FTZ R101, R12.reuse, R101 ;  /* 0x000000650c657220 */ /* 0x040fe40000410000 */
[C---:B------:R-:W-:Y:S01]  /*d170*/  FMUL.FTZ R104, R12.reuse, R104 ;  /* 0x000000680c687220 */ /* 0x040fe20000410000 */
[----:B-1----:R-:W-:Y:S01]  /*d180*/  F2FP.PACK_AB R16, R149, R150 ;  /* 0x000000969510723e */ /* 0x002fe200000000ff */
[C---:B------:R-:W-:Y:S02]  /*d190*/  FMUL.FTZ R105, R12.reuse, R105 ;  /* 0x000000690c697220 */ /* 0x040fe40000410000 */
[C---:B------:R-:W-:Y:S02]  /*d1a0*/  FMUL.FTZ R108, R12.reuse, R108 ;  /* 0x0000006c0c6c7220 */ /* 0x040fe40000410000 */
[C---:B------:R-:W-:Y:S01]  /*d1b0*/  FMUL.FTZ R109, R12.reuse, R109 ;  /* 0x0000006d0c6d7220 */ /* 0x040fe20000410000 */
[----:B------:R-:W-:Y:S01]  /*d1c0*/  MUFU.EX2 R148, R148 ;  /* 0x0000009400947308 */ /* 0x000fe20000000800 */
[C---:B------:R-:W-:Y:S02]  /*d1d0*/  FMUL.FTZ R112, R12.reuse, R112 ;  /* 0x000000700c707220 */ /* 0x040fe40000410000 */
[C---:B------:R-:W-:Y:S01]  /*d1e0*/  FMUL.FTZ R113, R12.reuse, R113 ;  /* 0x000000710c717220 */ /* 0x040fe20000410000 */
[----:B--2---:R-:W-:Y:S01]  /*d1f0*/  F2FP.PACK_AB R18, R15, R146 ;  /* 0x000000920f12723e */ /* 0x004fe200000000ff */
[C---:B------:R-:W-:Y:S02]  /*d200*/  FMUL.FTZ R116, R12.reuse, R116 ;  /* 0x000000740c747220 */ /* 0x040fe40000410000 */
[C---:B------:R-:W-:Y:S02]  /*d210*/  FMUL.FTZ R117, R12.reuse, R117 ;  /* 0x000000750c757220 */ /* 0x040fe40000410000 */
[C---:B------:R-:W-:Y:S01]  /*d220*/  FMUL.FTZ R120, R12.reuse, R120 ;  /* 0x000000780c787220 */ /* 0x040fe20000410000 */
[----:B------:R-:W1:Y:S01]  /*d230*/  MUFU.EX2 R147, R147 ;  /* 0x0000009300937308 */ /* 0x000e620000000800 */
[C---:B------:R-:W-:Y:S02]  /*d240*/  FMUL.FTZ R121, R12.reuse, R121 ;  /* 0x000000790c797220 */ /* 0x040fe40000410000 */
[C---:B------:R-:W-:Y:S02]  /*d250*/  FMUL.FTZ R36, R12.reuse, R36 ;  /* 0x000000240c247220 */ /* 0x040fe40000410000 */
[C---:B----4-:R-:W-:Y:S02]  /*d260*/  FMUL.FTZ R6, R3.reuse, R130 ;  /* 0x0000008203067220 */ /* 0x050fe40000410000 */
[C---:B------:R-:W-:Y:S02]  /*d270*/  FMUL.FTZ R7, R3.reuse, R131 ;  /* 0x0000008303077220 */ /* 0x040fe40000410000 */
[C---:B------:R-:W-:Y:S01]  /*d280*/  FMUL.FTZ R10, R3.reuse, R126 ;  /* 0x0000007e030a7220 */ /* 0x040fe20000410000 */
[----:B------:R-:W-:Y:S01]  /*d290*/  MUFU.EX2 R144, R144 ;  /* 0x0000009000907308 */ /* 0x000fe20000000800 */
[C---:B------:R-:W-:Y:S01]  /*d2a0*/  FMUL.FTZ R11, R3.reuse, R127 ;  /* 0x0000007f030b7220 */ /* 0x040fe20000410000 */
[----:B------:R-:W-:Y:S01]  /*d2b0*/  LDSM.16.MT88.4 R128, [R135+UR4+0x2900] ;  /* 0x002900048780783b */ /* 0x000fe20008004200 */
        /* <DEDUP_REMOVED lines=17> */
[----:B------:R-:W1:Y:S01]  /*d3d0*/  MUFU.EX2 R162, R162 ;  /* 0x000000a200a27308 */ /* 0x000e620000000800 */
[----:B------:R-:W-:Y:S02]  /*d3e0*/  FMUL.FTZ R39, R3, R39 ;  /* 0x0000002703277220 */ /* 0x000fe40000410000 */
[----:B------:R-:W-:Y:S01]  /*d3f0*/  FMUL.FTZ R40, R12, R40 ;  /* 0x000000280c287220 */ /* 0x000fe20000410000 */
[----:B--2---:R-:W-:Y:S01]  /*d400*/  F2FP.PACK_AB R19, R145, R144 ;  /* 0x000000909113723e */ /* 0x004fe200000000ff */
[--C-:B------:R-:W-:Y:S02]  /*d410*/  FFMA.FTZ R166, R139, c[0x0][0x2d0], -R152.reuse ;  /* 0x0000b4008ba67a23 */ /* 0x100fe40000010898 */
[--C-:B------:R-:W-:Y:S02]  /*d420*/  FFMA.FTZ R167, R33, c[0x0][0x2d0], -R152.reuse ;  /* 0x0000b40021a77a23 */ /* 0x100fe40000010898 */
[----:B------:R-:W-:Y:S01]  /*d430*/  LDSM.16.MT88.4 R32, [R13+0x900] ;  /* 0x000900000d20783b */ /* 0x000fe20000004200 */
[--C-:B------:R-:W-:Y:S01]  /*d440*/  FFMA.FTZ R168, R137, c[0x0][0x2d0], -R152.reuse ;  /* 0x0000b40089a87a23 */ /* 0x100fe20000010898 */
[C---:B------:R-:W-:Y:S01]  /*d450*/  HMMA.16816.F32 R4, R16.reuse, R20, R4 ;  /* 0x000000141004723c */ /* 0x040fe20000001804 */
[----:B------:R-:W-:Y:S04]  /*d460*/  MUFU.EX2 R163, R163 ;  /* 0x000000a300a37308 */ /* 0x000fe80000000800 */
[--C-:B------:R-:W-:Y:S01]  /*d470*/  FFMA.FTZ R176, R141, c[0x0][0x2d0], -R152.reuse ;  /* 0x0000b4008db07a23 */ /* 0x100fe20000010898 */
[----:B------:R-:W-:Y:S01]  /*d480*/  LDSM.16.MT88.4 R136, [R13+0x2900] ;  /* 0x002900000d88783b */ /* 0x000fe20000004200 */
[----:B------:R-:W-:Y:S01]  /*d490*/  IADD3 R20, R134, UR4, RZ ;  /* 0x0000000486147c10 */ /* 0x000fe2000fffe0ff */
[C---:B------:R-:W-:Y:S03]  /*d4a0*/  HMMA.16816.F32 R8, R16.reuse, R22, R8 ;  /* 0x000000161008723c */ /* 0x040fe60000001808 */
[----:B------:R-:W2:Y:S01]  /*d4b0*/  MUFU.EX2 R164, R164 ;  /* 0x000000a400a47308 */ /* 0x000ea20000000800 */
[----:B------:R-:W-:Y:S01]  /*d4c0*/  IADD3 R14, R183, R20, RZ ;  /* 0x00000014b70e7210 */ /* 0x000fe20007ffe0ff */
[C---:B------:R-:W-:Y:S02]  /*d4d0*/  FMUL.FTZ R41, R12.reuse, R41 ;  /* 0x000000290c297220 */ /* 0x040fe40000410000 */
[C---:B------:R-:W-:Y:S01]  /*d4e0*/  FMUL.FTZ R42, R3.reuse, R42 ;  /* 0x0000002a032a7220 */ /* 0x040fe20000410000 */
[C---:B---3--:R-:W-:Y:S01]  /*d4f0*/  HMMA.16816.F32 R100, R16.reuse, R24, R100 ;  /* 0x000000181064723c */ /* 0x048fe20000001864 */
[----:B------:R-:W3:Y:S03]  /*d500*/  LDSM.16.MT88.4 R20, [R14+0x100] ;  /* 0x000100000e14783b */ /* 0x000ee60000004200 */
[C---:B------:R-:W-:Y:S01]  /*d510*/  FMUL.FTZ R44, R12.reuse, R44 ;  /* 0x0000002c0c2c7220 */ /* 0x040fe20000410000 */
[----:B------:R-:W-:Y:S01]  /*d520*/  MUFU.EX2 R166, R166 ;  /* 0x000000a600a67308 */ /* 0x000fe20000000800 */
[C---:B------:R-:W-:Y:S02]  /*d530*/  FMUL.FTZ R43, R3.reuse, R43 ;  /* 0x0000002b032b7220 */ /* 0x040fe40000410000 */
[C---:B------:R-:W-:Y:S01]  /*d540*/  HMMA.16816.F32 R104, R16.reuse, R26, R104 ;  /* 0x0000001a1068723c */ /* 0x040fe20000001868 */
[----:B------:R-:W4:Y:S03]  /*d550*/  LDSM.16.MT88.4 R24, [R135+UR4+0x2100] ;  /* 0x002100048718783b */ /* 0x000f260008004200 */
[C---:B------:R-:W-:Y:S02]  /*d560*/  FMUL.FTZ R45, R12.reuse, R45 ;  /* 0x0000002d0c2d7220 */ /* 0x040fe40000410000 */
[C---:B------:R-:W-:Y:S01]  /*d570*/  FMUL.FTZ R46, R3.reuse, R46 ;  /* 0x0000002e032e7220 */ /* 0x040fe20000410000 */
[----:B------:R-:W-:Y:S01]  /*d580*/  MUFU.EX2 R167, R167 ;  /* 0x000000a700a77308 */ /* 0x000fe20000000800 */
[C---:B------:R-:W-:Y:S01]  /*d590*/  HMMA.16816.F32 R108, R16.reuse, R28, R108 ;  /* 0x0000001c106c723c */ /* 0x040fe2000000186c */
[----:B------:R-:W-:Y:S03]  /*d5a0*/  LDSM.16.MT88.4 R124, [R14+0x900] ;  /* 0x000900000e7c783b */ /* 0x000fe60000004200 */
[C---:B------:R-:W-:Y:S02]  /*d5b0*/  FMUL.FTZ R48, R12.reuse, R48 ;  /* 0x000000300c307220 */ /* 0x040fe40000410000 */
[C---:B------:R-:W-:Y:S02]  /*d5c0*/  FMUL.FTZ R47, R3.reuse, R47 ;  /* 0x0000002f032f7220 */ /* 0x040fe40000410000 */
[C---:B------:R-:W-:Y:S01]  /*d5d0*/  HMMA.16816.F32 R112, R16.reuse, R30, R112 ;  /* 0x0000001e1070723c */ /* 0x040fe20000001870 */
[----:B------:R-:W5:Y:S01]  /*d5e0*/  LDSM.16.MT88.4 R28, [R13+0x2100] ;  /* 0x002100000d1c783b */ /* 0x000f620000004200 */
[----:B------:R-:W-:Y:S02]  /*d5f0*/  MUFU.EX2 R168, R168 ;  /* 0x000000a800a87308 */ /* 0x000fe40000000800 */
[C---:B------:R-:W-:Y:S02]  /*d600*/  FMUL.FTZ R49, R12.reuse, R49 ;  /* 0x000000310c317220 */ /* 0x040fe40000410000 */
[C---:B------:R-:W-:Y:S02]  /*d610*/  FMUL.FTZ R50, R3.reuse, R50 ;  /* 0x0000003203327220 */ /* 0x040fe40000410000 */
[C---:B------:R-:W-:Y:S04]  /*d620*/  FMUL.FTZ R52, R12.reuse, R52 ;  /* 0x000000340c347220 */ /* 0x040fe80000410000 */
[C---:B------:R-:W-:Y:S01]  /*d630*/  FMUL.FTZ R51, R3.reuse, R51 ;  /* 0x0000003303337220 */ /* 0x040fe20000410000 */
[----:B------:R-:W-:Y:S01]  /*d640*/  MUFU.EX2 R172, R172 ;  /* 0x000000ac00ac7308 */ /* 0x000fe20000000800 */
[C---:B------:R-:W-:Y:S02]  /*d650*/  FMUL.FTZ R53, R12.reuse, R53 ;  /* 0x000000350c357220 */ /* 0x040fe40000410000 */
[C---:B------:R-:W-:Y:S01]  /*d660*/  FMUL.FTZ R54, R3.reuse, R54 ;  /* 0x0000003603367220 */ /* 0x040fe20000410000 */
[C---:B---3--:R-:W-:Y:S03]  /*d670*/  HMMA.16816.F32 R116, R16.reuse, R20, R116 ;  /* 0x000000141074723c */ /* 0x048fe60000001874 */
[C---:B------:R-:W-:Y:S02]  /*d680*/  FMUL.FTZ R56, R12.reuse, R56 ;  /* 0x000000380c387220 */ /* 0x040fe40000410000 */
[C---:B------:R-:W-:Y:S01]  /*d690*/  FMUL.FTZ R55, R3.reuse, R55 ;  /* 0x0000003703377220 */ /* 0x040fe20000410000 */
[----:B------:R-:W-:Y:S01]  /*d6a0*/  MUFU.EX2 R173, R173 ;  /* 0x000000ad00ad7308 */ /* 0x000fe20000000800 */
[C---:B------:R-:W-:Y:S01]  /*d6b0*/  FMUL.FTZ R57, R12.reuse, R57 ;  /* 0x000000390c397220 */ /* 0x040fe20000410000 */
[C---:B------:R-:W-:Y:S01]  /*d6c0*/  HMMA.16816.F32 R120, R16.reuse, R22, R120 ;  /* 0x000000161078723c */ /* 0x040fe20000001878 */
[----:B------:R-:W3:Y:S03]  /*d6d0*/  LDSM.16.MT88.4 R20, [R134+UR4+0x2100] ;  /* 0x002100048614783b */ /* 0x000ee60008004200 */
[C---:B------:R-:W-:Y:S02]  /*d6e0*/  FMUL.FTZ R58, R3.reuse, R58 ;  /* 0x0000003a033a7220 */ /* 0x040fe40000410000 */
[C---:B------:R-:W-:Y:S02]  /*d6f0*/  FMUL.FTZ R60, R12.reuse, R60 ;  /* 0x0000003c0c3c7220 */ /* 0x040fe40000410000 */
[C---:B----4-:R-:W-:Y:S01]  /*d700*/  HMMA.16816.F32 R36, R16.reuse, R24, R36 ;  /* 0x000000181024723c */ /* 0x050fe20000001824 */
[----:B------:R-:W-:Y:S03]  /*d710*/  MUFU.EX2 R170, R170 ;  /* 0x000000aa00aa7308 */ /* 0x000fe60000000800 */
[C---:B------:R-:W-:Y:S02]  /*d720*/  FMUL.FTZ R59, R3.reuse, R59 ;  /* 0x0000003b033b7220 */ /* 0x040fe40000410000 */
[C---:B------:R-:W-:Y:S02]  /*d730*/  FMUL.FTZ R61, R12.reuse, R61 ;  /* 0x0000003d0c3d7220 */ /* 0x040fe40000410000 */
[C---:B------:R-:W-:Y:S01]  /*d740*/  HMMA.16816.F32 R40, R16.reuse, R26, R40 ;  /* 0x0000001a1028723c */ /* 0x040fe20000001828 */
[----:B------:R-:W4:Y:S02]  /*d750*/  LDSM.16.MT88.4 R24, [R14+0x2100] ;  /* 0x002100000e18783b */ /* 0x000f240000004200 */
[----:B------:R-:W-:Y:S01]  /*d760*/  MUFU.EX2 R175, R175 ;  /* 0x000000af00af7308 */ /* 0x000fe20000000800 */
[C---:B------:R-:W-:Y:S02]  /*d770*/  FMUL.FTZ R62, R3.reuse, R62 ;  /* 0x0000003e033e7220 */ /* 0x040fe40000410000 */
[C---:B------:R-:W-:Y:S02]  /*d780*/  FMUL.FTZ R64, R12.reuse, R64 ;  /* 0x000000400c407220 */ /* 0x040fe40000410000 */
[C---:B-----5:R-:W-:Y:S04]  /*d790*/  HMMA.16816.F32 R44, R16.reuse, R28, R44 ;  /* 0x0000001c102c723c */ /* 0x060fe8000000182c */
[C---:B------:R-:W-:Y:S01]  /*d7a0*/  FMUL.FTZ R63, R3.reuse, R63 ;  /* 0x0000003f033f7220 */ /* 0x040fe20000410000 */
[----:B------:R-:W-:Y:S01]  /*d7b0*/  MUFU.EX2 R176, R176 ;  /* 0x000000b000b07308 */ /* 0x000fe20000000800 */
[C---:B------:R-:W-:Y:S02]  /*d7c0*/  FMUL.FTZ R65, R12.reuse, R65 ;  /* 0x000000410c417220 */ /* 0x040fe40000410000 */
[C---:B------:R-:W-:Y:S01]  /*d7d0*/  HMMA.16816.F32 R48, R16.reuse, R30, R48 ;  /* 0x0000001e1030723c */ /* 0x040fe20000001830 */
[----:B------:R-:W5:Y:S03]  /*d7e0*/  LDSM.16.MT88.4 R28, [R135+UR4+0x4100] ;  /* 0x00410004871c783b */ /* 0x000f660008004200 */
        /* <DEDUP_REMOVED lines=25> */
[C---:B------:R-:W-:Y:S03]  /*d980*/  FMUL.FTZ R82, R3.reuse, R82 ;  /* 0x0000005203527220 */ /* 0x040fe60000410000 */
[C---:B---3--:R-:W-:Y:S03]  /*d990*/  HMMA.16816.F32 R76, R16.reuse, R20, R76 ;  /* 0x00000014104c723c */ /* 0x048fe6000000184c */
[C---:B------:R-:W-:Y:S02]  /*d9a0*/  FMUL.FTZ R83, R3.reuse, R83 ;  /* 0x0000005303537220 */ /* 0x040fe40000410000 */
[C---:B------:R-:W-:Y:S02]  /*d9b0*/  FMUL.FTZ R84, R12.reuse, R84 ;  /* 0x000000540c547220 */ /* 0x040fe40000410000 */
[C---:B------:R-:W-:Y:S02]  /*d9c0*/  FMUL.FTZ R86, R3.reuse, R86 ;  /* 0x0000005603567220 */ /* 0x040fe40000410000 */
[C---:B------:R-:W-:Y:S01]  /*d9d0*/  FMUL.FTZ R85, R12.reuse, R85 ;  /* 0x000000550c557220 */ /* 0x040fe20000410000 */
[C---:B------:R-:W-:Y:S01]  /*d9e0*/  HMMA.16816.F32 R80, R16.reuse, R22, R80 ;  /* 0x000000161050723c */ /* 0x040fe20000001850 */
[----:B------:R-:W3:Y:S02]  /*d9f0*/  LDSM.16.MT88.4 R20, [R135+UR4+0x900] ;  /* 0x000900048714783b */ /* 0x000ee40008004200 */
[C---:B------:R-:W-:Y:S02]  /*da00*/  FMUL.FTZ R87, R3.reuse, R87 ;  /* 0x0000005703577220 */ /* 0x040fe40000410000 */
[C---:B------:R-:W-:Y:S02]  /*da10*/  FMUL.FTZ R88, R12.reuse, R88 ;  /* 0x000000580c587220 */ /* 0x040fe40000410000 */
[C---:B------:R-:W-:Y:S02]  /*da20*/  FMUL.FTZ R90, R3.reuse, R90 ;  /* 0x0000005a035a7220 */ /* 0x040fe40000410000 */
[C---:B------:R-:W-:Y:S01]  /*da30*/  FMUL.FTZ R89, R12.reuse, R89 ;  /* 0x000000590c597220 */ /* 0x040fe20000410000 */
[C---:B----4-:R-:W-:Y:S03]  /*da40*/  HMMA.16816.F32 R84, R16.reuse, R24, R84 ;  /* 0x000000181054723c */ /* 0x050fe60000001854 */
[----:B------:R-:W-:Y:S02]  /*da50*/  FMUL.FTZ R91, R3, R91 ;  /* 0x0000005b035b7220 */ /* 0x000fe40000410000 */
[----:B------:R-:W-:Y:S02]  /*da60*/  FFMA.FTZ R165, R165, c[0x0][0x2d0], -R152 ;  /* 0x0000b400a5a57a23 */ /* 0x000fe40000010898 */
[C---:B------:R-:W-:Y:S02]  /*da70*/  FMUL.FTZ R92, R12.reuse, R92 ;  /* 0x0000005c0c5c7220 */ /* 0x040fe40000410000 */
[C---:B------:R-:W-:Y:S01]  /*da80*/  FMUL.FTZ R94, R3.reuse, R94 ;  /* 0x0000005e035e7220 */ /* 0x040fe20000410000 */
[C---:B------:R-:W-:Y:S01]  /*da90*/  HMMA.16816.F32 R88, R16.reuse, R26, R88 ;  /* 0x0000001a1058723c */ /* 0x040fe20000001858 */
[----:B------:R-:W4:Y:S01]  /*daa0*/  MUFU.EX2 R165, R165 ;  /* 0x000000a500a57308 */ /* 0x000f220000000800 */
[----:B------:R-:W3:Y:S01]  /*dab0*/  LDSM.16.MT88.4 R24, [R134+UR4+0x900] ;  /* 0x000900048618783b */ /* 0x000ee20008004200 */
[C---:B------:R-:W-:Y:S02]  /*dac0*/  FMUL.FTZ R93, R12.reuse, R93 ;  /* 0x0000005d0c5d7220 */ /* 0x040fe40000410000 */
[C---:B------:R-:W-:Y:S02]  /*dad0*/  FMUL.FTZ R95, R3.reuse, R95 ;  /* 0x0000005f035f7220 */ /* 0x040fe40000410000 */
[C---:B------:R-:W-:Y:S02]  /*dae0*/  FMUL.FTZ R96, R12.reuse, R96 ;  /* 0x000000600c607220 */ /* 0x040fe40000410000 */
[C---:B------:R-:W-:Y:S03]  /*daf0*/  FMUL.FTZ R98, R3.reuse, R98 ;  /* 0x0000006203627220 */ /* 0x040fe60000410000 */
[C---:B-----5:R-:W-:Y:S03]  /*db00*/  HMMA.16816.F32 R92, R16.reuse, R28, R92 ;  /* 0x0000001c105c723c */ /* 0x060fe6000000185c */
[C---:B------:R-:W-:Y:S02]  /*db10*/  FMUL.FTZ R97, R12.reuse, R97 ;  /* 0x000000610c617220 */ /* 0x040fe40000410000 */
[----:B------:R-:W-:Y:S02]  /*db20*/  FMUL.FTZ R99, R3, R99 ;  /* 0x0000006303637220 */ /* 0x000fe40000410000 */
[----:B------:R-:W-:Y:S02]  /*db30*/  FFMA.FTZ R150, R12, R207, R150 ;  /* 0x000000cf0c967223 */ /* 0x000fe40000010096 */
[--C-:B------:R-:W-:Y:S03]  /*db40*/  FFMA.FTZ R174, R169, c[0x0][0x2d0], -R152.reuse ;  /* 0x0000b400a9ae7a23 */ /* 0x100fe60000010898 */
[----:B------:R-:W-:Y:S01]  /*db50*/  HMMA.16816.F32 R96, R16, R30, R96 ;  /* 0x0000001e1060723c */ /* 0x000fe20000001860 */
[----:B------:R-:W5:Y:S02]  /*db60*/  LDSM.16.MT88.4 R28, [R134+UR4+0x2900] ;  /* 0x00290004861c783b */ /* 0x000f640008004200 */
[----:B------:R-:W-:Y:S01]  /*db70*/  FFMA.FTZ R169, R143, c[0x0][0x2d0], -R152 ;  /* 0x0000b4008fa97a23 */ /* 0x000fe20000010898 */
[----:B------:R-:W-:Y:S01]  /*db80*/  MUFU.EX2 R174, R174 ;  /* 0x000000ae00ae7308 */ /* 0x000fe20000000800 */
[----:B------:R-:W-:Y:S02]  /*db90*/  FFMA.FTZ R148, R3, R206, R148 ;  /* 0x000000ce03947223 */ /* 0x000fe40000010094 */
[----:B-1----:R-:W-:Y:S01]  /*dba0*/  F2FP.PACK_AB R16, R162, R161 ;  /* 0x000000a1a210723e */ /* 0x002fe200000000ff */
[--C-:B------:R-:W-:Y:S01]  /*dbb0*/  FFMA.FTZ R171, R171, c[0x0][0x2d0], -R152.reuse ;  /* 0x0000b400abab7a23 */ /* 0x100fe20000010898 */
[----:B--2---:R-:W-:Y:S01]  /*dbc0*/  F2FP.PACK_AB R18, R164, R163 ;  /* 0x000000a3a412723e */ /* 0x004fe200000000ff */
[----:B------:R-:W-:Y:S02]  /*dbd0*/  LDSM.16.MT88.4 R140, [R13+0x3100] ;  /* 0x003100000d8c783b */ /* 0x000fe40000004200 */
[----:B----4-:R-:W-:Y:S01]  /*dbe0*/  F2FP.PACK_AB R17, R166, R165 ;  /* 0x000000a5a611723e */ /* 0x010fe200000000ff */
[----:B------:R-:W-:Y:S01]  /*dbf0*/  FFMA.FTZ R153, R153, c[0x0][0x2d0], -R152 ;  /* 0x0000b40099997a23 */ /* 0x000fe20000010898 */
[----:B------:R-:W-:Y:S01]  /*dc00*/  F2FP.PACK_AB R19, R168, R167 ;  /* 0x000000a7a813723e */ /* 0x000fe200000000ff */
[----:B------:R-:W1:Y:S01]  /*dc10*/  MUFU.EX2 R171, R171 ;  /* 0x000000ab00ab7308 */ /* 0x000e620000000800 */
[----:B------:R-:W-:Y:S02]  /*dc20*/  FADD.FTZ R149, R149, R150 ;  /* 0x0000009695957221 */ /* 0x000fe40000010000 */
[----:B------:R-:W-:Y:S02]  /*dc30*/  FADD.FTZ R147, R147, R148 ;  /* 0x0000009493937221 */ /* 0x000fe40000010000 */
[----:B------:R-:W-:Y:S01]  /*dc40*/  FADD.FTZ R146, R146, R149 ;  /* 0x0000009592927221 */ /* 0x000fe20000010000 */
[C---:B---3--:R-:W-:Y:S03]  /*dc50*/  HMMA.16816.F32 R4, R16.reuse, R20, R4 ;  /* 0x000000141004723c */ /* 0x048fe60000001804 */
[----:B------:R-:W-:Y:S01]  /*dc60*/  FADD.FTZ R146, R15, R146 ;  /* 0x000000920f927221 */ /* 0x000fe20000010000 */
[----:B------:R-:W-:Y:S01]  /*dc70*/  MOV R15, UR7 ;  /* 0x00000007000f7c02 */ /* 0x000fe20008000f00 */
[----:B------:R-:W2:Y:S01]  /*dc80*/  MUFU.EX2 R169, R169 ;  /* 0x000000a900a97308 */ /* 0x000ea20000000800 */
[----:B------:R-:W-:Y:S02]  /*dc90*/  FADD.FTZ R144, R144, R147 ;  /* 0x0000009390907221 */ /* 0x000fe40000010000 */
[C---:B------:R-:W-:Y:S01]  /*dca0*/  HMMA.16816.F32 R8, R16.reuse, R22, R8 ;  /* 0x000000161008723c */ /* 0x040fe20000001808 */
[----:B------:R-:W3:Y:S03]  /*dcb0*/  LDSM.16.MT88.4 R20, [R14+0x2900] ;  /* 0x002900000e14783b */ /* 0x000ee60000004200 */
[----:B------:R-:W-:Y:S02]  /*dcc0*/  FADD.FTZ R144, R145, R144 ;  /* 0x0000009091907221 */ /* 0x000fe40000010000 */
[----:B------:R-:W-:Y:S01]  /*dcd0*/  FADD.FTZ R161, R161, R146 ;  /* 0x00000092a1a17221 */ /* 0x000fe20000010000 */
[----:B------:R-:W-:Y:S01]  /*dce0*/  MUFU.EX2 R153, R153 ;  /* 0x0000009900997308 */ /* 0x000fe20000000800 */
[C---:B------:R-:W-:Y:S04]  /*dcf0*/  HMMA.16816.F32 R100, R16.reuse, R32, R100 ;  /* 0x000000201064723c */ /* 0x040fe80000001864 */
[----:B------:R-:W-:Y:S02]  /*dd00*/  FADD.FTZ R165, R165, R144 ;  /* 0x00000090a5a57221 */ /* 0x000fe40000010000 */
[----:B------:R-:W-:Y:S02]  /*dd10*/  FADD.FTZ R162, R162, R161 ;  /* 0x000000a1a2a27221 */ /* 0x000fe40000010000 */
        /* <DEDUP_REMOVED lines=8> */
[----:B------:R-:W4:Y:S03]  /*dda0*/  LDSM.16.MT88.4 R24, [R135+UR4+0x4900] ;  /* 0x004900048718783b */ /* 0x000f260008004200 */
[----:B------:R-:W-:Y:S04]  /*ddb0*/  FADD.FTZ R168, R168, R167 ;  /* 0x000000a7a8a87221 */ /* 0x000fe80000010000 */
[C---:B------:R-:W-:Y:S08]  /*ddc0*/  HMMA.16816.F32 R116, R16.reuse, R124, R116 ;  /* 0x0000007c1074723c */ /* 0x040ff00000001874 */
[C---:B------:R-:W-:Y:S01]  /*ddd0*/  HMMA.16816.F32 R120, R16.reuse, R126, R120 ;  /* 0x0000007e1078723c */ /* 0x040fe20000001878 */
[----:B------:R-:W-:Y:S07]  /*dde0*/  LDSM.16.MT88.4 R124, [R13+0x1100] ;  /* 0x001100000d7c783b */ /* 0x000fee0000004200 */
[C---:B------:R-:W-:Y:S08]  /*ddf0*/  HMMA.16816.F32 R36, R16.reuse, R128, R36 ;  /* 0x000000801024723c */ /* 0x040ff00000001824 */
[C---:B------:R-:W-:Y:S01]  /*de00*/  HMMA.16816.F32 R40, R16.reuse, R130, R40 ;  /* 0x000000821028723c */ /* 0x040fe20000001828 */
[----:B------:R-:W-:Y:S07]  /*de10*/  LDSM.16.MT88.4 R128, [R134+UR4+0x1100] ;  /* 0x001100048680783b */ /* 0x000fee0008004200 */
[C---:B------:R-:W-:Y:S08]  /*de20*/  HMMA.16816.F32 R44, R16.reuse, R136, R44 ;  /* 0x00000088102c723c */ /* 0x040ff0000000182c */
[C---:B------:R-:W-:Y:S01]  /*de30*/  HMMA.16816.F32 R48, R16.reuse, R138, R48 ;  /* 0x0000008a1030723c */ /* 0x040fe20000001830 */
[----:B------:R-:W-:Y:S07]  /*de40*/  LDSM.16.MT88.4 R136, [R135+UR4+0x3100] ;  /* 0x003100048788783b */ /* 0x000fee0008004200 */
[C---:B-----5:R-:W-:Y:S08]  /*de50*/  HMMA.16816.F32 R52, R16.reuse, R28, R52 ;  /* 0x0000001c1034723c */ /* 0x060ff00000001834 */
[C---:B------:R-:W-:Y:S01]  /*de60*/  HMMA.16816.F32 R56, R16.reuse, R30, R56 ;  /* 0x0000001e1038723c */ /* 0x040fe20000001838 */
[----:B------:R-:W5:Y:S07]  /*de70*/  LDSM.16.MT88.4 R28, [R134+UR4+0x4900] ;  /* 0x00490004861c783b */ /* 0x000f6e0008004200 */
[C---:B---3--:R-:W-:Y:S08]  /*de80*/  HMMA.16816.F32 R60, R16.reuse, R20, R60 ;  /* 0x00000014103c723c */ /* 0x048ff0000000183c */
[C---:B------:R-:W-:Y:S01]  /*de90*/  HMMA.16816.F32 R64, R16.reuse, R22, R64 ;  /* 0x000000161040723c */ /* 0x040fe20000001840 */
[----:B------:R-:W3:Y:S07]  /*dea0*/  LDSM.16.MT88.4 R20, [R14+0x4900] ;  /* 0x004900000e14783b */ /* 0x000eee0000004200 */
[C---:B----4-:R-:W-:Y:S08]  /*deb0*/  HMMA.16816.F32 R68, R16.reuse, R24, R68 ;  /* 0x000000181044723c */ /* 0x050ff00000001844 */
[C---:B------:R-:W-:Y:S01]  /*dec0*/  HMMA.16816.F32 R72, R16.reuse, R26, R72 ;  /* 0x0000001a1048723c */ /* 0x040fe20000001848 */
[----:B------:R-:W4:Y:S07]  /*ded0*/  LDSM.16.MT88.4 R24, [R135+UR4+0x1100] ;  /* 0x001100048718783b */ /* 0x000f2e0008004200 */
[C---:B------:R-:W-:Y:S08]  /*dee0*/  HMMA.16816.F32 R76, R16.reuse, R32, R76 ;  /* 0x00000020104c723c */ /* 0x040ff0000000184c */
[C---:B------:R-:W-:Y:S01]  /*def0*/  HMMA.16816.F32 R80, R16.reuse, R34, R80 ;  /* 0x000000221050723c */ /* 0x040fe20000001850 */
[----:B------:R-:W1:Y:S07]  /*df00*/  LDSM.16.MT88.4 R32, [R14+0x1100] ;  /* 0x001100000e20783b */ /* 0x000e6e0000004200 */
[C---:B-----5:R-:W-:Y:S08]  /*df10*/  HMMA.16816.F32 R84, R16.reuse, R28, R84 ;  /* 0x0000001c1054723c */ /* 0x060ff00000001854 */
[C---:B------:R-:W-:Y:S01]  /*df20*/  HMMA.16816.F32 R88, R16.reuse, R30, R88 ;  /* 0x0000001e1058723c */ /* 0x040fe20000001858 */
[----:B------:R-:W5:Y:S07]  /*df30*/  LDSM.16.MT88.4 R28, [R134+UR4+0x3100] ;  /* 0x00310004861c783b */ /* 0x000f6e0008004200 */
[C---:B---3--:R-:W-:Y:S08]  /*df40*/  HMMA.16816.F32 R92, R16.reuse, R20, R92 ;  /* 0x00000014105c723c */ /* 0x048ff0000000185c */
[----:B------:R-:W-:Y:S01]  /*df50*/  HMMA.16816.F32 R96, R16, R22, R96 ;  /* 0x000000161060723c */ /* 0x000fe20000001860 */
[----:B------:R-:W3:Y:S06]  /*df60*/  LDSM.16.MT88.4 R20, [R14+0x3100] ;  /* 0x003100000e14783b */ /* 0x000eec0000004200 */
[----:B------:R-:W-:Y:S01]  /*df70*/  F2FP.PACK_AB R16, R173, R172 ;  /* 0x000000acad10723e */ /* 0x000fe200000000ff */
[----:B------:R-:W-:Y:S01]  /*df80*/  FADD.FTZ R172, R172, R163 ;  /* 0x000000a3acac7221 */ /* 0x000fe20000010000 */
[----:B------:R-:W-:Y:S03]  /*df90*/  F2FP.PACK_AB R18, R175, R170 ;  /* 0x000000aaaf12723e */ /* 0x000fe600000000ff */
[----:B-1----:R-:W-:Y:S01]  /*dfa0*/  F2FP.PACK_AB R17, R174, R171 ;  /* 0x000000abae11723e */ /* 0x002fe200000000ff */
[----:B------:R-:W-:Y:S01]  /*dfb0*/  FADD.FTZ R171, R171, R168 ;  /* 0x000000a8abab7221 */ /* 0x000fe20000010000 */
[----:B--2---:R-:W-:Y:S01]  /*dfc0*/  F2FP.PACK_AB R19, R176, R169 ;  /* 0x000000a9b013723e */ /* 0x004fe200000000ff */
[----:B------:R-:W-:Y:S02]  /*dfd0*/  FADD.FTZ R173, R173, R172 ;  /* 0x000000acadad7221 */ /* 0x000fe40000010000 */
[----:B------:R-:W-:Y:S02]  /*dfe0*/  FADD.FTZ R174, R174, R171 ;  /* 0x000000abaeae7221 */ /* 0x000fe40000010000 */
[----:B------:R-:W-:Y:S02]  /*dff0*/  FADD.FTZ R170, R170, R173 ;  /* 0x000000adaaaa7221 */ /* 0x000fe40000010000 */
[C---:B----4-:R-:W-:Y:S03]  /*e000*/  HMMA.16816.F32 R4, R16.reuse, R24, R4 ;  /* 0x000000181004723c */ /* 0x050fe60000001804 */
[----:B------:R-:W-:Y:S02]  /*e010*/  FADD.FTZ R169, R169, R174 ;  /* 0x000000aea9a97221 */ /* 0x000fe40000010000 */
[----:B------:R-:W-:Y:S02]  /*e020*/  FADD.FTZ R175, R175, R170 ;  /* 0x000000aaafaf7221 */ /* 0x000fe40000010000 */
[----:B------:R-:W-:Y:S01]  /*e030*/  FADD.FTZ R176, R176, R169 ;  /* 0x000000a9b0b07221 */ /* 0x000fe20000010000 */
[C---:B------:R-:W-:Y:S01]  /*e040*/  HMMA.16816.F32 R8, R16.reuse, R26, R8 ;  /* 0x0000001a1008723c */ /* 0x040fe20000001808 */
[----:B------:R-:W1:Y:S07]  /*e050*/  LDSM.16.MT88.4 R24, [R135+UR4+0x5100] ;  /* 0x005100048718783b */ /* 0x000e6e0008004200 */
[C---:B------:R-:W-:Y:S08]  /*e060*/  HMMA.16816.F32 R100, R16.reuse, R124, R100 ;  /* 0x0000007c1064723c */ /* 0x040ff00000001864 */
[C---:B------:R-:W-:Y:S01]  /*e070*/  HMMA.16816.F32 R104, R16.reuse, R126, R104 ;  /* 0x0000007e1068723c */ /* 0x040fe20000001868 */
[----:B------:R-:W-:Y:S07]  /*e080*/  LDSM.16.MT88.4 R124, [R135+UR4+0x1900] ;  /* 0x00190004877c783b */ /* 0x000fee0008004200 */
[C---:B------:R-:W-:Y:S08]  /*e090*/  HMMA.16816.F32 R108, R16.reuse, R128, R108 ;  /* 0x00000080106c723c */ /* 0x040ff0000000186c */
[C---:B------:R-:W-:Y:S08]  /*e0a0*/  HMMA.16816.F32 R112, R16.reuse, R130, R112 ;  /* 0x000000821070723c */ /* 0x040ff00000001870 */
[C---:B------:R-:W-:Y:S08]  /*e0b0*/  HMMA.16816.F32 R116, R16.reuse, R32, R116 ;  /* 0x000000201074723c */ /* 0x040ff00000001874 */
[C---:B------:R-:W-:Y:S01]  /*e0c0*/  HMMA.16816.F32 R120, R16.reuse, R34, R120 ;  /* 0x000000221078723c */ /* 0x040fe20000001878 */
[----:B------:R-:W2:Y:S07]  /*e0d0*/  LDSM.16.MT88.4 R32, [R13+0x5100] ;  /* 0x005100000d20783b */ /* 0x000eae0000004200 */
[C---:B------:R-:W-:Y:S08]  /*e0e0*/  HMMA.16816.F32 R36, R16.reuse, R136, R36 ;  /* 0x000000881024723c */ /* 0x040ff00000001824 */
[C---:B------:R-:W-:Y:S01]  /*e0f0*/  HMMA.16816.F32 R40, R16.reuse, R138, R40 ;  /* 0x0000008a1028723c */ /* 0x040fe20000001828 */
[----:B------:R-:W-:Y:S07]  /*e100*/  LDSM.16.MT88.4 R136, [R135+UR4+0x3900] ;  /* 0x003900048788783b */ /* 0x000fee0008004200 */
[C---:B------:R-:W-:Y:S07]  /*e110*/  HMMA.16816.F32 R44, R16.reuse, R140, R44 ;  /* 0x0000008c102c723c */ /* 0x040fee000000182c */
[--C-:B------:R-:W-:Y:S01]  /*e120*/  FFMA.FTZ R140, R160, c[0x0][0x2d0], -R159.reuse ;  /* 0x0000b400a08c7a23 */ /* 0x100fe2000001089f */
[C---:B------:R-:W-:Y:S04]  /*e130*/  HMMA.16816.F32 R48, R16.reuse, R142, R48 ;  /* 0x0000008e1030723c */ /* 0x040fe80000001830 */
[--C-:B------:R-:W-:Y:S01]  /*e140*/  FFMA.FTZ R141, R158, c[0x0][0x2d0], -R159.reuse ;  /* 0x0000b4009e8d7a23 */ /* 0x100fe2000001089f */
[----:B------:R-:W-:Y:S02]  /*e150*/  MUFU.EX2 R140, R140 ;  /* 0x0000008c008c7308 */ /* 0x000fe40000000800 */
[--C-:B------:R-:W-:Y:S01]  /*e160*/  FFMA.FTZ R142, R156, c[0x0][0x2d0], -R159.reuse ;  /* 0x0000b4009c8e7a23 */ /* 0x100fe2000001089f */
[C---:B-----5:R-:W-:Y:S04]  /*e170*/  HMMA.16816.F32 R52, R16.reuse, R28, R52 ;  /* 0x0000001c1034723c */ /* 0x060fe80000001834 */
[----:B------:R-:W-:Y:S02]  /*e180*/  FFMA.FTZ R159, R154, c[0x0][0x2d0], -R159 ;  /* 0x0000b4009a9f7a23 */ /* 0x000fe4000001089f */
[--C-:B------:R-:W-:Y:S01]  /*e190*/  FFMA.FTZ R143, R157, c[0x0][0x2d0], -R152.reuse ;  /* 0x0000b4009d8f7a23 */ /* 0x100fe20000010898 */
[----:B------:R-:W4:Y:S01]  /*e1a0*/  MUFU.EX2 R141, R141 ;  /* 0x0000008d008d7308 */ /* 0x000f220000000800 */
[C---:B------:R-:W-:Y:S01]  /*e1b0*/  HMMA.16816.F32 R56, R16.reuse, R30, R56 ;  /* 0x0000001e1038723c */ /* 0x040fe20000001838 */
[----:B------:R-:W5:Y:S03]  /*e1c0*/  LDSM.16.MT88.4 R28, [R134+UR4+0x5100] ;  /* 0x00510004861c783b */ /* 0x000f660008004200 */
[--C-:B------:R-:W-:Y:S02]  /*e1d0*/  FFMA.FTZ R154, R155, c[0x0][0x2d0], -R152.reuse ;  /* 0x0000b4009b9a7a23 */ /* 0x100fe40000010898 */
[----:B------:R-:W-:Y:S02]  /*e1e0*/  FFMA.FTZ R152, R151, c[0x0][0x2d0], -R152 ;  /* 0x0000b40097987a23 */ /* 0x000fe40000010898 */
[C---:B---3--:R-:W-:Y:S01]  /*e1f0*/  HMMA.16816.F32 R60, R16.reuse, R20, R60 ;  /* 0x00000014103c723c */ /* 0x048fe2000000183c */
[----:B------:R-:W-:Y:S07]  /*e200*/  MUFU.EX2 R142, R142 ;  /* 0x0000008e008e7308 */ /* 0x000fee0000000800 */
[C---:B------:R-:W-:Y:S01]  /*e210*/  HMMA.16816.F32 R64, R16.reuse, R22, R64 ;  /* 0x000000161040723c */ /* 0x040fe20000001840 */
[----:B------:R-:W3:Y:S02]  /*e220*/  LDSM.16.MT88.4 R20, [R14+0x5100] ;  /* 0x005100000e14783b */ /* 0x000ee40000004200 */
[----:B------:R-:W3:Y:S05]  /*e230*/  MUFU.EX2 R159, R159 ;  /* 0x0000009f009f7308 */ /* 0x000eea0000000800 */
[C---:B-1----:R-:W-:Y:S05]  /*e240*/  HMMA.16816.F32 R68, R16.reuse, R24, R68 ;  /* 0x000000181044723c */ /* 0x042fea0000001844 */
[----:B------:R-:W-:Y:S03]  /*e250*/  MUFU.EX2 R143, R143 ;  /* 0x0000008f008f7308 */ /* 0x000fe60000000800 */
[C---:B------:R-:W-:Y:S01]  /*e260*/  HMMA.16816.F32 R72, R16.reuse, R26, R72 ;  /* 0x0000001a1048723c */ /* 0x040fe20000001848 */
[----:B------:R-:W1:Y:S06]  /*e270*/  LDSM.16.MT88.4 R24, [R13+0x1900] ;  /* 0x001900000d18783b */ /* 0x000e6c0000004200 */
[----:B------:R-:W1:Y:S01]  /*e280*/  MUFU.EX2 R154, R154 ;  /* 0x0000009a009a7308 */ /* 0x000e620000000800 */
[C---:B--2---:R-:W-:Y:S08]  /*e290*/  HMMA.16816.F32 R76, R16.reuse, R32, R76 ;  /* 0x00000020104c723c */ /* 0x044ff0000000184c */
[C---:B------:R-:W-:Y:S01]  /*e2a0*/  HMMA.16816.F32 R80, R16.reuse, R34, R80 ;  /* 0x000000221050723c */ /* 0x040fe20000001850 */
[----:B------:R-:W2:Y:S01]  /*e2b0*/  LDSM.16.MT88.4 R32, [R134+UR4+0x1900] ;  /* 0x001900048620783b */ /* 0x000ea20008004200 */
[----:B------:R-:W1:Y:S06]  /*e2c0*/  MUFU.EX2 R152, R152 ;  /* 0x0000009800987308 */ /* 0x000e6c0000000800 */
[C---:B-----5:R-:W-:Y:S08]  /*e2d0*/  HMMA.16816.F32 R84, R16.reuse, R28, R84 ;  /* 0x0000001c1054723c */ /* 0x060ff00000001854 */
[C---:B------:R-:W-:Y:S01]  /*e2e0*/  HMMA.16816.F32 R88, R16.reuse, R30, R88 ;  /* 0x0000001e1058723c */ /* 0x040fe20000001858 */
[----:B------:R-:W5:Y:S07]  /*e2f0*/  LDSM.16.MT88.4 R28, [R14+0x1900] ;  /* 0x001900000e1c783b */ /* 0x000f6e0000004200 */
[C---:B---3--:R-:W-:Y:S08]  /*e300*/  HMMA.16816.F32 R92, R16.reuse, R20, R92 ;  /* 0x00000014105c723c */ /* 0x048ff0000000185c */
[----:B------:R-:W-:Y:S01]  /*e310*/  HMMA.16816.F32 R96, R16, R22, R96 ;  /* 0x000000161060723c */ /* 0x000fe20000001860 */
[----:B------:R-:W3:Y:S06]  /*e320*/  LDSM.16.MT88.4 R20, [R13+0x3900] ;  /* 0x003900000d14783b */ /* 0x000eec0000004200 */
[----:B----4-:R-:W-:Y:S01]  /*e330*/  F2FP.PACK_AB R16, R141, R140 ;  /* 0x0000008c8d10723e */ /* 0x010fe200000000ff */
[----:B------:R-:W-:Y:S01]  /*e340*/  FADD.FTZ R140, R140, R175 ;  /* 0x000000af8c8c7221 */ /* 0x000fe20000010000 */
[----:B------:R-:W-:Y:S03]  /*e350*/  F2FP.PACK_AB R18, R159, R142 ;  /* 0x0000008e9f12723e */ /* 0x000fe600000000ff */
[----:B-1----:R-:W-:Y:S01]  /*e360*/  F2FP.PACK_AB R17, R154, R143 ;  /* 0x0000008f9a11723e */ /* 0x002fe200000000ff */
[----:B------:R-:W-:Y:S01]  /*e370*/  FADD.FTZ R143, R143, R176 ;  /* 0x000000b08f8f7221 */ /* 0x000fe20000010000 */
[----:B------:R-:W-:Y:S01]  /*e380*/  F2FP.PACK_AB R19, R152, R153 ;  /* 0x000000999813723e */ /* 0x000fe200000000ff */
[----:B------:R-:W-:Y:S02]  /*e390*/  FADD.FTZ R141, R141, R140 ;  /* 0x0000008c8d8d7221 */ /* 0x000fe40000010000 */
[----:B------:R-:W-:Y:S02]  /*e3a0*/  FADD.FTZ R154, R154, R143 ;  /* 0x0000008f9a9a7221 */ /* 0x000fe40000010000 */
[----:B------:R-:W-:Y:S02]  /*e3b0*/  FADD.FTZ R142, R142, R141 ;  /* 0x0000008d8e8e7221 */ /* 0x000fe40000010000 */
[C---:B------:R-:W-:Y:S01]  /*e3c0*/  HMMA.16816.F32 R128, R16.reuse, R124, R4 ;  /* 0x0000007c1080723c */ /* 0x040fe20000001804 */
[----:B------:R-:W1:Y:S02]  /*e3d0*/  LDSM.16.MT88.4 R4, [R134+UR4+0x3900] ;  /* 0x003900048604783b */ /* 0x000e640008004200 */
[----:B------:R-:W-:Y:S02]  /*e3e0*/  FADD.FTZ R153, R153, R154 ;  /* 0x0000009a99997221 */ /* 0x000fe40000010000 */
[----:B------:R-:W-:Y:S02]  /*e3f0*/  FADD.FTZ R207, R159, R142 ;  /* 0x0000008e9fcf7221 */ /* 0x000fe40000010000 */
[----:B------:R-:W-:Y:S01]  /*e400*/  FADD.FTZ R206, R152, R153 ;  /* 0x0000009998ce7221 */ /* 0x000fe20000010000 */
[C---:B------:R-:W-:Y:S01]  /*e410*/  HMMA.16816.F32 R124, R16.reuse, R126, R8 ;  /* 0x0000007e107c723c */ /* 0x040fe20000001808 */
[----:B------:R-:W4:Y:S07]  /*e420*/  LDSM.16.MT88.4 R8, [R14+0x3900] ;  /* 0x003900000e08783b */ /* 0x000f2e0000004200 */
[C---:B------:R-:W-:Y:S08]  /*e430*/  HMMA.16816.F32 R100, R16.reuse, R24, R100 ;  /* 0x000000181064723c */ /* 0x040ff00000001864 */
[C---:B------:R-:W-:Y:S01]  /*e440*/  HMMA.16816.F32 R104, R16.reuse, R26, R104 ;  /* 0x0000001a1068723c */ /* 0x040fe20000001868 */
[----:B------:R-:W1:Y:S07]  /*e450*/  LDSM.16.MT88.4 R24, [R135+UR4+0x5900] ;  /* 0x005900048718783b */ /* 0x000e6e0008004200 */
[C---:B--2---:R-:W-:Y:S08]  /*e460*/  HMMA.16816.F32 R108, R16.reuse, R32, R108 ;  /* 0x00000020106c723c */ /* 0x044ff0000000186c */
[C---:B------:R-:W-:Y:S08]  /*e470*/  HMMA.16816.F32 R112, R16.reuse, R34, R112 ;  /* 0x000000221070723c */ /* 0x040ff00000001870 */
[C---:B-----5:R-:W-:Y:S07]  /*e480*/  HMMA.16816.F32 R116, R16.reuse, R28, R116 ;  /* 0x0000001c1074723c */ /* 0x060fee0000001874 */
[----:B------:R-:W-:Y:S01]  /*e490*/  IADD3 R28, R210, -0x2, RZ ;  /* 0xfffffffed21c7810 */ /* 0x000fe20007ffe0ff */
[C---:B------:R-:W-:Y:S03]  /*e4a0*/  HMMA.16816.F32 R120, R16.reuse, R30, R120 ;  /* 0x0000001e1078723c */ /* 0x040fe60000001878 */
[C---:B------:R-:W-:Y:S05]  /*e4b0*/  ISETP.GE.AND P6, PT, R28.reuse, R189, PT ;  /* 0x000000bd1c00720c */ /* 0x040fea0003fc6270 */
[C---:B------:R-:W-:Y:S08]  /*e4c0*/  HMMA.16816.F32 R36, R16.reuse, R136, R36 ;  /* 0x000000881024723c */ /* 0x040ff00000001824 */
[C---:B------:R-:W-:Y:S04]  /*e4d0*/  HMMA.16816.F32 R40, R16.reuse, R138, R40 ;  /* 0x0000008a1028723c */ /* 0x040fe80000001828 */
[----:B------:R-:W-:Y:S04]  /*e4e0*/  @P6 IMAD R29, R15, 0x3000, R194 ;  /* 0x000030000f1d6824 */ /* 0x000fe800078e02c2 */
[C---:B---3--:R-:W-:Y:S08]  /*e4f0*/  HMMA.16816.F32 R44, R16.reuse, R20, R44 ;  /* 0x00000014102c723c */ /* 0x048ff0000000182c */
[C---:B------:R-:W-:Y:S01]  /*e500*/  HMMA.16816.F32 R48, R16.reuse, R22, R48 ;  /* 0x000000161030723c */ /* 0x040fe20000001830 */
[----:B------:R-:W2:Y:S07]  /*e510*/  LDSM.16.MT88.4 R20, [R13+0x5900] ;  /* 0x005900000d14783b */ /* 0x000eae0000004200 */
[C---:B-1----:R-:W-:Y:S07]  /*e520*/  HMMA.16816.F32 R52, R16.reuse, R4, R52 ;  /* 0x000000041034723c */ /* 0x042fee0000001834 */
[----:B------:R-:W-:Y:S01]  /*e530*/  @P6 SHF.R.S32.HI R5, RZ, 0x1f, R28 ;  /* 0x0000001fff056819 */ /* 0x000fe2000001141c */
[C---:B------:R-:W-:Y:S04]  /*e540*/  HMMA.16816.F32 R56, R16.reuse, R6, R56 ;  /* 0x000000061038723c */ /* 0x040fe80000001838 */
[----:B------:R-:W-:Y:S04]  /*e550*/  @P6 IMAD R5, R5, c[0x0][0x1e0], RZ ;  /* 0x0000780005056a24 */ /* 0x000fe800078e02ff */
[C---:B----4-:R-:W-:Y:S04]  /*e560*/  HMMA.16816.F32 R60, R16.reuse, R8, R60 ;  /* 0x00000008103c723c */ /* 0x050fe8000000183c */
[C---:B------:R-:W-:Y:S03]  /*e570*/  @P6 IMAD R5, R28.reuse, c[0x0][0x1e4], R5 ;  /* 0x000079001c056a24 */ /* 0x040fe600078e0205 */
[----:B------:R-:W-:Y:S01]  /*e580*/  @P6 IMAD.WIDE.U32 R8, R28, c[0x0][0x1e0], RZ ;  /* 0x000078001c086a25 */ /* 0x000fe200078e00ff */
[C---:B------:R-:W-:Y:S04]  /*e590*/  HMMA.16816.F32 R64, R16.reuse, R10, R64 ;  /* 0x0000000a1040723c */ /* 0x040fe80000001840 */
[----:B------:R-:W-:Y:S02]  /*e5a0*/  @P6 IADD3 R5, R9, R5, RZ ;  /* 0x0000000509056210 */ /* 0x000fe40007ffe0ff */
[C---:B------:R-:W-:Y:S02]  /*e5b0*/  @P6 SHF.L.U32 R9, R8.reuse, 0x6, RZ ;  /* 0x0000000608096819 */ /* 0x040fe400000006ff */
[C---:B------:R-:W-:Y:S04]  /*e5c0*/  HMMA.16816.F32 R68, R16.reuse, R24, R68 ;  /* 0x000000181044723c */ /* 0x040fe80000001844 */
[----:B------:R-:W-:Y:S02]  /*e5d0*/  @P6 SHF.L.U64.HI R8, R8, 0x6, R5 ;  /* 0x0000000608086819 */ /* 0x000fe40000010205 */
[----:B------:R-:W1:Y:S01]  /*e5e0*/  LDSM.16.MT88.4 R4, [R134+UR4+0x5900] ;  /* 0x005900048604783b */ /* 0x000e620008004200 */
[C---:B------:R-:W-:Y:S01]  /*e5f0*/  @P6 IADD3 R10, P0, R9.reuse, R198, RZ ;  /* 0x000000c6090a6210 */ /* 0x040fe20007f1e0ff */
[C---:B------:R-:W-:Y:S04]  /*e600*/  HMMA.16816.F32 R72, R16.reuse, R26, R72 ;  /* 0x0000001a1048723c */ /* 0x040fe80000001848 */
[----:B------:R-:W-:Y:S02]  /*e610*/  @P6 LEA R24, P5, R10, c[0x0][0x1c8], 0x1 ;  /* 0x000072000a186a11 */ /* 0x000fe400078a08ff */
[----:B------:R-:W-:Y:S02]  /*e620*/  @P6 IADD3 R28, P4, R9, R214, RZ ;  /* 0x000000d6091c6210 */ /* 0x000fe40007f9e0ff */
[----:B------:R-:W-:Y:S01]  /*e630*/  @P6 IADD3.X R11, R8, R203, RZ, P0, !PT ;  /* 0x000000cb080b6210 */ /* 0x000fe200007fe4ff */
[C---:B--2---:R-:W-:Y:S03]  /*e640*/  HMMA.16816.F32 R76, R16.reuse, R20, R76 ;  /* 0x00000014104c723c */ /* 0x044fe6000000184c */
[----:B------:R-:W-:Y:S02]  /*e650*/  @P6 LEA R12, P0, R28, c[0x0][0x1c8], 0x1 ;  /* 0x000072001c0c6a11 */ /* 0x000fe400078008ff */
[----:B------:R-:W-:Y:S02]  /*e660*/  @P6 IADD3.X R13, R8, R213, RZ, P4, !PT ;  /* 0x000000d5080d6210 */ /* 0x000fe400027fe4ff */
[----:B------:R-:W-:Y:S01]  /*e670*/  @P6 LEA.HI.X R25, R10, c[0x0][0x1cc], R11, 0x1, P5 ;  /* 0x000073000a196a11 */ /* 0x000fe200028f0c0b */
[C---:B------:R-:W-:Y:S04]  /*e680*/  HMMA.16816.F32 R80, R16.reuse, R22, R80 ;  /* 0x000000161050723c */ /* 0x040fe80000001850 */
[----:B------:R-:W-:Y:S02]  /*e690*/  @P6 IADD3 R3, P5, R193, R9, RZ ;  /* 0x00000009c1036210 */ /* 0x000fe40007fbe0ff */
[----:B------:R-:W-:Y:S02]  /*e6a0*/  @P6 LEA.HI.X R13, R28, c[0x0][0x1cc], R13, 0x1, P0 ;  /* 0x000073001c0d6a11 */ /* 0x000fe400000f0c0d */
[----:B------:R-:W-:Y:S04]  /*e6b0*/  @P6 IADD3 R26, P0, R9, R212, RZ ;  /* 0x000000d4091a6210 */ /* 0x000fe80007f1e0ff */
[----:B------:R-:W-:Y:S02]  /*e6c0*/  @P6 IADD3.X R28, R192, R8, RZ, P5, !PT ;  /* 0x00000008c01c6210 */ /* 0x000fe40002ffe4ff */
[----:B------:R-:W-:Y:S02]  /*e6d0*/  @P6 IADD3 R27, P4, R3, R198, RZ ;  /* 0x000000c6031b6210 */ /* 0x000fe40007f9e0ff */
[----:B------:R-:W-:Y:S02]  /*e6e0*/  @P6 IADD3.X R21, R8, R211, RZ, P0, !PT ;  /* 0x000000d308156210 */ /* 0x000fe400007fe4ff */
[----:B------:R2:W3:Y:S01]  /*e6f0*/  LDSM.16.MT88.4 R8, [R14+0x5900] ;  /* 0x005900000e08783b */ /* 0x0004e20000004200 */
[----:B------:R-:W-:Y:S02]  /*e700*/  @P6 LEA R20, P5, R26, c[0x0][0x1c8], 0x1 ;  /* 0x000072001a146a11 */ /* 0x000fe400078a08ff */
[C---:B------:R-:W-:Y:S01]  /*e710*/  @P6 LEA R30, P0, R27.reuse, c[0x0][0x1c8], 0x1 ;  /* 0x000072001b1e6a11 */ /* 0x040fe200078008ff */
[C---:B-1----:R-:W-:Y:S03]  /*e720*/  HMMA.16816.F32 R84, R16.reuse, R4, R84 ;  /* 0x000000041054723c */ /* 0x042fe60000001854 */
[----:B------:R-:W-:Y:S02]  /*e730*/  @P6 IADD3.X R32, R28, R203, RZ, P4, !PT ;  /* 0x000000cb1c206210 */ /* 0x000fe400027fe4ff */
[----:B------:R-:W-:Y:S02]  /*e740*/  @P6 LEA.HI.X R21, R26, c[0x0][0x1cc], R21, 0x1, P5 ;  /* 0x000073001a156a11 */ /* 0x000fe400028f0c15 */
[----:B------:R-:W-:Y:S01]  /*e750*/  @P6 LEA.HI.X R31, R27, c[0x0][0x1cc], R32, 0x1, P0 ;  /* 0x000073001b1f6a11 */ /* 0x000fe200000f0c20 */
[C---:B------:R-:W-:Y:S04]  /*e760*/  HMMA.16816.F32 R88, R16.reuse, R6, R88 ;  /* 0x000000061058723c */ /* 0x040fe80000001858 */
[C---:B------:R-:W-:Y:S02]  /*e770*/  @P6 IADD3 R26, P0, R3.reuse, R214, RZ ;  /* 0x000000d6031a6210 */ /* 0x040fe40007f1e0ff */
[----:B------:R-:W-:Y:S02]  /*e780*/  @P6 IADD3 R27, P4, R3, R212, RZ ;  /* 0x000000d4031b6210 */ /* 0x000fe40007f9e0ff */
[----:B------:R-:W-:Y:S04]  /*e790*/  @P6 LEA R22, P5, R26, c[0x0][0x1c8], 0x1 ;  /* 0x000072001a166a11 */ /* 0x000fe800078a08ff */
[----:B------:R-:W-:Y:S02]  /*e7a0*/  @P6 IADD3.X R3, R28, R213, RZ, P0, !PT ;  /* 0x000000d51c036210 */ /* 0x000fe400007fe4ff */
[----:B--2---:R-:W-:Y:S02]  /*e7b0*/  @P6 LEA R14, P0, R27, c[0x0][0x1c8], 0x1 ;  /* 0x000072001b0e6a11 */ /* 0x004fe400078008ff */
[----:B------:R-:W-:Y:S02]  /*e7c0*/  @P6 LEA.HI.X R23, R26, c[0x0][0x1cc], R3, 0x1, P5 ;  /* 0x000073001a176a11 */ /* 0x000fe400028f0c03 */
[----:B------:R-:W-:Y:S02]  /*e7d0*/  @P6 SHF.L.U32 R3, R29, 0x1, RZ ;  /* 0x000000011d036819 */ /* 0x000fe400000006ff */
[----:B------:R-:W-:Y:S03]  /*e7e0*/  @P6 IADD3.X R28, R28, R211, RZ, P4, !PT ;  /* 0x000000d31c1c6210 */ /* 0x000fe600027fe4ff */
[----:B------:R-:W-:Y:S01]  /*e7f0*/  @!PT LDS RZ, [RZ] ;  /* 0x00000000fffff984 */ /* 0x000fe20000000800 */
[----:B------:R-:W-:Y:S01]  /*e800*/  @!PT LDS RZ, [RZ] ;  /* 0x00000000fffff984 */ /* 0x000fe20000000800 */
[----:B------:R-:W-:Y:S01]  /*e810*/  @!PT LDS RZ, [RZ] ;  /* 0x00000000fffff984 */ /* 0x000fe20000000800 */
[----:B------:R1:W-:Y:S01]  /*e820*/  @P6 LDGSTS.E.BYPASS.LTC128B.128 [R3+0xc100], [R24.64], !P3 ;  /* 0x0c10000018036fae */ /* 0x0003e2000d901d4a */
[----:B------:R-:W-:Y:S02]  /*e830*/  @P6 LEA.HI.X R15, R27, c[0x0][0x1cc], R28, 0x1, P0 ;  /* 0x000073001b0f6a11 */ /* 0x000fe400000f0c1c */
[----:B------:R-:W-:Y:S01]  /*e840*/  ISETP.GE.AND P0, PT, R189, R210, PT ;  /* 0x000000d2bd00720c */ /* 0x000fe20003f06270 */
[C---:B---3--:R-:W-:Y:S04]  /*e850*/  HMMA.16816.F32 R92, R16.reuse, R8, R92 ;  /* 0x00000008105c723c */ /* 0x048fe8000000185c */
[----:B------:R1:W-:Y:S01]  /*e860*/  @P6 LDGSTS.E.BYPASS.LTC128B.128 [R3+0xe100], [R12.64], !P2 ;  /* 0x0e1000000c036fae */ /* 0x0003e2000d101d4a */
[----:B------:R-:W-:Y:S03]  /*e870*/  IADD3 R210, R210, -0x1, RZ ;  /* 0xffffffffd2d27810 */ /* 0x000fe60007ffe0ff */
[----:B------:R-:W-:Y:S04]  /*e880*/  HMMA.16816.F32 R96, R16, R10, R96 ;  /* 0x0000000a1060723c */ /* 0x000fe80000001860 */
[----:B------:R1:W-:Y:S08]  /*e890*/  @P6 LDGSTS.E.BYPASS.LTC128B.128 [R3+0x10100], [R20.64], !P1 ;  /* 0x1010000014036fae */ /* 0x0003f0000c901d4a */
[----:B------:R1:W-:Y:S08]  /*e8a0*/  @P6 LDGSTS.E.BYPASS.LTC128B.128 [R3+0xd100], [R30.64], !P3 ;  /* 0x0d1000001e036fae */ /* 0x0003f0000d901d4a */
[----:B------:R1:W-:Y:S08]  /*e8b0*/  @P6 LDGSTS.E.BYPASS.LTC128B.128 [R3+0xf100], [R22.64], !P2 ;  /* 0x0f10000016036fae */ /* 0x0003f0000d101d4a */
[----:B------:R1:W-:Y:S08]  /*e8c0*/  @P6 LDGSTS.E.BYPASS.LTC128B.128 [R3+0x11100], [R14.64], !P1 ;  /* 0x111000000e036fae */ /* 0x0003f0000c901d4a */
[----:B------:R-:W0:Y:S01]  /*e8d0*/  LDGDEPBAR ;  /* 0x00000000000079af */ /* 0x000e220000000000 */
[----:B-1----:R-:W-:Y:S01]  /*e8e0*/  MOV R3, R0 ;  /* 0x0000000000037202 */ /* 0x002fe20000000f00 */
[----:B------:R-:W-:-:S06]  /*e8f0*/  @!P0 BRA `(.L_x_1609) ;  /* 0xffffcaf000008947 */ /* 0x000fcc000383ffff */
.L_x_1600:
        /* <DEDUP_REMOVED lines=12> */
[----:B------:R-:W-:Y:S02]  /*e9c0*/  MOV R7, 0xff800000 ;  /* 0xff80000000077802 */ /* 0x000fe40000000f00 */
[----:B------:R-:W-:-:S09]  /*e9d0*/  FSETP.NE.FTZ.AND P0, PT, R4, RZ, PT ;  /* 0x000000ff0400720b */ /* 0x000fd20003f15000 */
[----:B------:R-:W1:Y:S01]  /*e9e0*/  @P1 MUFU.RCP R6, R5 ;  /* 0x0000000500061308 */ /* 0x000e620000001000 */
[----:B------:R-:W-:-:S03]  /*e9f0*/  @P1 MOV R8, 0x3f317218 ;  /* 0x3f31721800081802 */ /* 0x000fc60000000f00 */
[----:B------:R-:W-:Y:S02]  /*ea00*/  @P0 MOV R9, 0x3f317218 ;  /* 0x3f31721800090802 */ /* 0x000fe40000000f00 */
[----:B------:R-:W-:Y:S02]  /*ea10*/  @P1 FMUL.FTZ R8, R8, c[0x0][0x2d0] ;  /* 0x0000b40008081a20 */ /* 0x000fe40000410000 */
[----:B------:R-:W2:Y:S01]  /*ea20*/  @P1 MUFU.LG2 R5, R5 ;  /* 0x0000000500051308 */ /* 0x000ea20000000c00 */
[----:B------:R-:W-:Y:S02]  /*ea30*/  @P0 FMUL.FTZ R9, R9, c[0x0][0x2d0] ;  /* 0x0000b40009090a20 */ /* 0x000fe40000410000 */
[----:B-1----:R-:W-:-:S05]  /*ea40*/  FMUL.FTZ R128, R6, R128 ;  /* 0x0000008006807220 */ /* 0x002fca0000410000 */
[----:B------:R-:W1:Y:S01]  /*ea50*/  @P0 MUFU.RCP R3, R4 ;  /* 0x0000000400030308 */ /* 0x000e620000001000 */
        /* <DEDUP_REMOVED lines=47> */
[----:B------:R3:W4:Y:S01]  /*ed50*/  @P0 MUFU.LG2 R6, R4 ;  /* 0x0000000400060308 */ /* 0x0007220000000c00 */
[----:B--2---:R-:W-:-:S02]  /*ed60*/  @P1 FMUL.FTZ R5, R5, 0.69314718246459960938 ;  /* 0x3f31721805051820 */ /* 0x004fc40000410000 */
[C---:B-1----:R-:W-:Y:S02]  /*ed70*/  FMUL.FTZ R130, R3.reuse, R130 ;  /* 0x0000008203827220 */ /* 0x042fe40000410000 */
[C---:B------:R-:W-:Y:S02]  /*ed80*/  FMUL.FTZ R131, R3.reuse, R131 ;  /* 0x0000008303837220 */ /* 0x040fe40000410000 */
[C---:B------:R-:W-:Y:S02]  /*ed90*/  FMUL.FTZ R126, R3.reuse, R126 ;  /* 0x0000007e037e7220 */ /* 0x040fe40000410000 */
[C---:B------:R-:W-:Y:S02]  /*eda0*/  FMUL.FTZ R127, R3.reuse, R127 ;  /* 0x0000007f037f7220 */ /* 0x040fe40000410000 */
[C---:B------:R-:W-:Y:S02]  /*edb0*/  FMUL.FTZ R102, R3.reuse, R102 ;  /* 0x0000006603667220 */ /* 0x040fe40000410000 */
[----:B------:R-:W-:-:S02]  /*edc0*/  FMUL.FTZ R103, R3, R103 ;  /* 0x0000006703677220 */ /* 0x000fc40000410000 */
[C---:B------:R-:W-:Y:S01]  /*edd0*/  FMUL.FTZ R106, R3.reuse, R106 ;  /* 0x0000006a036a7220 */ /* 0x040fe20000410000 */
[----:B---3--:R-:W-:Y:S01]  /*ede0*/  MOV R4, 0xff800000 ;  /* 0xff80000000047802 */ /* 0x008fe20000000f00 */
[----:B----4-:R-:W-:Y:S02]  /*edf0*/  @P0 FMUL.FTZ R6, R6, 0.69314718246459960938 ;  /* 0x3f31721806060820 */ /* 0x010fe40000410000 */
        /* <DEDUP_REMOVED lines=42> */
[----:B------:R-:W-:Y:S02]  /*f0a0*/  @P0 FFMA.FTZ R7, R9, R0, R6 ;  /* 0x0000000009070223 */ /* 0x000fe40000010006 */
.L_x_1567:
[----:B------:R-:W-:Y:S05]  /*f0b0*/  @P2 BRA `(.L_x_1610) ;  /* 0x0000197000002947 */ /* 0x000fea0003800000 */
[----:B------:R-:W1:Y:S01]  /*f0c0*/  S2R R3, SR_CTAID.Y ;  /* 0x0000000000037919 */ /* 0x000e620000002600 */
[----:B------:R-:W-:Y:S01]  /*f0d0*/  IMAD R6, RZ, RZ, -UR8 ;  /* 0x80000008ff067e24 */ /* 0x000fe2000f8e02ff */
[----:B------:R-:W-:Y:S01]  /*f0e0*/  USHF.R.S32.HI UR6, URZ, 0x1f, UR8 ;  /* 0x0000001f3f067899 */ /* 0x000fe20008011408 */
[----:B------:R-:W-:Y:S01]  /*f0f0*/  IMAD.MOV.U32 R11, RZ, RZ, c[0x0][0x4e8] ;  /* 0x00013a00ff0b7624 */ /* 0x000fe200078e00ff */
[----:B------:R-:W2:Y:S01]  /*f100*/  S2R R2, SR_TID.X ;  /* 0x0000000000027919 */ /* 0x000ea20000002100 */
[----:B------:R-:W-:Y:S01]  /*f110*/  ULDC.64 UR4, c[0x0][0x4d0] ;  /* 0x0001340000047ab9 */ /* 0x000fe20000000a00 */
[----:B------:R-:W-:Y:S01]  /*f120*/  BSSY B0, `(.L_x_1611) ;  /* 0x00000fe000007945 */ /* 0x000fe20003800000 */
[----:B------:R-:W-:Y:S01]  /*f130*/  UIMAD UR7, UR6, UR4, URZ ;  /* 0x00000004060772a4 */ /* 0x000fe2000f8e023f */
[----:B------:R-:W3:Y:S01]  /*f140*/  S2R R9, SR_CTAID.Z ;  /* 0x0000000000097919 */ /* 0x000ee20000002700 */
[----:B------:R-:W-:-:S03]  /*f150*/  UIMAD.WIDE.U32 UR12, UR8, UR4, URZ ;  /* 0x00000004080c72a5 */ /* 0x000fc6000f8e003f */
[----:B------:R-:W-:Y:S01]  /*f160*/  BAR.SYNC.DEFER_BLOCKING 0x1, 0x100 ;  /* 0x0044000000007b1d */ /* 0x000fe20000010000 */
[----:B------:R-:W-:Y:S01]  /*f170*/  UIMAD UR7, UR8, UR5, UR7 ;  /* 0x00000005080772a4 */ /* 0x000fe2000f8e0207 */
[C---:B------:R-:W-:Y:S01]  /*f180*/  ISETP.NE.AND P1, PT, R11.reuse, 0x1, PT ;  /* 0x000000010b00780c */ /* 0x040fe20003f25270 */
[----:B------:R-:W-:Y:S01]  /*f190*/  IMAD.U32 R16, RZ, RZ, UR12 ;  /* 0x0000000cff107e24 */ /* 0x000fe2000f8e00ff */
[----:B------:R-:W-:Y:S01]  /*f1a0*/  MOV R17, UR13 ;  /* 0x0000000d00117c02 */ /* 0x000fe20008000f00 */
[----:B------:R-:W-:Y:S01]  /*f1b0*/  UIADD3 UR7, UR13, UR7, URZ ;  /* 0x000000070d077290 */ /* 0x000fe2000fffe03f */
[----:B------:R-:W4:Y:S01]  /*f1c0*/  S2R R10, SR_CTAID.X ;  /* 0x00000000000a7919 */ /* 0x000f220000002500 */
[----:B------:R-:W-:Y:S01]  /*f1d0*/  ULDC.64 UR4, c[0x0][0x438] ;  /* 0x00010e0000047ab9 */ /* 0x000fe20000000a00 */
[----:B------:R-:W-:Y:S01]  /*f1e0*/  IMAD R11, R11, c[0x0][0x388], RZ ;  /* 0x0000e2000b0b7a24 */ /* 0x000fe200078e02ff */
[----:B------:R-:W-:Y:S02]  /*f1f0*/  UIMAD.WIDE.U32 UR14, UR8, UR4, URZ ;  /* 0x00000004080e72a5 */ /* 0x000fe4000f8e003f */
[----:B------:R-:W-:Y:S01]  /*f200*/  UIMAD UR4, UR6, UR4, URZ ;  /* 0x00000004060472a4 */ /* 0x000fe2000f8e023f */
[----:B-1----:R-:W-:-:S02]  /*f210*/  IMAD R6, R6, c[0x0][0x550], R3 ;  /* 0x0001540006067a24 */ /* 0x002fc400078e0203 */
[----:B------:R-:W-:Y:S01]  /*f220*/  IMAD.U32 R17, RZ, RZ, UR7 ;  /* 0x00000007ff117e24 */ /* 0x000fe2000f8e00ff */
[----:B------:R-:W-:Y:S01]  /*f230*/  UIMAD UR4, UR8, UR5, UR4 ;  /* 0x00000005080472a4 */ /* 0x000fe2000f8e0204 */
[----:B--2---:R-:W-:Y:S01]  /*f240*/  SHF.R.S32.HI R3, RZ, 0x1f, R2 ;  /* 0x0000001fff037819 */ /* 0x004fe20000011402 */
[----:B------:R-:W-:Y:S01]  /*f250*/  IMAD.U32 R15, RZ, RZ, UR15 ;  /* 0x0000000fff0f7e24 */ /* 0x000fe2000f8e00ff */
[----:B------:R-:W-:Y:S01]  /*f260*/  MOV R14, UR14 ;  /* 0x0000000e000e7c02 */ /* 0x000fe20008000f00 */
[----:B------:R-:W-:Y:S01]  /*f270*/  UIADD3 UR4, UR15, UR4, URZ ;  /* 0x000000040f047290 */ /* 0x000fe2000fffe03f */
[-C--:B------:R-:W-:Y:S01]  /*f280*/  LEA.HI R0, R3, R2.reuse, RZ, 0x5 ;  /* 0x0000000203007211 */ /* 0x080fe200078f28ff */
[----:B---3--:R-:W-:Y:S01]  /*f290*/  IMAD.WIDE.U32 R16, R9, c[0x0][0x4d8], R16 ;  /* 0x0001360009107a25 */ /* 0x008fe200078e0010 */
[----:B------:R-:W-:Y:S02]  /*f2a0*/  LEA.HI R3, R3, R2, RZ, 0x2 ;  /* 0x0000000203037211 */ /* 0x000fe400078f10ff */
[----:B------:R-:W-:Y:S01]  /*f2b0*/  LOP3.LUT R5, R0, 0xffffffe0, RZ, 0xc0, !PT ;  /* 0xffffffe000057812 */ /* 0x000fe200078ec0ff */
[----:B------:R-:W-:Y:S01]  /*f2c0*/  IMAD.U32 R15, RZ, RZ, UR4 ;  /* 0x00000004ff0f7e24 */ /* 0x000fe2000f8e00ff */
[----:B------:R-:W-:Y:S01]  /*f2d0*/  SHF.R.S32.HI R13, RZ, 0x5, R0 ;  /* 0x00000005ff0d7819 */ /* 0x000fe20000011400 */
[----:B------:R-:W-:Y:S01]  /*f2e0*/  IMAD.MOV.U32 R18, RZ, RZ, R16 ;  /* 0x000000ffff127224 */ /* 0x000fe200078e0010 */
[----:B------:R-:W-:Y:S01]  /*f2f0*/  SHF.R.S32.HI R0, RZ, 0x1f, R0 ;  /* 0x0000001fff007819 */ /* 0x000fe20000011400 */
[----:B------:R-:W-:Y:S01]  /*f300*/  IMAD.IADD R5, R2, 0x1, -R5 ;  /* 0x0000000102057824 */ /* 0x000fe200078e0a05 */
[----:B------:R-:W-:Y:S01]  /*f310*/  LOP3.LUT R3, R3, 0xfffffffc, RZ, 0xc0, !PT ;  /* 0xfffffffc03037812 */ /* 0x000fe200078ec0ff */
[----:B------:R-:W-:Y:S01]  /*f320*/  IMAD.WIDE.U32 R14, R9, c[0x0][0x440], R14 ;  /* 0x00011000090e7a25 */ /* 0x000fe200078e000e */
[----:B------:R-:W-:-:S02]  /*f330*/  LEA.HI R0, R0, R13, RZ, 0x3 ;  /* 0x0000000d00007211 */ /* 0x000fc400078f18ff */
[----:B------:R-:W-:Y:S02]  /*f340*/  IADD3 R3, -R3, R2, RZ ;  /* 0x0000000203037210 */ /* 0x000fe40007ffe1ff */
[----:B------:R-:W-:Y:S02]  /*f350*/  LOP3.LUT R0, R0, 0xffffff8, RZ, 0xc0, !PT ;  /* 0x0ffffff800007812 */ /* 0x000fe400078ec0ff */
[----:B------:R-:W-:Y:S02]  /*f360*/  SHF.R.S32.HI R2, RZ, 0x1f, R5 ;  /* 0x0000001fff027819 */ /* 0x000fe40000011405 */
[----:B------:R-:W-:Y:S01]  /*f370*/  SHF.R.S32.HI R8, RZ, 0x1f, R9 ;  /* 0x0000001fff087819 */ /* 0x000fe20000011409 */
[----:B------:R-:W-:Y:S01]  /*f380*/  IMAD.IADD R13, R13, 0x1, -R0 ;  /* 0x000000010d0d7824 */ /* 0x000fe200078e0a00 */
[----:B------:R-:W-:Y:S02]  /*f390*/  LEA.HI R0, R3, R3, RZ, 0x1 ;  /* 0x0000000303007211 */ /* 0x000fe400078f08ff */
[----:B------:R-:W-:-:S02]  /*f3a0*/  LEA.HI R2, R2, R5, RZ, 0x2 ;  /* 0x0000000502027211 */ /* 0x000fc400078f10ff */
[----:B------:R-:W-:Y:S02]  /*f3b0*/  LOP3.LUT R0, R0, 0x1ffffffe, RZ, 0xc0, !PT ;  /* 0x1ffffffe00007812 */ /* 0x000fe400078ec0ff */
[----:B------:R-:W-:Y:S02]  /*f3c0*/  SHF.R.S32.HI R12, RZ, 0x2, R2 ;  /* 0x00000002ff0c7819 */ /* 0x000fe40000011402 */
[----:B------:R-:W-:Y:S02]  /*f3d0*/  IADD3 R0, R3, -R0, RZ ;  /* 0x8000000003007210 */ /* 0x000fe40007ffe0ff */
[----:B------:R-:W-:Y:S01]  /*f3e0*/  MOV R20, R14 ;  /* 0x0000000e00147202 */ /* 0x000fe20000000f00 */
[----:B------:R-:W-:Y:S01]  /*f3f0*/  IMAD R13, R13, 0x10, R12 ;  /* 0x000000100d0d7824 */ /* 0x000fe200078e020c */
[----:B------:R-:W-:Y:S01]  /*f400*/  LOP3.LUT R2, R2, 0x7ffffffc, RZ, 0xc0, !PT ;  /* 0x7ffffffc02027812 */ /* 0x000fe200078ec0ff */
        /* <DEDUP_REMOVED lines=27> */
[----:B------:R-:W-:Y:S02]  /*f5c0*/  IADD3.X R15, R12, R19, R15, P0, !PT ;  /* 0x000000130c0f7210 */ /* 0x000fe400007fe40f */
        /* <DEDUP_REMOVED lines=14> */
[----:B------:R-:W-:Y:S01]  /*f6b0*/  SHF.R.S32.HI R6, RZ, 0x1f, R12 ;  /* 0x0000001fff067819 */ /* 0x000fe2000001140c */
[----:B------:R-:W-:Y:S01]  /*f6c0*/  IMAD.IADD R5, R5, 0x1, -R2 ;  /* 0x0000000105057824 */ /* 0x000fe200078e0a02 */
[----:B------:R-:W-:Y:S01]  /*f6d0*/  LEA.HI.X R9, R14, c[0x0][0x4ac], R9, 0x2, P0 ;  /* 0x00012b000e097a11 */ /* 0x000fe200000f1409 */
[----:B------:R-:W-:Y:S01]  /*f6e0*/  IMAD R3, R8, c[0x0][0x434], R3 ;  /* 0x00010d0008037a24 */ /* 0x000fe200078e0203 */
[----:B------:R-:W-:Y:S02]  /*f6f0*/  SHFL.IDX PT, R14, R0, RZ, 0x1c1f ;  /* 0x001c1fff000e7589 */ /* 0x000fe400000e0000 */
[----:B------:R-:W-:Y:S01]  /*f700*/  SHF.L.U32 R5, R5, 0x1, RZ ;  /* 0x0000000105057819 */ /* 0x000fe200000006ff */
[----:B------:R-:W-:Y:S01]  /*f710*/  IMAD.IADD R21, R21, 0x1, R3 ;  /* 0x0000000115157824 */ /* 0x000fe200078e0203 */
[----:B------:R-:W1:Y:S01]  /*f720*/  SHFL.IDX PT, R15, R9, RZ, 0x1c1f ;  /* 0x001c1fff090f7589 */ /* 0x000e6200000e0000 */
[----:B------:R-:W-:Y:S01]  /*f730*/  IMAD R3, R6, c[0x0][0x428], RZ ;  /* 0x00010a0006037a24 */ /* 0x000fe200078e02ff */
[----:B------:R-:W-:-:S02]  /*f740*/  IADD3 R6, R10, 0x8, RZ ;  /* 0x000000080a067810 */ /* 0x000fc40007ffe0ff */
[----:B------:R-:W2:Y:S01]  /*f750*/  SHFL.IDX PT, R17, R9, 0x1, 0x1c1f ;  /* 0x003c1f0009117f89 */ /* 0x000ea200000e0000 */
        /* <DEDUP_REMOVED lines=8> */
[----:B-1----:R3:W-:Y:S04]  /*f7e0*/  @!P2 ST.E [R14.64], R4 ;  /* 0x000000040e00a985 */ /* 0x0027e8000c10190a */
[----:B--2---:R3:W-:Y:S01]  /*f7f0*/  @!P1 ST.E [R16.64], R7 ;  /* 0x0000000710009985 */ /* 0x0047e2000c10190a */
[----:B------:R-:W-:-:S03]  /*f800*/  ISETP.GE.AND P1, PT, R10, R11, PT ;  /* 0x0000000b0a00720c */ /* 0x000fc60003f26270 */
[----:B------:R3:W1:Y:S10]  /*f810*/  SHFL.IDX PT, R13, R8, RZ, 0x1c1f ;  /* 0x001c1fff080d7589 */ /* 0x00067400000e0000 */
[----:B------:R-:W-:Y:S05]  /*f820*/  @P1 BRA `(.L_x_1612) ;  /* 0x000008d000001947 */ /* 0x000fea0003800000 */
[C---:B------:R-:W-:Y:S02]  /*f830*/  ISETP.GE.AND P1, PT, R5.reuse, c[0x0][0x3c8], PT ;  /* 0x0000f20005007a0c */ /* 0x040fe40003f26270 */
[----:B---3--:R-:W-:-:S02]  /*f840*/  IADD3 R7, R5, 0x8, RZ ;  /* 0x0000000805077810 */ /* 0x008fc40007ffe0ff */
[----:B------:R-:W-:Y:S02]  /*f850*/  IADD3 R6, R5, 0x10, RZ ;  /* 0x0000001005067810 */ /* 0x000fe40007ffe0ff */
[----:B------:R-:W-:Y:S02]  /*f860*/  ISETP.GE.AND P5, PT, R7, c[0x0][0x3c8], PT ;  /* 0x0000f20007007a0c */ /* 0x000fe40003fa6270 */
[C---:B------:R-:W-:Y:S02]  /*f870*/  IADD3 R4, R5.reuse, 0x18, RZ ;  /* 0x0000001805047810 */ /* 0x040fe40007ffe0ff */
[C---:B------:R-:W-:Y:S02]  /*f880*/  IADD3 R2, R5.reuse, 0x20, RZ ;  /* 0x0000002005027810 */ /* 0x040fe40007ffe0ff */
[----:B------:R-:W-:Y:S01]  /*f890*/  ISETP.GE.AND P4, PT, R6, c[0x0][0x3c8], PT ;  /* 0x0000f20006007a0c */ /* 0x000fe20003f86270 */
[----:B-1--4-:R-:W-:Y:S01]  /*f8a0*/  @!P1 IMAD.WIDE R10, R5, 0x4, R12 ;  /* 0x00000004050a9825 */ /* 0x012fe200078e020c */
[----:B------:R-:W-:-:S02]  /*f8b0*/  ISETP.GE.AND P3, PT, R4, c[0x0][0x3c8], PT ;  /* 0x0000f20004007a0c */ /* 0x000fc40003f66270 */
[----:B------:R-:W-:Y:S02]  /*f8c0*/  ISETP.GE.AND P2, PT, R2, c[0x0][0x3c8], PT ;  /* 0x0000f20002007a0c */ /* 0x000fe40003f46270 */
[C---:B------:R-:W-:Y:S01]  /*f8d0*/  IADD3 R0, R5.reuse, 0x28, RZ ;  /* 0x0000002805007810 */ /* 0x040fe20007ffe0ff */
[----:B------:R1:W-:Y:S01]  /*f8e0*/  @!P1 ST.E.64 [R10.64], R128 ;  /* 0x000000800a009985 */ /* 0x0003e2000c101b0a */
[----:B------:R-:W-:Y:S02]  /*f8f0*/  IADD3 R9, R5, 0x30, RZ ;  /* 0x0000003005097810 */ /* 0x000fe40007ffe0ff */
[----:B------:R-:W-:Y:S02]  /*f900*/  ISETP.GE.AND P6, PT, R0, c[0x0][0x3c8], PT ;  /* 0x0000f20000007a0c */ /* 0x000fe40003fc6270 */
[----:B------:R-:W-:Y:S02]  /*f910*/  ISETP.GE.AND P1, PT, R9, c[0x0][0x3c8], PT ;  /* 0x0000f20009007a0c */ /* 0x000fe40003f26270 */
[----:B------:R-:W-:-:S02]  /*f920*/  @!P5 LEA.HI R7, R7, R7, RZ, 0x1 ;  /* 0x000000070707d211 */ /* 0x000fc400078f08ff */
[----:B------:R-:W-:Y:S02]  /*f930*/  @!P4 LEA.HI R6, R6, R6, RZ, 0x1 ;  /* 0x000000060606c211 */ /* 0x000fe400078f08ff */
[----:B------:R-:W-:Y:S02]  /*f940*/  @!P5 LOP3.LUT R7, R7, 0xfffffffe, RZ, 0xc0, !PT ;  /* 0xfffffffe0707d812 */ /* 0x000fe400078ec0ff */
[----:B------:R-:W-:Y:S02]  /*f950*/  @!P3 LEA.HI R4, R4, R4, RZ, 0x1 ;  /* 0x000000040404b211 */ /* 0x000fe400078f08ff */
[----:B------:R-:W-:Y:S02]  /*f960*/  @!P2 LEA.HI R2, R2, R2, RZ, 0x1 ;  /* 0x000000020202a211 */ /* 0x000fe400078f08ff */
[----:B------:R-:W-:Y:S01]  /*f970*/  @!P4 LOP3.LUT R15, R6, 0xfffffffe, RZ, 0xc0, !PT ;  /* 0xfffffffe060fc812 */ /* 0x000fe200078ec0ff */
[----:B------:R-:W-:Y:S01]  /*f980*/  @!P5 IMAD.WIDE R6, R7, 0x4, R12 ;  /* 0x000000040706d825 */ /* 0x000fe200078e020c */
[----:B------:R-:W-:-:S02]  /*f990*/  @!P3 LOP3.LUT R17, R4, 0xfffffffe, RZ, 0xc0, !PT ;  /* 0xfffffffe0411b812 */ /* 0x000fc400078ec0ff */
[----:B------:R-:W-:Y:S02]  /*f9a0*/  @!P2 LOP3.LUT R19, R2, 0xfffffffe, RZ, 0xc0, !PT ;  /* 0xfffffffe0213a812 */ /* 0x000fe400078ec0ff */
[----:B------:R-:W-:Y:S01]  /*f9b0*/  @!P6 LEA.HI R0, R0, R0, RZ, 0x1 ;  /* 0x000000000000e211 */ /* 0x000fe200078f08ff */
[----:B------:R2:W-:Y:S01]  /*f9c0*/  @!P5 ST.E.64 [R6.64], R124 ;  /* 0x0000007c0600d985 */ /* 0x0005e2000c101b0a */
[----:B------:R-:W-:Y:S02]  /*f9d0*/  @!P1 LEA.HI R9, R9, R9, RZ, 0x1 ;  /* 0x0000000909099211 */ /* 0x000fe400078f08ff */
[----:B------:R-:W-:Y:S01]  /*f9e0*/  IADD3 R4, R5, 0x48, RZ ;  /* 0x0000004805047810 */ /* 0x000fe20007ffe0ff */
[--C-:B-1----:R-:W-:Y:S01]  /*f9f0*/  @!P4 IMAD.WIDE R10, R15, 0x4, R12.reuse ;  /* 0x000000040f0ac825 */ /* 0x102fe200078e020c */
[----:B------:R-:W-:Y:S02]  /*fa00*/  @!P1 LOP3.LUT R9, R9, 0xfffffffe, RZ, 0xc0, !PT ;  /* 0xfffffffe09099812 */ /* 0x000fe400078ec0ff */
[----:B------:R-:W-:Y:S01]  /*fa10*/  IADD3 R18, R5, 0x40, RZ ;  /* 0x0000004005127810 */ /* 0x000fe20007ffe0ff */
[----:B------:R-:W-:Y:S01]  /*fa20*/  @!P3 IMAD.WIDE R14, R17, 0x4, R12 ;  /* 0x00000004110eb825 */ /* 0x000fe200078e020c */
[----:B------:R1:W-:Y:S01]  /*fa30*/  @!P4 ST.E.64 [R10.64], R100 ;  /* 0x000000640a00c985 */ /* 0x0003e2000c101b0a */
[----:B------:R-:W-:-:S02]  /*fa40*/  IADD3 R2, R5, 0x50, RZ ;  /* 0x0000005005027810 */ /* 0x000fc40007ffe0ff */
[----:B------:R-:W-:Y:S01]  /*fa50*/  @!P2 IMAD.WIDE R16, R19, 0x4, R12 ;  /* 0x000000041310a825 */ /* 0x000fe200078e020c */
[----:B------:R-:W-:Y:S01]  /*fa60*/  IADD3 R19, R5, 0x38, RZ ;  /* 0x0000003805137810 */ /* 0x000fe20007ffe0ff */
[----:B------:R3:W-:Y:S01]  /*fa70*/  @!P3 ST.E.64 [R14.64], R104 ;  /* 0x000000680e00b985 */ /* 0x0007e2000c101b0a */
[----:B------:R-:W-:Y:S02]  /*fa80*/  ISETP.GE.AND P3, PT, R4, c[0x0][0x3c8], PT ;  /* 0x0000f20004007a0c */ /* 0x000fe40003f66270 */
[----:B------:R-:W-:Y:S01]  /*fa90*/  ISETP.GE.AND P5, PT, R19, c[0x0][0x3c8], PT ;  /* 0x0000f20013007a0c */ /* 0x000fe20003fa6270 */
[----:B------:R4:W-:Y:S01]  /*faa0*/  @!P2 ST.E.64 [R16.64], R108 ;  /* 0x0000006c1000a985 */ /* 0x0009e2000c101b0a */
[----:B------:R-:W-:Y:S02]  /*fab0*/  ISETP.GE.AND P4, PT, R18, c[0x0][0x3c8], PT ;  /* 0x0000f20012007a0c */ /* 0x000fe40003f86270 */
[----:B------:R-:W-:Y:S02]  /*fac0*/  ISETP.GE.AND P2, PT, R2, c[0x0][0x3c8], PT ;  /* 0x0000f20002007a0c */ /* 0x000fe40003f46270 */
[----:B------:R-:W-:-:S02]  /*fad0*/  IADD3 R20, R5, 0xa8, RZ ;  /* 0x000000a805147810 */ /* 0x000fc40007ffe0ff */
[----:B--2---:R-:W-:Y:S02]  /*fae0*/  @!P6 LOP3.LUT R7, R0, 0xfffffffe, RZ, 0xc0, !PT ;  /* 0xfffffffe0007e812 */ /* 0x004fe400078ec0ff */
[----:B------:R-:W-:-:S03]  /*faf0*/  IADD3 R0, R5, 0x58, RZ ;  /* 0x0000005805007810 */ /* 0x000fc60007ffe0ff */
[----:B------:R-:W-:Y:S01]  /*fb00*/  @!P5 LEA.HI R19, R19, R19, RZ, 0x1 ;  /* 0x000000131313d211 */ /* 0x000fe200078f08ff */
[--C-:B------:R-:W-:Y:S01]  /*fb10*/  @!P6 IMAD.WIDE R6, R7, 0x4, R12.reuse ;  /* 0x000000040706e825 */ /* 0x100fe200078e020c */
[----:B------:R-:W-:Y:S02]  /*fb20*/  @!P3 LEA.HI R4, R4, R4, RZ, 0x1 ;  /* 0x000000040404b211 */ /* 0x000fe400078f08ff */
[----:B------:R-:W-:Y:S01]  /*fb30*/  @!P4 LEA.HI R18, R18, R18, RZ, 0x1 ;  /* 0x000000121212c211 */ /* 0x000fe200078f08ff */
[----:B-1----:R-:W-:Y:S01]  /*fb40*/  @!P1 IMAD.WIDE R10, R9, 0x4, R12 ;  /* 0x00000004090a9825 */ /* 0x002fe200078e020c */
[----:B------:R1:W-:Y:S01]  /*fb50*/  @!P6 ST.E.64 [R6.64], R112 ;  /* 0x000000700600e985 */ /* 0x0003e2000c101b0a */
[----:B------:R-:W-:Y:S02]  /*fb60*/  @!P5 LOP3.LUT R19, R19, 0xfffffffe, RZ, 0xc0, !PT ;  /* 0xfffffffe1313d812 */ /* 0x000fe400078ec0ff */
[----:B------:R-:W-:Y:S01]  /*fb70*/  @!P2 LEA.HI R2, R2, R2, RZ, 0x1 ;  /* 0x000000020202a211 */ /* 0x000fe200078f08ff */
[----:B------:R2:W-:Y:S01]  /*fb80*/  @!P1 ST.E.64 [R10.64], R116 ;  /* 0x000000740a009985 */ /* 0x0005e2000c101b0a */
[----:B------:R-:W-:-:S02]  /*fb90*/  ISETP.GE.AND P1, PT, R0, c[0x0][0x3c8], PT ;  /* 0x0000f20000007a0c */ /* 0x000fc40003f26270 */
[----:B---3--:R-:W-:Y:S02]  /*fba0*/  @!P3 LOP3.LUT R15, R4, 0xfffffffe, RZ, 0xc0, !PT ;  /* 0xfffffffe040fb812 */ /* 0x008fe400078ec0ff */
[----:B------:R-:W-:Y:S02]  /*fbb0*/  IADD3 R4, R5, 0x60, RZ ;  /* 0x0000006005047810 */ /* 0x000fe40007ffe0ff */
[----:B------:R-:W-:Y:S01]  /*fbc0*/  @!P4 LOP3.LUT R9, R18, 0xfffffffe, RZ, 0xc0, !PT ;  /* 0xfffffffe1209c812 */ /* 0x000fe200078ec0ff */
[--C-:B------:R-:W-:Y:S01]  /*fbd0*/  @!P3 IMAD.WIDE R14, R15, 0x4, R12.reuse ;  /* 0x000000040f0eb825 */ /* 0x100fe200078e020c */
[----:B------:R-:W-:Y:S02]  /*fbe0*/  ISETP.GE.AND P6, PT, R4, c[0x0][0x3c8], PT ;  /* 0x0000f20004007a0c */ /* 0x000fe40003fc6270 */
[----:B------:R-:W-:Y:S01]  /*fbf0*/  IADD3 R18, R5, 0x68, RZ ;  /* 0x0000006805127810 */ /* 0x000fe20007ffe0ff */
[----:B----4-:R-:W-:Y:S01]  /*fc00*/  @!P4 IMAD.WIDE R16, R9, 0x4, R12 ;  /* 0x000000040910c825 */ /* 0x010fe200078e020c */
[----:B------:R-:W-:-:S02]  /*fc10*/  IADD3 R9, R5, 0x70, RZ ;  /* 0x0000007005097810 */ /* 0x000fc40007ffe0ff */
[----:B------:R-:W-:-:S04]  /*fc20*/  @!P1 LEA.HI R0, R0, R0, RZ, 0x1 ;  /* 0x0000000000009211 */ /* 0x000fc800078f08ff */
[----:B------:R-:W-:Y:S02]  /*fc30*/  @!P1 LOP3.LUT R21, R0, 0xfffffffe, RZ, 0xc0, !PT ;  /* 0xfffffffe00159812 */ /* 0x000fe400078ec0ff */
[C---:B------:R-:W-:Y:S02]  /*fc40*/  IADD3 R0, R5.reuse, 0x88, RZ ;  /* 0x0000008805007810 */ /* 0x040fe40007ffe0ff */
[----:B------:R-:W-:Y:S02]  /*fc50*/  @!P6 LEA.HI R4, R4, R4, RZ, 0x1 ;  /* 0x000000040404e211 */ /* 0x000fe400078f08ff */
[----:B-1----:R-:W-:Y:S02]  /*fc60*/  @!P2 LOP3.LUT R7, R2, 0xfffffffe, RZ, 0xc0, !PT ;  /* 0xfffffffe0207a812 */ /* 0x002fe400078ec0ff */
[----:B------:R-:W-:Y:S01]  /*fc70*/  IADD3 R2, R5, 0x78, RZ ;  /* 0x0000007805027810 */ /* 0x000fe20007ffe0ff */
[----:B--2---:R-:W-:Y:S01]  /*fc80*/  @!P5 IMAD.WIDE R10, R19, 0x4, R12 ;  /* 0x00000004130ad825 */ /* 0x004fe200078e020c */
[----:B------:R-:W-:-:S03]  /*fc90*/  IADD3 R19, R5, 0x80, RZ ;  /* 0x0000008005137810 */ /* 0x000fc60007ffe0ff */
[----:B------:R-:W-:Y:S01]  /*fca0*/  @!P2 IMAD.WIDE R6, R7, 0x4, R12 ;  /* 0x000000040706a825 */ /* 0x000fe200078e020c */
[----:B------:R1:W-:Y:S01]  /*fcb0*/  @!P5 ST.E.64 [R10.64], R120 ;  /* 0x000000780a00d985 */ /* 0x0003e2000c101b0a */
[----:B------:R-:W-:-:S03]  /*fcc0*/  ISETP.GE.AND P5, PT, R18, c[0x0][0x3c8], PT ;  /* 0x0000f20012007a0c */ /* 0x000fc60003fa6270 */
[----:B------:R2:W-:Y:S01]  /*fcd0*/  @!P4 ST.E.64 [R16.64], R36 ;  /* 0x000000241000c985 */ /* 0x0005e2000c101b0a */
[----:B------:R-:W-:-:S03]  /*fce0*/  ISETP.GE.AND P4, PT, R9, c[0x0][0x3c8], PT ;  /* 0x0000f20009007a0c */ /* 0x000fc60003f86270 */
[----:B------:R3:W-:Y:S01]  /*fcf0*/  @!P3 ST.E.64 [R14.64], R40 ;  /* 0x000000280e00b985 */ /* 0x0007e2000c101b0a */
[----:B------:R-:W-:-:S03]  /*fd00*/  ISETP.GE.AND P3, PT, R2, c[0x0][0x3c8], PT ;  /* 0x0000f20002007a0c */ /* 0x000fc60003f66270 */
[----:B------:R4:W-:Y:S01]  /*fd10*/  @!P2 ST.E.64 [R6.64], R44 ;  /* 0x0000002c0600a985 */ /* 0x0009e2000c101b0a */
[----:B------:R-:W-:Y:S02]  /*fd20*/  ISETP.GE.AND P2, PT, R19, c[0x0][0x3c8], PT ;  /* 0x0000f20013007a0c */ /* 0x000fe40003f46270 */
[----:B------:R-:W-:-:S03]  /*fd30*/  @!P5 LEA.HI R18, R18, R18, RZ, 0x1 ;  /* 0x000000121212d211 */ /* 0x000fc600078f08ff */
[----:B------:R-:W-:-:S04]  /*fd40*/  @!P4 LEA.HI R9, R9, R9, RZ, 0x1 ;  /* 0x000000090909c211 */ /* 0x000fc800078f08ff */
[----:B------:R-:W-:Y:S02]  /*fd50*/  @!P3 LEA.HI R2, R2, R2, RZ, 0x1 ;  /* 0x000000020202b211 */ /* 0x000fe400078f08ff */
[----:B------:R-:W-:Y:S02]  /*fd60*/  @!P4 LOP3.LUT R9, R9, 0xfffffffe, RZ, 0xc0, !PT ;  /* 0xfffffffe0909c812 */ /* 0x000fe400078ec0ff */
[----:B------:R-:W-:Y:S01]  /*fd70*/  @!P2 LEA.HI R19, R19, R19, RZ, 0x1 ;  /* 0x000000131313a211 */ /* 0x000fe200078f08ff */
[----:B-1----:R-:W-:-:S03]  /*fd80*/  @!P1 IMAD.WIDE R10, R21, 0x4, R12 ;  /* 0x00000004150a9825 */ /* 0x002fc600078e020c */
[----:B------:R-:W-:Y:S02]  /*fd90*/  @!P2 LOP3.LUT R19, R19, 0xfffffffe, RZ, 0xc0, !PT ;  /* 0xfffffffe1313a812 */ /* 0x000fe400078ec0ff */
[----:B------:R-:W-:Y:S01]  /*fda0*/  IADD3 R21, R5, 0xa0, RZ ;  /* 0x000000a005157810 */ /* 0x000fe20007ffe0ff */
[--C-:B--2---:R-:W-:Y:S01]  /*fdb0*/  @!P4 IMAD.WIDE R16, R9, 0x4, R12.reuse ;  /* 0x000000040910c825 */ /* 0x104fe200078e020c */
[----:B------:R1:W-:Y:S01]  /*fdc0*/  @!P1 ST.E.64 [R10.64], R48 ;  /* 0x000000300a009985 */ /* 0x0003e2000c101b0a */
[----:B------:R-:W-:Y:S02]  /*fdd0*/  ISETP.GE.AND P1, PT, R0, c[0x0][0x3c8], PT ;  /* 0x0000f20000007a0c */ /* 0x000fe40003f26270 */
[----:B---3--:R-:W-:Y:S01]  /*fde0*/  @!P5 LOP3.LUT R15, R18, 0xfffffffe, RZ, 0xc0, !PT ;  /* 0xfffffffe120fd812 */ /* 0x008fe200078ec0ff */
[--C-:B------:R-:W-:Y:S01]  /*fdf0*/  @!P2 IMAD.WIDE R18, R19, 0x4, R12.reuse ;  /* 0x000000041312a825 */ /* 0x100fe200078e020c */
[----:B------:R-:W-:Y:S02]  /*fe00*/  IADD3 R9, R5, 0xb0, RZ ;  /* 0x000000b005097810 */ /* 0x000fe40007ffe0ff */
[----:B----4-:R-:W-:Y:S01]  /*fe10*/  @!P6 LOP3.LUT R7, R4, 0xfffffffe, RZ, 0xc0, !PT ;  /* 0xfffffffe0407e812 */ /* 0x010fe200078ec0ff */
[----:B------:R-:W-:Y:S01]  /*fe20*/  @!P5 IMAD.WIDE R14, R15, 0x4, R12 ;  /* 0x000000040f0ed825 */ /* 0x000fe200078e020c */
[----:B------:R-:W-:-:S03]  /*fe30*/  IADD3 R4, R5, 0xb8, RZ ;  /* 0x000000b805047810 */ /* 0x000fc60007ffe0ff */
[----:B------:R-:W-:Y:S02]  /*fe40*/  @!P6 IMAD.WIDE R6, R7, 0x4, R12 ;  /* 0x000000040706e825 */ /* 0x000fe400078e020c */
[----:B------:R-:W-:-:S03]  /*fe50*/  @!P1 LEA.HI R0, R0, R0, RZ, 0x1 ;  /* 0x0000000000009211 */ /* 0x000fc600078f08ff */
[----:B------:R2:W-:Y:S04]  /*fe60*/  @!P6 ST.E.64 [R6.64], R52 ;  /* 0x000000340600e985 */ /* 0x0005e8000c101b0a */
[----:B------:R3:W-:Y:S04]  /*fe70*/  @!P5 ST.E.64 [R14.64], R56 ;  /* 0x000000380e00d985 */ /* 0x0007e8000c101b0a */
[----:B------:R-:W-:Y:S01]  /*fe80*/  @!P4 ST.E.64 [R16.64], R60 ;  /* 0x0000003c1000c985 */ /* 0x000fe2000c101b0a */
[----:B------:R-:W-:Y:S02]  /*fe90*/  ISETP.GE.AND P4, PT, R21, c[0x0][0x3c8], PT ;  /* 0x0000f20015007a0c */ /* 0x000fe40003f86270 */
[----:B-1----:R-:W-:-:S02]  /*fea0*/  @!P3 LOP3.LUT R11, R2, 0xfffffffe, RZ, 0xc0, !PT ;  /* 0xfffffffe020bb812 */ /* 0x002fc400078ec0ff */
[----:B------:R-:W-:-:S03]  /*feb0*/  IADD3 R2, R5, 0x98, RZ ;  /* 0x0000009805027810 */ /* 0x000fc60007ffe0ff */
[----:B------:R-:W-:Y:S01]  /*fec0*/  @!P3 IMAD.WIDE R10, R11, 0x4, R12 ;  /* 0x000000040b0ab825 */ /* 0x000fe200078e020c */
[----:B------:R-:W-:-:S04]  /*fed0*/  ISETP.GE.AND P5, PT, R2, c[0x0][0x3c8], PT ;  /* 0x0000f20002007a0c */ /* 0x000fc80003fa6270 */
[----:B------:R1:W-:Y:S01]  /*fee0*/  @!P3 ST.E.64 [R10.64], R64 ;  /* 0x000000400a00b985 */ /* 0x0003e2000c101b0a */
[----:B------:R-:W-:Y:S02]  /*fef0*/  ISETP.GE.AND P3, PT, R20, c[0x0][0x3c8], PT ;  /* 0x0000f20014007a0c */ /* 0x000fe40003f66270 */
[----:B------:R-:W-:Y:S01]  /*ff00*/  @!P4 LEA.HI R21, R21, R21, RZ, 0x1 ;  /* 0x000000151515c211 */ /* 0x000fe200078f08ff */
[----:B------:R4:W-:Y:S01]  /*ff10*/  @!P2 ST.E.64 [R18.64], R68 ;  /* 0x000000441200a985 */ /* 0x0009e2000c101b0a */
[----:B------:R-:W-:Y:S02]  /*ff20*/  ISETP.GE.AND P2, PT, R9, c[0x0][0x3c8], PT ;  /* 0x0000f20009007a0c */ /* 0x000fe40003f46270 */
[----:B--2---:R-:W-:Y:S02]  /*ff30*/  @!P1 LOP3.LUT R7, R0, 0xfffffffe, RZ, 0xc0, !PT ;  /* 0xfffffffe00079812 */ /* 0x004fe400078ec0ff */
[----:B------:R-:W-:Y:S02]  /*ff40*/  IADD3 R0, R5, 0x90, RZ ;  /* 0x0000009005007810 */ /* 0x000fe40007ffe0ff */
[----:B------:R-:W-:Y:S01]  /*ff50*/  @!P5 LEA.HI R2, R2, R2, RZ, 0x1 ;  /* 0x000000020202d211 */ /* 0x000fe200078f08ff */
[----:B------:R-:W-:Y:S01]  /*ff60*/  @!P1 IMAD.WIDE R6, R7, 0x4, R12 ;  /* 0x0000000407069825 */ /* 0x000fe200078e020c */
[----:B------:R-:W-:-:S02]  /*ff70*/  ISETP.GE.AND P6, PT, R0, c[0x0][0x3c8], PT ;  /* 0x0000f20000007a0c */ /* 0x000fc40003fc6270 */
[----:B------:R-:W-:Y:S02]  /*ff80*/  @!P3 LEA.HI R20, R20, R20, RZ, 0x1 ;  /* 0x000000141414b211 */ /* 0x000fe400078f08ff */
[----:B------:R2:W-:Y:S01]  /*ff90*/  @!P1 ST.E.64 [R6.64], R72 ;  /* 0x0000004806009985 */ /* 0x0005e2000c101b0a */
[----:B------:R-:W-:Y:S02]  /*ffa0*/  ISETP.GE.AND P1, PT, R4, c[0x0][0x3c8], PT ;  /* 0x0000f20004007a0c */ /* 0x000fe40003f26270 */
[----:B------:R-:W-:Y:S02]  /*ffb0*/  @!P2 LEA.HI R9, R9, R9, RZ, 0x1 ;  /* 0x000000090909a211 */ /* 0x000fe400078f08ff */
[----:B------:R-:W-:Y:S02]  /*ffc0*/  @!P4 LOP3.LUT R21, R21, 0xfffffffe, RZ, 0xc0, !PT ;  /* 0xfffffffe1515c812 */ /* 0x000fe400078ec0ff */
[----:B---3--:R-:W-:Y:S02]  /*ffd0*/  @!P3 LOP3.LUT R15, R20, 0xfffffffe, RZ, 0xc0, !PT ;  /* 0xfffffffe140fb812 */ /* 0x008fe400078ec0ff */
[----:B------:R-:W-:-:S02]  /*ffe0*/  @!P6 LEA.HI R0, R0, R0, RZ, 0x1 ;  /* 0x000000000000e211 */ /* 0x000fc400078f08ff */
[----:B------:R-:W-:Y:S01]  /*fff0*/  @!P2 LOP3.LUT R9, R9, 0xfffffffe, RZ, 0xc0, !PT ;  /* 0xfffffffe0909a812 */ /* 0x000fe200078ec0ff */
[--C-:B------:R-:W-:Y:S01]  /*10000*/  @!P3 IMAD.WIDE R14, R15, 0x4, R12.reuse ;  /* 0x000000040f0eb825 */ /* 0x100fe200078e020c */
[----:B-1----:R-:W-:Y:S02]  /*10010*/  @!P5 LOP3.LUT R11, R2, 0xfffffffe, RZ, 0xc0, !PT ;  /* 0xfffffffe020bd812 */ /* 0x002fe400078ec0ff */
[----:B------:R-:W-:Y:S01]  /*10020*/  @!P1 LEA.HI R4, R4, R4, RZ, 0x1 ;  /* 0x0000000404049211 */ /* 0x000fe200078f08ff */
[----:B----4-:R-:W-:-:S03]  /*10030*/  @!P4 IMAD.WIDE R18, R21, 0x4, R12 ;  /* 0x000000041512c825 */ /* 0x010fc600078e020c */
[----:B------:R-:W-:Y:S01]  /*10040*/  @!P1 LOP3.LUT R17, R4, 0xfffffffe, RZ, 0xc0, !PT ;  /* 0xfffffffe04119812 */ /* 0x000fe200078ec0ff */
[----:B------:R-:W-:-:S04]  /*10050*/  @!P5 IMAD.WIDE R10, R11, 0x4, R12 ;  /* 0x000000040b0ad825 */ /* 0x000fc800078e020c */
[----:B------:R-:W-:Y:S01]  /*10060*/  @!P2 IMAD.WIDE R20, R9, 0x4, R12 ;  /* 0x000000040914a825 */ /* 0x000fe200078e020c */
[----:B--2---:R-:W-:-:S05]  /*10070*/  @!P6 LOP3.LUT R7, R0, 0xfffffffe, RZ, 0xc0, !PT ;  /* 0xfffffffe0007e812 */ /* 0x004fca00078ec0ff */
        /* <DEDUP_REMOVED lines=8> */
.L_x_1612:
[----:B------:R-:W-:Y:S05]  /*10100*/  BSYNC B0 ;  /* 0x0000000000007941 */ /* 0x000fea0003800000 */
.L_x_1611:
[----:B-1-3--:R1:W2:Y:S04]  /*10110*/  SHFL.IDX PT, R7, R8, 0x1, 0x1c1f ;  /* 0x003c1f0008077f89 */ /* 0x00a2a800000e0000 */
[----:B------:R1:W3:Y:S01]  /*10120*/  SHFL.IDX PT, R6, R3, 0x1, 0x1c1f ;  /* 0x003c1f0003067f89 */ /* 0x0002e200000e0000 */
[----:B------:R-:W-:Y:S05]  /*10130*/  @P0 EXIT ;  /* 0x000000000000094d */ /* 0x000fea0003800000 */
[C---:B-1----:R-:W-:Y:S02]  /*10140*/  IADD3 R3, R5.reuse, 0x8, RZ ;  /* 0x0000000805037810 */ /* 0x042fe40007ffe0ff */
[----:B------:R-:W-:-:S02]  /*10150*/  ISETP.GE.AND P1, PT, R5, c[0x0][0x3c8], PT ;  /* 0x0000f20005007a0c */ /* 0x000fc40003f26270 */
[----:B------:R-:W-:Y:S02]  /*10160*/  ISETP.GE.AND P0, PT, R3, c[0x0][0x3c8], PT ;  /* 0x0000f20003007a0c */ /* 0x000fe40003f06270 */
[C---:B------:R-:W-:Y:S02]  /*10170*/  IADD3 R2, R5.reuse, 0x10, RZ ;  /* 0x0000001005027810 */ /* 0x040fe40007ffe0ff */
[C---:B------:R-:W-:Y:S02]  /*10180*/  IADD3 R0, R5.reuse, 0x18, RZ ;  /* 0x0000001805007810 */ /* 0x040fe40007ffe0ff */
[----:B------:R-:W-:Y:S02]  /*10190*/  ISETP.GE.AND P6, PT, R2, c[0x0][0x3c8], PT ;  /* 0x0000f20002007a0c */ /* 0x000fe40003fc6270 */
[----:B------:R-:W-:Y:S02]  /*101a0*/  ISETP.GE.AND P5, PT, R0, c[0x0][0x3c8], PT ;  /* 0x0000f20000007a0c */ /* 0x000fe40003fa6270 */
[C---:B------:R-:W-:Y:S01]  /*101b0*/  IADD3 R10, R5.reuse, 0x20, RZ ;  /* 0x00000020050a7810 */ /* 0x040fe20007ffe0ff */
[C---:B--234-:R-:W-:Y:S01]  /*101c0*/  @!P1 IMAD.WIDE R12, R5.reuse, 0x4, R6 ;  /* 0x00000004050c9825 */ /* 0x05cfe200078e0206 */
[----:B------:R-:W-:-:S02]  /*101d0*/  IADD3 R9, R5, 0x28, RZ ;  /* 0x0000002805097810 */ /* 0x000fc40007ffe0ff */
[----:B------:R-:W-:Y:S02]  /*101e0*/  @!P0 LEA.HI R3, R3, R3, RZ, 0x1 ;  /* 0x0000000303038211 */ /* 0x000fe400078f08ff */
[----:B------:R-:W-:Y:S01]  /*101f0*/  IADD3 R8, R5, 0x30, RZ ;  /* 0x0000003005087810 */ /* 0x000fe20007ffe0ff */
[----:B------:R1:W-:Y:S01]  /*10200*/  @!P1 ST.E.64 [R12.64], R130 ;  /* 0x000000820c009985 */ /* 0x0003e2000c101b0a */
[----:B------:R-:W-:Y:S02]  /*10210*/  @!P0 LOP3.LUT R3, R3, 0xfffffffe, RZ, 0xc0, !PT ;  /* 0xfffffffe03038812 */ /* 0x000fe400078ec0ff */
[----:B------:R-:W-:Y:S02]  /*10220*/  IADD3 R4, R5, 0x38, RZ ;  /* 0x0000003805047810 */ /* 0x000fe40007ffe0ff */
[----:B------:R-:W-:Y:S01]  /*10230*/  ISETP.GE.AND P4, PT, R10, c[0x0][0x3c8], PT ;  /* 0x0000f2000a007a0c */ /* 0x000fe20003f86270 */
[----:B------:R-:W-:Y:S01]  /*10240*/  @!P0 IMAD.WIDE R14, R3, 0x4, R6 ;  /* 0x00000004030e8825 */ /* 0x000fe200078e0206 */
        /* <DEDUP_REMOVED lines=8> */
[----:B------:R-:W-:Y:S02]  /*102d0*/  @!P6 LOP3.LUT R11, R2, 0xfffffffe, RZ, 0xc0, !PT ;  /* 0xfffffffe020be812 */ /* 0x000fe400078ec0ff */
[----:B------:R-:W-:Y:S02]  /*102e0*/  @!P4 LEA.HI R10, R10, R10, RZ, 0x1 ;  /* 0x0000000a0a0ac211 */ /* 0x000fe400078f08ff */
[----:B------:R-:W-:Y:S02]  /*102f0*/  @!P3 LEA.HI R9, R9, R9, RZ, 0x1 ;  /* 0x000000090909b211 */ /* 0x000fe400078f08ff */
[----:B------:R-:W-:Y:S02]  /*10300*/  IADD3 R2, R5, 0x48, RZ ;  /* 0x0000004805027810 */ /* 0x000fe40007ffe0ff */
[----:B-1----:R-:W-:Y:S02]  /*10310*/  @!P5 LOP3.LUT R13, R0, 0xfffffffe, RZ, 0xc0, !PT ;  /* 0xfffffffe000dd812 */ /* 0x002fe400078ec0ff */
[----:B------:R-:W-:-:S02]  /*10320*/  @!P2 LEA.HI R8, R8, R8, RZ, 0x1 ;  /* 0x000000080808a211 */ /* 0x000fc400078f08ff */
[----:B------:R-:W-:Y:S01]  /*10330*/  IADD3 R0, R5, 0x50, RZ ;  /* 0x0000005005007810 */ /* 0x000fe20007ffe0ff */
[--C-:B------:R-:W-:Y:S01]  /*10340*/  @!P5 IMAD.WIDE R12, R13, 0x4, R6.reuse ;  /* 0x000000040d0cd825 */ /* 0x100fe200078e0206 */
[----:B------:R-:W-:Y:S02]  /*10350*/  @!P1 LEA.HI R4, R4, R4, RZ, 0x1 ;  /* 0x0000000404049211 */ /* 0x000fe400078f08ff */
[----:B------:R-:W-:Y:S02]  /*10360*/  @!P0 LEA.HI R3, R3, R3, RZ, 0x1 ;  /* 0x0000000303038211 */ /* 0x000fe400078f08ff */
[----:B------:R-:W-:Y:S01]  /*10370*/  @!P3 LOP3.LUT R9, R9, 0xfffffffe, RZ, 0xc0, !PT ;  /* 0xfffffffe0909b812 */ /* 0x000fe200078ec0ff */
[----:B--2---:R-:W-:Y:S01]  /*10380*/  @!P6 IMAD.WIDE R14, R11, 0x4, R6 ;  /* 0x000000040b0ee825 */ /* 0x004fe200078e0206 */
[----:B------:R-:W-:Y:S02]  /*10390*/  @!P4 LOP3.LUT R11, R10, 0xfffffffe, RZ, 0xc0, !PT ;  /* 0xfffffffe0a0bc812 */ /* 0x000fe400078ec0ff */
[----:B------:R-:W-:-:S02]  /*103a0*/  @!P0 LOP3.LUT R3, R3, 0xfffffffe, RZ, 0xc0, !PT ;  /* 0xfffffffe03038812 */ /* 0x000fc400078ec0ff */
[----:B------:R1:W-:Y:S01]  /*103b0*/  @!P6 ST.E.64 [R14.64], R102 ;  /* 0x000000660e00e985 */ /* 0x0003e2000c101b0a */
[----:B------:R-:W-:Y:S01]  /*103c0*/  ISETP.GE.AND P6, PT, R2, c[0x0][0x3c8], PT ;  /* 0x0000f20002007a0c */ /* 0x000fe20003fc6270 */
[--C-:B------:R-:W-:Y:S01]  /*103d0*/  @!P4 IMAD.WIDE R10, R11, 0x4, R6.reuse ;  /* 0x000000040b0ac825 */ /* 0x100fe200078e0206 */
[----:B------:R-:W-:Y:S01]  /*103e0*/  IADD3 R20, R5, 0x58, RZ ;  /* 0x0000005805147810 */ /* 0x000fe20007ffe0ff */
[----:B------:R2:W-:Y:S01]  /*103f0*/  @!P5 ST.E.64 [R12.64], R106 ;  /* 0x0000006a0c00d985 */ /* 0x0005e2000c101b0a */
[----:B------:R-:W-:Y:S01]  /*10400*/  ISETP.GE.AND P5, PT, R0, c[0x0][0x3c8], PT ;  /* 0x0000f20000007a0c */ /* 0x000fe20003fa6270 */
[----:B------:R-:W-:Y:S01]  /*10410*/  @!P0 IMAD.WIDE R16, R3, 0x4, R6 ;  /* 0x0000000403108825 */ /* 0x000fe200078e0206 */
[C---:B------:R-:W-:Y:S01]  /*10420*/  IADD3 R19, R5.reuse, 0x60, RZ ;  /* 0x0000006005137810 */ /* 0x040fe20007ffe0ff */
[----:B------:R3:W-:Y:S01]  /*10430*/  @!P4 ST.E.64 [R10.64], R110 ;  /* 0x0000006e0a00c985 */ /* 0x0007e2000c101b0a */
[C---:B------:R-:W-:Y:S02]  /*10440*/  IADD3 R18, R5.reuse, 0x68, RZ ;  /* 0x0000006805127810 */ /* 0x040fe40007ffe0ff */
[----:B------:R-:W-:-:S02]  /*10450*/  IADD3 R3, R5, 0x78, RZ ;  /* 0x0000007805037810 */ /* 0x000fc40007ffe0ff */
[----:B------:R-:W-:Y:S02]  /*10460*/  ISETP.GE.AND P4, PT, R20, c[0x0][0x3c8], PT ;  /* 0x0000f20014007a0c */ /* 0x000fe40003f86270 */
[----:B------:R-:W-:-:S03]  /*10470*/  @!P6 LEA.HI R2, R2, R2, RZ, 0x1 ;  /* 0x000000020202e211 */ /* 0x000fc600078f08ff */
[----:B------:R-:W-:-:S08]  /*10480*/  @!P5 LEA.HI R0, R0, R0, RZ, 0x1 ;  /* 0x000000000000d211 */ /* 0x000fd000078f08ff */
[----:B------:R-:W-:Y:S02]  /*10490*/  @!P4 LEA.HI R20, R20, R20, RZ, 0x1 ;  /* 0x000000141414c211 */ /* 0x000fe400078f08ff */
[----:B-1----:R-:W-:Y:S01]  /*104a0*/  @!P2 LOP3.LUT R15, R8, 0xfffffffe, RZ, 0xc0, !PT ;  /* 0xfffffffe080fa812 */ /* 0x002fe200078ec0ff */
[----:B------:R-:W-:Y:S01]  /*104b0*/  @!P3 IMAD.WIDE R8, R9, 0x4, R6 ;  /* 0x000000040908b825 */ /* 0x000fe200078e0206 */
[----:B--2---:R-:W-:-:S03]  /*104c0*/  @!P1 LOP3.LUT R13, R4, 0xfffffffe, RZ, 0xc0, !PT ;  /* 0xfffffffe040d9812 */ /* 0x004fc600078ec0ff */
[--C-:B------:R-:W-:Y:S01]  /*104d0*/  @!P2 IMAD.WIDE R14, R15, 0x4, R6.reuse ;  /* 0x000000040f0ea825 */ /* 0x100fe200078e0206 */
[----:B------:R-:W-:Y:S01]  /*104e0*/  IADD3 R4, R5, 0x70, RZ ;  /* 0x0000007005047810 */ /* 0x000fe20007ffe0ff */
[----:B------:R1:W-:Y:S01]  /*104f0*/  @!P3 ST.E.64 [R8.64], R114 ;  /* 0x000000720800b985 */ /* 0x0003e2000c101b0a */
[----:B------:R-:W-:Y:S01]  /*10500*/  ISETP.GE.AND P3, PT, R19, c[0x0][0x3c8], PT ;  /* 0x0000f20013007a0c */ /* 0x000fe20003f66270 */
[--C-:B------:R-:W-:Y:S01]  /*10510*/  @!P1 IMAD.WIDE R12, R13, 0x4, R6.reuse ;  /* 0x000000040d0c9825 */ /* 0x100fe200078e0206 */
[----:B---3--:R-:W-:Y:S01]  /*10520*/  @!P5 LOP3.LUT R11, R0, 0xfffffffe, RZ, 0xc0, !PT ;  /* 0xfffffffe000bd812 */ /* 0x008fe200078ec0ff */
[----:B------:R-:W-:Y:S01]  /*10530*/  @!P2 ST.E.64 [R14.64], R118 ;  /* 0x000000760e00a985 */ /* 0x000fe2000c101b0a */
[----:B------:R-:W-:Y:S02]  /*10540*/  ISETP.GE.AND P2, PT, R18, c[0x0][0x3c8], PT ;  /* 0x0000f20012007a0c */ /* 0x000fe40003f46270 */
[----:B------:R-:W-:Y:S01]  /*10550*/  IADD3 R0, R5, 0x88, RZ ;  /* 0x0000008805007810 */ /* 0x000fe20007ffe0ff */
[----:B------:R2:W-:Y:S01]  /*10560*/  @!P1 ST.E.64 [R12.64], R122 ;  /* 0x0000007a0c009985 */ /* 0x0005e2000c101b0a */
[----:B------:R-:W-:Y:S01]  /*10570*/  ISETP.GE.AND P1, PT, R4, c[0x0][0x3c8], PT ;  /* 0x0000f20004007a0c */ /* 0x000fe20003f26270 */
[----:B------:R-:W-:-:S02]  /*10580*/  @!P5 IMAD.WIDE R10, R11, 0x4, R6 ;  /* 0x000000040b0ad825 */ /* 0x000fc400078e0206 */
[----:B------:R3:W-:Y:S01]  /*10590*/  @!P0 ST.E.64 [R16.64], R38 ;  /* 0x0000002610008985 */ /* 0x0007e2000c101b0a */
[----:B------:R-:W-:Y:S02]  /*105a0*/  ISETP.GE.AND P0, PT, R3, c[0x0][0x3c8], PT ;  /* 0x0000f20003007a0c */ /* 0x000fe40003f06270 */
[----:B------:R-:W-:-:S03]  /*105b0*/  @!P3 LEA.HI R19, R19, R19, RZ, 0x1 ;  /* 0x000000131313b211 */ /* 0x000fc600078f08ff */
[----:B------:R-:W-:Y:S02]  /*105c0*/  @!P2 LEA.HI R18, R18, R18, RZ, 0x1 ;  /* 0x000000121212a211 */ /* 0x000fe400078f08ff */
[----:B------:R-:W-:Y:S02]  /*105d0*/  @!P3 LOP3.LUT R19, R19, 0xfffffffe, RZ, 0xc0, !PT ;  /* 0xfffffffe1313b812 */ /* 0x000fe400078ec0ff */
[----:B------:R-:W-:-:S04]  /*105e0*/  @!P1 LEA.HI R4, R4, R4, RZ, 0x1 ;  /* 0x0000000404049211 */ /* 0x000fc800078f08ff */
[----:B------:R-:W-:Y:S02]  /*105f0*/  @!P0 LEA.HI R3, R3, R3, RZ, 0x1 ;  /* 0x0000000303038211 */ /* 0x000fe400078f08ff */
[----:B-1----:R-:W-:Y:S02]  /*10600*/  @!P6 LOP3.LUT R9, R2, 0xfffffffe, RZ, 0xc0, !PT ;  /* 0xfffffffe0209e812 */ /* 0x002fe400078ec0ff */
[----:B------:R-:W-:Y:S02]  /*10610*/  IADD3 R2, R5, 0x80, RZ ;  /* 0x0000008005027810 */ /* 0x000fe40007ffe0ff */
[----:B------:R-:W-:Y:S01]  /*10620*/  @!P0 LOP3.LUT R3, R3, 0xfffffffe, RZ, 0xc0, !PT ;  /* 0xfffffffe03038812 */ /* 0x000fe200078ec0ff */
[----:B------:R-:W-:Y:S01]  /*10630*/  @!P6 IMAD.WIDE R8, R9, 0x4, R6 ;  /* 0x000000040908e825 */ /* 0x000fe200078e0206 */
[----:B--2---:R-:W-:-:S03]  /*10640*/  @!P4 LOP3.LUT R13, R20, 0xfffffffe, RZ, 0xc0, !PT ;  /* 0xfffffffe140dc812 */ /* 0x004fc600078ec0ff */
[--C-:B------:R-:W-:Y:S01]  /*10650*/  @!P3 IMAD.WIDE R14, R19, 0x4, R6.reuse ;  /* 0x00000004130eb825 */ /* 0x100fe200078e0206 */
[----:B------:R1:W-:Y:S01]  /*10660*/  @!P6 ST.E.64 [R8.64], R42 ;  /* 0x0000002a0800e985 */ /* 0x0003e2000c101b0a */
[----:B------:R-:W-:Y:S02]  /*10670*/  ISETP.GE.AND P6, PT, R2, c[0x0][0x3c8], PT ;  /* 0x0000f20002007a0c */ /* 0x000fe40003fc6270 */
[--C-:B------:R-:W-:Y:S01]  /*10680*/  @!P4 IMAD.WIDE R12, R13, 0x4, R6.reuse ;  /* 0x000000040d0cc825 */ /* 0x100fe200078e0206 */
[----:B------:R2:W-:Y:S01]  /*10690*/  @!P5 ST.E.64 [R10.64], R46 ;  /* 0x0000002e0a00d985 */ /* 0x0005e2000c101b0a */
[----:B------:R-:W-:Y:S02]  /*106a0*/  ISETP.GE.AND P5, PT, R0, c[0x0][0x3c8], PT ;  /* 0x0000f20000007a0c */ /* 0x000fe40003fa6270 */
[----:B------:R-:W-:Y:S01]  /*106b0*/  IADD3 R20, R5, 0x90, RZ ;  /* 0x0000009005147810 */ /* 0x000fe20007ffe0ff */
[----:B---3--:R-:W-:Y:S01]  /*106c0*/  @!P0 IMAD.WIDE R16, R3, 0x4, R6 ;  /* 0x0000000403108825 */ /* 0x008fe200078e0206 */
[C---:B------:R-:W-:Y:S01]  /*106d0*/  IADD3 R19, R5.reuse, 0x98, RZ ;  /* 0x0000009805137810 */ /* 0x040fe20007ffe0ff */
[----:B------:R3:W-:Y:S01]  /*106e0*/  @!P4 ST.E.64 [R12.64], R50 ;  /* 0x000000320c00c985 */ /* 0x0007e2000c101b0a */
[----:B------:R-:W-:-:S02]  /*106f0*/  IADD3 R3, R5, 0xb0, RZ ;  /* 0x000000b005037810 */ /* 0x000fc40007ffe0ff */
[----:B------:R-:W-:Y:S01]  /*10700*/  ISETP.GE.AND P4, PT, R20, c[0x0][0x3c8], PT ;  /* 0x0000f20014007a0c */ /* 0x000fe20003f86270 */
[----:B------:R4:W-:Y:S01]  /*10710*/  @!P3 ST.E.64 [R14.64], R54 ;  /* 0x000000360e00b985 */ /* 0x0009e2000c101b0a */
[----:B------:R-:W-:Y:S02]  /*10720*/  ISETP.GE.AND P3, PT, R19, c[0x0][0x3c8], PT ;  /* 0x0000f20013007a0c */ /* 0x000fe40003f66270 */
[----:B------:R-:W-:Y:S02]  /*10730*/  @!P6 LEA.HI R2, R2, R2, RZ, 0x1 ;  /* 0x000000020202e211 */ /* 0x000fe400078f08ff */
[----:B------:R-:W-:-:S07]  /*10740*/  @!P5 LEA.HI R0, R0, R0, RZ, 0x1 ;  /* 0x000000000000d211 */ /* 0x000fce00078f08ff */
[----:B------:R-:W-:Y:S02]  /*10750*/  @!P4 LEA.HI R20, R20, R20, RZ, 0x1 ;  /* 0x000000141414c211 */ /* 0x000fe400078f08ff */
[----:B------:R-:W-:Y:S02]  /*10760*/  @!P3 LEA.HI R19, R19, R19, RZ, 0x1 ;  /* 0x000000131313b211 */ /* 0x000fe400078f08ff */
[----:B-1----:R-:W-:Y:S02]  /*10770*/  @!P2 LOP3.LUT R9, R18, 0xfffffffe, RZ, 0xc0, !PT ;  /* 0xfffffffe1209a812 */ /* 0x002fe400078ec0ff */
[----:B------:R-:W-:Y:S02]  /*10780*/  IADD3 R18, R5, 0xa0, RZ ;  /* 0x000000a005127810 */ /* 0x000fe40007ffe0ff */
[----:B--2---:R-:W-:Y:S01]  /*10790*/  @!P1 LOP3.LUT R11, R4, 0xfffffffe, RZ, 0xc0, !PT ;  /* 0xfffffffe040b9812 */ /* 0x004fe200078ec0ff */
[----:B------:R-:W-:Y:S01]  /*107a0*/  @!P2 IMAD.WIDE R8, R9, 0x4, R6 ;  /* 0x000000040908a825 */ /* 0x000fe200078e0206 */
[----:B------:R-:W-:-:S02]  /*107b0*/  IADD3 R4, R5, 0xa8, RZ ;  /* 0x000000a805047810 */ /* 0x000fc40007ffe0ff */
[----:B------:R-:W-:Y:S01]  /*107c0*/  @!P3 LOP3.LUT R19, R19, 0xfffffffe, RZ, 0xc0, !PT ;  /* 0xfffffffe1313b812 */ /* 0x000fe200078ec0ff */
[----:B------:R-:W-:Y:S01]  /*107d0*/  @!P1 IMAD.WIDE R10, R11, 0x4, R6 ;  /* 0x000000040b0a9825 */ /* 0x000fe200078e0206 */
[----:B------:R1:W-:Y:S01]  /*107e0*/  @!P2 ST.E.64 [R8.64], R58 ;  /* 0x0000003a0800a985 */ /* 0x0003e2000c101b0a */
[----:B------:R-:W-:Y:S02]  /*107f0*/  ISETP.GE.AND P2, PT, R18, c[0x0][0x3c8], PT ;  /* 0x0000f20012007a0c */ /* 0x000fe40003f46270 */
[----:B---3--:R-:W-:Y:S01]  /*10800*/  @!P4 LOP3.LUT R13, R20, 0xfffffffe, RZ, 0xc0, !PT ;  /* 0xfffffffe140dc812 */ /* 0x008fe200078ec0ff */
        /* <DEDUP_REMOVED lines=34> */
.L_x_1610:
        /* <DEDUP_REMOVED lines=50> */
.L_x_1613:
        /* <DEDUP_REMOVED lines=11> */
.L_x_2498:


//--------------------- .text._ZN7cutlass13device_kernelIN5flash19enable_sm80_to_sm89INS1_16FlashAttnFwdSm80INS1_25CollectiveMainloopFwdSm80ILi8ELi2ELb0EN4cute5tupleIJNS5_1CILi128EEENS7_ILi64EEENS7_ILi192EEEEEELi192ENS_6half_tEfNS_4arch4Sm80ELb0ELb1ELb0ELb1ELb0ELb0ELb1ELb1EEENS1_21CollectiveEpilogueFwdINS6_IJS8_SA_S9_EEENS6_IJNS7_ILi1EEESI_SI_EEESC_SE_Li256ELb1ELb1ELb1ELb0EEENS1_36VarlenDynamicPersistentTileSchedulerILi128ELi64ELi256ELi256ELb1ELb1ELb0ELb1ELb0ELb1EEEEEEEEEvNT_6ParamsE --------------------------
	.section	.text._ZN7cutlass13device_kernelIN5flash19enable_sm80_to_sm89INS1_16FlashAttnFwdSm80INS1_25CollectiveMainloopFwdSm80ILi8ELi2ELb0EN4cute5tupleIJNS5_1CILi128EEENS7_ILi64EEENS7_ILi192EEEEEELi192ENS_6half_tEfNS_4arch4Sm80ELb0ELb1ELb0ELb1ELb0ELb0ELb1ELb1EEENS1_21CollectiveEpilogueFwdINS6_IJS8_SA_S9_EEENS6_IJNS7_ILi1EEESI_SI_EEESC_SE_Li256ELb1ELb1ELb1ELb0EEENS1_36VarlenDynamicPersistentTileSchedulerILi128ELi64ELi256ELi256ELb1ELb1ELb0ELb1ELb0ELb1EEEEEEEEEvNT_6ParamsE,"ax",@progbits
	.sectioninfo	@"SHI_REGISTERS=251"
	.align	128
.text._ZN7cutlass13device_kernelIN5flash19enable_sm80_to_sm89INS1_16FlashAttnFwdSm80INS1_25CollectiveMainloopFwdSm80ILi8ELi2ELb0EN4cute5tupleIJNS5_1CILi128EEENS7_ILi64EEENS7_ILi192EEEEEELi192ENS_6half_tEfNS_4arch4Sm80ELb0ELb1ELb0ELb1ELb0ELb0ELb1ELb1EEENS1_21CollectiveEpilogueFwdINS6_IJS8_SA_S9_EEENS6_IJNS7_ILi1EEESI_SI_EEESC_SE_Li256ELb1ELb1ELb1ELb0EEENS1_36VarlenDynamicPersistentTileSchedulerILi128ELi64ELi256ELi256ELb1ELb1ELb0ELb1ELb0ELb1EEEEEEEEEvNT_6ParamsE:
        .type           _ZN7cutlass13device_kernelIN5flash19enable_sm80_to_sm89INS1_16FlashAttnFwdSm80INS1_25CollectiveMainloopFwdSm80ILi8ELi2ELb0EN4cute5tupleIJNS5_1CILi128EEENS7_ILi64EEENS7_ILi192EEEEEELi192ENS_6half_tEfNS_4arch4Sm80ELb0ELb1ELb0ELb1ELb0ELb0ELb1ELb1EEENS1_21CollectiveEpilogueFwdINS6_IJS8_SA_S9_EEENS6_IJNS7_ILi1EEESI_SI_EEESC_SE_Li256ELb1ELb1ELb1ELb0EEENS1_36VarlenDynamicPersistentTileSchedulerILi128ELi64ELi256ELi256ELb1ELb1ELb0ELb1ELb0ELb1EEEEEEEEEvNT_6ParamsE,@function
        .size           _ZN7cutlass13device_kernelIN5flash19enable_sm80_to_sm89INS1_16FlashAttnFwdSm80INS1_25CollectiveMainloopFwdSm80ILi8ELi2ELb0EN4cute5tupleIJNS5_1CILi128EEENS7_ILi64EEENS7_ILi192EEEEEELi192ENS_6half_tEfNS_4arch4Sm80ELb0ELb1ELb0ELb1ELb0ELb0ELb1ELb1EEENS1_21CollectiveEpilogueFwdINS6_IJS8_SA_S9_EEENS6_IJNS7_ILi1EEESI_SI_EEESC_SE_Li256ELb1ELb1ELb1ELb0EEENS1_36VarlenDynamicPersistentTileSchedulerILi128ELi64ELi256ELi256ELb1ELb1ELb0ELb1ELb0ELb1EEEEEEEEEvNT_6ParamsE,(.L_x_2499 - _ZN7cutlass13device_kernelIN5flash19enable_sm80_to_sm89INS1_16FlashAttnFwdSm80INS1_25CollectiveMainloopFwdSm80ILi8ELi2ELb0EN4cute5tupleIJNS5_1CILi128EEENS7_ILi64EEENS7_ILi192EEEEEELi192ENS_6half_tEfNS_4arch4Sm80ELb0ELb1ELb0ELb1ELb0ELb0ELb1ELb1EEENS1_21CollectiveEpilogueFwdINS6_IJS8_SA_S9_EEENS6_IJNS7_ILi1EEESI_SI_EEESC_SE_Li256ELb1ELb1ELb1ELb0EEENS1_36VarlenDynamicPersistentTileSchedulerILi128ELi64ELi256ELi256ELb1ELb1ELb0ELb1ELb0ELb1EEEEEEEEEvNT_6ParamsE)
        .other          _ZN7cutlass13device_kernelIN5flash19enable_sm80_to_sm89INS1_16FlashAttnFwdSm80INS1_25CollectiveMainloopFwdSm80ILi8ELi2ELb0EN4cute5tupleIJNS5_1CILi128EEENS7_ILi64EEENS7_ILi192EEEEEELi192ENS_6half_tEfNS_4arch4Sm80ELb0ELb1ELb0ELb1ELb0ELb0ELb1ELb1EEENS1_21CollectiveEpilogueFwdINS6_IJS8_SA_S9_EEENS6_IJNS7_ILi1EEESI_SI_EEESC_SE_Li256ELb1ELb1ELb1ELb0EEENS1_36VarlenDynamicPersistentTileSchedulerILi128ELi64ELi256ELi256ELb1ELb1ELb0ELb1ELb0ELb1EEEEEEEEEvNT_6ParamsE,@"STO_CUDA_ENTRY STV_DEFAULT"
_ZN7cutlass13device_kernelIN5flash19enable_sm80_to_sm89INS1_16FlashAttnFwdSm80INS1_25CollectiveMainloopFwdSm80ILi8ELi2ELb0EN4cute5tupleIJNS5_1CILi128EEENS7_ILi64EEENS7_ILi192EEEEEELi192ENS_6half_tEfNS_4arch4Sm80ELb0ELb1ELb0ELb1ELb0ELb0ELb1ELb1EEENS1_21CollectiveEpilogueFwdINS6_IJS8_SA_S9_EEENS6_IJNS7_ILi1EEESI_SI_EEESC_SE_Li256ELb1ELb1ELb1ELb0EEENS1_36VarlenDynamicPersistentTileSchedulerILi128ELi64ELi256ELi256ELb1ELb1ELb0ELb1ELb0ELb1EEEEEEEEEvNT_6ParamsE:
        /* <DEDUP_REMOVED lines=55> */
.L_x_1619:
        /* <DEDUP_REMOVED lines=16> */
.L_x_1762:
        /* <DEDUP_REMOVED lines=16> */
.L_x_1763:
[----:B--2---:R-:W-:-:S05]  /*0570*/  IMAD R2, R2, c[0x0][0x538], RZ ;  /* 0x00014e0002027a24 */ /* 0x004fca00078e02ff */
[----:B------:R-:W-:-:S04]  /*0580*/  IADD3 R3, R2, R3, RZ ;  /* 0x0000000302037210 */ /* 0x000fc80007ffe0ff */
[----:B------:R-:W-:-:S13]  /*0590*/  ISETP.GT.AND P0, PT, R3, UR4, PT ;  /* 0x0000000403007c0c */ /* 0x000fda000bf04270 */
[----:B-1----:R-:W-:Y:S05]  /*05a0*/  @!P0 BRA `(.L_x_1619) ;  /* 0xfffffdc000008947 */ /* 0x002fea000383ffff */
.L_x_1615:
[----:B------:R-:W-:-:S05]  /*05b0*/  IADD3 R192, -R2, R3, RZ ;  /* 0x0000000302c07210 */ /* 0x000fca0007ffe1ff */
[----:B------:R-:W-:-:S05]  /*05c0*/  IMAD R0, R11, c[0x0][0x538], R192 ;  /* 0x00014e000b007a24 */ /* 0x000fca00078e02c0 */
[----:B------:R-:W-:Y:S01]  /*05d0*/  ISETP.GT.AND P0, PT, R0, UR4, PT ;  /* 0x0000000400007c0c */ /* 0x000fe2000bf04270 */
[----:B------:R-:W-:-:S12]  /*05e0*/  BRA.DIV ~URZ, `(.L_x_1620) ;  /* 0x000135a27f007947 */ /* 0x000fd8000b800000 */
[----:B------:R-:W-:-:S04]  /*05f0*/  VOTE.ANY R10, PT, !P0 ;  /* 0x00000000000a7806 */ /* 0x000fc800040e0100 */
.L_x_1764:
[----:B------:R-:W1:Y:S02]  /*0600*/  POPC R14, R10 ;  /* 0x0000000a000e7309 */ /* 0x000e640000000000 */
[----:B-1----:R-:W-:Y:S01]  /*0610*/  IADD3 R195, R14, R195, RZ ;  /* 0x000000c30ec37210 */ /* 0x002fe20007ffe0ff */
[----:B------:R-:W-:Y:S05]  /*0620*/  BRA.DIV ~URZ, `(.L_x_1621) ;  /* 0x000135a27f007947 */ /* 0x000fea000b800000 */
[----:B------:R1:W2:Y:S01]  /*0630*/  SHFL.IDX PT, R12, R12, R14, 0x1f ;  /* 0x00001f0e0c0c7589 */ /* 0x0002a200000e0000 */
[----:B------:R-:W-:-:S03]  /*0640*/  MOV R3, RZ ;  /* 0x000000ff00037202 */ /* 0x000fc60000000f00 */
[----:B------:R1:W3:Y:S04]  /*0650*/  SHFL.IDX PT, R9, R9, R14, 0x1f ;  /* 0x00001f0e09097589 */ /* 0x0002e800000e0000 */
.L_x_1765:
[----:B------:R-:W-:Y:S01]  /*0660*/  ISETP.NE.AND P0, PT, R10, RZ, PT ;  /* 0x000000ff0a00720c */ /* 0x000fe20003f05270 */
[----:B------:R-:W-:-:S12]  /*0670*/  BSSY B0, `(.L_x_1622) ;  /* 0x0000005000007945 */ /* 0x000fd80003800000 */
[----:B------:R-:W-:Y:S05]  /*0680*/  @!P0 BRA `(.L_x_1623) ;  /* 0x0000003000008947 */ /* 0x000fea0003800000 */
[----:B------:R-:W-:Y:S01]  /*0690*/  IADD3 R4, R14, -0x1, RZ ;  /* 0xffffffff0e047810 */ /* 0x000fe20007ffe0ff */
[----:B------:R-:W-:Y:S05]  /*06a0*/  BRA.DIV ~URZ, `(.L_x_1624) ;  /* 0x000136027f007947 */ /* 0x000fea000b800000 */
[----:B------:R4:W1:Y:S02]  /*06b0*/  SHFL.IDX PT, R3, R11, R4, 0x1f ;  /* 0x00001f040b037589 */ /* 0x00086400000e0000 */
.L_x_1623:
[----:B------:R-:W-:Y:S05]  /*06c0*/  BSYNC B0 ;  /* 0x0000000000007941 */ /* 0x000fea0003800000 */
.L_x_1622:
[----:B---3--:R-:W-:Y:S01]  /*06d0*/  ISETP.NE.AND P0, PT, R9, 0x1, PT ;  /* 0x000000010900780c */ /* 0x008fe20003f05270 */
[----:B-1----:R-:W-:Y:S01]  /*06e0*/  IMAD R192, R3, c[0x0][0x538], R192 ;  /* 0x00014e0003c07a24 */ /* 0x002fe200078e02c0 */
[----:B------:R-:W-:Y:S04]  /*06f0*/  BSSY B0, `(.L_x_1625) ;  /* 0x0000077000007945 */ /* 0x000fe80003800000 */
[----:B------:R-:W-:-:S07]  /*0700*/  IADD3 R3, -R192, UR4, RZ ;  /* 0x00000004c0037c10 */ /* 0x000fce000fffe1ff */
[----:B------:R-:W-:Y:S05]  /*0710*/  @!P0 BRA `(.L_x_1626) ;  /* 0x0000037000008947 */ /* 0x000fea0003800000 */
[-C--:B--2---:R-:W-:Y:S02]  /*0720*/  IABS R5, R12.reuse ;  /* 0x0000000c00057213 */ /* 0x084fe40000000000 */
[----:B------:R-:W-:Y:S02]  /*0730*/  IABS R6, R9 ;  /* 0x0000000900067213 */ /* 0x000fe40000000000 */
[----:B------:R-:W1:Y:S01]  /*0740*/  I2F.RP R13, R5 ;  /* 0x00000005000d7306 */ /* 0x000e620000209400 */
[----:B------:R-:W-:Y:S02]  /*0750*/  IABS R2, R3 ;  /* 0x0000000300027213 */ /* 0x000fe40000000000 */
[----:B------:R-:W-:-:S05]  /*0760*/  IABS R0, R12 ;  /* 0x0000000c00007213 */ /* 0x000fca0000000000 */
[----:B------:R-:W2:Y:S08]  /*0770*/  I2F.RP R7, R6 ;  /* 0x0000000600077306 */ /* 0x000eb00000209400 */
[----:B-1----:R-:W1:Y:S08]  /*0780*/  MUFU.RCP R10, R13 ;  /* 0x0000000d000a7308 */ /* 0x002e700000001000 */
[----:B--2---:R-:W-:Y:S01]  /*0790*/  MUFU.RCP R7, R7 ;  /* 0x0000000700077308 */ /* 0x004fe20000001000 */
[----:B-1----:R-:W-:Y:S01]  /*07a0*/  IADD3 R10, R10, 0xffffffe, RZ ;  /* 0x0ffffffe0a0a7810 */ /* 0x002fe20007ffe0ff */
[----:B------:R-:W-:Y:S01]  /*07b0*/  IMAD.MOV R13, RZ, RZ, -R0 ;  /* 0x000000ffff0d7224 */ /* 0x000fe200078e0a00 */
[----:B------:R-:W-:-:S05]  /*07c0*/  LOP3.LUT R0, R3, R12, RZ, 0x3c, !PT ;  /* 0x0000000c03007212 */ /* 0x000fca00078e3cff */
[----:B----4-:R-:W1:Y:S01]  /*07d0*/  F2I.FTZ.U32.TRUNC.NTZ R11, R10 ;  /* 0x0000000a000b7305 */ /* 0x010e62000021f000 */
[----:B------:R-:W-:Y:S02]  /*07e0*/  ISETP.GE.AND P0, PT, R0, RZ, PT ;  /* 0x000000ff0000720c */ /* 0x000fe40003f06270 */
[----:B------:R-:W-:-:S05]  /*07f0*/  IABS R0, R9 ;  /* 0x0000000900007213 */ /* 0x000fca0000000000 */
[----:B------:R-:W-:Y:S02]  /*0800*/  IMAD.MOV R0, RZ, RZ, -R0 ;  /* 0x000000ffff007224 */ /* 0x000fe400078e0a00 */
[----:B-1----:R-:W-:Y:S02]  /*0810*/  IMAD.MOV R4, RZ, RZ, -R11 ;  /* 0x000000ffff047224 */ /* 0x002fe400078e0a0b */
[----:B------:R-:W-:Y:S02]  /*0820*/  IMAD.MOV.U32 R10, RZ, RZ, RZ ;  /* 0x000000ffff0a7224 */ /* 0x000fe400078e00ff */
[----:B------:R-:W-:-:S04]  /*0830*/  IMAD R4, R4, R5, RZ ;  /* 0x0000000504047224 */ /* 0x000fc800078e02ff */
[----:B------:R-:W-:Y:S01]  /*0840*/  IMAD.HI.U32 R11, R11, R4, R10 ;  /* 0x000000040b0b7227 */ /* 0x000fe200078e000a */
[----:B------:R-:W-:-:S05]  /*0850*/  IADD3 R10, R7, 0xffffffe, RZ ;  /* 0x0ffffffe070a7810 */ /* 0x000fca0007ffe0ff */
[----:B------:R-:W-:Y:S02]  /*0860*/  IMAD.HI.U32 R4, R11, R2, RZ ;  /* 0x000000020b047227 */ /* 0x000fe400078e00ff */
[----:B------:R1:W2:Y:S02]  /*0870*/  F2I.FTZ.U32.TRUNC.NTZ R11, R10 ;  /* 0x0000000a000b7305 */ /* 0x0002a4000021f000 */
[----:B------:R-:W-:-:S05]  /*0880*/  IMAD R2, R4, R13, R2 ;  /* 0x0000000d04027224 */ /* 0x000fca00078e0202 */
[----:B------:R-:W-:Y:S01]  /*0890*/  ISETP.GT.U32.AND P1, PT, R5, R2, PT ;  /* 0x000000020500720c */ /* 0x000fe20003f24070 */
[----:B-1----:R-:W-:-:S12]  /*08a0*/  IMAD.MOV.U32 R10, RZ, RZ, RZ ;  /* 0x000000ffff0a7224 */ /* 0x002fd800078e00ff */
[----:B------:R-:W-:Y:S01]  /*08b0*/  @!P1 IMAD.IADD R2, R2, 0x1, -R5 ;  /* 0x0000000102029824 */ /* 0x000fe200078e0a05 */
[----:B------:R-:W-:Y:S02]  /*08c0*/  @!P1 IADD3 R4, R4, 0x1, RZ ;  /* 0x0000000104049810 */ /* 0x000fe40007ffe0ff */
[----:B------:R-:W-:Y:S02]  /*08d0*/  ISETP.NE.AND P1, PT, R12, RZ, PT ;  /* 0x000000ff0c00720c */ /* 0x000fe40003f25270 */
[----:B------:R-:W-:Y:S01]  /*08e0*/  ISETP.GE.U32.AND P2, PT, R2, R5, PT ;  /* 0x000000050200720c */ /* 0x000fe20003f46070 */
[----:B--2---:R-:W-:-:S04]  /*08f0*/  IMAD.MOV R5, RZ, RZ, -R11 ;  /* 0x000000ffff057224 */ /* 0x004fc800078e0a0b */
[----:B------:R-:W-:-:S04]  /*0900*/  IMAD R5, R5, R6, RZ ;  /* 0x0000000605057224 */ /* 0x000fc800078e02ff */
[----:B------:R-:W-:-:S04]  /*0910*/  IMAD.HI.U32 R5, R11, R5, R10 ;  /* 0x000000050b057227 */ /* 0x000fc800078e000a */
[----:B------:R-:W-:-:S05]  /*0920*/  @P2 IADD3 R4, R4, 0x1, RZ ;  /* 0x0000000104042810 */ /* 0x000fca0007ffe0ff */
[----:B------:R-:W-:Y:S01]  /*0930*/  @!P0 IMAD.MOV R4, RZ, RZ, -R4 ;  /* 0x000000ffff048224 */ /* 0x000fe200078e0a04 */
[----:B------:R-:W-:-:S04]  /*0940*/  @!P1 LOP3.LUT R4, RZ, R12, RZ, 0x33, !PT ;  /* 0x0000000cff049212 */ /* 0x000fc800078e33ff */
[----:B------:R-:W-:-:S05]  /*0950*/  IABS R2, R4 ;  /* 0x0000000400027213 */ /* 0x000fca0000000000 */
[----:B------:R-:W-:-:S04]  /*0960*/  IMAD.HI.U32 R5, R5, R2, RZ ;  /* 0x0000000205057227 */ /* 0x000fc800078e00ff */
[----:B------:R-:W-:Y:S01]  /*0970*/  IMAD R7, R5, R0, R2 ;  /* 0x0000000005077224 */ /* 0x000fe200078e0202 */
[----:B------:R-:W-:Y:S01]  /*0980*/  LOP3.LUT R0, R4, R9, RZ, 0x3c, !PT ;  /* 0x0000000904007212 */ /* 0x000fe200078e3cff */
[----:B------:R-:W-:-:S03]  /*0990*/  IMAD.MOV R2, RZ, RZ, -R4 ;  /* 0x000000ffff027224 */ /* 0x000fc600078e0a04 */
[----:B------:R-:W-:Y:S02]  /*09a0*/  ISETP.GT.U32.AND P1, PT, R6, R7, PT ;  /* 0x000000070600720c */ /* 0x000fe40003f24070 */
[----:B------:R-:W-:-:S11]  /*09b0*/  ISETP.GE.AND P0, PT, R0, RZ, PT ;  /* 0x000000ff0000720c */ /* 0x000fd60003f06270 */
[----:B------:R-:W-:Y:S01]  /*09c0*/  @!P1 IMAD.IADD R7, R7, 0x1, -R6 ;  /* 0x0000000107079824 */ /* 0x000fe200078e0a06 */
[----:B------:R-:W-:Y:S02]  /*09d0*/  @!P1 IADD3 R5, R5, 0x1, RZ ;  /* 0x0000000105059810 */ /* 0x000fe40007ffe0ff */
[----:B------:R-:W-:Y:S02]  /*09e0*/  ISETP.NE.AND P1, PT, R9, RZ, PT ;  /* 0x000000ff0900720c */ /* 0x000fe40003f25270 */
[----:B------:R-:W-:Y:S01]  /*09f0*/  ISETP.GE.U32.AND P2, PT, R7, R6, PT ;  /* 0x000000060700720c */ /* 0x000fe20003f46070 */
[----:B------:R-:W-:-:S12]  /*0a00*/  IMAD R7, R12, R2, R3 ;  /* 0x000000020c077224 */ /* 0x000fd800078e0203 */
[----:B------:R-:W-:-:S05]  /*0a10*/  @P2 IADD3 R5, R5, 0x1, RZ ;  /* 0x0000000105052810 */ /* 0x000fca0007ffe0ff */
[----:B------:R-:W-:Y:S01]  /*0a20*/  @!P0 IMAD.MOV R5, RZ, RZ, -R5 ;  /* 0x000000ffff058224 */ /* 0x000fe200078e0a05 */
[----:B------:R-:W-:-:S05]  /*0a30*/  @!P1 LOP3.LUT R5, RZ, R9, RZ, 0x33, !PT ;  /* 0x00000009ff059212 */ /* 0x000fca00078e33ff */
[--C-:B------:R-:W-:Y:S02]  /*0a40*/  IMAD.MOV R0, RZ, RZ, -R5.reuse ;  /* 0x000000ffff007224 */ /* 0x100fe400078e0a05 */
[C---:B------:R-:W-:Y:S02]  /*0a50*/  IMAD R5, R9.reuse, 0x1000000, R5 ;  /* 0x0100000009057824 */ /* 0x040fe400078e0205 */
[----:B------:R-:W-:-:S04]  /*0a60*/  IMAD R0, R9, R0, R4 ;  /* 0x0000000009007224 */ /* 0x000fc800078e0204 */
[----:B------:R-:W-:Y:S01]  /*0a70*/  IMAD R194, R0, 0x10000, R5 ;  /* 0x0001000000c27824 */ /* 0x000fe200078e0205 */
[----:B------:R-:W-:Y:S05]  /*0a80*/  BRA `(.L_x_1627) ;  /* 0x000003d000007947 */ /* 0x000fea0003800000 */
.L_x_1626:
[----:B------:R-:W-:-:S04]  /*0a90*/  IMAD.MOV.U32 R0, RZ, RZ, 0x4 ;  /* 0x00000004ff007424 */ /* 0x000fc800078e00ff */
[----:B------:R-:W-:-:S05]  /*0aa0*/  IMAD.WIDE R14, R195, R0, c[0x0][0x590] ;  /* 0x00016400c30e7625 */ /* 0x000fca00078e0200 */
[----:B------:R-:W3:Y:S01]  /*0ab0*/  LDG.E R5, [R14.64] ;  /* 0x000000080e057981 */ /* 0x000ee2000c1e1900 */
[----:B------:R-:W-:Y:S01]  /*0ac0*/  IABS R2, R3 ;  /* 0x0000000300027213 */ /* 0x000fe20000000000 */
[----:B--234-:R-:W-:-:S05]  /*0ad0*/  IMAD R4, R5, R12, RZ ;  /* 0x0000000c05047224 */ /* 0x01cfca00078e02ff */
[-C--:B------:R-:W-:Y:S02]  /*0ae0*/  IABS R7, R4.reuse ;  /* 0x0000000400077213 */ /* 0x080fe40000000000 */
[----:B------:R-:W-:Y:S02]  /*0af0*/  IABS R0, R4 ;  /* 0x0000000400007213 */ /* 0x000fe40000000000 */
[----:B------:R-:W1:Y:S03]  /*0b00*/  I2F.RP R9, R7 ;  /* 0x0000000700097306 */ /* 0x000e660000209400 */
[----:B------:R-:W-:-:S05]  /*0b10*/  IMAD.MOV R0, RZ, RZ, -R0 ;  /* 0x000000ffff007224 */ /* 0x000fca00078e0a00 */
        /* <DEDUP_REMOVED lines=16> */
[----:B------:R-:W-:-:S05]  /*0c20*/  @P2 IADD3 R11, R11, 0x1, RZ ;  /* 0x000000010b0b2810 */ /* 0x000fca0007ffe0ff */
[----:B------:R-:W-:-:S04]  /*0c30*/  IMAD.MOV.U32 R2, RZ, RZ, R11 ;  /* 0x000000ffff027224 */ /* 0x000fc800078e000b */
        /* <DEDUP_REMOVED lines=8> */
[----:B------:R-:W-:Y:S01]  /*0cc0*/  IABS R6, R5 ;  /* 0x0000000500067213 */ /* 0x000fe20000000000 */
[----:B------:R-:W-:Y:S01]  /*0cd0*/  IMAD.MOV R194, RZ, RZ, -R5 ;  /* 0x000000ffffc27224 */ /* 0x000fe200078e0a05 */
[----:B------:R-:W-:Y:S02]  /*0ce0*/  IADD3 R0, R0, 0x1000000, R3 ;  /* 0x0100000000007810 */ /* 0x000fe40007ffe003 */
[----:B------:R-:W1:Y:S08]  /*0cf0*/  I2F.RP R9, R6 ;  /* 0x0000000600097306 */ /* 0x000e700000209400 */
[----:B-1----:R-:W1:Y:S02]  /*0d00*/  MUFU.RCP R10, R9 ;  /* 0x00000009000a7308 */ /* 0x002e640000001000 */
[----:B-1----:R-:W-:-:S06]  /*0d10*/  IADD3 R10, R10, 0xffffffe, RZ ;  /* 0x0ffffffe0a0a7810 */ /* 0x002fcc0007ffe0ff */
[----:B------:R-:W1:Y:S02]  /*0d20*/  F2I.FTZ.U32.TRUNC.NTZ R11, R10 ;  /* 0x0000000a000b7305 */ /* 0x000e64000021f000 */
[----:B-1----:R-:W-:Y:S02]  /*0d30*/  IMAD.MOV R2, RZ, RZ, -R11 ;  /* 0x000000ffff027224 */ /* 0x002fe400078e0a0b */
[----:B------:R-:W-:Y:S02]  /*0d40*/  IMAD.MOV.U32 R10, RZ, RZ, RZ ;  /* 0x000000ffff0a7224 */ /* 0x000fe400078e00ff */
[----:B------:R-:W-:Y:S01]  /*0d50*/  IMAD R7, R2, R6, RZ ;  /* 0x0000000602077224 */ /* 0x000fe200078e02ff */
[----:B------:R-:W-:-:S03]  /*0d60*/  IABS R2, R5 ;  /* 0x0000000500027213 */ /* 0x000fc60000000000 */
[----:B------:R-:W-:-:S04]  /*0d70*/  IMAD.HI.U32 R7, R11, R7, R10 ;  /* 0x000000070b077227 */ /* 0x000fc800078e000a */
[----:B------:R-:W-:Y:S02]  /*0d80*/  IMAD.MOV R2, RZ, RZ, -R2 ;  /* 0x000000ffff027224 */ /* 0x000fe400078e0a02 */
[----:B------:R-:W-:-:S04]  /*0d90*/  IMAD.HI.U32 R7, R7, R4, RZ ;  /* 0x0000000407077227 */ /* 0x000fc800078e00ff */
[----:B------:R-:W-:Y:S01]  /*0da0*/  IMAD R9, R7, R2, R4 ;  /* 0x0000000207097224 */ /* 0x000fe200078e0204 */
[----:B------:R-:W-:-:S04]  /*0db0*/  LOP3.LUT R2, R3, R5, RZ, 0x3c, !PT ;  /* 0x0000000503027212 */ /* 0x000fc800078e3cff */
        /* <DEDUP_REMOVED lines=9> */
[----:B------:R-:W-:Y:S02]  /*0e50*/  IMAD R194, R7, R194, R0 ;  /* 0x000000c207c27224 */ /* 0x000fe400078e0200 */
.L_x_1627:
[----:B------:R-:W-:Y:S05]  /*0e60*/  BSYNC B0 ;  /* 0x0000000000007941 */ /* 0x000fea0003800000 */
.L_x_1625:
[----:B------:R-:W-:-:S04]  /*0e70*/  LOP3.LUT R7, RZ, R7, RZ, 0x33, !PT ;  /* 0x00000007ff077212 */ /* 0x000fc800078e33ff */
[----:B------:R-:W-:Y:S01]  /*0e80*/  IADD3 R193, R7, R12, RZ ;  /* 0x0000000c07c17210 */ /* 0x000fe20007ffe0ff */
[----:B------:R-:W-:Y:S05]  /*0e90*/  BRA `(.L_x_1628) ;  /* 0x0000004000007947 */ /* 0x000fea0003800000 */
.L_x_1616:
[----:B------:R-:W-:Y:S01]  /*0ea0*/  IMAD.MOV.U32 R193, RZ, RZ, RZ ;  /* 0x000000ffffc17224 */ /* 0x000fe200078e00ff */
[----:B------:R-:W-:Y:S01]  /*0eb0*/  MOV R194, RZ ;  /* 0x000000ff00c27202 */ /* 0x000fe20000000f00 */
[----:B------:R-:W-:Y:S01]  /*0ec0*/  IMAD.U32 R192, RZ, RZ, UR4 ;  /* 0x00000004ffc07e24 */ /* 0x000fe2000f8e00ff */
[----:B------:R-:W-:Y:S02]  /*0ed0*/  MOV R195, c[0x0][0x53c] ;  /* 0x00014f0000c37a02 */ /* 0x000fe40000000f00 */
.L_x_1628:
[----:B------:R-:W-:Y:S01]  /*0ee0*/  ISETP.NE.AND P0, PT, R8, RZ, PT ;  /* 0x000000ff0800720c */ /* 0x000fe20003f05270 */
[----:B------:R-:W-:-:S12]  /*0ef0*/  WARPSYNC 0xffffffff ;  /* 0xffffffff00007948 */ /* 0x000fd80003800000 */
[----:B------:R1:W-:Y:S04]  /*0f00*/  @!P0 STS.128 [0x24100], R192 ;  /* 0x024100c0ff008388 */ /* 0x0003e80000000c00 */
[----:B------:R-:W-:Y:S06]  /*0f10*/  BAR.ARV 0x5, 0x100 ;  /* 0x0144000000007b1d */ /* 0x000fec0000002000 */
.L_x_1614:
[----:B-1----:R-:W-:-:S13]  /*0f20*/  ISETP.GE.AND P0, PT, R195, c[0x0][0x53c], PT ;  /* 0x00014f00c3007a0c */ /* 0x002fda0003f06270 */
[----:B------:R-:W-:Y:S05]  /*0f30*/  @P0 EXIT ;  /* 0x000000000000094d */ /* 0x000fea0003800000 */
[----:B------:R-:W-:-:S04]  /*0f40*/  SHF.R.S32.HI R13, RZ, 0x1f, R202 ;  /* 0x0000001fff0d7819 */ /* 0x000fc800000114ca */
[CC--:B------:R-:W-:Y:S02]  /*0f50*/  LEA.HI R11, R13.reuse, R202.reuse, RZ, 0x2 ;  /* 0x000000ca0d0b7211 */ /* 0x0c0fe400078f10ff */
[----:B------:R-:W-:Y:S02]  /*0f60*/  LEA.HI R5, R13, R202, RZ, 0x4 ;  /* 0x000000ca0d057211 */ /* 0x000fe400078f20ff */
[--C-:B------:R-:W-:Y:S02]  /*0f70*/  SHF.R.S32.HI R0, RZ, 0x2, R11.reuse ;  /* 0x00000002ff007819 */ /* 0x100fe4000001140b */
[----:B------:R-:W-:Y:S02]  /*0f80*/  SHF.R.S32.HI R7, RZ, 0x1f, R11 ;  /* 0x0000001fff077819 */ /* 0x000fe4000001140b */
[----:B------:R-:W-:Y:S02]  /*0f90*/  SHF.R.S32.HI R2, RZ, 0x4, R5 ;  /* 0x00000004ff027819 */ /* 0x000fe40000011405 */
[----:B------:R-:W-:-:S02]  /*0fa0*/  LEA.HI R7, R7, R0, RZ, 0x3 ;  /* 0x0000000007077211 */ /* 0x000fc400078f18ff */
[----:B------:R-:W-:Y:S02]  /*0fb0*/  LEA.HI R15, R13, R202, RZ, 0x3 ;  /* 0x000000ca0d0f7211 */ /* 0x000fe400078f18ff */
[----:B------:R-:W-:Y:S02]  /*0fc0*/  LEA.HI R3, R5, R2, RZ, 0x1 ;  /* 0x0000000205037211 */ /* 0x000fe400078f08ff */
[----:B------:R-:W-:Y:S02]  /*0fd0*/  LOP3.LUT R7, R7, 0xfffffff8, RZ, 0xc0, !PT ;  /* 0xfffffff807077812 */ /* 0x000fe400078ec0ff */
[----:B------:R-:W-:Y:S02]  /*0fe0*/  LOP3.LUT R5, R5, 0xfffffff0, RZ, 0xc0, !PT ;  /* 0xfffffff005057812 */ /* 0x000fe400078ec0ff */
[----:B------:R-:W-:Y:S01]  /*0ff0*/  SHF.R.S32.HI R215, RZ, 0x3, R15 ;  /* 0x00000003ffd77819 */ /* 0x000fe2000001140f */
[----:B------:R-:W-:Y:S01]  /*1000*/  IMAD.IADD R7, R0, 0x1, -R7 ;  /* 0x0000000100077824 */ /* 0x000fe200078e0a07 */
[----:B------:R-:W-:Y:S01]  /*1010*/  LOP3.LUT R9, R15, 0xfffffff8, RZ, 0xc0, !PT ;  /* 0xfffffff80f097812 */ /* 0x000fe200078ec0ff */
[C---:B------:R-:W-:Y:S01]  /*1020*/  IMAD.IADD R0, R202.reuse, 0x1, -R5 ;  /* 0x00000001ca007824 */ /* 0x040fe200078e0a05 */
[-C--:B------:R-:W-:Y:S01]  /*1030*/  LEA.HI R17, R13, R202.reuse, RZ, 0x6 ;  /* 0x000000ca0d117211 */ /* 0x080fe200078f30ff */
[----:B------:R-:W-:Y:S01]  /*1040*/  IMAD.SHL.U32 R5, R215, 0x40, RZ ;  /* 0x00000040d7057824 */ /* 0x000fe200078e00ff */
[----:B------:R-:W-:Y:S01]  /*1050*/  LOP3.LUT R3, R3, 0xfffffffe, RZ, 0xc0, !PT ;  /* 0xfffffffe03037812 */ /* 0x000fe200078ec0ff */
[----:B------:R-:W-:Y:S01]  /*1060*/  IMAD.IADD R214, R202, 0x1, -R9 ;  /* 0x00000001cad67824 */ /* 0x000fe200078e0a09 */
[----:B------:R-:W-:Y:S01]  /*1070*/  SHF.R.S32.HI R9, RZ, 0x1f, R0 ;  /* 0x0000001fff097819 */ /* 0x000fe20000011400 */
[----:B------:R-:W-:Y:S01]  /*1080*/  IMAD.SHL.U32 R17, R17, 0x8, RZ ;  /* 0x0000000811117824 */ /* 0x000fe200078e00ff */
[----:B------:R-:W-:Y:S01]  /*1090*/  LOP3.LUT R5, R5, 0x1c0, RZ, 0xc0, !PT ;  /* 0x000001c005057812 */ /* 0x000fe200078ec0ff */
[----:B------:R-:W-:Y:S01]  /*10a0*/  IMAD.SHL.U32 R218, R214, 0x8, RZ ;  /* 0x00000008d6da7824 */ /* 0x000fe200078e00ff */
[----:B------:R-:W-:Y:S01]  /*10b0*/  LEA.HI R13, R13, R202, RZ, 0x5 ;  /* 0x000000ca0d0d7211 */ /* 0x000fe200078f28ff */
[----:B------:R-:W-:Y:S01]  /*10c0*/  IMAD.IADD R3, R2, 0x1, -R3 ;  /* 0x0000000102037824 */ /* 0x000fe200078e0a03 */
[----:B------:R-:W-:Y:S01]  /*10d0*/  LOP3.LUT R17, R17, 0x7ffffe00, RZ, 0xc0, !PT ;  /* 0x7ffffe0011117812 */ /* 0x000fe200078ec0ff */
[----:B------:R-:W-:Y:S01]  /*10e0*/  IMAD.SHL.U32 R4, R214, 0x40, RZ ;  /* 0x00000040d6047824 */ /* 0x000fe200078e00ff */
[----:B------:R-:W-:-:S02]  /*10f0*/  SHF.R.U32.HI R208, RZ, 0x3, R5 ;  /* 0x00000003ffd07819 */ /* 0x000fc40000011605 */
[----:B------:R-:W-:Y:S02]  /*1100*/  LOP3.LUT R2, R5, 0x38, R218, 0xf8, !PT ;  /* 0x0000003805027812 */ /* 0x000fe400078ef8da */
[----:B------:R-:W-:Y:S02]  /*1110*/  LEA.HI R9, R9, R0, RZ, 0x3 ;  /* 0x0000000009097211 */ /* 0x000fe400078f18ff */
[----:B------:R-:W-:Y:S02]  /*1120*/  LOP3.LUT R208, R17, R2, R208, 0xf6, !PT ;  /* 0x0000000211d07212 */ /* 0x000fe400078ef6d0 */
[----:B------:R-:W-:Y:S02]  /*1130*/  LOP3.LUT R17, R13, 0xffffffe0, RZ, 0xc0, !PT ;  /* 0xffffffe00d117812 */ /* 0x000fe400078ec0ff */
[C---:B------:R-:W-:Y:S01]  /*1140*/  LOP3.LUT R5, R9.reuse, 0xfffffff8, RZ, 0xc0, !PT ;  /* 0xfffffff809057812 */ /* 0x040fe200078ec0ff */
[----:B------:R-:W-:Y:S01]  /*1150*/  IMAD.SHL.U32 R9, R9, 0x40, RZ ;  /* 0x0000004009097824 */ /* 0x000fe200078e00ff */
[----:B------:R-:W-:Y:S01]  /*1160*/  SHF.R.S32.HI R8, RZ, 0x5, R13 ;  /* 0x00000005ff087819 */ /* 0x000fe2000001140d */
[----:B------:R-:W-:Y:S01]  /*1170*/  IMAD.IADD R212, R202, 0x1, -R17 ;  /* 0x00000001cad47824 */ /* 0x000fe200078e0a11 */
[----:B------:R-:W-:Y:S01]  /*1180*/  SHF.R.S32.HI R13, RZ, 0x1f, R13 ;  /* 0x0000001fff0d7819 */ /* 0x000fe2000001140d */
[----:B------:R-:W-:Y:S01]  /*1190*/  IMAD.IADD R5, R0, 0x1, -R5 ;  /* 0x0000000100057824 */ /* 0x000fe200078e0a05 */
[----:B------:R-:W-:Y:S01]  /*11a0*/  LOP3.LUT R10, R7, 0x1, RZ, 0xc0, !PT ;  /* 0x00000001070a7812 */ /* 0x000fe200078ec0ff */
[----:B------:R-:W-:Y:S01]  /*11b0*/  IMAD.SHL.U32 R208, R208, 0x2, RZ ;  /* 0x00000002d0d07824 */ /* 0x000fe200078e00ff */
[----:B------:R-:W-:Y:S01]  /*11c0*/  LEA.HI R13, R13, R8, RZ, 0x3 ;  /* 0x000000080d0d7211 */ /* 0x000fe200078f18ff */
[----:B------:R-:W-:Y:S01]  /*11d0*/  IMAD.SHL.U32 R2, R5, 0x40, RZ ;  /* 0x0000004005027824 */ /* 0x000fe200078e00ff */
[----:B------:R-:W-:-:S02]  /*11e0*/  SHF.R.S32.HI R209, RZ, 0x1f, R212 ;  /* 0x0000001fffd17819 */ /* 0x000fc400000114d4 */
[----:B------:R-:W-:Y:S02]  /*11f0*/  LOP3.LUT R11, R11, 0xfffffffc, RZ, 0xc0, !PT ;  /* 0xfffffffc0b0b7812 */ /* 0x000fe400078ec0ff */
[----:B------:R-:W-:Y:S02]  /*1200*/  LOP3.LUT R13, R13, 0xffffff8, RZ, 0xc0, !PT ;  /* 0x0ffffff80d0d7812 */ /* 0x000fe400078ec0ff */
[----:B------:R-:W-:Y:S01]  /*1210*/  LEA.HI R209, R209, R212, RZ, 0x2 ;  /* 0x000000d4d1d17211 */ /* 0x000fe200078f10ff */
[----:B------:R-:W-:Y:S01]  /*1220*/  IMAD.IADD R0, R202, 0x1, -R11 ;  /* 0x00000001ca007824 */ /* 0x000fe200078e0a0b */
[----:B------:R-:W-:Y:S01]  /*1230*/  ISETP.NE.U32.AND P3, PT, R10, 0x1, PT ;  /* 0x000000010a00780c */ /* 0x000fe20003f65070 */
[----:B------:R-:W-:Y:S01]  /*1240*/  IMAD.SHL.U32 R10, R7, 0x40, RZ ;  /* 0x00000040070a7824 */ /* 0x000fe200078e00ff */
[----:B------:R-:W-:Y:S01]  /*1250*/  LOP3.LUT R2, R2, 0x1c0, RZ, 0xc0, !PT ;  /* 0x000001c002027812 */ /* 0x000fe200078ec0ff */
[----:B------:R-:W-:Y:S01]  /*1260*/  IMAD.SHL.U32 R11, R3, 0x8, RZ ;  /* 0x00000008030b7824 */ /* 0x000fe200078e00ff */
[----:B------:R-:W-:Y:S01]  /*1270*/  SHF.R.S32.HI R211, RZ, 0x2, R209 ;  /* 0x00000002ffd37819 */ /* 0x000fe200000114d1 */
[----:B------:R-:W-:Y:S01]  /*1280*/  IMAD.IADD R6, R8, 0x1, -R13 ;  /* 0x0000000108067824 */ /* 0x000fe200078e0a0d */
[----:B------:R-:W-:-:S02]  /*1290*/  LOP3.LUT R4, R4, 0x1c0, RZ, 0xc0, !PT ;  /* 0x000001c004047812 */ /* 0x000fc400078ec0ff */
[----:B------:R-:W-:Y:S01]  /*12a0*/  R2P PR, R7, 0x6 ;  /* 0x0000000607007804 */ /* 0x000fe20000000000 */
[----:B------:R-:W-:Y:S01]  /*12b0*/  IMAD.SHL.U32 R7, R8, 0x400, RZ ;  /* 0x0000040008077824 */ /* 0x000fe200078e00ff */
[----:B------:R-:W-:Y:S01]  /*12c0*/  LOP3.LUT R10, R10, 0x1c0, RZ, 0xc0, !PT ;  /* 0x000001c00a0a7812 */ /* 0x000fe200078ec0ff */
[----:B------:R-:W-:Y:S01]  /*12d0*/  IMAD R211, R6, 0x10, R211 ;  /* 0x0000001006d37824 */ /* 0x000fe200078e02d3 */
[----:B------:R-:W-:Y:S01]  /*12e0*/  LOP3.LUT R11, R2, 0x8, R11, 0xf8, !PT ;  /* 0x00000008020b7812 */ /* 0x000fe200078ef80b */
[----:B------:R-:W-:Y:S01]  /*12f0*/  IMAD R213, R0, 0x2, R7 ;  /* 0x0000000200d57824 */ /* 0x000fe200078e0207 */
[----:B------:R-:W-:Y:S02]  /*1300*/  LOP3.LUT R15, R4, 0x8, R15, 0xf8, !PT ;  /* 0x00000008040f7812 */ /* 0x000fe400078ef80f */
[----:B------:R-:W-:Y:S02]  /*1310*/  SHF.R.U32.HI R2, RZ, 0x3, R2 ;  /* 0x00000003ff027819 */ /* 0x000fe40000011602 */
[----:B------:R-:W-:-:S02]  /*1320*/  SHF.R.U32.HI R4, RZ, 0x3, R4 ;  /* 0x00000003ff047819 */ /* 0x000fc40000011604 */
[----:B------:R-:W-:Y:S02]  /*1330*/  LEA.HI R6, R0, R0, RZ, 0x1 ;  /* 0x0000000000067211 */ /* 0x000fe400078f08ff */
[----:B------:R-:W-:Y:S02]  /*1340*/  LEA.HI R10, R10, R10, RZ, 0x1d ;  /* 0x0000000a0a0a7211 */ /* 0x000fe400078fe8ff */
[----:B------:R-:W-:Y:S02]  /*1350*/  LOP3.LUT R2, R11, R2, RZ, 0x3c, !PT ;  /* 0x000000020b027212 */ /* 0x000fe400078e3cff */
[----:B------:R-:W-:Y:S01]  /*1360*/  LOP3.LUT R4, R15, R4, RZ, 0x3c, !PT ;  /* 0x000000040f047212 */ /* 0x000fe200078e3cff */
[----:B------:R-:W-:Y:S01]  /*1370*/  IMAD.IADD R213, R213, 0x1, R10 ;  /* 0x00000001d5d57824 */ /* 0x000fe200078e020a */
[----:B------:R-:W-:Y:S02]  /*1380*/  LOP3.LUT R11, R6, 0x1ffffffe, RZ, 0xc0, !PT ;  /* 0x1ffffffe060b7812 */ /* 0x000fe400078ec0ff */
[----:B------:R-:W-:Y:S01]  /*1390*/  LOP3.LUT R9, R9, 0xfffffe00, RZ, 0xc0, !PT ;  /* 0xfffffe0009097812 */ /* 0x000fe200078ec0ff */
[----:B------:R-:W-:Y:S01]  /*13a0*/  IMAD R4, R3, 0x200, R4 ;  /* 0x0000020003047824 */ /* 0x000fe200078e0204 */
[----:B------:R-:W-:Y:S01]  /*13b0*/  LEA R213, R213, 0x80, 0x1 ;  /* 0x00000080d5d57811 */ /* 0x000fe200078e08ff */
[----:B------:R-:W-:Y:S01]  /*13c0*/  IMAD.IADD R210, R0, 0x1, -R11 ;  /* 0x0000000100d27824 */ /* 0x000fe200078e0a0b */
[-C--:B------:R-:W-:Y:S01]  /*13d0*/  IADD3 R0, R2, R9.reuse, R7 ;  /* 0x0000000902007210 */ /* 0x080fe20007ffe007 */
[----:B------:R-:W-:Y:S01]  /*13e0*/  IMAD.MOV.U32 R3, RZ, RZ, 0x20 ;  /* 0x00000020ff037424 */ /* 0x000fe200078e00ff */
[----:B------:R-:W-:Y:S01]  /*13f0*/  LOP3.LUT P0, RZ, R5, 0x2, RZ, 0xc0, !PT ;  /* 0x0000000205ff7812 */ /* 0x000fe2000780c0ff */
[----:B------:R-:W-:Y:S01]  /*1400*/  IMAD R210, R210, 0x8, R211 ;  /* 0x00000008d2d27824 */ /* 0x000fe200078e02d3 */
[----:B------:R-:W-:-:S02]  /*1410*/  LOP3.LUT R2, R2, R9, RZ, 0xfc, !PT ;  /* 0x0000000902027212 */ /* 0x000fc400078efcff */
[----:B------:R-:W-:Y:S01]  /*1420*/  LOP3.LUT P4, RZ, R5, 0x4, RZ, 0xc0, !PT ;  /* 0x0000000405ff7812 */ /* 0x000fe2000788c0ff */
[----:B------:R-:W-:Y:S01]  /*1430*/  IMAD.MOV.U32 R5, RZ, RZ, 0x40 ;  /* 0x00000040ff057424 */ /* 0x000fe200078e00ff */
[----:B------:R-:W-:Y:S02]  /*1440*/  IADD3 R205, R213, -0x10, RZ ;  /* 0xfffffff0d5cd7810 */ /* 0x000fe40007ffe0ff */
[----:B------:R-:W-:Y:S02]  /*1450*/  LOP3.LUT R209, R209, 0x7ffffffc, RZ, 0xc0, !PT ;  /* 0x7ffffffcd1d17812 */ /* 0x000fe400078ec0ff */
[C---:B------:R-:W-:Y:S02]  /*1460*/  SEL R8, R3.reuse, 0xffffffe0, !P1 ;  /* 0xffffffe003087807 */ /* 0x040fe40004800000 */
[----:B------:R-:W-:Y:S01]  /*1470*/  SEL R187, R3, 0xffffffe0, !P0 ;  /* 0xffffffe003bb7807 */ /* 0x000fe20004000000 */
[----:B------:R-:W-:Y:S01]  /*1480*/  IMAD.IADD R209, R212, 0x1, -R209 ;  /* 0x00000001d4d17824 */ /* 0x000fe200078e0ad1 */
[C---:B------:R-:W-:Y:S01]  /*1490*/  @P3 IADD3 R205, R213.reuse, 0x10, RZ ;  /* 0x00000010d5cd3810 */ /* 0x040fe20007ffe0ff */
[----:B------:R-:W-:Y:S01]  /*14a0*/  IMAD.IADD R222, R213, 0x1, R8 ;  /* 0x00000001d5de7824 */ /* 0x000fe200078e0208 */
[----:B------:R-:W-:Y:S01]  /*14b0*/  LEA R182, R2, 0x100, 0x1 ;  /* 0x0000010002b67811 */ /* 0x000fe200078e08ff */
[----:B------:R-:W-:Y:S01]  /*14c0*/  IMAD.SHL.U32 R209, R209, 0x2, RZ ;  /* 0x00000002d1d17824 */ /* 0x000fe200078e00ff */
        /* <DEDUP_REMOVED lines=10> */
[----:B------:R-:W-:Y:S01]  /*1570*/  SHF.R.S32.HI R219, RZ, 0x1f, R218 ;  /* 0x0000001fffdb7819 */ /* 0x000fe200000114da */
[----:B------:R-:W-:Y:S01]  /*1580*/  IMAD.IADD R224, R6, 0x1, R205 ;  /* 0x0000000106e07824 */ /* 0x000fe200078e02cd */
[----:B------:R-:W-:Y:S01]  /*1590*/  SHF.R.S32.HI R199, RZ, 0x1f, R204 ;  /* 0x0000001fffc77819 */ /* 0x000fe200000114cc */
[----:B------:R-:W-:Y:S01]  /*15a0*/  IMAD.IADD R223, R217, 0x1, R6 ;  /* 0x00000001d9df7824 */ /* 0x000fe200078e0206 */
[----:B------:R-:W-:Y:S01]  /*15b0*/  SHF.R.S32.HI R198, RZ, 0x1f, R203 ;  /* 0x0000001fffc67819 */ /* 0x000fe200000114cb */
[--C-:B------:R-:W-:Y:S01]  /*15c0*/  IMAD.IADD R184, R188, 0x1, R3.reuse ;  /* 0x00000001bcb87824 */ /* 0x100fe200078e0203 */
[C---:B------:R-:W-:Y:S01]  /*15d0*/  IADD3 R207, R208.reuse, 0x100, RZ ;  /* 0x00000100d0cf7810 */ /* 0x040fe20007ffe0ff */
[C---:B------:R-:W-:Y:S01]  /*15e0*/  IMAD.IADD R181, R3.reuse, 0x1, R182 ;  /* 0x0000000103b57824 */ /* 0x040fe200078e02b6 */
[----:B------:R-:W-:Y:S01]  /*15f0*/  IADD3 R206, R208, 0xc100, RZ ;  /* 0x0000c100d0ce7810 */ /* 0x000fe20007ffe0ff */
[----:B------:R-:W-:Y:S01]  /*1600*/  IMAD.IADD R225, R3, 0x1, R0 ;  /* 0x0000000103e17824 */ /* 0x000fe200078e0200 */
[----:B------:R-:W-:Y:S01]  /*1610*/  LEA R186, R4, 0xc100, 0x1 ;  /* 0x0000c10004ba7811 */ /* 0x000fe200078e08ff */
[----:B------:R-:W-:-:S02]  /*1620*/  IMAD.IADD R183, R185, 0x1, R3 ;  /* 0x00000001b9b77824 */ /* 0x000fc400078e0203 */
.L_x_1761:
        /* <DEDUP_REMOVED lines=9> */
[----:B------:R-:W-:Y:S01]  /*16c0*/  IMAD.WIDE R10, R195, R0, c[0x0][0x348] ;  /* 0x0000d200c30a7625 */ /* 0x000fe200078e0200 */
[----:B------:R-:W-:-:S02]  /*16d0*/  ISETP.NE.U32.AND P4, PT, RZ, c[0x0][0x350], PT ;  /* 0x0000d400ff007a0c */ /* 0x000fc40003f85070 */
[----:B------:R-:W-:Y:S01]  /*16e0*/  ISETP.NE.AND.EX P5, PT, RZ, c[0x0][0x34c], PT, P5 ;  /* 0x0000d300ff007a0c */ /* 0x000fe20003fa5350 */
[----:B------:R-:W-:Y:S01]  /*16f0*/  IMAD.WIDE R8, R195, R0, c[0x0][0x350] ;  /* 0x0000d400c3087625 */ /* 0x000fe200078e0200 */
[----:B------:R-:W-:-:S03]  /*1700*/  ISETP.NE.AND.EX P4, PT, RZ, c[0x0][0x354], PT, P4 ;  /* 0x0000d500ff007a0c */ /* 0x000fc60003f85340 */
[----:B------:R-:W-:-:S04]  /*1710*/  @P0 IMAD.WIDE R228, R195, R0, c[0x0][0x360] ;  /* 0x0000d800c3e40625 */ /* 0x000fc800078e0200 */
[----:B------:R-:W-:Y:S02]  /*1720*/  @P1 IMAD.WIDE R12, R195, R0, c[0x0][0x370] ;  /* 0x0000dc00c30c1625 */ /* 0x000fe400078e0200 */
        /* <DEDUP_REMOVED lines=12> */
.L_x_1629:
[----:B------:R-:W-:-:S04]  /*17f0*/  ISETP.NE.U32.AND P0, PT, RZ, c[0x0][0x368], PT ;  /* 0x0000da00ff007a0c */ /* 0x000fc80003f05070 */
[----:B------:R-:W-:-:S13]  /*1800*/  ISETP.NE.AND.EX P0, PT, RZ, c[0x0][0x36c], PT, P0 ;  /* 0x0000db00ff007a0c */ /* 0x000fda0003f05300 */
[----:B------:R-:W-:Y:S05]  /*1810*/  @!P0 BRA `(.L_x_1630) ;  /* 0x0000003000008947 */ /* 0x000fea0003800000 */
[----:B-1----:R-:W-:-:S05]  /*1820*/  IMAD.WIDE R8, R195, R0, c[0x0][0x368] ;  /* 0x0000da00c3087625 */ /* 0x002fca00078e0200 */
[----:B------:R1:W5:Y:S01]  /*1830*/  LDG.E R2, [R8.64] ;  /* 0x0000000808027981 */ /* 0x000362000c1e1900 */
[----:B------:R-:W-:Y:S05]  /*1840*/  BRA `(.L_x_1631) ;  /* 0x0000005000007947 */ /* 0x000fea0003800000 */
.L_x_1630:
[----:B------:R-:W-:Y:S01]  /*1850*/  MOV R2, c[0x0][0x1d0] ;  /* 0x0000740000027a02 */ /* 0x000fe20000000f00 */
[----:B------:R-:W-:Y:S05]  /*1860*/  @!P4 BRA `(.L_x_1631) ;  /* 0x000000300000c947 */ /* 0x000fea0003800000 */
[----:B------:R-:W2:Y:S04]  /*1870*/  LDG.E R2, [R8.64] ;  /* 0x0000000808027981 */ /* 0x000ea8000c1e1900 */
[----:B------:R-:W2:Y:S02]  /*1880*/  LDG.E R7, [R8.64+0x4] ;  /* 0x0000040808077981 */ /* 0x000ea4000c1e1900 */
[----:B--2---:R-:W-:Y:S02]  /*1890*/  IADD3 R2, -R2, R7, RZ ;  /* 0x0000000702027210 */ /* 0x004fe40007ffe1ff */
.L_x_1631:
[----:B------:R-:W-:Y:S01]  /*18a0*/  IMAD.MOV.U32 R4, RZ, RZ, c[0x0][0x2c4] ;  /* 0x0000b100ff047624 */ /* 0x000fe200078e00ff */
[----:B-----5:R-:W-:Y:S01]  /*18b0*/  IADD3 R6, R6, R3, RZ ;  /* 0x0000000306067210 */ /* 0x020fe20007ffe0ff */
[----:B------:R-:W-:-:S02]  /*18c0*/  IMAD.SHL.U32 R193, R193, 0x80, RZ ;  /* 0x00000080c1c17824 */ /* 0x000fc400078e00ff */
[----:B------:R-:W-:Y:S01]  /*18d0*/  IMAD.IADD R227, R2, 0x1, -R3 ;  /* 0x0000000102e37824 */ /* 0x000fe200078e0a03 */
[----:B------:R-:W-:Y:S02]  /*18e0*/  ISETP.NE.AND P2, PT, R4, 0x1, PT ;  /* 0x000000010400780c */ /* 0x000fe40003f45270 */
[----:B------:R-:W-:Y:S02]  /*18f0*/  IADD3 R7, R193, 0x7f, RZ ;  /* 0x0000007fc1077810 */ /* 0x000fe40007ffe0ff */
[----:B------:R-:W-:Y:S02]  /*1900*/  MOV R2, c[0x0][0x32c] ;  /* 0x0000cb0000027a02 */ /* 0x000fe40000000f00 */
[----:B------:R-:W-:Y:S02]  /*1910*/  IADD3 R240, R227, 0x1, -R228 ;  /* 0x00000001e3f07810 */ /* 0x000fe40007ffe8e4 */
[----:B------:R-:W-:-:S05]  /*1920*/  ISETP.GE.AND P1, PT, R2, 0x1, PT ;  /* 0x000000010200780c */ /* 0x000fca0003f26270 */
[----:B------:R-:W-:-:S05]  /*1930*/  @P2 IMAD.HI.U32 R4, R7, c[0x0][0x2c8], RZ ;  /* 0x0000b20007042a27 */ /* 0x000fca00078e00ff */
[----:B------:R-:W-:-:S05]  /*1940*/  @P2 SHF.R.U32.HI R7, RZ, c[0x0][0x2cc], R4 ;  /* 0x0000b300ff072a19 */ /* 0x000fca0000011604 */
[----:B------:R-:W-:-:S05]  /*1950*/  IMAD.IADD R4, R240, 0x1, R7 ;  /* 0x00000001f0047824 */ /* 0x000fca00078e0207 */
[----:B-1----:R-:W-:Y:S01]  /*1960*/  IADD3 R8, R4, c[0x0][0x328], RZ ;  /* 0x0000ca0004087a10 */ /* 0x002fe20007ffe0ff */
        /* <DEDUP_REMOVED lines=11> */
.L_x_1634:
[----:B------:R-:W-:-:S13]  /*1a20*/  ISETP.NE.AND P0, PT, R2, 0x1, PT ;  /* 0x000000010200780c */ /* 0x000fda0003f05270 */
[----:B------:R-:W-:-:S05]  /*1a30*/  @P0 IMAD.HI.U32 R4, R3, c[0x0][0x330], RZ ;  /* 0x0000cc0003040a27 */ /* 0x000fca00078e00ff */
[----:B------:R-:W-:Y:S02]  /*1a40*/  @P0 SHF.R.U32.HI R3, RZ, c[0x0][0x334], R4 ;  /* 0x0000cd00ff030a19 */ /* 0x000fe40000011604 */
.L_x_1635:
[----:B------:R-:W-:Y:S05]  /*1a50*/  BSYNC B0 ;  /* 0x0000000000007941 */ /* 0x000fea0003800000 */
.L_x_1633:
[----:B------:R-:W-:-:S05]  /*1a60*/  IMAD R3, R3, R2, c[0x0][0x32c] ;  /* 0x0000cb0003037624 */ /* 0x000fca00078e0202 */
[----:B------:R-:W-:-:S04]  /*1a70*/  IMNMX R8, R8, R3, PT ;  /* 0x0000000308087217 */ /* 0x000fc80003800200 */
.L_x_1632:
[----:B------:R-:W-:Y:S01]  /*1a80*/  IADD3 R8, R8, 0x3f, RZ ;  /* 0x0000003f08087810 */ /* 0x000fe20007ffe0ff */
[----:B------:R-:W-:Y:S01]  /*1a90*/  @P2 IMAD.HI.U32 R3, R193, c[0x0][0x2c8], RZ ;  /* 0x0000b200c1032a27 */ /* 0x000fe200078e00ff */
[C---:B------:R-:W-:Y:S02]  /*1aa0*/  IADD3 R10, R227.reuse, 0x3f, RZ ;  /* 0x0000003fe30a7810 */ /* 0x040fe40007ffe0ff */
[----:B------:R-:W-:Y:S01]  /*1ab0*/  SHF.R.S32.HI R7, RZ, 0x1f, R8 ;  /* 0x0000001fff077819 */ /* 0x000fe20000011408 */
[----:B------:R-:W-:Y:S01]  /*1ac0*/  IMAD.MOV.U32 R4, RZ, RZ, R193 ;  /* 0x000000ffff047224 */ /* 0x000fe200078e00c1 */
[----:B------:R-:W-:Y:S02]  /*1ad0*/  SHF.R.S32.HI R9, RZ, 0x1f, R10 ;  /* 0x0000001fff097819 */ /* 0x000fe4000001140a */
[----:B------:R-:W-:Y:S01]  /*1ae0*/  @P2 SHF.R.U32.HI R4, RZ, c[0x0][0x2cc], R3 ;  /* 0x0000b300ff042a19 */ /* 0x000fe20000011603 */
[----:B------:R-:W-:Y:S01]  /*1af0*/  IMAD.IADD R3, R227, 0x1, -R228 ;  /* 0x00000001e3037824 */ /* 0x000fe200078e0ae4 */
[----:B------:R-:W-:-:S02]  /*1b00*/  LEA.HI R7, R7, R8, RZ, 0x6 ;  /* 0x0000000807077211 */ /* 0x000fc400078f30ff */
[----:B------:R-:W-:Y:S01]  /*1b10*/  LEA.HI R9, R9, R10, RZ, 0x6 ;  /* 0x0000000a09097211 */ /* 0x000fe200078f30ff */
[----:B------:R-:W-:Y:S01]  /*1b20*/  IMAD.IADD R4, R3, 0x1, R4 ;  /* 0x0000000103047824 */ /* 0x000fe200078e0204 */
[----:B------:R-:W-:Y:S02]  /*1b30*/  SHF.R.S32.HI R133, RZ, 0x6, R7 ;  /* 0x00000006ff857819 */ /* 0x000fe40000011407 */
[----:B------:R-:W-:Y:S02]  /*1b40*/  SHF.R.S32.HI R8, RZ, 0x6, R9 ;  /* 0x00000006ff087819 */ /* 0x000fe40000011409 */
        /* <DEDUP_REMOVED lines=12> */
.L_x_1638:
[----:B------:R-:W-:-:S13]  /*1c10*/  ISETP.NE.AND P0, PT, R2, 0x1, PT ;  /* 0x000000010200780c */ /* 0x000fda0003f05270 */
[----:B------:R-:W-:-:S05]  /*1c20*/  @P0 IMAD.HI.U32 R2, R4, c[0x0][0x330], RZ ;  /* 0x0000cc0004020a27 */ /* 0x000fca00078e00ff */
[----:B------:R-:W-:Y:S02]  /*1c30*/  @P0 SHF.R.U32.HI R4, RZ, c[0x0][0x334], R2 ;  /* 0x0000cd00ff040a19 */ /* 0x000fe40000011602 */
.L_x_1639:
[----:B------:R-:W-:Y:S05]  /*1c40*/  BSYNC B0 ;  /* 0x0000000000007941 */ /* 0x000fea0003800000 */
.L_x_1637:
[----:B------:R-:W-:-:S05]  /*1c50*/  IMAD R4, R4, c[0x0][0x32c], RZ ;  /* 0x0000cb0004047a24 */ /* 0x000fca00078e02ff */
[----:B------:R-:W-:-:S04]  /*1c60*/  IMNMX R7, R7, R4, !PT ;  /* 0x0000000407077217 */ /* 0x000fc80007800200 */
.L_x_1636:
[----:B------:R-:W-:Y:S01]  /*1c70*/  SHF.R.S32.HI R2, RZ, 0x1f, R7 ;  /* 0x0000001fff027819 */ /* 0x000fe20000011407 */
[----:B------:R-:W-:Y:S01]  /*1c80*/  BSSY B0, `(.L_x_1640) ;  /* 0x0000029000007945 */ /* 0x000fe20003800000 */
[----:B------:R-:W-:Y:S02]  /*1c90*/  LOP3.LUT R231, R194, 0xff0000, RZ, 0xc0, !PT ;  /* 0x00ff0000c2e77812 */ /* 0x000fe400078ec0ff */
[----:B------:R-:W-:Y:S01]  /*1ca0*/  LEA.HI R2, R2, R7, RZ, 0x6 ;  /* 0x0000000702027211 */ /* 0x000fe200078f30ff */
[----:B------:R-:W-:-:S03]  /*1cb0*/  IMAD.MOV.U32 R7, RZ, RZ, RZ ;  /* 0x000000ffff077224 */ /* 0x000fc600078e00ff */
[----:B------:R-:W-:Y:S02]  /*1cc0*/  SHF.R.S32.HI R230, RZ, 0x6, R2 ;  /* 0x00000006ffe67819 */ /* 0x000fe40000011402 */
[----:B------:R-:W-:Y:S02]  /*1cd0*/  LOP3.LUT R2, R194, 0xff000000, RZ, 0xc0, !PT ;  /* 0xff000000c2027812 */ /* 0x000fe400078ec0ff */
[----:B------:R-:W-:Y:S02]  /*1ce0*/  IMNMX R230, RZ, R230, !PT ;  /* 0x000000e6ffe67217 */ /* 0x000fe40007800200 */
[----:B------:R-:W-:Y:S02]  /*1cf0*/  SHF.R.U32.HI R2, RZ, 0x8, R2 ;  /* 0x00000008ff027819 */ /* 0x000fe40000011602 */
[----:B------:R-:W-:Y:S02]  /*1d00*/  ISETP.GT.AND P0, PT, R133, R230, PT ;  /* 0x000000e68500720c */ /* 0x000fe40003f04270 */
[----:B------:R-:W-:-:S04]  /*1d10*/  LEA.HI R231, R231, R2, RZ, 0x10 ;  /* 0x00000002e7e77211 */ /* 0x000fc800078f80ff */
[----:B------:R-:W-:Y:S02]  /*1d20*/  LOP3.LUT R232, R231, 0xff, RZ, 0xc0, !PT ;  /* 0x000000ffe7e87812 */ /* 0x000fe400078ec0ff */
[----:B------:R-:W-:-:S05]  /*1d30*/  SHF.R.U32.HI R231, RZ, 0x10, R231 ;  /* 0x00000010ffe77819 */ /* 0x000fca00000116e7 */
[----:B------:R-:W-:Y:S05]  /*1d40*/  @!P0 BRA `(.L_x_1641) ;  /* 0x000001c000008947 */ /* 0x000fea0003800000 */
[----:B------:R-:W-:-:S04]  /*1d50*/  ISETP.NE.AND P0, PT, R231, RZ, PT ;  /* 0x000000ffe700720c */ /* 0x000fc80003f05270 */
[----:B------:R-:W-:-:S04]  /*1d60*/  SEL R8, R231, c[0x0][0x338], P0 ;  /* 0x0000ce00e7087a07 */ /* 0x000fc80000000000 */
[-C--:B------:R-:W-:Y:S02]  /*1d70*/  IABS R9, R8.reuse ;  /* 0x0000000800097213 */ /* 0x080fe40000000000 */
[----:B------:R-:W-:Y:S02]  /*1d80*/  IADD3 R11, R8, -0x1, R133 ;  /* 0xffffffff080b7810 */ /* 0x000fe40007ffe085 */
[----:B------:R-:W1:Y:S01]  /*1d90*/  I2F.RP R10, R9 ;  /* 0x00000009000a7306 */ /* 0x000e620000209400 */
[----:B------:R-:W-:Y:S02]  /*1da0*/  IABS R2, R8 ;  /* 0x0000000800027213 */ /* 0x000fe40000000000 */
[----:B------:R-:W-:-:S03]  /*1db0*/  IMAD.IADD R11, R11, 0x1, -R230 ;  /* 0x000000010b0b7824 */ /* 0x000fc600078e0ae6 */
        /* <DEDUP_REMOVED lines=21> */
.L_x_1641:
[----:B------:R-:W-:Y:S05]  /*1f10*/  BSYNC B0 ;  /* 0x0000000000007941 */ /* 0x000fea0003800000 */
.L_x_1640:
[----:B------:R-:W-:Y:S01]  /*1f20*/  IMAD R230, R232, R7, R230 ;  /* 0x00000007e8e67224 */ /* 0x000fe200078e02e6 */
[----:B------:R-:W-:Y:S01]  /*1f30*/  MOV R2, RZ ;  /* 0x000000ff00027202 */ /* 0x000fe20000000f00 */
[----:B------:R-:W-:Y:S01]  /*1f40*/  CS2R R98, SRZ ;  /* 0x0000000000627805 */ /* 0x000fe2000001ff00 */
[----:B------:R-:W-:Y:S01]  /*1f50*/  CS2R R96, SRZ ;  /* 0x0000000000607805 */ /* 0x000fe2000001ff00 */
[--C-:B------:R-:W-:Y:S01]  /*1f60*/  IMAD.IADD R4, R230, 0x1, R7.reuse ;  /* 0x00000001e6047824 */ /* 0x100fe200078e0207 */
[----:B------:R-:W-:Y:S01]  /*1f70*/  PRMT R7, RZ, 0x7610, R7 ;  /* 0x00007610ff077816 */ /* 0x000fe20000000007 */
        /* <DEDUP_REMOVED lines=53> */
[----:B------:R1:W2:Y:S01]  /*22d0*/  @P3 LDG.E R2, [R8.64] ;  /* 0x0000000808023981 */ /* 0x0002a2000c1e1900 */
[----:B------:R-:W-:Y:S01]  /*22e0*/  SHF.R.S32.HI R12, RZ, 0x1f, R5 ;  /* 0x0000001fff0c7819 */ /* 0x000fe20000011405 */
[----:B------:R-:W-:Y:S01]  /*22f0*/  IMAD.WIDE.U32 R10, R5, c[0x0][0x178], RZ ;  /* 0x00005e00050a7a25 */ /* 0x000fe200078e00ff */
[----:B------:R-:W-:Y:S02]  /*2300*/  LEA R0, R214, R215, 0x5 ;  /* 0x000000d7d6007211 */ /* 0x000fe400078e28ff */
[----:B------:R-:W-:Y:S01]  /*2310*/  ISETP.GE.AND P6, PT, R204, c[0x0][0x198], PT ;  /* 0x00006600cc007a0c */ /* 0x000fe20003fc6270 */
[----:B------:R-:W-:Y:S01]  /*2320*/  IMAD R12, R12, c[0x0][0x178], RZ ;  /* 0x00005e000c0c7a24 */ /* 0x000fe200078e02ff */
[----:B------:R-:W-:-:S03]  /*2330*/  IADD3 R0, R193, R0, RZ ;  /* 0x00000000c1007210 */ /* 0x000fc60007ffe0ff */
[----:B------:R-:W-:Y:S01]  /*2340*/  IMAD R12, R5, c[0x0][0x17c], R12 ;  /* 0x00005f00050c7a24 */ /* 0x000fe200078e020c */
[----:B------:R-:W-:Y:S01]  /*2350*/  MOV R4, R0 ;  /* 0x0000000000047202 */ /* 0x000fe20000000f00 */
[----:B------:R-:W-:-:S03]  /*2360*/  @P2 IMAD.HI.U32 R5, R0, c[0x0][0x2c8], RZ ;  /* 0x0000b20000052a27 */ /* 0x000fc600078e00ff */
[----:B------:R-:W-:Y:S01]  /*2370*/  IADD3 R13, R11, R12, RZ ;  /* 0x0000000c0b0d7210 */ /* 0x000fe20007ffe0ff */
[----:B------:R-:W-:Y:S01]  /*2380*/  IMAD.MOV.U32 R12, RZ, RZ, R10 ;  /* 0x000000ffff0c7224 */ /* 0x000fe200078e000a */
[----:B------:R-:W-:Y:S02]  /*2390*/  SHF.R.S32.HI R10, RZ, 0x1f, R195 ;  /* 0x0000001fff0a7819 */ /* 0x000fe400000114c3 */
[----:B------:R-:W-:Y:S01]  /*23a0*/  @P2 SHF.R.U32.HI R4, RZ, c[0x0][0x2cc], R5 ;  /* 0x0000b300ff042a19 */ /* 0x000fe20000011605 */
[----:B------:R-:W-:Y:S01]  /*23b0*/  IMAD.WIDE.U32 R12, R226, c[0x0][0x1b8], R12 ;  /* 0x00006e00e20c7a25 */ /* 0x000fe200078e000c */
[----:B------:R-:W-:Y:S02]  /*23c0*/  SEL R5, R10, RZ, !P5 ;  /* 0x000000ff0a057207 */ /* 0x000fe40006800000 */
[----:B------:R-:W-:Y:S01]  /*23d0*/  IADD3 R11, R215, R193, RZ ;  /* 0x000000c1d70b7210 */ /* 0x000fe20007ffe0ff */
[----:B------:R-:W-:Y:S01]  /*23e0*/  IMAD R13, R226, c[0x0][0x1bc], R13 ;  /* 0x00006f00e20d7a24 */ /* 0x000fe200078e020d */
[----:B-1----:R-:W-:Y:S01]  /*23f0*/  SHF.R.S32.HI R8, RZ, 0x1f, R6 ;  /* 0x0000001fff087819 */ /* 0x002fe20000011406 */
[----:B------:R-:W-:Y:S01]  /*2400*/  IMAD R5, R5, c[0x0][0x1c0], RZ ;  /* 0x0000700005057a24 */ /* 0x000fe200078e02ff */
[----:B------:R-:W-:-:S02]  /*2410*/  IADD3 R9, P0, R215, R6, RZ ;  /* 0x00000006d7097210 */ /* 0x000fc40007f1e0ff */
[----:B------:R-:W-:Y:S02]  /*2420*/  SEL R6, R195, RZ, !P5 ;  /* 0x000000ffc3067207 */ /* 0x000fe40006800000 */
[----:B------:R-:W-:Y:S01]  /*2430*/  LEA.HI.X.SX32 R7, R215, R8, 0x1, P0 ;  /* 0x00000008d7077211 */ /* 0x000fe200000f0eff */
[----:B------:R-:W-:Y:S01]  /*2440*/  IMAD.WIDE.U32 R16, R9, c[0x0][0x1e0], R218 ;  /* 0x0000780009107a25 */ /* 0x000fe200078e00da */
[----:B------:R-:W-:Y:S02]  /*2450*/  ISETP.GE.AND P0, PT, R218, c[0x0][0x198], PT ;  /* 0x00006600da007a0c */ /* 0x000fe40003f06270 */
[----:B------:R-:W-:Y:S01]  /*2460*/  ISETP.GE.AND P5, PT, R203, c[0x0][0x198], PT ;  /* 0x00006600cb007a0c */ /* 0x000fe20003fa6270 */
[C---:B------:R-:W-:Y:S02]  /*2470*/  IMAD R5, R6.reuse, c[0x0][0x1c4], R5 ;  /* 0x0000710006057a24 */ /* 0x040fe400078e0205 */
[----:B------:R-:W-:Y:S01]  /*2480*/  IMAD.WIDE.U32 R12, R6, c[0x0][0x1c0], R12 ;  /* 0x00007000060c7a25 */ /* 0x000fe200078e000c */
[----:B------:R-:W-:-:S03]  /*2490*/  SHF.R.S32.HI R6, RZ, 0x1f, R4 ;  /* 0x0000001fff067819 */ /* 0x000fc60000011404 */
[C---:B------:R-:W-:Y:S02]  /*24a0*/  IMAD R8, R7.reuse, c[0x0][0x1e0], RZ ;  /* 0x0000780007087a24 */ /* 0x040fe400078e02ff */
[----:B------:R-:W-:Y:S02]  /*24b0*/  IMAD R7, R7, c[0x0][0x208], RZ ;  /* 0x0000820007077a24 */ /* 0x000fe400078e02ff */
[----:B------:R-:W-:Y:S02]  /*24c0*/  IMAD.IADD R13, R13, 0x1, R5 ;  /* 0x000000010d0d7824 */ /* 0x000fe400078e0205 */
[----:B------:R-:W-:-:S04]  /*24d0*/  IMAD.WIDE.U32 R14, R9, c[0x0][0x208], R218 ;  /* 0x00008200090e7a25 */ /* 0x000fc800078e00da */
[C---:B------:R-:W-:Y:S02]  /*24e0*/  IMAD R8, R9.reuse, c[0x0][0x1e4], R8 ;  /* 0x0000790009087a24 */ /* 0x040fe400078e0208 */
[----:B------:R-:W-:Y:S01]  /*24f0*/  IMAD R7, R9, c[0x0][0x20c], R7 ;  /* 0x0000830009077a24 */ /* 0x000fe200078e0207 */
[----:B------:R-:W-:Y:S01]  /*2500*/  IADD3 R9, -R4, RZ, RZ ;  /* 0x000000ff04097210 */ /* 0x000fe20007ffe1ff */
[----:B------:R-:W-:Y:S01]  /*2510*/  IMAD R5, R6, c[0x0][0x1b0], RZ ;  /* 0x00006c0006057a24 */ /* 0x000fe200078e02ff */
[----:B------:R-:W-:Y:S01]  /*2520*/  IADD3 R17, R17, R8, RZ ;  /* 0x0000000811117210 */ /* 0x000fe20007ffe0ff */
[----:B------:R-:W-:Y:S01]  /*2530*/  IMAD.WIDE.U32 R12, R4, c[0x0][0x1b0], R12 ;  /* 0x00006c00040c7a25 */ /* 0x000fe200078e000c */
[----:B------:R-:W-:-:S03]  /*2540*/  IADD3 R15, R15, R7, RZ ;  /* 0x000000070f0f7210 */ /* 0x000fc60007ffe0ff */
[----:B------:R-:W-:Y:S02]  /*2550*/  IMAD R5, R4, c[0x0][0x1b4], R5 ;  /* 0x00006d0004057a24 */ /* 0x000fe400078e0205 */
[----:B------:R-:W-:Y:S02]  /*2560*/  IMAD R7, R9, c[0x0][0x2c4], R0 ;  /* 0x0000b10009077a24 */ /* 0x000fe400078e0200 */
[C---:B------:R-:W-:Y:S01]  /*2570*/  IMAD.WIDE.U32 R236, R226.reuse, c[0x0][0x1e8], R16 ;  /* 0x00007a00e2ec7a25 */ /* 0x040fe200078e0010 */
[----:B------:R-:W-:Y:S02]  /*2580*/  IADD3 R13, R13, R5, RZ ;  /* 0x000000050d0d7210 */ /* 0x000fe40007ffe0ff */
[----:B------:R-:W-:Y:S01]  /*2590*/  SHF.R.S32.HI R0, RZ, 0x1f, R7 ;  /* 0x0000001fff007819 */ /* 0x000fe20000011407 */
[----:B------:R-:W-:Y:S01]  /*25a0*/  IMAD.WIDE.U32 R234, R226, c[0x0][0x210], R14 ;  /* 0x00008400e2ea7a25 */ /* 0x000fe200078e000e */
[----:B------:R-:W-:-:S03]  /*25b0*/  P2R R14, PR, RZ, 0x1 ;  /* 0x00000001ff0e7803 */ /* 0x000fc60000000000 */
[----:B------:R-:W-:Y:S02]  /*25c0*/  IMAD R0, R0, c[0x0][0x1a8], RZ ;  /* 0x00006a0000007a24 */ /* 0x000fe400078e02ff */
[C---:B------:R-:W-:Y:S02]  /*25d0*/  IMAD R237, R226.reuse, c[0x0][0x1ec], R237 ;  /* 0x00007b00e2ed7a24 */ /* 0x040fe400078e02ed */
[C---:B------:R-:W-:Y:S02]  /*25e0*/  IMAD R9, R7.reuse, c[0x0][0x1ac], R0 ;  /* 0x00006b0007097a24 */ /* 0x040fe400078e0200 */
[----:B------:R-:W-:Y:S02]  /*25f0*/  IMAD R235, R226, c[0x0][0x214], R235 ;  /* 0x00008500e2eb7a24 */ /* 0x000fe400078e02eb */
[----:B------:R-:W-:-:S05]  /*2600*/  IMAD.WIDE.U32 R6, R7, c[0x0][0x1a8], R12 ;  /* 0x00006a0007067a25 */ /* 0x000fca00078e000c */
[----:B------:R-:W-:Y:S02]  /*2610*/  LEA R12, P0, R6, c[0x0][0x160], 0x1 ;  /* 0x00005800060c7a11 */ /* 0x000fe400078008ff */
[----:B--2---:R-:W-:Y:S01]  /*2620*/  @P3 SHF.R.S32.HI R5, RZ, 0x1f, R2 ;  /* 0x0000001fff053819 */ /* 0x004fe20000011402 */
[----:B------:R-:W-:Y:S01]  /*2630*/  @!P3 IMAD.MOV.U32 R5, RZ, RZ, R10 ;  /* 0x000000ffff05b224 */ /* 0x000fe200078e000a */
[----:B------:R-:W-:Y:S02]  /*2640*/  @P3 MOV R4, R2 ;  /* 0x0000000200043202 */ /* 0x000fe40000000f00 */
[----:B------:R-:W-:Y:S02]  /*2650*/  @!P3 MOV R4, R195 ;  /* 0x000000c30004b202 */ /* 0x000fe40000000f00 */
[----:B------:R-:W-:Y:S02]  /*2660*/  SEL R5, R5, RZ, !P4 ;  /* 0x000000ff05057207 */ /* 0x000fe40006000000 */
[----:B------:R-:W-:-:S02]  /*2670*/  SEL R0, R4, RZ, !P4 ;  /* 0x000000ff04007207 */ /* 0x000fc40006000000 */
[----:B------:R-:W-:Y:S01]  /*2680*/  IADD3 R10, R7, R9, RZ ;  /* 0x00000009070a7210 */ /* 0x000fe20007ffe0ff */
[----:B------:R-:W-:Y:S01]  /*2690*/  IMAD R229, R5, c[0x0][0x1f0], RZ ;  /* 0x00007c0005e57a24 */ /* 0x000fe200078e02ff */
[----:B------:R-:W-:Y:S01]  /*26a0*/  ISETP.GE.AND P3, PT, R203, c[0x0][0x1d4], PT ;  /* 0x00007500cb007a0c */ /* 0x000fe20003f66270 */
[----:B------:R-:W-:Y:S01]  /*26b0*/  IMAD R5, R5, c[0x0][0x218], RZ ;  /* 0x0000860005057a24 */ /* 0x000fe200078e02ff */
[----:B------:R-:W-:Y:S01]  /*26c0*/  LEA.HI.X R10, R6, c[0x0][0x164], R10, 0x1, P0 ;  /* 0x00005900060a7a11 */ /* 0x000fe200000f0c0a */
[----:B------:R-:W-:Y:S01]  /*26d0*/  IMAD.WIDE.U32 R236, R0, c[0x0][0x1f0], R236 ;  /* 0x00007c0000ec7a25 */ /* 0x000fe200078e00ec */
[----:B------:R-:W-:-:S03]  /*26e0*/  IADD3 R9, R133, -0x1, RZ ;  /* 0xffffffff85097810 */ /* 0x000fc60007ffe0ff */
[----:B------:R-:W-:-:S04]  /*26f0*/  IMAD.WIDE.U32 R234, R0, c[0x0][0x218], R234 ;  /* 0x0000860000ea7a25 */ /* 0x000fc800078e00ea */
[C---:B------:R-:W-:Y:S02]  /*2700*/  IMAD R229, R0.reuse, c[0x0][0x1f4], R229 ;  /* 0x00007d0000e57a24 */ /* 0x040fe400078e02e5 */
[----:B------:R-:W-:-:S03]  /*2710*/  IMAD R5, R0, c[0x0][0x21c], R5 ;  /* 0x0000870000057a24 */ /* 0x000fc600078e0205 */
[----:B------:R-:W-:Y:S02]  /*2720*/  IADD3 R229, R237, R229, RZ ;  /* 0x000000e5ede57210 */ /* 0x000fe40007ffe0ff */
[----:B------:R-:W-:Y:S01]  /*2730*/  IADD3 R194, R235, R5, RZ ;  /* 0x00000005ebc27210 */ /* 0x000fe20007ffe0ff */
[----:B------:R-:W-:Y:S05]  /*2740*/  BRA.DIV ~URZ, `(.L_x_1643) ;  /* 0x000115c27f007947 */ /* 0x000fea000b800000 */
[----:B------:R1:W2:Y:S02]  /*2750*/  SHFL.IDX PT, R13, R10, RZ, 0x181f ;  /* 0x00181fff0a0d7589 */ /* 0x0002a400000e0000 */
.L_x_1766:
[----:B------:R-:W-:Y:S05]  /*2760*/  BRA.DIV ~URZ, `(.L_x_1644) ;  /* 0x000116127f007947 */ /* 0x000fea000b800000 */
[----:B------:R3:W4:Y:S02]  /*2770*/  SHFL.IDX PT, R2, R12, RZ, 0x181f ;  /* 0x00181fff0c027589 */ /* 0x00072400000e0000 */
.L_x_1767:
[----:B------:R-:W-:Y:S01]  /*2780*/  IMAD R8, R228, c[0x0][0x2c4], RZ ;  /* 0x0000b100e4087a24 */ /* 0x000fe200078e02ff */
[----:B------:R-:W-:Y:S04]  /*2790*/  BSSY B0, `(.L_x_1645) ;  /* 0x0000010000007945 */ /* 0x000fe80003800000 */
[----:B------:R-:W-:-:S13]  /*27a0*/  ISETP.GE.AND P0, PT, R11, R8, PT ;  /* 0x000000080b00720c */ /* 0x000fda0003f06270 */
[----:B------:R-:W-:Y:S05]  /*27b0*/  @P0 BRA `(.L_x_1646) ;  /* 0x000000d000000947 */ /* 0x000fea0003800000 */
[-C--:B----4-:R-:W-:Y:S02]  /*27c0*/  LEA R6, P0, R218, R2.reuse, 0x1 ;  /* 0x00000002da067211 */ /* 0x090fe400078008ff */
[----:B------:R-:W-:Y:S02]  /*27d0*/  ISETP.NE.AND P4, PT, R14, RZ, PT ;  /* 0x000000ff0e00720c */ /* 0x000fe40003f85270 */
[----:B--2---:R-:W-:Y:S02]  /*27e0*/  LEA.HI.X R7, R218, R13, R219, 0x1, P0 ;  /* 0x0000000dda077211 */ /* 0x004fe400000f0cdb */
[----:B------:R-:W-:-:S04]  /*27f0*/  LEA R4, P0, R204, R2, 0x1 ;  /* 0x00000002cc047211 */ /* 0x000fc800078008ff */
[----:B------:R-:W-:Y:S02]  /*2800*/  LEA.HI.X R5, R204, R13, R199, 0x1, P0 ;  /* 0x0000000dcc057211 */ /* 0x000fe400000f0cc7 */
[----:B------:R-:W-:-:S03]  /*2810*/  LEA R16, P0, R203, R2, 0x1 ;  /* 0x00000002cb107211 */ /* 0x000fc600078008ff */
[----:B------:R-:W-:Y:S01]  /*2820*/  @!PT LDS RZ, [RZ] ;  /* 0x00000000fffff984 */ /* 0x000fe20000000800 */
[----:B------:R-:W-:Y:S01]  /*2830*/  @!PT LDS RZ, [RZ] ;  /* 0x00000000fffff984 */ /* 0x000fe20000000800 */
[----:B------:R-:W-:Y:S01]  /*2840*/  @!PT LDS RZ, [RZ] ;  /* 0x00000000fffff984 */ /* 0x000fe20000000800 */
[----:B------:R2:W-:Y:S01]  /*2850*/  LDGSTS.E.BYPASS.LTC128B.128 [R208+0x18100], [R6.64], !P4 ;  /* 0x1810000006d07fae */ /* 0x0005e2000e101d48 */
[----:B------:R-:W-:-:S03]  /*2860*/  LEA.HI.X R17, R203, R13, R198, 0x1, P0 ;  /* 0x0000000dcb117211 */ /* 0x000fc600000f0cc6 */
[----:B------:R2:W-:Y:S04]  /*2870*/  LDGSTS.E.BYPASS.LTC128B.128 [R208+0x1c100], [R4.64], !P6 ;  /* 0x1c10000004d07fae */ /* 0x0005e8000f101d48 */
[----:B------:R2:W-:Y:S02]  /*2880*/  LDGSTS.E.BYPASS.LTC128B.128 [R208+0x20100], [R16.64], !P5 ;  /* 0x2010000010d07fae */ /* 0x0005e4000e901d48 */
.L_x_1646:
[----:B------:R-:W-:Y:S05]  /*2890*/  BSYNC B0 ;  /* 0x0000000000007941 */ /* 0x000fea0003800000 */
.L_x_1645:
[----:B------:R-:W-:Y:S05]  /*28a0*/  BRA.DIV ~URZ, `(.L_x_1647) ;  /* 0x000115327f007947 */ /* 0x000fea000b800000 */
[----:B--2---:R2:W1:Y:S04]  /*28b0*/  SHFL.IDX PT, R13, R10, 0x1, 0x181f ;  /* 0x00381f000a0d7f89 */ /* 0x00446800000e0000 */
[----:B----4-:R2:W4:Y:S02]  /*28c0*/  SHFL.IDX PT, R2, R12, 0x1, 0x181f ;  /* 0x00381f000c027f89 */ /* 0x01052400000e0000 */
.L_x_1768:
[----:B------:R-:W-:Y:S01]  /*28d0*/  IADD3 R5, R11, 0x20, RZ ;  /* 0x000000200b057810 */ /* 0x000fe20007ffe0ff */
[----:B------:R-:W-:Y:S03]  /*28e0*/  BSSY B0, `(.L_x_1648) ;  /* 0x0000010000007945 */ /* 0x000fe60003800000 */
[----:B------:R-:W-:-:S13]  /*28f0*/  ISETP.GE.AND P0, PT, R5, R8, PT ;  /* 0x000000080500720c */ /* 0x000fda0003f06270 */
[----:B------:R-:W-:Y:S05]  /*2900*/  @P0 BRA `(.L_x_1649) ;  /* 0x000000d000000947 */ /* 0x000fea0003800000 */
[-C--:B----4-:R-:W-:Y:S02]  /*2910*/  LEA R6, P0, R218, R2.reuse, 0x1 ;  /* 0x00000002da067211 */ /* 0x090fe400078008ff */
[----:B------:R-:W-:Y:S02]  /*2920*/  ISETP.NE.AND P4, PT, R14, RZ, PT ;  /* 0x000000ff0e00720c */ /* 0x000fe40003f85270 */
[----:B-1----:R-:W-:Y:S02]  /*2930*/  LEA.HI.X R7, R218, R13, R219, 0x1, P0 ;  /* 0x0000000dda077211 */ /* 0x002fe400000f0cdb */
        /* <DEDUP_REMOVED lines=10> */
.L_x_1649:
[----:B------:R-:W-:Y:S05]  /*29e0*/  BSYNC B0 ;  /* 0x0000000000007941 */ /* 0x000fea0003800000 */
.L_x_1648:
[----:B------:R-:W-:Y:S05]  /*29f0*/  BRA.DIV ~URZ, `(.L_x_1650) ;  /* 0x000114a27f007947 */ /* 0x000fea000b800000 */
[----:B-1----:R1:W2:Y:S02]  /*2a00*/  SHFL.IDX PT, R13, R10, 0x2, 0x181f ;  /* 0x00581f000a0d7f89 */ /* 0x0022a400000e0000 */
.L_x_1769:
[----:B------:R-:W-:Y:S05]  /*2a10*/  BRA.DIV ~URZ, `(.L_x_1651) ;  /* 0x000114f27f007947 */ /* 0x000fea000b800000 */
[----:B----4-:R4:W1:Y:S02]  /*2a20*/  SHFL.IDX PT, R2, R12, 0x2, 0x181f ;  /* 0x00581f000c027f89 */ /* 0x01086400000e0000 */
.L_x_1770:
[----:B------:R-:W-:Y:S01]  /*2a30*/  IADD3 R5, R11, 0x40, RZ ;  /* 0x000000400b057810 */ /* 0x000fe20007ffe0ff */
[----:B------:R-:W-:Y:S03]  /*2a40*/  BSSY B0, `(.L_x_1652) ;  /* 0x0000010000007945 */ /* 0x000fe60003800000 */
[----:B------:R-:W-:-:S13]  /*2a50*/  ISETP.GE.AND P0, PT, R5, R8, PT ;  /* 0x000000080500720c */ /* 0x000fda0003f06270 */
[----:B------:R-:W-:Y:S05]  /*2a60*/  @P0 BRA `(.L_x_1653) ;  /* 0x000000d000000947 */ /* 0x000fea0003800000 */
[-C--:B-1----:R-:W-:Y:S02]  /*2a70*/  LEA R6, P0, R218, R2.reuse, 0x1 ;  /* 0x00000002da067211 */ /* 0x082fe400078008ff */
        /* <DEDUP_REMOVED lines=12> */
.L_x_1653:
[----:B------:R-:W-:Y:S05]  /*2b40*/  BSYNC B0 ;  /* 0x0000000000007941 */ /* 0x000fea0003800000 */
.L_x_1652:
[----:B------:R-:W-:Y:S05]  /*2b50*/  BRA.DIV ~URZ, `(.L_x_1654) ;  /* 0x000114127f007947 */ /* 0x000fea000b800000 */
[----:B--2---:R2:W3:Y:S04]  /*2b60*/  SHFL.IDX PT, R13, R10, 0x3, 0x181f ;  /* 0x00781f000a0d7f89 */ /* 0x0044e800000e0000 */
[----:B-1----:R2:W1:Y:S02]  /*2b70*/  SHFL.IDX PT, R2, R12, 0x3, 0x181f ;  /* 0x00781f000c027f89 */ /* 0x00246400000e0000 */
.L_x_1771:
[----:B------:R-:W-:-:S04]  /*2b80*/  IADD3 R11, R11, 0x60, RZ ;  /* 0x000000600b0b7810 */ /* 0x000fc80007ffe0ff */
[----:B------:R-:W-:-:S13]  /*2b90*/  ISETP.GE.AND P4, PT, R11, R8, PT ;  /* 0x000000080b00720c */ /* 0x000fda0003f86270 */
[----:B-1----:R-:W-:-:S04]  /*2ba0*/  @!P4 LEA R6, P0, R218, R2, 0x1 ;  /* 0x00000002da06c211 */ /* 0x002fc800078008ff */
[----:B---3--:R-:W-:Y:S02]  /*2bb0*/  @!P4 LEA.HI.X R7, R218, R13, R219, 0x1, P0 ;  /* 0x0000000dda07c211 */ /* 0x008fe400000f0cdb */
[----:B------:R-:W-:-:S04]  /*2bc0*/  @!P4 LEA R4, P0, R204, R2, 0x1 ;  /* 0x00000002cc04c211 */ /* 0x000fc800078008ff */
[----:B------:R-:W-:Y:S02]  /*2bd0*/  @!P4 LEA.HI.X R5, R204, R13, R199, 0x1, P0 ;  /* 0x0000000dcc05c211 */ /* 0x000fe400000f0cc7 */
[----:B--2---:R-:W-:-:S04]  /*2be0*/  @!P4 LEA R10, P0, R203, R2, 0x1 ;  /* 0x00000002cb0ac211 */ /* 0x004fc800078008ff */
[----:B------:R-:W-:Y:S02]  /*2bf0*/  @!P4 LEA.HI.X R11, R203, R13, R198, 0x1, P0 ;  /* 0x0000000dcb0bc211 */ /* 0x000fe400000f0cc6 */
[----:B------:R-:W-:-:S13]  /*2c00*/  ISETP.NE.AND P0, PT, R14, RZ, PT ;  /* 0x000000ff0e00720c */ /* 0x000fda0003f05270 */
[----:B------:R-:W-:Y:S01]  /*2c10*/  @!PT LDS RZ, [RZ] ;  /* 0x00000000fffff984 */ /* 0x000fe20000000800 */
[----:B------:R-:W-:Y:S01]  /*2c20*/  @!PT LDS RZ, [RZ] ;  /* 0x00000000fffff984 */ /* 0x000fe20000000800 */
[----:B------:R-:W-:Y:S01]  /*2c30*/  @!PT LDS RZ, [RZ] ;  /* 0x00000000fffff984 */ /* 0x000fe20000000800 */
[----:B------:R1:W-:Y:S04]  /*2c40*/  @!P4 LDGSTS.E.BYPASS.LTC128B.128 [R208+0x1b100], [R6.64], !P0 ;  /* 0x1b10000006d0cfae */ /* 0x0003e8000c101d48 */
[----:B------:R1:W-:Y:S04]  /*2c50*/  @!P4 LDGSTS.E.BYPASS.LTC128B.128 [R208+0x1f100], [R4.64], !P6 ;  /* 0x1f10000004d0cfae */ /* 0x0003e8000f101d48 */
[----:B------:R1:W-:Y:S04]  /*2c60*/  @!P4 LDGSTS.E.BYPASS.LTC128B.128 [R208+0x23100], [R10.64], !P5 ;  /* 0x231000000ad0cfae */ /* 0x0003e8000e901d48 */
[----:B------:R-:W0:Y:S01]  /*2c70*/  LDGDEPBAR ;  /* 0x00000000000079af */ /* 0x000e220000000000 */
[----:B------:R-:W-:Y:S02]  /*2c80*/  WARPSYNC 0xffffffff ;  /* 0xffffffff00007948 */ /* 0x000fe40003800000 */
[C---:B------:R-:W-:Y:S01]  /*2c90*/  IMAD.SHL.U32 R80, R9.reuse, 0x40, RZ ;  /* 0x0000004009507824 */ /* 0x040fe200078e00ff */
[----:B-1----:R-:W-:Y:S01]  /*2ca0*/  SHF.R.S32.HI R4, RZ, 0x1f, R9 ;  /* 0x0000001fff047819 */ /* 0x002fe20000011409 */
[C---:B------:R-:W-:Y:S01]  /*2cb0*/  IMAD.WIDE.U32 R10, R9.reuse, c[0x0][0x1e0], RZ ;  /* 0x00007800090a7a25 */ /* 0x040fe200078e00ff */
[----:B------:R-:W-:Y:S02]  /*2cc0*/  BAR.SYNC.DEFER_BLOCKING 0x0 ;  /* 0x0000000000007b1d */ /* 0x000fe40000010000 */
[----:B------:R-:W-:Y:S01]  /*2cd0*/  IADD3 R6, -R80, R227, -R215 ;  /* 0x000000e350067210 */ /* 0x000fe20007ffe9d7 */
[----:B------:R-:W-:Y:S01]  /*2ce0*/  IMAD R0, R4, c[0x0][0x1e0], RZ ;  /* 0x0000780004007a24 */ /* 0x000fe200078e02ff */
[----:B------:R-:W-:Y:S01]  /*2cf0*/  LEA R5, P5, R10, R236, 0x6 ;  /* 0x000000ec0a057211 */ /* 0x000fe200078a30ff */
[----:B------:R-:W-:Y:S01]  /*2d00*/  IMAD.MOV.U32 R2, RZ, RZ, 0x20 ;  /* 0x00000020ff027424 */ /* 0x000fe200078e00ff */
[C---:B------:R-:W-:Y:S01]  /*2d10*/  ISETP.GE.AND P6, PT, R6.reuse, 0x1, PT ;  /* 0x000000010600780c */ /* 0x040fe20003fc6270 */
[----:B------:R-:W-:Y:S01]  /*2d20*/  IMAD R0, R9, c[0x0][0x1e4], R0 ;  /* 0x0000790009007a24 */ /* 0x000fe200078e0200 */
[----:B------:R-:W-:Y:S01]  /*2d30*/  ISETP.GE.AND P4, PT, R6, 0x21, PT ;  /* 0x000000210600780c */ /* 0x000fe20003f86270 */
[C---:B----4-:R-:W-:Y:S01]  /*2d40*/  IMAD.WIDE.U32 R12, R2.reuse, c[0x0][0x1e0], RZ ;  /* 0x00007800020c7a25 */ /* 0x050fe200078e00ff */
[----:B------:R-:W-:Y:S01]  /*2d50*/  ULDC.64 UR4, c[0x0][0x208] ;  /* 0x0000820000047ab9 */ /* 0x000fe20000000a00 */
[----:B------:R-:W-:Y:S01]  /*2d60*/  BSSY B0, `(.L_x_1655) ;  /* 0x000004e000007945 */ /* 0x000fe20003800000 */
[----:B------:R-:W-:Y:S01]  /*2d70*/  USHF.L.U32 UR7, UR4, 0x6, URZ ;  /* 0x0000000604077899 */ /* 0x000fe2000800063f */
[----:B------:R-:W-:Y:S01]  /*2d80*/  IMAD.IADD R0, R11, 0x1, R0 ;  /* 0x000000010b007824 */ /* 0x000fe200078e0200 */
[----:B------:R-:W-:Y:S01]  /*2d90*/  UMOV UR6, 0x6 ;  /* 0x0000000600067882 */ /* 0x000fe20000000000 */
[----:B------:R-:W-:Y:S01]  /*2da0*/  IMAD R7, R2, c[0x0][0x1e4], RZ ;  /* 0x0000790002077a24 */ /* 0x000fe200078e02ff */
[----:B------:R-:W-:Y:S01]  /*2db0*/  USHF.L.U64.HI UR5, UR4, UR6, UR5 ;  /* 0x0000000604057299 */ /* 0x000fe20008010205 */
[----:B------:R-:W-:Y:S01]  /*2dc0*/  IMAD R4, R4, c[0x0][0x208], RZ ;  /* 0x0000820004047a24 */ /* 0x000fe200078e02ff */
[----:B------:R-:W-:-:S02]  /*2dd0*/  LEA.HI.X R0, R10, R229, R0, 0x6, P5 ;  /* 0x000000e50a007211 */ /* 0x000fc400028f3400 */
[----:B------:R-:W-:Y:S01]  /*2de0*/  @P6 LEA R10, P5, R5, c[0x0][0x1c8], 0x1 ;  /* 0x00007200050a6a11 */ /* 0x000fe200078a08ff */
[----:B------:R-:W-:Y:S01]  /*2df0*/  IMAD R4, R9, c[0x0][0x20c], R4 ;  /* 0x0000830009047a24 */ /* 0x000fe200078e0204 */
[----:B------:R-:W-:Y:S02]  /*2e00*/  @P6 ISETP.GE.AND P0, PT, R218, c[0x0][0x1d4], PT ;  /* 0x00007500da006a0c */ /* 0x000fe40003f06270 */
[----:B------:R-:W-:Y:S02]  /*2e10*/  @P6 LEA.HI.X R11, R5, c[0x0][0x1cc], R0, 0x1, P5 ;  /* 0x00007300050b6a11 */ /* 0x000fe400028f0c00 */
[----:B------:R-:W-:-:S09]  /*2e20*/  @P6 ISETP.GE.AND P5, PT, R204, c[0x0][0x1d4], PT ;  /* 0x00007500cc006a0c */ /* 0x000fd20003fa6270 */
[----:B------:R-:W-:Y:S01]  /*2e30*/  @!PT LDS RZ, [RZ] ;  /* 0x00000000fffff984 */ /* 0x000fe20000000800 */
[----:B------:R-:W-:Y:S01]  /*2e40*/  @!PT LDS RZ, [RZ] ;  /* 0x00000000fffff984 */ /* 0x000fe20000000800 */
[----:B------:R-:W-:Y:S01]  /*2e50*/  @!PT LDS RZ, [RZ] ;  /* 0x00000000fffff984 */ /* 0x000fe20000000800 */
[----:B------:R1:W-:Y:S01]  /*2e60*/  @P6 LDGSTS.E.BYPASS.LTC128B.128 [R208+0xc100], [R10.64], !P0 ;  /* 0x0c1000000ad06fae */ /* 0x0003e2000c101d48 */
[----:B------:R-:W-:-:S03]  /*2e70*/  @P4 IADD3 R5, P0, R5, R12, RZ ;  /* 0x0000000c05054210 */ /* 0x000fc60007f1e0ff */
[----:B------:R1:W-:Y:S01]  /*2e80*/  @P6 LDGSTS.E.BYPASS.LTC128B.128 [R208+0xe100], [R10.64+0x80], !P5 ;  /* 0x0e1000800ad06fae */ /* 0x0003e2000e901d48 */
[----:B------:R-:W-:Y:S01]  /*2e90*/  @P4 IADD3.X R0, R0, R13, R7, P0, !PT ;  /* 0x0000000d00004210 */ /* 0x000fe200007fe407 */
[----:B------:R-:W-:Y:S01]  /*2ea0*/  IMAD.WIDE.U32 R12, R9, c[0x0][0x208], RZ ;  /* 0x00008200090c7a25 */ /* 0x000fe200078e00ff */
[----:B------:R-:W-:Y:S01]  /*2eb0*/  @P4 ISETP.GE.AND P5, PT, R218, c[0x0][0x1d4], PT ;  /* 0x00007500da004a0c */ /* 0x000fe20003fa6270 */
[----:B------:R1:W-:Y:S01]  /*2ec0*/  @P6 LDGSTS.E.BYPASS.LTC128B.128 [R208+0x10100], [R10.64+0x100], !P3 ;  /* 0x101001000ad06fae */ /* 0x0003e2000d901d48 */
[C---:B------:R-:W-:Y:S02]  /*2ed0*/  @P4 LEA R14, P6, R5.reuse, c[0x0][0x1c8], 0x1 ;  /* 0x00007200050e4a11 */ /* 0x040fe400078c08ff */
[----:B------:R-:W-:Y:S02]  /*2ee0*/  @P4 ISETP.GE.AND P0, PT, R204, c[0x0][0x1d4], PT ;  /* 0x00007500cc004a0c */ /* 0x000fe40003f06270 */
[----:B------:R-:W-:Y:S01]  /*2ef0*/  @P4 LEA.HI.X R15, R5, c[0x0][0x1cc], R0, 0x1, P6 ;  /* 0x00007300050f4a11 */ /* 0x000fe200030f0c00 */
[----:B------:R-:W-:Y:S01]  /*2f00*/  IMAD.IADD R5, R13, 0x1, R4 ;  /* 0x000000010d057824 */ /* 0x000fe200078e0204 */
[----:B------:R-:W-:-:S04]  /*2f10*/  LEA R0, P6, R12, R234, 0x6 ;  /* 0x000000ea0c007211 */ /* 0x000fc800078c30ff */
[----:B------:R-:W-:Y:S01]  /*2f20*/  LEA.HI.X R5, R12, R194, R5, 0x6, P6 ;  /* 0x000000c20c057211 */ /* 0x000fe200030f3405 */
[----:B------:R1:W-:Y:S01]  /*2f30*/  @P4 LDGSTS.E.BYPASS.LTC128B.128 [R208+0xd100], [R14.64], !P5 ;  /* 0x0d1000000ed04fae */ /* 0x0003e2000e901d48 */
[----:B------:R-:W-:Y:S02]  /*2f40*/  ISETP.GE.AND P6, PT, R218, c[0x0][0x1d4], PT ;  /* 0x00007500da007a0c */ /* 0x000fe40003fc6270 */
[----:B------:R-:W-:Y:S01]  /*2f50*/  ISETP.GE.AND P5, PT, R204, c[0x0][0x1d4], PT ;  /* 0x00007500cc007a0c */ /* 0x000fe20003fa6270 */
[----:B------:R1:W-:Y:S01]  /*2f60*/  @P4 LDGSTS.E.BYPASS.LTC128B.128 [R208+0xf100], [R14.64+0x80], !P0 ;  /* 0x0f1000800ed04fae */ /* 0x0003e2000c101d48 */
[----:B------:R-:W-:-:S03]  /*2f70*/  LEA R4, P0, R0, c[0x0][0x1f8], 0x1 ;  /* 0x00007e0000047a11 */ /* 0x000fc600078008ff */
[----:B------:R1:W-:Y:S01]  /*2f80*/  @P4 LDGSTS.E.BYPASS.LTC128B.128 [R208+0x11100], [R14.64+0x100], !P3 ;  /* 0x111001000ed04fae */ /* 0x0003e2000d901d48 */
[----:B------:R-:W-:Y:S02]  /*2f90*/  ISETP.LT.OR P4, PT, R6, 0x1, P6 ;  /* 0x000000010600780c */ /* 0x000fe40003781670 */
[----:B------:R-:W-:Y:S01]  /*2fa0*/  LEA.HI.X R5, R0, c[0x0][0x1fc], R5, 0x1, P0 ;  /* 0x00007f0000057a11 */ /* 0x000fe200000f0c05 */
[----:B------:R-:W0:Y:S01]  /*2fb0*/  LDGDEPBAR ;  /* 0x00000000000079af */ /* 0x000e220000000000 */
[C---:B------:R-:W-:Y:S01]  /*2fc0*/  ISETP.LT.OR P0, PT, R6.reuse, 0x1, P5 ;  /* 0x000000010600780c */ /* 0x040fe20002f01670 */
[----:B------:R-:W-:Y:S01]  /*2fd0*/  IMAD.MOV.U32 R0, RZ, RZ, 0x40 ;  /* 0x00000040ff007424 */ /* 0x000fe200078e00ff */
[C---:B------:R-:W-:Y:S02]  /*2fe0*/  ISETP.LT.OR P6, PT, R6.reuse, 0x21, P6 ;  /* 0x000000210600780c */ /* 0x040fe400037c1670 */
[----:B------:R-:W-:-:S05]  /*2ff0*/  ISETP.LT.OR P5, PT, R6, 0x21, P5 ;  /* 0x000000210600780c */ /* 0x000fca0002fa1670 */
[----:B------:R1:W-:Y:S01]  /*3000*/  LDGSTS.E.BYPASS.LTC128B.128 [R208+0x100], [R4.64], !P4 ;  /* 0x0010000004d07fae */ /* 0x0003e2000e101d48 */
[----:B------:R-:W-:-:S03]  /*3010*/  ISETP.GE.AND P4, PT, R203, c[0x0][0x1d4], PT ;  /* 0x00007500cb007a0c */ /* 0x000fc60003f86270 */
[----:B------:R1:W-:Y:S01]  /*3020*/  LDGSTS.E.BYPASS.LTC128B.128 [R208+0x2100], [R4.64+0x80], !P0 ;  /* 0x0210008004d07fae */ /* 0x0003e2000c101d48 */
[C---:B------:R-:W-:Y:S02]  /*3030*/  ISETP.LT.OR P0, PT, R6.reuse, 0x1, P4 ;  /* 0x000000010600780c */ /* 0x040fe40002701670 */
[----:B------:R-:W-:-:S11]  /*3040*/  ISETP.LT.OR P4, PT, R6, 0x21, P4 ;  /* 0x000000210600780c */ /* 0x000fd60002781670 */
[----:B------:R1:W-:Y:S01]  /*3050*/  LDGSTS.E.BYPASS.LTC128B.128 [R208+0x4100], [R4.64+0x100], !P0 ;  /* 0x0410010004d07fae */ /* 0x0003e2000c101d48 */
[----:B------:R-:W-:-:S04]  /*3060*/  IADD3 R6, P0, R4, UR7, RZ ;  /* 0x0000000704067c10 */ /* 0x000fc8000ff1e0ff */
[----:B------:R-:W-:-:S05]  /*3070*/  IADD3.X R7, R5, UR5, RZ, P0, !PT ;  /* 0x0000000505077c10 */ /* 0x000fca00087fe4ff */
[----:B------:R1:W-:Y:S04]  /*3080*/  LDGSTS.E.BYPASS.LTC128B.128 [R208+0x1100], [R6.64], !P6 ;  /* 0x0110000006d07fae */ /* 0x0003e8000f101d48 */
[----:B------:R1:W-:Y:S04]  /*3090*/  LDGSTS.E.BYPASS.LTC128B.128 [R208+0x3100], [R6.64+0x80], !P5 ;  /* 0x0310008006d07fae */ /* 0x0003e8000e901d48 */
[----:B------:R1:W-:Y:S01]  /*30a0*/  LDGSTS.E.BYPASS.LTC128B.128 [R208+0x5100], [R6.64+0x100], !P4 ;  /* 0x0510010006d07fae */ /* 0x0003e2000e101d48 */
[----:B------:R-:W-:-:S03]  /*30b0*/  ISETP.GT.AND P4, PT, R9, R230, PT ;  /* 0x000000e60900720c */ /* 0x000fc60003f84270 */
[----:B------:R-:W0:Y:S10]  /*30c0*/  LDGDEPBAR ;  /* 0x00000000000079af */ /* 0x000e340000000000 */
[----:B------:R-:W-:Y:S05]  /*30d0*/  @!P4 BRA `(.L_x_1656) ;  /* 0x000001600000c947 */ /* 0x000fea0003800000 */
[----:B-1----:R-:W-:Y:S02]  /*30e0*/  IADD3 R5, R133, -0x2, RZ ;  /* 0xfffffffe85057810 */ /* 0x002fe40007ffe0ff */
[----:B------:R-:W-:-:S02]  /*30f0*/  ISETP.GE.AND P5, PT, R218, c[0x0][0x1d4], PT ;  /* 0x00007500da007a0c */ /* 0x000fc40003fa6270 */
        /* <DEDUP_REMOVED lines=8> */
[----:B------:R-:W-:Y:S01]  /*3180*/  IMAD.WIDE.U32 R6, R0, c[0x0][0x1e0], RZ ;  /* 0x0000780000067a25 */ /* 0x000fe200078e00ff */
[----:B------:R-:W-:Y:S02]  /*3190*/  ISETP.GE.AND P0, PT, R204, c[0x0][0x1d4], PT ;  /* 0x00007500cc007a0c */ /* 0x000fe40003f06270 */
[----:B------:R-:W-:Y:S01]  /*31a0*/  LEA.HI.X R9, R5, c[0x0][0x1cc], R4, 0x1, P6 ;  /* 0x0000730005097a11 */ /* 0x000fe200030f0c04 */
[----:B------:R-:W-:Y:S01]  /*31b0*/  IMAD R4, R0, c[0x0][0x1e4], RZ ;  /* 0x0000790000047a24 */ /* 0x000fe200078e02ff */
[----:B------:R-:W-:-:S03]  /*31c0*/  IADD3 R6, P6, R6, R8, RZ ;  /* 0x0000000806067210 */ /* 0x000fc60007fde0ff */
[----:B------:R1:W-:Y:S01]  /*31d0*/  LDGSTS.E.BYPASS.LTC128B.128 [R208+0x12100], [R8.64], !P5 ;  /* 0x1210000008d07fae */ /* 0x0003e2000e901d48 */
[----:B------:R-:W-:-:S05]  /*31e0*/  IADD3.X R7, R9, R7, R4, P6, !PT ;  /* 0x0000000709077210 */ /* 0x000fca00037fe404 */
[----:B------:R1:W-:Y:S04]  /*31f0*/  LDGSTS.E.BYPASS.LTC128B.128 [R208+0x14100], [R8.64+0x80], !P0 ;  /* 0x1410008008d07fae */ /* 0x0003e8000c101d48 */
[----:B------:R1:W-:Y:S04]  /*3200*/  LDGSTS.E.BYPASS.LTC128B.128 [R208+0x16100], [R8.64+0x100], !P3 ;  /* 0x1610010008d07fae */ /* 0x0003e8000d901d48 */
[----:B------:R1:W-:Y:S04]  /*3210*/  LDGSTS.E.BYPASS.LTC128B.128 [R208+0x13100], [R6.64], !P5 ;  /* 0x1310000006d07fae */ /* 0x0003e8000e901d48 */
[----:B------:R1:W-:Y:S04]  /*3220*/  LDGSTS.E.BYPASS.LTC128B.128 [R208+0x15100], [R6.64+0x80], !P0 ;  /* 0x1510008006d07fae */ /* 0x0003e8000c101d48 */
[----:B------:R1:W-:Y:S02]  /*3230*/  LDGSTS.E.BYPASS.LTC128B.128 [R208+0x17100], [R6.64+0x100], !P3 ;  /* 0x1710010006d07fae */ /* 0x0003e4000d901d48 */
.L_x_1656:
[----:B------:R-:W-:Y:S05]  /*3240*/  BSYNC B0 ;  /* 0x0000000000007941 */ /* 0x000fea0003800000 */
.L_x_1655:
        /* <DEDUP_REMOVED lines=19> */
[----:B------:R-:W-:Y:S02]  /*3380*/  IADD3 R2, R133, -0x2, RZ ;  /* 0xfffffffe85027810 */ /* 0x000fe40007ffe0ff */
        /* <DEDUP_REMOVED lines=10> */
[----:B------:R-:W-:Y:S02]  /*3430*/  LEA.HI.X R13, R2, c[0x0][0x1fc], R13, 0x1, P5 ;  /* 0x00007f00020d7a11 */ /* 0x000fe400028f0c0d */
[----:B------:R-:W-:-:S03]  /*3440*/  IADD3 R14, P5, R12, UR7, RZ ;  /* 0x000000070c0e7c10 */ /* 0x000fc6000ffbe0ff */
[----:B------:R-:W-:Y:S01]  /*3450*/  @!PT LDS RZ, [RZ] ;  /* 0x00000000fffff984 */ /* 0x000fe20000000800 */
[----:B------:R-:W-:Y:S01]  /*3460*/  @!PT LDS RZ, [RZ] ;  /* 0x00000000fffff984 */ /* 0x000fe20000000800 */
[----:B------:R-:W-:Y:S01]  /*3470*/  @!PT LDS RZ, [RZ] ;  /* 0x00000000fffff984 */ /* 0x000fe20000000800 */
[----:B------:R2:W-:Y:S01]  /*3480*/  LDGSTS.E.BYPASS.LTC128B.128 [R208+0x6100], [R12.64], !P4 ;  /* 0x061000000cd07fae */ /* 0x0005e2000e101d48 */
[----:B------:R-:W-:-:S05]  /*3490*/  IADD3.X R15, R13, UR5, RZ, P5, !PT ;  /* 0x000000050d0f7c10 */ /* 0x000fca000affe4ff */
[----:B------:R2:W-:Y:S04]  /*34a0*/  LDGSTS.E.BYPASS.LTC128B.128 [R208+0x8100], [R12.64+0x80], !P0 ;  /* 0x081000800cd07fae */ /* 0x0005e8000c101d48 */
[----:B------:R2:W-:Y:S04]  /*34b0*/  LDGSTS.E.BYPASS.LTC128B.128 [R208+0xa100], [R12.64+0x100], !P3 ;  /* 0x0a1001000cd07fae */ /* 0x0005e8000d901d48 */
[----:B------:R2:W-:Y:S04]  /*34c0*/  LDGSTS.E.BYPASS.LTC128B.128 [R208+0x7100], [R14.64], !P4 ;  /* 0x071000000ed07fae */ /* 0x0005e8000e101d48 */
[----:B------:R2:W-:Y:S04]  /*34d0*/  LDGSTS.E.BYPASS.LTC128B.128 [R208+0x9100], [R14.64+0x80], !P0 ;  /* 0x091000800ed07fae */ /* 0x0005e8000c101d48 */
[----:B------:R2:W-:Y:S02]  /*34e0*/  LDGSTS.E.BYPASS.LTC128B.128 [R208+0xb100], [R14.64+0x100], !P3 ;  /* 0x0b1001000ed07fae */ /* 0x0005e4000d901d48 */
.L_x_1658:
[----:B------:R-:W-:Y:S05]  /*34f0*/  BSYNC B0 ;  /* 0x0000000000007941 */ /* 0x000fea0003800000 */
.L_x_1657:
[----:B------:R-:W-:Y:S01]  /*3500*/  LOP3.LUT P0, RZ, R214, 0x4, RZ, 0xc0, !PT ;  /* 0x00000004d6ff7812 */ /* 0x000fe2000780c0ff */
[C---:B---3--:R-:W-:Y:S01]  /*3510*/  HMMA.16816.F32 R20, R36.reuse, R16, RZ ;  /* 0x000000102414723c */ /* 0x048fe200000018ff */
[----:B------:R-:W-:Y:S01]  /*3520*/  LDSM.16.M88.4 R44, [R184] ;  /* 0x00000000b82c783b */ /* 0x000fe20000000200 */
[----:B------:R-:W-:Y:S01]  /*3530*/  ULDC UR4, c[0x0][0x324] ;  /* 0x0000c90000047ab9 */ /* 0x000fe20000000800 */
[----:B------:R-:W-:Y:S01]  /*3540*/  SEL R135, R0, 0xffffffc0, !P0 ;  /* 0xffffffc000877807 */ /* 0x000fe20004000000 */
[----:B------:R-:W-:Y:S01]  /*3550*/  ULOP3.LUT UR4, URZ, UR4, URZ, 0x33, !UPT ;  /* 0x000000043f047292 */ /* 0x000fe2000f8e333f */
[----:B------:R-:W0:Y:S02]  /*3560*/  LDGDEPBAR ;  /* 0x00000000000079af */ /* 0x000e240000000000 */
[----:B------:R-:W-:Y:S01]  /*3570*/  IADD3 R0, R135, R186, R180 ;  /* 0x000000ba87007210 */ /* 0x000fe20007ffe0b4 */
[----:B------:R-:W-:Y:S01]  /*3580*/  IMAD.IADD R2, R186, 0x1, R135 ;  /* 0x00000001ba027824 */ /* 0x000fe200078e0287 */
[C---:B----4-:R-:W-:Y:S04]  /*3590*/  HMMA.16816.F32 R28, R36.reuse, R24, RZ ;  /* 0x00000018241c723c */ /* 0x050fe800000018ff */
[----:B--2---:R-:W2:Y:S04]  /*35a0*/  LDSM.16.M88.4 R12, [R2+0x800] ;  /* 0x00080000020c783b */ /* 0x004ea80000000200 */
[C---:B------:R-:W-:Y:S01]  /*35b0*/  HMMA.16816.F32 R24, R36.reuse, R26, RZ ;  /* 0x0000001a2418723c */ /* 0x040fe200000018ff */
[----:B------:R-:W3:Y:S04]  /*35c0*/  LDSM.16.M88.4 R32, [R2] ;  /* 0x000000000220783b */ /* 0x000ee80000000200 */
[----:B------:R-:W-:Y:S03]  /*35d0*/  LDSM.16.M88.4 R76, [R2+0x1000] ;  /* 0x00100000024c783b */ /* 0x000fe60000000200 */
[----:B------:R-:W-:Y:S01]  /*35e0*/  HMMA.16816.F32 R16, R36, R18, RZ ;  /* 0x000000122410723c */ /* 0x000fe200000018ff */
[----:B------:R-:W-:Y:S07]  /*35f0*/  LDSM.16.M88.4 R48, [R2+0x1800] ;  /* 0x001800000230783b */ /* 0x000fee0000000200 */
[----:B-1----:R-:W-:Y:S08]  /*3600*/  HMMA.16816.F32 R20, R52, R4, R20 ;  /* 0x000000043414723c */ /* 0x002ff00000001814 */
[C---:B------:R-:W-:Y:S08]  /*3610*/  HMMA.16816.F32 R64, R36.reuse, R60, RZ ;  /* 0x0000003c2440723c */ /* 0x040ff000000018ff */
[C---:B------:R-:W-:Y:S08]  /*3620*/  HMMA.16816.F32 R60, R36.reuse, R62, RZ ;  /* 0x0000003e243c723c */ /* 0x040ff000000018ff */
[C---:B------:R-:W-:Y:S08]  /*3630*/  HMMA.16816.F32 R56, R36.reuse, R40, RZ ;  /* 0x000000282438723c */ /* 0x040ff000000018ff */
[----:B------:R-:W-:Y:S01]  /*3640*/  HMMA.16816.F32 R36, R36, R42, RZ ;  /* 0x0000002a2424723c */ /* 0x000fe200000018ff */
[----:B------:R-:W-:Y:S07]  /*3650*/  LDSM.16.M88.4 R40, [R183] ;  /* 0x00000000b728783b */ /* 0x000fee0000000200 */
[C---:B------:R-:W-:Y:S08]  /*3660*/  HMMA.16816.F32 R28, R52.reuse, R8, R28 ;  /* 0x00000008341c723c */ /* 0x040ff0000000181c */
[C---:B------:R-:W-:Y:S01]  /*3670*/  HMMA.16816.F32 R24, R52.reuse, R10, R24 ;  /* 0x0000000a3418723c */ /* 0x040fe20000001818 */
[----:B------:R-:W-:Y:S07]  /*3680*/  LDSM.16.M88.4 R8, [R0] ;  /* 0x000000000008783b */ /* 0x000fee0000000200 */
[----:B------:R-:W-:Y:S01]  /*3690*/  HMMA.16816.F32 R16, R52, R6, R16 ;  /* 0x000000063410723c */ /* 0x000fe20000001810 */
[----:B------:R-:W1:Y:S07]  /*36a0*/  LDSM.16.M88.4 R4, [R0+0x800] ;  /* 0x000800000004783b */ /* 0x000e6e0000000200 */
[----:B--2---:R-:W-:Y:S08]  /*36b0*/  HMMA.16816.F32 R20, R44, R12, R20 ;  /* 0x0000000c2c14723c */ /* 0x004ff00000001814 */
[C---:B------:R-:W-:Y:S08]  /*36c0*/  HMMA.16816.F32 R64, R52.reuse, R72, R64 ;  /* 0x000000483440723c */ /* 0x040ff00000001840 */
[C---:B------:R-:W-:Y:S01]  /*36d0*/  HMMA.16816.F32 R60, R52.reuse, R74, R60 ;  /* 0x0000004a343c723c */ /* 0x040fe2000000183c */
[----:B------:R-:W-:Y:S07]  /*36e0*/  LDSM.16.M88.4 R72, [R0+0x1000] ;  /* 0x001000000048783b */ /* 0x000fee0000000200 */
[C---:B------:R-:W-:Y:S08]  /*36f0*/  HMMA.16816.F32 R56, R52.reuse, R68, R56 ;  /* 0x000000443438723c */ /* 0x040ff00000001838 */
[----:B------:R-:W-:Y:S01]  /*3700*/  HMMA.16816.F32 R52, R52, R70, R36 ;  /* 0x000000463434723c */ /* 0x000fe20000001824 */
[----:B------:R-:W-:Y:S04]  /*3710*/  LDSM.16.M88.4 R36, [R188+0x4000] ;  /* 0x00400000bc24783b */ /* 0x000fe80000000200 */
[----:B------:R-:W-:Y:S03]  /*3720*/  LDSM.16.M88.4 R68, [R0+0x1800] ;  /* 0x001800000044783b */ /* 0x000fe60000000200 */
[C---:B---3--:R-:W-:Y:S08]  /*3730*/  HMMA.16816.F32 R28, R44.reuse, R32, R28 ;  /* 0x000000202c1c723c */ /* 0x048ff0000000181c */
[C---:B------:R-:W-:Y:S01]  /*3740*/  HMMA.16816.F32 R24, R44.reuse, R34, R24 ;  /* 0x000000222c18723c */ /* 0x040fe20000001818 */
[----:B------:R-:W-:Y:S07]  /*3750*/  LDSM.16.M88.4 R32, [R186+0x2000] ;  /* 0x00200000ba20783b */ /* 0x000fee0000000200 */
[----:B------:R-:W-:Y:S01]  /*3760*/  HMMA.16816.F32 R16, R44, R14, R16 ;  /* 0x0000000e2c10723c */ /* 0x000fe20000001810 */
[----:B------:R-:W2:Y:S07]  /*3770*/  LDSM.16.M88.4 R12, [R186+0x2800] ;  /* 0x00280000ba0c783b */ /* 0x000eae0000000200 */
[----:B-1----:R-:W-:Y:S08]  /*3780*/  HMMA.16816.F32 R20, R40, R4, R20 ;  /* 0x000000042814723c */ /* 0x002ff00000001814 */
[C---:B------:R-:W-:Y:S08]  /*3790*/  HMMA.16816.F32 R64, R44.reuse, R76, R64 ;  /* 0x0000004c2c40723c */ /* 0x040ff00000001840 */
[C---:B------:R-:W-:Y:S01]  /*37a0*/  HMMA.16816.F32 R60, R44.reuse, R78, R60 ;  /* 0x0000004e2c3c723c */ /* 0x040fe2000000183c */
[----:B------:R-:W-:Y:S07]  /*37b0*/  LDSM.16.M88.4 R76, [R186+0x3000] ;  /* 0x00300000ba4c783b */ /* 0x000fee0000000200 */
[C---:B------:R-:W-:Y:S08]  /*37c0*/  HMMA.16816.F32 R56, R44.reuse, R48, R56 ;  /* 0x000000302c38723c */ /* 0x040ff00000001838 */
[----:B------:R-:W-:Y:S01]  /*37d0*/  HMMA.16816.F32 R52, R44, R50, R52 ;  /* 0x000000322c34723c */ /* 0x000fe20000001834 */
[----:B------:R-:W-:Y:S04]  /*37e0*/  LDSM.16.M88.4 R44, [R185+0x4000] ;  /* 0x00400000b92c783b */ /* 0x000fe80000000200 */
[----:B------:R-:W-:Y:S03]  /*37f0*/  LDSM.16.M88.4 R48, [R186+0x3800] ;  /* 0x00380000ba30783b */ /* 0x000fe60000000200 */
[C---:B------:R-:W-:Y:S08]  /*3800*/  HMMA.16816.F32 R28, R40.reuse, R8, R28 ;  /* 0x00000008281c723c */ /* 0x040ff0000000181c */
[C---:B------:R-:W-:Y:S01]  /*3810*/  HMMA.16816.F32 R24, R40.reuse, R10, R24 ;  /* 0x0000000a2818723c */ /* 0x040fe20000001818 */
[----:B------:R-:W-:Y:S07]  /*3820*/  LDSM.16.M88.4 R8, [R81+0x2000] ;  /* 0x002000005108783b */ /* 0x000fee0000000200 */
        /* <DEDUP_REMOVED lines=49> */
[C---:B------:R-:W-:Y:S01]  /*3b40*/  HMMA.16816.F32 R16, R48.reuse, R6, R16 ;  /* 0x000000063010723c */ /* 0x040fe20000001810 */
[----:B------:R-:W1:Y:S07]  /*3b50*/  LDSM.16.M88.4 R4, [R81+0x4800] ;  /* 0x004800005104783b */ /* 0x000e6e0000000200 */
[C---:B------:R-:W-:Y:S08]  /*3b60*/  HMMA.16816.F32 R28, R48.reuse, R8, R28 ;  /* 0x00000008301c723c */ /* 0x040ff0000000181c */
[----:B------:R-:W-:Y:S01]  /*3b70*/  HMMA.16816.F32 R24, R48, R10, R24 ;  /* 0x0000000a3018723c */ /* 0x000fe20000001818 */
[----:B------:R-:W3:Y:S07]  /*3b80*/  LDSM.16.M88.4 R8, [R81+0x4000] ;  /* 0x004000005108783b */ /* 0x000eee0000000200 */
        /* <DEDUP_REMOVED lines=9> */
[----:B------:R-:W2:Y:S07]  /*3c20*/  LDSM.16.M88.4 R40, [R2+0x4800] ;  /* 0x004800000228783b */ /* 0x000eae0000000200 */
[C---:B------:R-:W-:Y:S08]  /*3c30*/  HMMA.16816.F32 R28, R12.reuse, R44, R28 ;  /* 0x0000002c0c1c723c */ /* 0x040ff0000000181c */
[----:B------:R-:W-:Y:S01]  /*3c40*/  HMMA.16816.F32 R24, R12, R46, R24 ;  /* 0x0000002e0c18723c */ /* 0x000fe20000001818 */
[----:B------:R-:W4:Y:S07]  /*3c50*/  LDSM.16.M88.4 R44, [R2+0x4000] ;  /* 0x00400000022c783b */ /* 0x000f2e0000000200 */
[----:B-1----:R-:W-:Y:S08]  /*3c60*/  HMMA.16816.F32 R20, R76, R4, R20 ;  /* 0x000000044c14723c */ /* 0x002ff00000001814 */
[C---:B------:R-:W-:Y:S08]  /*3c70*/  HMMA.16816.F32 R64, R12.reuse, R36, R64 ;  /* 0x000000240c40723c */ /* 0x040ff00000001840 */
[C---:B------:R-:W-:Y:S01]  /*3c80*/  HMMA.16816.F32 R60, R12.reuse, R38, R60 ;  /* 0x000000260c3c723c */ /* 0x040fe2000000183c */
[----:B------:R-:W-:Y:S07]  /*3c90*/  LDSM.16.M88.4 R36, [R2+0x5000] ;  /* 0x005000000224783b */ /* 0x000fee0000000200 */
[C---:B------:R-:W-:Y:S08]  /*3ca0*/  HMMA.16816.F32 R56, R12.reuse, R32, R56 ;  /* 0x000000200c38723c */ /* 0x040ff00000001838 */
[----:B------:R-:W-:Y:S01]  /*3cb0*/  HMMA.16816.F32 R52, R12, R34, R52 ;  /* 0x000000220c34723c */ /* 0x000fe20000001834 */
[----:B------:R-:W-:Y:S04]  /*3cc0*/  LDSM.16.M88.4 R12, [R183+0x8000] ;  /* 0x00800000b70c783b */ /* 0x000fe80000000200 */
[----:B------:R1:W-:Y:S03]  /*3cd0*/  LDSM.16.M88.4 R32, [R2+0x5800] ;  /* 0x005800000220783b */ /* 0x0003e60000000200 */
[C---:B------:R-:W-:Y:S01]  /*3ce0*/  HMMA.16816.F32 R16, R76.reuse, R6, R16 ;  /* 0x000000064c10723c */ /* 0x040fe20000001810 */
[----:B------:R-:W5:Y:S07]  /*3cf0*/  LDSM.16.M88.4 R4, [R0+0x4800] ;  /* 0x004800000004783b */ /* 0x000f6e0000000200 */
[C---:B---3--:R-:W-:Y:S08]  /*3d00*/  HMMA.16816.F32 R28, R76.reuse, R8, R28 ;  /* 0x000000084c1c723c */ /* 0x048ff0000000181c */
[----:B------:R-:W-:Y:S01]  /*3d10*/  HMMA.16816.F32 R24, R76, R10, R24 ;  /* 0x0000000a4c18723c */ /* 0x000fe20000001818 */
[----:B------:R-:W3:Y:S01]  /*3d20*/  LDSM.16.M88.4 R8, [R0+0x4000] ;  /* 0x004000000008783b */ /* 0x000ee20000000200 */
[----:B-1----:R-:W-:-:S06]  /*3d30*/  IMAD.IADD R2, R210, 0x1, R193 ;  /* 0x00000001d2027824 */ /* 0x002fcc00078e02c1 */
[----:B--2---:R-:W-:Y:S08]  /*3d40*/  HMMA.16816.F32 R20, R48, R40, R20 ;  /* 0x000000283014723c */ /* 0x004ff00000001814 */
[C---:B------:R-:W-:Y:S08]  /*3d50*/  HMMA.16816.F32 R64, R76.reuse, R72, R64 ;  /* 0x000000484c40723c */ /* 0x040ff00000001840 */
[C---:B------:R-:W-:Y:S08]  /*3d60*/  HMMA.16816.F32 R60, R76.reuse, R74, R60 ;  /* 0x0000004a4c3c723c */ /* 0x040ff0000000183c */
[C---:B------:R-:W-:Y:S08]  /*3d70*/  HMMA.16816.F32 R56, R76.reuse, R68, R56 ;  /* 0x000000444c38723c */ /* 0x040ff00000001838 */
[----:B------:R-:W-:Y:S08]  /*3d80*/  HMMA.16816.F32 R52, R76, R70, R52 ;  /* 0x000000464c34723c */ /* 0x000ff00000001834 */
[C---:B----4-:R-:W-:Y:S08]  /*3d90*/  HMMA.16816.F32 R28, R48.reuse, R44, R28 ;  /* 0x0000002c301c723c */ /* 0x050ff0000000181c */
[C---:B------:R-:W-:Y:S01]  /*3da0*/  HMMA.16816.F32 R24, R48.reuse, R46, R24 ;  /* 0x0000002e3018723c */ /* 0x040fe20000001818 */
[----:B------:R-:W-:Y:S07]  /*3db0*/  LDSM.16.M88.4 R44, [R0+0x5000] ;  /* 0x00500000002c783b */ /* 0x000fee0000000200 */
[----:B------:R-:W-:Y:S01]  /*3dc0*/  HMMA.16816.F32 R16, R48, R42, R16 ;  /* 0x0000002a3010723c */ /* 0x000fe20000001810 */
[----:B------:R1:W-:Y:S07]  /*3dd0*/  LDSM.16.M88.4 R40, [R0+0x5800] ;  /* 0x005800000028783b */ /* 0x0003ee0000000200 */
[----:B-----5:R-:W-:Y:S07]  /*3de0*/  HMMA.16816.F32 R20, R12, R4, R20 ;  /* 0x000000040c14723c */ /* 0x020fee0000001814 */
[----:B------:R-:W-:Y:S01]  /*3df0*/  @P2 IMAD.HI.U32 R4, R2, c[0x0][0x2c8], RZ ;  /* 0x0000b20002042a27 */ /* 0x000fe200078e00ff */
[----:B------:R-:W-:Y:S01]  /*3e00*/  HMMA.16816.F32 R64, R48, R36, R64 ;  /* 0x000000243040723c */ /* 0x000fe20000001840 */
[----:B------:R-:W-:-:S04]  /*3e10*/  IADD3 R5, R227, 0x1, -R80 ;  /* 0x00000001e3057810 */ /* 0x000fc80007ffe850 */
[----:B------:R-:W-:Y:S01]  /*3e20*/  IADD3 R5, -R228, R5, -R209 ;  /* 0x00000005e4057210 */ /* 0x000fe20007ffe9d1 */
[----:B-1----:R-:W-:Y:S01]  /*3e30*/  IMAD.MOV.U32 R0, RZ, RZ, R2 ;  /* 0x000000ffff007224 */ /* 0x002fe200078e0002 */
[----:B------:R-:W-:Y:S01]  /*3e40*/  @P2 SHF.R.U32.HI R0, RZ, c[0x0][0x2cc], R4 ;  /* 0x0000b300ff002a19 */ /* 0x000fe20000011604 */
[C---:B------:R-:W-:Y:S04]  /*3e50*/  HMMA.16816.F32 R60, R48.reuse, R38, R60 ;  /* 0x00000026303c723c */ /* 0x040fe8000000183c */
[----:B------:R-:W1:Y:S04]  /*3e60*/  SHFL.IDX PT, R2, R0, RZ, 0x1c1f ;  /* 0x001c1fff00027589 */ /* 0x000e6800000e0000 */
[C---:B------:R-:W-:Y:S08]  /*3e70*/  HMMA.16816.F32 R56, R48.reuse, R32, R56 ;  /* 0x000000203038723c */ /* 0x040ff00000001838 */
[----:B------:R-:W-:Y:S08]  /*3e80*/  HMMA.16816.F32 R52, R48, R34, R52 ;  /* 0x000000223034723c */ /* 0x000ff00000001834 */
[C---:B------:R-:W-:Y:S07]  /*3e90*/  HMMA.16816.F32 R16, R12.reuse, R6, R16 ;  /* 0x000000060c10723c */ /* 0x040fee0000001810 */
[C---:B------:R-:W-:Y:S01]  /*3ea0*/  IADD3 R7, R5.reuse, c[0x0][0x328], RZ ;  /* 0x0000ca0005077a10 */ /* 0x040fe20007ffe0ff */
[----:B---3--:R-:W-:Y:S01]  /*3eb0*/  HMMA.16816.F32 R28, R12, R8, R28 ;  /* 0x000000080c1c723c */ /* 0x008fe2000000181c */
[----:B------:R-:W-:-:S06]  /*3ec0*/  IADD3 R5, R5, UR4, RZ ;  /* 0x0000000405057c10 */ /* 0x000fcc000fffe0ff */
[----:B------:R-:W-:Y:S01]  /*3ed0*/  IADD3 R9, -R209, R227, -R80 ;  /* 0x000000e3d1097210 */ /* 0x000fe20007ffe950 */
[C---:B------:R-:W-:Y:S07]  /*3ee0*/  HMMA.16816.F32 R24, R12.reuse, R10, R24 ;  /* 0x0000000a0c18723c */ /* 0x040fee0000001818 */
[--C-:B-1----:R-:W-:Y:S01]  /*3ef0*/  IMAD.IADD R11, R5, 0x1, R2.reuse ;  /* 0x00000001050b7824 */ /* 0x102fe200078e0202 */
[C---:B------:R-:W-:Y:S08]  /*3f00*/  HMMA.16816.F32 R64, R12.reuse, R44, R64 ;  /* 0x0000002c0c40723c */ /* 0x040ff00000001840 */
[C---:B------:R-:W-:Y:S08]  /*3f10*/  HMMA.16816.F32 R60, R12.reuse, R46, R60 ;  /* 0x0000002e0c3c723c */ /* 0x040ff0000000183c */
[C---:B------:R-:W-:Y:S08]  /*3f20*/  HMMA.16816.F32 R56, R12.reuse, R40, R56 ;  /* 0x000000280c38723c */ /* 0x040ff00000001838 */
[----:B------:R-:W-:Y:S07]  /*3f30*/  HMMA.16816.F32 R52, R12, R42, R52 ;  /* 0x0000002a0c34723c */ /* 0x000fee0000001834 */
[----:B------:R-:W-:-:S05]  /*3f40*/  IMAD.IADD R12, R7, 0x1, R2 ;  /* 0x00000001070c7824 */ /* 0x000fca00078e0202 */
        /* <DEDUP_REMOVED lines=13> */
.L_x_1661:
[----:B------:R-:W-:-:S04]  /*4020*/  MOV R2, c[0x0][0x32c] ;  /* 0x0000cb0000027a02 */ /* 0x000fc80000000f00 */
[----:B------:R-:W-:-:S13]  /*4030*/  ISETP.NE.AND P0, PT, R2, 0x1, PT ;  /* 0x000000010200780c */ /* 0x000fda0003f05270 */
[----:B------:R-:W-:-:S05]  /*4040*/  @P0 IMAD.HI.U32 R2, R13, c[0x0][0x330], RZ ;  /* 0x0000cc000d020a27 */ /* 0x000fca00078e00ff */
[----:B------:R-:W-:Y:S02]  /*4050*/  @P0 SHF.R.U32.HI R13, RZ, c[0x0][0x334], R2 ;  /* 0x0000cd00ff0d0a19 */ /* 0x000fe40000011602 */
.L_x_1662:
[----:B------:R-:W-:Y:S05]  /*4060*/  BSYNC B0 ;  /* 0x0000000000007941 */ /* 0x000fea0003800000 */
.L_x_1660:
[----:B------:R-:W-:-:S04]  /*4070*/  IMAD R2, R13, c[0x0][0x32c], -R80 ;  /* 0x0000cb000d027a24 */ /* 0x000fc800078e0a50 */
[----:B------:R-:W-:-:S05]  /*4080*/  IMAD.IADD R2, R2, 0x1, -R209 ;  /* 0x0000000102027824 */ /* 0x000fca00078e0ad1 */
[----:B------:R-:W-:Y:S02]  /*4090*/  IADD3 R13, R2, c[0x0][0x32c], RZ ;  /* 0x0000cb00020d7a10 */ /* 0x000fe40007ffe0ff */
[----:B------:R-:W-:Y:S02]  /*40a0*/  IMNMX R11, R11, R2, !PT ;  /* 0x000000020b0b7217 */ /* 0x000fe40007800200 */
[----:B------:R-:W-:Y:S02]  /*40b0*/  IMNMX R12, R12, R13, PT ;  /* 0x0000000d0c0c7217 */ /* 0x000fe40003800200 */
.L_x_1659:
[----:B------:R-:W-:Y:S01]  /*40c0*/  ISETP.GT.AND P0, PT, R133, RZ, PT ;  /* 0x000000ff8500720c */ /* 0x000fe20003f04270 */
[----:B------:R-:W1:Y:S03]  /*40d0*/  SHFL.IDX PT, R2, R0, 0x1, 0x1c1f ;  /* 0x003c1f0000027f89 */ /* 0x000e6600000e0000 */
[C---:B------:R-:W-:Y:S02]  /*40e0*/  ISETP.GT.AND P4, PT, R11.reuse, RZ, P0 ;  /* 0x000000ff0b00720c */ /* 0x040fe40000784270 */
[----:B------:R-:W-:-:S02]  /*40f0*/  ISETP.GT.AND P6, PT, R11, 0x1, P0 ;  /* 0x000000010b00780c */ /* 0x000fc400007c4270 */
[----:B------:R-:W-:Y:S02]  /*4100*/  ISETP.LT.OR P4, PT, R12, 0x1, P4 ;  /* 0x000000010c00780c */ /* 0x000fe40002781670 */
[C---:B------:R-:W-:Y:S02]  /*4110*/  ISETP.GT.AND P5, PT, R11.reuse, 0x8, P0 ;  /* 0x000000080b00780c */ /* 0x040fe400007a4270 */
[----:B------:R-:W-:Y:S02]  /*4120*/  FSEL R28, R28, -INF , !P4 ;  /* 0xff8000001c1c7808 */ /* 0x000fe40006000000 */
[----:B------:R-:W-:Y:S02]  /*4130*/  ISETP.GT.AND P4, PT, R11, 0x9, P0 ;  /* 0x000000090b00780c */ /* 0x000fe40000784270 */
[C---:B------:R-:W-:Y:S02]  /*4140*/  ISETP.LT.OR P6, PT, R12.reuse, 0x2, P6 ;  /* 0x000000020c00780c */ /* 0x040fe400037c1670 */
[----:B------:R-:W-:-:S02]  /*4150*/  ISETP.LT.OR P5, PT, R12, 0x9, P5 ;  /* 0x000000090c00780c */ /* 0x000fc40002fa1670 */
[----:B------:R-:W-:Y:S02]  /*4160*/  ISETP.LT.OR P4, PT, R12, 0xa, P4 ;  /* 0x0000000a0c00780c */ /* 0x000fe40002781670 */
[----:B------:R-:W-:Y:S02]  /*4170*/  FSEL R10, R29, -INF , !P6 ;  /* 0xff8000001d0a7808 */ /* 0x000fe40007000000 */
[----:B------:R-:W-:Y:S01]  /*4180*/  FSEL R24, R24, -INF , !P5 ;  /* 0xff80000018187808 */ /* 0x000fe20006800000 */
[--C-:B-1----:R-:W-:Y:S01]  /*4190*/  IMAD.IADD R0, R7, 0x1, R2.reuse ;  /* 0x0000000107007824 */ /* 0x102fe200078e0202 */
[----:B------:R-:W-:Y:S01]  /*41a0*/  FSEL R8, R25, -INF , !P4 ;  /* 0xff80000019087808 */ /* 0x000fe20006000000 */
[----:B------:R-:W-:Y:S01]  /*41b0*/  IMAD.IADD R7, R5, 0x1, R2 ;  /* 0x0000000105077824 */ /* 0x000fe200078e0202 */
[C---:B------:R-:W-:Y:S02]  /*41c0*/  ISETP.GT.AND P6, PT, R11.reuse, 0x10, P0 ;  /* 0x000000100b00780c */ /* 0x040fe400007c4270 */
[----:B------:R-:W-:-:S02]  /*41d0*/  ISETP.GT.AND P5, PT, R11, 0x11, P0 ;  /* 0x000000110b00780c */ /* 0x000fc400007a4270 */
[----:B------:R-:W-:Y:S02]  /*41e0*/  ISETP.GT.AND P4, PT, R11, 0x18, P0 ;  /* 0x000000180b00780c */ /* 0x000fe40000784270 */
[C---:B------:R-:W-:Y:S02]  /*41f0*/  ISETP.LT.OR P6, PT, R12.reuse, 0x11, P6 ;  /* 0x000000110c00780c */ /* 0x040fe400037c1670 */
[C---:B------:R-:W-:Y:S02]  /*4200*/  ISETP.LT.OR P5, PT, R12.reuse, 0x12, P5 ;  /* 0x000000120c00780c */ /* 0x040fe40002fa1670 */
[----:B------:R-:W-:Y:S02]  /*4210*/  ISETP.LT.OR P4, PT, R12, 0x19, P4 ;  /* 0x000000190c00780c */ /* 0x000fe40002781670 */
[----:B------:R-:W-:Y:S02]  /*4220*/  FSEL R20, R20, -INF , !P6 ;  /* 0xff80000014147808 */ /* 0x000fe40007000000 */
[----:B------:R-:W-:-:S02]  /*4230*/  FSEL R6, R21, -INF , !P5 ;  /* 0xff80000015067808 */ /* 0x000fc40006800000 */
[----:B------:R-:W-:Y:S02]  /*4240*/  FSEL R16, R16, -INF , !P4 ;  /* 0xff80000010107808 */ /* 0x000fe40006000000 */
[C---:B------:R-:W-:Y:S02]  /*4250*/  ISETP.GT.AND P6, PT, R11.reuse, 0x19, P0 ;  /* 0x000000190b00780c */ /* 0x040fe400007c4270 */
[C---:B------:R-:W-:Y:S02]  /*4260*/  ISETP.GT.AND P5, PT, R11.reuse, 0x20, P0 ;  /* 0x000000200b00780c */ /* 0x040fe400007a4270 */
[----:B------:R-:W-:Y:S02]  /*4270*/  ISETP.GT.AND P4, PT, R11, 0x21, P0 ;  /* 0x000000210b00780c */ /* 0x000fe40000784270 */
[C---:B------:R-:W-:Y:S02]  /*4280*/  ISETP.LT.OR P6, PT, R12.reuse, 0x1a, P6 ;  /* 0x0000001a0c00780c */ /* 0x040fe400037c1670 */
[----:B------:R-:W-:-:S02]  /*4290*/  ISETP.LT.OR P5, PT, R12, 0x21, P5 ;  /* 0x000000210c00780c */ /* 0x000fc40002fa1670 */
[----:B------:R-:W-:Y:S02]  /*42a0*/  ISETP.LT.OR P4, PT, R12, 0x22, P4 ;  /* 0x000000220c00780c */ /* 0x000fe40002781670 */
[----:B------:R-:W-:Y:S02]  /*42b0*/  FSEL R4, R17, -INF , !P6 ;  /* 0xff80000011047808 */ /* 0x000fe40007000000 */
[----:B------:R-:W-:Y:S02]  /*42c0*/  FSEL R158, R64, -INF , !P5 ;  /* 0xff800000409e7808 */ /* 0x000fe40006800000 */
[----:B------:R-:W-:Y:S02]  /*42d0*/  FSEL R168, R65, -INF , !P4 ;  /* 0xff80000041a87808 */ /* 0x000fe40006000000 */
        /* <DEDUP_REMOVED lines=15> */
[----:B------:R-:W-:Y:S02]  /*43d0*/  IMNMX R0, R9, R0, PT ;  /* 0x0000000009007217 */ /* 0x000fe40003800200 */
[----:B------:R-:W-:Y:S02]  /*43e0*/  FSEL R170, R57, -INF , !P6 ;  /* 0xff80000039aa7808 */ /* 0x000fe40007000000 */
[----:B------:R-:W-:Y:S02]  /*43f0*/  FSEL R142, R52, -INF , !P5 ;  /* 0xff800000348e7808 */ /* 0x000fe40006800000 */
[----:B------:R-:W-:Y:S01]  /*4400*/  FSEL R140, R53, -INF , !P4 ;  /* 0xff800000358c7808 */ /* 0x000fe20006000000 */
        /* <DEDUP_REMOVED lines=12> */
.L_x_1665:
[----:B------:R-:W-:-:S04]  /*44d0*/  MOV R2, c[0x0][0x32c] ;  /* 0x0000cb0000027a02 */ /* 0x000fc80000000f00 */
[----:B------:R-:W-:-:S13]  /*44e0*/  ISETP.NE.AND P4, PT, R2, 0x1, PT ;  /* 0x000000010200780c */ /* 0x000fda0003f85270 */
[----:B------:R-:W-:-:S05]  /*44f0*/  @P4 IMAD.HI.U32 R2, R5, c[0x0][0x330], RZ ;  /* 0x0000cc0005024a27 */ /* 0x000fca00078e00ff */
[----:B------:R-:W-:Y:S02]  /*4500*/  @P4 SHF.R.U32.HI R5, RZ, c[0x0][0x334], R2 ;  /* 0x0000cd00ff054a19 */ /* 0x000fe40000011602 */
.L_x_1666:
[----:B------:R-:W-:Y:S05]  /*4510*/  BSYNC B0 ;  /* 0x0000000000007941 */ /* 0x000fea0003800000 */
.L_x_1664:
[----:B------:R-:W-:-:S04]  /*4520*/  IMAD R2, R5, c[0x0][0x32c], -R80 ;  /* 0x0000cb0005027a24 */ /* 0x000fc800078e0a50 */
[----:B------:R-:W-:-:S05]  /*4530*/  IMAD.IADD R2, R2, 0x1, -R209 ;  /* 0x0000000102027824 */ /* 0x000fca00078e0ad1 */
[----:B------:R-:W-:Y:S02]  /*4540*/  IADD3 R5, R2, c[0x0][0x32c], RZ ;  /* 0x0000cb0002057a10 */ /* 0x000fe40007ffe0ff */
[----:B------:R-:W-:Y:S02]  /*4550*/  IMNMX R7, R7, R2, !PT ;  /* 0x0000000207077217 */ /* 0x000fe40007800200 */
[----:B------:R-:W-:Y:S02]  /*4560*/  IMNMX R0, R0, R5, PT ;  /* 0x0000000500007217 */ /* 0x000fe40003800200 */
.L_x_1663:
[----:B------:R-:W-:Y:S01]  /*4570*/  ISETP.GT.AND P6, PT, R7, RZ, P0 ;  /* 0x000000ff0700720c */ /* 0x000fe200007c4270 */
[----:B------:R-:W-:-:S04]  /*4580*/  DEPBAR.LE SB0, 0x2 ;  /* 0x000080800000791a */ /* 0x000fc80000000000 */
[----:B------:R-:W-:Y:S01]  /*4590*/  BAR.SYNC.DEFER_BLOCKING 0x0 ;  /* 0x0000000000007b1d */ /* 0x000fe20000010000 */
[----:B------:R-:W-:Y:S01]  /*45a0*/  ISETP.GT.AND P5, PT, R7, 0x1, P0 ;  /* 0x000000010700780c */ /* 0x000fe200007a4270 */
[C---:B------:R-:W-:Y:S01]  /*45b0*/  IMAD.IADD R164, R187.reuse, 0x1, R182 ;  /* 0x00000001bba47824 */ /* 0x040fe200078e02b6 */
[----:B------:R-:W-:Y:S01]  /*45c0*/  FMNMX.FTZ R5, R28, R10, !PT ;  /* 0x0000000a1c057209 */ /* 0x000fe20007810000 */
[----:B------:R-:W-:Y:S01]  /*45d0*/  IMAD.IADD R156, R187, 0x1, R181 ;  /* 0x00000001bb9c7824 */ /* 0x000fe200078e02b5 */
[C---:B------:R-:W-:Y:S01]  /*45e0*/  ISETP.LT.OR P6, PT, R0.reuse, 0x1, P6 ;  /* 0x000000010000780c */ /* 0x040fe200037c1670 */
[----:B------:R-:W-:Y:S01]  /*45f0*/  BSSY B0, `(.L_x_1667) ;  /* 0x0000173000007945 */ /* 0x000fe20003800000 */
[----:B------:R-:W-:Y:S02]  /*4600*/  ISETP.LT.OR P5, PT, R0, 0x2, P5 ;  /* 0x000000020000780c */ /* 0x000fe40002fa1670 */
[----:B------:R-:W-:Y:S02]  /*4610*/  ISETP.GT.AND P4, PT, R7, 0x8, P0 ;  /* 0x000000080700780c */ /* 0x000fe40000784270 */
[----:B------:R-:W-:-:S02]  /*4620*/  FMNMX.FTZ R5, R24, R5, !PT ;  /* 0x0000000518057209 */ /* 0x000fc40007810000 */
[----:B------:R-:W-:Y:S02]  /*4630*/  FSEL R30, R30, -INF , !P6 ;  /* 0xff8000001e1e7808 */ /* 0x000fe40007000000 */
[----:B------:R-:W-:Y:S02]  /*4640*/  FSEL R31, R31, -INF , !P5 ;  /* 0xff8000001f1f7808 */ /* 0x000fe40006800000 */
[----:B------:R-:W-:Y:S02]  /*4650*/  ISETP.LT.OR P4, PT, R0, 0x9, P4 ;  /* 0x000000090000780c */ /* 0x000fe40002781670 */
[C---:B------:R-:W-:Y:S02]  /*4660*/  ISETP.GT.AND P6, PT, R7.reuse, 0x9, P0 ;  /* 0x000000090700780c */ /* 0x040fe400007c4270 */
[----:B------:R-:W-:Y:S02]  /*4670*/  FMNMX.FTZ R9, R8, R5, !PT ;  /* 0x0000000508097209 */ /* 0x000fe40007810000 */
[----:B------:R-:W-:Y:S01]  /*4680*/  ISETP.GT.AND P5, PT, R7, 0x10, P0 ;  /* 0x000000100700780c */ /* 0x000fe200007a4270 */
[----:B------:R-:W-:Y:S01]  /*4690*/  LDSM.16.MT88.4 R40, [R182+0x2000] ;  /* 0x00200000b628783b */ /* 0x000fe20000004200 */
[----:B------:R-:W-:-:S02]  /*46a0*/  FSEL R5, R26, -INF , !P4 ;  /* 0xff8000001a057808 */ /* 0x000fc40006000000 */
[----:B------:R-:W-:Y:S01]  /*46b0*/  ISETP.LT.OR P6, PT, R0, 0xa, P6 ;  /* 0x0000000a0000780c */ /* 0x000fe200037c1670 */
[----:B------:R-:W-:Y:S01]  /*46c0*/  LDSM.16.MT88.4 R124, [R182] ;  /* 0x00000000b67c783b */ /* 0x000fe20000004200 */
[----:B------:R-:W-:Y:S02]  /*46d0*/  FMNMX.FTZ R2, R30, R31, !PT ;  /* 0x0000001f1e027209 */ /* 0x000fe40007810000 */
[----:B------:R-:W-:Y:S01]  /*46e0*/  ISETP.GT.AND P4, PT, R7, 0x11, P0 ;  /* 0x000000110700780c */ /* 0x000fe20000784270 */
[----:B------:R-:W-:Y:S01]  /*46f0*/  LDSM.16.MT88.4 R104, [R164] ;  /* 0x00000000a468783b */ /* 0x000fe20000004200 */
[----:B------:R-:W-:Y:S02]  /*4700*/  FMNMX.FTZ R9, R20, R9, !PT ;  /* 0x0000000914097209 */ /* 0x000fe40007810000 */
[----:B------:R-:W-:Y:S01]  /*4710*/  ISETP.LT.OR P5, PT, R0, 0x11, P5 ;  /* 0x000000110000780c */ /* 0x000fe20002fa1670 */
[----:B------:R-:W-:Y:S01]  /*4720*/  LDSM.16.MT88.4 R112, [R181] ;  /* 0x00000000b570783b */ /* 0x000fe20000004200 */
[----:B------:R-:W-:-:S02]  /*4730*/  FSEL R27, R27, -INF , !P6 ;  /* 0xff8000001b1b7808 */ /* 0x000fc40007000000 */
[----:B------:R-:W-:Y:S01]  /*4740*/  FMNMX.FTZ R2, R5, R2, !PT ;  /* 0x0000000205027209 */ /* 0x000fe20007810000 */
[----:B------:R-:W-:Y:S01]  /*4750*/  LDSM.16.MT88.4 R120, [R225] ;  /* 0x00000000e178783b */ /* 0x000fe20000004200 */
[----:B------:R-:W-:Y:S02]  /*4760*/  ISETP.LT.OR P4, PT, R0, 0x12, P4 ;  /* 0x000000120000780c */ /* 0x000fe40002781670 */
[----:B------:R-:W-:Y:S01]  /*4770*/  FMNMX.FTZ R9, R6, R9, !PT ;  /* 0x0000000906097209 */ /* 0x000fe20007810000 */
[----:B------:R-:W-:Y:S01]  /*4780*/  LDSM.16.MT88.4 R48, [R164+0x2000] ;  /* 0x00200000a430783b */ /* 0x000fe20000004200 */
[----:B------:R-:W-:Y:S02]  /*4790*/  FSEL R11, R22, -INF , !P5 ;  /* 0xff800000160b7808 */ /* 0x000fe40006800000 */
[----:B------:R-:W-:Y:S01]  /*47a0*/  ISETP.GT.AND P5, PT, R7, 0x18, P0 ;  /* 0x000000180700780c */ /* 0x000fe200007a4270 */
[----:B------:R-:W-:Y:S01]  /*47b0*/  LDSM.16.MT88.4 R72, [R182+0x4000] ;  /* 0x00400000b648783b */ /* 0x000fe20000004200 */
[----:B------:R-:W-:-:S02]  /*47c0*/  FMNMX.FTZ R2, R27, R2, !PT ;  /* 0x000000021b027209 */ /* 0x000fc40007810000 */
[----:B------:R-:W-:Y:S01]  /*47d0*/  FSEL R23, R23, -INF , !P4 ;  /* 0xff80000017177808 */ /* 0x000fe20006000000 */
[----:B------:R-:W-:Y:S01]  /*47e0*/  LDSM.16.MT88.4 R80, [R164+0x4000] ;  /* 0x00400000a450783b */ /* 0x000fe20000004200 */
[----:B------:R-:W-:Y:S02]  /*47f0*/  FMNMX.FTZ R9, R16, R9, !PT ;  /* 0x0000000910097209 */ /* 0x000fe40007810000 */
[----:B------:R-:W-:Y:S01]  /*4800*/  ISETP.GT.AND P4, PT, R7, 0x19, P0 ;  /* 0x000000190700780c */ /* 0x000fe20000784270 */
[----:B------:R-:W-:Y:S01]  /*4810*/  LDSM.16.MT88.4 R88, [R181+0x4000] ;  /* 0x00400000b558783b */ /* 0x000fe20000004200 */
[----:B------:R-:W-:Y:S02]  /*4820*/  ISETP.LT.OR P5, PT, R0, 0x19, P5 ;  /* 0x000000190000780c */ /* 0x000fe40002fa1670 */
[----:B------:R-:W-:Y:S01]  /*4830*/  FMNMX.FTZ R2, R11, R2, !PT ;  /* 0x000000020b027209 */ /* 0x000fe20007810000 */
[----:B------:R-:W-:Y:S01]  /*4840*/  LDSM.16.MT88.4 R136, [R164+0x800] ;  /* 0x00080000a488783b */ /* 0x000fe20000004200 */
[----:B------:R-:W-:-:S02]  /*4850*/  FMNMX.FTZ R13, R4, R9, !PT ;  /* 0x00000009040d7209 */ /* 0x000fc40007810000 */
[----:B------:R-:W-:Y:S01]  /*4860*/  ISETP.LT.OR P4, PT, R0, 0x1a, P4 ;  /* 0x0000001a0000780c */ /* 0x000fe20002781670 */
[----:B------:R-:W-:Y:S01]  /*4870*/  LDSM.16.MT88.4 R32, [R181+0x800] ;  /* 0x00080000b520783b */ /* 0x000fe20000004200 */
[----:B------:R-:W-:Y:S02]  /*4880*/  FSEL R9, R18, -INF , !P5 ;  /* 0xff80000012097808 */ /* 0x000fe40006800000 */
[----:B------:R-:W-:Y:S02]  /*4890*/  ISETP.GT.AND P5, PT, R7, 0x20, P0 ;  /* 0x000000200700780c */ /* 0x000fe400007a4270 */
[----:B------:R-:W-:Y:S02]  /*48a0*/  FMNMX.FTZ R2, R23, R2, !PT ;  /* 0x0000000217027209 */ /* 0x000fe40007810000 */
[----:B------:R-:W-:Y:S02]  /*48b0*/  FSEL R19, R19, -INF , !P4 ;  /* 0xff80000013137808 */ /* 0x000fe40006000000 */
[----:B------:R-:W-:-:S02]  /*48c0*/  ISETP.GT.AND P4, PT, R7, 0x21, P0 ;  /* 0x000000210700780c */ /* 0x000fc40000784270 */
[----:B------:R-:W-:Y:S02]  /*48d0*/  ISETP.LT.OR P5, PT, R0, 0x21, P5 ;  /* 0x000000210000780c */ /* 0x000fe40002fa1670 */
[----:B------:R-:W-:Y:S02]  /*48e0*/  FMNMX.FTZ R2, R9, R2, !PT ;  /* 0x0000000209027209 */ /* 0x000fe40007810000 */
[----:B------:R-:W-:Y:S02]  /*48f0*/  FMNMX.FTZ R13, R158, R13, !PT ;  /* 0x0000000d9e0d7209 */ /* 0x000fe40007810000 */
[----:B------:R-:W-:Y:S02]  /*4900*/  ISETP.LT.OR P4, PT, R0, 0x22, P4 ;  /* 0x000000220000780c */ /* 0x000fe40002781670 */
[----:B------:R-:W-:Y:S02]  /*4910*/  FSEL R177, R66, -INF , !P5 ;  /* 0xff80000042b17808 */ /* 0x000fe40006800000 */
[----:B------:R-:W-:-:S02]  /*4920*/  ISETP.GT.AND P5, PT, R7, 0x28, P0 ;  /* 0x000000280700780c */ /* 0x000fc400007a4270 */
[----:B------:R-:W-:Y:S02]  /*4930*/  FMNMX.FTZ R12, R19, R2, !PT ;  /* 0x00000002130c7209 */ /* 0x000fe40007810000 */
[----:B------:R-:W-:Y:S02]  /*4940*/  FMNMX.FTZ R13, R168, R13, !PT ;  /* 0x0000000da80d7209 */ /* 0x000fe40007810000 */
[----:B------:R-:W-:Y:S02]  /*4950*/  FSEL R167, R67, -INF , !P4 ;  /* 0xff80000043a77808 */ /* 0x000fe40006000000 */
[----:B------:R-:W-:Y:S01]  /*4960*/  ISETP.GT.AND P4, PT, R7, 0x29, P0 ;  /* 0x000000290700780c */ /* 0x000fe20000784270 */
[----:B------:R-:W-:Y:S01]  /*4970*/  LDSM.16.MT88.4 R64, [R156+0x2000] ;  /* 0x002000009c40783b */ /* 0x000fe20000004200 */
[----:B------:R-:W-:Y:S02]  /*4980*/  ISETP.LT.OR P5, PT, R0, 0x29, P5 ;  /* 0x000000290000780c */ /* 0x000fe40002fa1670 */
[----:B------:R-:W-:-:S02]  /*4990*/  FMNMX.FTZ R12, R177, R12, !PT ;  /* 0x0000000cb10c7209 */ /* 0x000fc40007810000 */
[----:B------:R-:W-:Y:S02]  /*49a0*/  FMNMX.FTZ R13, R160, R13, !PT ;  /* 0x0000000da00d7209 */ /* 0x000fe40007810000 */
[----:B------:R-:W-:Y:S02]  /*49b0*/  ISETP.GT.AND P6, PT, R7, 0x30, P0 ;  /* 0x000000300700780c */ /* 0x000fe400007c4270 */
[----:B------:R-:W-:Y:S02]  /*49c0*/  ISETP.LT.OR P4, PT, R0, 0x2a, P4 ;  /* 0x0000002a0000780c */ /* 0x000fe40002781670 */
[----:B------:R-:W-:Y:S02]  /*49d0*/  FSEL R175, R62, -INF , !P5 ;  /* 0xff8000003eaf7808 */ /* 0x000fe40006800000 */
[----:B------:R-:W-:Y:S02]  /*49e0*/  FMNMX.FTZ R12, R167, R12, !PT ;  /* 0x0000000ca70c7209 */ /* 0x000fe40007810000 */
[----:B------:R-:W-:-:S02]  /*49f0*/  FMNMX.FTZ R13, R166, R13, !PT ;  /* 0x0000000da60d7209 */ /* 0x000fc40007810000 */
[----:B------:R-:W-:Y:S02]  /*4a00*/  FSEL R173, R63, -INF , !P4 ;  /* 0xff8000003fad7808 */ /* 0x000fe40006000000 */
[----:B------:R-:W-:Y:S02]  /*4a10*/  ISETP.GT.AND P5, PT, R7, 0x31, P0 ;  /* 0x000000310700780c */ /* 0x000fe400007a4270 */
[----:B------:R-:W-:Y:S02]  /*4a20*/  ISETP.LT.OR P6, PT, R0, 0x31, P6 ;  /* 0x000000310000780c */ /* 0x000fe400037c1670 */
[----:B------:R-:W-:Y:S02]  /*4a30*/  FMNMX.FTZ R12, R175, R12, !PT ;  /* 0x0000000caf0c7209 */ /* 0x000fe40007810000 */
[----:B------:R-:W-:Y:S02]  /*4a40*/  FMNMX.FTZ R13, R172, R13, !PT ;  /* 0x0000000dac0d7209 */ /* 0x000fe40007810000 */
[----:B------:R-:W-:-:S02]  /*4a50*/  ISETP.GT.AND P4, PT, R7, 0x38, P0 ;  /* 0x000000380700780c */ /* 0x000fc40000784270 */
[----:B------:R-:W-:Y:S02]  /*4a60*/  ISETP.LT.OR P5, PT, R0, 0x32, P5 ;  /* 0x000000320000780c */ /* 0x000fe40002fa1670 */
[----:B------:R-:W-:Y:S02]  /*4a70*/  FSEL R169, R58, -INF , !P6 ;  /* 0xff8000003aa97808 */ /* 0x000fe40007000000 */
[----:B------:R-:W-:Y:S02]  /*4a80*/  FMNMX.FTZ R12, R173, R12, !PT ;  /* 0x0000000cad0c7209 */ /* 0x000fe40007810000 */
[----:B------:R-:W-:Y:S02]  /*4a90*/  FMNMX.FTZ R13, R170, R13, !PT ;  /* 0x0000000daa0d7209 */ /* 0x000fe40007810000 */
[----:B------:R-:W-:Y:S02]  /*4aa0*/  ISETP.GT.AND P0, PT, R7, 0x39, P0 ;  /* 0x000000390700780c */ /* 0x000fe40000704270 */
[----:B------:R-:W-:-:S02]  /*4ab0*/  FSEL R143, R59, -INF , !P5 ;  /* 0xff8000003b8f7808 */ /* 0x000fc40006800000 */
[----:B------:R-:W-:Y:S01]  /*4ac0*/  ISETP.LT.OR P4, PT, R0, 0x39, P4 ;  /* 0x000000390000780c */ /* 0x000fe20002781670 */
[----:B------:R-:W-:Y:S01]  /*4ad0*/  LDSM.16.MT88.4 R56, [R181+0x2000] ;  /* 0x00200000b538783b */ /* 0x000fe20000004200 */
[----:B------:R-:W-:Y:S02]  /*4ae0*/  FMNMX.FTZ R12, R169, R12, !PT ;  /* 0x0000000ca90c7209 */ /* 0x000fe40007810000 */
[----:B------:R-:W-:Y:S02]  /*4af0*/  FMNMX.FTZ R13, R142, R13, !PT ;  /* 0x0000000d8e0d7209 */ /* 0x000fe40007810000 */
[----:B------:R-:W-:Y:S02]  /*4b00*/  ISETP.LT.OR P0, PT, R0, 0x3a, P0 ;  /* 0x0000003a0000780c */ /* 0x000fe40000701670 */
[----:B------:R-:W-:Y:S02]  /*4b10*/  FSEL R141, R54, -INF , !P4 ;  /* 0xff800000368d7808 */ /* 0x000fe40006000000 */
[----:B------:R-:W-:-:S02]  /*4b20*/  FMNMX.FTZ R12, R143, R12, !PT ;  /* 0x0000000c8f0c7209 */ /* 0x000fc40007810000 */
[----:B------:R-:W-:Y:S02]  /*4b30*/  FMNMX.FTZ R2, R140, R13, !PT ;  /* 0x0000000d8c027209 */ /* 0x000fe40007810000 */
[----:B------:R-:W-:Y:S02]  /*4b40*/  FSEL R165, R55, -INF , !P0 ;  /* 0xff80000037a57808 */ /* 0x000fe40004000000 */
[----:B------:R-:W-:Y:S01]  /*4b50*/  FMNMX.FTZ R12, R141, R12, !PT ;  /* 0x0000000c8d0c7209 */ /* 0x000fe20007810000 */
[----:B------:R-:W1:Y:S03]  /*4b60*/  SHFL.BFLY PT, R13, R2, 0x2, 0x1f ;  /* 0x0c401f00020d7f89 */ /* 0x000e6600000e0000 */
        /* <DEDUP_REMOVED lines=23> */
[----:B------:R-:W-:Y:S01]  /*4ce0*/  LDSM.16.MT88.4 R28, [R156+0x800] ;  /* 0x000800009c1c783b */ /* 0x000fe20000004200 */
        /* <DEDUP_REMOVED lines=11> */
[----:B------:R-:W3:Y:S01]  /*4da0*/  LDSM.16.MT88.4 R8, [R182+0x2800] ;  /* 0x00280000b608783b */ /* 0x000ee20000004200 */
[--C-:B------:R-:W-:Y:S02]  /*4db0*/  FFMA.FTZ R151, R20, c[0x0][0x2d0], -R171.reuse ;  /* 0x0000b40014977a23 */ /* 0x100fe400000108ab */
[----:B------:R-:W-:Y:S01]  /*4dc0*/  FFMA.FTZ R144, R23, c[0x0][0x2d0], -R162 ;  /* 0x0000b40017907a23 */ /* 0x000fe200000108a2 */
[----:B------:R-:W4:Y:S01]  /*4dd0*/  MUFU.EX2 R150, R150 ;  /* 0x0000009600967308 */ /* 0x000f220000000800 */
[----:B------:R-:W5:Y:S01]  /*4de0*/  LDSM.16.MT88.4 R16, [R181+0x2800] ;  /* 0x00280000b510783b */ /* 0x000f620000004200 */
        /* <DEDUP_REMOVED lines=29> */
[----:B----4-:R-:W-:-:S02]  /*4fc0*/  F2FP.PACK_AB R99, R148, R153 ;  /* 0x000000999463723e */ /* 0x010fc400000000ff */
[----:B------:R-:W2:Y:S01]  /*4fd0*/  MUFU.EX2 R146, R146 ;  /* 0x0000009200927308 */ /* 0x000ea20000000800 */
        /* <DEDUP_REMOVED lines=47> */
[C---:B------:R-:W-:Y:S07]  /*52d0*/  HMMA.16816.F32 R92, R96.reuse, R4, RZ ;  /* 0x00000004605c723c */ /* 0x040fee00000018ff */
        /* <DEDUP_REMOVED lines=12> */
[----:B---3--:R-:W-:Y:S01]  /*53a0*/  HMMA.16816.F32 R36, R4, R8, R36 ;  /* 0x000000080424723c */ /* 0x008fe20000001824 */
[----:B------:R-:W-:-:S07]  /*53b0*/  FADD.FTZ R147, R134, R147 ;  /* 0x0000009386937221 */ /* 0x000fce0000010000 */
[C---:B------:R-:W-:Y:S01]  /*53c0*/  HMMA.16816.F32 R40, R4.reuse, R10, R40 ;  /* 0x0000000a0428723c */ /* 0x040fe20000001828 */
[----:B------:R-:W1:Y:S07]  /*53d0*/  LDSM.16.MT88.4 R8, [R164+0x4800] ;  /* 0x00480000a408783b */ /* 0x000e6e0000004200 */
[C---:B-----5:R-:W-:Y:S08]  /*53e0*/  HMMA.16816.F32 R52, R4.reuse, R16, R52 ;  /* 0x000000100434723c */ /* 0x060ff00000001834 */
        /* <DEDUP_REMOVED lines=118> */
[----:B------:R-:W-:Y:S07]  /*5b50*/  HMMA.16816.F32 R96, R4, R18, R96 ;  /* 0x000000120460723c */ /* 0x000fee0000001860 */
[----:B------:R-:W-:-:S04]  /*5b60*/  IADD3 R5, R133, -0x3, RZ ;  /* 0xfffffffd85057810 */ /* 0x000fc80007ffe0ff */
[----:B------:R-:W-:Y:S11]  /*5b70*/  ISETP.GE.AND P0, PT, R5, R230, PT ;  /* 0x000000e60500720c */ /* 0x000ff60003f06270 */
[----:B------:R-:W-:Y:S02]  /*5b80*/  @!UPT UIADD3 URZ, URZ, URZ, URZ ;  /* 0x0000003f3f3ff290 */ /* 0x000fe4000fffe03f */
[----:B------:R-:W-:Y:S05]  /*5b90*/  @!P0 BRA `(.L_x_1668) ;  /* 0x0000018000008947 */ /* 0x000fea0003800000 */
[----:B------:R-:W-:Y:S01]  /*5ba0*/  SHF.R.S32.HI R4, RZ, 0x1f, R5 ;  /* 0x0000001fff047819 */ /* 0x000fe20000011405 */
[----:B------:R-:W-:Y:S01]  /*5bb0*/  IMAD.WIDE.U32 R6, R5, c[0x0][0x1e0], RZ ;  /* 0x0000780005067a25 */ /* 0x000fe200078e00ff */
[----:B------:R-:W-:-:S03]  /*5bc0*/  ISETP.GE.AND P4, PT, R218, c[0x0][0x1d4], PT ;  /* 0x00007500da007a0c */ /* 0x000fc60003f86270 */
[----:B------:R-:W-:-:S04]  /*5bd0*/  IMAD R4, R4, c[0x0][0x1e0], RZ ;  /* 0x0000780004047a24 */ /* 0x000fc800078e02ff */
[----:B------:R-:W-:Y:S01]  /*5be0*/  IMAD R4, R5, c[0x0][0x1e4], R4 ;  /* 0x0000790005047a24 */ /* 0x000fe200078e0204 */
[----:B------:R-:W-:-:S03]  /*5bf0*/  LEA R5, P0, R6, R236, 0x6 ;  /* 0x000000ec06057211 */ /* 0x000fc600078030ff */
[----:B------:R-:W-:Y:S01]  /*5c00*/  IMAD.IADD R4, R7, 0x1, R4 ;  /* 0x0000000107047824 */ /* 0x000fe200078e0204 */
[----:B------:R-:W-:-:S04]  /*5c10*/  LEA R8, P5, R5, c[0x0][0x1c8], 0x1 ;  /* 0x0000720005087a11 */ /* 0x000fc800078a08ff */
[----:B------:R-:W-:Y:S01]  /*5c20*/  LEA.HI.X R6, R6, R229, R4, 0x6, P0 ;  /* 0x000000e506067211 */ /* 0x000fe200000f3404 */
[----:B------:R-:W-:Y:S01]  /*5c30*/  IMAD.MOV.U32 R4, RZ, RZ, c[0x0][0x1e0] ;  /* 0x00007800ff047624 */ /* 0x000fe200078e00ff */
        /* <DEDUP_REMOVED lines=8> */
[----:B------:R-:W-:-:S05]  /*5cc0*/  LEA.HI.X R7, R4, R9, R5, 0x6, P5 ;  /* 0x0000000904077211 */ /* 0x000fca00028f3405 */
[----:B------:R1:W-:Y:S04]  /*5cd0*/  LDGSTS.E.BYPASS.LTC128B.128 [R208+0xe100], [R8.64+0x80], !P0 ;  /* 0x0e10008008d07fae */ /* 0x0003e8000c101d48 */
[----:B------:R1:W-:Y:S04]  /*5ce0*/  LDGSTS.E.BYPASS.LTC128B.128 [R208+0x10100], [R8.64+0x100], !P3 ;  /* 0x1010010008d07fae */ /* 0x0003e8000d901d48 */
[----:B------:R1:W-:Y:S04]  /*5cf0*/  LDGSTS.E.BYPASS.LTC128B.128 [R208+0xd100], [R6.64], !P4 ;  /* 0x0d10000006d07fae */ /* 0x0003e8000e101d48 */
[----:B------:R1:W-:Y:S04]  /*5d00*/  LDGSTS.E.BYPASS.LTC128B.128 [R208+0xf100], [R6.64+0x80], !P0 ;  /* 0x0f10008006d07fae */ /* 0x0003e8000c101d48 */
[----:B------:R1:W-:Y:S02]  /*5d10*/  LDGSTS.E.BYPASS.LTC128B.128 [R208+0x11100], [R6.64+0x100], !P3 ;  /* 0x1110010006d07fae */ /* 0x0003e4000d901d48 */
.L_x_1668:
[----:B------:R-:W-:Y:S05]  /*5d20*/  BSYNC B0 ;  /* 0x0000000000007941 */ /* 0x000fea0003800000 */
.L_x_1667:
[----:B------:R-:W-:Y:S01]  /*5d30*/  @P2 IMAD.HI.U32 R4, R193, c[0x0][0x2c8], RZ ;  /* 0x0000b200c1042a27 */ /* 0x000fe200078e00ff */
[----:B------:R-:W0:Y:S01]  /*5d40*/  LDGDEPBAR ;  /* 0x00000000000079af */ /* 0x000e220000000000 */
[----:B------:R-:W-:-:S02]  /*5d50*/  IADD3 R241, R133, -0x2, RZ ;  /* 0xfffffffe85f17810 */ /* 0x000fc40007ffe0ff */
[----:B-1----:R-:W-:Y:S01]  /*5d60*/  IMAD.MOV.U32 R6, RZ, RZ, R193 ;  /* 0x000000ffff067224 */ /* 0x002fe200078e00c1 */
        /* <DEDUP_REMOVED lines=15> */
.L_x_1671:
[----:B------:R-:W-:-:S13]  /*5e60*/  ISETP.NE.AND P0, PT, R4, 0x1, PT ;  /* 0x000000010400780c */ /* 0x000fda0003f05270 */
[----:B------:R-:W-:-:S05]  /*5e70*/  @P0 IMAD.HI.U32 R3, R7, c[0x0][0x330], RZ ;  /* 0x0000cc0007030a27 */ /* 0x000fca00078e00ff */
[----:B------:R-:W-:Y:S02]  /*5e80*/  @P0 SHF.R.U32.HI R7, RZ, c[0x0][0x334], R3 ;  /* 0x0000cd00ff070a19 */ /* 0x000fe40000011603 */
.L_x_1672:
[----:B------:R-:W-:Y:S05]  /*5e90*/  BSYNC B0 ;  /* 0x0000000000007941 */ /* 0x000fea0003800000 */
.L_x_1670:
[----:B------:R-:W-:-:S05]  /*5ea0*/  IMAD R4, R7, R4, c[0x0][0x32c] ;  /* 0x0000cb0007047624 */ /* 0x000fca00078e0204 */
[----:B------:R-:W-:-:S04]  /*5eb0*/  IMNMX R5, R5, R4, PT ;  /* 0x0000000405057217 */ /* 0x000fc80003800200 */
.L_x_1669:
[----:B------:R-:W-:Y:S01]  /*5ec0*/  SHF.R.S32.HI R4, RZ, 0x1f, R5 ;  /* 0x0000001fff047819 */ /* 0x000fe20000011405 */
[----:B------:R-:W-:Y:S02]  /*5ed0*/  IMAD.MOV.U32 R134, RZ, RZ, 0x1 ;  /* 0x00000001ff867424 */ /* 0x000fe400078e00ff */
[----:B------:R-:W-:Y:S01]  /*5ee0*/  IMAD.MOV.U32 R233, RZ, RZ, RZ ;  /* 0x000000ffffe97224 */ /* 0x000fe200078e00ff */
[----:B------:R-:W-:-:S04]  /*5ef0*/  LEA.HI R3, R4, R5, RZ, 0x6 ;  /* 0x0000000504037211 */ /* 0x000fc800078f30ff */
[----:B------:R-:W-:-:S04]  /*5f00*/  SHF.R.S32.HI R3, RZ, 0x6, R3 ;  /* 0x00000006ff037819 */ /* 0x000fc80000011403 */
[----:B------:R-:W-:-:S04]  /*5f10*/  IMNMX R242, R230, R3, !PT ;  /* 0x00000003e6f27217 */ /* 0x000fc80007800200 */
[----:B------:R-:W-:-:S13]  /*5f20*/  ISETP.GE.AND P0, PT, R241, R242, PT ;  /* 0x000000f2f100720c */ /* 0x000fda0003f06270 */
[----:B------:R-:W-:Y:S05]  /*5f30*/  @!P0 BRA `(.L_x_1673) ;  /* 0x0000337000008947 */ /* 0x000fea0003800000 */
[----:B------:R-:W-:Y:S01]  /*5f40*/  IMAD.MOV.U32 R3, RZ, RZ, R0 ;  /* 0x000000ffff037224 */ /* 0x000fe200078e0000 */
[----:B------:R-:W-:Y:S01]  /*5f50*/  MOV R233, RZ ;  /* 0x000000ff00e97202 */ /* 0x000fe20000000f00 */
[----:B------:R-:W-:Y:S01]  /*5f60*/  IMAD.MOV.U32 R132, RZ, RZ, R2 ;  /* 0x000000ffff847224 */ /* 0x000fe200078e0002 */
[----:B------:R-:W-:Y:S02]  /*5f70*/  MOV R134, 0x1 ;  /* 0x0000000100867802 */ /* 0x000fe40000000f00 */
.L_x_1682:
[----:B------:R-:W-:Y:S04]  /*5f80*/  DEPBAR.LE SB0, 0x2 ;  /* 0x000080800000791a */ /* 0x000fe80000000000 */
[----:B------:R-:W-:Y:S01]  /*5f90*/  WARPSYNC 0xffffffff ;  /* 0xffffffff00007948 */ /* 0x000fe20003800000 */
[----:B------:R-:W-:Y:S01]  /*5fa0*/  BAR.SYNC.DEFER_BLOCKING 0x0 ;  /* 0x0000000000007b1d */ /* 0x000fe20000010000 */
[----:B------:R-:W-:Y:S01]  /*5fb0*/  IMAD R133, R134, 0x6000, RZ ;  /* 0x0000600086857824 */ /* 0x000fe200078e02ff */
[----:B------:R-:W-:Y:S03]  /*5fc0*/  ISETP.GE.AND P6, PT, R230, R241, PT ;  /* 0x000000f1e600720c */ /* 0x000fe60003fc6270 */
[----:B------:R-:W-:Y:S04]  /*5fd0*/  IMAD.IADD R189, R186, 0x1, R133 ;  /* 0x00000001babd7824 */ /* 0x000fe800078e0285 */
[--C-:B------:R-:W-:Y:S02]  /*5fe0*/  IMAD.IADD R190, R180, 0x1, R189.reuse ;  /* 0x00000001b4be7824 */ /* 0x100fe400078e02bd */
[C---:B------:R-:W-:Y:S02]  /*5ff0*/  IMAD.IADD R0, R135.reuse, 0x1, R189 ;  /* 0x0000000187007824 */ /* 0x040fe400078e02bd */
[----:B------:R-:W-:Y:S02]  /*6000*/  IMAD.IADD R2, R135, 0x1, R190 ;  /* 0x0000000187027824 */ /* 0x000fe400078e02be */
[----:B------:R-:W-:Y:S01]  /*6010*/  @!P6 IADD3 R246, R241, -0x1, RZ ;  /* 0xfffffffff1f6e810 */ /* 0x000fe20007ffe0ff */
[----:B------:R-:W-:Y:S02]  /*6020*/  @!P6 IMAD.MOV.U32 R191, RZ, RZ, c[0x0][0x208] ;  /* 0x00008200ffbfe624 */ /* 0x000fe400078e00ff */
[----:B------:R-:W-:Y:S01]  /*6030*/  @!P6 IMAD.MOV.U32 R248, RZ, RZ, c[0x0][0x20c] ;  /* 0x00008300fff8e624 */ /* 0x000fe200078e00ff */
[----:B------:R-:W-:Y:S01]  /*6040*/  @!P6 SHF.R.S32.HI R247, RZ, 0x1f, R246 ;  /* 0x0000001ffff7e819 */ /* 0x000fe200000114f6 */
[----:B------:R-:W-:Y:S01]  /*6050*/  @!P6 IMAD.WIDE.U32 R244, R246, c[0x0][0x208], RZ ;  /* 0x00008200f6f4ea25 */ /* 0x000fe200078e00ff */
[----:B------:R-:W-:Y:S03]  /*6060*/  LDSM.16.M88.4 R136, [R188] ;  /* 0x00000000bc88783b */ /* 0x000fe60000000200 */
[----:B------:R-:W-:Y:S01]  /*6070*/  @!P6 IMAD.SHL.U32 R243, R244, 0x40, RZ ;  /* 0x00000040f4f3e824 */ /* 0x000fe200078e00ff */
[----:B------:R-:W-:Y:S01]  /*6080*/  ULDC UR4, c[0x0][0x324] ;  /* 0x0000c90000047ab9 */ /* 0x000fe20000000800 */
[----:B------:R-:W-:Y:S01]  /*6090*/  @!P6 IMAD R247, R247, c[0x0][0x208], RZ ;  /* 0x00008200f7f7ea24 */ /* 0x000fe200078e02ff */
[----:B------:R-:W-:Y:S01]  /*60a0*/  ULOP3.LUT UR4, URZ, UR4, URZ, 0x33, !UPT ;  /* 0x000000043f047292 */ /* 0x000fe2000f8e333f */
[----:B------:R-:W1:Y:S02]  /*60b0*/  LDSM.16.M88.4 R140, [R189] ;  /* 0x00000000bd8c783b */ /* 0x000e640000000200 */
[----:B------:R-:W-:Y:S01]  /*60c0*/  @!P6 IMAD R247, R246, c[0x0][0x20c], R247 ;  /* 0x00008300f6f7ea24 */ /* 0x000fe200078e02f7 */
[-C--:B------:R-:W-:Y:S02]  /*60d0*/  @!P6 IADD3 R246, P5, R243, R234.reuse, RZ ;  /* 0x000000eaf3f6e210 */ /* 0x080fe40007fbe0ff */
[----:B------:R-:W2:Y:S01]  /*60e0*/  LDSM.16.M88.4 R144, [R189+0x800] ;  /* 0x00080000bd90783b */ /* 0x000ea20000000200 */
[----:B------:R-:W-:Y:S01]  /*60f0*/  @!P6 LEA R243, P0, R191, R243, 0x5 ;  /* 0x000000f3bff3e211 */ /* 0x000fe200078028ff */
[----:B------:R-:W-:Y:S03]  /*6100*/  @!P6 IMAD.IADD R247, R245, 0x1, R247 ;  /* 0x00000001f5f7e824 */ /* 0x000fe600078e02f7 */
[----:B------:R-:W3:Y:S02]  /*6110*/  LDSM.16.M88.4 R148, [R189+0x1000] ;  /* 0x00100000bd94783b */ /* 0x000ee40000000200 */
[----:B------:R-:W-:Y:S02]  /*6120*/  @!P6 SHF.L.U64.HI R247, R244, 0x6, R247 ;  /* 0x00000006f4f7e819 */ /* 0x000fe400000102f7 */
[----:B------:R-:W-:Y:S01]  /*6130*/  @!P6 LEA R244, P4, R246, c[0x0][0x1f8], 0x1 ;  /* 0x00007e00f6f4ea11 */ /* 0x000fe200078808ff */
[----:B------:R-:W4:Y:S01]  /*6140*/  LDSM.16.M88.4 R152, [R189+0x1800] ;  /* 0x00180000bd98783b */ /* 0x000f220000000200 */
[----:B------:R-:W-:Y:S01]  /*6150*/  @!P6 LEA.HI.X R191, R191, R247, R248, 0x5, P0 ;  /* 0x000000f7bfbfe211 */ /* 0x000fe200000f2cf8 */
[--C-:B------:R-:W-:Y:S01]  /*6160*/  @!P6 IMAD.X R245, R247, 0x1, R194.reuse, P5 ;  /* 0x00000001f7f5e824 */ /* 0x100fe200028e06c2 */
[----:B------:R-:W-:Y:S02]  /*6170*/  @!P6 ISETP.GE.AND P0, PT, R204, c[0x0][0x1d4], PT ;  /* 0x00007500cc00ea0c */ /* 0x000fe40003f06270 */
[----:B------:R-:W-:Y:S01]  /*6180*/  LDSM.16.M88.4 R156, [R185] ;  /* 0x00000000b99c783b */ /* 0x000fe20000000200 */
[----:B------:R-:W-:Y:S02]  /*6190*/  @!P6 IADD3 R243, P5, R243, R234, RZ ;  /* 0x000000eaf3f3e210 */ /* 0x000fe40007fbe0ff */
[----:B------:R-:W-:Y:S02]  /*61a0*/  @!P6 LEA.HI.X R245, R246, c[0x0][0x1fc], R245, 0x1, P4 ;  /* 0x00007f00f6f5ea11 */ /* 0x000fe400020f0cf5 */
[----:B------:R-:W-:Y:S01]  /*61b0*/  LDSM.16.M88.4 R160, [R190+0x800] ;  /* 0x00080000bea0783b */ /* 0x000fe20000000200 */
[----:B------:R-:W-:Y:S01]  /*61c0*/  @!P6 ISETP.GE.AND P4, PT, R218, c[0x0][0x1d4], PT ;  /* 0x00007500da00ea0c */ /* 0x000fe20003f86270 */
[----:B------:R-:W-:Y:S01]  /*61d0*/  @!P6 IMAD.X R248, R191, 0x1, R194, P5 ;  /* 0x00000001bff8e824 */ /* 0x000fe200028e06c2 */
[----:B------:R-:W-:Y:S01]  /*61e0*/  @!P6 LEA R246, P5, R243, c[0x0][0x1f8], 0x1 ;  /* 0x00007e00f3f6ea11 */ /* 0x000fe200078a08ff */
[----:B------:R-:W-:Y:S01]  /*61f0*/  @!P6 IMAD R191, R233, 0x6000, R207 ;  /* 0x00006000e9bfe824 */ /* 0x000fe200078e02cf */
[----:B------:R-:W-:Y:S02]  /*6200*/  LDSM.16.M88.4 R164, [R190+0x1000] ;  /* 0x00100000bea4783b */ /* 0x000fe40000000200 */
[----:B------:R-:W-:Y:S01]  /*6210*/  @!P6 LEA.HI.X R247, R243, c[0x0][0x1fc], R248, 0x1, P5 ;  /* 0x00007f00f3f7ea11 */ /* 0x000fe200028f0cf8 */
[C---:B-1----:R-:W-:Y:S08]  /*6220*/  HMMA.16816.F32 R4, R136.reuse, R140, RZ ;  /* 0x0000008c8804723c */ /* 0x042ff000000018ff */
[C---:B------:R-:W-:Y:S01]  /*6230*/  HMMA.16816.F32 R8, R136.reuse, R142, RZ ;  /* 0x0000008e8808723c */ /* 0x040fe200000018ff */
[----:B------:R-:W1:Y:S07]  /*6240*/  LDSM.16.M88.4 R140, [R190] ;  /* 0x00000000be8c783b */ /* 0x000e6e0000000200 */
[C---:B--2---:R-:W-:Y:S08]  /*6250*/  HMMA.16816.F32 R12, R136.reuse, R144, RZ ;  /* 0x00000090880c723c */ /* 0x044ff000000018ff */
[C---:B------:R-:W-:Y:S01]  /*6260*/  HMMA.16816.F32 R16, R136.reuse, R146, RZ ;  /* 0x000000928810723c */ /* 0x040fe200000018ff */
[----:B------:R-:W2:Y:S05]  /*6270*/  LDSM.16.M88.4 R144, [R190+0x1800] ;  /* 0x00180000be90783b */ /* 0x000eaa0000000200 */
[----:B------:R-:W-:Y:S01]  /*6280*/  @!PT LDS RZ, [RZ] ;  /* 0x00000000fffff984 */ /* 0x000fe20000000800 */
[----:B------:R-:W-:Y:S01]  /*6290*/  @!PT LDS RZ, [RZ] ;  /* 0x00000000fffff984 */ /* 0x000fe20000000800 */
[----:B------:R-:W-:Y:S01]  /*62a0*/  @!PT LDS RZ, [RZ] ;  /* 0x00000000fffff984 */ /* 0x000fe20000000800 */
[----:B------:R5:W-:Y:S02]  /*62b0*/  @!P6 LDGSTS.E.BYPASS.LTC128B.128 [R191], [R244.64], !P4 ;  /* 0x00000000f4bfefae */ /* 0x000be4000e101d48 */
[C---:B---3--:R-:W-:Y:S03]  /*62c0*/  HMMA.16816.F32 R20, R136.reuse, R148, RZ ;  /* 0x000000948814723c */ /* 0x048fe600000018ff */
[----:B------:R5:W-:Y:S05]  /*62d0*/  @!P6 LDGSTS.E.BYPASS.LTC128B.128 [R191+0x2000], [R244.64+0x80], !P0 ;  /* 0x02000080f4bfefae */ /* 0x000bea000c101d48 */
[C---:B------:R-:W-:Y:S01]  /*62e0*/  HMMA.16816.F32 R24, R136.reuse, R150, RZ ;  /* 0x000000968818723c */ /* 0x040fe200000018ff */
[----:B------:R5:W-:Y:S05]  /*62f0*/  @!P6 LDGSTS.E.BYPASS.LTC128B.128 [R191+0x4000], [R244.64+0x100], !P3 ;  /* 0x04000100f4bfefae */ /* 0x000bea000d901d48 */
[----:B------:R3:W-:Y:S02]  /*6300*/  @!P6 LDGSTS.E.BYPASS.LTC128B.128 [R191+0x1000], [R246.64], !P4 ;  /* 0x01000000f6bfefae */ /* 0x0007e4000e101d48 */
[C---:B----4-:R-:W-:Y:S03]  /*6310*/  HMMA.16816.F32 R28, R136.reuse, R152, RZ ;  /* 0x00000098881c723c */ /* 0x050fe600000018ff */
[----:B------:R3:W-:Y:S01]  /*6320*/  @!P6 LDGSTS.E.BYPASS.LTC128B.128 [R191+0x3000], [R246.64+0x80], !P0 ;  /* 0x03000080f6bfefae */ /* 0x0007e2000c101d48 */
[C---:B------:R-:W-:Y:S02]  /*6330*/  ISETP.GE.AND P0, PT, R233.reuse, 0x1, PT ;  /* 0x00000001e900780c */ /* 0x040fe40003f06270 */
[----:B------:R-:W-:Y:S02]  /*6340*/  IADD3 R233, R233, 0x1, RZ ;  /* 0x00000001e9e97810 */ /* 0x000fe40007ffe0ff */
[----:B------:R-:W-:Y:S01]  /*6350*/  HMMA.16816.F32 R32, R136, R154, RZ ;  /* 0x0000009a8820723c */ /* 0x000fe200000018ff */
[----:B------:R3:W-:Y:S03]  /*6360*/  @!P6 LDGSTS.E.BYPASS.LTC128B.128 [R191+0x5000], [R246.64+0x100], !P3 ;  /* 0x05000100f6bfefae */ /* 0x0007e6000d901d48 */
[----:B------:R-:W-:Y:S02]  /*6370*/  SEL R233, R233, RZ, !P0 ;  /* 0x000000ffe9e97207 */ /* 0x000fe40004000000 */
[----:B------:R-:W-:Y:S02]  /*6380*/  LDSM.16.M88.4 R168, [R184] ;  /* 0x00000000b8a8783b */ /* 0x000fe40000000200 */
[C---:B-1----:R-:W-:Y:S03]  /*6390*/  HMMA.16816.F32 R4, R156.reuse, R140, R4 ;  /* 0x0000008c9c04723c */ /* 0x042fe60000001804 */
[----:B------:R-:W1:Y:S02]  /*63a0*/  LDSM.16.M88.4 R172, [R0] ;  /* 0x0000000000ac783b */ /* 0x000e640000000200 */
[----:B-----5:R-:W-:Y:S03]  /*63b0*/  IMAD.SHL.U32 R244, R241, 0x40, RZ ;  /* 0x00000040f1f47824 */ /* 0x020fe600078e00ff */
[C---:B------:R-:W-:Y:S01]  /*63c0*/  HMMA.16816.F32 R8, R156.reuse, R142, R8 ;  /* 0x0000008e9c08723c */ /* 0x040fe20000001808 */
[----:B------:R-:W4:Y:S05]  /*63d0*/  LDSM.16.M88.4 R176, [R0+0x800] ;  /* 0x0008000000b0783b */ /* 0x000f2a0000000200 */
[----:B------:R-:W5:Y:S02]  /*63e0*/  LDSM.16.M88.4 R148, [R0+0x1000] ;  /* 0x001000000094783b */ /* 0x000f640000000200 */
[C---:B------:R-:W-:Y:S03]  /*63f0*/  HMMA.16816.F32 R12, R156.reuse, R160, R12 ;  /* 0x000000a09c0c723c */ /* 0x040fe6000000180c */
[----:B------:R-:W1:Y:S01]  /*6400*/  LDSM.16.M88.4 R136, [R0+0x1800] ;  /* 0x001800000088783b */ /* 0x000e620000000200 */
[----:B---3--:R-:W-:Y:S04]  /*6410*/  IADD3 R191, R180, R189, R135 ;  /* 0x000000bdb4bf7210 */ /* 0x008fe80007ffe087 */
[C---:B------:R-:W-:Y:S01]  /*6420*/  HMMA.16816.F32 R16, R156.reuse, R162, R16 ;  /* 0x000000a29c10723c */ /* 0x040fe20000001810 */
[----:B------:R-:W-:Y:S05]  /*6430*/  LDSM.16.M88.4 R140, [R183] ;  /* 0x00000000b78c783b */ /* 0x000fea0000000200 */
[----:B------:R-:W3:Y:S02]  /*6440*/  LDSM.16.M88.4 R152, [R2] ;  /* 0x000000000298783b */ /* 0x000ee40000000200 */
[C---:B------:R-:W-:Y:S03]  /*6450*/  HMMA.16816.F32 R20, R156.reuse, R164, R20 ;  /* 0x000000a49c14723c */ /* 0x040fe60000001814 */
[----:B------:R-:W3:Y:S05]  /*6460*/  LDSM.16.M88.4 R160, [R2+0x800] ;  /* 0x0008000002a0783b */ /* 0x000eea0000000200 */
[C---:B------:R-:W-:Y:S01]  /*6470*/  HMMA.16816.F32 R24, R156.reuse, R166, R24 ;  /* 0x000000a69c18723c */ /* 0x040fe20000001818 */
[----:B------:R-:W3:Y:S05]  /*6480*/  LDSM.16.M88.4 R164, [R2+0x1000] ;  /* 0x0010000002a4783b */ /* 0x000eea0000000200 */
[----:B------:R-:W0:Y:S02]  /*6490*/  LDGDEPBAR ;  /* 0x00000000000079af */ /* 0x000e240000000000 */
[C---:B--2---:R-:W-:Y:S08]  /*64a0*/  HMMA.16816.F32 R28, R156.reuse, R144, R28 ;  /* 0x000000909c1c723c */ /* 0x044ff0000000181c */
[----:B------:R-:W-:Y:S01]  /*64b0*/  HMMA.16816.F32 R32, R156, R146, R32 ;  /* 0x000000929c20723c */ /* 0x000fe20000001820 */
[----:B------:R-:W2:Y:S05]  /*64c0*/  LDSM.16.M88.4 R144, [R2+0x1800] ;  /* 0x001800000290783b */ /* 0x000eaa0000000200 */
[----:B------:R-:W-:Y:S02]  /*64d0*/  LDSM.16.M88.4 R156, [R188+0x4000] ;  /* 0x00400000bc9c783b */ /* 0x000fe40000000200 */
[C---:B-1----:R-:W-:Y:S08]  /*64e0*/  HMMA.16816.F32 R4, R168.reuse, R172, R4 ;  /* 0x000000aca804723c */ /* 0x042ff00000001804 */
[C---:B------:R-:W-:Y:S01]  /*64f0*/  HMMA.16816.F32 R8, R168.reuse, R174, R8 ;  /* 0x000000aea808723c */ /* 0x040fe20000001808 */
[----:B------:R-:W1:Y:S07]  /*6500*/  LDSM.16.M88.4 R172, [R189+0x2000] ;  /* 0x00200000bdac783b */ /* 0x000e6e0000000200 */
[C---:B----4-:R-:W-:Y:S08]  /*6510*/  HMMA.16816.F32 R12, R168.reuse, R176, R12 ;  /* 0x000000b0a80c723c */ /* 0x050ff0000000180c */
[C---:B------:R-:W-:Y:S01]  /*6520*/  HMMA.16816.F32 R16, R168.reuse, R178, R16 ;  /* 0x000000b2a810723c */ /* 0x040fe20000001810 */
[----:B------:R-:W4:Y:S07]  /*6530*/  LDSM.16.M88.4 R176, [R189+0x2800] ;  /* 0x00280000bdb0783b */ /* 0x000f2e0000000200 */
[C---:B-----5:R-:W-:Y:S08]  /*6540*/  HMMA.16816.F32 R20, R168.reuse, R148, R20 ;  /* 0x00000094a814723c */ /* 0x060ff00000001814 */
[C---:B------:R-:W-:Y:S01]  /*6550*/  HMMA.16816.F32 R24, R168.reuse, R150, R24 ;  /* 0x00000096a818723c */ /* 0x040fe20000001818 */
[----:B------:R-:W5:Y:S07]  /*6560*/  LDSM.16.M88.4 R148, [R189+0x3000] ;  /* 0x00300000bd94783b */ /* 0x000f6e0000000200 */
[C---:B------:R-:W-:Y:S08]  /*6570*/  HMMA.16816.F32 R28, R168.reuse, R136, R28 ;  /* 0x00000088a81c723c */ /* 0x040ff0000000181c */
[----:B------:R-:W-:Y:S01]  /*6580*/  HMMA.16816.F32 R32, R168, R138, R32 ;  /* 0x0000008aa820723c */ /* 0x000fe20000001820 */
[----:B------:R-:W1:Y:S05]  /*6590*/  LDSM.16.M88.4 R136, [R189+0x3800] ;  /* 0x00380000bd88783b */ /* 0x000e6a0000000200 */
[----:B------:R-:W-:Y:S02]  /*65a0*/  LDSM.16.M88.4 R168, [R190+0x2800] ;  /* 0x00280000bea8783b */ /* 0x000fe40000000200 */
[C---:B---3--:R-:W-:Y:S08]  /*65b0*/  HMMA.16816.F32 R4, R140.reuse, R152, R4 ;  /* 0x000000988c04723c */ /* 0x048ff00000001804 */
[C---:B------:R-:W-:Y:S01]  /*65c0*/  HMMA.16816.F32 R8, R140.reuse, R154, R8 ;  /* 0x0000009a8c08723c */ /* 0x040fe20000001808 */
[----:B------:R-:W-:Y:S07]  /*65d0*/  LDSM.16.M88.4 R152, [R185+0x4000] ;  /* 0x00400000b998783b */ /* 0x000fee0000000200 */
[C---:B------:R-:W-:Y:S08]  /*65e0*/  HMMA.16816.F32 R12, R140.reuse, R160, R12 ;  /* 0x000000a08c0c723c */ /* 0x040ff0000000180c */
[C---:B------:R-:W-:Y:S01]  /*65f0*/  HMMA.16816.F32 R16, R140.reuse, R162, R16 ;  /* 0x000000a28c10723c */ /* 0x040fe20000001810 */
[----:B------:R-:W3:Y:S07]  /*6600*/  LDSM.16.M88.4 R160, [R190+0x2000] ;  /* 0x00200000bea0783b */ /* 0x000eee0000000200 */
[C---:B------:R-:W-:Y:S08]  /*6610*/  HMMA.16816.F32 R20, R140.reuse, R164, R20 ;  /* 0x000000a48c14723c */ /* 0x040ff00000001814 */
[C---:B------:R-:W-:Y:S01]  /*6620*/  HMMA.16816.F32 R24, R140.reuse, R166, R24 ;  /* 0x000000a68c18723c */ /* 0x040fe20000001818 */
[----:B------:R-:W3:Y:S07]  /*6630*/  LDSM.16.M88.4 R164, [R190+0x3000] ;  /* 0x00300000bea4783b */ /* 0x000eee0000000200 */
        /* <DEDUP_REMOVED lines=19> */
[----:B------:R-:W3:Y:S07]  /*6770*/  LDSM.16.M88.4 R160, [R2+0x2000] ;  /* 0x0020000002a0783b */ /* 0x000eee0000000200 */
        /* <DEDUP_REMOVED lines=60> */
[----:B------:R2:W-:Y:S07]  /*6b40*/  LDSM.16.M88.4 R140, [R191+0x5800] ;  /* 0x00580000bf8c783b */ /* 0x0005ee0000000200 */
[C---:B-1----:R-:W-:Y:S08]  /*6b50*/  HMMA.16816.F32 R4, R156.reuse, R172, R4 ;  /* 0x000000ac9c04723c */ /* 0x042ff00000001804 */
[C---:B------:R-:W-:Y:S08]  /*6b60*/  HMMA.16816.F32 R8, R156.reuse, R174, R8 ;  /* 0x000000ae9c08723c */ /* 0x040ff00000001808 */
[C---:B----4-:R-:W-:Y:S04]  /*6b70*/  HMMA.16816.F32 R12, R156.reuse, R176, R12 ;  /* 0x000000b09c0c723c */ /* 0x050fe8000000180c */
[----:B--2---:R-:W-:Y:S04]  /*6b80*/  IMAD.IADD R191, R210, 0x1, R193 ;  /* 0x00000001d2bf7824 */ /* 0x004fe800078e02c1 */
[C---:B------:R-:W-:Y:S04]  /*6b90*/  HMMA.16816.F32 R16, R156.reuse, R178, R16 ;  /* 0x000000b29c10723c */ /* 0x040fe80000001810 */
[----:B------:R-:W-:Y:S04]  /*6ba0*/  @P2 IMAD.HI.U32 R243, R191, c[0x0][0x2c8], RZ ;  /* 0x0000b200bff32a27 */ /* 0x000fe800078e00ff */
[C---:B-----5:R-:W-:Y:S04]  /*6bb0*/  HMMA.16816.F32 R20, R156.reuse, R148, R20 ;  /* 0x000000949c14723c */ /* 0x060fe80000001814 */
[----:B------:R-:W-:Y:S02]  /*6bc0*/  @P2 SHF.R.U32.HI R191, RZ, c[0x0][0x2cc], R243 ;  /* 0x0000b300ffbf2a19 */ /* 0x000fe400000116f3 */
[----:B------:R-:W-:Y:S02]  /*6bd0*/  IADD3 R243, -R209, 0x1, -R244 ;  /* 0x00000001d1f37810 */ /* 0x000fe40007ffe9f4 */
[C---:B------:R-:W-:Y:S01]  /*6be0*/  HMMA.16816.F32 R24, R156.reuse, R150, R24 ;  /* 0x000000969c18723c */ /* 0x040fe20000001818 */
[----:B------:R-:W1:Y:S03]  /*6bf0*/  SHFL.IDX PT, R248, R191, RZ, 0x1c1f ;  /* 0x001c1fffbff87589 */ /* 0x000e6600000e0000 */
[----:B------:R-:W-:Y:S04]  /*6c00*/  IADD3 R243, -R228, R243, R227 ;  /* 0x000000f3e4f37210 */ /* 0x000fe80007ffe1e3 */
[C---:B------:R-:W-:Y:S04]  /*6c10*/  HMMA.16816.F32 R28, R156.reuse, R136, R28 ;  /* 0x000000889c1c723c */ /* 0x040fe8000000181c */
[C---:B------:R-:W-:Y:S02]  /*6c20*/  IADD3 R245, R243.reuse, c[0x0][0x328], RZ ;  /* 0x0000ca00f3f57a10 */ /* 0x040fe40007ffe0ff */
[----:B------:R-:W-:Y:S02]  /*6c30*/  IADD3 R243, R243, UR4, RZ ;  /* 0x00000004f3f37c10 */ /* 0x000fe4000fffe0ff */
[----:B------:R-:W-:Y:S08]  /*6c40*/  HMMA.16816.F32 R32, R156, R138, R32 ;  /* 0x0000008a9c20723c */ /* 0x000ff00000001820 */
[C---:B---3--:R-:W-:Y:S05]  /*6c50*/  HMMA.16816.F32 R4, R152.reuse, R160, R4 ;  /* 0x000000a09804723c */ /* 0x048fea0000001804 */
[--C-:B-1----:R-:W-:Y:S02]  /*6c60*/  IMAD.IADD R247, R245, 0x1, R248.reuse ;  /* 0x00000001f5f77824 */ /* 0x102fe400078e02f8 */
[----:B------:R-:W-:Y:S01]  /*6c70*/  IMAD.IADD R246, R243, 0x1, R248 ;  /* 0x00000001f3f67824 */ /* 0x000fe200078e02f8 */
[C---:B------:R-:W-:Y:S08]  /*6c80*/  HMMA.16816.F32 R8, R152.reuse, R162, R8 ;  /* 0x000000a29808723c */ /* 0x040ff00000001808 */
[C---:B------:R-:W-:Y:S08]  /*6c90*/  HMMA.16816.F32 R12, R152.reuse, R168, R12 ;  /* 0x000000a8980c723c */ /* 0x040ff0000000180c */
[C---:B------:R-:W-:Y:S08]  /*6ca0*/  HMMA.16816.F32 R16, R152.reuse, R170, R16 ;  /* 0x000000aa9810723c */ /* 0x040ff00000001810 */
[C---:B------:R-:W-:Y:S08]  /*6cb0*/  HMMA.16816.F32 R20, R152.reuse, R164, R20 ;  /* 0x000000a49814723c */ /* 0x040ff00000001814 */
[C---:B------:R-:W-:Y:S08]  /*6cc0*/  HMMA.16816.F32 R24, R152.reuse, R166, R24 ;  /* 0x000000a69818723c */ /* 0x040ff00000001818 */
[C---:B------:R-:W-:Y:S08]  /*6cd0*/  HMMA.16816.F32 R28, R152.reuse, R140, R28 ;  /* 0x0000008c981c723c */ /* 0x040ff0000000181c */
[----:B------:R-:W-:Y:S01]  /*6ce0*/  HMMA.16816.F32 R32, R152, R142, R32 ;  /* 0x0000008e9820723c */ /* 0x000fe20000001820 */
[----:B------:R-:W-:-:S07]  /*6cf0*/  @!P1 BRA `(.L_x_1674) ;  /* 0x0000018000009947 */ /* 0x000fce0003800000 */
        /* <DEDUP_REMOVED lines=13> */
.L_x_1676:
[----:B------:R-:W-:Y:S04]  /*6dd0*/  MOV R0, c[0x0][0x32c] ;  /* 0x0000cb0000007a02 */ /* 0x000fe80000000f00 */
[----:B------:R-:W-:Y:S11]  /*6de0*/  ISETP.NE.AND P0, PT, R0, 0x1, PT ;  /* 0x000000010000780c */ /* 0x000ff60003f05270 */
[----:B------:R-:W-:Y:S02]  /*6df0*/  @!UPT UIADD3 URZ, URZ, URZ, URZ ;  /* 0x0000003f3f3ff290 */ /* 0x000fe4000fffe03f */
[----:B------:R-:W-:Y:S05]  /*6e00*/  @P0 IMAD.HI.U32 R0, R137, c[0x0][0x330], RZ ;  /* 0x0000cc0089000a27 */ /* 0x000fea00078e00ff */
[----:B------:R-:W-:Y:S02]  /*6e10*/  @P0 SHF.R.U32.HI R137, RZ, c[0x0][0x334], R0 ;  /* 0x0000cd00ff890a19 */ /* 0x000fe40000011600 */
.L_x_1677:
[----:B------:R-:W-:Y:S05]  /*6e20*/  BSYNC B0 ;  /* 0x0000000000007941 */ /* 0x000fea0003800000 */
.L_x_1675:
[----:B------:R-:W-:Y:S04]  /*6e30*/  IMAD R0, R137, c[0x0][0x32c], -R244 ;  /* 0x0000cb0089007a24 */ /* 0x000fe800078e0af4 */
[----:B------:R-:W-:Y:S05]  /*6e40*/  IMAD.IADD R137, R0, 0x1, -R209 ;  /* 0x0000000100897824 */ /* 0x000fea00078e0ad1 */
[----:B------:R-:W-:Y:S02]  /*6e50*/  IADD3 R0, R137, c[0x0][0x32c], RZ ;  /* 0x0000cb0089007a10 */ /* 0x000fe40007ffe0ff */
[----:B------:R-:W-:Y:S02]  /*6e60*/  IMNMX R246, R246, R137, !PT ;  /* 0x00000089f6f67217 */ /* 0x000fe40007800200 */
[----:B------:R-:W-:Y:S02]  /*6e70*/  IMNMX R247, R247, R0, PT ;  /* 0x00000000f7f77217 */ /* 0x000fe40003800200 */
.L_x_1674:
[----:B------:R-:W-:Y:S04]  /*6e80*/  ISETP.GT.AND P0, PT, R241, -0x1, PT ;  /* 0xfffffffff100780c */ /* 0x000fe80003f04270 */
[C---:B------:R-:W-:Y:S02]  /*6e90*/  ISETP.GT.AND P4, PT, R246.reuse, RZ, P0 ;  /* 0x000000fff600720c */ /* 0x040fe40000784270 */
[C---:B------:R-:W-:Y:S02]  /*6ea0*/  ISETP.GT.AND P6, PT, R246.reuse, 0x1, P0 ;  /* 0x00000001f600780c */ /* 0x040fe400007c4270 */
[C---:B------:R-:W-:Y:S02]  /*6eb0*/  ISETP.LT.OR P4, PT, R247.reuse, 0x1, P4 ;  /* 0x00000001f700780c */ /* 0x040fe40002781670 */
[----:B------:R-:W-:Y:S02]  /*6ec0*/  ISETP.GT.AND P5, PT, R246, 0x8, P0 ;  /* 0x00000008f600780c */ /* 0x000fe400007a4270 */
[----:B------:R-:W-:Y:S02]  /*6ed0*/  FSEL R139, R4, -INF , !P4 ;  /* 0xff800000048b7808 */ /* 0x000fe40006000000 */
[C---:B------:R-:W-:Y:S01]  /*6ee0*/  ISETP.GT.AND P4, PT, R246.reuse, 0x9, P0 ;  /* 0x00000009f600780c */ /* 0x040fe20000784270 */
[----:B------:R-:W1:Y:S01]  /*6ef0*/  SHFL.IDX PT, R4, R191, 0x1, 0x1c1f ;  /* 0x003c1f00bf047f89 */ /* 0x000e6200000e0000 */
[C---:B------:R-:W-:Y:S02]  /*6f00*/  ISETP.LT.OR P6, PT, R247.reuse, 0x2, P6 ;  /* 0x00000002f700780c */ /* 0x040fe400037c1670 */
[C---:B------:R-:W-:Y:S02]  /*6f10*/  ISETP.LT.OR P5, PT, R247.reuse, 0x9, P5 ;  /* 0x00000009f700780c */ /* 0x040fe40002fa1670 */
[----:B------:R-:W-:Y:S02]  /*6f20*/  ISETP.LT.OR P4, PT, R247, 0xa, P4 ;  /* 0x0000000af700780c */ /* 0x000fe40002781670 */
[----:B------:R-:W-:Y:S02]  /*6f30*/  FSEL R137, R5, -INF , !P6 ;  /* 0xff80000005897808 */ /* 0x000fe40007000000 */
[----:B------:R-:W-:Y:S02]  /*6f40*/  ISETP.GT.AND P6, PT, R246, 0x10, P0 ;  /* 0x00000010f600780c */ /* 0x000fe400007c4270 */
[----:B------:R-:W-:Y:S02]  /*6f50*/  FSEL R5, R8, -INF , !P5 ;  /* 0xff80000008057808 */ /* 0x000fe40006800000 */
[C---:B------:R-:W-:Y:S02]  /*6f60*/  ISETP.GT.AND P5, PT, R246.reuse, 0x11, P0 ;  /* 0x00000011f600780c */ /* 0x040fe400007a4270 */
        /* <DEDUP_REMOVED lines=10> */
[----:B------:R-:W-:Y:S02]  /*7010*/  ISETP.GT.AND P5, PT, R246, 0x20, P0 ;  /* 0x00000020f600780c */ /* 0x000fe400007a4270 */
        /* <DEDUP_REMOVED lines=24> */
[----:B------:R-:W-:Y:S02]  /*71a0*/  FSEL R145, R32, -INF , !P5 ;  /* 0xff80000020917808 */ /* 0x000fe40006800000 */
        /* <DEDUP_REMOVED lines=15> */
.L_x_1680:
[----:B------:R-:W-:Y:S04]  /*72a0*/  MOV R4, c[0x0][0x32c] ;  /* 0x0000cb0000047a02 */ /* 0x000fe80000000f00 */
[----:B------:R-:W-:Y:S11]  /*72b0*/  ISETP.NE.AND P4, PT, R4, 0x1, PT ;  /* 0x000000010400780c */ /* 0x000ff60003f85270 */
[----:B------:R-:W-:Y:S02]  /*72c0*/  @!UPT UIADD3 URZ, URZ, URZ, URZ ;  /* 0x0000003f3f3ff290 */ /* 0x000fe4000fffe03f */
[----:B------:R-:W-:Y:S05]  /*72d0*/  @P4 IMAD.HI.U32 R4, R13, c[0x0][0x330], RZ ;  /* 0x0000cc000d044a27 */ /* 0x000fea00078e00ff */
[----:B------:R-:W-:Y:S02]  /*72e0*/  @P4 SHF.R.U32.HI R13, RZ, c[0x0][0x334], R4 ;  /* 0x0000cd00ff0d4a19 */ /* 0x000fe40000011604 */
.L_x_1681:
[----:B------:R-:W-:Y:S05]  /*72f0*/  BSYNC B0 ;  /* 0x0000000000007941 */ /* 0x000fea0003800000 */
.L_x_1679:
[----:B------:R-:W-:Y:S04]  /*7300*/  IMAD R244, R13, c[0x0][0x32c], -R244 ;  /* 0x0000cb000df47a24 */ /* 0x000fe800078e0af4 */
[----:B------:R-:W-:Y:S05]  /*7310*/  IMAD.IADD R17, R244, 0x1, -R209 ;  /* 0x00000001f4117824 */ /* 0x000fea00078e0ad1 */
[----:B------:R-:W-:Y:S02]  /*7320*/  IADD3 R13, R17, c[0x0][0x32c], RZ ;  /* 0x0000cb00110d7a10 */ /* 0x000fe40007ffe0ff */
[----:B------:R-:W-:Y:S02]  /*7330*/  IMNMX R2, R2, R17, !PT ;  /* 0x0000001102027217 */ /* 0x000fe40007800200 */
[----:B------:R-:W-:Y:S02]  /*7340*/  IMNMX R0, R0, R13, PT ;  /* 0x0000000d00007217 */ /* 0x000fe40003800200 */
.L_x_1678:
[----:B------:R-:W-:Y:S01]  /*7350*/  FMNMX.FTZ R4, R139, R132, !PT ;  /* 0x000000848b047209 */ /* 0x000fe20007810000 */
[----:B------:R-:W-:Y:S04]  /*7360*/  DEPBAR.LE SB0, 0x2 ;  /* 0x000080800000791a */ /* 0x000fe80000000000 */
[----:B------:R-:W-:Y:S01]  /*7370*/  FMNMX.FTZ R4, R137, R4, !PT ;  /* 0x0000000489047209 */ /* 0x000fe20007810000 */
[----:B------:R-:W-:Y:S01]  /*7380*/  BAR.SYNC.DEFER_BLOCKING 0x0 ;  /* 0x0000000000007b1d */ /* 0x000fe20000010000 */
[C---:B------:R-:W-:Y:S02]  /*7390*/  ISETP.GT.AND P6, PT, R2.reuse, RZ, P0 ;  /* 0x000000ff0200720c */ /* 0x040fe400007c4270 */
[----:B------:R-:W-:Y:S02]  /*73a0*/  FMNMX.FTZ R4, R5, R4, !PT ;  /* 0x0000000405047209 */ /* 0x000fe40007810000 */
[----:B------:R-:W-:Y:S02]  /*73b0*/  ISETP.GT.AND P5, PT, R2, 0x1, P0 ;  /* 0x000000010200780c */ /* 0x000fe400007a4270 */
[----:B------:R-:W-:Y:S02]  /*73c0*/  FMNMX.FTZ R4, R9, R4, !PT ;  /* 0x0000000409047209 */ /* 0x000fe40007810000 */
[----:B------:R-:W-:Y:S02]  /*73d0*/  ISETP.LT.OR P6, PT, R0, 0x1, P6 ;  /* 0x000000010000780c */ /* 0x000fe400037c1670 */
[----:B------:R-:W-:Y:S02]  /*73e0*/  FMNMX.FTZ R4, R163, R4, !PT ;  /* 0x00000004a3047209 */ /* 0x000fe40007810000 */
[----:B------:R-:W-:Y:S02]  /*73f0*/  FSEL R12, R6, -INF , !P6 ;  /* 0xff800000060c7808 */ /* 0x000fe40007000000 */
        /* <DEDUP_REMOVED lines=8> */
[----:B------:R-:W-:Y:S02]  /*7480*/  ISETP.LT.OR P4, PT, R0, 0x9, P4 ;  /* 0x000000090000780c */ /* 0x000fe40002781670 */
[----:B------:R-:W-:Y:S02]  /*7490*/  FMNMX.FTZ R4, R175, R4, !PT ;  /* 0x00000004af047209 */ /* 0x000fe40007810000 */
[----:B------:R-:W-:Y:S02]  /*74a0*/  ISETP.GT.AND P5, PT, R2, 0x10, P0 ;  /* 0x000000100200780c */ /* 0x000fe400007a4270 */
[----:B------:R-:W-:Y:S02]  /*74b0*/  FSEL R10, R10, -INF , !P4 ;  /* 0xff8000000a0a7808 */ /* 0x000fe40006000000 */
[----:B------:R-:W-:Y:S02]  /*74c0*/  ISETP.GT.AND P4, PT, R2, 0x11, P0 ;  /* 0x000000110200780c */ /* 0x000fe40000784270 */
[----:B------:R-:W-:Y:S02]  /*74d0*/  FMNMX.FTZ R7, R8, R7, !PT ;  /* 0x0000000708077209 */ /* 0x000fe40007810000 */
[C---:B------:R-:W-:Y:S02]  /*74e0*/  ISETP.LT.OR P6, PT, R0.reuse, 0xa, P6 ;  /* 0x0000000a0000780c */ /* 0x040fe400037c1670 */
[----:B------:R-:W-:Y:S02]  /*74f0*/  FMNMX.FTZ R4, R173, R4, !PT ;  /* 0x00000004ad047209 */ /* 0x000fe40007810000 */
[----:B------:R-:W-:Y:S02]  /*7500*/  FSEL R6, R11, -INF , !P6 ;  /* 0xff8000000b067808 */ /* 0x000fe40007000000 */
[----:B------:R-:W-:Y:S02]  /*7510*/  ISETP.LT.OR P5, PT, R0, 0x11, P5 ;  /* 0x000000110000780c */ /* 0x000fe40002fa1670 */
[----:B------:R-:W-:Y:S02]  /*7520*/  FMNMX.FTZ R7, R10, R7, !PT ;  /* 0x000000070a077209 */ /* 0x000fe40007810000 */
[----:B------:R-:W-:Y:S02]  /*7530*/  ISETP.LT.OR P4, PT, R0, 0x12, P4 ;  /* 0x000000120000780c */ /* 0x000fe40002781670 */
[----:B------:R-:W-:Y:S02]  /*7540*/  FMNMX.FTZ R4, R171, R4, !PT ;  /* 0x00000004ab047209 */ /* 0x000fe40007810000 */
[----:B------:R-:W-:Y:S02]  /*7550*/  FSEL R190, R14, -INF , !P5 ;  /* 0xff8000000ebe7808 */ /* 0x000fe40006800000 */
[----:B------:R-:W-:Y:S02]  /*7560*/  FSEL R168, R15, -INF , !P4 ;  /* 0xff8000000fa87808 */ /* 0x000fe40006000000 */
[C---:B------:R-:W-:Y:S02]  /*7570*/  ISETP.GT.AND P5, PT, R2.reuse, 0x18, P0 ;  /* 0x000000180200780c */ /* 0x040fe400007a4270 */
[----:B------:R-:W-:Y:S02]  /*7580*/  ISETP.GT.AND P4, PT, R2, 0x19, P0 ;  /* 0x000000190200780c */ /* 0x000fe40000784270 */
[----:B------:R-:W-:Y:S02]  /*7590*/  FMNMX.FTZ R7, R6, R7, !PT ;  /* 0x0000000706077209 */ /* 0x000fe40007810000 */
[----:B------:R-:W-:Y:S02]  /*75a0*/  FMNMX.FTZ R4, R151, R4, !PT ;  /* 0x0000000497047209 */ /* 0x000fe40007810000 */
[----:B------:R-:W-:Y:S02]  /*75b0*/  FMNMX.FTZ R11, R190, R7, !PT ;  /* 0x00000007be0b7209 */ /* 0x000fe40007810000 */
[C---:B------:R-:W-:Y:S02]  /*75c0*/  ISETP.LT.OR P5, PT, R0.reuse, 0x19, P5 ;  /* 0x000000190000780c */ /* 0x040fe40002fa1670 */
[----:B------:R-:W-:Y:S02]  /*75d0*/  ISETP.LT.OR P4, PT, R0, 0x1a, P4 ;  /* 0x0000001a0000780c */ /* 0x000fe40002781670 */
[----:B------:R-:W-:Y:S02]  /*75e0*/  FMNMX.FTZ R4, R149, R4, !PT ;  /* 0x0000000495047209 */ /* 0x000fe40007810000 */
[----:B------:R-:W-:Y:S02]  /*75f0*/  FSEL R178, R18, -INF , !P5 ;  /* 0xff80000012b27808 */ /* 0x000fe40006800000 */
[----:B------:R-:W-:Y:S02]  /*7600*/  FSEL R170, R19, -INF , !P4 ;  /* 0xff80000013aa7808 */ /* 0x000fe40006000000 */
[----:B------:R-:W-:Y:S02]  /*7610*/  ISETP.GT.AND P4, PT, R2, 0x20, P0 ;  /* 0x000000200200780c */ /* 0x000fe40000784270 */
[----:B------:R-:W-:Y:S02]  /*7620*/  FMNMX.FTZ R11, R168, R11, !PT ;  /* 0x0000000ba80b7209 */ /* 0x000fe40007810000 */
[----:B------:R-:W-:Y:S02]  /*7630*/  FMNMX.FTZ R4, R147, R4, !PT ;  /* 0x0000000493047209 */ /* 0x000fe40007810000 */
[----:B------:R-:W-:Y:S02]  /*7640*/  ISETP.GT.AND P6, PT, R2, 0x21, P0 ;  /* 0x000000210200780c */ /* 0x000fe400007c4270 */
        /* <DEDUP_REMOVED lines=10> */
[----:B------:R-:W1:Y:S01]  /*76f0*/  SHFL.BFLY PT, R4, R7, 0x2, 0x1f ;  /* 0x0c401f0007047f89 */ /* 0x000e6200000e0000 */
[----:B------:R-:W-:Y:S02]  /*7700*/  FMNMX.FTZ R11, R176, R11, !PT ;  /* 0x0000000bb00b7209 */ /* 0x000fe40007810000 */
[C---:B------:R-:W-:Y:S02]  /*7710*/  ISETP.LT.OR P5, PT, R0.reuse, 0x29, P5 ;  /* 0x000000290000780c */ /* 0x040fe40002fa1670 */
[----:B------:R-:W-:Y:S02]  /*7720*/  ISETP.LT.OR P4, PT, R0, 0x2a, P4 ;  /* 0x0000002a0000780c */ /* 0x000fe40002781670 */
[----:B------:R-:W-:Y:S02]  /*7730*/  ISETP.GT.AND P6, PT, R2, 0x30, P0 ;  /* 0x000000300200780c */ /* 0x000fe400007c4270 */
[----:B------:R-:W-:Y:S02]  /*7740*/  FSEL R172, R26, -INF , !P5 ;  /* 0xff8000001aac7808 */ /* 0x000fe40006800000 */
[----:B------:R-:W-:Y:S02]  /*7750*/  FMNMX.FTZ R11, R174, R11, !PT ;  /* 0x0000000bae0b7209 */ /* 0x000fe40007810000 */
[----:B------:R-:W-:Y:S02]  /*7760*/  FSEL R150, R27, -INF , !P4 ;  /* 0xff8000001b967808 */ /* 0x000fe40006000000 */
[----:B------:R-:W-:Y:S02]  /*7770*/  ISETP.LT.OR P6, PT, R0, 0x31, P6 ;  /* 0x000000310000780c */ /* 0x000fe400037c1670 */
[----:B------:R-:W-:Y:S02]  /*7780*/  ISETP.GT.AND P5, PT, R2, 0x31, P0 ;  /* 0x000000310200780c */ /* 0x000fe400007a4270 */
[----:B------:R-:W-:Y:S02]  /*7790*/  FMNMX.FTZ R11, R172, R11, !PT ;  /* 0x0000000bac0b7209 */ /* 0x000fe40007810000 */
[----:B------:R-:W-:Y:S02]  /*77a0*/  FSEL R146, R30, -INF , !P6 ;  /* 0xff8000001e927808 */ /* 0x000fe40007000000 */
[----:B------:R-:W-:Y:S02]  /*77b0*/  FMNMX.FTZ R11, R150, R11, !PT ;  /* 0x0000000b960b7209 */ /* 0x000fe40007810000 */
[----:B------:R-:W-:Y:S02]  /*77c0*/  ISETP.GT.AND P4, PT, R2, 0x38, P0 ;  /* 0x000000380200780c */ /* 0x000fe40000784270 */
[----:B------:R-:W-:Y:S02]  /*77d0*/  ISETP.LT.OR P5, PT, R0, 0x32, P5 ;  /* 0x000000320000780c */ /* 0x000fe40002fa1670 */
[----:B------:R-:W-:Y:S02]  /*77e0*/  FMNMX.FTZ R11, R146, R11, !PT ;  /* 0x0000000b920b7209 */ /* 0x000fe40007810000 */
[----:B------:R-:W-:Y:S02]  /*77f0*/  FSEL R144, R31, -INF , !P5 ;  /* 0xff8000001f907808 */ /* 0x000fe40006800000 */
[----:B------:R-:W-:Y:S02]  /*7800*/  ISETP.LT.OR P4, PT, R0, 0x39, P4 ;  /* 0x000000390000780c */ /* 0x000fe40002781670 */
[----:B------:R-:W-:Y:S02]  /*7810*/  ISETP.GT.AND P0, PT, R2, 0x39, P0 ;  /* 0x000000390200780c */ /* 0x000fe40000704270 */
[----:B------:R-:W-:Y:S02]  /*7820*/  FSEL R142, R34, -INF , !P4 ;  /* 0xff800000228e7808 */ /* 0x000fe40006000000 */
[----:B------:R-:W-:Y:S02]  /*7830*/  FMNMX.FTZ R11, R144, R11, !PT ;  /* 0x0000000b900b7209 */ /* 0x000fe40007810000 */
[----:B------:R-:W-:Y:S02]  /*7840*/  ISETP.LT.OR P0, PT, R0, 0x3a, P0 ;  /* 0x0000003a0000780c */ /* 0x000fe40000701670 */
[----:B------:R-:W-:Y:S02]  /*7850*/  FMNMX.FTZ R15, R142, R11, !PT ;  /* 0x0000000b8e0f7209 */ /* 0x000fe40007810000 */
[----:B------:R-:W-:Y:S02]  /*7860*/  FSEL R140, R35, -INF , !P0 ;  /* 0xff800000238c7808 */ /* 0x000fe40004000000 */
[----:B-1----:R-:W-:Y:S02]  /*7870*/  FMNMX.FTZ R4, R7, R4, !PT ;  /* 0x0000000407047209 */ /* 0x002fe40007810000 */
[----:B------:R-:W-:Y:S02]  /*7880*/  FMNMX.FTZ R7, R140, R15, !PT ;  /* 0x0000000f8c077209 */ /* 0x000fe40007810000 */
[-C--:B------:R-:W-:Y:S01]  /*7890*/  IADD3 R154, R182, R133.reuse, RZ ;  /* 0x00000085b69a7210 */ /* 0x080fe20007ffe0ff */
[----:B------:R-:W1:Y:S01]  /*78a0*/  SHFL.BFLY PT, R13, R4, 0x1, 0x1f ;  /* 0x0c201f00040d7f89 */ /* 0x000e6200000e0000 */
[----:B------:R-:W-:Y:S02]  /*78b0*/  IADD3 R152, R181, R133, RZ ;  /* 0x00000085b5987210 */ /* 0x000fe40007ffe0ff */
[C---:B------:R-:W-:Y:S02]  /*78c0*/  IADD3 R153, R187.reuse, R154, RZ ;  /* 0x0000009abb997210 */ /* 0x040fe40007ffe0ff */
[----:B------:R-:W-:Y:S03]  /*78d0*/  IADD3 R133, R187, R152, RZ ;  /* 0x00000098bb857210 */ /* 0x000fe60007ffe0ff */
[----:B------:R-:W2:Y:S08]  /*78e0*/  SHFL.BFLY PT, R0, R7, 0x2, 0x1f ;  /* 0x0c401f0007007f89 */ /* 0x000eb000000e0000 */
[----:B------:R-:W-:Y:S01]  /*78f0*/  LDSM.16.MT88.4 R20, [R153] ;  /* 0x000000009914783b */ /* 0x000fe20000004200 */
[----:B-1----:R-:W-:Y:S07]  /*7900*/  FMNMX.FTZ R2, R4, R13, !PT ;  /* 0x0000000d04027209 */ /* 0x002fee0007810000 */
[----:B------:R-:W-:Y:S01]  /*7910*/  LDSM.16.MT88.4 R28, [R152] ;  /* 0x00000000981c783b */ /* 0x000fe20000004200 */
[C---:B------:R-:W-:Y:S01]  /*7920*/  FSETP.NEU.FTZ.AND P0, PT, R2.reuse, -INF , PT ;  /* 0xff8000000200780b */ /* 0x040fe20003f1d000 */
[C---:B------:R-:W-:Y:S01]  /*7930*/  FMUL.FTZ R148, R2.reuse, c[0x0][0x2d0] ;  /* 0x0000b40002947a20 */ /* 0x040fe20000410000 */
[----:B--2---:R-:W-:Y:S02]  /*7940*/  FMNMX.FTZ R11, R7, R0, !PT ;  /* 0x00000000070b7209 */ /* 0x004fe40007810000 */
[----:B------:R-:W-:Y:S02]  /*7950*/  FSEL R7, R2, RZ, P0 ;  /* 0x000000ff02077208 */ /* 0x000fe40000000000 */
[----:B------:R-:W-:Y:S01]  /*7960*/  FSEL R148, R148, RZ, P0 ;  /* 0x000000ff94947208 */ /* 0x000fe20000000000 */
[----:B------:R-:W1:Y:S02]  /*7970*/  SHFL.BFLY PT, R0, R11, 0x1, 0x1f ;  /* 0x0c201f000b007f89 */ /* 0x000e6400000e0000 */
[----:B------:R-:W-:Y:S02]  /*7980*/  FADD.FTZ R4, -R7, R132 ;  /* 0x0000008407047221 */ /* 0x000fe40000010100 */
[--C-:B------:R-:W-:Y:S02]  /*7990*/  FFMA.FTZ R155, R5, c[0x0][0x2d0], -R148.reuse ;  /* 0x0000b400059b7a23 */ /* 0x100fe40000010894 */
[----:B------:R-:W-:Y:S02]  /*79a0*/  FMUL.FTZ R5, R4, c[0x0][0x2d0] ;  /* 0x0000b40004057a20 */ /* 0x000fe40000410000 */
        /* <DEDUP_REMOVED lines=9> */
[--C-:B------:R-:W-:Y:S01]  /*7a40*/  FFMA.FTZ R165, R165, c[0x0][0x2d0], -R148.reuse ;  /* 0x0000b400a5a57a23 */ /* 0x100fe20000010894 */
[----:B-1----:R-:W-:Y:S01]  /*7a50*/  FMNMX.FTZ R0, R11, R0, !PT ;  /* 0x000000000b007209 */ /* 0x002fe20007810000 */
[--C-:B------:R-:W-:Y:S02]  /*7a60*/  FFMA.FTZ R166, R167, c[0x0][0x2d0], -R148.reuse ;  /* 0x0000b400a7a67a23 */ /* 0x100fe40000010894 */
[--C-:B------:R-:W-:Y:S01]  /*7a70*/  FFMA.FTZ R175, R175, c[0x0][0x2d0], -R148.reuse ;  /* 0x0000b400afaf7a23 */ /* 0x100fe20000010894 */
[C---:B------:R-:W-:Y:S01]  /*7a80*/  FSETP.NEU.FTZ.AND P0, PT, R0.reuse, -INF , PT ;  /* 0xff8000000000780b */ /* 0x040fe20003f1d000 */
[C---:B------:R-:W-:Y:S03]  /*7a90*/  FMUL.FTZ R141, R0.reuse, c[0x0][0x2d0] ;  /* 0x0000b400008d7a20 */ /* 0x040fe60000410000 */
[----:B------:R-:W1:Y:S01]  /*7aa0*/  MUFU.EX2 R156, R156 ;  /* 0x0000009c009c7308 */ /* 0x000e620000000800 */
[----:B------:R-:W-:Y:S01]  /*7ab0*/  FSEL R4, R0, RZ, P0 ;  /* 0x000000ff00047208 */ /* 0x000fe20000000000 */
[--C-:B------:R-:W-:Y:S01]  /*7ac0*/  FFMA.FTZ R171, R171, c[0x0][0x2d0], -R148.reuse ;  /* 0x0000b400abab7a23 */ /* 0x100fe20000010894 */
[----:B------:R-:W-:Y:S03]  /*7ad0*/  FSEL R141, R141, RZ, P0 ;  /* 0x000000ff8d8d7208 */ /* 0x000fe60000000000 */
[----:B------:R-:W-:Y:S02]  /*7ae0*/  FADD.FTZ R4, -R4, R3 ;  /* 0x0000000304047221 */ /* 0x000fe40000010100 */
[--C-:B------:R-:W-:Y:S02]  /*7af0*/  FFMA.FTZ R160, R12, c[0x0][0x2d0], -R141.reuse ;  /* 0x0000b4000ca07a23 */ /* 0x100fe4000001088d */
[----:B------:R-:W2:Y:S01]  /*7b00*/  LDSM.16.MT88.4 R12, [R154] ;  /* 0x000000009a0c783b */ /* 0x000ea20000004200 */
[--C-:B------:R-:W-:Y:S01]  /*7b10*/  FFMA.FTZ R159, R8, c[0x0][0x2d0], -R141.reuse ;  /* 0x0000b400089f7a23 */ /* 0x100fe2000001088d */
[----:B------:R-:W3:Y:S01]  /*7b20*/  MUFU.EX2 R158, R158 ;  /* 0x0000009e009e7308 */ /* 0x000ee20000000800 */
[--C-:B------:R-:W-:Y:S02]  /*7b30*/  FFMA.FTZ R157, R10, c[0x0][0x2d0], -R141.reuse ;  /* 0x0000b4000a9d7a23 */ /* 0x100fe4000001088d */
[--C-:B------:R-:W-:Y:S02]  /*7b40*/  FFMA.FTZ R162, R6, c[0x0][0x2d0], -R141.reuse ;  /* 0x0000b40006a27a23 */ /* 0x100fe4000001088d */
[----:B------:R-:W-:Y:S02]  /*7b50*/  FMUL.FTZ R3, R4, c[0x0][0x2d0] ;  /* 0x0000b40004037a20 */ /* 0x000fe40000410000 */
[--C-:B------:R-:W-:Y:S02]  /*7b60*/  FFMA.FTZ R177, R150, c[0x0][0x2d0], -R141.reuse ;  /* 0x0000b40096b17a23 */ /* 0x100fe4000001088d */
[--C-:B------:R-:W-:Y:S01]  /*7b70*/  FFMA.FTZ R191, R146, c[0x0][0x2d0], -R141.reuse ;  /* 0x0000b40092bf7a23 */ /* 0x100fe2000001088d */
[----:B------:R-:W4:Y:S01]  /*7b80*/  MUFU.EX2 R132, R5 ;  /* 0x0000000500847308 */ /* 0x000f220000000800 */
[--C-:B------:R-:W-:Y:S01]  /*7b90*/  FFMA.FTZ R246, R144, c[0x0][0x2d0], -R141.reuse ;  /* 0x0000b40090f67a23 */ /* 0x100fe2000001088d */
[----:B-1----:R-:W-:Y:S01]  /*7ba0*/  F2FP.PACK_AB R136, R156, R161 ;  /* 0x000000a19c88723e */ /* 0x002fe200000000ff */
[----:B------:R-:W-:Y:S01]  /*7bb0*/  LDSM.16.MT88.4 R144, [R153+0x3800] ;  /* 0x003800009990783b */ /* 0x000fe20000004200 */
[--C-:B------:R-:W-:Y:S02]  /*7bc0*/  FFMA.FTZ R243, R142, c[0x0][0x2d0], -R141.reuse ;  /* 0x0000b4008ef37a23 */ /* 0x100fe4000001088d */
[--C-:B------:R-:W-:Y:S02]  /*7bd0*/  FFMA.FTZ R167, R190, c[0x0][0x2d0], -R141.reuse ;  /* 0x0000b400bea77a23 */ /* 0x100fe4000001088d */
[--C-:B------:R-:W-:Y:S02]  /*7be0*/  FFMA.FTZ R190, R151, c[0x0][0x2d0], -R148.reuse ;  /* 0x0000b40097be7a23 */ /* 0x100fe40000010894 */
[----:B------:R-:W-:Y:S01]  /*7bf0*/  MUFU.EX2 R160, R160 ;  /* 0x000000a000a07308 */ /* 0x000fe20000000800 */
[--C-:B------:R-:W-:Y:S02]  /*7c00*/  FFMA.FTZ R168, R168, c[0x0][0x2d0], -R141.reuse ;  /* 0x0000b400a8a87a23 */ /* 0x100fe4000001088d */
[--C-:B------:R-:W-:Y:S01]  /*7c10*/  FFMA.FTZ R169, R178, c[0x0][0x2d0], -R141.reuse ;  /* 0x0000b400b2a97a23 */ /* 0x100fe2000001088d */
[----:B---3--:R-:W-:Y:S01]  /*7c20*/  F2FP.PACK_AB R138, R158, R155 ;  /* 0x0000009b9e8a723e */ /* 0x008fe200000000ff */
[--C-:B------:R-:W-:Y:S02]  /*7c30*/  FFMA.FTZ R170, R170, c[0x0][0x2d0], -R141.reuse ;  /* 0x0000b400aaaa7a23 */ /* 0x100fe4000001088d */
[--C-:B------:R-:W-:Y:S02]  /*7c40*/  FFMA.FTZ R178, R173, c[0x0][0x2d0], -R148.reuse ;  /* 0x0000b400adb27a23 */ /* 0x100fe40000010894 */
[--C-:B------:R-:W-:Y:S01]  /*7c50*/  FFMA.FTZ R173, R176, c[0x0][0x2d0], -R141.reuse ;  /* 0x0000b400b0ad7a23 */ /* 0x100fe2000001088d */
[----:B------:R-:W1:Y:S01]  /*7c60*/  MUFU.EX2 R159, R159 ;  /* 0x0000009f009f7308 */ /* 0x000e620000000800 */
[--C-:B------:R-:W-:Y:S02]  /*7c70*/  FFMA.FTZ R176, R149, c[0x0][0x2d0], -R148.reuse ;  /* 0x0000b40095b07a23 */ /* 0x100fe40000010894 */
[----:B------:R-:W-:Y:S02]  /*7c80*/  FFMA.FTZ R148, R143, c[0x0][0x2d0], -R148 ;  /* 0x0000b4008f947a23 */ /* 0x000fe40000010894 */
[C---:B----4-:R-:W-:Y:S02]  /*7c90*/  FMUL.FTZ R4, R132.reuse, R128 ;  /* 0x0000008084047220 */ /* 0x050fe40000410000 */
        /* <DEDUP_REMOVED lines=9> */
[C---:B------:R-:W-:Y:S02]  /*7d30*/  FMUL.FTZ R32, R132.reuse, R120 ;  /* 0x0000007884207220 */ /* 0x040fe40000410000 */
[C---:B------:R-:W-:Y:S01]  /*7d40*/  FMUL.FTZ R33, R132.reuse, R121 ;  /* 0x0000007984217220 */ /* 0x040fe20000410000 */
[----:B-1----:R-:W-:Y:S01]  /*7d50*/  F2FP.PACK_AB R137, R159, R160 ;  /* 0x000000a09f89723e */ /* 0x002fe200000000ff */
[C---:B------:R-:W-:Y:S02]  /*7d60*/  FMUL.FTZ R36, R132.reuse, R36 ;  /* 0x0000002484247220 */ /* 0x040fe40000410000 */
[C---:B------:R-:W-:Y:S02]  /*7d70*/  FMUL.FTZ R37, R132.reuse, R37 ;  /* 0x0000002584257220 */ /* 0x040fe40000410000 */
[C---:B------:R-:W-:Y:S01]  /*7d80*/  FMUL.FTZ R40, R132.reuse, R40 ;  /* 0x0000002884287220 */ /* 0x040fe20000410000 */
        /* <DEDUP_REMOVED lines=22> */
[C---:B--2---:R-:W-:Y:S03]  /*7ef0*/  HMMA.16816.F32 R4, R136.reuse, R12, R4 ;  /* 0x0000000c8804723c */ /* 0x044fe60000001804 */
        /* <DEDUP_REMOVED lines=16> */
[----:B------:R-:W3:Y:S02]  /*8000*/  LDSM.16.MT88.4 R100, [R133] ;  /* 0x000000008564783b */ /* 0x000ee40000004200 */
        /* <DEDUP_REMOVED lines=8> */
[----:B------:R-:W4:Y:S01]  /*8090*/  MUFU.EX2 R168, R168 ;  /* 0x000000a800a87308 */ /* 0x000f220000000800 */
[C---:B------:R-:W-:Y:S01]  /*80a0*/  FMUL.FTZ R22, R3.reuse, R110 ;  /* 0x0000006e03167220 */ /* 0x040fe20000410000 */
[----:B------:R-:W-:Y:S03]  /*80b0*/  LDSM.16.MT88.4 R120, [R133+0x800] ;  /* 0x000800008578783b */ /* 0x000fe60000004200 */
[C---:B------:R-:W-:Y:S02]  /*80c0*/  FMUL.FTZ R23, R3.reuse, R111 ;  /* 0x0000006f03177220 */ /* 0x040fe40000410000 */
[C---:B------:R-:W-:Y:S02]  /*80d0*/  FMUL.FTZ R42, R3.reuse, R42 ;  /* 0x0000002a032a7220 */ /* 0x040fe40000410000 */
[C---:B------:R-:W-:Y:S01]  /*80e0*/  FMUL.FTZ R43, R3.reuse, R43 ;  /* 0x0000002b032b7220 */ /* 0x040fe20000410000 */
[----:B------:R-:W5:Y:S01]  /*80f0*/  LDSM.16.MT88.4 R108, [R153+0x2000] ;  /* 0x00200000996c783b */ /* 0x000f620000004200 */
[C---:B------:R-:W-:Y:S01]  /*8100*/  FMUL.FTZ R46, R3.reuse, R46 ;  /* 0x0000002e032e7220 */ /* 0x040fe20000410000 */
[C---:B------:R-:W-:Y:S01]  /*8110*/  HMMA.16816.F32 R20, R136.reuse, R28, R20 ;  /* 0x0000001c8814723c */ /* 0x040fe20000001814 */
[----:B------:R-:W-:Y:S02]  /*8120*/  MUFU.EX2 R169, R169 ;  /* 0x000000a900a97308 */ /* 0x000fe40000000800 */
[C---:B------:R-:W-:Y:S02]  /*8130*/  FMUL.FTZ R47, R3.reuse, R47 ;  /* 0x0000002f032f7220 */ /* 0x040fe40000410000 */
[C---:B------:R-:W-:Y:S02]  /*8140*/  FMUL.FTZ R50, R3.reuse, R50 ;  /* 0x0000003203327220 */ /* 0x040fe40000410000 */
[C---:B------:R-:W-:Y:S01]  /*8150*/  FMUL.FTZ R28, R132.reuse, R116 ;  /* 0x00000074841c7220 */ /* 0x040fe20000410000 */
[C---:B------:R-:W-:Y:S03]  /*8160*/  HMMA.16816.F32 R24, R136.reuse, R30, R24 ;  /* 0x0000001e8818723c */ /* 0x040fe60000001818 */
[----:B------:R-:W1:Y:S01]  /*8170*/  MUFU.EX2 R170, R170 ;  /* 0x000000aa00aa7308 */ /* 0x000e620000000800 */
        /* <DEDUP_REMOVED lines=10> */
[----:B------:R-:W3:Y:S01]  /*8220*/  MUFU.EX2 R178, R178 ;  /* 0x000000b200b27308 */ /* 0x000ee20000000800 */
[C---:B------:R-:W-:Y:S02]  /*8230*/  FMUL.FTZ R59, R3.reuse, R59 ;  /* 0x0000003b033b7220 */ /* 0x040fe40000410000 */
[C---:B------:R-:W-:Y:S01]  /*8240*/  FMUL.FTZ R62, R3.reuse, R62 ;  /* 0x0000003e033e7220 */ /* 0x040fe20000410000 */
[C---:B------:R-:W-:Y:S01]  /*8250*/  HMMA.16816.F32 R32, R136.reuse, R102, R32 ;  /* 0x000000668820723c */ /* 0x040fe20000001820 */
[----:B------:R-:W1:Y:S03]  /*8260*/  LDSM.16.MT88.4 R100, [R152+0x2000] ;  /* 0x002000009864783b */ /* 0x000e660000004200 */
[C---:B------:R-:W-:Y:S02]  /*8270*/  FMUL.FTZ R63, R3.reuse, R63 ;  /* 0x0000003f033f7220 */ /* 0x040fe40000410000 */
[C---:B------:R-:W-:Y:S01]  /*8280*/  FMUL.FTZ R65, R132.reuse, R65 ;  /* 0x0000004184417220 */ /* 0x040fe20000410000 */
[----:B------:R-:W-:Y:S01]  /*8290*/  MUFU.EX2 R171, R171 ;  /* 0x000000ab00ab7308 */ /* 0x000fe20000000800 */
[C---:B------:R-:W-:Y:S04]  /*82a0*/  HMMA.16816.F32 R36, R136.reuse, R104, R36 ;  /* 0x000000688824723c */ /* 0x040fe80000001824 */
[C---:B------:R-:W-:Y:S02]  /*82b0*/  FMUL.FTZ R66, R3.reuse, R66 ;  /* 0x0000004203427220 */ /* 0x040fe40000410000 */
[C---:B------:R-:W-:Y:S02]  /*82c0*/  FMUL.FTZ R67, R3.reuse, R67 ;  /* 0x0000004303437220 */ /* 0x040fe40000410000 */
[C---:B------:R-:W-:Y:S01]  /*82d0*/  HMMA.16816.F32 R40, R136.reuse, R106, R40 ;  /* 0x0000006a8828723c */ /* 0x040fe20000001828 */
[----:B------:R-:W2:Y:S01]  /*82e0*/  LDSM.16.MT88.4 R104, [R133+0x2000] ;  /* 0x002000008568783b */ /* 0x000ea20000004200 */
[----:B------:R-:W2:Y:S02]  /*82f0*/  MUFU.EX2 R190, R190 ;  /* 0x000000be00be7308 */ /* 0x000ea40000000800 */
        /* <DEDUP_REMOVED lines=17> */
[----:B------:R-:W1:Y:S01]  /*8410*/  LDSM.16.MT88.4 R100, [R153+0x4000] ;  /* 0x004000009964783b */ /* 0x000e620000004200 */
        /* <DEDUP_REMOVED lines=12> */
[C---:B-----5:R-:W-:Y:S04]  /*84e0*/  HMMA.16816.F32 R68, R136.reuse, R108, R68 ;  /* 0x0000006c8844723c */ /* 0x060fe80000001844 */
[C---:B------:R-:W-:Y:S02]  /*84f0*/  FMUL.FTZ R84, R132.reuse, R84 ;  /* 0x0000005484547220 */ /* 0x040fe40000410000 */
[C---:B------:R-:W-:Y:S02]  /*8500*/  FMUL.FTZ R85, R132.reuse, R85 ;  /* 0x0000005584557220 */ /* 0x040fe40000410000 */
[C---:B------:R-:W-:Y:S01]  /*8510*/  HMMA.16816.F32 R72, R136.reuse, R110, R72 ;  /* 0x0000006e8848723c */ /* 0x040fe20000001848 */
[----:B------:R-:W5:Y:S01]  /*8520*/  LDSM.16.MT88.4 R108, [R133+0x4000] ;  /* 0x00400000856c783b */ /* 0x000f620000004200 */
[----:B------:R-:W-:Y:S02]  /*8530*/  MUFU.EX2 R191, R191 ;  /* 0x000000bf00bf7308 */ /* 0x000fe40000000800 */
        /* <DEDUP_REMOVED lines=8> */
[C---:B------:R-:W-:Y:S04]  /*85c0*/  HMMA.16816.F32 R80, R136.reuse, R102, R80 ;  /* 0x000000668850723c */ /* 0x040fe80000001850 */
[----:B------:R-:W-:Y:S01]  /*85d0*/  FMUL.FTZ R92, R132, R92 ;  /* 0x0000005c845c7220 */ /* 0x000fe20000410000 */
[----:B------:R-:W-:Y:S01]  /*85e0*/  F2FP.PACK_AB R100, R164, R163 ;  /* 0x000000a3a464723e */ /* 0x000fe200000000ff */
[----:B------:R-:W-:Y:S01]  /*85f0*/  FMUL.FTZ R93, R132, R93 ;  /* 0x0000005d845d7220 */ /* 0x000fe20000410000 */
[----:B------:R-:W-:Y:S01]  /*8600*/  F2FP.PACK_AB R102, R166, R165 ;  /* 0x000000a5a666723e */ /* 0x000fe200000000ff */
[C---:B--2---:R-:W-:Y:S01]  /*8610*/  HMMA.16816.F32 R84, R136.reuse, R104, R84 ;  /* 0x000000688854723c */ /* 0x044fe20000001854 */
[----:B------:R-:W-:Y:S03]  /*8620*/  MUFU.EX2 R243, R243 ;  /* 0x000000f300f37308 */ /* 0x000fe60000000800 */
[C---:B------:R-:W-:Y:S01]  /*8630*/  FMUL.FTZ R94, R3.reuse, R94 ;  /* 0x0000005e035e7220 */ /* 0x040fe20000410000 */
[----:B----4-:R-:W-:Y:S01]  /*8640*/  F2FP.PACK_AB R101, R168, R167 ;  /* 0x000000a7a865723e */ /* 0x010fe200000000ff */
[C---:B------:R-:W-:Y:S01]  /*8650*/  FMUL.FTZ R95, R3.reuse, R95 ;  /* 0x0000005f035f7220 */ /* 0x040fe20000410000 */
[----:B------:R-:W-:Y:S01]  /*8660*/  F2FP.PACK_AB R103, R170, R169 ;  /* 0x000000a9aa67723e */ /* 0x000fe200000000ff */
[C---:B------:R-:W-:Y:S01]  /*8670*/  HMMA.16816.F32 R88, R136.reuse, R106, R88 ;  /* 0x0000006a8858723c */ /* 0x040fe20000001858 */
[----:B------:R-:W1:Y:S03]  /*8680*/  LDSM.16.MT88.4 R104, [R152+0x800] ;  /* 0x000800009868783b */ /* 0x000e660000004200 */
[C---:B------:R-:W-:Y:S02]  /*8690*/  FMUL.FTZ R96, R132.reuse, R96 ;  /* 0x0000006084607220 */ /* 0x040fe40000410000 */
[----:B------:R-:W-:Y:S02]  /*86a0*/  FMUL.FTZ R97, R132, R97 ;  /* 0x0000006184617220 */ /* 0x000fe40000410000 */
[C---:B-----5:R-:W-:Y:S04]  /*86b0*/  HMMA.16816.F32 R92, R136.reuse, R108, R92 ;  /* 0x0000006c885c723c */ /* 0x060fe8000000185c */
[C---:B------:R-:W-:Y:S02]  /*86c0*/  FMUL.FTZ R98, R3.reuse, R98 ;  /* 0x0000006203627220 */ /* 0x040fe40000410000 */
[C---:B------:R-:W-:Y:S02]  /*86d0*/  FMUL.FTZ R99, R3.reuse, R99 ;  /* 0x0000006303637220 */ /* 0x040fe40000410000 */
[--C-:B------:R-:W-:Y:S04]  /*86e0*/  FFMA.FTZ R174, R174, c[0x0][0x2d0], -R141.reuse ;  /* 0x0000b400aeae7a23 */ /* 0x100fe8000001088d */
[--C-:B------:R-:W-:Y:S01]  /*86f0*/  FFMA.FTZ R172, R172, c[0x0][0x2d0], -R141.reuse ;  /* 0x0000b400acac7a23 */ /* 0x100fe2000001088d */
[----:B------:R-:W-:Y:S01]  /*8700*/  HMMA.16816.F32 R96, R136, R110, R96 ;  /* 0x0000006e8860723c */ /* 0x000fe20000001860 */
[----:B------:R-:W2:Y:S01]  /*8710*/  LDSM.16.MT88.4 R108, [R152+0x2800] ;  /* 0x00280000986c783b */ /* 0x000ea20000004200 */
[----:B------:R-:W4:Y:S01]  /*8720*/  MUFU.EX2 R174, R174 ;  /* 0x000000ae00ae7308 */ /* 0x000f220000000800 */
[----:B------:R-:W-:Y:S02]  /*8730*/  FFMA.FTZ R141, R140, c[0x0][0x2d0], -R141 ;  /* 0x0000b4008c8d7a23 */ /* 0x000fe4000001088d */
[----:B------:R-:W-:Y:S02]  /*8740*/  FFMA.FTZ R160, R3, R238, R160 ;  /* 0x000000ee03a07223 */ /* 0x000fe400000100a0 */
[----:B------:R-:W-:Y:S01]  /*8750*/  FFMA.FTZ R161, R132, R239, R161 ;  /* 0x000000ef84a17223 */ /* 0x000fe200000100a1 */
[C---:B------:R-:W-:Y:S01]  /*8760*/  HMMA.16816.F32 R4, R100.reuse, R112, R4 ;  /* 0x000000706404723c */ /* 0x040fe20000001804 */
[----:B------:R-:W-:Y:S03]  /*8770*/  LDSM.16.MT88.4 R136, [R153+0x3000] ;  /* 0x003000009988783b */ /* 0x000fe60000004200 */
[----:B------:R5:W-:Y:S01]  /*8780*/  MUFU.EX2 R248, R141 ;  /* 0x0000008d00f87308 */ /* 0x000be20000000800 */
[----:B------:R-:W-:Y:S01]  /*8790*/  MOV R132, R2 ;  /* 0x0000000200847202 */ /* 0x000fe20000000f00 */
[----:B------:R-:W-:Y:S02]  /*87a0*/  FADD.FTZ R156, R156, R161 ;  /* 0x000000a19c9c7221 */ /* 0x000fe40000010000 */
[C---:B------:R-:W-:Y:S01]  /*87b0*/  HMMA.16816.F32 R8, R100.reuse, R114, R8 ;  /* 0x000000726408723c */ /* 0x040fe20000001808 */
[----:B------:R-:W2:Y:S03]  /*87c0*/  LDSM.16.MT88.4 R112, [R133+0x2800] ;  /* 0x002800008570783b */ /* 0x000ea60000004200 */
        /* <DEDUP_REMOVED lines=11> */
[----:B-----5:R-:W-:Y:S03]  /*8880*/  LDSM.16.MT88.4 R140, [R154+0x3800] ;  /* 0x003800009a8c783b */ /* 0x020fe60000004200 */
[----:B------:R-:W-:Y:S02]  /*8890*/  FADD.FTZ R167, R167, R162 ;  /* 0x000000a2a7a77221 */ /* 0x000fe40000010000 */
[----:B------:R-:W-:Y:S02]  /*88a0*/  FADD.FTZ R164, R164, R163 ;  /* 0x000000a3a4a47221 */ /* 0x000fe40000010000 */
[C---:B------:R-:W-:Y:S01]  /*88b0*/  HMMA.16816.F32 R24, R100.reuse, R106, R24 ;  /* 0x0000006a6418723c */ /* 0x040fe20000001818 */
[----:B------:R-:W1:Y:S03]  /*88c0*/  LDSM.16.MT88.4 R104, [R154+0x4800] ;  /* 0x004800009a68783b */ /* 0x000e660000004200 */
[----:B------:R-:W-:Y:S02]  /*88d0*/  FADD.FTZ R168, R168, R167 ;  /* 0x000000a7a8a87221 */ /* 0x000fe40000010000 */
[----:B------:R-:W-:Y:S02]  /*88e0*/  FADD.FTZ R165, R165, R164 ;  /* 0x000000a4a5a57221 */ /* 0x000fe40000010000 */
[C---:B------:R-:W-:Y:S04]  /*88f0*/  HMMA.16816.F32 R28, R100.reuse, R120, R28 ;  /* 0x00000078641c723c */ /* 0x040fe8000000181c */
[----:B------:R-:W-:Y:S02]  /*8900*/  FADD.FTZ R169, R169, R168 ;  /* 0x000000a8a9a97221 */ /* 0x000fe40000010000 */
[----:B------:R-:W-:Y:S02]  /*8910*/  FADD.FTZ R166, R166, R165 ;  /* 0x000000a5a6a67221 */ /* 0x000fe40000010000 */
[C---:B------:R-:W-:Y:S01]  /*8920*/  HMMA.16816.F32 R32, R100.reuse, R122, R32 ;  /* 0x0000007a6420723c */ /* 0x040fe20000001820 */
[----:B------:R-:W-:Y:S03]  /*8930*/  LDSM.16.MT88.4 R120, [R153+0x1000] ;  /* 0x001000009978783b */ /* 0x000fe60000004200 */
[----:B------:R-:W-:Y:S04]  /*8940*/  FADD.FTZ R170, R170, R169 ;  /* 0x000000a9aaaa7221 */ /* 0x000fe80000010000 */
        /* <DEDUP_REMOVED lines=11> */
[----:B------:R-:W5:Y:S07]  /*8a00*/  LDSM.16.MT88.4 R112, [R133+0x4800] ;  /* 0x004800008570783b */ /* 0x000f6e0000004200 */
[C---:B-1----:R-:W-:Y:S08]  /*8a10*/  HMMA.16816.F32 R68, R100.reuse, R104, R68 ;  /* 0x000000686444723c */ /* 0x042ff00000001844 */
[C---:B------:R-:W-:Y:S01]  /*8a20*/  HMMA.16816.F32 R72, R100.reuse, R106, R72 ;  /* 0x0000006a6448723c */ /* 0x040fe20000001848 */
[----:B------:R-:W1:Y:S07]  /*8a30*/  LDSM.16.MT88.4 R104, [R154+0x1000] ;  /* 0x001000009a68783b */ /* 0x000e6e0000004200 */
[C---:B------:R-:W-:Y:S08]  /*8a40*/  HMMA.16816.F32 R76, R100.reuse, R116, R76 ;  /* 0x00000074644c723c */ /* 0x040ff0000000184c */
[C---:B------:R-:W-:Y:S01]  /*8a50*/  HMMA.16816.F32 R80, R100.reuse, R118, R80 ;  /* 0x000000766450723c */ /* 0x040fe20000001850 */
[----:B------:R-:W1:Y:S07]  /*8a60*/  LDSM.16.MT88.4 R116, [R133+0x1000] ;  /* 0x001000008574783b */ /* 0x000e6e0000004200 */
[C---:B--2---:R-:W-:Y:S08]  /*8a70*/  HMMA.16816.F32 R84, R100.reuse, R108, R84 ;  /* 0x0000006c6454723c */ /* 0x044ff00000001854 */
[C---:B------:R-:W-:Y:S01]  /*8a80*/  HMMA.16816.F32 R88, R100.reuse, R110, R88 ;  /* 0x0000006e6458723c */ /* 0x040fe20000001858 */
[----:B------:R-:W2:Y:S07]  /*8a90*/  LDSM.16.MT88.4 R108, [R152+0x3000] ;  /* 0x00300000986c783b */ /* 0x000eae0000004200 */
[C---:B-----5:R-:W-:Y:S08]  /*8aa0*/  HMMA.16816.F32 R92, R100.reuse, R112, R92 ;  /* 0x00000070645c723c */ /* 0x060ff0000000185c */
[----:B------:R-:W-:Y:S01]  /*8ab0*/  HMMA.16816.F32 R96, R100, R114, R96 ;  /* 0x000000726460723c */ /* 0x000fe20000001860 */
[----:B------:R-:W-:Y:S06]  /*8ac0*/  LDSM.16.MT88.4 R112, [R154+0x5000] ;  /* 0x005000009a70783b */ /* 0x000fec0000004200 */
[----:B---3--:R-:W-:Y:S01]  /*8ad0*/  F2FP.PACK_AB R100, R178, R175 ;  /* 0x000000afb264723e */ /* 0x008fe200000000ff */
[----:B------:R-:W-:Y:S01]  /*8ae0*/  FADD.FTZ R175, R175, R166 ;  /* 0x000000a6afaf7221 */ /* 0x000fe20000010000 */
[----:B------:R-:W-:Y:S03]  /*8af0*/  F2FP.PACK_AB R102, R190, R171 ;  /* 0x000000abbe66723e */ /* 0x000fe600000000ff */
[----:B----4-:R-:W-:Y:S01]  /*8b00*/  F2FP.PACK_AB R101, R174, R173 ;  /* 0x000000adae65723e */ /* 0x010fe200000000ff */
[----:B------:R-:W-:Y:S01]  /*8b10*/  FADD.FTZ R178, R178, R175 ;  /* 0x000000afb2b27221 */ /* 0x000fe20000010000 */
[----:B------:R-:W-:Y:S03]  /*8b20*/  F2FP.PACK_AB R103, R177, R172 ;  /* 0x000000acb167723e */ /* 0x000fe600000000ff */
[----:B------:R-:W-:Y:S04]  /*8b30*/  FADD.FTZ R171, R171, R178 ;  /* 0x000000b2abab7221 */ /* 0x000fe80000010000 */
[C---:B-1----:R-:W-:Y:S03]  /*8b40*/  HMMA.16816.F32 R4, R100.reuse, R104, R4 ;  /* 0x000000686404723c */ /* 0x042fe60000001804 */
[----:B------:R-:W-:Y:S05]  /*8b50*/  FADD.FTZ R171, R190, R171 ;  /* 0x000000abbeab7221 */ /* 0x000fea0000010000 */
        /* <DEDUP_REMOVED lines=13> */
[C---:B------:R-:W-:Y:S07]  /*8c30*/  HMMA.16816.F32 R44, R100.reuse, R136, R44 ;  /* 0x00000088642c723c */ /* 0x040fee000000182c */
[C---:B------:R-:W-:Y:S01]  /*8c40*/  F2FP.PACK_AB R136, R179.reuse, R176 ;  /* 0x000000b0b388723e */ /* 0x040fe200000000ff */
[C---:B------:R-:W-:Y:S04]  /*8c50*/  HMMA.16816.F32 R48, R100.reuse, R138, R48 ;  /* 0x0000008a6430723c */ /* 0x040fe80000001830 */
[----:B------:R-:W-:Y:S01]  /*8c60*/  F2FP.PACK_AB R137, R246, R191 ;  /* 0x000000bff689723e */ /* 0x000fe200000000ff */
[----:B------:R-:W-:Y:S02]  /*8c70*/  FADD.FTZ R176, R176, R171 ;  /* 0x000000abb0b07221 */ /* 0x000fe40000010000 */
[----:B------:R-:W-:Y:S01]  /*8c80*/  F2FP.PACK_AB R138, R244, R189 ;  /* 0x000000bdf48a723e */ /* 0x000fe200000000ff */
[C---:B--2---:R-:W-:Y:S04]  /*8c90*/  HMMA.16816.F32 R52, R100.reuse, R108, R52 ;  /* 0x0000006c6434723c */ /* 0x044fe80000001834 */
[----:B------:R-:W-:Y:S01]  /*8ca0*/  F2FP.PACK_AB R139, R248, R243 ;  /* 0x000000f3f88b723e */ /* 0x000fe200000000ff */
[----:B------:R-:W-:Y:S03]  /*8cb0*/  FADD.FTZ R176, R179, R176 ;  /* 0x000000b0b3b07221 */ /* 0x000fe60000010000 */
[C---:B------:R-:W-:Y:S01]  /*8cc0*/  HMMA.16816.F32 R56, R100.reuse, R110, R56 ;  /* 0x0000006e6438723c */ /* 0x040fe20000001838 */
[----:B------:R-:W2:Y:S03]  /*8cd0*/  LDSM.16.MT88.4 R108, [R152+0x5000] ;  /* 0x00500000986c783b */ /* 0x000ea60000004200 */
[----:B------:R-:W-:Y:S04]  /*8ce0*/  FADD.FTZ R189, R189, R176 ;  /* 0x000000b0bdbd7221 */ /* 0x000fe80000010000 */
[C---:B-1----:R-:W-:Y:S04]  /*8cf0*/  HMMA.16816.F32 R60, R100.reuse, R104, R60 ;  /* 0x00000068643c723c */ /* 0x042fe8000000183c */
[----:B------:R-:W-:Y:S04]  /*8d00*/  FADD.FTZ R239, R244, R189 ;  /* 0x000000bdf4ef7221 */ /* 0x000fe80000010000 */
        /* <DEDUP_REMOVED lines=8> */
[C---:B--2---:R-:W-:Y:S08]  /*8d90*/  HMMA.16816.F32 R84, R100.reuse, R108, R84 ;  /* 0x0000006c6454723c */ /* 0x044ff00000001854 */
[C---:B------:R-:W-:Y:S08]  /*8da0*/  HMMA.16816.F32 R88, R100.reuse, R110, R88 ;  /* 0x0000006e6458723c */ /* 0x040ff00000001858 */
[C---:B-1----:R-:W-:Y:S08]  /*8db0*/  HMMA.16816.F32 R92, R100.reuse, R104, R92 ;  /* 0x00000068645c723c */ /* 0x042ff0000000185c */
[----:B------:R-:W-:Y:S08]  /*8dc0*/  HMMA.16816.F32 R96, R100, R106, R96 ;  /* 0x0000006a6460723c */ /* 0x000ff00000001860 */
[C---:B------:R-:W-:Y:S01]  /*8dd0*/  HMMA.16816.F32 R128, R136.reuse, R124, R4 ;  /* 0x0000007c8880723c */ /* 0x040fe20000001804 */
[----:B------:R-:W1:Y:S07]  /*8de0*/  LDSM.16.MT88.4 R4, [R133+0x3800] ;  /* 0x003800008504783b */ /* 0x000e6e0000004200 */
[C---:B------:R-:W-:Y:S01]  /*8df0*/  HMMA.16816.F32 R124, R136.reuse, R126, R8 ;  /* 0x0000007e887c723c */ /* 0x040fe20000001808 */
[----:B------:R-:W2:Y:S07]  /*8e00*/  LDSM.16.MT88.4 R8, [R154+0x5800] ;  /* 0x005800009a08783b */ /* 0x000eae0000004200 */
[C---:B----4-:R-:W-:Y:S01]  /*8e10*/  HMMA.16816.F32 R100, R136.reuse, R112, R12 ;  /* 0x000000708864723c */ /* 0x050fe2000000180c */
[----:B------:R-:W4:Y:S07]  /*8e20*/  LDSM.16.MT88.4 R12, [R153+0x5800] ;  /* 0x00580000990c783b */ /* 0x000f2e0000004200 */
[C---:B------:R-:W-:Y:S07]  /*8e30*/  HMMA.16816.F32 R104, R136.reuse, R114, R16 ;  /* 0x000000728868723c */ /* 0x040fee0000001810 */
[----:B------:R-:W-:Y:S01]  /*8e40*/  IADD3 R17, R241, -0x2, RZ ;  /* 0xfffffffef1117810 */ /* 0x000fe20007ffe0ff */
[C---:B---3--:R-:W-:Y:S03]  /*8e50*/  HMMA.16816.F32 R108, R136.reuse, R116, R20 ;  /* 0x00000074886c723c */ /* 0x048fe60000001814 */
[C---:B------:R-:W-:Y:S05]  /*8e60*/  ISETP.GE.AND P6, PT, R17.reuse, R230, PT ;  /* 0x000000e61100720c */ /* 0x040fea0003fc6270 */
        /* <DEDUP_REMOVED lines=13> */
[----:B------:R-:W-:Y:S01]  /*8f40*/  @P6 SHF.R.S32.HI R8, RZ, 0x1f, R17 ;  /* 0x0000001fff086819 */ /* 0x000fe20000011411 */
[C---:B------:R-:W-:Y:S04]  /*8f50*/  HMMA.16816.F32 R72, R136.reuse, R10, R72 ;  /* 0x0000000a8848723c */ /* 0x040fe80000001848 */
[----:B------:R-:W-:Y:S04]  /*8f60*/  @P6 IMAD R8, R8, c[0x0][0x1e0], RZ ;  /* 0x0000780008086a24 */ /* 0x000fe800078e02ff */
[C---:B----4-:R-:W-:Y:S04]  /*8f70*/  HMMA.16816.F32 R76, R136.reuse, R12, R76 ;  /* 0x0000000c884c723c */ /* 0x050fe8000000184c */
[C---:B------:R-:W-:Y:S02]  /*8f80*/  @P6 IMAD R8, R17.reuse, c[0x0][0x1e4], R8 ;  /* 0x0000790011086a24 */ /* 0x040fe400078e0208 */
[----:B------:R-:W-:Y:S01]  /*8f90*/  @P6 IMAD.WIDE.U32 R16, R17, c[0x0][0x1e0], RZ ;  /* 0x0000780011106a25 */ /* 0x000fe200078e00ff */
[----:B------:R-:W-:Y:S01]  /*8fa0*/  @P6 MOV R12, c[0x0][0x1e0] ;  /* 0x00007800000c6a02 */ /* 0x000fe20000000f00 */
[C---:B------:R-:W-:Y:S04]  /*8fb0*/  HMMA.16816.F32 R80, R136.reuse, R14, R80 ;  /* 0x0000000e8850723c */ /* 0x040fe80000001850 */
[----:B------:R-:W-:Y:S02]  /*8fc0*/  @P6 IADD3 R13, R17, R8, RZ ;  /* 0x00000008110d6210 */ /* 0x000fe40007ffe0ff */
[----:B------:R-:W2:Y:S01]  /*8fd0*/  LDSM.16.MT88.4 R8, [R133+0x5800] ;  /* 0x005800008508783b */ /* 0x000ea20000004200 */
[C---:B------:R-:W-:Y:S02]  /*8fe0*/  @P6 SHF.L.U32 R3, R16.reuse, 0x6, RZ ;  /* 0x0000000610036819 */ /* 0x040fe400000006ff */
[----:B------:R-:W-:Y:S01]  /*8ff0*/  @P6 SHF.L.U64.HI R16, R16, 0x6, R13 ;  /* 0x0000000610106819 */ /* 0x000fe2000001020d */
[C---:B-1----:R-:W-:Y:S02]  /*9000*/  HMMA.16816.F32 R84, R136.reuse, R4, R84 ;  /* 0x000000048854723c */ /* 0x042fe40000001854 */
[----:B------:R-:W-:Y:S02]  /*9010*/  @P6 MOV R15, c[0x0][0x1e4] ;  /* 0x00007900000f6a02 */ /* 0x000fe40000000f00 */
[----:B------:R-:W-:Y:S02]  /*9020*/  @P6 IADD3 R13, P5, R3, R236, RZ ;  /* 0x000000ec030d6210 */ /* 0x000fe40007fbe0ff */
[----:B------:R-:W-:Y:S02]  /*9030*/  @P6 LEA R3, P0, R12, R3, 0x5 ;  /* 0x000000030c036211 */ /* 0x000fe400078028ff */
[C---:B------:R-:W-:Y:S01]  /*9040*/  @P6 LEA R14, P4, R13.reuse, c[0x0][0x1c8], 0x1 ;  /* 0x000072000d0e6a11 */ /* 0x040fe200078808ff */
[C---:B------:R-:W-:Y:S03]  /*9050*/  HMMA.16816.F32 R88, R136.reuse, R6, R88 ;  /* 0x000000068858723c */ /* 0x040fe60000001858 */
[-C--:B------:R-:W-:Y:S02]  /*9060*/  @P6 IADD3.X R18, R16, R229.reuse, RZ, P5, !PT ;  /* 0x000000e510126210 */ /* 0x080fe40002ffe4ff */
[----:B------:R-:W-:Y:S02]  /*9070*/  @P6 LEA.HI.X R12, R12, R16, R15, 0x5, P0 ;  /* 0x000000100c0c6211 */ /* 0x000fe400000f2c0f */
[----:B------:R-:W-:Y:S01]  /*9080*/  @P6 LEA.HI.X R15, R13, c[0x0][0x1cc], R18, 0x1, P4 ;  /* 0x000073000d0f6a11 */ /* 0x000fe200020f0c12 */
[----:B------:R-:W-:Y:S01]  /*9090*/  FADD.FTZ R13, R173, R170 ;  /* 0x000000aaad0d7221 */ /* 0x000fe20000010000 */
[----:B------:R-:W-:Y:S02]  /*90a0*/  @P6 ISETP.GE.AND P4, PT, R218, c[0x0][0x1d4], PT ;  /* 0x00007500da006a0c */ /* 0x000fe40003f86270 */
[----:B------:R-:W-:Y:S01]  /*90b0*/  @P6 ISETP.GE.AND P0, PT, R204, c[0x0][0x1d4], PT ;  /* 0x00007500cc006a0c */ /* 0x000fe20003f06270 */
[----:B------:R-:W-:Y:S01]  /*90c0*/  FADD.FTZ R13, R174, R13 ;  /* 0x0000000dae0d7221 */ /* 0x000fe20000010000 */
[----:B------:R-:W-:Y:S03]  /*90d0*/  @P6 IADD3 R3, P5, R3, R236, RZ ;  /* 0x000000ec03036210 */ /* 0x000fe60007fbe0ff */
[----:B------:R-:W-:Y:S01]  /*90e0*/  FADD.FTZ R172, R172, R13 ;  /* 0x0000000dacac7221 */ /* 0x000fe20000010000 */
[----:B------:R-:W-:Y:S02]  /*90f0*/  @P6 IADD3.X R12, R12, R229, RZ, P5, !PT ;  /* 0x000000e50c0c6210 */ /* 0x000fe40002ffe4ff */
[----:B------:R-:W-:Y:S01]  /*9100*/  @P6 LEA R4, P5, R3, c[0x0][0x1c8], 0x1 ;  /* 0x0000720003046a11 */ /* 0x000fe200078a08ff */
[----:B------:R-:W-:Y:S03]  /*9110*/  FADD.FTZ R172, R177, R172 ;  /* 0x000000acb1ac7221 */ /* 0x000fe60000010000 */
[----:B------:R-:W-:Y:S01]  /*9120*/  @P6 LEA.HI.X R5, R3, c[0x0][0x1cc], R12, 0x1, P5 ;  /* 0x0000730003056a11 */ /* 0x000fe200028f0c0c */
[----:B------:R-:W-:Y:S02]  /*9130*/  @P6 IMAD R3, R233, 0x6000, R206 ;  /* 0x00006000e9036824 */ /* 0x000fe400078e02ce */
[----:B------:R-:W-:Y:S01]  /*9140*/  FADD.FTZ R191, R191, R172 ;  /* 0x000000acbfbf7221 */ /* 0x000fe20000010000 */
[C---:B--2---:R-:W-:Y:S02]  /*9150*/  HMMA.16816.F32 R92, R136.reuse, R8, R92 ;  /* 0x00000008885c723c */ /* 0x044fe4000000185c */
[----:B------:R-:W-:Y:S01]  /*9160*/  @!PT LDS RZ, [RZ] ;  /* 0x00000000fffff984 */ /* 0x000fe20000000800 */
[----:B------:R-:W-:Y:S01]  /*9170*/  @!PT LDS RZ, [RZ] ;  /* 0x00000000fffff984 */ /* 0x000fe20000000800 */
[----:B------:R-:W-:Y:S01]  /*9180*/  @!PT LDS RZ, [RZ] ;  /* 0x00000000fffff984 */ /* 0x000fe20000000800 */
[----:B------:R1:W-:Y:S01]  /*9190*/  @P6 LDGSTS.E.BYPASS.LTC128B.128 [R3], [R14.64], !P4 ;  /* 0x000000000e036fae */ /* 0x0003e2000e101d48 */
[----:B------:R-:W-:Y:S04]  /*91a0*/  FADD.FTZ R246, R246, R191 ;  /* 0x000000bff6f67221 */ /* 0x000fe80000010000 */
[----:B------:R-:W-:Y:S01]  /*91b0*/  FADD.FTZ R243, R243, R246 ;  /* 0x000000f6f3f37221 */ /* 0x000fe20000010000 */
[----:B------:R-:W-:Y:S02]  /*91c0*/  HMMA.16816.F32 R96, R136, R10, R96 ;  /* 0x0000000a8860723c */ /* 0x000fe40000001860 */
[----:B------:R1:W-:Y:S02]  /*91d0*/  @P6 LDGSTS.E.BYPASS.LTC128B.128 [R3+0x2000], [R14.64+0x80], !P0 ;  /* 0x020000800e036fae */ /* 0x0003e4000c101d48 */
[----:B------:R-:W-:Y:S06]  /*91e0*/  FADD.FTZ R238, R248, R243 ;  /* 0x000000f3f8ee7221 */ /* 0x000fec0000010000 */
[----:B------:R1:W-:Y:S08]  /*91f0*/  @P6 LDGSTS.E.BYPASS.LTC128B.128 [R3+0x4000], [R14.64+0x100], !P3 ;  /* 0x040001000e036fae */ /* 0x0003f0000d901d48 */
[----:B------:R1:W-:Y:S01]  /*9200*/  @P6 LDGSTS.E.BYPASS.LTC128B.128 [R3+0x1000], [R4.64], !P4 ;  /* 0x0100000004036fae */ /* 0x0003e2000e101d48 */
[C---:B------:R-:W-:Y:S02]  /*9210*/  ISETP.GE.AND P4, PT, R134.reuse, 0x1, PT ;  /* 0x000000018600780c */ /* 0x040fe40003f86270 */
[----:B------:R-:W-:Y:S04]  /*9220*/  IADD3 R134, R134, 0x1, RZ ;  /* 0x0000000186867810 */ /* 0x000fe80007ffe0ff */
[----:B------:R-:W-:Y:S01]  /*9230*/  SEL R134, R134, RZ, !P4 ;  /* 0x000000ff86867207 */ /* 0x000fe20006000000 */
[----:B------:R1:W-:Y:S01]  /*9240*/  @P6 LDGSTS.E.BYPASS.LTC128B.128 [R3+0x3000], [R4.64+0x80], !P0 ;  /* 0x0300008004036fae */ /* 0x0003e2000c101d48 */
[C---:B------:R-:W-:Y:S02]  /*9250*/  ISETP.GT.AND P0, PT, R241.reuse, R242, PT ;  /* 0x000000f2f100720c */ /* 0x040fe40003f04270 */
[----:B------:R-:W-:Y:S05]  /*9260*/  IADD3 R241, R241, -0x1, RZ ;  /* 0xfffffffff1f17810 */ /* 0x000fea0007ffe0ff */
[----:B------:R1:W-:Y:S08]  /*9270*/  @P6 LDGSTS.E.BYPASS.LTC128B.128 [R3+0x5000], [R4.64+0x100], !P3 ;  /* 0x0500010004036fae */ /* 0x0003f0000d901d48 */
[----:B------:R-:W0:Y:S01]  /*9280*/  LDGDEPBAR ;  /* 0x00000000000079af */ /* 0x000e220000000000 */
[----:B-1----:R-:W-:Y:S01]  /*9290*/  MOV R3, R0 ;  /* 0x0000000000037202 */ /* 0x002fe20000000f00 */
[----:B------:R-:W-:-:S06]  /*92a0*/  @P0 BRA `(.L_x_1682) ;  /* 0xffffccd000000947 */ /* 0x000fcc000383ffff */
.L_x_1673:
[----:B------:R-:W-:-:S05]  /*92b0*/  IADD3 R4, R193, 0x7f, RZ ;  /* 0x0000007fc1047810 */ /* 0x000fca0007ffe0ff */
        /* <DEDUP_REMOVED lines=15> */
.L_x_1685:
[----:B------:R-:W-:-:S04]  /*93b0*/  MOV R3, c[0x0][0x32c] ;  /* 0x0000cb0000037a02 */ /* 0x000fc80000000f00 */
[----:B------:R-:W-:-:S13]  /*93c0*/  ISETP.NE.AND P0, PT, R3, 0x1, PT ;  /* 0x000000010300780c */ /* 0x000fda0003f05270 */
[----:B------:R-:W-:-:S05]  /*93d0*/  @P0 IMAD.HI.U32 R3, R5, c[0x0][0x330], RZ ;  /* 0x0000cc0005030a27 */ /* 0x000fca00078e00ff */
[----:B------:R-:W-:Y:S02]  /*93e0*/  @P0 SHF.R.U32.HI R5, RZ, c[0x0][0x334], R3 ;  /* 0x0000cd00ff050a19 */ /* 0x000fe40000011603 */
.L_x_1686:
[----:B------:R-:W-:Y:S05]  /*93f0*/  BSYNC B0 ;  /* 0x0000000000007941 */ /* 0x000fea0003800000 */
.L_x_1684:
[----:B------:R-:W-:-:S05]  /*9400*/  IMAD R5, R5, c[0x0][0x32c], RZ ;  /* 0x0000cb0005057a24 */ /* 0x000fca00078e02ff */
[----:B------:R-:W-:-:S04]  /*9410*/  IMNMX R4, R4, R5, !PT ;  /* 0x0000000504047217 */ /* 0x000fc80007800200 */
.L_x_1683:
        /* <DEDUP_REMOVED lines=10> */
.L_x_1688:
[----:B------:R-:W-:Y:S04]  /*94c0*/  DEPBAR.LE SB0, 0x2 ;  /* 0x000080800000791a */ /* 0x000fe80000000000 */
[----:B------:R-:W-:Y:S01]  /*94d0*/  WARPSYNC 0xffffffff ;  /* 0xffffffff00007948 */ /* 0x000fe20003800000 */
[----:B------:R-:W-:Y:S01]  /*94e0*/  BAR.SYNC.DEFER_BLOCKING 0x0 ;  /* 0x0000000000007b1d */ /* 0x000fe20000010000 */
[----:B------:R-:W-:Y:S01]  /*94f0*/  IMAD R177, R134, 0x6000, RZ ;  /* 0x0000600086b17824 */ /* 0x000fe200078e02ff */
[----:B------:R-:W-:Y:S02]  /*9500*/  ISETP.GE.AND P6, PT, R230, R179, PT ;  /* 0x000000b3e600720c */ /* 0x000fe40003fc6270 */
[----:B------:R-:W-:Y:S02]  /*9510*/  IADD3 R241, R179, -0x1, RZ ;  /* 0xffffffffb3f17810 */ /* 0x000fe40007ffe0ff */
[----:B------:R-:W-:Y:S04]  /*9520*/  IADD3 R172, R186, R177, RZ ;  /* 0x000000b1baac7210 */ /* 0x000fe80007ffe0ff */
[CC--:B------:R-:W-:Y:S02]  /*9530*/  IADD3 R132, R180.reuse, R172.reuse, RZ ;  /* 0x000000acb4847210 */ /* 0x0c0fe40007ffe0ff */
[----:B------:R-:W-:Y:S03]  /*9540*/  IADD3 R176, R180, R172, R135 ;  /* 0x000000acb4b07210 */ /* 0x000fe60007ffe087 */
[----:B------:R-:W-:Y:S01]  /*9550*/  @!P6 SHF.R.S32.HI R0, RZ, 0x1f, R241 ;  /* 0x0000001fff00e819 */ /* 0x000fe200000114f1 */
[----:B------:R-:W-:Y:S01]  /*9560*/  @!P6 IMAD.WIDE.U32 R28, R241, c[0x0][0x208], RZ ;  /* 0x00008200f11cea25 */ /* 0x000fe200078e00ff */
[----:B------:R-:W-:Y:S03]  /*9570*/  @!P6 MOV R152, c[0x0][0x20c] ;  /* 0x000083000098ea02 */ /* 0x000fe60000000f00 */
[----:B------:R-:W-:Y:S01]  /*9580*/  @!P6 IMAD R0, R0, c[0x0][0x208], RZ ;  /* 0x000082000000ea24 */ /* 0x000fe200078e02ff */
[C---:B------:R-:W-:Y:S01]  /*9590*/  @!P6 SHF.L.U32 R157, R28.reuse, 0x6, RZ ;  /* 0x000000061c9de819 */ /* 0x040fe200000006ff */
[----:B------:R-:W-:Y:S01]  /*95a0*/  @!P6 IMAD R168, R233, 0x6000, R207 ;  /* 0x00006000e9a8e824 */ /* 0x000fe200078e02cf */
[----:B------:R-:W-:Y:S01]  /*95b0*/  LDSM.16.M88.4 R32, [R188] ;  /* 0x00000000bc20783b */ /* 0x000fe20000000200 */
[----:B------:R-:W-:Y:S01]  /*95c0*/  @!P6 IMAD R0, R241, c[0x0][0x20c], R0 ;  /* 0x00008300f100ea24 */ /* 0x000fe200078e0200 */
[----:B------:R-:W-:Y:S04]  /*95d0*/  @!P6 IADD3 R155, P5, R157, R234, RZ ;  /* 0x000000ea9d9be210 */ /* 0x000fe80007fbe0ff */
[----:B------:R-:W-:Y:S02]  /*95e0*/  @!P6 IADD3 R0, R29, R0, RZ ;  /* 0x000000001d00e210 */ /* 0x000fe40007ffe0ff */
[----:B------:R-:W1:Y:S01]  /*95f0*/  LDSM.16.M88.4 R8, [R172] ;  /* 0x00000000ac08783b */ /* 0x000e620000000200 */
[----:B------:R-:W-:Y:S02]  /*9600*/  @!P6 LEA R164, P4, R155, c[0x0][0x1f8], 0x1 ;  /* 0x00007e009ba4ea11 */ /* 0x000fe400078808ff */
[----:B------:R-:W-:Y:S02]  /*9610*/  @!P6 SHF.L.U64.HI R153, R28, 0x6, R0 ;  /* 0x000000061c99e819 */ /* 0x000fe40000010200 */
[----:B------:R-:W-:Y:S02]  /*9620*/  @!P6 MOV R0, c[0x0][0x208] ;  /* 0x000082000000ea02 */ /* 0x000fe40000000f00 */
[----:B------:R-:W-:Y:S01]  /*9630*/  @!P6 IADD3.X R2, R153, R194, RZ, P5, !PT ;  /* 0x000000c29902e210 */ /* 0x000fe20002ffe4ff */
[----:B------:R-:W2:Y:S01]  /*9640*/  LDSM.16.M88.4 R16, [R172+0x800] ;  /* 0x00080000ac10783b */ /* 0x000ea20000000200 */
[----:B------:R-:W-:Y:S02]  /*9650*/  @!P6 LEA R157, P0, R0, R157, 0x5 ;  /* 0x0000009d009de211 */ /* 0x000fe400078028ff */
[----:B------:R-:W-:Y:S02]  /*9660*/  @!P6 LEA.HI.X R165, R155, c[0x0][0x1fc], R2, 0x1, P4 ;  /* 0x00007f009ba5ea11 */ /* 0x000fe400020f0c02 */
[----:B------:R-:W-:Y:S02]  /*9670*/  IADD3 R2, R135, R132, RZ ;  /* 0x0000008487027210 */ /* 0x000fe40007ffe0ff */
[----:B------:R-:W-:Y:S01]  /*9680*/  @!P6 ISETP.GE.AND P4, PT, R218, c[0x0][0x1d4], PT ;  /* 0x00007500da00ea0c */ /* 0x000fe20003f86270 */
[----:B------:R-:W3:Y:S08]  /*9690*/  LDSM.16.M88.4 R24, [R172+0x1000] ;  /* 0x00100000ac18783b */ /* 0x000ef00000000200 */
[----:B------:R-:W4:Y:S08]  /*96a0*/  LDSM.16.M88.4 R136, [R172+0x1800] ;  /* 0x00180000ac88783b */ /* 0x000f300000000200 */
[----:B------:R-:W-:Y:S01]  /*96b0*/  LDSM.16.M88.4 R140, [R185] ;  /* 0x00000000b98c783b */ /* 0x000fe20000000200 */
[C---:B-1----:R-:W-:Y:S07]  /*96c0*/  HMMA.16816.F32 R4, R32.reuse, R8, RZ ;  /* 0x000000082004723c */ /* 0x042fee00000018ff */
[----:B------:R-:W1:Y:S01]  /*96d0*/  LDSM.16.M88.4 R144, [R132] ;  /* 0x000000008490783b */ /* 0x000e620000000200 */
[C---:B------:R-:W-:Y:S07]  /*96e0*/  HMMA.16816.F32 R8, R32.reuse, R10, RZ ;  /* 0x0000000a2008723c */ /* 0x040fee00000018ff */
[----:B------:R-:W5:Y:S01]  /*96f0*/  LDSM.16.M88.4 R148, [R132+0x800] ;  /* 0x000800008494783b */ /* 0x000f620000000200 */
[C---:B--2---:R-:W-:Y:S08]  /*9700*/  HMMA.16816.F32 R12, R32.reuse, R16, RZ ;  /* 0x00000010200c723c */ /* 0x044ff000000018ff */
[C---:B------:R-:W-:Y:S08]  /*9710*/  HMMA.16816.F32 R16, R32.reuse, R18, RZ ;  /* 0x000000122010723c */ /* 0x040ff000000018ff */
[C---:B---3--:R-:W-:Y:S08]  /*9720*/  HMMA.16816.F32 R20, R32.reuse, R24, RZ ;  /* 0x000000182014723c */ /* 0x048ff000000018ff */
[C---:B------:R-:W-:Y:S08]  /*9730*/  HMMA.16816.F32 R24, R32.reuse, R26, RZ ;  /* 0x0000001a2018723c */ /* 0x040ff000000018ff */
[C---:B----4-:R-:W-:Y:S07]  /*9740*/  HMMA.16816.F32 R28, R32.reuse, R136, RZ ;  /* 0x00000088201c723c */ /* 0x050fee00000018ff */
[----:B------:R-:W-:Y:S01]  /*9750*/  @!P6 LEA.HI.X R137, R0, R153, R152, 0x5, P0 ;  /* 0x000000990089e211 */ /* 0x000fe200000f2c98 */
[----:B------:R-:W-:Y:S01]  /*9760*/  HMMA.16816.F32 R32, R32, R138, RZ ;  /* 0x0000008a2020723c */ /* 0x000fe200000018ff */
[----:B------:R-:W-:Y:S01]  /*9770*/  @!P6 IADD3 R0, P5, R157, R234, RZ ;  /* 0x000000ea9d00e210 */ /* 0x000fe20007fbe0ff */
[----:B------:R-:W2:Y:S01]  /*9780*/  LDSM.16.M88.4 R152, [R132+0x1000] ;  /* 0x001000008498783b */ /* 0x000ea20000000200 */
[----:B------:R-:W-:Y:S02]  /*9790*/  @!P6 ISETP.GE.AND P0, PT, R204, c[0x0][0x1d4], PT ;  /* 0x00007500cc00ea0c */ /* 0x000fe40003f06270 */
[----:B------:R-:W-:Y:S02]  /*97a0*/  @!P6 IADD3.X R137, R137, R194, RZ, P5, !PT ;  /* 0x000000c28989e210 */ /* 0x000fe40002ffe4ff */
[C---:B------:R-:W-:Y:S01]  /*97b0*/  @!P6 LEA R170, P5, R0.reuse, c[0x0][0x1f8], 0x1 ;  /* 0x00007e0000aaea11 */ /* 0x040fe200078a08ff */
[C---:B-1----:R-:W-:Y:S05]  /*97c0*/  HMMA.16816.F32 R4, R140.reuse, R144, R4 ;  /* 0x000000908c04723c */ /* 0x042fea0000001804 */
[----:B------:R-:W-:Y:S02]  /*97d0*/  @!P6 LEA.HI.X R171, R0, c[0x0][0x1fc], R137, 0x1, P5 ;  /* 0x00007f0000abea11 */ /* 0x000fe400028f0c89 */
[----:B------:R-:W1:Y:S01]  /*97e0*/  LDSM.16.M88.4 R136, [R132+0x1800] ;  /* 0x001800008488783b */ /* 0x000e620000000200 */
[C---:B------:R-:W-:Y:S04]  /*97f0*/  HMMA.16816.F32 R8, R140.reuse, R146, R8 ;  /* 0x000000928c08723c */ /* 0x040fe80000001808 */
[----:B------:R-:W-:Y:S03]  /*9800*/  IADD3 R0, R135, R172, RZ ;  /* 0x000000ac87007210 */ /* 0x000fe60007ffe0ff */
[----:B------:R-:W-:Y:S01]  /*9810*/  @!PT LDS RZ, [RZ] ;  /* 0x00000000fffff984 */ /* 0x000fe20000000800 */
[----:B------:R-:W-:Y:S01]  /*9820*/  @!PT LDS RZ, [RZ] ;  /* 0x00000000fffff984 */ /* 0x000fe20000000800 */
[----:B------:R-:W-:Y:S01]  /*9830*/  @!PT LDS RZ, [RZ] ;  /* 0x00000000fffff984 */ /* 0x000fe20000000800 */
[----:B------:R3:W-:Y:S01]  /*9840*/  @!P6 LDGSTS.E.BYPASS.LTC128B.128 [R168], [R164.64], !P4 ;  /* 0x00000000a4a8efae */ /* 0x0007e2000e101d48 */
[C---:B-----5:R-:W-:Y:S07]  /*9850*/  HMMA.16816.F32 R12, R140.reuse, R148, R12 ;  /* 0x000000948c0c723c */ /* 0x060fee000000180c */
[----:B------:R3:W-:Y:S01]  /*9860*/  @!P6 LDGSTS.E.BYPASS.LTC128B.128 [R168+0x2000], [R164.64+0x80], !P0 ;  /* 0x02000080a4a8efae */ /* 0x0007e2000c101d48 */
[C---:B------:R-:W-:Y:S07]  /*9870*/  HMMA.16816.F32 R16, R140.reuse, R150, R16 ;  /* 0x000000968c10723c */ /* 0x040fee0000001810 */
[----:B------:R3:W-:Y:S01]  /*9880*/  @!P6 LDGSTS.E.BYPASS.LTC128B.128 [R168+0x4000], [R164.64+0x100], !P3 ;  /* 0x04000100a4a8efae */ /* 0x0007e2000d901d48 */
[C---:B--2---:R-:W-:Y:S07]  /*9890*/  HMMA.16816.F32 R20, R140.reuse, R152, R20 ;  /* 0x000000988c14723c */ /* 0x044fee0000001814 */
[----:B------:R2:W-:Y:S01]  /*98a0*/  @!P6 LDGSTS.E.BYPASS.LTC128B.128 [R168+0x1000], [R170.64], !P4 ;  /* 0x01000000aaa8efae */ /* 0x0005e2000e101d48 */
[C---:B------:R-:W-:Y:S07]  /*98b0*/  HMMA.16816.F32 R24, R140.reuse, R154, R24 ;  /* 0x0000009a8c18723c */ /* 0x040fee0000001818 */
[----:B------:R2:W-:Y:S01]  /*98c0*/  @!P6 LDGSTS.E.BYPASS.LTC128B.128 [R168+0x3000], [R170.64+0x80], !P0 ;  /* 0x03000080aaa8efae */ /* 0x0005e2000c101d48 */
[C---:B-1----:R-:W-:Y:S07]  /*98d0*/  HMMA.16816.F32 R28, R140.reuse, R136, R28 ;  /* 0x000000888c1c723c */ /* 0x042fee000000181c */
[----:B------:R2:W-:Y:S01]  /*98e0*/  @!P6 LDGSTS.E.BYPASS.LTC128B.128 [R168+0x5000], [R170.64+0x100], !P3 ;  /* 0x05000100aaa8efae */ /* 0x0005e2000d901d48 */
[----:B------:R-:W-:Y:S07]  /*98f0*/  HMMA.16816.F32 R32, R140, R138, R32 ;  /* 0x0000008a8c20723c */ /* 0x000fee0000001820 */
[----:B------:R-:W-:Y:S08]  /*9900*/  LDSM.16.M88.4 R144, [R184] ;  /* 0x00000000b890783b */ /* 0x000ff00000000200 */
[----:B------:R-:W1:Y:S08]  /*9910*/  LDSM.16.M88.4 R156, [R0] ;  /* 0x00000000009c783b */ /* 0x000e700000000200 */
[----:B------:R-:W4:Y:S08]  /*9920*/  LDSM.16.M88.4 R160, [R0+0x800] ;  /* 0x0008000000a0783b */ /* 0x000f300000000200 */
[----:B------:R-:W5:Y:S08]  /*9930*/  LDSM.16.M88.4 R148, [R0+0x1000] ;  /* 0x001000000094783b */ /* 0x000f700000000200 */
[----:B------:R-:W0:Y:S08]  /*9940*/  LDGDEPBAR ;  /* 0x00000000000079af */ /* 0x000e300000000000 */
[----:B---3--:R-:W3:Y:S01]  /*9950*/  LDSM.16.M88.4 R164, [R0+0x1800] ;  /* 0x0018000000a4783b */ /* 0x008ee20000000200 */
[C---:B-1----:R-:W-:Y:S07]  /*9960*/  HMMA.16816.F32 R4, R144.reuse, R156, R4 ;  /* 0x0000009c9004723c */ /* 0x042fee0000001804 */
[----:B------:R-:W-:Y:S01]  /*9970*/  LDSM.16.M88.4 R152, [R183] ;  /* 0x00000000b798783b */ /* 0x000fe20000000200 */
[C---:B------:R-:W-:Y:S07]  /*9980*/  HMMA.16816.F32 R8, R144.reuse, R158, R8 ;  /* 0x0000009e9008723c */ /* 0x040fee0000001808 */
[----:B--2---:R-:W1:Y:S01]  /*9990*/  LDSM.16.M88.4 R168, [R2] ;  /* 0x0000000002a8783b */ /* 0x004e620000000200 */
[C---:B----4-:R-:W-:Y:S07]  /*99a0*/  HMMA.16816.F32 R12, R144.reuse, R160, R12 ;  /* 0x000000a0900c723c */ /* 0x050fee000000180c */
[----:B------:R-:W2:Y:S01]  /*99b0*/  LDSM.16.M88.4 R136, [R2+0x800] ;  /* 0x000800000288783b */ /* 0x000ea20000000200 */
[C---:B------:R-:W-:Y:S07]  /*99c0*/  HMMA.16816.F32 R16, R144.reuse, R162, R16 ;  /* 0x000000a29010723c */ /* 0x040fee0000001810 */
[----:B------:R-:W4:Y:S01]  /*99d0*/  LDSM.16.M88.4 R140, [R2+0x1000] ;  /* 0x00100000028c783b */ /* 0x000f220000000200 */
[C---:B-----5:R-:W-:Y:S07]  /*99e0*/  HMMA.16816.F32 R20, R144.reuse, R148, R20 ;  /* 0x000000949014723c */ /* 0x060fee0000001814 */
[----:B------:R-:W5:Y:S01]  /*99f0*/  LDSM.16.M88.4 R156, [R2+0x1800] ;  /* 0x00180000029c783b */ /* 0x000f620000000200 */
[C---:B------:R-:W-:Y:S07]  /*9a00*/  HMMA.16816.F32 R24, R144.reuse, R150, R24 ;  /* 0x000000969018723c */ /* 0x040fee0000001818 */
[----:B------:R-:W-:Y:S01]  /*9a10*/  LDSM.16.M88.4 R148, [R172+0x2000] ;  /* 0x00200000ac94783b */ /* 0x000fe20000000200 */
[C---:B---3--:R-:W-:Y:S07]  /*9a20*/  HMMA.16816.F32 R28, R144.reuse, R164, R28 ;  /* 0x000000a4901c723c */ /* 0x048fee000000181c */
[----:B------:R-:W-:Y:S01]  /*9a30*/  LDSM.16.M88.4 R160, [R172+0x2800] ;  /* 0x00280000aca0783b */ /* 0x000fe20000000200 */
[----:B------:R-:W-:Y:S07]  /*9a40*/  HMMA.16816.F32 R32, R144, R166, R32 ;  /* 0x000000a69020723c */ /* 0x000fee0000001820 */
[----:B------:R-:W3:Y:S01]  /*9a50*/  LDSM.16.M88.4 R144, [R188+0x4000] ;  /* 0x00400000bc90783b */ /* 0x000ee20000000200 */
[C---:B-1----:R-:W-:Y:S07]  /*9a60*/  HMMA.16816.F32 R4, R152.reuse, R168, R4 ;  /* 0x000000a89804723c */ /* 0x042fee0000001804 */
[----:B------:R-:W-:Y:S01]  /*9a70*/  LDSM.16.M88.4 R164, [R185+0x4000] ;  /* 0x00400000b9a4783b */ /* 0x000fe20000000200 */
[C---:B------:R-:W-:Y:S07]  /*9a80*/  HMMA.16816.F32 R8, R152.reuse, R170, R8 ;  /* 0x000000aa9808723c */ /* 0x040fee0000001808 */
[----:B------:R-:W-:Y:S01]  /*9a90*/  LDSM.16.M88.4 R168, [R132+0x2000] ;  /* 0x0020000084a8783b */ /* 0x000fe20000000200 */
[C---:B--2---:R-:W-:Y:S08]  /*9aa0*/  HMMA.16816.F32 R12, R152.reuse, R136, R12 ;  /* 0x00000088980c723c */ /* 0x044ff0000000180c */
[C---:B------:R-:W-:Y:S01]  /*9ab0*/  HMMA.16816.F32 R16, R152.reuse, R138, R16 ;  /* 0x0000008a9810723c */ /* 0x040fe20000001810 */
[----:B------:R-:W1:Y:S07]  /*9ac0*/  LDSM.16.M88.4 R136, [R172+0x3000] ;  /* 0x00300000ac88783b */ /* 0x000e6e0000000200 */
[C---:B----4-:R-:W-:Y:S08]  /*9ad0*/  HMMA.16816.F32 R20, R152.reuse, R140, R20 ;  /* 0x0000008c9814723c */ /* 0x050ff00000001814 */
[C---:B------:R-:W-:Y:S01]  /*9ae0*/  HMMA.16816.F32 R24, R152.reuse, R142, R24 ;  /* 0x0000008e9818723c */ /* 0x040fe20000001818 */
[----:B------:R-:W2:Y:S07]  /*9af0*/  LDSM.16.M88.4 R140, [R172+0x3800] ;  /* 0x00380000ac8c783b */ /* 0x000eae0000000200 */
[C---:B-----5:R-:W-:Y:S08]  /*9b00*/  HMMA.16816.F32 R28, R152.reuse, R156, R28 ;  /* 0x0000009c981c723c */ /* 0x060ff0000000181c */
[----:B------:R-:W-:Y:S01]  /*9b10*/  HMMA.16816.F32 R32, R152, R158, R32 ;  /* 0x0000009e9820723c */ /* 0x000fe20000001820 */
[----:B------:R-:W4:Y:S07]  /*9b20*/  LDSM.16.M88.4 R152, [R132+0x2800] ;  /* 0x002800008498783b */ /* 0x000f2e0000000200 */
[C---:B---3--:R-:W-:Y:S01]  /*9b30*/  HMMA.16816.F32 R4, R144.reuse, R148, R4 ;  /* 0x000000949004723c */ /* 0x048fe20000001804 */
[----:B------:R-:W-:Y:S07]  /*9b40*/  LDSM.16.M88.4 R156, [R132+0x3800] ;  /* 0x00380000849c783b */ /* 0x000fee0000000200 */
[C---:B------:R-:W-:Y:S01]  /*9b50*/  HMMA.16816.F32 R8, R144.reuse, R150, R8 ;  /* 0x000000969008723c */ /* 0x040fe20000001808 */
[----:B------:R-:W3:Y:S07]  /*9b60*/  LDSM.16.M88.4 R148, [R132+0x3000] ;  /* 0x003000008494783b */ /* 0x000eee0000000200 */
        /* <DEDUP_REMOVED lines=10> */
[----:B------:R-:W5:Y:S07]  /*9c10*/  LDSM.16.M88.4 R144, [R0+0x3000] ;  /* 0x003000000090783b */ /* 0x000f6e0000000200 */
[C---:B------:R-:W-:Y:S01]  /*9c20*/  HMMA.16816.F32 R8, R164.reuse, R170, R8 ;  /* 0x000000aaa408723c */ /* 0x040fe20000001808 */
[----:B------:R-:W-:Y:S07]  /*9c30*/  LDSM.16.M88.4 R168, [R2+0x2000] ;  /* 0x0020000002a8783b */ /* 0x000fee0000000200 */
[C---:B----4-:R-:W-:Y:S08]  /*9c40*/  HMMA.16816.F32 R12, R164.reuse, R152, R12 ;  /* 0x00000098a40c723c */ /* 0x050ff0000000180c */
[C---:B------:R-:W-:Y:S01]  /*9c50*/  HMMA.16816.F32 R16, R164.reuse, R154, R16 ;  /* 0x0000009aa410723c */ /* 0x040fe20000001810 */
[----:B------:R-:W-:Y:S07]  /*9c60*/  LDSM.16.M88.4 R152, [R183+0x4000] ;  /* 0x00400000b798783b */ /* 0x000fee0000000200 */
[C---:B---3--:R-:W-:Y:S08]  /*9c70*/  HMMA.16816.F32 R20, R164.reuse, R148, R20 ;  /* 0x00000094a414723c */ /* 0x048ff00000001814 */
[C---:B------:R-:W-:Y:S01]  /*9c80*/  HMMA.16816.F32 R24, R164.reuse, R150, R24 ;  /* 0x00000096a418723c */ /* 0x040fe20000001818 */
[----:B------:R-:W3:Y:S07]  /*9c90*/  LDSM.16.M88.4 R148, [R0+0x3800] ;  /* 0x003800000094783b */ /* 0x000eee0000000200 */
[C---:B------:R-:W-:Y:S08]  /*9ca0*/  HMMA.16816.F32 R28, R164.reuse, R156, R28 ;  /* 0x0000009ca41c723c */ /* 0x040ff0000000181c */
[----:B------:R-:W-:Y:S01]  /*9cb0*/  HMMA.16816.F32 R32, R164, R158, R32 ;  /* 0x0000009ea420723c */ /* 0x000fe20000001820 */
[----:B------:R-:W4:Y:S07]  /*9cc0*/  LDSM.16.M88.4 R156, [R176+0x2800] ;  /* 0x00280000b09c783b */ /* 0x000f2e0000000200 */
[C---:B-1----:R-:W-:Y:S01]  /*9cd0*/  HMMA.16816.F32 R4, R136.reuse, R160, R4 ;  /* 0x000000a08804723c */ /* 0x042fe20000001804 */
[----:B------:R-:W-:Y:S07]  /*9ce0*/  LDSM.16.M88.4 R164, [R172+0x5000] ;  /* 0x00500000aca4783b */ /* 0x000fee0000000200 */
[C---:B------:R-:W-:Y:S01]  /*9cf0*/  HMMA.16816.F32 R8, R136.reuse, R162, R8 ;  /* 0x000000a28808723c */ /* 0x040fe20000001808 */
[----:B------:R-:W-:Y:S07]  /*9d00*/  LDSM.16.M88.4 R160, [R172+0x4800] ;  /* 0x00480000aca0783b */ /* 0x000fee0000000200 */
[C---:B--2---:R-:W-:Y:S08]  /*9d10*/  HMMA.16816.F32 R12, R136.reuse, R140, R12 ;  /* 0x0000008c880c723c */ /* 0x044ff0000000180c */
[C---:B------:R-:W-:Y:S01]  /*9d20*/  HMMA.16816.F32 R16, R136.reuse, R142, R16 ;  /* 0x0000008e8810723c */ /* 0x040fe20000001810 */
[----:B------:R-:W1:Y:S07]  /*9d30*/  LDSM.16.M88.4 R140, [R176+0x3000] ;  /* 0x00300000b08c783b */ /* 0x000e6e0000000200 */
[C---:B-----5:R-:W-:Y:S08]  /*9d40*/  HMMA.16816.F32 R20, R136.reuse, R144, R20 ;  /* 0x000000908814723c */ /* 0x060ff00000001814 */
[C---:B------:R-:W-:Y:S01]  /*9d50*/  HMMA.16816.F32 R24, R136.reuse, R146, R24 ;  /* 0x000000928818723c */ /* 0x040fe20000001818 */
[----:B------:R-:W2:Y:S07]  /*9d60*/  LDSM.16.M88.4 R144, [R176+0x3800] ;  /* 0x00380000b090783b */ /* 0x000eae0000000200 */
[C---:B---3--:R-:W-:Y:S08]  /*9d70*/  HMMA.16816.F32 R28, R136.reuse, R148, R28 ;  /* 0x00000094881c723c */ /* 0x048ff0000000181c */
[----:B------:R-:W-:Y:S01]  /*9d80*/  HMMA.16816.F32 R32, R136, R150, R32 ;  /* 0x000000968820723c */ /* 0x000fe20000001820 */
[----:B------:R-:W-:Y:S07]  /*9d90*/  LDSM.16.M88.4 R136, [R188+0x8000] ;  /* 0x00800000bc88783b */ /* 0x000fee0000000200 */
[C---:B------:R-:W-:Y:S01]  /*9da0*/  HMMA.16816.F32 R4, R152.reuse, R168, R4 ;  /* 0x000000a89804723c */ /* 0x040fe20000001804 */
[----:B------:R-:W3:Y:S07]  /*9db0*/  LDSM.16.M88.4 R148, [R172+0x4000] ;  /* 0x00400000ac94783b */ /* 0x000eee0000000200 */
[C---:B------:R-:W-:Y:S01]  /*9dc0*/  HMMA.16816.F32 R8, R152.reuse, R170, R8 ;  /* 0x000000aa9808723c */ /* 0x040fe20000001808 */
[----:B------:R-:W-:Y:S07]  /*9dd0*/  LDSM.16.M88.4 R168, [R132+0x4000] ;  /* 0x0040000084a8783b */ /* 0x000fee0000000200 */
[C---:B----4-:R-:W-:Y:S08]  /*9de0*/  HMMA.16816.F32 R12, R152.reuse, R156, R12 ;  /* 0x0000009c980c723c */ /* 0x050ff0000000180c */
        /* <DEDUP_REMOVED lines=39> */
[C---:B-1----:R-:W-:Y:S07]  /*a060*/  HMMA.16816.F32 R20, R160.reuse, R156, R20 ;  /* 0x0000009ca014723c */ /* 0x042fee0000001814 */
[-C--:B------:R-:W-:Y:S01]  /*a070*/  IADD3 R156, R181, R177.reuse, RZ ;  /* 0x000000b1b59c7210 */ /* 0x080fe20007ffe0ff */
[C---:B------:R-:W-:Y:S04]  /*a080*/  HMMA.16816.F32 R24, R160.reuse, R158, R24 ;  /* 0x0000009ea018723c */ /* 0x040fe80000001818 */
[----:B------:R-:W-:Y:S03]  /*a090*/  IADD3 R157, R187, R156, RZ ;  /* 0x0000009cbb9d7210 */ /* 0x000fe60007ffe0ff */
[----:B------:R-:W-:Y:S01]  /*a0a0*/  IADD3 R158, R182, R177, RZ ;  /* 0x000000b1b69e7210 */ /* 0x000fe20007ffe0ff */
        /* <DEDUP_REMOVED lines=8> */
[C---:B------:R-:W-:Y:S01]  /*a130*/  HMMA.16816.F32 R16, R168.reuse, R142, R16 ;  /* 0x0000008ea810723c */ /* 0x040fe20000001810 */
[----:B------:R-:W-:Y:S03]  /*a140*/  LDSM.16.MT88.4 R148, [R158+0x2800] ;  /* 0x002800009e94783b */ /* 0x000fe60000004200 */
[----:B------:R-:W-:Y:S02]  /*a150*/  FMNMX.FTZ R0, R4, R133, !PT ;  /* 0x0000008504007209 */ /* 0x000fe40007810000 */
[----:B------:R-:W-:Y:S02]  /*a160*/  FMNMX.FTZ R2, R6, R3, !PT ;  /* 0x0000000306027209 */ /* 0x000fe40007810000 */
[C---:B----4-:R-:W-:Y:S04]  /*a170*/  HMMA.16816.F32 R20, R168.reuse, R136, R20 ;  /* 0x00000088a814723c */ /* 0x050fe80000001814 */
[----:B------:R-:W-:Y:S04]  /*a180*/  FMNMX.FTZ R141, R5, R0, !PT ;  /* 0x00000000058d7209 */ /* 0x000fe80007810000 */
        /* <DEDUP_REMOVED lines=31> */
[----:B------:R-:W-:Y:S02]  /*a380*/  LDSM.16.MT88.4 R144, [R156] ;  /* 0x000000009c90783b */ /* 0x000fe40000004200 */
[----:B------:R-:W-:Y:S06]  /*a390*/  FMNMX.FTZ R141, R35, R0, !PT ;  /* 0x00000000238d7209 */ /* 0x000fec0007810000 */
[----:B------:R-:W1:Y:S08]  /*a3a0*/  SHFL.BFLY PT, R2, R143, 0x2, 0x1f ;  /* 0x0c401f008f027f89 */ /* 0x000e7000000e0000 */
        /* <DEDUP_REMOVED lines=10> */
[----:B------:R-:W1:Y:S01]  /*a450*/  LDSM.16.MT88.4 R136, [R158] ;  /* 0x000000009e88783b */ /* 0x000e620000004200 */
[--C-:B------:R-:W-:Y:S02]  /*a460*/  FFMA.FTZ R164, R4, c[0x0][0x2d0], -R168.reuse ;  /* 0x0000b40004a47a23 */ /* 0x100fe400000108a8 */
[C---:B------:R-:W-:Y:S02]  /*a470*/  FADD.FTZ R133, -R0.reuse, R3 ;  /* 0x0000000300857221 */ /* 0x040fe40000010100 */
[----:B------:R-:W-:Y:S01]  /*a480*/  FMUL.FTZ R167, R0, c[0x0][0x2d0] ;  /* 0x0000b40000a77a20 */ /* 0x000fe20000410000 */
[----:B------:R-:W2:Y:S01]  /*a490*/  MUFU.EX2 R132, R132 ;  /* 0x0000008400847308 */ /* 0x000ea20000000800 */
[----:B------:R-:W-:Y:S01]  /*a4a0*/  FMUL.FTZ R3, R133, c[0x0][0x2d0] ;  /* 0x0000b40085037a20 */ /* 0x000fe20000410000 */
[----:B------:R-:W-:Y:S01]  /*a4b0*/  IADD3 R133, R187, R158, RZ ;  /* 0x0000009ebb857210 */ /* 0x000fe20007ffe0ff */
[--C-:B------:R-:W-:Y:S02]  /*a4c0*/  FFMA.FTZ R159, R5, c[0x0][0x2d0], -R168.reuse ;  /* 0x0000b400059f7a23 */ /* 0x100fe400000108a8 */
[--C-:B------:R-:W-:Y:S02]  /*a4d0*/  FFMA.FTZ R160, R8, c[0x0][0x2d0], -R168.reuse ;  /* 0x0000b40008a07a23 */ /* 0x100fe400000108a8 */
[--C-:B------:R-:W-:Y:S01]  /*a4e0*/  FFMA.FTZ R161, R9, c[0x0][0x2d0], -R168.reuse ;  /* 0x0000b40009a17a23 */ /* 0x100fe200000108a8 */
[----:B------:R-:W3:Y:S01]  /*a4f0*/  LDSM.16.MT88.4 R140, [R133] ;  /* 0x00000000858c783b */ /* 0x000ee20000004200 */
[--C-:B------:R-:W-:Y:S01]  /*a500*/  FFMA.FTZ R162, R6, c[0x0][0x2d0], -R167.reuse ;  /* 0x0000b40006a27a23 */ /* 0x100fe200000108a7 */
[----:B------:R-:W4:Y:S01]  /*a510*/  MUFU.EX2 R3, R3 ;  /* 0x0000000300037308 */ /* 0x000f220000000800 */
        /* <DEDUP_REMOVED lines=21> */
[----:B------:R-:W4:Y:S01]  /*a670*/  LDSM.16.MT88.4 R124, [R157] ;  /* 0x000000009d7c783b */ /* 0x000f220000004200 */
[C---:B------:R-:W-:Y:S02]  /*a680*/  FMUL.FTZ R101, R132.reuse, R101 ;  /* 0x0000006584657220 */ /* 0x040fe40000410000 */
[C---:B------:R-:W-:Y:S02]  /*a690*/  FMUL.FTZ R102, R3.reuse, R102 ;  /* 0x0000006603667220 */ /* 0x040fe40000410000 */
[----:B------:R-:W-:Y:S02]  /*a6a0*/  FMUL.FTZ R103, R3, R103 ;  /* 0x0000006703677220 */ /* 0x000fe40000410000 */
[----:B------:R-:W5:Y:S01]  /*a6b0*/  MUFU.EX2 R161, R161 ;  /* 0x000000a100a17308 */ /* 0x000f620000000800 */
        /* <DEDUP_REMOVED lines=33> */
[----:B------:R-:W-:Y:S02]  /*a8d0*/  FMUL.FTZ R41, R132, R41 ;  /* 0x0000002984297220 */ /* 0x000fe40000410000 */
[C---:B------:R-:W-:Y:S02]  /*a8e0*/  FMUL.FTZ R42, R3.reuse, R42 ;  /* 0x0000002a032a7220 */ /* 0x040fe40000410000 */
[----:B------:R-:W-:Y:S02]  /*a8f0*/  FMUL.FTZ R43, R3, R43 ;  /* 0x0000002b032b7220 */ /* 0x000fe40000410000 */
[--C-:B------:R-:W-:Y:S02]  /*a900*/  FFMA.FTZ R189, R30, c[0x0][0x2d0], -R167.reuse ;  /* 0x0000b4001ebd7a23 */ /* 0x100fe400000108a7 */
[--C-:B------:R-:W-:Y:S01]  /*a910*/  FFMA.FTZ R190, R31, c[0x0][0x2d0], -R167.reuse ;  /* 0x0000b4001fbe7a23 */ /* 0x100fe200000108a7 */
        /* <DEDUP_REMOVED lines=13> */
[----:B------:R-:W5:Y:S02]  /*a9f0*/  MUFU.EX2 R176, R176 ;  /* 0x000000b000b07308 */ /* 0x000f640000000800 */
[C---:B------:R-:W-:Y:S02]  /*aa00*/  FMUL.FTZ R51, R3.reuse, R51 ;  /* 0x0000003303337220 */ /* 0x040fe40000410000 */
[C---:B------:R-:W-:Y:S02]  /*aa10*/  FMUL.FTZ R52, R132.reuse, R52 ;  /* 0x0000003484347220 */ /* 0x040fe40000410000 */
[C---:B---3--:R-:W-:Y:S04]  /*aa20*/  HMMA.16816.F32 R100, R128.reuse, R140, R100 ;  /* 0x0000008c8064723c */ /* 0x048fe80000001864 */
[C---:B------:R-:W-:Y:S01]  /*aa30*/  FMUL.FTZ R53, R132.reuse, R53 ;  /* 0x0000003584357220 */ /* 0x040fe20000410000 */
[----:B------:R-:W-:Y:S01]  /*aa40*/  MUFU.EX2 R189, R189 ;  /* 0x000000bd00bd7308 */ /* 0x000fe20000000800 */
[C---:B------:R-:W-:Y:S02]  /*aa50*/  FMUL.FTZ R54, R3.reuse, R54 ;  /* 0x0000003603367220 */ /* 0x040fe40000410000 */
        /* <DEDUP_REMOVED lines=9> */
[----:B------:R-:W-:Y:S03]  /*aaf0*/  LDSM.16.MT88.4 R144, [R133+0x800] ;  /* 0x000800008590783b */ /* 0x000fe60000004200 */
        /* <DEDUP_REMOVED lines=9> */
[C---:B-1----:R-:W-:Y:S04]  /*ab90*/  HMMA.16816.F32 R36, R128.reuse, R136, R36 ;  /* 0x000000888024723c */ /* 0x042fe80000001824 */
[C---:B------:R-:W-:Y:S02]  /*aba0*/  FMUL.FTZ R65, R132.reuse, R65 ;  /* 0x0000004184417220 */ /* 0x040fe40000410000 */
[C---:B------:R-:W-:Y:S02]  /*abb0*/  FMUL.FTZ R66, R3.reuse, R66 ;  /* 0x0000004203427220 */ /* 0x040fe40000410000 */
        /* <DEDUP_REMOVED lines=11> */
[C---:B------:R-:W-:Y:S01]  /*ac70*/  FMUL.FTZ R73, R132.reuse, R73 ;  /* 0x0000004984497220 */ /* 0x040fe20000410000 */
[C---:B----4-:R-:W-:Y:S03]  /*ac80*/  HMMA.16816.F32 R52, R128.reuse, R124, R52 ;  /* 0x0000007c8034723c */ /* 0x050fe60000001834 */
[C---:B------:R-:W-:Y:S02]  /*ac90*/  FMUL.FTZ R74, R3.reuse, R74 ;  /* 0x0000004a034a7220 */ /* 0x040fe40000410000 */
[C---:B------:R-:W-:Y:S02]  /*aca0*/  FMUL.FTZ R75, R3.reuse, R75 ;  /* 0x0000004b034b7220 */ /* 0x040fe40000410000 */
[C---:B------:R-:W-:Y:S01]  /*acb0*/  FMUL.FTZ R76, R132.reuse, R76 ;  /* 0x0000004c844c7220 */ /* 0x040fe20000410000 */
        /* <DEDUP_REMOVED lines=16> */
[----:B------:R-:W-:Y:S02]  /*adc0*/  FMUL.FTZ R85, R132, R85 ;  /* 0x0000005584557220 */ /* 0x000fe40000410000 */
[C---:B------:R-:W-:Y:S02]  /*add0*/  FMUL.FTZ R86, R3.reuse, R86 ;  /* 0x0000005603567220 */ /* 0x040fe40000410000 */
[----:B------:R-:W-:Y:S01]  /*ade0*/  FMUL.FTZ R87, R3, R87 ;  /* 0x0000005703577220 */ /* 0x000fe20000410000 */
[C---:B----4-:R-:W-:Y:S03]  /*adf0*/  HMMA.16816.F32 R76, R128.reuse, R124, R76 ;  /* 0x0000007c804c723c */ /* 0x050fe6000000184c */
[--C-:B------:R-:W-:Y:S02]  /*ae00*/  FFMA.FTZ R169, R12, c[0x0][0x2d0], -R168.reuse ;  /* 0x0000b4000ca97a23 */ /* 0x100fe400000108a8 */
[----:B------:R-:W-:Y:S02]  /*ae10*/  FFMA.FTZ R170, R13, c[0x0][0x2d0], -R168 ;  /* 0x0000b4000daa7a23 */ /* 0x000fe400000108a8 */
[--C-:B------:R-:W-:Y:S01]  /*ae20*/  FFMA.FTZ R174, R14, c[0x0][0x2d0], -R167.reuse ;  /* 0x0000b4000eae7a23 */ /* 0x100fe200000108a7 */
[C---:B------:R-:W-:Y:S01]  /*ae30*/  HMMA.16816.F32 R80, R128.reuse, R126, R80 ;  /* 0x0000007e8050723c */ /* 0x040fe20000001850 */
[----:B------:R-:W4:Y:S01]  /*ae40*/  LDSM.16.MT88.4 R124, [R158+0x800] ;  /* 0x000800009e7c783b */ /* 0x000f220000004200 */
[----:B------:R-:W-:Y:S02]  /*ae50*/  MUFU.EX2 R169, R169 ;  /* 0x000000a900a97308 */ /* 0x000fe40000000800 */
[----:B------:R-:W-:Y:S01]  /*ae60*/  FFMA.FTZ R173, R15, c[0x0][0x2d0], -R167 ;  /* 0x0000b4000fad7a23 */ /* 0x000fe200000108a7 */
[----:B--2---:R-:W-:Y:S01]  /*ae70*/  F2FP.PACK_AB R14, R172, R171 ;  /* 0x000000abac0e723e */ /* 0x004fe200000000ff */
[----:B------:R-:W-:Y:S01]  /*ae80*/  FMUL.FTZ R88, R132, R88 ;  /* 0x0000005884587220 */ /* 0x000fe20000410000 */
[----:B-----5:R-:W-:Y:S01]  /*ae90*/  F2FP.PACK_AB R15, R176, R175 ;  /* 0x000000afb00f723e */ /* 0x020fe200000000ff */
[C---:B-1----:R-:W-:Y:S04]  /*aea0*/  HMMA.16816.F32 R84, R128.reuse, R136, R84 ;  /* 0x000000888054723c */ /* 0x042fe80000001854 */
[C---:B------:R-:W-:Y:S01]  /*aeb0*/  FMUL.FTZ R89, R132.reuse, R89 ;  /* 0x0000005984597220 */ /* 0x040fe20000410000 */
[----:B------:R-:W1:Y:S01]  /*aec0*/  MUFU.EX2 R170, R170 ;  /* 0x000000aa00aa7308 */ /* 0x000e620000000800 */
[C---:B------:R-:W-:Y:S02]  /*aed0*/  FMUL.FTZ R90, R3.reuse, R90 ;  /* 0x0000005a035a7220 */ /* 0x040fe40000410000 */
[C---:B------:R-:W-:Y:S04]  /*aee0*/  FMUL.FTZ R91, R3.reuse, R91 ;  /* 0x0000005b035b7220 */ /* 0x040fe80000410000 */
[C---:B------:R-:W-:Y:S02]  /*aef0*/  FMUL.FTZ R92, R132.reuse, R92 ;  /* 0x0000005c845c7220 */ /* 0x040fe40000410000 */
[C---:B------:R-:W-:Y:S01]  /*af00*/  FMUL.FTZ R93, R132.reuse, R93 ;  /* 0x0000005d845d7220 */ /* 0x040fe20000410000 */
[C---:B------:R-:W-:Y:S01]  /*af10*/  HMMA.16816.F32 R88, R128.reuse, R138, R88 ;  /* 0x0000008a8058723c */ /* 0x040fe20000001858 */
[----:B------:R-:W-:Y:S01]  /*af20*/  MUFU.EX2 R174, R174 ;  /* 0x000000ae00ae7308 */ /* 0x000fe20000000800 */
[----:B------:R-:W2:Y:S01]  /*af30*/  LDSM.16.MT88.4 R136, [R157+0x800] ;  /* 0x000800009d88783b */ /* 0x000ea20000004200 */
[C---:B------:R-:W-:Y:S02]  /*af40*/  FMUL.FTZ R94, R3.reuse, R94 ;  /* 0x0000005e035e7220 */ /* 0x040fe40000410000 */
[C---:B------:R-:W-:Y:S02]  /*af50*/  FMUL.FTZ R95, R3.reuse, R95 ;  /* 0x0000005f035f7220 */ /* 0x040fe40000410000 */
[C---:B------:R-:W-:Y:S02]  /*af60*/  FMUL.FTZ R96, R132.reuse, R96 ;  /* 0x0000006084607220 */ /* 0x040fe40000410000 */
[----:B------:R-:W-:Y:S02]  /*af70*/  FMUL.FTZ R97, R132, R97 ;  /* 0x0000006184617220 */ /* 0x000fe40000410000 */
[----:B------:R-:W5:Y:S01]  /*af80*/  MUFU.EX2 R173, R173 ;  /* 0x000000ad00ad7308 */ /* 0x000f620000000800 */
[C---:B---3--:R-:W-:Y:S03]  /*af90*/  HMMA.16816.F32 R92, R128.reuse, R140, R92 ;  /* 0x0000008c805c723c */ /* 0x048fe6000000185c */
[C---:B------:R-:W-:Y:S01]  /*afa0*/  FMUL.FTZ R98, R3.reuse, R98 ;  /* 0x0000006203627220 */ /* 0x040fe20000410000 */
[----:B-1----:R-:W-:Y:S01]  /*afb0*/  F2FP.PACK_AB R12, R170, R169 ;  /* 0x000000a9aa0c723e */ /* 0x002fe200000000ff */
[C---:B------:R-:W-:Y:S02]  /*afc0*/  FMUL.FTZ R99, R3.reuse, R99 ;  /* 0x0000006303637220 */ /* 0x040fe40000410000 */
[----:B------:R-:W-:Y:S02]  /*afd0*/  FFMA.FTZ R162, R3, R238, R162 ;  /* 0x000000ee03a27223 */ /* 0x000fe400000100a2 */
[----:B------:R-:W-:Y:S03]  /*afe0*/  FFMA.FTZ R164, R132, R239, R164 ;  /* 0x000000ef84a47223 */ /* 0x000fe600000100a4 */
[----:B------:R-:W-:Y:S01]  /*aff0*/  HMMA.16816.F32 R96, R128, R142, R96 ;  /* 0x0000008e8060723c */ /* 0x000fe20000001860 */
[----:B------:R-:W1:Y:S02]  /*b000*/  LDSM.16.MT88.4 R128, [R156+0x2800] ;  /* 0x002800009c80783b */ /* 0x000e640000004200 */
[----:B------:R-:W-:Y:S02]  /*b010*/  FADD.FTZ R159, R159, R164 ;  /* 0x000000a49f9f7221 */ /* 0x000fe40000010000 */
[----:B------:R-:W-:Y:S02]  /*b020*/  FADD.FTZ R162, R163, R162 ;  /* 0x000000a2a3a27221 */ /* 0x000fe40000010000 */
[----:B------:R-:W-:Y:S02]  /*b030*/  FADD.FTZ R160, R160, R159 ;  /* 0x0000009fa0a07221 */ /* 0x000fe40000010000 */
[----:B------:R-:W-:Y:S03]  /*b040*/  LDSM.16.MT88.4 R140, [R158+0x3000] ;  /* 0x003000009e8c783b */ /* 0x000fe60000004200 */
[----:B-----5:R-:W-:Y:S01]  /*b050*/  F2FP.PACK_AB R13, R173, R174 ;  /* 0x000000aead0d723e */ /* 0x020fe200000000ff */
[----:B------:R-:W-:Y:S02]  /*b060*/  FADD.FTZ R165, R165, R162 ;  /* 0x000000a2a5a57221 */ /* 0x000fe40000010000 */
[----:B------:R-:W-:Y:S02]  /*b070*/  FADD.FTZ R160, R161, R160 ;  /* 0x000000a0a1a07221 */ /* 0x000fe40000010000 */
[----:B------:R-:W-:Y:S02]  /*b080*/  FADD.FTZ R165, R166, R165 ;  /* 0x000000a5a6a57221 */ /* 0x000fe40000010000 */
[C---:B----4-:R-:W-:Y:S05]  /*b090*/  HMMA.16816.F32 R4, R12.reuse, R124, R4 ;  /* 0x0000007c0c04723c */ /* 0x050fea0000001804 */
[----:B------:R-:W-:Y:S02]  /*b0a0*/  FADD.FTZ R169, R169, R160 ;  /* 0x000000a0a9a97221 */ /* 0x000fe40000010000 */
[----:B------:R-:W-:Y:S01]  /*b0b0*/  FADD.FTZ R174, R174, R165 ;  /* 0x000000a5aeae7221 */ /* 0x000fe20000010000 */
        /* <DEDUP_REMOVED lines=9> */
[C---:B------:R-:W-:Y:S08]  /*b150*/  HMMA.16816.F32 R108, R12.reuse, R16, R108 ;  /* 0x000000100c6c723c */ /* 0x040ff0000000186c */
[C---:B------:R-:W-:Y:S01]  /*b160*/  HMMA.16816.F32 R112, R12.reuse, R18, R112 ;  /* 0x000000120c70723c */ /* 0x040fe20000001870 */
[----:B------:R-:W4:Y:S07]  /*b170*/  LDSM.16.MT88.4 R16, [R158+0x4800] ;  /* 0x004800009e10783b */ /* 0x000f2e0000004200 */
[C---:B--2---:R-:W-:Y:S08]  /*b180*/  HMMA.16816.F32 R116, R12.reuse, R136, R116 ;  /* 0x000000880c74723c */ /* 0x044ff00000001874 */
[C---:B------:R-:W-:Y:S01]  /*b190*/  HMMA.16816.F32 R120, R12.reuse, R138, R120 ;  /* 0x0000008a0c78723c */ /* 0x040fe20000001878 */
[----:B------:R-:W2:Y:S07]  /*b1a0*/  LDSM.16.MT88.4 R136, [R133+0x4800] ;  /* 0x004800008588783b */ /* 0x000eae0000004200 */
        /* <DEDUP_REMOVED lines=10> */
[----:B------:R-:W5:Y:S03]  /*b250*/  MUFU.EX2 R149, R149 ;  /* 0x0000009500957308 */ /* 0x000f660000000800 */
[--C-:B------:R-:W-:Y:S02]  /*b260*/  FFMA.FTZ R153, R23, c[0x0][0x2d0], -R167.reuse ;  /* 0x0000b40017997a23 */ /* 0x100fe400000108a7 */
[----:B------:R-:W-:Y:S01]  /*b270*/  LDSM.16.MT88.4 R20, [R133+0x1000] ;  /* 0x001000008514783b */ /* 0x000fe20000004200 */
[--C-:B------:R-:W-:Y:S01]  /*b280*/  FFMA.FTZ R154, R26, c[0x0][0x2d0], -R167.reuse ;  /* 0x0000b4001a9a7a23 */ /* 0x100fe200000108a7 */
[C---:B-1----:R-:W-:Y:S03]  /*b290*/  HMMA.16816.F32 R52, R12.reuse, R128, R52 ;  /* 0x000000800c34723c */ /* 0x042fe60000001834 */
[----:B------:R-:W-:Y:S01]  /*b2a0*/  MUFU.EX2 R150, R150 ;  /* 0x0000009600967308 */ /* 0x000fe20000000800 */
[----:B------:R-:W-:Y:S02]  /*b2b0*/  FFMA.FTZ R155, R27, c[0x0][0x2d0], -R167 ;  /* 0x0000b4001b9b7a23 */ /* 0x000fe400000108a7 */
[----:B------:R-:W-:Y:S02]  /*b2c0*/  LDSM.16.MT88.4 R24, [R156+0x1000] ;  /* 0x001000009c18783b */ /* 0x000fe40000004200 */
[C---:B------:R-:W-:Y:S05]  /*b2d0*/  HMMA.16816.F32 R56, R12.reuse, R130, R56 ;  /* 0x000000820c38723c */ /* 0x040fea0000001838 */
[----:B------:R-:W1:Y:S01]  /*b2e0*/  MUFU.EX2 R151, R151 ;  /* 0x0000009700977308 */ /* 0x000e620000000800 */
[----:B------:R-:W1:Y:S02]  /*b2f0*/  LDSM.16.MT88.4 R128, [R156+0x4800] ;  /* 0x004800009c80783b */ /* 0x000e640000004200 */
[C---:B---3--:R-:W-:Y:S07]  /*b300*/  HMMA.16816.F32 R60, R12.reuse, R124, R60 ;  /* 0x0000007c0c3c723c */ /* 0x048fee000000183c */
[----:B------:R-:W-:Y:S01]  /*b310*/  MUFU.EX2 R152, R152 ;  /* 0x0000009800987308 */ /* 0x000fe20000000800 */
[C---:B------:R-:W-:Y:S01]  /*b320*/  HMMA.16816.F32 R64, R12.reuse, R126, R64 ;  /* 0x0000007e0c40723c */ /* 0x040fe20000001840 */
[----:B------:R-:W3:Y:S07]  /*b330*/  LDSM.16.MT88.4 R124, [R157+0x4800] ;  /* 0x004800009d7c783b */ /* 0x000eee0000004200 */
[C---:B----4-:R-:W-:Y:S01]  /*b340*/  HMMA.16816.F32 R68, R12.reuse, R16, R68 ;  /* 0x000000100c44723c */ /* 0x050fe20000001844 */
[----:B------:R-:W4:Y:S07]  /*b350*/  MUFU.EX2 R153, R153 ;  /* 0x0000009900997308 */ /* 0x000f2e0000000800 */
[C---:B------:R-:W-:Y:S01]  /*b360*/  HMMA.16816.F32 R72, R12.reuse, R18, R72 ;  /* 0x000000120c48723c */ /* 0x040fe20000001848 */
[----:B------:R-:W4:Y:S02]  /*b370*/  LDSM.16.MT88.4 R16, [R158+0x1000] ;  /* 0x001000009e10783b */ /* 0x000f240000004200 */
[----:B------:R-:W-:Y:S05]  /*b380*/  MUFU.EX2 R154, R154 ;  /* 0x0000009a009a7308 */ /* 0x000fea0000000800 */
[C---:B--2---:R-:W-:Y:S05]  /*b390*/  HMMA.16816.F32 R76, R12.reuse, R136, R76 ;  /* 0x000000880c4c723c */ /* 0x044fea000000184c */
[----:B------:R-:W2:Y:S03]  /*b3a0*/  MUFU.EX2 R155, R155 ;  /* 0x0000009b009b7308 */ /* 0x000ea60000000800 */
[C---:B------:R-:W-:Y:S01]  /*b3b0*/  HMMA.16816.F32 R80, R12.reuse, R138, R80 ;  /* 0x0000008a0c50723c */ /* 0x040fe20000001850 */
[----:B------:R-:W2:Y:S07]  /*b3c0*/  LDSM.16.MT88.4 R136, [R157+0x1000] ;  /* 0x001000009d88783b */ /* 0x000eae0000004200 */
[C---:B-1----:R-:W-:Y:S08]  /*b3d0*/  HMMA.16816.F32 R84, R12.reuse, R128, R84 ;  /* 0x000000800c54723c */ /* 0x042ff00000001854 */
[C---:B------:R-:W-:Y:S01]  /*b3e0*/  HMMA.16816.F32 R88, R12.reuse, R130, R88 ;  /* 0x000000820c58723c */ /* 0x040fe20000001858 */
[----:B------:R-:W1:Y:S07]  /*b3f0*/  LDSM.16.MT88.4 R128, [R156+0x3000] ;  /* 0x003000009c80783b */ /* 0x000e6e0000004200 */
[C---:B---3--:R-:W-:Y:S08]  /*b400*/  HMMA.16816.F32 R92, R12.reuse, R124, R92 ;  /* 0x0000007c0c5c723c */ /* 0x048ff0000000185c */
[----:B------:R-:W-:Y:S01]  /*b410*/  HMMA.16816.F32 R96, R12, R126, R96 ;  /* 0x0000007e0c60723c */ /* 0x000fe20000001860 */
[----:B------:R-:W-:Y:S06]  /*b420*/  LDSM.16.MT88.4 R124, [R156+0x5000] ;  /* 0x005000009c7c783b */ /* 0x000fec0000004200 */
[----:B-----5:R-:W-:Y:S01]  /*b430*/  F2FP.PACK_AB R12, R149, R148 ;  /* 0x00000094950c723e */ /* 0x020fe200000000ff */
[----:B------:R-:W-:Y:S01]  /*b440*/  FADD.FTZ R148, R148, R171 ;  /* 0x000000ab94947221 */ /* 0x000fe20000010000 */
[----:B------:R-:W-:Y:S03]  /*b450*/  F2FP.PACK_AB R14, R151, R150 ;  /* 0x00000096970e723e */ /* 0x000fe600000000ff */
[----:B----4-:R-:W-:Y:S01]  /*b460*/  F2FP.PACK_AB R13, R153, R152 ;  /* 0x00000098990d723e */ /* 0x010fe200000000ff */
[----:B------:R-:W-:Y:S01]  /*b470*/  FADD.FTZ R149, R149, R148 ;  /* 0x0000009495957221 */ /* 0x000fe20000010000 */
[----:B--2---:R-:W-:Y:S03]  /*b480*/  F2FP.PACK_AB R15, R155, R154 ;  /* 0x0000009a9b0f723e */ /* 0x004fe600000000ff */
[----:B------:R-:W-:Y:S04]  /*b490*/  FADD.FTZ R150, R150, R149 ;  /* 0x0000009596967221 */ /* 0x000fe80000010000 */
[C---:B------:R-:W-:Y:S03]  /*b4a0*/  HMMA.16816.F32 R4, R12.reuse, R16, R4 ;  /* 0x000000100c04723c */ /* 0x040fe60000001804 */
[----:B------:R-:W-:Y:S05]  /*b4b0*/  FADD.FTZ R151, R151, R150 ;  /* 0x0000009697977221 */ /* 0x000fea0000010000 */
        /* <DEDUP_REMOVED lines=18> */
[----:B------:R-:W-:Y:S01]  /*b5e0*/  MUFU.EX2 R144, R144 ;  /* 0x0000009000907308 */ /* 0x000fe20000000800 */
[----:B------:R-:W-:Y:S01]  /*b5f0*/  LDSM.16.MT88.4 R28, [R156+0x1800] ;  /* 0x001800009c1c783b */ /* 0x000fe20000004200 */
[--C-:B------:R-:W-:Y:S01]  /*b600*/  FFMA.FTZ R146, R32, c[0x0][0x2d0], -R168.reuse ;  /* 0x0000b40020927a23 */ /* 0x100fe200000108a8 */
[C---:B-1----:R-:W-:Y:S04]  /*b610*/  HMMA.16816.F32 R52, R12.reuse, R128, R52 ;  /* 0x000000800c34723c */ /* 0x042fe80000001834 */
[----:B------:R-:W-:Y:S03]  /*b620*/  FFMA.FTZ R168, R33, c[0x0][0x2d0], -R168 ;  /* 0x0000b40021a87a23 */ /* 0x000fe600000108a8 */
[--C-:B------:R-:W-:Y:S01]  /*b630*/  FFMA.FTZ R128, R34, c[0x0][0x2d0], -R167.reuse ;  /* 0x0000b40022807a23 */ /* 0x100fe200000108a7 */
[C---:B------:R-:W-:Y:S01]  /*b640*/  HMMA.16816.F32 R56, R12.reuse, R130, R56 ;  /* 0x000000820c38723c */ /* 0x040fe20000001838 */
[----:B------:R-:W1:Y:S03]  /*b650*/  MUFU.EX2 R145, R145 ;  /* 0x0000009100917308 */ /* 0x000e660000000800 */
[----:B------:R-:W-:Y:S02]  /*b660*/  FFMA.FTZ R167, R35, c[0x0][0x2d0], -R167 ;  /* 0x0000b40023a77a23 */ /* 0x000fe400000108a7 */
[----:B------:R-:W-:Y:S02]  /*b670*/  LDSM.16.MT88.4 R32, [R157+0x1800] ;  /* 0x001800009d20783b */ /* 0x000fe40000004200 */
[C---:B--2---:R-:W-:Y:S03]  /*b680*/  HMMA.16816.F32 R60, R12.reuse, R16, R60 ;  /* 0x000000100c3c723c */ /* 0x044fe6000000183c */
[----:B------:R-:W-:Y:S05]  /*b690*/  MUFU.EX2 R146, R146 ;  /* 0x0000009200927308 */ /* 0x000fea0000000800 */
[C---:B------:R-:W-:Y:S01]  /*b6a0*/  HMMA.16816.F32 R64, R12.reuse, R18, R64 ;  /* 0x000000120c40723c */ /* 0x040fe20000001840 */
[----:B------:R-:W2:Y:S04]  /*b6b0*/  LDSM.16.MT88.4 R16, [R157+0x5000] ;  /* 0x005000009d10783b */ /* 0x000ea80000004200 */
[----:B------:R-:W5:Y:S03]  /*b6c0*/  MUFU.EX2 R147, R168 ;  /* 0x000000a800937308 */ /* 0x000f660000000800 */
[C---:B---3--:R-:W-:Y:S07]  /*b6d0*/  HMMA.16816.F32 R68, R12.reuse, R20, R68 ;  /* 0x000000140c44723c */ /* 0x048fee0000001844 */
[----:B------:R-:W-:Y:S01]  /*b6e0*/  MUFU.EX2 R168, R128 ;  /* 0x0000008000a87308 */ /* 0x000fe20000000800 */
[C---:B------:R-:W-:Y:S01]  /*b6f0*/  HMMA.16816.F32 R72, R12.reuse, R22, R72 ;  /* 0x000000160c48723c */ /* 0x040fe20000001848 */
[----:B------:R-:W3:Y:S07]  /*b700*/  LDSM.16.MT88.4 R20, [R158+0x1800] ;  /* 0x001800009e14783b */ /* 0x000eee0000004200 */
[C---:B----4-:R-:W-:Y:S01]  /*b710*/  HMMA.16816.F32 R76, R12.reuse, R24, R76 ;  /* 0x000000180c4c723c */ /* 0x050fe2000000184c */
[----:B------:R-:W4:Y:S07]  /*b720*/  MUFU.EX2 R167, R167 ;  /* 0x000000a700a77308 */ /* 0x000f2e0000000800 */
[C---:B------:R-:W-:Y:S01]  /*b730*/  HMMA.16816.F32 R80, R12.reuse, R26, R80 ;  /* 0x0000001a0c50723c */ /* 0x040fe20000001850 */
[----:B------:R-:W3:Y:S07]  /*b740*/  LDSM.16.MT88.4 R24, [R133+0x1800] ;  /* 0x001800008518783b */ /* 0x000eee0000004200 */
[C---:B------:R-:W-:Y:S08]  /*b750*/  HMMA.16816.F32 R84, R12.reuse, R124, R84 ;  /* 0x0000007c0c54723c */ /* 0x040ff00000001854 */
[C---:B------:R-:W-:Y:S08]  /*b760*/  HMMA.16816.F32 R88, R12.reuse, R126, R88 ;  /* 0x0000007e0c58723c */ /* 0x040ff00000001858 */
[C---:B--2---:R-:W-:Y:S08]  /*b770*/  HMMA.16816.F32 R92, R12.reuse, R16, R92 ;  /* 0x000000100c5c723c */ /* 0x044ff0000000185c */
[----:B------:R-:W-:Y:S01]  /*b780*/  HMMA.16816.F32 R96, R12, R18, R96 ;  /* 0x000000120c60723c */ /* 0x000fe20000001860 */
[----:B------:R-:W2:Y:S06]  /*b790*/  LDSM.16.MT88.4 R16, [R156+0x3800] ;  /* 0x003800009c10783b */ /* 0x000eac0000004200 */
[----:B-1----:R-:W-:Y:S01]  /*b7a0*/  F2FP.PACK_AB R12, R145, R144 ;  /* 0x00000090910c723e */ /* 0x002fe200000000ff */
[----:B------:R-:W-:Y:S01]  /*b7b0*/  FADD.FTZ R144, R144, R151 ;  /* 0x0000009790907221 */ /* 0x000fe20000010000 */
[----:B-----5:R-:W-:Y:S03]  /*b7c0*/  F2FP.PACK_AB R14, R147, R146 ;  /* 0x00000092930e723e */ /* 0x020fe600000000ff */
[----:B------:R-:W-:Y:S01]  /*b7d0*/  F2FP.PACK_AB R13, R190, R189 ;  /* 0x000000bdbe0d723e */ /* 0x000fe200000000ff */
[----:B------:R-:W-:Y:S01]  /*b7e0*/  FADD.FTZ R145, R145, R144 ;  /* 0x0000009091917221 */ /* 0x000fe20000010000 */
[----:B----4-:R-:W-:Y:S03]  /*b7f0*/  F2FP.PACK_AB R15, R167, R168 ;  /* 0x000000a8a70f723e */ /* 0x010fe600000000ff */
[----:B------:R-:W-:Y:S04]  /*b800*/  FADD.FTZ R146, R146, R145 ;  /* 0x0000009192927221 */ /* 0x000fe80000010000 */
[C---:B---3--:R-:W-:Y:S01]  /*b810*/  HMMA.16816.F32 R128, R12.reuse, R20, R4 ;  /* 0x000000140c80723c */ /* 0x048fe20000001804 */
[----:B------:R-:W1:Y:S02]  /*b820*/  LDSM.16.MT88.4 R4, [R157+0x3800] ;  /* 0x003800009d04783b */ /* 0x000e640000004200 */
[----:B------:R-:W-:Y:S05]  /*b830*/  FADD.FTZ R239, R147, R146 ;  /* 0x0000009293ef7221 */ /* 0x000fea0000010000 */
[C---:B------:R-:W-:Y:S01]  /*b840*/  HMMA.16816.F32 R124, R12.reuse, R22, R8 ;  /* 0x000000160c7c723c */ /* 0x040fe20000001808 */
[----:B------:R-:W3:Y:S07]  /*b850*/  LDSM.16.MT88.4 R8, [R158+0x5800] ;  /* 0x005800009e08783b */ /* 0x000eee0000004200 */
[C---:B------:R-:W-:Y:S01]  /*b860*/  HMMA.16816.F32 R100, R12.reuse, R24, R100 ;  /* 0x000000180c64723c */ /* 0x040fe20000001864 */
[----:B------:R4:W5:Y:S06]  /*b870*/  LDSM.16.MT88.4 R20, [R133+0x5800] ;  /* 0x005800008514783b */ /* 0x00096c0000004200 */
[----:B------:R-:W-:Y:S01]  /*b880*/  IADD3 R25, R179, -0x2, RZ ;  /* 0xfffffffeb3197810 */ /* 0x000fe20007ffe0ff */
[C---:B------:R-:W-:Y:S03]  /*b890*/  HMMA.16816.F32 R104, R12.reuse, R26, R104 ;  /* 0x0000001a0c68723c */ /* 0x040fe60000001868 */
[C---:B------:R-:W-:Y:S05]  /*b8a0*/  ISETP.GE.AND P6, PT, R25.reuse, R230, PT ;  /* 0x000000e61900720c */ /* 0x040fea0003fc6270 */
[C---:B------:R-:W-:Y:S08]  /*b8b0*/  HMMA.16816.F32 R108, R12.reuse, R28, R108 ;  /* 0x0000001c0c6c723c */ /* 0x040ff0000000186c */
[C---:B------:R-:W-:Y:S04]  /*b8c0*/  HMMA.16816.F32 R112, R12.reuse, R30, R112 ;  /* 0x0000001e0c70723c */ /* 0x040fe80000001870 */
[----:B----4-:R-:W-:Y:S04]  /*b8d0*/  MOV R133, R2 ;  /* 0x0000000200857202 */ /* 0x010fe80000000f00 */
[C---:B------:R-:W-:Y:S08]  /*b8e0*/  HMMA.16816.F32 R116, R12.reuse, R32, R116 ;  /* 0x000000200c74723c */ /* 0x040ff00000001874 */
[C---:B------:R-:W-:Y:S08]  /*b8f0*/  HMMA.16816.F32 R120, R12.reuse, R34, R120 ;  /* 0x000000220c78723c */ /* 0x040ff00000001878 */
[C---:B------:R-:W-:Y:S08]  /*b900*/  HMMA.16816.F32 R36, R12.reuse, R136, R36 ;  /* 0x000000880c24723c */ /* 0x040ff00000001824 */
[C---:B------:R-:W-:Y:S08]  /*b910*/  HMMA.16816.F32 R40, R12.reuse, R138, R40 ;  /* 0x0000008a0c28723c */ /* 0x040ff00000001828 */
[C---:B------:R-:W-:Y:S08]  /*b920*/  HMMA.16816.F32 R44, R12.reuse, R140, R44 ;  /* 0x0000008c0c2c723c */ /* 0x040ff0000000182c */
[C---:B------:R-:W-:Y:S08]  /*b930*/  HMMA.16816.F32 R48, R12.reuse, R142, R48 ;  /* 0x0000008e0c30723c */ /* 0x040ff00000001830 */
[C---:B--2---:R-:W-:Y:S07]  /*b940*/  HMMA.16816.F32 R52, R12.reuse, R16, R52 ;  /* 0x000000100c34723c */ /* 0x044fee0000001834 */
[----:B------:R-:W-:Y:S01]  /*b950*/  @P6 SHF.R.S32.HI R16, RZ, 0x1f, R25 ;  /* 0x0000001fff106819 */ /* 0x000fe20000011419 */
[C---:B------:R-:W-:Y:S01]  /*b960*/  HMMA.16816.F32 R56, R12.reuse, R18, R56 ;  /* 0x000000120c38723c */ /* 0x040fe20000001838 */
[----:B------:R-:W-:Y:S03]  /*b970*/  @P6 MOV R17, c[0x0][0x1e0] ;  /* 0x0000780000116a02 */ /* 0x000fe60000000f00 */
[----:B------:R-:W-:Y:S04]  /*b980*/  @P6 IMAD R16, R16, c[0x0][0x1e0], RZ ;  /* 0x0000780010106a24 */ /* 0x000fe800078e02ff */
[C---:B-1----:R-:W-:Y:S04]  /*b990*/  HMMA.16816.F32 R60, R12.reuse, R4, R60 ;  /* 0x000000040c3c723c */ /* 0x042fe8000000183c */
[C---:B------:R-:W-:Y:S04]  /*b9a0*/  @P6 IMAD R16, R25.reuse, c[0x0][0x1e4], R16 ;  /* 0x0000790019106a24 */ /* 0x040fe800078e0210 */
[C---:B------:R-:W-:Y:S01]  /*b9b0*/  HMMA.16816.F32 R64, R12.reuse, R6, R64 ;  /* 0x000000060c40723c */ /* 0x040fe20000001840 */
[----:B------:R-:W1:Y:S07]  /*b9c0*/  LDSM.16.MT88.4 R4, [R156+0x5800] ;  /* 0x005800009c04783b */ /* 0x000e6e0000004200 */
[C---:B---3--:R-:W-:Y:S07]  /*b9d0*/  HMMA.16816.F32 R68, R12.reuse, R8, R68 ;  /* 0x000000080c44723c */ /* 0x048fee0000001844 */
[----:B------:R-:W-:Y:S01]  /*b9e0*/  @P6 IMAD.WIDE.U32 R8, R25, c[0x0][0x1e0], RZ ;  /* 0x0000780019086a25 */ /* 0x000fe200078e00ff */
[C---:B------:R-:W-:Y:S04]  /*b9f0*/  HMMA.16816.F32 R72, R12.reuse, R10, R72 ;  /* 0x0000000a0c48723c */ /* 0x040fe80000001848 */
[----:B------:R-:W-:Y:S02]  /*ba00*/  @P6 IADD3 R9, R9, R16, RZ ;  /* 0x0000001009096210 */ /* 0x000fe40007ffe0ff */
[C---:B------:R-:W-:Y:S02]  /*ba10*/  @P6 SHF.L.U32 R3, R8.reuse, 0x6, RZ ;  /* 0x0000000608036819 */ /* 0x040fe400000006ff */
[C---:B-----5:R-:W-:Y:S04]  /*ba20*/  HMMA.16816.F32 R76, R12.reuse, R20, R76 ;  /* 0x000000140c4c723c */ /* 0x060fe8000000184c */
[----:B------:R-:W-:Y:S02]  /*ba30*/  @P6 SHF.L.U64.HI R16, R8, 0x6, R9 ;  /* 0x0000000608106819 */ /* 0x000fe40000010209 */
[----:B------:R-:W2:Y:S01]  /*ba40*/  LDSM.16.MT88.4 R8, [R157+0x5800] ;  /* 0x005800009d08783b */ /* 0x000ea20000004200 */
[----:B------:R-:W-:Y:S01]  /*ba50*/  @P6 IADD3 R19, P5, R3, R236, RZ ;  /* 0x000000ec03136210 */ /* 0x000fe20007fbe0ff */
[C---:B------:R-:W-:Y:S01]  /*ba60*/  HMMA.16816.F32 R80, R12.reuse, R22, R80 ;  /* 0x000000160c50723c */ /* 0x040fe20000001850 */
[----:B------:R-:W-:Y:S03]  /*ba70*/  @P6 MOV R20, c[0x0][0x1e4] ;  /* 0x0000790000146a02 */ /* 0x000fe60000000f00 */
[----:B------:R-:W-:Y:S02]  /*ba80*/  @P6 LEA R3, P0, R17, R3, 0x5 ;  /* 0x0000000311036211 */ /* 0x000fe400078028ff */
[----:B------:R-:W-:Y:S02]  /*ba90*/  @P6 LEA R18, P4, R19, c[0x0][0x1c8], 0x1 ;  /* 0x0000720013126a11 */ /* 0x000fe400078808ff */
[-C--:B------:R-:W-:Y:S01]  /*baa0*/  @P6 IADD3.X R24, R16, R229.reuse, RZ, P5, !PT ;  /* 0x000000e510186210 */ /* 0x080fe20002ffe4ff */
[C---:B-1----:R-:W-:Y:S03]  /*bab0*/  HMMA.16816.F32 R84, R12.reuse, R4, R84 ;  /* 0x000000040c54723c */ /* 0x042fe60000001854 */
[----:B------:R-:W-:Y:S01]  /*bac0*/  @P6 LEA.HI.X R20, R17, R16, R20, 0x5, P0 ;  /* 0x0000001011146211 */ /* 0x000fe200000f2c14 */
[----:B------:R-:W-:Y:S01]  /*bad0*/  FADD.FTZ R17, R175, R174 ;  /* 0x000000aeaf117221 */ /* 0x000fe20000010000 */
[C---:B------:R-:W-:Y:S02]  /*bae0*/  ISETP.GE.AND P0, PT, R233.reuse, 0x1, PT ;  /* 0x00000001e900780c */ /* 0x040fe40003f06270 */
[----:B------:R-:W-:Y:S01]  /*baf0*/  IADD3 R233, R233, 0x1, RZ ;  /* 0x00000001e9e97810 */ /* 0x000fe20007ffe0ff */
[C---:B------:R-:W-:Y:S04]  /*bb00*/  HMMA.16816.F32 R88, R12.reuse, R6, R88 ;  /* 0x000000060c58723c */ /* 0x040fe80000001858 */
[----:B------:R-:W-:Y:S01]  /*bb10*/  @P6 LEA.HI.X R19, R19, c[0x0][0x1cc], R24, 0x1, P4 ;  /* 0x0000730013136a11 */ /* 0x000fe200020f0c18 */
[----:B------:R-:W-:Y:S01]  /*bb20*/  FADD.FTZ R17, R176, R17 ;  /* 0x00000011b0117221 */ /* 0x000fe20000010000 */
[----:B------:R-:W-:Y:S02]  /*bb30*/  @P6 ISETP.GE.AND P4, PT, R218, c[0x0][0x1d4], PT ;  /* 0x00007500da006a0c */ /* 0x000fe40003f86270 */
[----:B------:R-:W-:Y:S01]  /*bb40*/  @P6 IADD3 R3, P5, R3, R236, RZ ;  /* 0x000000ec03036210 */ /* 0x000fe20007fbe0ff */
[----:B------:R-:W-:Y:S03]  /*bb50*/  FADD.FTZ R152, R152, R17 ;  /* 0x0000001198987221 */ /* 0x000fe60000010000 */
[----:B------:R-:W-:Y:S01]  /*bb60*/  SEL R233, R233, RZ, !P0 ;  /* 0x000000ffe9e97207 */ /* 0x000fe20004000000 */
[----:B------:R-:W-:Y:S01]  /*bb70*/  FADD.FTZ R153, R153, R152 ;  /* 0x0000009899997221 */ /* 0x000fe20000010000 */
[----:B------:R-:W-:Y:S02]  /*bb80*/  @P6 IADD3.X R20, R20, R229, RZ, P5, !PT ;  /* 0x000000e514146210 */ /* 0x000fe40002ffe4ff */
[C---:B------:R-:W-:Y:S01]  /*bb90*/  @P6 LEA R4, P5, R3.reuse, c[0x0][0x1c8], 0x1 ;  /* 0x0000720003046a11 */ /* 0x040fe200078a08ff */
[----:B------:R-:W-:Y:S01]  /*bba0*/  FADD.FTZ R154, R154, R153 ;  /* 0x000000999a9a7221 */ /* 0x000fe20000010000 */
[----:B------:R-:W-:Y:S02]  /*bbb0*/  @P6 ISETP.GE.AND P0, PT, R204, c[0x0][0x1d4], PT ;  /* 0x00007500cc006a0c */ /* 0x000fe40003f06270 */
[----:B------:R-:W-:Y:S01]  /*bbc0*/  @P6 LEA.HI.X R5, R3, c[0x0][0x1cc], R20, 0x1, P5 ;  /* 0x0000730003056a11 */ /* 0x000fe200028f0c14 */
[----:B------:R-:W-:Y:S01]  /*bbd0*/  @P6 IMAD R3, R233, 0x6000, R206 ;  /* 0x00006000e9036824 */ /* 0x000fe200078e02ce */
[C---:B--2---:R-:W-:Y:S03]  /*bbe0*/  HMMA.16816.F32 R92, R12.reuse, R8, R92 ;  /* 0x000000080c5c723c */ /* 0x044fe6000000185c */
[----:B------:R-:W-:Y:S01]  /*bbf0*/  FADD.FTZ R154, R155, R154 ;  /* 0x0000009a9b9a7221 */ /* 0x000fe20000010000 */
[----:B------:R-:W-:Y:S01]  /*bc00*/  @!PT LDS RZ, [RZ] ;  /* 0x00000000fffff984 */ /* 0x000fe20000000800 */
[----:B------:R-:W-:Y:S01]  /*bc10*/  @!PT LDS RZ, [RZ] ;  /* 0x00000000fffff984 */ /* 0x000fe20000000800 */
[----:B------:R-:W-:Y:S01]  /*bc20*/  @!PT LDS RZ, [RZ] ;  /* 0x00000000fffff984 */ /* 0x000fe20000000800 */
[----:B------:R1:W-:Y:S01]  /*bc30*/  @P6 LDGSTS.E.BYPASS.LTC128B.128 [R3], [R18.64], !P4 ;  /* 0x0000000012036fae */ /* 0x0003e2000e101d48 */
[----:B------:R-:W-:Y:S02]  /*bc40*/  IADD3 R6, R134, 0x1, RZ ;  /* 0x0000000186067810 */ /* 0x000fe40007ffe0ff */
[----:B------:R-:W-:Y:S01]  /*bc50*/  FADD.FTZ R189, R189, R154 ;  /* 0x0000009abdbd7221 */ /* 0x000fe20000010000 */
[----:B------:R-:W-:Y:S04]  /*bc60*/  HMMA.16816.F32 R96, R12, R10, R96 ;  /* 0x0000000a0c60723c */ /* 0x000fe80000001860 */
[----:B------:R1:W-:Y:S01]  /*bc70*/  @P6 LDGSTS.E.BYPASS.LTC128B.128 [R3+0x2000], [R18.64+0x80], !P0 ;  /* 0x0200008012036fae */ /* 0x0003e2000c101d48 */
[----:B------:R-:W-:Y:S04]  /*bc80*/  FADD.FTZ R189, R190, R189 ;  /* 0x000000bdbebd7221 */ /* 0x000fe80000010000 */
[----:B------:R-:W-:Y:S03]  /*bc90*/  FADD.FTZ R168, R168, R189 ;  /* 0x000000bda8a87221 */ /* 0x000fe60000010000 */
[----:B------:R1:W-:Y:S01]  /*bca0*/  @P6 LDGSTS.E.BYPASS.LTC128B.128 [R3+0x4000], [R18.64+0x100], !P3 ;  /* 0x0400010012036fae */ /* 0x0003e2000d901d48 */
[----:B------:R-:W-:Y:S07]  /*bcb0*/  FADD.FTZ R238, R167, R168 ;  /* 0x000000a8a7ee7221 */ /* 0x000fee0000010000 */
[----:B------:R1:W-:Y:S01]  /*bcc0*/  @P6 LDGSTS.E.BYPASS.LTC128B.128 [R3+0x1000], [R4.64], !P4 ;  /* 0x0100000004036fae */ /* 0x0003e2000e101d48 */
[----:B------:R-:W-:Y:S04]  /*bcd0*/  ISETP.GE.AND P4, PT, R134, 0x1, PT ;  /* 0x000000018600780c */ /* 0x000fe80003f86270 */
[----:B------:R-:W-:Y:S03]  /*bce0*/  SEL R134, R6, RZ, !P4 ;  /* 0x000000ff06867207 */ /* 0x000fe60006000000 */
[----:B------:R1:W-:Y:S01]  /*bcf0*/  @P6 LDGSTS.E.BYPASS.LTC128B.128 [R3+0x3000], [R4.64+0x80], !P0 ;  /* 0x0300008004036fae */ /* 0x0003e2000c101d48 */
[----:B------:R-:W-:Y:S02]  /*bd00*/  ISETP.GT.AND P0, PT, R179, R178, PT ;  /* 0x000000b2b300720c */ /* 0x000fe40003f04270 */
[----:B------:R-:W-:Y:S05]  /*bd10*/  MOV R179, R241 ;  /* 0x000000f100b37202 */ /* 0x000fea0000000f00 */
[----:B------:R1:W-:Y:S08]  /*bd20*/  @P6 LDGSTS.E.BYPASS.LTC128B.128 [R3+0x5000], [R4.64+0x100], !P3 ;  /* 0x0500010004036fae */ /* 0x0003f0000d901d48 */
[----:B------:R-:W0:Y:S01]  /*bd30*/  LDGDEPBAR ;  /* 0x00000000000079af */ /* 0x000e220000000000 */
[----:B-1----:R-:W-:Y:S01]  /*bd40*/  MOV R3, R0 ;  /* 0x0000000000037202 */ /* 0x002fe20000000f00 */
[----:B------:R-:W-:-:S06]  /*bd50*/  @P0 BRA `(.L_x_1688) ;  /* 0xffffd76000000947 */ /* 0x000fcc000383ffff */
.L_x_1687:
[----:B------:R-:W-:-:S13]  /*bd60*/  ISETP.GE.AND P0, PT, R241, R230, PT ;  /* 0x000000e6f100720c */ /* 0x000fda0003f06270 */
[----:B------:R-:W-:Y:S05]  /*bd70*/  @!P0 BRA `(.L_x_1689) ;  /* 0x0000335000008947 */ /* 0x000fea0003800000 */
[----:B------:R-:W-:Y:S02]  /*bd80*/  MOV R3, R0 ;  /* 0x0000000000037202 */ /* 0x000fe40000000f00 */
[----:B------:R-:W-:Y:S02]  /*bd90*/  MOV R132, R2 ;  /* 0x0000000200847202 */ /* 0x000fe40000000f00 */
.L_x_1698:
[----:B------:R-:W-:Y:S04]  /*bda0*/  DEPBAR.LE SB0, 0x2 ;  /* 0x000080800000791a */ /* 0x000fe80000000000 */
[----:B------:R-:W-:Y:S01]  /*bdb0*/  WARPSYNC 0xffffffff ;  /* 0xffffffff00007948 */ /* 0x000fe20003800000 */
[----:B------:R-:W-:Y:S01]  /*bdc0*/  BAR.SYNC.DEFER_BLOCKING 0x0 ;  /* 0x0000000000007b1d */ /* 0x000fe20000010000 */
[----:B------:R-:W-:Y:S01]  /*bdd0*/  IMAD R133, R134, 0x6000, RZ ;  /* 0x0000600086857824 */ /* 0x000fe200078e02ff */
[----:B------:R-:W-:Y:S03]  /*bde0*/  ISETP.GE.AND P6, PT, R230, R241, PT ;  /* 0x000000f1e600720c */ /* 0x000fe60003fc6270 */
[----:B------:R-:W-:Y:S04]  /*bdf0*/  IMAD.IADD R189, R186, 0x1, R133 ;  /* 0x00000001babd7824 */ /* 0x000fe800078e0285 */
[C---:B------:R-:W-:Y:S01]  /*be00*/  IMAD.IADD R190, R180.reuse, 0x1, R189 ;  /* 0x00000001b4be7824 */ /* 0x040fe200078e02bd */
[----:B------:R-:W-:Y:S05]  /*be10*/  IADD3 R191, R180, R189, R135 ;  /* 0x000000bdb4bf7210 */ /* 0x000fea0007ffe087 */
[----:B------:R-:W-:Y:S01]  /*be20*/  @!P6 IADD3 R0, R241, -0x1, RZ ;  /* 0xfffffffff100e810 */ /* 0x000fe20007ffe0ff */
[----:B------:R-:W-:Y:S02]  /*be30*/  @!P6 IMAD.MOV.U32 R2, RZ, RZ, c[0x0][0x208] ;  /* 0x00008200ff02e624 */ /* 0x000fe400078e00ff */
[----:B------:R-:W-:Y:S01]  /*be40*/  @!P6 IMAD.MOV.U32 R21, RZ, RZ, c[0x0][0x20c] ;  /* 0x00008300ff15e624 */ /* 0x000fe200078e00ff */
[----:B------:R-:W-:Y:S01]  /*be50*/  @!P6 SHF.R.S32.HI R23, RZ, 0x1f, R0 ;  /* 0x0000001fff17e819 */ /* 0x000fe20000011400 */
[----:B------:R-:W-:Y:S01]  /*be60*/  @!P6 IMAD.WIDE.U32 R4, R0, c[0x0][0x208], RZ ;  /* 0x000082000004ea25 */ /* 0x000fe200078e00ff */
[----:B------:R-:W-:Y:S03]  /*be70*/  LDSM.16.M88.4 R32, [R188] ;  /* 0x00000000bc20783b */ /* 0x000fe60000000200 */
[----:B------:R-:W-:Y:S01]  /*be80*/  @!P6 IMAD R23, R23, c[0x0][0x208], RZ ;  /* 0x000082001717ea24 */ /* 0x000fe200078e02ff */
[----:B------:R-:W-:Y:S01]  /*be90*/  ULDC UR4, c[0x0][0x324] ;  /* 0x0000c90000047ab9 */ /* 0x000fe20000000800 */
[----:B------:R-:W-:Y:S01]  /*bea0*/  @!P6 IMAD.SHL.U32 R13, R4, 0x40, RZ ;  /* 0x00000040040de824 */ /* 0x000fe200078e00ff */
[----:B------:R-:W-:Y:S01]  /*beb0*/  ULOP3.LUT UR4, URZ, UR4, URZ, 0x33, !UPT ;  /* 0x000000043f047292 */ /* 0x000fe2000f8e333f */
[----:B------:R-:W1:Y:S01]  /*bec0*/  LDSM.16.M88.4 R8, [R189] ;  /* 0x00000000bd08783b */ /* 0x000e620000000200 */
[----:B------:R-:W-:Y:S02]  /*bed0*/  @!P6 IMAD R23, R0, c[0x0][0x20c], R23 ;  /* 0x000083000017ea24 */ /* 0x000fe400078e0217 */
[-C--:B------:R-:W-:Y:S02]  /*bee0*/  @!P6 IADD3 R15, P5, R13, R234.reuse, RZ ;  /* 0x000000ea0d0fe210 */ /* 0x080fe40007fbe0ff */
[----:B------:R-:W2:Y:S01]  /*bef0*/  LDSM.16.M88.4 R16, [R189+0x800] ;  /* 0x00080000bd10783b */ /* 0x000ea20000000200 */
[----:B------:R-:W-:Y:S01]  /*bf00*/  @!P6 IMAD.IADD R23, R5, 0x1, R23 ;  /* 0x000000010517e824 */ /* 0x000fe200078e0217 */
[----:B------:R-:W-:Y:S02]  /*bf10*/  @!P6 LEA R28, P4, R15, c[0x0][0x1f8], 0x1 ;  /* 0x00007e000f1cea11 */ /* 0x000fe400078808ff */
[----:B------:R-:W-:Y:S01]  /*bf20*/  @!P6 LEA R13, P0, R2, R13, 0x5 ;  /* 0x0000000d020de211 */ /* 0x000fe200078028ff */
[----:B------:R-:W3:Y:S01]  /*bf30*/  LDSM.16.M88.4 R24, [R189+0x1000] ;  /* 0x00100000bd18783b */ /* 0x000ee20000000200 */
[----:B------:R-:W-:Y:S04]  /*bf40*/  @!P6 SHF.L.U64.HI R23, R4, 0x6, R23 ;  /* 0x000000060417e819 */ /* 0x000fe80000010217 */
[----:B------:R-:W4:Y:S01]  /*bf50*/  LDSM.16.M88.4 R136, [R189+0x1800] ;  /* 0x00180000bd88783b */ /* 0x000f220000000200 */
[----:B------:R-:W-:Y:S01]  /*bf60*/  @!P6 IMAD.X R0, R23, 0x1, R194, P5 ;  /* 0x000000011700e824 */ /* 0x000fe200028e06c2 */
[----:B------:R-:W-:Y:S01]  /*bf70*/  @!P6 LEA.HI.X R21, R2, R23, R21, 0x5, P0 ;  /* 0x000000170215e211 */ /* 0x000fe200000f2c15 */
[----:B------:R-:W-:Y:S01]  /*bf80*/  @!P6 IMAD R2, R233, 0x6000, R207 ;  /* 0x00006000e902e824 */ /* 0x000fe200078e02cf */
[----:B------:R-:W-:Y:S01]  /*bf90*/  @!P6 ISETP.GE.AND P0, PT, R204, c[0x0][0x1d4], PT ;  /* 0x00007500cc00ea0c */ /* 0x000fe20003f06270 */
[----:B------:R-:W-:Y:S01]  /*bfa0*/  LDSM.16.M88.4 R140, [R185] ;  /* 0x00000000b98c783b */ /* 0x000fe20000000200 */
[----:B------:R-:W-:Y:S02]  /*bfb0*/  @!P6 LEA.HI.X R29, R15, c[0x0][0x1fc], R0, 0x1, P4 ;  /* 0x00007f000f1dea11 */ /* 0x000fe400020f0c00 */
[----:B------:R-:W-:Y:S02]  /*bfc0*/  @!P6 ISETP.GE.AND P4, PT, R218, c[0x0][0x1d4], PT ;  /* 0x00007500da00ea0c */ /* 0x000fe40003f86270 */
[----:B------:R-:W5:Y:S01]  /*bfd0*/  LDSM.16.M88.4 R144, [R190] ;  /* 0x00000000be90783b */ /* 0x000f620000000200 */
[----:B------:R-:W-:Y:S04]  /*bfe0*/  @!P6 IADD3 R0, P5, R13, R234, RZ ;  /* 0x000000ea0d00e210 */ /* 0x000fe80007fbe0ff */
[----:B------:R-:W3:Y:S01]  /*bff0*/  LDSM.16.M88.4 R148, [R190+0x800] ;  /* 0x00080000be94783b */ /* 0x000ee20000000200 */
[----:B------:R-:W-:Y:S01]  /*c000*/  @!P6 IMAD.X R21, R21, 0x1, R194, P5 ;  /* 0x000000011515e824 */ /* 0x000fe200028e06c2 */
[C---:B------:R-:W-:Y:S03]  /*c010*/  @!P6 LEA R176, P5, R0.reuse, c[0x0][0x1f8], 0x1 ;  /* 0x00007e0000b0ea11 */ /* 0x040fe600078a08ff */
[----:B------:R-:W4:Y:S01]  /*c020*/  LDSM.16.M88.4 R152, [R190+0x1000] ;  /* 0x00100000be98783b */ /* 0x000f220000000200 */
[----:B------:R-:W-:Y:S01]  /*c030*/  @!P6 LEA.HI.X R177, R0, c[0x0][0x1fc], R21, 0x1, P5 ;  /* 0x00007f0000b1ea11 */ /* 0x000fe200028f0c15 */
[----:B------:R-:W-:Y:S01]  /*c040*/  IMAD.IADD R0, R135, 0x1, R189 ;  /* 0x0000000187007824 */ /* 0x000fe200078e02bd */
[C---:B-1----:R-:W-:Y:S02]  /*c050*/  HMMA.16816.F32 R4, R32.reuse, R8, RZ ;  /* 0x000000082004723c */ /* 0x042fe400000018ff */
[----:B------:R-:W1:Y:S05]  /*c060*/  LDSM.16.M88.4 R156, [R190+0x1800] ;  /* 0x00180000be9c783b */ /* 0x000e6a0000000200 */
[----:B------:R-:W-:Y:S01]  /*c070*/  @!PT LDS RZ, [RZ] ;  /* 0x00000000fffff984 */ /* 0x000fe20000000800 */
[----:B------:R-:W-:Y:S01]  /*c080*/  @!PT LDS RZ, [RZ] ;  /* 0x00000000fffff984 */ /* 0x000fe20000000800 */
[----:B------:R-:W-:Y:S01]  /*c090*/  @!PT LDS RZ, [RZ] ;  /* 0x00000000fffff984 */ /* 0x000fe20000000800 */
[----:B------:R4:W-:Y:S01]  /*c0a0*/  @!P6 LDGSTS.E.BYPASS.LTC128B.128 [R2], [R28.64], !P4 ;  /* 0x000000001c02efae */ /* 0x0009e2000e101d48 */
[C---:B------:R-:W-:Y:S04]  /*c0b0*/  HMMA.16816.F32 R8, R32.reuse, R10, RZ ;  /* 0x0000000a2008723c */ /* 0x040fe800000018ff */
[----:B------:R4:W-:Y:S04]  /*c0c0*/  @!P6 LDGSTS.E.BYPASS.LTC128B.128 [R2+0x2000], [R28.64+0x80], !P0 ;  /* 0x020000801c02efae */ /* 0x0009e8000c101d48 */
[C---:B--2---:R-:W-:Y:S01]  /*c0d0*/  HMMA.16816.F32 R12, R32.reuse, R16, RZ ;  /* 0x00000010200c723c */ /* 0x044fe200000018ff */
[----:B------:R4:W-:Y:S05]  /*c0e0*/  @!P6 LDGSTS.E.BYPASS.LTC128B.128 [R2+0x4000], [R28.64+0x100], !P3 ;  /* 0x040001001c02efae */ /* 0x0009ea000d901d48 */
[----:B------:R2:W-:Y:S02]  /*c0f0*/  @!P6 LDGSTS.E.BYPASS.LTC128B.128 [R2+0x1000], [R176.64], !P4 ;  /* 0x01000000b002efae */ /* 0x0005e4000e101d48 */
[C---:B------:R-:W-:Y:S03]  /*c100*/  HMMA.16816.F32 R16, R32.reuse, R18, RZ ;  /* 0x000000122010723c */ /* 0x040fe600000018ff */
[----:B------:R2:W-:Y:S01]  /*c110*/  @!P6 LDGSTS.E.BYPASS.LTC128B.128 [R2+0x3000], [R176.64+0x80], !P0 ;  /* 0x03000080b002efae */ /* 0x0005e2000c101d48 */
[C---:B------:R-:W-:Y:S02]  /*c120*/  ISETP.GE.AND P0, PT, R233.reuse, 0x1, PT ;  /* 0x00000001e900780c */ /* 0x040fe40003f06270 */
[----:B------:R-:W-:Y:S02]  /*c130*/  IADD3 R233, R233, 0x1, RZ ;  /* 0x00000001e9e97810 */ /* 0x000fe40007ffe0ff */
[C---:B---3--:R-:W-:Y:S01]  /*c140*/  HMMA.16816.F32 R20, R32.reuse, R24, RZ ;  /* 0x000000182014723c */ /* 0x048fe200000018ff */
[----:B------:R2:W-:Y:S03]  /*c150*/  @!P6 LDGSTS.E.BYPASS.LTC128B.128 [R2+0x5000], [R176.64+0x100], !P3 ;  /* 0x05000100b002efae */ /* 0x0005e6000d901d48 */
[----:B------:R-:W-:Y:S02]  /*c160*/  SEL R233, R233, RZ, !P0 ;  /* 0x000000ffe9e97207 */ /* 0x000fe40004000000 */
[----:B------:R-:W-:Y:S02]  /*c170*/  LDSM.16.M88.4 R160, [R184] ;  /* 0x00000000b8a0783b */ /* 0x000fe40000000200 */
[C---:B------:R-:W-:Y:S03]  /*c180*/  HMMA.16816.F32 R24, R32.reuse, R26, RZ ;  /* 0x0000001a2018723c */ /* 0x040fe600000018ff */
[----:B------:R-:W3:Y:S05]  /*c190*/  LDSM.16.M88.4 R164, [R0] ;  /* 0x0000000000a4783b */ /* 0x000eea0000000200 */
[C---:B----4-:R-:W-:Y:S01]  /*c1a0*/  HMMA.16816.F32 R28, R32.reuse, R136, RZ ;  /* 0x00000088201c723c */ /* 0x050fe200000018ff */
[----:B------:R-:W4:Y:S05]  /*c1b0*/  LDSM.16.M88.4 R168, [R0+0x800] ;  /* 0x0008000000a8783b */ /* 0x000f2a0000000200 */
[----:B------:R-:W1:Y:S02]  /*c1c0*/  LDSM.16.M88.4 R172, [R0+0x1000] ;  /* 0x0010000000ac783b */ /* 0x000e640000000200 */
[----:B------:R-:W-:Y:S03]  /*c1d0*/  HMMA.16816.F32 R32, R32, R138, RZ ;  /* 0x0000008a2020723c */ /* 0x000fe600000018ff */
[----:B------:R-:W1:Y:S01]  /*c1e0*/  LDSM.16.M88.4 R136, [R0+0x1800] ;  /* 0x001800000088783b */ /* 0x000e620000000200 */
[----:B--2---:R-:W-:Y:S04]  /*c1f0*/  IMAD.IADD R2, R135, 0x1, R190 ;  /* 0x0000000187027824 */ /* 0x004fe800078e02be */
[C---:B-----5:R-:W-:Y:S01]  /*c200*/  HMMA.16816.F32 R4, R140.reuse, R144, R4 ;  /* 0x000000908c04723c */ /* 0x060fe20000001804 */
[----:B------:R-:W-:Y:S05]  /*c210*/  LDSM.16.M88.4 R176, [R2+0x800] ;  /* 0x0008000002b0783b */ /* 0x000fea0000000200 */
[----:B------:R-:W0:Y:S02]  /*c220*/  LDGDEPBAR ;  /* 0x00000000000079af */ /* 0x000e240000000000 */
[C---:B------:R-:W-:Y:S03]  /*c230*/  HMMA.16816.F32 R8, R140.reuse, R146, R8 ;  /* 0x000000928c08723c */ /* 0x040fe60000001808 */
[----:B------:R-:W-:Y:S05]  /*c240*/  LDSM.16.M88.4 R144, [R183] ;  /* 0x00000000b790783b */ /* 0x000fea0000000200 */
[C---:B------:R-:W-:Y:S08]  /*c250*/  HMMA.16816.F32 R12, R140.reuse, R148, R12 ;  /* 0x000000948c0c723c */ /* 0x040ff0000000180c */
[C---:B------:R-:W-:Y:S01]  /*c260*/  HMMA.16816.F32 R16, R140.reuse, R150, R16 ;  /* 0x000000968c10723c */ /* 0x040fe20000001810 */
[----:B------:R-:W2:Y:S07]  /*c270*/  LDSM.16.M88.4 R148, [R2] ;  /* 0x000000000294783b */ /* 0x000eae0000000200 */
[C---:B------:R-:W-:Y:S08]  /*c280*/  HMMA.16816.F32 R20, R140.reuse, R152, R20 ;  /* 0x000000988c14723c */ /* 0x040ff00000001814 */
[C---:B------:R-:W-:Y:S01]  /*c290*/  HMMA.16816.F32 R24, R140.reuse, R154, R24 ;  /* 0x0000009a8c18723c */ /* 0x040fe20000001818 */
[----:B------:R-:W5:Y:S07]  /*c2a0*/  LDSM.16.M88.4 R152, [R2+0x1000] ;  /* 0x001000000298783b */ /* 0x000f6e0000000200 */
[C---:B-1----:R-:W-:Y:S08]  /*c2b0*/  HMMA.16816.F32 R28, R140.reuse, R156, R28 ;  /* 0x0000009c8c1c723c */ /* 0x042ff0000000181c */
[----:B------:R-:W-:Y:S01]  /*c2c0*/  HMMA.16816.F32 R32, R140, R158, R32 ;  /* 0x0000009e8c20723c */ /* 0x000fe20000001820 */
[----:B------:R-:W1:Y:S05]  /*c2d0*/  LDSM.16.M88.4 R140, [R2+0x1800] ;  /* 0x00180000028c783b */ /* 0x000e6a0000000200 */
[----:B------:R-:W-:Y:S02]  /*c2e0*/  LDSM.16.M88.4 R156, [R188+0x4000] ;  /* 0x00400000bc9c783b */ /* 0x000fe40000000200 */
[C---:B---3--:R-:W-:Y:S08]  /*c2f0*/  HMMA.16816.F32 R4, R160.reuse, R164, R4 ;  /* 0x000000a4a004723c */ /* 0x048ff00000001804 */
[C---:B------:R-:W-:Y:S01]  /*c300*/  HMMA.16816.F32 R8, R160.reuse, R166, R8 ;  /* 0x000000a6a008723c */ /* 0x040fe20000001808 */
[----:B------:R-:W3:Y:S07]  /*c310*/  LDSM.16.M88.4 R164, [R189+0x2000] ;  /* 0x00200000bda4783b */ /* 0x000eee0000000200 */
[C---:B----4-:R-:W-:Y:S08]  /*c320*/  HMMA.16816.F32 R12, R160.reuse, R168, R12 ;  /* 0x000000a8a00c723c */ /* 0x050ff0000000180c */
[C---:B------:R-:W-:Y:S01]  /*c330*/  HMMA.16816.F32 R16, R160.reuse, R170, R16 ;  /* 0x000000aaa010723c */ /* 0x040fe20000001810 */
[----:B------:R-:W4:Y:S07]  /*c340*/  LDSM.16.M88.4 R168, [R189+0x2800] ;  /* 0x00280000bda8783b */ /* 0x000f2e0000000200 */
[C---:B------:R-:W-:Y:S08]  /*c350*/  HMMA.16816.F32 R20, R160.reuse, R172, R20 ;  /* 0x000000aca014723c */ /* 0x040ff00000001814 */
[C---:B------:R-:W-:Y:S01]  /*c360*/  HMMA.16816.F32 R24, R160.reuse, R174, R24 ;  /* 0x000000aea018723c */ /* 0x040fe20000001818 */
[----:B------:R-:W1:Y:S07]  /*c370*/  LDSM.16.M88.4 R172, [R189+0x3000] ;  /* 0x00300000bdac783b */ /* 0x000e6e0000000200 */
[C---:B------:R-:W-:Y:S08]  /*c380*/  HMMA.16816.F32 R28, R160.reuse, R136, R28 ;  /* 0x00000088a01c723c */ /* 0x040ff0000000181c */
        /* <DEDUP_REMOVED lines=83> */
[----:B------:R2:W3:Y:S07]  /*c8c0*/  LDSM.16.M88.4 R160, [R2+0x4000] ;  /* 0x0040000002a0783b */ /* 0x0004ee0000000200 */
[C---:B------:R-:W-:Y:S08]  /*c8d0*/  HMMA.16816.F32 R12, R144.reuse, R176, R12 ;  /* 0x000000b0900c723c */ /* 0x040ff0000000180c */
[C---:B------:R-:W-:Y:S01]  /*c8e0*/  HMMA.16816.F32 R16, R144.reuse, R178, R16 ;  /* 0x000000b29010723c */ /* 0x040fe20000001810 */
[----:B------:R-:W4:Y:S07]  /*c8f0*/  LDSM.16.M88.4 R176, [R191+0x4800] ;  /* 0x00480000bfb0783b */ /* 0x000f2e0000000200 */
[C---:B-----5:R-:W-:Y:S04]  /*c900*/  HMMA.16816.F32 R20, R144.reuse, R152, R20 ;  /* 0x000000989014723c */ /* 0x060fe80000001814 */
[----:B--2---:R-:W-:Y:S04]  /*c910*/  IMAD.IADD R2, R210, 0x1, R193 ;  /* 0x00000001d2027824 */ /* 0x004fe800078e02c1 */
[C---:B------:R-:W-:Y:S01]  /*c920*/  HMMA.16816.F32 R24, R144.reuse, R154, R24 ;  /* 0x0000009a9018723c */ /* 0x040fe20000001818 */
[----:B------:R-:W2:Y:S03]  /*c930*/  LDSM.16.M88.4 R152, [R191+0x5000] ;  /* 0x00500000bf98783b */ /* 0x000ea60000000200 */
[----:B------:R-:W-:Y:S04]  /*c940*/  @P2 IMAD.HI.U32 R0, R2, c[0x0][0x2c8], RZ ;  /* 0x0000b20002002a27 */ /* 0x000fe800078e00ff */
[C---:B-1----:R-:W-:Y:S04]  /*c950*/  HMMA.16816.F32 R28, R144.reuse, R140, R28 ;  /* 0x0000008c901c723c */ /* 0x042fe8000000181c */
[----:B------:R-:W-:Y:S01]  /*c960*/  @P2 SHF.R.U32.HI R2, RZ, c[0x0][0x2cc], R0 ;  /* 0x0000b300ff022a19 */ /* 0x000fe20000011600 */
[----:B------:R-:W-:Y:S03]  /*c970*/  IMAD.SHL.U32 R0, R241, 0x40, RZ ;  /* 0x00000040f1007824 */ /* 0x000fe600078e00ff */
[----:B------:R-:W-:Y:S01]  /*c980*/  HMMA.16816.F32 R32, R144, R142, R32 ;  /* 0x0000008e9020723c */ /* 0x000fe20000001820 */
[----:B------:R-:W1:Y:S07]  /*c990*/  LDSM.16.M88.4 R140, [R191+0x5800] ;  /* 0x00580000bf8c783b */ /* 0x000e6e0000000200 */
[C---:B---3--:R-:W-:Y:S08]  /*c9a0*/  HMMA.16816.F32 R4, R156.reuse, R164, R4 ;  /* 0x000000a49c04723c */ /* 0x048ff00000001804 */
[C---:B------:R-:W-:Y:S08]  /*c9b0*/  HMMA.16816.F32 R8, R156.reuse, R166, R8 ;  /* 0x000000a69c08723c */ /* 0x040ff00000001808 */
[C---:B----4-:R-:W-:Y:S08]  /*c9c0*/  HMMA.16816.F32 R12, R156.reuse, R168, R12 ;  /* 0x000000a89c0c723c */ /* 0x050ff0000000180c */
[C---:B------:R-:W-:Y:S08]  /*c9d0*/  HMMA.16816.F32 R16, R156.reuse, R170, R16 ;  /* 0x000000aa9c10723c */ /* 0x040ff00000001810 */
[C---:B------:R-:W-:Y:S08]  /*c9e0*/  HMMA.16816.F32 R20, R156.reuse, R172, R20 ;  /* 0x000000ac9c14723c */ /* 0x040ff00000001814 */
[C---:B------:R-:W-:Y:S08]  /*c9f0*/  HMMA.16816.F32 R24, R156.reuse, R174, R24 ;  /* 0x000000ae9c18723c */ /* 0x040ff00000001818 */
[C---:B------:R-:W-:Y:S01]  /*ca00*/  HMMA.16816.F32 R28, R156.reuse, R136, R28 ;  /* 0x000000889c1c723c */ /* 0x040fe2000000181c */
[----:B------:R-:W3:Y:S06]  /*ca10*/  SHFL.IDX PT, R137, R2, RZ, 0x1c1f ;  /* 0x001c1fff02897589 */ /* 0x000eec00000e0000 */
[----:B------:R-:W-:Y:S01]  /*ca20*/  IADD3 R136, -R209, 0x1, -R0 ;  /* 0x00000001d1887810 */ /* 0x000fe20007ffe900 */
[----:B------:R-:W-:Y:S04]  /*ca30*/  HMMA.16816.F32 R32, R156, R138, R32 ;  /* 0x0000008a9c20723c */ /* 0x000fe80000001820 */
[----:B------:R-:W-:Y:S04]  /*ca40*/  IADD3 R136, -R228, R136, R227 ;  /* 0x00000088e4887210 */ /* 0x000fe80007ffe1e3 */
[C---:B------:R-:W-:Y:S05]  /*ca50*/  HMMA.16816.F32 R4, R148.reuse, R160, R4 ;  /* 0x000000a09404723c */ /* 0x040fea0000001804 */
[C---:B------:R-:W-:Y:S02]  /*ca60*/  IADD3 R138, R136.reuse, c[0x0][0x328], RZ ;  /* 0x0000ca00888a7a10 */ /* 0x040fe40007ffe0ff */
[----:B------:R-:W-:Y:S01]  /*ca70*/  IADD3 R136, R136, UR4, RZ ;  /* 0x0000000488887c10 */ /* 0x000fe2000fffe0ff */
[C---:B------:R-:W-:Y:S08]  /*ca80*/  HMMA.16816.F32 R8, R148.reuse, R162, R8 ;  /* 0x000000a29408723c */ /* 0x040ff00000001808 */
[C---:B------:R-:W-:Y:S08]  /*ca90*/  HMMA.16816.F32 R12, R148.reuse, R176, R12 ;  /* 0x000000b0940c723c */ /* 0x040ff0000000180c */
[C---:B------:R-:W-:Y:S08]  /*caa0*/  HMMA.16816.F32 R16, R148.reuse, R178, R16 ;  /* 0x000000b29410723c */ /* 0x040ff00000001810 */
[C---:B--2---:R-:W-:Y:S08]  /*cab0*/  HMMA.16816.F32 R20, R148.reuse, R152, R20 ;  /* 0x000000989414723c */ /* 0x044ff00000001814 */
[C---:B------:R-:W-:Y:S08]  /*cac0*/  HMMA.16816.F32 R24, R148.reuse, R154, R24 ;  /* 0x0000009a9418723c */ /* 0x040ff00000001818 */
[C---:B-1----:R-:W-:Y:S07]  /*cad0*/  HMMA.16816.F32 R28, R148.reuse, R140, R28 ;  /* 0x0000008c941c723c */ /* 0x042fee000000181c */
[--C-:B---3--:R-:W-:Y:S01]  /*cae0*/  IMAD.IADD R140, R136, 0x1, R137.reuse ;  /* 0x00000001888c7824 */ /* 0x108fe200078e0289 */
[----:B------:R-:W-:Y:S07]  /*caf0*/  HMMA.16816.F32 R32, R148, R142, R32 ;  /* 0x0000008e9420723c */ /* 0x000fee0000001820 */
[----:B------:R-:W-:Y:S01]  /*cb00*/  IMAD.IADD R142, R138, 0x1, R137 ;  /* 0x000000018a8e7824 */ /* 0x000fe200078e0289 */
        /* <DEDUP_REMOVED lines=14> */
.L_x_1692:
[----:B------:R-:W-:Y:S04]  /*cbf0*/  MOV R137, c[0x0][0x32c] ;  /* 0x0000cb0000897a02 */ /* 0x000fe80000000f00 */
[----:B------:R-:W-:Y:S11]  /*cc00*/  ISETP.NE.AND P0, PT, R137, 0x1, PT ;  /* 0x000000018900780c */ /* 0x000ff60003f05270 */
[----:B------:R-:W-:Y:S02]  /*cc10*/  @!UPT UIADD3 URZ, URZ, URZ, URZ ;  /* 0x0000003f3f3ff290 */ /* 0x000fe4000fffe03f */
[----:B------:R-:W-:Y:S05]  /*cc20*/  @P0 IMAD.HI.U32 R137, R139, c[0x0][0x330], RZ ;  /* 0x0000cc008b890a27 */ /* 0x000fea00078e00ff */
[----:B------:R-:W-:Y:S02]  /*cc30*/  @P0 SHF.R.U32.HI R139, RZ, c[0x0][0x334], R137 ;  /* 0x0000cd00ff8b0a19 */ /* 0x000fe40000011689 */
.L_x_1693:
[----:B------:R-:W-:Y:S05]  /*cc40*/  BSYNC B0 ;  /* 0x0000000000007941 */ /* 0x000fea0003800000 */
.L_x_1691:
[----:B------:R-:W-:Y:S04]  /*cc50*/  IMAD R144, R139, c[0x0][0x32c], -R0 ;  /* 0x0000cb008b907a24 */ /* 0x000fe800078e0a00 */
[----:B------:R-:W-:Y:S05]  /*cc60*/  IMAD.IADD R139, R144, 0x1, -R209 ;  /* 0x00000001908b7824 */ /* 0x000fea00078e0ad1 */
[----:B------:R-:W-:Y:S02]  /*cc70*/  IADD3 R137, R139, c[0x0][0x32c], RZ ;  /* 0x0000cb008b897a10 */ /* 0x000fe40007ffe0ff */
[----:B------:R-:W-:Y:S02]  /*cc80*/  IMNMX R140, R140, R139, !PT ;  /* 0x0000008b8c8c7217 */ /* 0x000fe40007800200 */
[----:B------:R-:W-:Y:S02]  /*cc90*/  IMNMX R142, R142, R137, PT ;  /* 0x000000898e8e7217 */ /* 0x000fe40003800200 */
.L_x_1690:
[----:B------:R-:W-:Y:S04]  /*cca0*/  ISETP.GT.AND P0, PT, R241, -0x1, PT ;  /* 0xfffffffff100780c */ /* 0x000fe80003f04270 */
[C---:B------:R-:W-:Y:S02]  /*ccb0*/  ISETP.GT.AND P4, PT, R140.reuse, RZ, P0 ;  /* 0x000000ff8c00720c */ /* 0x040fe40000784270 */
[----:B------:R-:W-:Y:S02]  /*ccc0*/  ISETP.GT.AND P6, PT, R140, 0x1, P0 ;  /* 0x000000018c00780c */ /* 0x000fe400007c4270 */
[----:B------:R-:W-:Y:S02]  /*ccd0*/  ISETP.LT.OR P4, PT, R142, 0x1, P4 ;  /* 0x000000018e00780c */ /* 0x000fe40002781670 */
        /* <DEDUP_REMOVED lines=8> */
[C---:B------:R-:W-:Y:S02]  /*cd60*/  ISETP.GT.AND P5, PT, R140.reuse, 0x11, P0 ;  /* 0x000000118c00780c */ /* 0x040fe400007a4270 */
[C---:B------:R-:W-:Y:S02]  /*cd70*/  ISETP.GT.AND P6, PT, R140.reuse, 0x10, P0 ;  /* 0x000000108c00780c */ /* 0x040fe400007c4270 */
[----:B------:R-:W-:Y:S02]  /*cd80*/  FSEL R9, R9, -INF , !P4 ;  /* 0xff80000009097808 */ /* 0x000fe40006000000 */
[----:B------:R-:W-:Y:S02]  /*cd90*/  ISETP.GT.AND P4, PT, R140, 0x18, P0 ;  /* 0x000000188c00780c */ /* 0x000fe40000784270 */
[C---:B------:R-:W-:Y:S02]  /*cda0*/  ISETP.LT.OR P5, PT, R142.reuse, 0x12, P5 ;  /* 0x000000128e00780c */ /* 0x040fe40002fa1670 */
[C---:B------:R-:W-:Y:S02]  /*cdb0*/  ISETP.LT.OR P6, PT, R142.reuse, 0x11, P6 ;  /* 0x000000118e00780c */ /* 0x040fe400037c1670 */
[----:B------:R-:W-:Y:S02]  /*cdc0*/  ISETP.LT.OR P4, PT, R142, 0x19, P4 ;  /* 0x000000198e00780c */ /* 0x000fe40002781670 */
[----:B------:R-:W-:Y:S02]  /*cdd0*/  FSEL R163, R13, -INF , !P5 ;  /* 0xff8000000da37808 */ /* 0x000fe40006800000 */
[----:B------:R-:W-:Y:S01]  /*cde0*/  FSEL R165, R12, -INF , !P6 ;  /* 0xff8000000ca57808 */ /* 0x000fe20007000000 */
[----:B------:R-:W1:Y:S01]  /*cdf0*/  SHFL.IDX PT, R13, R2, 0x1, 0x1c1f ;  /* 0x003c1f00020d7f89 */ /* 0x000e6200000e0000 */
[C---:B------:R-:W-:Y:S02]  /*ce00*/  ISETP.GT.AND P6, PT, R140.reuse, 0x19, P0 ;  /* 0x000000198c00780c */ /* 0x040fe400007c4270 */
[----:B------:R-:W-:Y:S02]  /*ce10*/  ISETP.GT.AND P5, PT, R140, 0x20, P0 ;  /* 0x000000208c00780c */ /* 0x000fe400007a4270 */
        /* <DEDUP_REMOVED lines=42> */
.L_x_1696:
[----:B------:R-:W-:Y:S04]  /*d0c0*/  MOV R8, c[0x0][0x32c] ;  /* 0x0000cb0000087a02 */ /* 0x000fe80000000f00 */
[----:B------:R-:W-:Y:S11]  /*d0d0*/  ISETP.NE.AND P4, PT, R8, 0x1, PT ;  /* 0x000000010800780c */ /* 0x000ff60003f85270 */
[----:B------:R-:W-:Y:S02]  /*d0e0*/  @!UPT UIADD3 URZ, URZ, URZ, URZ ;  /* 0x0000003f3f3ff290 */ /* 0x000fe4000fffe03f */
[----:B------:R-:W-:Y:S05]  /*d0f0*/  @P4 IMAD.HI.U32 R8, R13, c[0x0][0x330], RZ ;  /* 0x0000cc000d084a27 */ /* 0x000fea00078e00ff */
[----:B------:R-:W-:Y:S02]  /*d100*/  @P4 SHF.R.U32.HI R13, RZ, c[0x0][0x334], R8 ;  /* 0x0000cd00ff0d4a19 */ /* 0x000fe40000011608 */
.L_x_1697:
[----:B------:R-:W-:Y:S05]  /*d110*/  BSYNC B0 ;  /* 0x0000000000007941 */ /* 0x000fea0003800000 */
.L_x_1695:
[----:B------:R-:W-:Y:S04]  /*d120*/  IMAD R0, R13, c[0x0][0x32c], -R0 ;  /* 0x0000cb000d007a24 */ /* 0x000fe800078e0a00 */
[----:B------:R-:W-:Y:S05]  /*d130*/  IMAD.IADD R17, R0, 0x1, -R209 ;  /* 0x0000000100117824 */ /* 0x000fea00078e0ad1 */
[----:B------:R-:W-:Y:S02]  /*d140*/  IADD3 R13, R17, c[0x0][0x32c], RZ ;  /* 0x0000cb00110d7a10 */ /* 0x000fe40007ffe0ff */
[----:B------:R-:W-:Y:S02]  /*d150*/  IMNMX R4, R4, R17, !PT ;  /* 0x0000001104047217 */ /* 0x000fe40007800200 */
[----:B------:R-:W-:Y:S02]  /*d160*/  IMNMX R2, R2, R13, PT ;  /* 0x0000000d02027217 */ /* 0x000fe40003800200 */
.L_x_1694:
        /* <DEDUP_REMOVED lines=8> */
[C---:B------:R-:W-:Y:S02]  /*d1f0*/  ISETP.LT.OR P6, PT, R2.reuse, 0x1, P6 ;  /* 0x000000010200780c */ /* 0x040fe400037c1670 */
[----:B------:R-:W-:Y:S02]  /*d200*/  FMNMX.FTZ R0, R165, R0, !PT ;  /* 0x00000000a5007209 */ /* 0x000fe40007810000 */
[----:B------:R-:W-:Y:S02]  /*d210*/  ISETP.LT.OR P5, PT, R2, 0x2, P5 ;  /* 0x000000020200780c */ /* 0x000fe40002fa1670 */
[----:B------:R-:W-:Y:S02]  /*d220*/  FMNMX.FTZ R0, R163, R0, !PT ;  /* 0x00000000a3007209 */ /* 0x000fe40007810000 */
[----:B------:R-:W-:Y:S02]  /*d230*/  ISETP.GT.AND P4, PT, R4, 0x8, P0 ;  /* 0x000000080400780c */ /* 0x000fe40000784270 */
[----:B------:R-:W-:Y:S02]  /*d240*/  FSEL R16, R6, -INF , !P6 ;  /* 0xff80000006107808 */ /* 0x000fe40007000000 */
[----:B------:R-:W-:Y:S02]  /*d250*/  FMNMX.FTZ R0, R139, R0, !PT ;  /* 0x000000008b007209 */ /* 0x000fe40007810000 */
[----:B------:R-:W-:Y:S02]  /*d260*/  FSEL R8, R7, -INF , !P5 ;  /* 0xff80000007087808 */ /* 0x000fe40006800000 */
[----:B------:R-:W-:Y:S02]  /*d270*/  ISETP.GT.AND P6, PT, R4, 0x9, P0 ;  /* 0x000000090400780c */ /* 0x000fe400007c4270 */
[----:B------:R-:W-:Y:S02]  /*d280*/  ISETP.LT.OR P4, PT, R2, 0x9, P4 ;  /* 0x000000090200780c */ /* 0x000fe40002781670 */
[----:B------:R-:W-:Y:S02]  /*d290*/  FMNMX.FTZ R7, R16, R3, !PT ;  /* 0x0000000310077209 */ /* 0x000fe40007810000 */
[----:B------:R-:W-:Y:S02]  /*d2a0*/  FMNMX.FTZ R0, R137, R0, !PT ;  /* 0x0000000089007209 */ /* 0x000fe40007810000 */
[----:B------:R-:W-:Y:S02]  /*d2b0*/  FSEL R10, R10, -INF , !P4 ;  /* 0xff8000000a0a7808 */ /* 0x000fe40006000000 */
[----:B------:R-:W-:Y:S02]  /*d2c0*/  FMNMX.FTZ R7, R8, R7, !PT ;  /* 0x0000000708077209 */ /* 0x000fe40007810000 */
[----:B------:R-:W-:Y:S02]  /*d2d0*/  ISETP.GT.AND P5, PT, R4, 0x10, P0 ;  /* 0x000000100400780c */ /* 0x000fe400007a4270 */
[----:B------:R-:W-:Y:S02]  /*d2e0*/  ISETP.LT.OR P6, PT, R2, 0xa, P6 ;  /* 0x0000000a0200780c */ /* 0x000fe400037c1670 */
[----:B------:R-:W-:Y:S02]  /*d2f0*/  ISETP.GT.AND P4, PT, R4, 0x11, P0 ;  /* 0x000000110400780c */ /* 0x000fe40000784270 */
        /* <DEDUP_REMOVED lines=30> */
[----:B------:R-:W-:Y:S02]  /*d4e0*/  FSEL R172, R23, -INF , !P6 ;  /* 0xff80000017ac7808 */ /* 0x000fe40007000000 */
[----:B------:R-:W-:Y:S02]  /*d4f0*/  ISETP.LT.OR P5, PT, R2, 0x29, P5 ;  /* 0x000000290200780c */ /* 0x000fe40002fa1670 */
[----:B------:R-:W-:Y:S02]  /*d500*/  FMNMX.FTZ R11, R174, R11, !PT ;  /* 0x0000000bae0b7209 */ /* 0x000fe40007810000 */
[----:B------:R-:W-:Y:S02]  /*d510*/  ISETP.GT.AND P4, PT, R4, 0x29, P0 ;  /* 0x000000290400780c */ /* 0x000fe40000784270 */
[----:B------:R-:W-:Y:S02]  /*d520*/  FMNMX.FTZ R7, R147, R0, !PT ;  /* 0x0000000093077209 */ /* 0x000fe40007810000 */
[----:B------:R-:W-:Y:S02]  /*d530*/  FSEL R142, R26, -INF , !P5 ;  /* 0xff8000001a8e7808 */ /* 0x000fe40006800000 */
[----:B------:R-:W-:Y:S01]  /*d540*/  ISETP.LT.OR P4, PT, R2, 0x2a, P4 ;  /* 0x0000002a0200780c */ /* 0x000fe20002781670 */
[----:B------:R-:W1:Y:S01]  /*d550*/  SHFL.BFLY PT, R0, R7, 0x2, 0x1f ;  /* 0x0c401f0007007f89 */ /* 0x000e6200000e0000 */
        /* <DEDUP_REMOVED lines=8> */
[----:B------:R-:W-:Y:S02]  /*d5e0*/  ISETP.LT.OR P5, PT, R2, 0x32, P5 ;  /* 0x000000320200780c */ /* 0x000fe40002fa1670 */
[----:B------:R-:W-:Y:S02]  /*d5f0*/  ISETP.GT.AND P4, PT, R4, 0x38, P0 ;  /* 0x000000380400780c */ /* 0x000fe40000784270 */
[----:B------:R-:W-:Y:S02]  /*d600*/  FSEL R158, R31, -INF , !P5 ;  /* 0xff8000001f9e7808 */ /* 0x000fe40006800000 */
[----:B------:R-:W-:Y:S02]  /*d610*/  ISETP.LT.OR P4, PT, R2, 0x39, P4 ;  /* 0x000000390200780c */ /* 0x000fe40002781670 */
[----:B------:R-:W-:Y:S02]  /*d620*/  FMNMX.FTZ R11, R160, R11, !PT ;  /* 0x0000000ba00b7209 */ /* 0x000fe40007810000 */
[----:B------:R-:W-:Y:S02]  /*d630*/  ISETP.GT.AND P0, PT, R4, 0x39, P0 ;  /* 0x000000390400780c */ /* 0x000fe40000704270 */
[----:B------:R-:W-:Y:S02]  /*d640*/  FSEL R146, R34, -INF , !P4 ;  /* 0xff80000022927808 */ /* 0x000fe40006000000 */
[----:B------:R-:W-:Y:S02]  /*d650*/  ISETP.LT.OR P0, PT, R2, 0x3a, P0 ;  /* 0x0000003a0200780c */ /* 0x000fe40000701670 */
[----:B------:R-:W-:Y:S02]  /*d660*/  FMNMX.FTZ R11, R158, R11, !PT ;  /* 0x0000000b9e0b7209 */ /* 0x000fe40007810000 */
[----:B------:R-:W-:Y:S02]  /*d670*/  FSEL R144, R35, -INF , !P0 ;  /* 0xff80000023907808 */ /* 0x000fe40004000000 */
[----:B------:R-:W-:Y:S02]  /*d680*/  FMNMX.FTZ R15, R146, R11, !PT ;  /* 0x0000000b920f7209 */ /* 0x000fe40007810000 */
[----:B-1----:R-:W-:Y:S02]  /*d690*/  FMNMX.FTZ R7, R7, R0, !PT ;  /* 0x0000000007077209 */ /* 0x002fe40007810000 */
[----:B------:R-:W-:Y:S02]  /*d6a0*/  FMNMX.FTZ R13, R144, R15, !PT ;  /* 0x0000000f900d7209 */ /* 0x000fe40007810000 */
[-C--:B------:R-:W-:Y:S01]  /*d6b0*/  IADD3 R148, R182, R133.reuse, RZ ;  /* 0x00000085b6947210 */ /* 0x080fe20007ffe0ff */
[----:B------:R-:W1:Y:S01]  /*d6c0*/  SHFL.BFLY PT, R2, R7, 0x1, 0x1f ;  /* 0x0c201f0007027f89 */ /* 0x000e6200000e0000 */
[----:B------:R-:W-:Y:S04]  /*d6d0*/  IADD3 R14, R181, R133, RZ ;  /* 0x00000085b50e7210 */ /* 0x000fe80007ffe0ff */
        /* <DEDUP_REMOVED lines=10> */
[----:B------:R-:W1:Y:S01]  /*d780*/  SHFL.BFLY PT, R0, R11, 0x1, 0x1f ;  /* 0x0c201f000b007f89 */ /* 0x000e6200000e0000 */
[----:B------:R-:W-:Y:S01]  /*d790*/  IADD3 R13, R187, R148, RZ ;  /* 0x00000094bb0d7210 */ /* 0x000fe20007ffe0ff */
[----:B------:R-:W-:Y:S01]  /*d7a0*/  FADD.FTZ R4, -R7, R132 ;  /* 0x0000008407047221 */ /* 0x000fe20000010100 */
[----:B------:R-:W-:Y:S01]  /*d7b0*/  MOV R132, R2 ;  /* 0x0000000200847202 */ /* 0x000fe20000000f00 */
[--C-:B------:R-:W-:Y:S02]  /*d7c0*/  FFMA.FTZ R150, R145, c[0x0][0x2d0], -R162.reuse ;  /* 0x0000b40091967a23 */ /* 0x100fe400000108a2 */
[--C-:B------:R-:W-:Y:S02]  /*d7d0*/  FFMA.FTZ R155, R149, c[0x0][0x2d0], -R162.reuse ;  /* 0x0000b400959b7a23 */ /* 0x100fe400000108a2 */
[--C-:B------:R-:W-:Y:S01]  /*d7e0*/  FFMA.FTZ R149, R5, c[0x0][0x2d0], -R162.reuse ;  /* 0x0000b40005957a23 */ /* 0x100fe200000108a2 */
[----:B------:R-:W2:Y:S01]  /*d7f0*/  LDSM.16.MT88.4 R24, [R13] ;  /* 0x000000000d18783b */ /* 0x000ea20000004200 */
[----:B------:R-:W-:Y:S01]  /*d800*/  FMUL.FTZ R5, R4, c[0x0][0x2d0] ;  /* 0x0000b40004057a20 */ /* 0x000fe20000410000 */
[----:B------:R-:W-:Y:S01]  /*d810*/  MUFU.EX2 R150, R150 ;  /* 0x0000009600967308 */ /* 0x000fe20000000800 */
[--C-:B------:R-:W-:Y:S02]  /*d820*/  FFMA.FTZ R152, R9, c[0x0][0x2d0], -R162.reuse ;  /* 0x0000b40009987a23 */ /* 0x100fe400000108a2 */
[--C-:B------:R-:W-:Y:S02]  /*d830*/  FFMA.FTZ R166, R137, c[0x0][0x2d0], -R162.reuse ;  /* 0x0000b40089a67a23 */ /* 0x100fe400000108a2 */
[--C-:B------:R-:W-:Y:S02]  /*d840*/  FFMA.FTZ R178, R141, c[0x0][0x2d0], -R162.reuse ;  /* 0x0000b4008db27a23 */ /* 0x100fe400000108a2 */
[--C-:B------:R-:W-:Y:S02]  /*d850*/  FFMA.FTZ R133, R165, c[0x0][0x2d0], -R162.reuse ;  /* 0x0000b400a5857a23 */ /* 0x100fe400000108a2 */
[--C-:B------:R-:W-:Y:S01]  /*d860*/  FFMA.FTZ R164, R163, c[0x0][0x2d0], -R162.reuse ;  /* 0x0000b400a3a47a23 */ /* 0x100fe200000108a2 */
[----:B------:R-:W3:Y:S01]  /*d870*/  MUFU.EX2 R12, R5 ;  /* 0x00000005000c7308 */ /* 0x000ee20000000800 */
        /* <DEDUP_REMOVED lines=9> */
[----:B------:R-:W-:Y:S01]  /*d910*/  FSEL R145, R145, RZ, P0 ;  /* 0x000000ff91917208 */ /* 0x000fe20000000000 */
[--C-:B------:R-:W-:Y:S02]  /*d920*/  FFMA.FTZ R161, R161, c[0x0][0x2d0], -R162.reuse ;  /* 0x0000b400a1a17a23 */ /* 0x100fe400000108a2 */
[----:B------:R-:W-:Y:S02]  /*d930*/  FADD.FTZ R4, -R4, R3 ;  /* 0x0000000304047221 */ /* 0x000fe40000010100 */
[--C-:B------:R-:W-:Y:S02]  /*d940*/  FFMA.FTZ R154, R16, c[0x0][0x2d0], -R145.reuse ;  /* 0x0000b400109a7a23 */ /* 0x100fe40000010891 */
[--C-:B------:R-:W-:Y:S01]  /*d950*/  FFMA.FTZ R153, R8, c[0x0][0x2d0], -R145.reuse ;  /* 0x0000b40008997a23 */ /* 0x100fe20000010891 */
[----:B------:R-:W-:Y:S01]  /*d960*/  MUFU.EX2 R149, R149 ;  /* 0x0000009500957308 */ /* 0x000fe20000000800 */
[--C-:B------:R-:W-:Y:S02]  /*d970*/  FFMA.FTZ R151, R10, c[0x0][0x2d0], -R145.reuse ;  /* 0x0000b4000a977a23 */ /* 0x100fe40000010891 */
[--C-:B------:R-:W-:Y:S02]  /*d980*/  FFMA.FTZ R156, R6, c[0x0][0x2d0], -R145.reuse ;  /* 0x0000b400069c7a23 */ /* 0x100fe40000010891 */
[----:B------:R-:W-:Y:S02]  /*d990*/  FMUL.FTZ R3, R4, c[0x0][0x2d0] ;  /* 0x0000b40004037a20 */ /* 0x000fe40000410000 */
[C---:B---3--:R-:W-:Y:S02]  /*d9a0*/  FMUL.FTZ R4, R12.reuse, R128 ;  /* 0x000000800c047220 */ /* 0x048fe40000410000 */
[C---:B------:R-:W-:Y:S01]  /*d9b0*/  FMUL.FTZ R5, R12.reuse, R129 ;  /* 0x000000810c057220 */ /* 0x040fe20000410000 */
[----:B------:R-:W3:Y:S01]  /*d9c0*/  MUFU.EX2 R152, R152 ;  /* 0x0000009800987308 */ /* 0x000ee20000000800 */
[----:B------:R-:W-:Y:S01]  /*d9d0*/  FMUL.FTZ R8, R12, R124 ;  /* 0x0000007c0c087220 */ /* 0x000fe20000410000 */
[----:B-1----:R-:W-:Y:S01]  /*d9e0*/  F2FP.PACK_AB R16, R150, R155 ;  /* 0x0000009b9610723e */ /* 0x002fe200000000ff */
[C---:B------:R-:W-:Y:S02]  /*d9f0*/  FMUL.FTZ R9, R12.reuse, R125 ;  /* 0x0000007d0c097220 */ /* 0x040fe40000410000 */
[C---:B------:R-:W-:Y:S02]  /*da00*/  FMUL.FTZ R100, R12.reuse, R100 ;  /* 0x000000640c647220 */ /* 0x040fe40000410000 */
[C---:B------:R-:W-:Y:S03]  /*da10*/  FMUL.FTZ R101, R12.reuse, R101 ;  /* 0x000000650c657220 */ /* 0x040fe60000410000 */
[----:B------:R-:W1:Y:S01]  /*da20*/  MUFU.EX2 R3, R3 ;  /* 0x0000000300037308 */ /* 0x000e620000000800 */
        /* <DEDUP_REMOVED lines=8> */
[----:B---3--:R-:W-:Y:S01]  /*dab0*/  F2FP.PACK_AB R18, R152, R149 ;  /* 0x000000959812723e */ /* 0x008fe200000000ff */
[C---:B------:R-:W-:Y:S02]  /*dac0*/  FMUL.FTZ R117, R12.reuse, R117 ;  /* 0x000000750c757220 */ /* 0x040fe40000410000 */
[C---:B------:R-:W-:Y:S02]  /*dad0*/  FMUL.FTZ R120, R12.reuse, R120 ;  /* 0x000000780c787220 */ /* 0x040fe40000410000 */
[C---:B------:R-:W-:Y:S01]  /*dae0*/  FMUL.FTZ R121, R12.reuse, R121 ;  /* 0x000000790c797220 */ /* 0x040fe20000410000 */
[----:B------:R-:W3:Y:S01]  /*daf0*/  MUFU.EX2 R153, R153 ;  /* 0x0000009900997308 */ /* 0x000ee20000000800 */
[C---:B------:R-:W-:Y:S02]  /*db00*/  FMUL.FTZ R36, R12.reuse, R36 ;  /* 0x000000240c247220 */ /* 0x040fe40000410000 */
[C---:B------:R-:W-:Y:S02]  /*db10*/  FMUL.FTZ R37, R12.reuse, R37 ;  /* 0x000000250c257220 */ /* 0x040fe40000410000 */
[C---:B-1----:R-:W-:Y:S02]  /*db20*/  FMUL.FTZ R6, R3.reuse, R130 ;  /* 0x0000008203067220 */ /* 0x042fe40000410000 */
        /* <DEDUP_REMOVED lines=8> */
[C---:B------:R-:W-:Y:S01]  /*dbb0*/  FMUL.FTZ R107, R3.reuse, R107 ;  /* 0x0000006b036b7220 */ /* 0x040fe20000410000 */
[----:B------:R-:W1:Y:S01]  /*dbc0*/  MUFU.EX2 R156, R156 ;  /* 0x0000009c009c7308 */ /* 0x000e620000000800 */
[C---:B------:R-:W-:Y:S01]  /*dbd0*/  FMUL.FTZ R110, R3.reuse, R110 ;  /* 0x0000006e036e7220 */ /* 0x040fe20000410000 */
[----:B------:R-:W-:Y:S01]  /*dbe0*/  LDSM.16.MT88.4 R124, [R15+0x800] ;  /* 0x000800000f7c783b */ /* 0x000fe20000004200 */
        /* <DEDUP_REMOVED lines=13> */
[----:B------:R-:W-:Y:S01]  /*dcc0*/  FMUL.FTZ R41, R12, R41 ;  /* 0x000000290c297220 */ /* 0x000fe20000410000 */
[----:B-1----:R-:W-:Y:S01]  /*dcd0*/  F2FP.PACK_AB R19, R156, R151 ;  /* 0x000000979c13723e */ /* 0x002fe200000000ff */
[--C-:B------:R-:W-:Y:S02]  /*dce0*/  FFMA.FTZ R167, R32, c[0x0][0x2d0], -R145.reuse ;  /* 0x0000b40020a77a23 */ /* 0x100fe40000010891 */
[----:B------:R-:W-:Y:S01]  /*dcf0*/  LDSM.16.MT88.4 R32, [R13+0x800] ;  /* 0x000800000d20783b */ /* 0x000fe20000004200 */
[--C-:B------:R-:W-:Y:S02]  /*dd00*/  FFMA.FTZ R170, R136, c[0x0][0x2d0], -R145.reuse ;  /* 0x0000b40088aa7a23 */ /* 0x100fe40000010891 */
[--C-:B------:R-:W-:Y:S01]  /*dd10*/  FFMA.FTZ R175, R140, c[0x0][0x2d0], -R145.reuse ;  /* 0x0000b4008caf7a23 */ /* 0x100fe20000010891 */
[C---:B------:R-:W-:Y:S01]  /*dd20*/  HMMA.16816.F32 R4, R16.reuse, R20, R4 ;  /* 0x000000141004723c */ /* 0x040fe20000001804 */
[----:B------:R-:W-:Y:S04]  /*dd30*/  MUFU.EX2 R163, R163 ;  /* 0x000000a300a37308 */ /* 0x000fe80000000800 */
[C---:B------:R-:W-:Y:S02]  /*dd40*/  FMUL.FTZ R42, R3.reuse, R42 ;  /* 0x0000002a032a7220 */ /* 0x040fe40000410000 */
[C---:B------:R-:W-:Y:S01]  /*dd50*/  FMUL.FTZ R43, R3.reuse, R43 ;  /* 0x0000002b032b7220 */ /* 0x040fe20000410000 */
[C---:B------:R-:W-:Y:S01]  /*dd60*/  HMMA.16816.F32 R8, R16.reuse, R22, R8 ;  /* 0x000000161008723c */ /* 0x040fe20000001808 */
[----:B------:R-:W1:Y:S02]  /*dd70*/  LDSM.16.MT88.4 R20, [R15] ;  /* 0x000000000f14783b */ /* 0x000e640000004200 */
[----:B------:R-:W4:Y:S01]  /*dd80*/  MUFU.EX2 R166, R166 ;  /* 0x000000a600a67308 */ /* 0x000f220000000800 */
        /* <DEDUP_REMOVED lines=11> */
[C---:B------:R-:W-:Y:S04]  /*de40*/  HMMA.16816.F32 R108, R16.reuse, R28, R108 ;  /* 0x0000001c106c723c */ /* 0x040fe8000000186c */
        /* <DEDUP_REMOVED lines=17> */
[----:B------:R-:W-:Y:S01]  /*df60*/  MUFU.EX2 R169, R169 ;  /* 0x000000a900a97308 */ /* 0x000fe20000000800 */
[C---:B--2---:R-:W-:Y:S04]  /*df70*/  HMMA.16816.F32 R36, R16.reuse, R24, R36 ;  /* 0x000000181024723c */ /* 0x044fe80000001824 */
[C---:B------:R-:W-:Y:S02]  /*df80*/  FMUL.FTZ R60, R12.reuse, R60 ;  /* 0x0000003c0c3c7220 */ /* 0x040fe40000410000 */
[C---:B------:R-:W-:Y:S02]  /*df90*/  FMUL.FTZ R61, R12.reuse, R61 ;  /* 0x0000003d0c3d7220 */ /* 0x040fe40000410000 */
[C---:B------:R-:W-:Y:S01]  /*dfa0*/  HMMA.16816.F32 R40, R16.reuse, R26, R40 ;  /* 0x0000001a1028723c */ /* 0x040fe20000001828 */
[----:B------:R-:W2:Y:S01]  /*dfb0*/  LDSM.16.MT88.4 R24, [R15+0x2000] ;  /* 0x002000000f18783b */ /* 0x000ea20000004200 */
        /* <DEDUP_REMOVED lines=39> */
[----:B------:R-:W-:Y:S02]  /*e230*/  FMUL.FTZ R85, R12, R85 ;  /* 0x000000550c557220 */ /* 0x000fe40000410000 */
[C---:B------:R-:W-:Y:S01]  /*e240*/  FMUL.FTZ R86, R3.reuse, R86 ;  /* 0x0000005603567220 */ /* 0x040fe20000410000 */
[C---:B------:R-:W-:Y:S01]  /*e250*/  HMMA.16816.F32 R80, R16.reuse, R22, R80 ;  /* 0x000000161050723c */ /* 0x040fe20000001850 */
[----:B------:R-:W1:Y:S02]  /*e260*/  LDSM.16.MT88.4 R20, [R148+0x800] ;  /* 0x000800009414783b */ /* 0x000e640000004200 */
[C---:B------:R-:W-:Y:S02]  /*e270*/  FMUL.FTZ R87, R3.reuse, R87 ;  /* 0x0000005703577220 */ /* 0x040fe40000410000 */
[--C-:B------:R-:W-:Y:S02]  /*e280*/  FFMA.FTZ R165, R168, c[0x0][0x2d0], -R145.reuse ;  /* 0x0000b400a8a57a23 */ /* 0x100fe40000010891 */
[--C-:B------:R-:W-:Y:S02]  /*e290*/  FFMA.FTZ R168, R138, c[0x0][0x2d0], -R145.reuse ;  /* 0x0000b4008aa87a23 */ /* 0x100fe40000010891 */
[----:B------:R-:W-:Y:S01]  /*e2a0*/  LDSM.16.MT88.4 R136, [R13+0x2800] ;  /* 0x002800000d88783b */ /* 0x000fe20000004200 */
[C---:B--2---:R-:W-:Y:S01]  /*e2b0*/  HMMA.16816.F32 R84, R16.reuse, R24, R84 ;  /* 0x000000181054723c */ /* 0x044fe20000001854 */
[----:B------:R-:W-:Y:S02]  /*e2c0*/  MUFU.EX2 R165, R165 ;  /* 0x000000a500a57308 */ /* 0x000fe40000000800 */
[C---:B------:R-:W-:Y:S02]  /*e2d0*/  FMUL.FTZ R88, R12.reuse, R88 ;  /* 0x000000580c587220 */ /* 0x040fe40000410000 */
[C---:B------:R-:W-:Y:S02]  /*e2e0*/  FMUL.FTZ R89, R12.reuse, R89 ;  /* 0x000000590c597220 */ /* 0x040fe40000410000 */
[C---:B------:R-:W-:Y:S02]  /*e2f0*/  FMUL.FTZ R90, R3.reuse, R90 ;  /* 0x0000005a035a7220 */ /* 0x040fe40000410000 */
[C---:B------:R-:W-:Y:S02]  /*e300*/  FMUL.FTZ R91, R3.reuse, R91 ;  /* 0x0000005b035b7220 */ /* 0x040fe40000410000 */
[----:B------:R-:W2:Y:S01]  /*e310*/  MUFU.EX2 R168, R168 ;  /* 0x000000a800a87308 */ /* 0x000ea20000000800 */
[C---:B------:R-:W-:Y:S02]  /*e320*/  FMUL.FTZ R92, R12.reuse, R92 ;  /* 0x0000005c0c5c7220 */ /* 0x040fe40000410000 */
[C---:B------:R-:W-:Y:S02]  /*e330*/  FMUL.FTZ R93, R12.reuse, R93 ;  /* 0x0000005d0c5d7220 */ /* 0x040fe40000410000 */
[C---:B------:R-:W-:Y:S01]  /*e340*/  HMMA.16816.F32 R88, R16.reuse, R26, R88 ;  /* 0x0000001a1058723c */ /* 0x040fe20000001858 */
[----:B------:R-:W1:Y:S02]  /*e350*/  LDSM.16.MT88.4 R24, [R14+0x800] ;  /* 0x000800000e18783b */ /* 0x000e640000004200 */
[C---:B------:R-:W-:Y:S02]  /*e360*/  FMUL.FTZ R94, R3.reuse, R94 ;  /* 0x0000005e035e7220 */ /* 0x040fe40000410000 */
[C---:B------:R-:W-:Y:S02]  /*e370*/  FMUL.FTZ R95, R3.reuse, R95 ;  /* 0x0000005f035f7220 */ /* 0x040fe40000410000 */
[C---:B------:R-:W-:Y:S02]  /*e380*/  FMUL.FTZ R96, R12.reuse, R96 ;  /* 0x000000600c607220 */ /* 0x040fe40000410000 */
[----:B------:R-:W-:Y:S03]  /*e390*/  FMUL.FTZ R97, R12, R97 ;  /* 0x000000610c617220 */ /* 0x000fe60000410000 */
[C---:B-----5:R-:W-:Y:S03]  /*e3a0*/  HMMA.16816.F32 R92, R16.reuse, R28, R92 ;  /* 0x0000001c105c723c */ /* 0x060fe6000000185c */
[C---:B------:R-:W-:Y:S02]  /*e3b0*/  FMUL.FTZ R98, R3.reuse, R98 ;  /* 0x0000006203627220 */ /* 0x040fe40000410000 */
[----:B------:R-:W-:Y:S02]  /*e3c0*/  FMUL.FTZ R99, R3, R99 ;  /* 0x0000006303637220 */ /* 0x000fe40000410000 */
[--C-:B------:R-:W-:Y:S02]  /*e3d0*/  FFMA.FTZ R173, R174, c[0x0][0x2d0], -R145.reuse ;  /* 0x0000b400aead7a23 */ /* 0x100fe40000010891 */
[--C-:B------:R-:W-:Y:S02]  /*e3e0*/  FFMA.FTZ R174, R142, c[0x0][0x2d0], -R145.reuse ;  /* 0x0000b4008eae7a23 */ /* 0x100fe40000010891 */
[----:B------:R-:W-:Y:S01]  /*e3f0*/  LDSM.16.MT88.4 R140, [R13+0x3000] ;  /* 0x003000000d8c783b */ /* 0x000fe20000004200 */
[----:B------:R-:W-:Y:S01]  /*e400*/  HMMA.16816.F32 R96, R16, R30, R96 ;  /* 0x0000001e1060723c */ /* 0x000fe20000001860 */
[----:B------:R-:W-:Y:S02]  /*e410*/  MUFU.EX2 R173, R173 ;  /* 0x000000ad00ad7308 */ /* 0x000fe40000000800 */
[--C-:B------:R-:W-:Y:S02]  /*e420*/  FFMA.FTZ R172, R172, c[0x0][0x2d0], -R145.reuse ;  /* 0x0000b400acac7a23 */ /* 0x100fe40000010891 */
[--C-:B------:R-:W-:Y:S02]  /*e430*/  FFMA.FTZ R190, R159, c[0x0][0x2d0], -R162.reuse ;  /* 0x0000b4009fbe7a23 */ /* 0x100fe400000108a2 */
[----:B---3--:R-:W-:Y:S01]  /*e440*/  F2FP.PACK_AB R16, R164, R133 ;  /* 0x00000085a410723e */ /* 0x008fe200000000ff */
[----:B------:R-:W3:Y:S01]  /*e450*/  LDSM.16.MT88.4 R28, [R14+0x2800] ;  /* 0x002800000e1c783b */ /* 0x000ee20000004200 */
[----:B----4-:R-:W-:Y:S02]  /*e460*/  F2FP.PACK_AB R18, R166, R163 ;  /* 0x000000a3a612723e */ /* 0x010fe400000000ff */
[----:B------:R-:W4:Y:S01]  /*e470*/  MUFU.EX2 R172, R172 ;  /* 0x000000ac00ac7308 */ /* 0x000f220000000800 */
[----:B--2---:R-:W-:Y:S01]  /*e480*/  F2FP.PACK_AB R17, R168, R165 ;  /* 0x000000a5a811723e */ /* 0x004fe200000000ff */
[--C-:B------:R-:W-:Y:S01]  /*e490*/  FFMA.FTZ R157, R157, c[0x0][0x2d0], -R162.reuse ;  /* 0x0000b4009d9d7a23 */ /* 0x100fe200000108a2 */
[----:B------:R-:W-:Y:S01]  /*e4a0*/  F2FP.PACK_AB R19, R170, R167 ;  /* 0x000000a7aa13723e */ /* 0x000fe200000000ff */
[----:B------:R-:W-:Y:S02]  /*e4b0*/  FFMA.FTZ R162, R147, c[0x0][0x2d0], -R162 ;  /* 0x0000b40093a27a23 */ /* 0x000fe400000108a2 */
[--C-:B------:R-:W-:Y:S02]  /*e4c0*/  FFMA.FTZ R159, R160, c[0x0][0x2d0], -R145.reuse ;  /* 0x0000b400a09f7a23 */ /* 0x100fe40000010891 */
[--C-:B------:R-:W-:Y:S02]  /*e4d0*/  FFMA.FTZ R160, R146, c[0x0][0x2d0], -R145.reuse ;  /* 0x0000b40092a07a23 */ /* 0x100fe40000010891 */
[C---:B-1----:R-:W-:Y:S01]  /*e4e0*/  HMMA.16816.F32 R4, R16.reuse, R20, R4 ;  /* 0x000000141004723c */ /* 0x042fe20000001804 */
[----:B------:R-:W1:Y:S02]  /*e4f0*/  MUFU.EX2 R174, R174 ;  /* 0x000000ae00ae7308 */ /* 0x000e640000000800 */
[--C-:B------:R-:W-:Y:S02]  /*e500*/  FFMA.FTZ R158, R158, c[0x0][0x2d0], -R145.reuse ;  /* 0x0000b4009e9e7a23 */ /* 0x100fe40000010891 */
[----:B------:R-:W-:Y:S02]  /*e510*/  FFMA.FTZ R145, R144, c[0x0][0x2d0], -R145 ;  /* 0x0000b40090917a23 */ /* 0x000fe40000010891 */
[----:B------:R-:W-:Y:S01]  /*e520*/  FFMA.FTZ R155, R12, R239, R155 ;  /* 0x000000ef0c9b7223 */ /* 0x000fe2000001009b */
[C---:B------:R-:W-:Y:S01]  /*e530*/  HMMA.16816.F32 R8, R16.reuse, R22, R8 ;  /* 0x000000161008723c */ /* 0x040fe20000001808 */
[----:B------:R-:W2:Y:S02]  /*e540*/  LDSM.16.MT88.4 R20, [R15+0x2800] ;  /* 0x002800000f14783b */ /* 0x000ea40000004200 */
[----:B------:R5:W-:Y:S01]  /*e550*/  MUFU.EX2 R177, R145 ;  /* 0x0000009100b17308 */ /* 0x000be20000000800 */
[----:B------:R-:W-:Y:S02]  /*e560*/  FFMA.FTZ R154, R3, R238, R154 ;  /* 0x000000ee039a7223 */ /* 0x000fe4000001009a */
[----:B------:R-:W-:Y:S02]  /*e570*/  FADD.FTZ R150, R150, R155 ;  /* 0x0000009b96967221 */ /* 0x000fe40000010000 */
[C---:B------:R-:W-:Y:S04]  /*e580*/  HMMA.16816.F32 R100, R16.reuse, R32, R100 ;  /* 0x000000201064723c */ /* 0x040fe80000001864 */
[----:B------:R-:W-:Y:S01]  /*e590*/  FADD.FTZ R154, R153, R154 ;  /* 0x0000009a999a7221 */ /* 0x000fe20000010000 */
[----:B------:R-:W1:Y:S01]  /*e5a0*/  MUFU.EX2 R190, R190 ;  /* 0x000000be00be7308 */ /* 0x000e620000000800 */
[----:B------:R-:W-:Y:S02]  /*e5b0*/  FADD.FTZ R149, R149, R150 ;  /* 0x0000009695957221 */ /* 0x000fe40000010000 */
[C---:B------:R-:W-:Y:S01]  /*e5c0*/  HMMA.16816.F32 R104, R16.reuse, R34, R104 ;  /* 0x000000221068723c */ /* 0x040fe20000001868 */
[----:B------:R-:W-:Y:S03]  /*e5d0*/  LDSM.16.MT88.4 R32, [R13+0x4800] ;  /* 0x004800000d20783b */ /* 0x000fe60000004200 */
[----:B------:R-:W-:Y:S02]  /*e5e0*/  FADD.FTZ R151, R151, R154 ;  /* 0x0000009a97977221 */ /* 0x000fe40000010000 */
[----:B------:R-:W-:Y:S01]  /*e5f0*/  FADD.FTZ R152, R152, R149 ;  /* 0x0000009598987221 */ /* 0x000fe20000010000 */
[----:B------:R-:W-:Y:S01]  /*e600*/  MUFU.EX2 R157, R157 ;  /* 0x0000009d009d7308 */ /* 0x000fe20000000800 */
[C---:B------:R-:W-:Y:S01]  /*e610*/  HMMA.16816.F32 R108, R16.reuse, R24, R108 ;  /* 0x00000018106c723c */ /* 0x040fe2000000186c */
[----:B-----5:R-:W-:Y:S03]  /*e620*/  LDSM.16.MT88.4 R144, [R14+0x3800] ;  /* 0x003800000e90783b */ /* 0x020fe60000004200 */
[----:B------:R-:W-:Y:S02]  /*e630*/  FADD.FTZ R156, R156, R151 ;  /* 0x000000979c9c7221 */ /* 0x000fe40000010000 */
[----:B------:R-:W-:Y:S02]  /*e640*/  FADD.FTZ R133, R133, R152 ;  /* 0x0000009885857221 */ /* 0x000fe40000010000 */
[C---:B------:R-:W-:Y:S01]  /*e650*/  HMMA.16816.F32 R112, R16.reuse, R26, R112 ;  /* 0x0000001a1070723c */ /* 0x040fe20000001870 */
[----:B------:R-:W5:Y:S01]  /*e660*/  MUFU.EX2 R162, R162 ;  /* 0x000000a200a27308 */ /* 0x000f620000000800 */
[----:B------:R-:W1:Y:S02]  /*e670*/  LDSM.16.MT88.4 R24, [R148+0x4800] ;  /* 0x004800009418783b */ /* 0x000e640000004200 */
[----:B------:R-:W-:Y:S02]  /*e680*/  FADD.FTZ R165, R165, R156 ;  /* 0x0000009ca5a57221 */ /* 0x000fe40000010000 */
[----:B------:R-:W-:Y:S02]  /*e690*/  FADD.FTZ R164, R164, R133 ;  /* 0x00000085a4a47221 */ /* 0x000fe40000010000 */
[C---:B------:R-:W-:Y:S03]  /*e6a0*/  HMMA.16816.F32 R116, R16.reuse, R124, R116 ;  /* 0x0000007c1074723c */ /* 0x040fe60000001874 */
[----:B------:R-:W-:Y:S01]  /*e6b0*/  MUFU.EX2 R159, R159 ;  /* 0x0000009f009f7308 */ /* 0x000fe20000000800 */
[----:B------:R-:W-:Y:S02]  /*e6c0*/  FADD.FTZ R168, R168, R165 ;  /* 0x000000a5a8a87221 */ /* 0x000fe40000010000 */
[----:B------:R-:W-:Y:S02]  /*e6d0*/  FADD.FTZ R163, R163, R164 ;  /* 0x000000a4a3a37221 */ /* 0x000fe40000010000 */
[C---:B------:R-:W-:Y:S01]  /*e6e0*/  HMMA.16816.F32 R120, R16.reuse, R126, R120 ;  /* 0x0000007e1078723c */ /* 0x040fe20000001878 */
[----:B------:R-:W-:Y:S03]  /*e6f0*/  LDSM.16.MT88.4 R124, [R13+0x1000] ;  /* 0x001000000d7c783b */ /* 0x000fe60000004200 */
[----:B------:R-:W-:Y:S01]  /*e700*/  FADD.FTZ R167, R167, R168 ;  /* 0x000000a8a7a77221 */ /* 0x000fe20000010000 */
[----:B------:R-:W1:Y:S01]  /*e710*/  MUFU.EX2 R158, R158 ;  /* 0x0000009e009e7308 */ /* 0x000e620000000800 */
[----:B------:R-:W-:Y:S02]  /*e720*/  FADD.FTZ R166, R166, R163 ;  /* 0x000000a3a6a67221 */ /* 0x000fe40000010000 */
[C---:B------:R-:W-:Y:S04]  /*e730*/  HMMA.16816.F32 R36, R16.reuse, R128, R36 ;  /* 0x000000801024723c */ /* 0x040fe80000001824 */
[----:B------:R-:W-:Y:S03]  /*e740*/  FADD.FTZ R170, R170, R167 ;  /* 0x000000a7aaaa7221 */ /* 0x000fe60000010000 */
[----:B------:R-:W1:Y:S01]  /*e750*/  MUFU.EX2 R160, R160 ;  /* 0x000000a000a07308 */ /* 0x000e620000000800 */
[C---:B------:R-:W-:Y:S01]  /*e760*/  HMMA.16816.F32 R40, R16.reuse, R130, R40 ;  /* 0x000000821028723c */ /* 0x040fe20000001828 */
[----:B------:R-:W-:Y:S07]  /*e770*/  LDSM.16.MT88.4 R128, [R14+0x1000] ;  /* 0x001000000e80783b */ /* 0x000fee0000004200 */
[C---:B------:R-:W-:Y:S08]  /*e780*/  HMMA.16816.F32 R44, R16.reuse, R136, R44 ;  /* 0x00000088102c723c */ /* 0x040ff0000000182c */
[C---:B------:R-:W-:Y:S01]  /*e790*/  HMMA.16816.F32 R48, R16.reuse, R138, R48 ;  /* 0x0000008a1030723c */ /* 0x040fe20000001830 */
[----:B------:R-:W-:Y:S07]  /*e7a0*/  LDSM.16.MT88.4 R136, [R148+0x3000] ;  /* 0x003000009488783b */ /* 0x000fee0000004200 */
        /* <DEDUP_REMOVED lines=18> */
[----:B------:R-:W-:Y:S01]  /*e8d0*/  F2FP.PACK_AB R16, R176, R171 ;  /* 0x000000abb010723e */ /* 0x000fe200000000ff */
        /* <DEDUP_REMOVED lines=33> */
[C---:B----4-:R-:W-:Y:S08]  /*eaf0*/  HMMA.16816.F32 R76, R16.reuse, R32, R76 ;  /* 0x00000020104c723c */ /* 0x050ff0000000184c */
[C---:B------:R-:W-:Y:S01]  /*eb00*/  HMMA.16816.F32 R80, R16.reuse, R34, R80 ;  /* 0x000000221050723c */ /* 0x040fe20000001850 */
[----:B------:R-:W4:Y:S07]  /*eb10*/  LDSM.16.MT88.4 R32, [R14+0x1800] ;  /* 0x001800000e20783b */ /* 0x000f2e0000004200 */
[C---:B---3--:R-:W-:Y:S08]  /*eb20*/  HMMA.16816.F32 R84, R16.reuse, R28, R84 ;  /* 0x0000001c1054723c */ /* 0x048ff00000001854 */
[C---:B------:R-:W-:Y:S01]  /*eb30*/  HMMA.16816.F32 R88, R16.reuse, R30, R88 ;  /* 0x0000001e1058723c */ /* 0x040fe20000001858 */
[----:B------:R-:W3:Y:S07]  /*eb40*/  LDSM.16.MT88.4 R28, [R15+0x1800] ;  /* 0x001800000f1c783b */ /* 0x000eee0000004200 */
[C---:B--2---:R-:W-:Y:S08]  /*eb50*/  HMMA.16816.F32 R92, R16.reuse, R20, R92 ;  /* 0x00000014105c723c */ /* 0x044ff0000000185c */
[----:B------:R-:W-:Y:S01]  /*eb60*/  HMMA.16816.F32 R96, R16, R22, R96 ;  /* 0x000000161060723c */ /* 0x000fe20000001860 */
[----:B------:R2:W-:Y:S06]  /*eb70*/  LDSM.16.MT88.4 R20, [R13+0x5800] ;  /* 0x005800000d14783b */ /* 0x0005ec0000004200 */
[----:B------:R-:W-:Y:S01]  /*eb80*/  F2FP.PACK_AB R16, R190, R161 ;  /* 0x000000a1be10723e */ /* 0x000fe200000000ff */
[----:B------:R-:W-:Y:S01]  /*eb90*/  FADD.FTZ R161, R161, R178 ;  /* 0x000000b2a1a17221 */ /* 0x000fe20000010000 */
[----:B-----5:R-:W-:Y:S03]  /*eba0*/  F2FP.PACK_AB R18, R162, R157 ;  /* 0x0000009da212723e */ /* 0x020fe600000000ff */
        /* <DEDUP_REMOVED lines=8> */
[----:B------:R-:W5:Y:S07]  /*ec30*/  LDSM.16.MT88.4 R8, [R148+0x5800] ;  /* 0x005800009408783b */ /* 0x000f6e0000004200 */
[C---:B-1----:R-:W-:Y:S07]  /*ec40*/  HMMA.16816.F32 R100, R16.reuse, R24, R100 ;  /* 0x000000181064723c */ /* 0x042fee0000001864 */
[----:B------:R-:W-:Y:S01]  /*ec50*/  IADD3 R25, R241, -0x2, RZ ;  /* 0xfffffffef1197810 */ /* 0x000fe20007ffe0ff */
[C---:B------:R-:W-:Y:S03]  /*ec60*/  HMMA.16816.F32 R104, R16.reuse, R26, R104 ;  /* 0x0000001a1068723c */ /* 0x040fe60000001868 */
[C---:B------:R-:W-:Y:S05]  /*ec70*/  ISETP.GE.AND P6, PT, R25.reuse, R230, PT ;  /* 0x000000e61900720c */ /* 0x040fea0003fc6270 */
[C---:B----4-:R-:W-:Y:S08]  /*ec80*/  HMMA.16816.F32 R108, R16.reuse, R32, R108 ;  /* 0x00000020106c723c */ /* 0x050ff0000000186c */
[C---:B------:R-:W-:Y:S04]  /*ec90*/  HMMA.16816.F32 R112, R16.reuse, R34, R112 ;  /* 0x000000221070723c */ /* 0x040fe80000001870 */
[C---:B--2---:R-:W-:Y:S04]  /*eca0*/  @P6 IMAD.WIDE.U32 R12, R25.reuse, c[0x0][0x1e0], RZ ;  /* 0x00007800190c6a25 */ /* 0x044fe800078e00ff */
[C---:B---3--:R-:W-:Y:S04]  /*ecb0*/  HMMA.16816.F32 R116, R16.reuse, R28, R116 ;  /* 0x0000001c1074723c */ /* 0x048fe80000001874 */
[----:B------:R-:W-:Y:S04]  /*ecc0*/  @P6 SHF.L.U32 R3, R12, 0x6, RZ ;  /* 0x000000060c036819 */ /* 0x000fe800000006ff */
[C---:B------:R-:W-:Y:S08]  /*ecd0*/  HMMA.16816.F32 R120, R16.reuse, R30, R120 ;  /* 0x0000001e1078723c */ /* 0x040ff00000001878 */
[C---:B------:R-:W-:Y:S08]  /*ece0*/  HMMA.16816.F32 R36, R16.reuse, R136, R36 ;  /* 0x000000881024723c */ /* 0x040ff00000001824 */
[C---:B------:R-:W-:Y:S08]  /*ecf0*/  HMMA.16816.F32 R40, R16.reuse, R138, R40 ;  /* 0x0000008a1028723c */ /* 0x040ff00000001828 */
[C---:B------:R-:W-:Y:S08]  /*ed00*/  HMMA.16816.F32 R44, R16.reuse, R140, R44 ;  /* 0x0000008c102c723c */ /* 0x040ff0000000182c */
[C---:B------:R-:W-:Y:S08]  /*ed10*/  HMMA.16816.F32 R48, R16.reuse, R142, R48 ;  /* 0x0000008e1030723c */ /* 0x040ff00000001830 */
[C---:B------:R-:W-:Y:S08]  /*ed20*/  HMMA.16816.F32 R52, R16.reuse, R144, R52 ;  /* 0x000000901034723c */ /* 0x040ff00000001834 */
[C---:B------:R-:W-:Y:S08]  /*ed30*/  HMMA.16816.F32 R56, R16.reuse, R146, R56 ;  /* 0x000000921038723c */ /* 0x040ff00000001838 */
[C---:B-----5:R-:W-:Y:S08]  /*ed40*/  HMMA.16816.F32 R60, R16.reuse, R4, R60 ;  /* 0x00000004103c723c */ /* 0x060ff0000000183c */
[C---:B------:R-:W-:Y:S01]  /*ed50*/  HMMA.16816.F32 R64, R16.reuse, R6, R64 ;  /* 0x000000061040723c */ /* 0x040fe20000001840 */
[----:B------:R1:W2:Y:S07]  /*ed60*/  LDSM.16.MT88.4 R4, [R14+0x5800] ;  /* 0x005800000e04783b */ /* 0x0002ae0000004200 */
[C---:B------:R-:W-:Y:S07]  /*ed70*/  HMMA.16816.F32 R68, R16.reuse, R8, R68 ;  /* 0x000000081044723c */ /* 0x040fee0000001844 */
[----:B------:R-:W-:Y:S01]  /*ed80*/  @P6 SHF.R.S32.HI R8, RZ, 0x1f, R25 ;  /* 0x0000001fff086819 */ /* 0x000fe20000011419 */
[C---:B------:R-:W-:Y:S04]  /*ed90*/  HMMA.16816.F32 R72, R16.reuse, R10, R72 ;  /* 0x0000000a1048723c */ /* 0x040fe80000001848 */
[----:B------:R-:W-:Y:S04]  /*eda0*/  @P6 IMAD R8, R8, c[0x0][0x1e0], RZ ;  /* 0x0000780008086a24 */ /* 0x000fe800078e02ff */
[C---:B------:R-:W-:Y:S04]  /*edb0*/  HMMA.16816.F32 R76, R16.reuse, R20, R76 ;  /* 0x00000014104c723c */ /* 0x040fe8000000184c */
[----:B------:R-:W-:Y:S01]  /*edc0*/  @P6 IMAD R8, R25, c[0x0][0x1e4], R8 ;  /* 0x0000790019086a24 */ /* 0x000fe200078e0208 */
[----:B-1----:R-:W-:Y:S02]  /*edd0*/  @P6 IADD3 R14, P5, R3, R236, RZ ;  /* 0x000000ec030e6210 */ /* 0x002fe40007fbe0ff */
[----:B------:R-:W-:Y:S01]  /*ede0*/  @P6 MOV R21, c[0x0][0x1e4] ;  /* 0x0000790000156a02 */ /* 0x000fe20000000f00 */
[C---:B------:R-:W-:Y:S04]  /*edf0*/  HMMA.16816.F32 R80, R16.reuse, R22, R80 ;  /* 0x000000161050723c */ /* 0x040fe80000001850 */
[----:B------:R-:W-:Y:S02]  /*ee00*/  @P6 IADD3 R13, R13, R8, RZ ;  /* 0x000000080d0d6210 */ /* 0x000fe40007ffe0ff */
[----:B------:R-:W1:Y:S01]  /*ee10*/  LDSM.16.MT88.4 R8, [R15+0x5800] ;  /* 0x005800000f08783b */ /* 0x000e620000004200 */
[----:B------:R-:W-:Y:S02]  /*ee20*/  @P6 LEA R20, P4, R14, c[0x0][0x1c8], 0x1 ;  /* 0x000072000e146a11 */ /* 0x000fe400078808ff */
[----:B------:R-:W-:Y:S01]  /*ee30*/  @P6 SHF.L.U64.HI R12, R12, 0x6, R13 ;  /* 0x000000060c0c6819 */ /* 0x000fe2000001020d */
[C---:B--2---:R-:W-:Y:S02]  /*ee40*/  HMMA.16816.F32 R84, R16.reuse, R4, R84 ;  /* 0x000000041054723c */ /* 0x044fe40000001854 */
[----:B------:R-:W-:Y:S04]  /*ee50*/  @P6 MOV R13, c[0x0][0x1e0] ;  /* 0x00007800000d6a02 */ /* 0x000fe80000000f00 */
[C---:B------:R-:W-:Y:S02]  /*ee60*/  @P6 LEA R23, P0, R13.reuse, R3, 0x5 ;  /* 0x000000030d176211 */ /* 0x040fe400078028ff */
[-C--:B------:R-:W-:Y:S01]  /*ee70*/  @P6 IADD3.X R3, R12, R229.reuse, RZ, P5, !PT ;  /* 0x000000e50c036210 */ /* 0x080fe20002ffe4ff */
[C---:B------:R-:W-:Y:S03]  /*ee80*/  HMMA.16816.F32 R88, R16.reuse, R6, R88 ;  /* 0x000000061058723c */ /* 0x040fe60000001858 */
[----:B------:R-:W-:Y:S01]  /*ee90*/  @P6 LEA.HI.X R12, R13, R12, R21, 0x5, P0 ;  /* 0x0000000c0d0c6211 */ /* 0x000fe200000f2c15 */
[----:B------:R-:W-:Y:S01]  /*eea0*/  FADD.FTZ R13, R173, R170 ;  /* 0x000000aaad0d7221 */ /* 0x000fe20000010000 */
[----:B------:R-:W-:Y:S01]  /*eeb0*/  @P6 LEA.HI.X R21, R14, c[0x0][0x1cc], R3, 0x1, P4 ;  /* 0x000073000e156a11 */ /* 0x000fe200020f0c03 */
[----:B------:R-:W-:Y:S01]  /*eec0*/  @P6 IMAD R3, R233, 0x6000, R206 ;  /* 0x00006000e9036824 */ /* 0x000fe200078e02ce */
[----:B------:R-:W-:Y:S01]  /*eed0*/  @P6 ISETP.GE.AND P4, PT, R218, c[0x0][0x1d4], PT ;  /* 0x00007500da006a0c */ /* 0x000fe20003f86270 */
[----:B------:R-:W-:Y:S01]  /*eee0*/  FADD.FTZ R13, R172, R13 ;  /* 0x0000000dac0d7221 */ /* 0x000fe20000010000 */
[----:B------:R-:W-:Y:S03]  /*eef0*/  @P6 ISETP.GE.AND P0, PT, R204, c[0x0][0x1d4], PT ;  /* 0x00007500cc006a0c */ /* 0x000fe60003f06270 */
[----:B------:R-:W-:Y:S01]  /*ef00*/  @P6 IADD3 R23, P5, R23, R236, RZ ;  /* 0x000000ec17176210 */ /* 0x000fe20007fbe0ff */
[----:B------:R-:W-:Y:S03]  /*ef10*/  FADD.FTZ R174, R174, R13 ;  /* 0x0000000daeae7221 */ /* 0x000fe60000010000 */
[----:B------:R-:W-:Y:S01]  /*ef20*/  @P6 IADD3.X R12, R12, R229, RZ, P5, !PT ;  /* 0x000000e50c0c6210 */ /* 0x000fe20002ffe4ff */
[----:B------:R-:W-:Y:S01]  /*ef30*/  FADD.FTZ R174, R175, R174 ;  /* 0x000000aeafae7221 */ /* 0x000fe20000010000 */
[----:B------:R-:W-:Y:S02]  /*ef40*/  @P6 LEA R4, P5, R23, c[0x0][0x1c8], 0x1 ;  /* 0x0000720017046a11 */ /* 0x000fe400078a08ff */
[----:B------:R-:W-:Y:S01]  /*ef50*/  @!PT LDS RZ, [RZ] ;  /* 0x00000000fffff984 */ /* 0x000fe20000000800 */
[----:B------:R-:W-:Y:S01]  /*ef60*/  @!PT LDS RZ, [RZ] ;  /* 0x00000000fffff984 */ /* 0x000fe20000000800 */
[----:B------:R-:W-:Y:S01]  /*ef70*/  @!PT LDS RZ, [RZ] ;  /* 0x00000000fffff984 */ /* 0x000fe20000000800 */
[----:B------:R2:W-:Y:S01]  /*ef80*/  @P6 LDGSTS.E.BYPASS.LTC128B.128 [R3], [R20.64], !P4 ;  /* 0x0000000014036fae */ /* 0x0005e2000e101d48 */
[----:B------:R-:W-:Y:S01]  /*ef90*/  FADD.FTZ R159, R159, R174 ;  /* 0x000000ae9f9f7221 */ /* 0x000fe20000010000 */
[----:B------:R-:W-:Y:S03]  /*efa0*/  @P6 LEA.HI.X R5, R23, c[0x0][0x1cc], R12, 0x1, P5 ;  /* 0x0000730017056a11 */ /* 0x000fe600028f0c0c */
[----:B------:R-:W-:Y:S01]  /*efb0*/  FADD.FTZ R159, R158, R159 ;  /* 0x0000009f9e9f7221 */ /* 0x000fe20000010000 */
[C---:B-1----:R-:W-:Y:S02]  /*efc0*/  HMMA.16816.F32 R92, R16.reuse, R8, R92 ;  /* 0x00000008105c723c */ /* 0x042fe4000000185c */
[----:B------:R2:W-:Y:S01]  /*efd0*/  @P6 LDGSTS.E.BYPASS.LTC128B.128 [R3+0x2000], [R20.64+0x80], !P0 ;  /* 0x0200008014036fae */ /* 0x0005e2000c101d48 */
[----:B------:R-:W-:Y:S04]  /*efe0*/  FADD.FTZ R160, R160, R159 ;  /* 0x0000009fa0a07221 */ /* 0x000fe80000010000 */
[----:B------:R-:W-:Y:S01]  /*eff0*/  FADD.FTZ R238, R177, R160 ;  /* 0x000000a0b1ee7221 */ /* 0x000fe20000010000 */
[----:B------:R-:W-:Y:S02]  /*f000*/  HMMA.16816.F32 R96, R16, R10, R96 ;  /* 0x0000000a1060723c */ /* 0x000fe40000001860 */
[----:B------:R2:W-:Y:S08]  /*f010*/  @P6 LDGSTS.E.BYPASS.LTC128B.128 [R3+0x4000], [R20.64+0x100], !P3 ;  /* 0x0400010014036fae */ /* 0x0005f0000d901d48 */
[----:B------:R2:W-:Y:S01]  /*f020*/  @P6 LDGSTS.E.BYPASS.LTC128B.128 [R3+0x1000], [R4.64], !P4 ;  /* 0x0100000004036fae */ /* 0x0005e2000e101d48 */
[C---:B------:R-:W-:Y:S02]  /*f030*/  ISETP.GE.AND P4, PT, R134.reuse, 0x1, PT ;  /* 0x000000018600780c */ /* 0x040fe40003f86270 */
[----:B------:R-:W-:Y:S04]  /*f040*/  IADD3 R134, R134, 0x1, RZ ;  /* 0x0000000186867810 */ /* 0x000fe80007ffe0ff */
[----:B------:R-:W-:Y:S01]  /*f050*/  SEL R134, R134, RZ, !P4 ;  /* 0x000000ff86867207 */ /* 0x000fe20006000000 */
[----:B------:R2:W-:Y:S01]  /*f060*/  @P6 LDGSTS.E.BYPASS.LTC128B.128 [R3+0x3000], [R4.64+0x80], !P0 ;  /* 0x0300008004036fae */ /* 0x0005e2000c101d48 */
[----:B------:R-:W-:Y:S02]  /*f070*/  ISETP.GE.AND P0, PT, R230, R241, PT ;  /* 0x000000f1e600720c */ /* 0x000fe40003f06270 */
[----:B------:R-:W-:Y:S05]  /*f080*/  IADD3 R241, R241, -0x1, RZ ;  /* 0xfffffffff1f17810 */ /* 0x000fea0007ffe0ff */
[----:B------:R2:W-:Y:S08]  /*f090*/  @P6 LDGSTS.E.BYPASS.LTC128B.128 [R3+0x5000], [R4.64+0x100], !P3 ;  /* 0x0500010004036fae */ /* 0x0005f0000d901d48 */
[----:B------:R-:W0:Y:S01]  /*f0a0*/  LDGDEPBAR ;  /* 0x00000000000079af */ /* 0x000e220000000000 */
[----:B--2---:R-:W-:Y:S01]  /*f0b0*/  MOV R3, R0 ;  /* 0x0000000000037202 */ /* 0x004fe20000000f00 */
[----:B------:R-:W-:-:S06]  /*f0c0*/  @!P0 BRA `(.L_x_1698) ;  /* 0xffffccd000008947 */ /* 0x000fcc000383ffff */
.L_x_1689:
[----:B------:R-:W-:Y:S02]  /*f0d0*/  MOV R4, 0x1f ;  /* 0x0000001f00047802 */ /* 0x000fe40000000f00 */
[----:B------:R-:W-:Y:S01]  /*f0e0*/  MOV R3, 0xffffffff ;  /* 0xffffffff00037802 */ /* 0x000fe20000000f00 */
[----:B------:R-:W-:Y:S05]  /*f0f0*/  BRA.DIV ~URZ, `(.L_x_1699) ;  /* 0x00004f327f007947 */ /* 0x000fea000b800000 */
[----:B------:R1:W2:Y:S02]  /*f100*/  SHFL.BFLY PT, R5, R239, 0x2, 0x1f ;  /* 0x0c401f00ef057f89 */ /* 0x0002a400000e0000 */
.L_x_1772:
[----:B--2---:R-:W-:Y:S01]  /*f110*/  FADD.FTZ R10, R5, R239 ;  /* 0x000000ef050a7221 */ /* 0x004fe20000010000 */
[----:B------:R-:W-:Y:S05]  /*f120*/  BRA.DIV ~URZ, `(.L_x_1700) ;  /* 0x00004f527f007947 */ /* 0x000fea000b800000 */
[----:B------:R-:W2:Y:S04]  /*f130*/  SHFL.BFLY PT, R3, R238, 0x2, 0x1f ;  /* 0x0c401f00ee037f89 */ /* 0x000ea800000e0000 */
[----:B------:R-:W3:Y:S01]  /*f140*/  SHFL.BFLY PT, R7, R10, 0x1, 0x1f ;  /* 0x0c201f000a077f89 */ /* 0x000ee200000e0000 */
[----:B--2---:R-:W-:-:S02]  /*f150*/  FADD.FTZ R8, R3, R238 ;  /* 0x000000ee03087221 */ /* 0x004fc40000010000 */
[----:B---3--:R-:W-:-:S03]  /*f160*/  FADD.FTZ R7, R10, R7 ;  /* 0x000000070a077221 */ /* 0x008fc60000010000 */
[----:B------:R2:W3:Y:S04]  /*f170*/  SHFL.BFLY PT, R5, R8, 0x1, 0x1f ;  /* 0x0c201f0008057f89 */ /* 0x0004e800000e0000 */
.L_x_1773:
[----:B---3--:R-:W-:Y:S01]  /*f180*/  FADD.FTZ R5, R5, R8 ;  /* 0x0000000805057221 */ /* 0x008fe20000010000 */
[----:B------:R-:W-:Y:S02]  /*f190*/  FSETP.NE.FTZ.AND P1, PT, R7, RZ, PT ;  /* 0x000000ff0700720b */ /* 0x000fe40003f35000 */
[----:B------:R-:W-:Y:S02]  /*f1a0*/  MOV R6, RZ ;  /* 0x000000ff00067202 */ /* 0x000fe40000000f00 */
[----:B------:R-:W-:Y:S02]  /*f1b0*/  FSETP.NE.FTZ.AND P0, PT, R5, RZ, PT ;  /* 0x000000ff0500720b */ /* 0x000fe40003f15000 */
[----:B------:R-:W-:Y:S02]  /*f1c0*/  MOV R3, RZ ;  /* 0x000000ff00037202 */ /* 0x000fe40000000f00 */
[----:B------:R-:W-:-:S05]  /*f1d0*/  MOV R4, 0xff800000 ;  /* 0xff80000000047802 */ /* 0x000fca0000000f00 */
[----:B------:R-:W3:Y:S01]  /*f1e0*/  @P1 MUFU.LG2 R9, R7 ;  /* 0x0000000700091308 */ /* 0x000ee20000000c00 */
[----:B--2---:R-:W-:-:S05]  /*f1f0*/  @P1 MOV R8, 0x3f317218 ;  /* 0x3f31721800081802 */ /* 0x004fca0000000f00 */
[----:B------:R-:W-:Y:S02]  /*f200*/  @P1 FMUL.FTZ R8, R8, c[0x0][0x2d0] ;  /* 0x0000b40008081a20 */ /* 0x000fe40000410000 */
[----:B------:R2:W4:Y:S08]  /*f210*/  @P1 MUFU.RCP R6, R7 ;  /* 0x0000000700061308 */ /* 0x0005300000001000 */
[----:B------:R-:W-:Y:S01]  /*f220*/  @P0 MUFU.RCP R3, R5 ;  /* 0x0000000500030308 */ /* 0x000fe20000001000 */
[----:B---3--:R-:W-:-:S04]  /*f230*/  @P1 FMUL.FTZ R9, R9, 0.69314718246459960938 ;  /* 0x3f31721809091820 */ /* 0x008fc80000410000 */
[----:B------:R-:W-:Y:S01]  /*f240*/  @P1 FFMA.FTZ R4, R8, R2, R9 ;  /* 0x0000000208041223 */ /* 0x000fe20000010009 */
[----:B------:R-:W-:Y:S02]  /*f250*/  MOV R2, 0xff800000 ;  /* 0xff80000000027802 */ /* 0x000fe40000000f00 */
[----:B------:R-:W3:Y:S01]  /*f260*/  @P0 MUFU.LG2 R5, R5 ;  /* 0x0000000500050308 */ /* 0x000ee20000000c00 */
[----:B--2---:R-:W-:Y:S01]  /*f270*/  @P0 MOV R7, 0x3f317218 ;  /* 0x3f31721800070802 */ /* 0x004fe20000000f00 */
        /* <DEDUP_REMOVED lines=48> */
[----:B---3--:R-:W-:Y:S02]  /*f580*/  @P0 FMUL.FTZ R6, R5, 0.69314718246459960938 ;  /* 0x3f31721805060820 */ /* 0x008fe40000410000 */
[----:B------:R-:W-:Y:S01]  /*f590*/  @P0 FMUL.FTZ R5, R7, c[0x0][0x2d0] ;  /* 0x0000b40007050a20 */ /* 0x000fe20000410000 */
        /* <DEDUP_REMOVED lines=50> */
.L_x_1642:
[----:B------:R-:W-:Y:S01]  /*f8c0*/  LOP3.LUT P0, RZ, R202, 0xff, RZ, 0xc0, !PT ;  /* 0x000000ffcaff7812 */ /* 0x000fe2000780c0ff */
[----:B------:R-:W-:-:S12]  /*f8d0*/  BSSY B0, `(.L_x_1701) ;  /* 0x000000f000007945 */ /* 0x000fd80003800000 */
[----:B------:R-:W-:Y:S05]  /*f8e0*/  @P0 BRA `(.L_x_1702) ;  /* 0x000000d000000947 */ /* 0x000fea0003800000 */
[----:B------:R-:W2:Y:S01]  /*f8f0*/  S2R R3, SR_LANEID ;  /* 0x0000000000037919 */ /* 0x000ea20000000000 */
[----:B------:R-:W-:Y:S01]  /*f900*/  VOTEU.ANY UR4, UPT, PT ;  /* 0x0000000000047886 */ /* 0x000fe200038e0100 */
[----:B------:R-:W-:Y:S01]  /*f910*/  IMAD.MOV.U32 R8, RZ, RZ, c[0x0][0x560] ;  /* 0x00015800ff087624 */ /* 0x000fe200078e00ff */
[----:B------:R-:W2:Y:S01]  /*f920*/  FLO.U32 R6, UR4 ;  /* 0x0000000400067d00 */ /* 0x000ea200080e0000 */
[----:B------:R-:W-:-:S07]  /*f930*/  IMAD.MOV.U32 R9, RZ, RZ, c[0x0][0x564] ;  /* 0x00015900ff097624 */ /* 0x000fce00078e00ff */
[----:B------:R-:W3:Y:S01]  /*f940*/  POPC R5, UR4 ;  /* 0x0000000400057d09 */ /* 0x000ee20008000000 */
[----:B--2---:R-:W-:-:S13]  /*f950*/  ISETP.EQ.U32.AND P0, PT, R6, R3, PT ;  /* 0x000000030600720c */ /* 0x004fda0003f02070 */
[----:B---3--:R-:W2:Y:S04]  /*f960*/  @P0 ATOMG.E.ADD.STRONG.GPU PT, R3, [R8.64], R5 ;  /* 0x00000005080309a8 */ /* 0x008ea800081ee1c8 */
[----:B------:R-:W3:Y:S02]  /*f970*/  S2R R0, SR_LTMASK ;  /* 0x0000000000007919 */ /* 0x000ee40000003900 */
[----:B---3--:R-:W-:-:S04]  /*f980*/  LOP3.LUT R0, R0, UR4, RZ, 0xc0, !PT ;  /* 0x0000000400007c12 */ /* 0x008fc8000f8ec0ff */
[----:B------:R-:W3:Y:S01]  /*f990*/  POPC R192, R0 ;  /* 0x0000000000c07309 */ /* 0x000ee20000000000 */
[----:B--2---:R-:W3:Y:S02]  /*f9a0*/  SHFL.IDX PT, R3, R3, R6, 0x1f ;  /* 0x00001f0603037589 */ /* 0x004ee400000e0000 */
[----:B---3--:R-:W-:-:S05]  /*f9b0*/  IADD3 R192, R3, c[0x0][0xc], R192 ;  /* 0x0000030003c07a10 */ /* 0x008fca0007ffe0c0 */
.L_x_1702:
[----:B------:R-:W-:Y:S05]  /*f9c0*/  BSYNC B0 ;  /* 0x0000000000007941 */ /* 0x000fea0003800000 */
.L_x_1701:
        /* <DEDUP_REMOVED lines=26> */
[----:B------:R1:W-:Y:S04]  /*fb70*/  STS [R222+0x400], R5 ;  /* 0x00040005de007388 */ /* 0x0003e80000000800 */
[----:B------:R1:W-:Y:S04]  /*fb80*/  STS [R222], R7 ;  /* 0x00000007de007388 */ /* 0x0003e80000000800 */
[----:B------:R1:W-:Y:S01]  /*fb90*/  STS [R217], R8 ;  /* 0x00000008d9007388 */ /* 0x0003e20000000800 */
[----:B--2---:R-:W-:-:S03]  /*fba0*/  F2FP.PACK_AB R0, R109, R108 ;  /* 0x0000006c6d00723e */ /* 0x004fc600000000ff */
[----:B------:R2:W-:Y:S01]  /*fbb0*/  STS [R217+0x400], R6 ;  /* 0x00040006d9007388 */ /* 0x0005e20000000800 */
[----:B---3--:R-:W-:-:S03]  /*fbc0*/  F2FP.PACK_AB R10, R111, R110 ;  /* 0x0000006e6f0a723e */ /* 0x008fc600000000ff */
[----:B------:R3:W-:Y:S01]  /*fbd0*/  STS [R221], R0 ;  /* 0x00000000dd007388 */ /* 0x0007e20000000800 */
[----:B----4-:R-:W-:-:S03]  /*fbe0*/  F2FP.PACK_AB R14, R41, R40 ;  /* 0x00000028290e723e */ /* 0x010fc600000000ff */
[----:B------:R4:W-:Y:S01]  /*fbf0*/  STS [R221+0x400], R10 ;  /* 0x0004000add007388 */ /* 0x0009e20000000800 */
[----:B-1----:R-:W-:-:S03]  /*fc00*/  F2FP.PACK_AB R12, R43, R42 ;  /* 0x0000002a2b0c723e */ /* 0x002fc600000000ff */
[----:B------:R1:W-:Y:S01]  /*fc10*/  STS [R224], R11 ;  /* 0x0000000be0007388 */ /* 0x0003e20000000800 */
[----:B------:R-:W-:-:S03]  /*fc20*/  F2FP.PACK_AB R5, R119, R118 ;  /* 0x000000767705723e */ /* 0x000fc600000000ff */
[----:B------:R1:W-:Y:S01]  /*fc30*/  STS [R224+0x400], R9 ;  /* 0x00040009e0007388 */ /* 0x0003e20000000800 */
[----:B------:R-:W-:-:S03]  /*fc40*/  F2FP.PACK_AB R7, R117, R116 ;  /* 0x000000747507723e */ /* 0x000fc600000000ff */
[----:B------:R1:W-:Y:S01]  /*fc50*/  STS [R220+0x400], R5 ;  /* 0x00040005dc007388 */ /* 0x0003e20000000800 */
[----:B------:R-:W-:-:S03]  /*fc60*/  F2FP.PACK_AB R8, R121, R120 ;  /* 0x000000787908723e */ /* 0x000fc600000000ff */
[----:B------:R1:W-:Y:S01]  /*fc70*/  STS [R220], R7 ;  /* 0x00000007dc007388 */ /* 0x0003e20000000800 */
[----:B--2---:R-:W-:-:S03]  /*fc80*/  F2FP.PACK_AB R6, R123, R122 ;  /* 0x0000007a7b06723e */ /* 0x004fc600000000ff */
[----:B------:R2:W-:Y:S01]  /*fc90*/  STS [R223], R8 ;  /* 0x00000008df007388 */ /* 0x0005e20000000800 */
[----:B---3--:R-:W-:-:S03]  /*fca0*/  F2FP.PACK_AB R0, R37, R36 ;  /* 0x000000242500723e */ /* 0x008fc600000000ff */
[----:B------:R3:W-:Y:S01]  /*fcb0*/  STS [R223+0x400], R6 ;  /* 0x00040006df007388 */ /* 0x0007e20000000800 */
[----:B----4-:R-:W-:-:S03]  /*fcc0*/  F2FP.PACK_AB R10, R39, R38 ;  /* 0x00000026270a723e */ /* 0x010fc600000000ff */
[----:B------:R4:W-:Y:S01]  /*fcd0*/  STS [R213+0x4000], R0 ;  /* 0x00400000d5007388 */ /* 0x0009e20000000800 */
[----:B-1----:R-:W-:-:S03]  /*fce0*/  F2FP.PACK_AB R11, R57, R56 ;  /* 0x00000038390b723e */ /* 0x002fc600000000ff */
[----:B------:R1:W-:Y:S01]  /*fcf0*/  STS [R213+0x4400], R10 ;  /* 0x0044000ad5007388 */ /* 0x0003e20000000800 */
[----:B------:R-:W-:-:S03]  /*fd00*/  F2FP.PACK_AB R9, R59, R58 ;  /* 0x0000003a3b09723e */ /* 0x000fc600000000ff */
[----:B------:R1:W-:Y:S01]  /*fd10*/  STS [R205+0x4000], R14 ;  /* 0x0040000ecd007388 */ /* 0x0003e20000000800 */
[----:B------:R-:W-:-:S03]  /*fd20*/  F2FP.PACK_AB R5, R47, R46 ;  /* 0x0000002e2f05723e */ /* 0x000fc600000000ff */
[----:B------:R1:W-:Y:S01]  /*fd30*/  STS [R205+0x4400], R12 ;  /* 0x0044000ccd007388 */ /* 0x0003e20000000800 */
[----:B------:R-:W-:-:S03]  /*fd40*/  F2FP.PACK_AB R7, R45, R44 ;  /* 0x0000002c2d07723e */ /* 0x000fc600000000ff */
[----:B------:R1:W-:Y:S01]  /*fd50*/  STS [R222+0x4400], R5 ;  /* 0x00440005de007388 */ /* 0x0003e20000000800 */
[----:B--2---:R-:W-:-:S03]  /*fd60*/  F2FP.PACK_AB R8, R49, R48 ;  /* 0x000000303108723e */ /* 0x004fc600000000ff */
[----:B------:R2:W-:Y:S01]  /*fd70*/  STS [R222+0x4000], R7 ;  /* 0x00400007de007388 */ /* 0x0005e20000000800 */
        /* <DEDUP_REMOVED lines=23> */
[----:B------:R-:W-:Y:S01]  /*fef0*/  STS [R213+0x8400], R16 ;  /* 0x00840010d5007388 */ /* 0x000fe20000000800 */
[----:B------:R-:W-:-:S03]  /*ff00*/  F2FP.PACK_AB R9, R77, R76 ;  /* 0x0000004c4d09723e */ /* 0x000fc600000000ff */
[----:B------:R-:W-:Y:S01]  /*ff10*/  STS [R205+0x8000], R14 ;  /* 0x0080000ecd007388 */ /* 0x000fe20000000800 */
        /* <DEDUP_REMOVED lines=9> */
[----:B------:R1:W-:Y:S04]  /*ffb0*/  STS [R217+0x8400], R8 ;  /* 0x00840008d9007388 */ /* 0x0003e80000000800 */
[----:B------:R1:W-:Y:S04]  /*ffc0*/  STS [R221+0x8000], R6 ;  /* 0x00800006dd007388 */ /* 0x0003e80000000800 */
        /* <DEDUP_REMOVED lines=9> */
[----:B------:R-:W-:-:S03]  /*10060*/  IMAD.MOV.U32 R8, RZ, RZ, c[0x0][0x388] ;  /* 0x0000e200ff087624 */ /* 0x000fc600078e00ff */
[----:B------:R3:W-:Y:S01]  /*10070*/  STS [R223+0x8000], R12 ;  /* 0x0080000cdf007388 */ /* 0x0007e20000000800 */
[----:B------:R-:W-:-:S03]  /*10080*/  IMAD.MOV.U32 R6, RZ, RZ, 0x4 ;  /* 0x00000004ff067424 */ /* 0x000fc600078e00ff */
[----:B------:R3:W-:Y:S01]  /*10090*/  STS [R223+0x8400], R10 ;  /* 0x0084000adf007388 */ /* 0x0007e20000000800 */
[----:B------:R-:W-:Y:S02]  /*100a0*/  IMAD.MOV.U32 R0, RZ, RZ, RZ ;  /* 0x000000ffff007224 */ /* 0x000fe400078e00ff */
[CC--:B------:R-:W-:Y:S01]  /*100b0*/  @P2 IMAD.WIDE R14, R195.reuse, R6.reuse, c[0x0][0x508] ;  /* 0x00014200c30e2625 */ /* 0x0c0fe200078e0206 */
[----:B------:R-:W-:Y:S03]  /*100c0*/  BAR.SYNC.DEFER_BLOCKING 0x1, 0x100 ;  /* 0x0044000000007b1d */ /* 0x000fe60000010000 */
[----:B--2---:R-:W-:-:S03]  /*100d0*/  IMAD.WIDE R6, R195, R6, c[0x0][0x500] ;  /* 0x00014000c3067625 */ /* 0x004fc600078e0206 */
[----:B------:R3:W5:Y:S04]  /*100e0*/  @P2 LDG.E R8, [R14.64] ;  /* 0x000000080e082981 */ /* 0x000768000c1e1900 */
[----:B------:R3:W5:Y:S01]  /*100f0*/  @P1 LDG.E R0, [R6.64] ;  /* 0x0000000806001981 */ /* 0x000762000c1e1900 */
[----:B------:R-:W-:-:S04]  /*10100*/  ISETP.NE.AND P0, PT, R231, RZ, PT ;  /* 0x000000ffe700720c */ /* 0x000fc80003f05270 */
[----:B------:R-:W-:Y:S01]  /*10110*/  SEL R231, R231, c[0x0][0x3d4], P0 ;  /* 0x0000f500e7e77a07 */ /* 0x000fe20000000000 */
[----:B------:R-:W-:Y:S05]  /*10120*/  @P2 BRA `(.L_x_1705) ;  /* 0x0000004000002947 */ /* 0x000fea0003800000 */
[----:B------:R-:W-:Y:S05]  /*10130*/  @!P1 BRA `(.L_x_1705) ;  /* 0x0000003000009947 */ /* 0x000fea0003800000 */
[----:B-----5:R-:W2:Y:S04]  /*10140*/  LDG.E R8, [R6.64] ;  /* 0x0000000806087981 */ /* 0x020ea8000c1e1900 */
[----:B---3--:R-:W2:Y:S02]  /*10150*/  LDG.E R5, [R6.64+0x4] ;  /* 0x0000040806057981 */ /* 0x008ea4000c1e1900 */
[----:B--2---:R-:W-:Y:S02]  /*10160*/  IADD3 R8, -R8, R5, RZ ;  /* 0x0000000508087210 */ /* 0x004fe40007ffe1ff */
.L_x_1705:
[----:B---3--:R-:W-:Y:S01]  /*10170*/  IMAD.MOV.U32 R15, RZ, RZ, 0x368 ;  /* 0x00000368ff0f7424 */ /* 0x008fe200078e00ff */
[----:B------:R-:W-:Y:S01]  /*10180*/  ISETP.GT.AND P3, PT, R231, 0x1, PT ;  /* 0x00000001e700780c */ /* 0x000fe20003f64270 */
[----:B------:R-:W-:Y:S01]  /*10190*/  IMAD.MOV.U32 R5, RZ, RZ, c[0x0][0x4e8] ;  /* 0x00013a00ff057624 */ /* 0x000fe200078e00ff */
[----:B------:R-:W-:Y:S01]  /*101a0*/  ISETP.NE.U32.AND P0, PT, RZ, c[0x0][0x500], PT ;  /* 0x00014000ff007a0c */ /* 0x000fe20003f05070 */
[----:B-----5:R-:W-:Y:S01]  /*101b0*/  IMAD R8, R8, c[0x0][0x4e8], RZ ;  /* 0x00013a0008087a24 */ /* 0x020fe200078e02ff */
[----:B------:R-:W-:-:S02]  /*101c0*/  SEL R15, R15, 0x328, P3 ;  /* 0x000003280f0f7807 */ /* 0x000fc40001800000 */
[----:B------:R-:W-:Y:S02]  /*101d0*/  ISETP.NE.AND.EX P0, PT, RZ, c[0x0][0x504], PT, P0 ;  /* 0x00014100ff007a0c */ /* 0x000fe40003f05300 */
[----:B------:R-:W1:Y:S01]  /*101e0*/  LDC.64 R12, c[0x0][R15+0x170] ;  /* 0x00005c000f0c7b82 */ /* 0x000e620000000a00 */
[----:B------:R-:W-:Y:S01]  /*101f0*/  ISETP.NE.AND P2, PT, R5, 0x1, PT ;  /* 0x000000010500780c */ /* 0x000fe20003f45270 */
[----:B------:R-:W-:Y:S01]  /*10200*/  IMAD.IADD R5, R210, 0x1, R193 ;  /* 0x00000001d2057824 */ /* 0x000fe200078e02c1 */
[----:B------:R-:W-:Y:S02]  /*10210*/  SHF.R.S32.HI R6, RZ, 0x1f, R195 ;  /* 0x0000001fff067819 */ /* 0x000fe400000114c3 */
[----:B------:R-:W-:Y:S01]  /*10220*/  SEL R7, R195, RZ, !P0 ;  /* 0x000000ffc3077207 */ /* 0x000fe20004000000 */
[----:B------:R-:W-:Y:S01]  /*10230*/  IMAD.MOV.U32 R14, RZ, RZ, R5 ;  /* 0x000000ffff0e7224 */ /* 0x000fe200078e0005 */
[----:B------:R-:W-:Y:S01]  /*10240*/  SEL R6, R6, RZ, !P0 ;  /* 0x000000ff06067207 */ /* 0x000fe20004000000 */
[----:B------:R-:W2:Y:S01]  /*10250*/  LDC.64 R10, c[0x0][R15+0x168] ;  /* 0x00005a000f0a7b82 */ /* 0x000ea20000000a00 */
[----:B------:R-:W-:-:S07]  /*10260*/  SEL R16, R232, RZ, P3 ;  /* 0x000000ffe8107207 */ /* 0x000fce0001800000 */
[----:B------:R-:W3:Y:S08]  /*10270*/  LDC.64 R20, c[0x0][R15+0x178] ;  /* 0x00005e000f147b82 */ /* 0x000ef00000000a00 */
[----:B------:R4:W3:Y:S01]  /*10280*/  LDC.64 R18, c[0x0][R15+0x160] ;  /* 0x000058000f127b82 */ /* 0x0008e20000000a00 */
[----:B-1----:R-:W-:-:S04]  /*10290*/  IMAD R9, R13, R7, RZ ;  /* 0x000000070d097224 */ /* 0x002fc800078e02ff */
[----:B------:R-:W-:Y:S02]  /*102a0*/  IMAD R9, R12, R6, R9 ;  /* 0x000000060c097224 */ /* 0x000fe400078e0209 */
[----:B------:R-:W-:-:S04]  /*102b0*/  @P2 IMAD.HI.U32 R6, R5, c[0x0][0x4ec], RZ ;  /* 0x00013b0005062a27 */ /* 0x000fc800078e00ff */
[----:B--2---:R-:W-:Y:S01]  /*102c0*/  IMAD.WIDE.U32 R22, R10, R226, RZ ;  /* 0x000000e20a167225 */ /* 0x004fe200078e00ff */
[----:B------:R-:W-:Y:S02]  /*102d0*/  @P2 SHF.R.U32.HI R14, RZ, c[0x0][0x4f0], R6 ;  /* 0x00013c00ff0e2a19 */ /* 0x000fe40000011606 */
[----:B------:R-:W-:Y:S01]  /*102e0*/  SHF.R.S32.HI R6, RZ, 0x1f, R0 ;  /* 0x0000001fff067819 */ /* 0x000fe20000011400 */
[----:B------:R-:W-:-:S04]  /*102f0*/  IMAD.WIDE.U32 R12, R12, R7, RZ ;  /* 0x000000070c0c7225 */ /* 0x000fc800078e00ff */
[----:B------:R-:W-:Y:S02]  /*10300*/  IMAD R10, R11, R226, RZ ;  /* 0x000000e20b0a7224 */ /* 0x000fe400078e02ff */
[----:B------:R-:W-:Y:S01]  /*10310*/  IMAD.IADD R9, R13, 0x1, R9 ;  /* 0x000000010d097824 */ /* 0x000fe200078e0209 */
[----:B------:R-:W-:Y:S01]  /*10320*/  IADD3 R13, P1, P0, R12, R22, R0 ;  /* 0x000000160c0d7210 */ /* 0x000fe2000783e000 */
[----:B------:R-:W-:Y:S02]  /*10330*/  IMAD.IADD R10, R23, 0x1, R10 ;  /* 0x00000001170a7824 */ /* 0x000fe400078e020a */
[----:B---3--:R-:W-:Y:S02]  /*10340*/  IMAD R11, R21, R16, RZ ;  /* 0x00000010150b7224 */ /* 0x008fe400078e02ff */
[----:B------:R-:W-:Y:S01]  /*10350*/  IMAD.MOV R12, RZ, RZ, -R14 ;  /* 0x000000ffff0c7224 */ /* 0x000fe200078e0a0e */
[----:B------:R-:W-:Y:S01]  /*10360*/  IADD3.X R9, R9, R10, R6, P1, P0 ;  /* 0x0000000a09097210 */ /* 0x000fe20000fe0406 */
[----:B------:R-:W-:-:S04]  /*10370*/  IMAD.WIDE.U32 R16, R20, R16, RZ ;  /* 0x0000001014107225 */ /* 0x000fc800078e00ff */
[----:B----4-:R-:W-:Y:S01]  /*10380*/  IMAD R15, R12, c[0x0][0x4e8], R5 ;  /* 0x00013a000c0f7a24 */ /* 0x010fe200078e0205 */
        /* <DEDUP_REMOVED lines=16> */
[----:B------:R-:W-:Y:S01]  /*10490*/  IMAD.IADD R11, R211, 0x1, R193 ;  /* 0x00000001d30b7824 */ /* 0x000fe200078e02c1 */
[----:B------:R-:W-:Y:S01]  /*104a0*/  SHFL.IDX PT, R16, R9, 0x1, 0x1c1f ;  /* 0x003c1f0009107f89 */ /* 0x000fe200000e0000 */
[----:B------:R-:W-:-:S03]  /*104b0*/  LOP3.LUT P0, RZ, R212, 0x3, RZ, 0xc0, !PT ;  /* 0x00000003d4ff7812 */ /* 0x000fc6000780c0ff */
[----:B------:R-:W1:Y:S01]  /*104c0*/  SHFL.IDX PT, R13, R10, RZ, 0x1c1f ;  /* 0x001c1fff0a0d7589 */ /* 0x000e6200000e0000 */
[C---:B------:R-:W-:Y:S02]  /*104d0*/  IADD3 R15, R11.reuse, 0x8, RZ ;  /* 0x000000080b0f7810 */ /* 0x040fe40007ffe0ff */
[-C--:B------:R-:W-:Y:S01]  /*104e0*/  ISETP.GE.OR P1, PT, R11, R8.reuse, P0 ;  /* 0x000000080b00720c */ /* 0x080fe20000726670 */
[----:B------:R-:W2:Y:S01]  /*104f0*/  SHFL.IDX PT, R17, R10, 0x1, 0x1c1f ;  /* 0x003c1f000a117f89 */ /* 0x000ea200000e0000 */
[----:B------:R-:W-:-:S11]  /*10500*/  ISETP.GE.OR P0, PT, R15, R8, P0 ;  /* 0x000000080f00720c */ /* 0x000fd60000706670 */
[----:B-1----:R1:W-:Y:S01]  /*10510*/  @!P1 ST.E [R12.64], R4 ;  /* 0x000000040c009985 */ /* 0x0023e2000c101908 */
[----:B------:R-:W-:-:S03]  /*10520*/  ISETP.GE.AND P1, PT, R11, R8, PT ;  /* 0x000000080b00720c */ /* 0x000fc60003f26270 */
[----:B--2---:R1:W-:Y:S01]  /*10530*/  @!P0 ST.E [R16.64], R2 ;  /* 0x0000000210008985 */ /* 0x0043e2000c101908 */
[----:B------:R-:W-:Y:S01]  /*10540*/  ISETP.GE.AND P0, PT, R15, R8, PT ;  /* 0x000000080f00720c */ /* 0x000fe20003f06270 */
[----:B------:R-:W-:Y:S05]  /*10550*/  @P3 BRA `(.L_x_1706) ;  /* 0x000007c000003947 */ /* 0x000fea0003800000 */
[----:B------:R-:W-:Y:S01]  /*10560*/  IMAD R5, R6, c[0x0][0x3a0], RZ ;  /* 0x0000e80006057a24 */ /* 0x000fe200078e02ff */
[----:B-1----:R-:W-:Y:S01]  /*10570*/  SHF.R.S32.HI R4, RZ, 0x1f, R7 ;  /* 0x0000001fff047819 */ /* 0x002fe20000011407 */
[C---:B------:R-:W-:Y:S01]  /*10580*/  IMAD.WIDE.U32 R10, R0.reuse, c[0x0][0x3a0], RZ ;  /* 0x0000e800000a7a25 */ /* 0x040fe200078e00ff */
[----:B------:R1:W2:Y:S03]  /*10590*/  LDS.128 R56, [R208+0x80] ;  /* 0x00008000d0387984 */ /* 0x0002a60000000c00 */
[----:B------:R-:W-:Y:S01]  /*105a0*/  IMAD R5, R0, c[0x0][0x3a4], R5 ;  /* 0x0000e90000057a24 */ /* 0x000fe200078e0205 */
[----:B------:R-:W-:Y:S01]  /*105b0*/  LEA R0, R214, R215, 0x5 ;  /* 0x000000d7d6007211 */ /* 0x000fe200078e28ff */
[----:B------:R1:W3:Y:S01]  /*105c0*/  LDS.128 R52, [R208+0x1080] ;  /* 0x00108000d0347984 */ /* 0x0002e20000000c00 */
[----:B------:R-:W-:-:S02]  /*105d0*/  IMAD R4, R4, c[0x0][0x3f0], RZ ;  /* 0x0000fc0004047a24 */ /* 0x000fc400078e02ff */
[----:B------:R-:W-:Y:S01]  /*105e0*/  IADD3 R11, R11, R5, RZ ;  /* 0x000000050b0b7210 */ /* 0x000fe20007ffe0ff */
[----:B------:R1:W4:Y:S01]  /*105f0*/  LDS.128 R48, [R208+0x2080] ;  /* 0x00208000d0307984 */ /* 0x0003220000000c00 */
[----:B------:R-:W-:Y:S01]  /*10600*/  IADD3 R0, R193, R0, RZ ;  /* 0x00000000c1007210 */ /* 0x000fe20007ffe0ff */
[----:B------:R-:W-:Y:S01]  /*10610*/  IMAD R4, R7, c[0x0][0x3f4], R4 ;  /* 0x0000fd0007047a24 */ /* 0x000fe200078e0204 */
[----:B------:R-:W-:Y:S01]  /*10620*/  IADD3 R193, R215, R193, RZ ;  /* 0x000000c1d7c17210 */ /* 0x000fe20007ffe0ff */
[----:B------:R-:W-:Y:S01]  /*10630*/  IMAD.WIDE.U32 R10, R226, c[0x0][0x3e8], R10 ;  /* 0x0000fa00e20a7a25 */ /* 0x000fe200078e000a */
[----:B------:R1:W1:Y:S01]  /*10640*/  LDS.128 R44, [R208+0x3080] ;  /* 0x00308000d02c7984 */ /* 0x0002620000000c00 */
[----:B------:R-:W-:Y:S02]  /*10650*/  MOV R2, R0 ;  /* 0x0000000000027202 */ /* 0x000fe40000000f00 */
[----:B------:R-:W-:Y:S01]  /*10660*/  @P2 IMAD.HI.U32 R5, R0, c[0x0][0x4ec], RZ ;  /* 0x00013b0000052a27 */ /* 0x000fe200078e00ff */
[----:B------:R1:W1:Y:S03]  /*10670*/  LDS.128 R40, [R208+0x4080] ;  /* 0x00408000d0287984 */ /* 0x0002660000000c00 */
[----:B------:R-:W-:Y:S01]  /*10680*/  IMAD R11, R226, c[0x0][0x3ec], R11 ;  /* 0x0000fb00e20b7a24 */ /* 0x000fe200078e020b */
[----:B------:R1:W1:Y:S01]  /*10690*/  LDS.128 R36, [R208+0x5080] ;  /* 0x00508000d0247984 */ /* 0x0002620000000c00 */
[----:B------:R-:W-:-:S02]  /*106a0*/  @P2 SHF.R.U32.HI R2, RZ, c[0x0][0x4f0], R5 ;  /* 0x00013c00ff022a19 */ /* 0x000fc40000011605 */
[----:B------:R-:W-:Y:S01]  /*106b0*/  IMAD.WIDE.U32 R10, R7, c[0x0][0x3f0], R10 ;  /* 0x0000fc00070a7a25 */ /* 0x000fe200078e000a */
[----:B------:R1:W1:Y:S01]  /*106c0*/  LDS.128 R32, [R208+0x6080] ;  /* 0x00608000d0207984 */ /* 0x0002620000000c00 */
[----:B------:R-:W-:Y:S02]  /*106d0*/  SHF.R.S32.HI R6, RZ, 0x1f, R2 ;  /* 0x0000001fff067819 */ /* 0x000fe40000011402 */
[----:B------:R-:W-:Y:S01]  /*106e0*/  IADD3 R5, -R2, RZ, RZ ;  /* 0x000000ff02057210 */ /* 0x000fe20007ffe1ff */
[----:B------:R1:W1:Y:S01]  /*106f0*/  LDS.128 R28, [R208+0x7080] ;  /* 0x00708000d01c7984 */ /* 0x0002620000000c00 */
[----:B------:R-:W-:Y:S01]  /*10700*/  IADD3 R11, R11, R4, RZ ;  /* 0x000000040b0b7210 */ /* 0x000fe20007ffe0ff */
[----:B------:R-:W-:Y:S02]  /*10710*/  IMAD R7, R6, c[0x0][0x3e0], RZ ;  /* 0x0000f80006077a24 */ /* 0x000fe400078e02ff */
[----:B------:R1:W1:Y:S01]  /*10720*/  LDS.128 R24, [R208+0x8080] ;  /* 0x00808000d0187984 */ /* 0x0002620000000c00 */
[----:B------:R-:W-:-:S02]  /*10730*/  IMAD R5, R5, c[0x0][0x4e8], R0 ;  /* 0x00013a0005057a24 */ /* 0x000fc400078e0200 */
[C---:B------:R-:W-:Y:S01]  /*10740*/  IMAD R7, R2.reuse, c[0x0][0x3e4], R7 ;  /* 0x0000f90002077a24 */ /* 0x040fe200078e0207 */
[----:B------:R1:W1:Y:S01]  /*10750*/  LDS.128 R20, [R208+0x9080] ;  /* 0x00908000d0147984 */ /* 0x0002620000000c00 */
[----:B------:R-:W-:Y:S01]  /*10760*/  IMAD.WIDE.U32 R10, R2, c[0x0][0x3e0], R10 ;  /* 0x0000f800020a7a25 */ /* 0x000fe200078e000a */
[----:B------:R-:W-:Y:S02]  /*10770*/  SHF.R.S32.HI R0, RZ, 0x1f, R5 ;  /* 0x0000001fff007819 */ /* 0x000fe40000011405 */
[----:B------:R1:W1:Y:S02]  /*10780*/  LDS.128 R16, [R208+0xa080] ;  /* 0x00a08000d0107984 */ /* 0x0002640000000c00 */
[----:B------:R-:W-:Y:S01]  /*10790*/  IADD3 R11, R11, R7, RZ ;  /* 0x000000070b0b7210 */ /* 0x000fe20007ffe0ff */
[----:B------:R-:W-:Y:S01]  /*107a0*/  IMAD R0, R0, c[0x0][0x3d8], RZ ;  /* 0x0000f60000007a24 */ /* 0x000fe200078e02ff */
[----:B------:R1:W1:Y:S03]  /*107b0*/  LDS.128 R12, [R208+0xb080] ;  /* 0x00b08000d00c7984 */ /* 0x0002660000000c00 */
[----:B------:R-:W-:-:S04]  /*107c0*/  IMAD.WIDE.U32 R6, R5, c[0x0][0x3d8], R10 ;  /* 0x0000f60005067a25 */ /* 0x000fc800078e000a */
[----:B------:R-:W-:Y:S01]  /*107d0*/  IMAD R5, R5, c[0x0][0x3dc], R0 ;  /* 0x0000f70005057a24 */ /* 0x000fe200078e0200 */
[----:B------:R-:W-:-:S04]  /*107e0*/  LEA R10, P0, R6, c[0x0][0x380], 0x1 ;  /* 0x0000e000060a7a11 */ /* 0x000fc800078008ff */
[----:B------:R-:W-:-:S04]  /*107f0*/  IADD3 R5, R7, R5, RZ ;  /* 0x0000000507057210 */ /* 0x000fc80007ffe0ff */
[----:B------:R-:W-:Y:S01]  /*10800*/  LEA.HI.X R9, R6, c[0x0][0x384], R5, 0x1, P0 ;  /* 0x0000e10006097a11 */ /* 0x000fe200000f0c05 */
[----:B------:R-:W-:Y:S05]  /*10810*/  BRA.DIV ~URZ, `(.L_x_1707) ;  /* 0x000039427f007947 */ /* 0x000fea000b800000 */
[----:B--234-:R2:W3:Y:S02]  /*10820*/  SHFL.IDX PT, R11, R9, RZ, 0x181f ;  /* 0x00181fff090b7589 */ /* 0x01c4e400000e0000 */
.L_x_1774:
[----:B------:R-:W-:Y:S05]  /*10830*/  BRA.DIV ~URZ, `(.L_x_1708) ;  /* 0x000039927f007947 */ /* 0x000fea000b800000 */
[----:B------:R4:W2:Y:S02]  /*10840*/  SHFL.IDX PT, R2, R10, RZ, 0x181f ;  /* 0x00181fff0a027589 */ /* 0x0008a400000e0000 */
.L_x_1775:
[----:B------:R-:W-:Y:S01]  /*10850*/  ISETP.GE.AND P0, PT, R193, R8, PT ;  /* 0x00000008c100720c */ /* 0x000fe20003f06270 */
[----:B------:R-:W-:-:S12]  /*10860*/  BSSY B0, `(.L_x_1709) ;  /* 0x000000e000007945 */ /* 0x000fd80003800000 */
        /* <DEDUP_REMOVED lines=11> */
[----:B-1----:R2:W-:Y:S04]  /*10920*/  @!P4 ST.E.128 [R4.64], R40 ;  /* 0x000000280400c985 */ /* 0x0025e8000c101d08 */
[----:B------:R2:W-:Y:S02]  /*10930*/  @!P3 ST.E.128 [R60.64], R24 ;  /* 0x000000183c00b985 */ /* 0x0005e4000c101d08 */
.L_x_1710:
[----:B------:R-:W-:Y:S05]  /*10940*/  BSYNC B0 ;  /* 0x0000000000007941 */ /* 0x000fea0003800000 */
.L_x_1709:
[----:B------:R-:W-:Y:S05]  /*10950*/  BRA.DIV ~URZ, `(.L_x_1711) ;  /* 0x000038d27f007947 */ /* 0x000fea000b800000 */
[----:B---3--:R3:W4:Y:S04]  /*10960*/  SHFL.IDX PT, R11, R9, 0x1, 0x181f ;  /* 0x00381f00090b7f89 */ /* 0x00872800000e0000 */
[----:B--2---:R3:W2:Y:S02]  /*10970*/  SHFL.IDX PT, R2, R10, 0x1, 0x181f ;  /* 0x00381f000a027f89 */ /* 0x0046a400000e0000 */
.L_x_1776:
        /* <DEDUP_REMOVED lines=9> */
[C---:B-1----:R-:W-:Y:S02]  /*10a10*/  @!P0 LEA R24, P3, R203.reuse, R2, 0x1 ;  /* 0x00000002cb188211 */ /* 0x042fe400078608ff */
[-C--:B----4-:R-:W-:Y:S02]  /*10a20*/  @!P2 LEA.HI.X R7, R218, R11.reuse, R219, 0x1, P5 ;  /* 0x0000000bda07a211 */ /* 0x090fe400028f0cdb */
[-C--:B------:R-:W-:Y:S02]  /*10a30*/  @!P1 LEA.HI.X R5, R204, R11.reuse, R199, 0x1, P4 ;  /* 0x0000000bcc059211 */ /* 0x080fe400020f0cc7 */
[----:B------:R-:W-:Y:S01]  /*10a40*/  @!P0 LEA.HI.X R25, R203, R11, R198, 0x1, P3 ;  /* 0x0000000bcb198211 */ /* 0x000fe200018f0cc6 */
[----:B------:R1:W-:Y:S04]  /*10a50*/  @!P2 ST.E.128 [R6.64], R52 ;  /* 0x000000340600a985 */ /* 0x0003e8000c101d08 */
[----:B------:R1:W-:Y:S04]  /*10a60*/  @!P1 ST.E.128 [R4.64], R36 ;  /* 0x0000002404009985 */ /* 0x0003e8000c101d08 */
[----:B------:R1:W-:Y:S02]  /*10a70*/  @!P0 ST.E.128 [R24.64], R20 ;  /* 0x0000001418008985 */ /* 0x0003e4000c101d08 */
.L_x_1713:
[----:B------:R-:W-:Y:S05]  /*10a80*/  BSYNC B0 ;  /* 0x0000000000007941 */ /* 0x000fea0003800000 */
.L_x_1712:
[----:B------:R-:W-:Y:S05]  /*10a90*/  BRA.DIV ~URZ, `(.L_x_1714) ;  /* 0x000038527f007947 */ /* 0x000fea000b800000 */
[----:B----4-:R4:W3:Y:S02]  /*10aa0*/  SHFL.IDX PT, R11, R9, 0x2, 0x181f ;  /* 0x00581f00090b7f89 */ /* 0x0108e400000e0000 */
.L_x_1777:
[----:B------:R-:W-:Y:S05]  /*10ab0*/  BRA.DIV ~URZ, `(.L_x_1715) ;  /* 0x000038a27f007947 */ /* 0x000fea000b800000 */
[----:B--2---:R2:W4:Y:S02]  /*10ac0*/  SHFL.IDX PT, R2, R10, 0x2, 0x181f ;  /* 0x00581f000a027f89 */ /* 0x00452400000e0000 */
.L_x_1778:
[----:B-1----:R-:W-:Y:S01]  /*10ad0*/  IADD3 R5, R193, 0x40, RZ ;  /* 0x00000040c1057810 */ /* 0x002fe20007ffe0ff */
        /* <DEDUP_REMOVED lines=15> */
.L_x_1717:
[----:B------:R-:W-:Y:S05]  /*10bd0*/  BSYNC B0 ;  /* 0x0000000000007941 */ /* 0x000fea0003800000 */
.L_x_1716:
[----:B------:R-:W-:Y:S05]  /*10be0*/  BRA.DIV ~URZ, `(.L_x_1718) ;  /* 0x000037d27f007947 */ /* 0x000fea000b800000 */
[----:B---34-:R-:W3:Y:S04]  /*10bf0*/  SHFL.IDX PT, R9, R9, 0x3, 0x181f ;  /* 0x00781f0009097f89 */ /* 0x018ee800000e0000 */
[----:B------:R4:W1:Y:S02]  /*10c00*/  SHFL.IDX PT, R2, R10, 0x3, 0x181f ;  /* 0x00781f000a027f89 */ /* 0x00086400000e0000 */
.L_x_1779:
[----:B------:R-:W-:-:S04]  /*10c10*/  IADD3 R193, R193, 0x60, RZ ;  /* 0x00000060c1c17810 */ /* 0x000fc80007ffe0ff */
[----:B------:R-:W-:-:S13]  /*10c20*/  ISETP.GE.AND P0, PT, R193, R8, PT ;  /* 0x00000008c100720c */ /* 0x000fda0003f06270 */
[----:B------:R-:W-:Y:S05]  /*10c30*/  @P0 BRA `(.L_x_1719) ;  /* 0x00001e3000000947 */ /* 0x000fea0003800000 */
[----:B------:R-:W-:Y:S02]  /*10c40*/  ISETP.GE.AND P1, PT, R218, c[0x0][0x3c8], PT ;  /* 0x0000f200da007a0c */ /* 0x000fe40003f26270 */
[----:B------:R-:W-:-:S11]  /*10c50*/  ISETP.GE.AND P0, PT, R204, c[0x0][0x3c8], PT ;  /* 0x0000f200cc007a0c */ /* 0x000fd60003f06270 */
[-C--:B-1----:R-:W-:Y:S02]  /*10c60*/  @!P1 LEA R6, P3, R218, R2.reuse, 0x1 ;  /* 0x00000002da069211 */ /* 0x082fe400078608ff */
[----:B------:R-:W-:Y:S02]  /*10c70*/  @!P0 LEA R4, P2, R204, R2, 0x1 ;  /* 0x00000002cc048211 */ /* 0x000fe400078408ff */
[-C--:B---3--:R-:W-:Y:S02]  /*10c80*/  @!P1 LEA.HI.X R7, R218, R9.reuse, R219, 0x1, P3 ;  /* 0x00000009da079211 */ /* 0x088fe400018f0cdb */
        /* <DEDUP_REMOVED lines=9> */
.L_x_1706:
[----:B------:R-:W-:Y:S01]  /*10d20*/  IMAD R9, R6, c[0x0][0x408], RZ ;  /* 0x0001020006097a24 */ /* 0x000fe200078e02ff */
[----:B-1----:R-:W-:Y:S01]  /*10d30*/  MOV R4, R5 ;  /* 0x0000000500047202 */ /* 0x002fe20000000f00 */
[----:B------:R-:W-:-:S04]  /*10d40*/  IMAD.WIDE.U32 R10, R0, c[0x0][0x408], RZ ;  /* 0x00010200000a7a25 */ /* 0x000fc800078e00ff */
[----:B------:R-:W-:Y:S01]  /*10d50*/  IMAD R9, R0, c[0x0][0x40c], R9 ;  /* 0x0001030000097a24 */ /* 0x000fe200078e0209 */
[----:B------:R-:W-:Y:S01]  /*10d60*/  SHF.R.S32.HI R0, RZ, 0x1f, R7 ;  /* 0x0000001fff007819 */ /* 0x000fe20000011407 */
[----:B------:R-:W-:-:S03]  /*10d70*/  @P2 IMAD.HI.U32 R2, R5, c[0x0][0x4ec], RZ ;  /* 0x00013b0005022a27 */ /* 0x000fc600078e00ff */
[----:B------:R-:W-:Y:S01]  /*10d80*/  IADD3 R11, R11, R9, RZ ;  /* 0x000000090b0b7210 */ /* 0x000fe20007ffe0ff */
[----:B------:R-:W-:Y:S01]  /*10d90*/  IMAD R0, R0, c[0x0][0x440], RZ ;  /* 0x0001100000007a24 */ /* 0x000fe200078e02ff */
[----:B------:R-:W-:-:S03]  /*10da0*/  @P2 SHF.R.U32.HI R4, RZ, c[0x0][0x4f0], R2 ;  /* 0x00013c00ff042a19 */ /* 0x000fc60000011602 */
[----:B------:R-:W-:-:S04]  /*10db0*/  IMAD.WIDE.U32 R8, R226, c[0x0][0x438], R10 ;  /* 0x00010e00e2087a25 */ /* 0x000fc800078e000a */
[----:B------:R-:W-:Y:S02]  /*10dc0*/  IMAD R9, R226, c[0x0][0x43c], R9 ;  /* 0x00010f00e2097a24 */ /* 0x000fe400078e0209 */
[C---:B------:R-:W-:Y:S02]  /*10dd0*/  IMAD R0, R7.reuse, c[0x0][0x444], R0 ;  /* 0x0001110007007a24 */ /* 0x040fe400078e0200 */
[----:B------:R-:W-:Y:S01]  /*10de0*/  IMAD.WIDE.U32 R8, R7, c[0x0][0x440], R8 ;  /* 0x0001100007087a25 */ /* 0x000fe200078e0008 */
[----:B------:R-:W-:-:S04]  /*10df0*/  SHF.R.S32.HI R7, RZ, 0x1f, R4 ;  /* 0x0000001fff077819 */ /* 0x000fc80000011404 */
[----:B------:R-:W-:Y:S01]  /*10e00*/  IADD3 R9, R9, R0, RZ ;  /* 0x0000000009097210 */ /* 0x000fe20007ffe0ff */
[----:B------:R-:W-:Y:S01]  /*10e10*/  IMAD R7, R7, c[0x0][0x430], RZ ;  /* 0x00010c0007077a24 */ /* 0x000fe200078e02ff */
[----:B------:R-:W-:-:S03]  /*10e20*/  IADD3 R0, -R4, RZ, RZ ;  /* 0x000000ff04007210 */ /* 0x000fc60007ffe1ff */
[----:B------:R-:W-:-:S04]  /*10e30*/  IMAD.WIDE.U32 R8, R232, c[0x0][0x448], R8 ;  /* 0x00011200e8087a25 */ /* 0x000fc800078e0008 */
        /* <DEDUP_REMOVED lines=14> */
.L_x_1780:
[----:B------:R-:W-:Y:S05]  /*10f20*/  BRA.DIV ~URZ, `(.L_x_1721) ;  /* 0x000035c27f007947 */ /* 0x000fea000b800000 */
[----:B------:R3:W4:Y:S02]  /*10f30*/  SHFL.IDX PT, R2, R152, RZ, 0x1c1f ;  /* 0x001c1fff98027589 */ /* 0x00072400000e0000 */
.L_x_1781:
        /* <DEDUP_REMOVED lines=52> */
[----:B------:R-:W-:-:S07]  /*11280*/  ISETP.GE.AND P1, PT, R145, c[0x0][0x3c8], PT ;  /* 0x0000f20091007a0c */ /* 0x000fce0003f26270 */
[-C--:B----4-:R-:W-:Y:S02]  /*11290*/  @!P6 LEA R6, P4, R209, R2.reuse, 0x2 ;  /* 0x00000002d106e211 */ /* 0x090fe400078810ff */
[-C--:B------:R-:W-:Y:S02]  /*112a0*/  @!P2 LEA R4, P3, R149, R2.reuse, 0x2 ;  /* 0x000000029504a211 */ /* 0x080fe400078610ff */
[-C--:B--2---:R-:W-:Y:S02]  /*112b0*/  @!P6 LEA.HI.X R7, R209, R153.reuse, R150, 0x2, P4 ;  /* 0x00000099d107e211 */ /* 0x084fe400020f1496 */
[----:B------:R-:W-:Y:S02]  /*112c0*/  @!P2 LEA.HI.X R5, R149, R153, R148, 0x2, P3 ;  /* 0x000000999505a211 */ /* 0x000fe400018f1494 */
[----:B------:R-:W-:Y:S01]  /*112d0*/  @!P5 LEA R154, P4, R147, R2, 0x2 ;  /* 0x00000002939ad211 */ /* 0x000fe200078810ff */
[----:B------:R2:W-:Y:S01]  /*112e0*/  @!P6 ST.E.64 [R6.64], R128 ;  /* 0x000000800600e985 */ /* 0x0005e2000c101b08 */
[----:B------:R-:W-:-:S02]  /*112f0*/  ISETP.GE.AND P6, PT, R143, c[0x0][0x3c8], PT ;  /* 0x0000f2008f007a0c */ /* 0x000fc40003fc6270 */
[----:B------:R-:W-:Y:S01]  /*11300*/  @!P1 LEA R156, P3, R145, R2, 0x2 ;  /* 0x00000002919c9211 */ /* 0x000fe200078610ff */
[----:B------:R4:W-:Y:S01]  /*11310*/  @!P2 ST.E.64 [R4.64], R124 ;  /* 0x0000007c0400a985 */ /* 0x0009e2000c101b08 */
[----:B------:R-:W-:Y:S02]  /*11320*/  ISETP.GE.AND P2, PT, R141, c[0x0][0x3c8], PT ;  /* 0x0000f2008d007a0c */ /* 0x000fe40003f46270 */
[-C--:B------:R-:W-:Y:S02]  /*11330*/  @!P5 LEA.HI.X R155, R147, R153.reuse, R146, 0x2, P4 ;  /* 0x00000099939bd211 */ /* 0x080fe400020f1492 */
[----:B------:R-:W-:-:S03]  /*11340*/  @!P1 LEA.HI.X R157, R145, R153, R144, 0x2, P3 ;  /* 0x00000099919d9211 */ /* 0x000fc600018f1490 */
[----:B------:R5:W-:Y:S01]  /*11350*/  @!P5 ST.E.64 [R154.64], R100 ;  /* 0x000000649a00d985 */ /* 0x000be2000c101b08 */
[----:B------:R-:W-:Y:S02]  /*11360*/  ISETP.GE.AND P5, PT, R139, c[0x0][0x3c8], PT ;  /* 0x0000f2008b007a0c */ /* 0x000fe40003fa6270 */
[----:B------:R-:W-:Y:S01]  /*11370*/  @!P6 LEA R158, P4, R143, R2, 0x2 ;  /* 0x000000028f9ee211 */ /* 0x000fe200078810ff */
[----:B------:R1:W-:Y:S01]  /*11380*/  @!P1 ST.E.64 [R156.64], R104 ;  /* 0x000000689c009985 */ /* 0x0003e2000c101b08 */
[----:B------:R-:W-:Y:S02]  /*11390*/  ISETP.GE.AND P1, PT, R137, c[0x0][0x3c8], PT ;  /* 0x0000f20089007a0c */ /* 0x000fe40003f26270 */
[----:B------:R-:W-:-:S05]  /*113a0*/  @!P6 LEA.HI.X R159, R143, R153, R142, 0x2, P4 ;  /* 0x000000998f9fe211 */ /* 0x000fca00020f148e */
[----:B------:R3:W-:Y:S01]  /*113b0*/  @!P6 ST.E.64 [R158.64], R108 ;  /* 0x0000006c9e00e985 */ /* 0x0007e2000c101b08 */
[----:B------:R-:W-:Y:S02]  /*113c0*/  ISETP.GE.AND P6, PT, R135, c[0x0][0x3c8], PT ;  /* 0x0000f20087007a0c */ /* 0x000fe40003fc6270 */
[----:B--2---:R-:W-:-:S04]  /*113d0*/  @!P2 LEA R6, P3, R141, R2, 0x2 ;  /* 0x000000028d06a211 */ /* 0x004fc800078610ff */
[----:B------:R-:W-:Y:S02]  /*113e0*/  @!P2 LEA.HI.X R7, R141, R153, R140, 0x2, P3 ;  /* 0x000000998d07a211 */ /* 0x000fe400018f148c */
[----:B----4-:R-:W-:-:S03]  /*113f0*/  @!P5 LEA R4, P4, R139, R2, 0x2 ;  /* 0x000000028b04d211 */ /* 0x010fc600078810ff */
[----:B------:R2:W-:Y:S01]  /*11400*/  @!P2 ST.E.64 [R6.64], R112 ;  /* 0x000000700600a985 */ /* 0x0005e2000c101b08 */
[----:B------:R-:W-:Y:S02]  /*11410*/  ISETP.GE.AND P2, PT, R133, c[0x0][0x3c8], PT ;  /* 0x0000f20085007a0c */ /* 0x000fe40003f46270 */
[-C--:B-----5:R-:W-:Y:S02]  /*11420*/  @!P1 LEA R100, P3, R137, R2.reuse, 0x2 ;  /* 0x0000000289649211 */ /* 0x0a0fe400078610ff */
[-C--:B------:R-:W-:Y:S02]  /*11430*/  @!P5 LEA.HI.X R5, R139, R153.reuse, R138, 0x2, P4 ;  /* 0x000000998b05d211 */ /* 0x080fe400020f148a */
[----:B------:R-:W-:Y:S02]  /*11440*/  @!P1 LEA.HI.X R101, R137, R153, R136, 0x2, P3 ;  /* 0x0000009989659211 */ /* 0x000fe400018f1488 */
[----:B-1----:R-:W-:Y:S01]  /*11450*/  @!P6 LEA R104, P4, R135, R2, 0x2 ;  /* 0x000000028768e211 */ /* 0x002fe200078810ff */
[----:B------:R1:W-:Y:S01]  /*11460*/  @!P5 ST.E.64 [R4.64], R116 ;  /* 0x000000740400d985 */ /* 0x0003e2000c101b08 */
[----:B------:R-:W-:-:S02]  /*11470*/  ISETP.GE.AND P5, PT, R35, c[0x0][0x3c8], PT ;  /* 0x0000f20023007a0c */ /* 0x000fc40003fa6270 */
[-C--:B------:R-:W-:Y:S01]  /*11480*/  @!P6 LEA.HI.X R105, R135, R153.reuse, R134, 0x2, P4 ;  /* 0x000000998769e211 */ /* 0x080fe200020f1486 */
        /* <DEDUP_REMOVED lines=11> */
[-C--:B-1----:R-:W-:Y:S02]  /*11540*/  @!P1 LEA R4, P3, R33, R2.reuse, 0x2 ;  /* 0x0000000221049211 */ /* 0x082fe400078610ff */
[----:B------:R-:W-:Y:S02]  /*11550*/  ISETP.GE.AND P5, PT, R27, c[0x0][0x3c8], PT ;  /* 0x0000f2001b007a0c */ /* 0x000fe40003fa6270 */
[----:B------:R-:W-:Y:S02]  /*11560*/  @!P1 LEA.HI.X R5, R33, R153, R32, 0x2, P3 ;  /* 0x0000009921059211 */ /* 0x000fe400018f1420 */
[-C--:B----4-:R-:W-:Y:S02]  /*11570*/  @!P6 LEA R100, P4, R31, R2.reuse, 0x2 ;  /* 0x000000021f64e211 */ /* 0x090fe400078810ff */
[----:B---3--:R-:W-:Y:S01]  /*11580*/  @!P2 LEA R36, P3, R29, R2, 0x2 ;  /* 0x000000021d24a211 */ /* 0x008fe200078610ff */
[----:B------:R1:W-:Y:S01]  /*11590*/  @!P1 ST.E.64 [R4.64], R48 ;  /* 0x0000003004009985 */ /* 0x0003e2000c101b08 */
[----:B------:R-:W-:-:S02]  /*115a0*/  ISETP.GE.AND P1, PT, R25, c[0x0][0x3c8], PT ;  /* 0x0000f20019007a0c */ /* 0x000fc40003f26270 */
[-C--:B------:R-:W-:Y:S02]  /*115b0*/  @!P6 LEA.HI.X R101, R31, R153.reuse, R30, 0x2, P4 ;  /* 0x000000991f65e211 */ /* 0x080fe400020f141e */
[-C--:B------:R-:W-:Y:S02]  /*115c0*/  @!P2 LEA.HI.X R37, R29, R153.reuse, R28, 0x2, P3 ;  /* 0x000000991d25a211 */ /* 0x080fe400018f141c */
[----:B-----5:R-:W-:Y:S01]  /*115d0*/  @!P5 LEA R40, P3, R27, R2, 0x2 ;  /* 0x000000021b28d211 */ /* 0x020fe200078610ff */
[----:B------:R-:W-:Y:S01]  /*115e0*/  @!P6 ST.E.64 [R100.64], R52 ;  /* 0x000000346400e985 */ /* 0x000fe2000c101b08 */
[----:B------:R-:W-:Y:S02]  /*115f0*/  ISETP.GE.AND P6, PT, R23, c[0x0][0x3c8], PT ;  /* 0x0000f20017007a0c */ /* 0x000fe40003fc6270 */
[----:B------:R-:W-:Y:S01]  /*11600*/  ISETP.GE.AND P4, PT, R21, c[0x0][0x3c8], PT ;  /* 0x0000f20015007a0c */ /* 0x000fe20003f86270 */
[----:B------:R3:W-:Y:S01]  /*11610*/  @!P2 ST.E.64 [R36.64], R56 ;  /* 0x000000382400a985 */ /* 0x0007e2000c101b08 */
[----:B------:R-:W-:-:S02]  /*11620*/  @!P5 LEA.HI.X R41, R27, R153, R26, 0x2, P3 ;  /* 0x000000991b29d211 */ /* 0x000fc400018f141a */
[----:B------:R-:W-:-:S03]  /*11630*/  ISETP.GE.AND P3, PT, R19, c[0x0][0x3c8], PT ;  /* 0x0000f20013007a0c */ /* 0x000fc60003f66270 */
[----:B------:R-:W-:Y:S01]  /*11640*/  @!P5 ST.E.64 [R40.64], R60 ;  /* 0x0000003c2800d985 */ /* 0x000fe2000c101b08 */
[----:B--2---:R-:W-:-:S04]  /*11650*/  @!P1 LEA R6, P2, R25, R2, 0x2 ;  /* 0x0000000219069211 */ /* 0x004fc800078410ff */
[----:B------:R-:W-:Y:S02]  /*11660*/  @!P1 LEA.HI.X R7, R25, R153, R24, 0x2, P2 ;  /* 0x0000009919079211 */ /* 0x000fe400010f1418 */
[----:B------:R-:W-:-:S03]  /*11670*/  @!P4 LEA R44, P5, R21, R2, 0x2 ;  /* 0x00000002152cc211 */ /* 0x000fc600078a10ff */
[----:B------:R2:W-:Y:S01]  /*11680*/  @!P1 ST.E.64 [R6.64], R64 ;  /* 0x0000004006009985 */ /* 0x0005e2000c101b08 */
[----:B-1----:R-:W-:Y:S02]  /*11690*/  @!P6 LEA R4, P2, R23, R2, 0x2 ;  /* 0x000000021704e211 */ /* 0x002fe400078410ff */
[----:B------:R-:W-:Y:S02]  /*116a0*/  ISETP.GE.AND P1, PT, R17, c[0x0][0x3c8], PT ;  /* 0x0000f20011007a0c */ /* 0x000fe40003f26270 */
[-C--:B------:R-:W-:Y:S02]  /*116b0*/  @!P6 LEA.HI.X R5, R23, R153.reuse, R22, 0x2, P2 ;  /* 0x000000991705e211 */ /* 0x080fe400010f1416 */
[----:B------:R-:W-:Y:S02]  /*116c0*/  @!P4 LEA.HI.X R45, R21, R153, R20, 0x2, P5 ;  /* 0x00000099152dc211 */ /* 0x000fe400028f1414 */
[----:B------:R-:W-:Y:S01]  /*116d0*/  ISETP.GE.AND P5, PT, R13, c[0x0][0x3c8], PT ;  /* 0x0000f2000d007a0c */ /* 0x000fe20003fa6270 */
[----:B------:R1:W-:Y:S01]  /*116e0*/  @!P6 ST.E.64 [R4.64], R68 ;  /* 0x000000440400e985 */ /* 0x0003e2000c101b08 */
[----:B------:R-:W-:-:S02]  /*116f0*/  ISETP.GE.AND P6, PT, R15, c[0x0][0x3c8], PT ;  /* 0x0000f2000f007a0c */ /* 0x000fc40003fc6270 */
[----:B---3--:R-:W-:Y:S01]  /*11700*/  @!P3 LEA R36, P2, R19, R2, 0x2 ;  /* 0x000000021324b211 */ /* 0x008fe200078410ff */
[----:B------:R3:W-:Y:S01]  /*11710*/  @!P4 ST.E.64 [R44.64], R72 ;  /* 0x000000482c00c985 */ /* 0x0007e2000c101b08 */
[----:B------:R-:W-:Y:S02]  /*11720*/  ISETP.GE.AND P4, PT, R11, c[0x0][0x3c8], PT ;  /* 0x0000f2000b007a0c */ /* 0x000fe40003f86270 */
[----:B------:R-:W-:-:S05]  /*11730*/  @!P3 LEA.HI.X R37, R19, R153, R18, 0x2, P2 ;  /* 0x000000991325b211 */ /* 0x000fca00010f1412 */
[----:B------:R4:W-:Y:S01]  /*11740*/  @!P3 ST.E.64 [R36.64], R76 ;  /* 0x0000004c2400b985 */ /* 0x0009e2000c101b08 */
[----:B------:R-:W-:Y:S02]  /*11750*/  ISETP.GE.AND P3, PT, R9, c[0x0][0x3c8], PT ;  /* 0x0000f20009007a0c */ /* 0x000fe40003f66270 */
[----:B--2---:R-:W-:-:S04]  /*11760*/  @!P1 LEA R6, P2, R17, R2, 0x2 ;  /* 0x0000000211069211 */ /* 0x004fc800078410ff */
[----:B------:R-:W-:Y:S02]  /*11770*/  @!P1 LEA.HI.X R7, R17, R153, R16, 0x2, P2 ;  /* 0x0000009911079211 */ /* 0x000fe400010f1410 */
[----:B------:R-:W-:-:S03]  /*11780*/  @!P6 LEA R40, P2, R15, R2, 0x2 ;  /* 0x000000020f28e211 */ /* 0x000fc600078410ff */
[----:B------:R4:W-:Y:S01]  /*11790*/  @!P1 ST.E.64 [R6.64], R80 ;  /* 0x0000005006009985 */ /* 0x0009e2000c101b08 */
[-C--:B------:R-:W-:Y:S02]  /*117a0*/  @!P5 LEA R48, P1, R13, R2.reuse, 0x2 ;  /* 0x000000020d30d211 */ /* 0x080fe400078210ff */
[-C--:B------:R-:W-:Y:S02]  /*117b0*/  @!P6 LEA.HI.X R41, R15, R153.reuse, R14, 0x2, P2 ;  /* 0x000000990f29e211 */ /* 0x080fe400010f140e */
[-C--:B-1----:R-:W-:Y:S02]  /*117c0*/  @!P4 LEA R4, P2, R11, R2.reuse, 0x2 ;  /* 0x000000020b04c211 */ /* 0x082fe400078410ff */
[-C--:B------:R-:W-:Y:S01]  /*117d0*/  @!P5 LEA.HI.X R49, R13, R153.reuse, R12, 0x2, P1 ;  /* 0x000000990d31d211 */ /* 0x080fe200008f140c */
[----:B------:R4:W-:Y:S01]  /*117e0*/  @!P6 ST.E.64 [R40.64], R84 ;  /* 0x000000542800e985 */ /* 0x0009e2000c101b08 */
[----:B---3--:R-:W-:Y:S02]  /*117f0*/  @!P3 LEA R44, P1, R9, R2, 0x2 ;  /* 0x00000002092cb211 */ /* 0x008fe400078210ff */
[-C--:B------:R-:W-:Y:S01]  /*11800*/  @!P4 LEA.HI.X R5, R11, R153.reuse, R10, 0x2, P2 ;  /* 0x000000990b05c211 */ /* 0x080fe200010f140a */
[----:B------:R4:W-:Y:S01]  /*11810*/  @!P5 ST.E.64 [R48.64], R88 ;  /* 0x000000583000d985 */ /* 0x0009e2000c101b08 */
[----:B------:R-:W-:-:S03]  /*11820*/  @!P3 LEA.HI.X R45, R9, R153, R8, 0x2, P1 ;  /* 0x00000099092db211 */ /* 0x000fc600008f1408 */
[----:B------:R4:W-:Y:S04]  /*11830*/  @!P4 ST.E.64 [R4.64], R92 ;  /* 0x0000005c0400c985 */ /* 0x0009e8000c101b08 */
[----:B------:R4:W-:Y:S02]  /*11840*/  @!P3 ST.E.64 [R44.64], R96 ;  /* 0x000000602c00b985 */ /* 0x0009e4000c101b08 */
.L_x_1723:
[----:B------:R-:W-:Y:S05]  /*11850*/  BSYNC B0 ;  /* 0x0000000000007941 */ /* 0x000fea0003800000 */
.L_x_1722:
[----:B------:R-:W-:Y:S05]  /*11860*/  BRA.DIV ~URZ, `(.L_x_1724) ;  /* 0x00002ce27f007947 */ /* 0x000fea000b800000 */
[----:B-1----:R-:W1:Y:S04]  /*11870*/  SHFL.IDX PT, R151, R151, 0x1, 0x1c1f ;  /* 0x003c1f0097977f89 */ /* 0x002e6800000e0000 */
[----:B----4-:R4:W3:Y:S02]  /*11880*/  SHFL.IDX PT, R2, R152, 0x1, 0x1c1f ;  /* 0x003c1f0098027f89 */ /* 0x0108e400000e0000 */
.L_x_1782:
[----:B------:R-:W-:Y:S05]  /*11890*/  @P0 BRA `(.L_x_1719) ;  /* 0x000011d000000947 */ /* 0x000fea0003800000 */
[----:B------:R-:W-:Y:S02]  /*118a0*/  ISETP.GE.AND P3, PT, R149, c[0x0][0x3c8], PT ;  /* 0x0000f20095007a0c */ /* 0x000fe40003f66270 */
[----:B------:R-:W-:-:S02]  /*118b0*/  ISETP.GE.AND P2, PT, R147, c[0x0][0x3c8], PT ;  /* 0x0000f20093007a0c */ /* 0x000fc40003f46270 */
[----:B------:R-:W-:Y:S02]  /*118c0*/  ISETP.GE.AND P4, PT, R209, c[0x0][0x3c8], PT ;  /* 0x0000f200d1007a0c */ /* 0x000fe40003f86270 */
[----:B------:R-:W-:Y:S02]  /*118d0*/  ISETP.GE.AND P0, PT, R143, c[0x0][0x3c8], PT ;  /* 0x0000f2008f007a0c */ /* 0x000fe40003f06270 */
[----:B------:R-:W-:-:S05]  /*118e0*/  ISETP.GE.AND P1, PT, R145, c[0x0][0x3c8], PT ;  /* 0x0000f20091007a0c */ /* 0x000fca0003f26270 */
[----:B---3--:R-:W-:-:S04]  /*118f0*/  @!P3 LEA R4, P5, R149, R2, 0x2 ;  /* 0x000000029504b211 */ /* 0x008fc800078a10ff */
[-C--:B-1----:R-:W-:Y:S02]  /*11900*/  @!P3 LEA.HI.X R5, R149, R151.reuse, R148, 0x2, P5 ;  /* 0x000000979505b211 */ /* 0x082fe400028f1494 */
[-C--:B------:R-:W-:Y:S02]  /*11910*/  @!P2 LEA R6, P5, R147, R2.reuse, 0x2 ;  /* 0x000000029306a211 */ /* 0x080fe400078a10ff */
[-C--:B------:R-:W-:Y:S02]  /*11920*/  @!P4 LEA R36, P6, R209, R2.reuse, 0x2 ;  /* 0x00000002d124c211 */ /* 0x080fe400078c10ff */
[-C--:B------:R-:W-:Y:S02]  /*11930*/  @!P2 LEA.HI.X R7, R147, R151.reuse, R146, 0x2, P5 ;  /* 0x000000979307a211 */ /* 0x080fe400028f1492 */
[----:B------:R-:W-:Y:S02]  /*11940*/  @!P0 LEA R40, P5, R143, R2, 0x2 ;  /* 0x000000028f288211 */ /* 0x000fe400078a10ff */
[----:B------:R-:W-:-:S02]  /*11950*/  @!P4 LEA.HI.X R37, R209, R151, R150, 0x2, P6 ;  /* 0x00000097d125c211 */ /* 0x000fc400030f1496 */
[-C--:B------:R-:W-:Y:S02]  /*11960*/  @!P0 LEA.HI.X R41, R143, R151.reuse, R142, 0x2, P5 ;  /* 0x000000978f298211 */ /* 0x080fe400028f148e */
[----:B------:R-:W-:Y:S01]  /*11970*/  ISETP.GE.AND P5, PT, R141, c[0x0][0x3c8], PT ;  /* 0x0000f2008d007a0c */ /* 0x000fe20003fa6270 */
[----:B------:R1:W-:Y:S01]  /*11980*/  @!P4 ST.E.64 [R36.64], R130 ;  /* 0x000000822400c985 */ /* 0x0003e2000c101b08 */
[----:B------:R-:W-:Y:S02]  /*11990*/  ISETP.GE.AND P4, PT, R139, c[0x0][0x3c8], PT ;  /* 0x0000f2008b007a0c */ /* 0x000fe40003f86270 */
[----:B------:R-:W-:Y:S01]  /*119a0*/  @!P1 LEA R44, P6, R145, R2, 0x2 ;  /* 0x00000002912c9211 */ /* 0x000fe200078c10ff */
[----:B------:R3:W-:Y:S01]  /*119b0*/  @!P3 ST.E.64 [R4.64], R126 ;  /* 0x0000007e0400b985 */ /* 0x0007e2000c101b08 */
[----:B------:R-:W-:Y:S02]  /*119c0*/  ISETP.GE.AND P3, PT, R137, c[0x0][0x3c8], PT ;  /* 0x0000f20089007a0c */ /* 0x000fe40003f66270 */
[----:B------:R-:W-:Y:S01]  /*119d0*/  @!P1 LEA.HI.X R45, R145, R151, R144, 0x2, P6 ;  /* 0x00000097912d9211 */ /* 0x000fe200030f1490 */
[----:B------:R5:W-:Y:S01]  /*119e0*/  @!P2 ST.E.64 [R6.64], R102 ;  /* 0x000000660600a985 */ /* 0x000be2000c101b08 */
[----:B------:R-:W-:-:S03]  /*119f0*/  ISETP.GE.AND P2, PT, R135, c[0x0][0x3c8], PT ;  /* 0x0000f20087007a0c */ /* 0x000fc60003f46270 */
[----:B------:R-:W-:Y:S01]  /*11a00*/  @!P1 ST.E.64 [R44.64], R106 ;  /* 0x0000006a2c009985 */ /* 0x000fe2000c101b08 */
[-C--:B------:R-:W-:Y:S02]  /*11a10*/  @!P5 LEA R52, P6, R141, R2.reuse, 0x2 ;  /* 0x000000028d34d211 */ /* 0x080fe400078c10ff */
[----:B------:R-:W-:Y:S01]  /*11a20*/  ISETP.GE.AND P1, PT, R133, c[0x0][0x3c8], PT ;  /* 0x0000f20085007a0c */ /* 0x000fe20003f26270 */
[----:B------:R4:W-:Y:S01]  /*11a30*/  @!P0 ST.E.64 [R40.64], R110 ;  /* 0x0000006e28008985 */ /* 0x0009e2000c101b08 */
[----:B------:R-:W-:Y:S02]  /*11a40*/  @!P4 LEA R48, P0, R139, R2, 0x2 ;  /* 0x000000028b30c211 */ /* 0x000fe400078010ff */
[-C--:B------:R-:W-:Y:S02]  /*11a50*/  @!P5 LEA.HI.X R53, R141, R151.reuse, R140, 0x2, P6 ;  /* 0x000000978d35d211 */ /* 0x080fe400030f148c */
[----:B------:R-:W-:Y:S02]  /*11a60*/  @!P4 LEA.HI.X R49, R139, R151, R138, 0x2, P0 ;  /* 0x000000978b31c211 */ /* 0x000fe400000f148a */
[----:B------:R-:W-:Y:S01]  /*11a70*/  ISETP.GE.AND P0, PT, R35, c[0x0][0x3c8], PT ;  /* 0x0000f20023007a0c */ /* 0x000fe20003f06270 */
[----:B------:R-:W-:Y:S01]  /*11a80*/  @!P5 ST.E.64 [R52.64], R114 ;  /* 0x000000723400d985 */ /* 0x000fe2000c101b08 */
[----:B------:R-:W-:-:S03]  /*11a90*/  ISETP.GE.AND P5, PT, R33, c[0x0][0x3c8], PT ;  /* 0x0000f20021007a0c */ /* 0x000fc60003fa6270 */
[----:B------:R-:W-:Y:S01]  /*11aa0*/  @!P4 ST.E.64 [R48.64], R118 ;  /* 0x000000763000c985 */ /* 0x000fe2000c101b08 */
[-C--:B-1----:R-:W-:Y:S02]  /*11ab0*/  @!P3 LEA R36, P6, R137, R2.reuse, 0x2 ;  /* 0x000000028924b211 */ /* 0x082fe400078c10ff */
[----:B------:R-:W-:Y:S02]  /*11ac0*/  ISETP.GE.AND P4, PT, R31, c[0x0][0x3c8], PT ;  /* 0x0000f2001f007a0c */ /* 0x000fe40003f86270 */
[----:B------:R-:W-:Y:S02]  /*11ad0*/  @!P3 LEA.HI.X R37, R137, R151, R136, 0x2, P6 ;  /* 0x000000978925b211 */ /* 0x000fe400030f1488 */
[----:B---3--:R-:W-:-:S03]  /*11ae0*/  @!P2 LEA R4, P6, R135, R2, 0x2 ;  /* 0x000000028704a211 */ /* 0x008fc600078c10ff */
[----:B------:R-:W-:Y:S01]  /*11af0*/  @!P3 ST.E.64 [R36.64], R122 ;  /* 0x0000007a2400b985 */ /* 0x000fe2000c101b08 */
[-C--:B------:R-:W-:Y:S02]  /*11b00*/  @!P2 LEA.HI.X R5, R135, R151.reuse, R134, 0x2, P6 ;  /* 0x000000978705a211 */ /* 0x080fe400030f1486 */
[-C--:B-----5:R-:W-:Y:S02]  /*11b10*/  @!P1 LEA R6, P6, R133, R2.reuse, 0x2 ;  /* 0x0000000285069211 */ /* 0x0a0fe400078c10ff */
[----:B------:R-:W-:Y:S01]  /*11b20*/  ISETP.GE.AND P3, PT, R29, c[0x0][0x3c8], PT ;  /* 0x0000f2001d007a0c */ /* 0x000fe20003f66270 */
[----:B------:R1:W-:Y:S01]  /*11b30*/  @!P2 ST.E.64 [R4.64], R38 ;  /* 0x000000260400a985 */ /* 0x0003e2000c101b08 */
[-C--:B------:R-:W-:Y:S02]  /*11b40*/  @!P1 LEA.HI.X R7, R133, R151.reuse, R132, 0x2, P6 ;  /* 0x0000009785079211 */ /* 0x080fe400030f1484 */
[----:B----4-:R-:W-:Y:S02]  /*11b50*/  @!P0 LEA R40, P6, R35, R2, 0x2 ;  /* 0x0000000223288211 */ /* 0x010fe400078c10ff */
[----:B------:R-:W-:Y:S01]  /*11b60*/  ISETP.GE.AND P2, PT, R27, c[0x0][0x3c8], PT ;  /* 0x0000f2001b007a0c */ /* 0x000fe20003f46270 */
[----:B------:R3:W-:Y:S01]  /*11b70*/  @!P1 ST.E.64 [R6.64], R42 ;  /* 0x0000002a06009985 */ /* 0x0007e2000c101b08 */
[----:B------:R-:W-:-:S02]  /*11b80*/  @!P0 LEA.HI.X R41, R35, R151, R34, 0x2, P6 ;  /* 0x0000009723298211 */ /* 0x000fc400030f1422 */
[-C--:B------:R-:W-:Y:S02]  /*11b90*/  @!P5 LEA R44, P6, R33, R2.reuse, 0x2 ;  /* 0x00000002212cd211 */ /* 0x080fe400078c10ff */
[----:B------:R-:W-:Y:S01]  /*11ba0*/  ISETP.GE.AND P1, PT, R25, c[0x0][0x3c8], PT ;  /* 0x0000f20019007a0c */ /* 0x000fe20003f26270 */
[----:B------:R-:W-:Y:S01]  /*11bb0*/  @!P0 ST.E.64 [R40.64], R46 ;  /* 0x0000002e28008985 */ /* 0x000fe2000c101b08 */
[-C--:B------:R-:W-:Y:S02]  /*11bc0*/  @!P4 LEA R34, P0, R31, R2.reuse, 0x2 ;  /* 0x000000021f22c211 */ /* 0x080fe400078010ff */
[-C--:B------:R-:W-:Y:S02]  /*11bd0*/  @!P5 LEA.HI.X R45, R33, R151.reuse, R32, 0x2, P6 ;  /* 0x00000097212dd211 */ /* 0x080fe400030f1420 */
[----:B------:R-:W-:Y:S02]  /*11be0*/  @!P3 LEA R32, P6, R29, R2, 0x2 ;  /* 0x000000021d20b211 */ /* 0x000fe400078c10ff */
[----:B------:R-:W-:Y:S01]  /*11bf0*/  @!P4 LEA.HI.X R35, R31, R151, R30, 0x2, P0 ;  /* 0x000000971f23c211 */ /* 0x000fe200000f141e */
[----:B------:R-:W-:Y:S01]  /*11c00*/  @!P5 ST.E.64 [R44.64], R50 ;  /* 0x000000322c00d985 */ /* 0x000fe2000c101b08 */
[----:B------:R-:W-:-:S02]  /*11c10*/  ISETP.GE.AND P0, PT, R23, c[0x0][0x3c8], PT ;  /* 0x0000f20017007a0c */ /* 0x000fc40003f06270 */
[-C--:B------:R-:W-:Y:S01]  /*11c20*/  @!P3 LEA.HI.X R33, R29, R151.reuse, R28, 0x2, P6 ;  /* 0x000000971d21b211 */ /* 0x080fe200030f141c */
[----:B------:R-:W-:Y:S01]  /*11c30*/  @!P4 ST.E.64 [R34.64], R54 ;  /* 0x000000362200c985 */ /* 0x000fe2000c101b08 */
[----:B------:R-:W-:Y:S02]  /*11c40*/  ISETP.GE.AND P5, PT, R21, c[0x0][0x3c8], PT ;  /* 0x0000f20015007a0c */ /* 0x000fe40003fa6270 */
[----:B------:R-:W-:Y:S01]  /*11c50*/  ISETP.GE.AND P4, PT, R19, c[0x0][0x3c8], PT ;  /* 0x0000f20013007a0c */ /* 0x000fe20003f86270 */
[----:B------:R-:W-:Y:S01]  /*11c60*/  @!P3 ST.E.64 [R32.64], R58 ;  /* 0x0000003a2000b985 */ /* 0x000fe2000c101b08 */
[----:B-1----:R-:W-:Y:S02]  /*11c70*/  @!P2 LEA R4, P6, R27, R2, 0x2 ;  /* 0x000000021b04a211 */ /* 0x002fe400078c10ff */
[----:B------:R-:W-:Y:S02]  /*11c80*/  ISETP.GE.AND P3, PT, R17, c[0x0][0x3c8], PT ;  /* 0x0000f20011007a0c */ /* 0x000fe40003f66270 */
[----:B------:R-:W-:-:S02]  /*11c90*/  @!P2 LEA.HI.X R5, R27, R151, R26, 0x2, P6 ;  /* 0x000000971b05a211 */ /* 0x000fc400030f141a */
[----:B---3--:R-:W-:-:S03]  /*11ca0*/  @!P1 LEA R6, P6, R25, R2, 0x2 ;  /* 0x0000000219069211 */ /* 0x008fc600078c10ff */
[----:B------:R1:W-:Y:S01]  /*11cb0*/  @!P2 ST.E.64 [R4.64], R62 ;  /* 0x0000003e0400a985 */ /* 0x0003e2000c101b08 */
[-C--:B------:R-:W-:Y:S02]  /*11cc0*/  @!P1 LEA.HI.X R7, R25, R151.reuse, R24, 0x2, P6 ;  /* 0x0000009719079211 */ /* 0x080fe400030f1418 */
[-C--:B------:R-:W-:Y:S02]  /*11cd0*/  @!P0 LEA R24, P6, R23, R2.reuse, 0x2 ;  /* 0x0000000217188211 */ /* 0x080fe400078c10ff */
[----:B------:R-:W-:Y:S01]  /*11ce0*/  ISETP.GE.AND P2, PT, R15, c[0x0][0x3c8], PT ;  /* 0x0000f2000f007a0c */ /* 0x000fe20003f46270 */
[----:B------:R3:W-:Y:S01]  /*11cf0*/  @!P1 ST.E.64 [R6.64], R66 ;  /* 0x0000004206009985 */ /* 0x0007e2000c101b08 */
[----:B------:R-:W-:Y:S02]  /*11d00*/  @!P0 LEA.HI.X R25, R23, R151, R22, 0x2, P6 ;  /* 0x0000009717198211 */ /* 0x000fe400030f1416 */
[-C--:B------:R-:W-:Y:S02]  /*11d10*/  @!P5 LEA R26, P6, R21, R2.reuse, 0x2 ;  /* 0x00000002151ad211 */ /* 0x080fe400078c10ff */
[----:B------:R-:W-:Y:S01]  /*11d20*/  ISETP.GE.AND P1, PT, R13, c[0x0][0x3c8], PT ;  /* 0x0000f2000d007a0c */ /* 0x000fe20003f26270 */
[----:B------:R4:W-:Y:S01]  /*11d30*/  @!P0 ST.E.64 [R24.64], R70 ;  /* 0x0000004618008985 */ /* 0x0009e2000c101b08 */
[----:B------:R-:W-:-:S02]  /*11d40*/  @!P4 LEA R22, P0, R19, R2, 0x2 ;  /* 0x000000021316c211 */ /* 0x000fc400078010ff */
[-C--:B------:R-:W-:Y:S02]  /*11d50*/  @!P5 LEA.HI.X R27, R21, R151.reuse, R20, 0x2, P6 ;  /* 0x00000097151bd211 */ /* 0x080fe400030f1414 */
[-C--:B------:R-:W-:Y:S02]  /*11d60*/  @!P3 LEA R20, P6, R17, R2.reuse, 0x2 ;  /* 0x000000021114b211 */ /* 0x080fe400078c10ff */
        /* <DEDUP_REMOVED lines=8> */
[----:B---3--:R-:W-:-:S03]  /*11df0*/  @!P1 LEA R6, P6, R13, R2, 0x2 ;  /* 0x000000020d069211 */ /* 0x008fc600078c10ff */
[----:B------:R4:W-:Y:S01]  /*11e00*/  @!P2 ST.E.64 [R4.64], R86 ;  /* 0x000000560400a985 */ /* 0x0009e2000c101b08 */
[----:B------:R-:W-:Y:S02]  /*11e10*/  @!P1 LEA.HI.X R7, R13, R151, R12, 0x2, P6 ;  /* 0x000000970d079211 */ /* 0x000fe400030f140c */
[----:B------:R-:W-:-:S03]  /*11e20*/  @!P0 LEA R12, P6, R11, R2, 0x2 ;  /* 0x000000020b0c8211 */ /* 0x000fc600078c10ff */
        /* <DEDUP_REMOVED lines=9> */
.L_x_1704:
[----:B------:R-:W-:Y:S01]  /*11ec0*/  ISETP.NE.U32.AND P0, PT, RZ, c[0x0][0x508], PT ;  /* 0x00014200ff007a0c */ /* 0x000fe20003f05070 */
[----:B------:R-:W-:Y:S01]  /*11ed0*/  IMAD.MOV.U32 R2, RZ, RZ, 0x4 ;  /* 0x00000004ff027424 */ /* 0x000fe200078e00ff */
[----:B------:R-:W-:Y:S01]  /*11ee0*/  ISETP.NE.U32.AND P1, PT, RZ, c[0x0][0x500], PT ;  /* 0x00014000ff007a0c */ /* 0x000fe20003f25070 */
[----:B------:R-:W-:Y:S01]  /*11ef0*/  IMAD.MOV.U32 R8, RZ, RZ, c[0x0][0x388] ;  /* 0x0000e200ff087624 */ /* 0x000fe200078e00ff */
[----:B------:R-:W-:Y:S01]  /*11f00*/  ISETP.NE.AND.EX P0, PT, RZ, c[0x0][0x50c], PT, P0 ;  /* 0x00014300ff007a0c */ /* 0x000fe20003f05300 */
[----:B------:R-:W-:Y:S01]  /*11f10*/  IMAD.MOV.U32 R0, RZ, RZ, RZ ;  /* 0x000000ffff007224 */ /* 0x000fe200078e00ff */
[----:B------:R-:W-:Y:S01]  /*11f20*/  ISETP.NE.AND.EX P1, PT, RZ, c[0x0][0x504], PT, P1 ;  /* 0x00014100ff007a0c */ /* 0x000fe20003f25310 */
[----:B------:R-:W-:-:S10]  /*11f30*/  IMAD.WIDE R4, R195, R2, c[0x0][0x500] ;  /* 0x00014000c3047625 */ /* 0x000fd400078e0202 */
[----:B------:R-:W-:Y:S02]  /*11f40*/  @P0 IMAD.WIDE R6, R195, R2, c[0x0][0x508] ;  /* 0x00014200c3060625 */ /* 0x000fe400078e0202 */
[----:B------:R2:W5:Y:S04]  /*11f50*/  @P1 LDG.E R0, [R4.64] ;  /* 0x0000000804001981 */ /* 0x000568000c1e1900 */
        /* <DEDUP_REMOVED lines=8> */
.L_x_1725:
[----:B------:R-:W-:Y:S01]  /*11fe0*/  ISETP.GT.AND P0, PT, R202, 0x7f, PT ;  /* 0x0000007fca00780c */ /* 0x000fe20003f04270 */
[----:B------:R-:W-:Y:S01]  /*11ff0*/  BSSY B0, `(.L_x_1726) ;  /* 0x0000035000007945 */ /* 0x000fe20003800000 */
[----:B--2---:R-:W-:Y:S02]  /*12000*/  SHF.R.S32.HI R4, RZ, 0x1f, R195 ;  /* 0x0000001fff047819 */ /* 0x004fe400000114c3 */
[----:B-----5:R-:W-:-:S02]  /*12010*/  SHF.R.S32.HI R6, RZ, 0x1f, R0 ;  /* 0x0000001fff067819 */ /* 0x020fc40000011400 */
[----:B------:R-:W-:Y:S02]  /*12020*/  SEL R5, R195, RZ, !P1 ;  /* 0x000000ffc3057207 */ /* 0x000fe40004800000 */
[----:B------:R-:W-:-:S05]  /*12030*/  SEL R4, R4, RZ, !P1 ;  /* 0x000000ff04047207 */ /* 0x000fca0004800000 */
[----:B------:R-:W-:Y:S05]  /*12040*/  @P0 BRA `(.L_x_1727) ;  /* 0x000002f000000947 */ /* 0x000fea0003800000 */
[----:B------:R-:W-:Y:S01]  /*12050*/  IMAD R7, R8, c[0x0][0x4e8], RZ ;  /* 0x00013a0008077a24 */ /* 0x000fe200078e02ff */
[----:B------:R-:W-:-:S04]  /*12060*/  IADD3 R2, R193, R202, RZ ;  /* 0x000000cac1027210 */ /* 0x000fc80007ffe0ff */
        /* <DEDUP_REMOVED lines=8> */
[----:B------:R-:W2:Y:S01]  /*120f0*/  LDC.64 R20, c[0x0][R22+0x170] ;  /* 0x00005c0016147b82 */ /* 0x000ea20000000a00 */
[----:B------:R-:W-:-:S07]  /*12100*/  SEL R232, R232, RZ, P2 ;  /* 0x000000ffe8e87207 */ /* 0x000fce0001000000 */
[----:B------:R-:W3:Y:S03]  /*12110*/  LDC.64 R14, c[0x0][R22+0x168] ;  /* 0x00005a00160e7b82 */ /* 0x000ee60000000a00 */
[----:B------:R-:W-:-:S05]  /*12120*/  @P0 IMAD.HI.U32 R10, R2, c[0x0][0x4ec], RZ ;  /* 0x00013b00020a0a27 */ /* 0x000fca00078e00ff */
[----:B------:R-:W4:Y:S01]  /*12130*/  LDC.64 R18, c[0x0][R22+0x178] ;  /* 0x00005e0016127b82 */ /* 0x000f220000000a00 */
[----:B------:R-:W-:-:S07]  /*12140*/  @P0 SHF.R.U32.HI R11, RZ, c[0x0][0x4f0], R10 ;  /* 0x00013c00ff0b0a19 */ /* 0x000fce000001160a */
[----:B------:R-:W5:Y:S01]  /*12150*/  LDC.64 R16, c[0x0][R22+0x160] ;  /* 0x0000580016107b82 */ /* 0x000f620000000a00 */
[-C--:B--2---:R-:W-:Y:S02]  /*12160*/  IMAD R7, R21, R5.reuse, RZ ;  /* 0x0000000515077224 */ /* 0x084fe400078e02ff */
        /* <DEDUP_REMOVED lines=9> */
[----:B------:R-:W-:-:S03]  /*12200*/  IADD3.X R7, R7, R9, R6, P1, P0 ;  /* 0x0000000907077210 */ /* 0x000fc60000fe0406 */
[--C-:B------:R-:W-:Y:S01]  /*12210*/  IMAD.MOV R13, RZ, RZ, -R11.reuse ;  /* 0x000000ffff0d7224 */ /* 0x100fe200078e0a0b */
[----:B------:R-:W-:Y:S02]  /*12220*/  IADD3 R14, P1, P0, R11, R14, R18 ;  /* 0x0000000e0b0e7210 */ /* 0x000fe4000783e012 */
[----:B------:R-:W-:Y:S01]  /*12230*/  IADD3 R10, R19, R10, RZ ;  /* 0x0000000a130a7210 */ /* 0x000fe20007ffe0ff */
[----:B------:R-:W-:Y:S01]  /*12240*/  IMAD R13, R13, c[0x0][0x4e8], R2 ;  /* 0x00013a000d0d7a24 */ /* 0x000fe200078e0202 */
[----:B------:R-:W-:-:S03]  /*12250*/  SHF.R.S32.HI R11, RZ, 0x1f, R11 ;  /* 0x0000001fff0b7819 */ /* 0x000fc6000001140b */
[----:B-----5:R-:W-:Y:S01]  /*12260*/  IMAD R9, R17, R13, RZ ;  /* 0x0000000d11097224 */ /* 0x020fe200078e02ff */
[----:B------:R-:W-:Y:S02]  /*12270*/  SHF.R.S32.HI R2, RZ, 0x1f, R13 ;  /* 0x0000001fff027819 */ /* 0x000fe4000001140d */
[----:B------:R-:W-:Y:S01]  /*12280*/  IADD3.X R15, R11, R7, R10, P1, P0 ;  /* 0x000000070b0f7210 */ /* 0x000fe20000fe040a */
[----:B------:R-:W-:Y:S02]  /*12290*/  IMAD.MOV.U32 R7, RZ, RZ, c[0x0][0x4a8] ;  /* 0x00012a00ff077624 */ /* 0x000fe400078e00ff */
[C---:B------:R-:W-:Y:S01]  /*122a0*/  IMAD R2, R16.reuse, R2, R9 ;  /* 0x0000000210027224 */ /* 0x040fe200078e0209 */
[----:B------:R-:W-:Y:S01]  /*122b0*/  MOV R9, c[0x0][0x4ac] ;  /* 0x00012b0000097a02 */ /* 0x000fe20000000f00 */
[----:B------:R-:W-:Y:S01]  /*122c0*/  IMAD.WIDE.U32 R14, R16, R13, R14 ;  /* 0x0000000d100e7225 */ /* 0x000fe200078e000e */
[----:B------:R-:W-:Y:S02]  /*122d0*/  SEL R7, R7, c[0x0][0x450], P2 ;  /* 0x0001140007077a07 */ /* 0x000fe40001000000 */
[----:B------:R-:W-:Y:S01]  /*122e0*/  SEL R9, R9, c[0x0][0x454], P2 ;  /* 0x0001150009097a07 */ /* 0x000fe20001000000 */
[----:B------:R-:W-:Y:S01]  /*122f0*/  IMAD.IADD R2, R15, 0x1, R2 ;  /* 0x000000010f027824 */ /* 0x000fe200078e0202 */
[----:B------:R-:W-:-:S02]  /*12300*/  LEA R10, P0, R14, R7, 0x2 ;  /* 0x000000070e0a7211 */ /* 0x000fc400078010ff */
[----:B------:R-:W-:Y:S02]  /*12310*/  MOV R7, 0xff800000 ;  /* 0xff80000000077802 */ /* 0x000fe40000000f00 */
[----:B------:R-:W-:-:S05]  /*12320*/  LEA.HI.X R11, R14, R9, R2, 0x2, P0 ;  /* 0x000000090e0b7211 */ /* 0x000fca00000f1402 */
[----:B------:R2:W-:Y:S04]  /*12330*/  STG.E [R10.64], R7 ;  /* 0x000000070a007986 */ /* 0x0005e8000c101908 */
.L_x_1727:
[----:B------:R-:W-:Y:S05]  /*12340*/  BSYNC B0 ;  /* 0x0000000000007941 */ /* 0x000fea0003800000 */
.L_x_1726:
[----:B------:R-:W-:-:S13]  /*12350*/  ISETP.GT.AND P0, PT, R231, 0x1, PT ;  /* 0x00000001e700780c */ /* 0x000fda0003f04270 */
[----:B------:R-:W-:Y:S05]  /*12360*/  @P0 BRA `(.L_x_1719) ;  /* 0x0000070000000947 */ /* 0x000fea0003800000 */
[----:B------:R-:W-:Y:S01]  /*12370*/  MOV R2, c[0x0][0x4e8] ;  /* 0x00013a0000027a02 */ /* 0x000fe20000000f00 */
[----:B--2---:R-:W-:Y:S02]  /*12380*/  IMAD R7, R6, c[0x0][0x3a0], RZ ;  /* 0x0000e80006077a24 */ /* 0x004fe400078e02ff */
[----:B------:R-:W-:Y:S01]  /*12390*/  IMAD.WIDE.U32 R10, R0, c[0x0][0x3a0], RZ ;  /* 0x0000e800000a7a25 */ /* 0x000fe200078e00ff */
[----:B------:R-:W-:-:S03]  /*123a0*/  ISETP.NE.AND P0, PT, R2, 0x1, PT ;  /* 0x000000010200780c */ /* 0x000fc60003f05270 */
[----:B------:R-:W-:Y:S01]  /*123b0*/  IMAD R7, R0, c[0x0][0x3a4], R7 ;  /* 0x0000e90000077a24 */ /* 0x000fe200078e0207 */
[----:B------:R-:W-:Y:S01]  /*123c0*/  LEA R0, R214, R215, 0x5 ;  /* 0x000000d7d6007211 */ /* 0x000fe200078e28ff */
[----:B------:R-:W-:-:S03]  /*123d0*/  IMAD R4, R4, c[0x0][0x3f0], RZ ;  /* 0x0000fc0004047a24 */ /* 0x000fc600078e02ff */
[----:B------:R-:W-:Y:S01]  /*123e0*/  IADD3 R0, R193, R0, RZ ;  /* 0x00000000c1007210 */ /* 0x000fe20007ffe0ff */
[----:B------:R-:W-:Y:S01]  /*123f0*/  IMAD R4, R5, c[0x0][0x3f4], R4 ;  /* 0x0000fd0005047a24 */ /* 0x000fe200078e0204 */
[----:B------:R-:W-:Y:S02]  /*12400*/  IADD3 R11, R11, R7, RZ ;  /* 0x000000070b0b7210 */ /* 0x000fe40007ffe0ff */
[----:B------:R-:W-:Y:S01]  /*12410*/  MOV R6, R0 ;  /* 0x0000000000067202 */ /* 0x000fe20000000f00 */
[----:B------:R-:W-:Y:S01]  /*12420*/  @P0 IMAD.HI.U32 R2, R0, c[0x0][0x4ec], RZ ;  /* 0x00013b0000020a27 */ /* 0x000fe200078e00ff */
[----:B------:R-:W-:-:S03]  /*12430*/  IADD3 R193, R215, R193, RZ ;  /* 0x000000c1d7c17210 */ /* 0x000fc60007ffe0ff */
        /* <DEDUP_REMOVED lines=21> */
.L_x_1783:
[----:B------:R-:W-:Y:S05]  /*12590*/  BRA.DIV ~URZ, `(.L_x_1729) ;  /* 0x000020e27f007947 */ /* 0x000fea000b800000 */
[----:B------:R4:W1:Y:S02]  /*125a0*/  SHFL.IDX PT, R2, R9, RZ, 0x181f ;  /* 0x00181fff09027589 */ /* 0x00086400000e0000 */
.L_x_1784:
        /* <DEDUP_REMOVED lines=16> */
.L_x_1731:
[----:B------:R-:W-:Y:S05]  /*126b0*/  BSYNC B0 ;  /* 0x0000000000007941 */ /* 0x000fea0003800000 */
.L_x_1730:
[----:B------:R-:W-:Y:S05]  /*126c0*/  BRA.DIV ~URZ, `(.L_x_1732) ;  /* 0x000020127f007947 */ /* 0x000fea000b800000 */
[----:B---3--:R3:W2:Y:S04]  /*126d0*/  SHFL.IDX PT, R11, R10, 0x1, 0x181f ;  /* 0x00381f000a0b7f89 */ /* 0x0086a800000e0000 */
[----:B-1----:R3:W1:Y:S02]  /*126e0*/  SHFL.IDX PT, R2, R9, 0x1, 0x181f ;  /* 0x00381f0009027f89 */ /* 0x00266400000e0000 */
.L_x_1785:
        /* <DEDUP_REMOVED lines=16> */
.L_x_1734:
[----:B------:R-:W-:Y:S05]  /*127f0*/  BSYNC B0 ;  /* 0x0000000000007941 */ /* 0x000fea0003800000 */
.L_x_1733:
[----:B------:R-:W-:Y:S05]  /*12800*/  BRA.DIV ~URZ, `(.L_x_1735) ;  /* 0x00001f927f007947 */ /* 0x000fea000b800000 */
[----:B--2---:R2:W3:Y:S02]  /*12810*/  SHFL.IDX PT, R11, R10, 0x2, 0x181f ;  /* 0x00581f000a0b7f89 */ /* 0x0044e400000e0000 */
.L_x_1786:
[----:B------:R-:W-:Y:S05]  /*12820*/  BRA.DIV ~URZ, `(.L_x_1736) ;  /* 0x00001fe27f007947 */ /* 0x000fea000b800000 */
[----:B-1----:R1:W2:Y:S02]  /*12830*/  SHFL.IDX PT, R2, R9, 0x2, 0x181f ;  /* 0x00581f0009027f89 */ /* 0x0022a400000e0000 */
.L_x_1787:
        /* <DEDUP_REMOVED lines=16> */
.L_x_1738:
[----:B------:R-:W-:Y:S05]  /*12940*/  BSYNC B0 ;  /* 0x0000000000007941 */ /* 0x000fea0003800000 */
.L_x_1737:
[----:B------:R-:W-:Y:S05]  /*12950*/  BRA.DIV ~URZ, `(.L_x_1739) ;  /* 0x00001f127f007947 */ /* 0x000fea000b800000 */
[----:B---3--:R3:W1:Y:S04]  /*12960*/  SHFL.IDX PT, R11, R10, 0x3, 0x181f ;  /* 0x00781f000a0b7f89 */ /* 0x00866800000e0000 */
[----:B--2---:R3:W2:Y:S02]  /*12970*/  SHFL.IDX PT, R2, R9, 0x3, 0x181f ;  /* 0x00781f0009027f89 */ /* 0x0046a400000e0000 */
.L_x_1788:
[----:B------:R-:W-:-:S04]  /*12980*/  IADD3 R193, R193, 0x60, RZ ;  /* 0x00000060c1c17810 */ /* 0x000fc80007ffe0ff */
        /* <DEDUP_REMOVED lines=8> */
[-C--:B-1----:R-:W-:Y:S02]  /*12a10*/  @!P2 LEA.HI.X R7, R218, R11.reuse, R219, 0x1, P5 ;  /* 0x0000000bda07a211 */ /* 0x082fe400028f0cdb */
[-C--:B------:R-:W-:Y:S02]  /*12a20*/  @!P1 LEA.HI.X R5, R204, R11.reuse, R199, 0x1, P4 ;  /* 0x0000000bcc059211 */ /* 0x080fe400020f0cc7 */
[----:B---34-:R-:W-:Y:S01]  /*12a30*/  @!P0 LEA.HI.X R9, R203, R11, R198, 0x1, P3 ;  /* 0x0000000bcb098211 */ /* 0x018fe200018f0cc6 */
[----:B------:R1:W-:Y:S04]  /*12a40*/  @!P2 ST.E.128 [R6.64], RZ ;  /* 0x000000ff0600a985 */ /* 0x0003e8000c101d08 */
[----:B------:R1:W-:Y:S04]  /*12a50*/  @!P1 ST.E.128 [R4.64], RZ ;  /* 0x000000ff04009985 */ /* 0x0003e8000c101d08 */
[----:B------:R1:W-:Y:S02]  /*12a60*/  @!P0 ST.E.128 [R8.64], RZ ;  /* 0x000000ff08008985 */ /* 0x0003e4000c101d08 */
.L_x_1719:
[----:B------:R-:W-:Y:S05]  /*12a70*/  BSYNC B1 ;  /* 0x0000000000017941 */ /* 0x000fea0003800000 */
.L_x_1703:
[----:B------:R-:W-:-:S13]  /*12a80*/  ISETP.NE.AND P0, PT, R216, RZ, PT ;  /* 0x000000ffd800720c */ /* 0x000fda0003f05270 */
[----:B------:R-:W-:Y:S01]  /*12a90*/  @P0 WARPSYNC 0xffffffff ;  /* 0xffffffff00000948 */ /* 0x000fe20003800000 */
[----:B------:R-:W-:Y:S06]  /*12aa0*/  @P0 BAR.SYNC.DEFER_BLOCKING 0x5, 0x100 ;  /* 0x0144000000000b1d */ /* 0x000fec0000010000 */
[----:B------:R-:W4:Y:S04]  /*12ab0*/  @P0 LDS.128 R192, [0x24100] ;  /* 0x02410000ffc00984 */ /* 0x000f280000000c00 */
[----:B------:R-:W-:Y:S06]  /*12ac0*/  @P0 BAR.ARV 0x4, 0x100 ;  /* 0x0104000000000b1d */ /* 0x000fec0000002000 */
[----:B------:R-:W-:Y:S05]  /*12ad0*/  @P0 BRA `(.L_x_1740) ;  /* 0x00000e9000000947 */ /* 0x000fea0003800000 */
[----:B-1----:R-:W-:Y:S01]  /*12ae0*/  LOP3.LUT R8, R202, 0x1f, RZ, 0xc0, !PT ;  /* 0x0000001fca087812 */ /* 0x002fe200078ec0ff */
[----:B----4-:R-:W-:-:S03]  /*12af0*/  IMAD.MOV.U32 R12, RZ, RZ, RZ ;  /* 0x000000ffff0c7224 */ /* 0x010fc600078e00ff */
[----:B------:R-:W-:Y:S01]  /*12b00*/  ISETP.NE.AND P5, PT, R8, 0x1f, PT ;  /* 0x0000001f0800780c */ /* 0x000fe20003fa5270 */
[----:B------:R-:W-:Y:S10]  /*12b10*/  BRA.DIV ~URZ, `(.L_x_1741) ;  /* 0x00001e127f007947 */ /* 0x000ff4000b800000 */
[----:B---3--:R1:W3:Y:S02]  /*12b20*/  SHFL.IDX PT, R9, R3, RZ, 0x1f ;  /* 0x00001fff03097589 */ /* 0x0082e400000e0000 */
.L_x_1789:
[----:B------:R-:W-:Y:S05]  /*12b30*/  BRA.DIV ~URZ, `(.L_x_1742) ;  /* 0x00001e627f007947 */ /* 0x000fea000b800000 */
[----:B-1----:R-:W1:Y:S02]  /*12b40*/  SHFL.IDX PT, R3, R3, 0x1, 0x1f ;  /* 0x00201f0003037f89 */ /* 0x002e6400000e0000 */
.L_x_1790:
[----:B------:R-:W-:Y:S02]  /*12b50*/  IMAD.IADD R5, R195, 0x1, R8 ;  /* 0x00000001c3057824 */ /* 0x000fe400078e0208 */
[----:B------:R-:W-:-:S03]  /*12b60*/  IMAD.MOV.U32 R193, RZ, RZ, RZ ;  /* 0x000000ffffc17224 */ /* 0x000fc600078e00ff */
[----:B------:R-:W-:-:S13]  /*12b70*/  ISETP.GE.OR P0, PT, R5, c[0x0][0x53c], !P5 ;  /* 0x00014f0005007a0c */ /* 0x000fda0006f06670 */
[----:B--2---:R-:W-:Y:S01]  /*12b80*/  @!P0 IMAD.MOV.U32 R2, RZ, RZ, 0x4 ;  /* 0x00000004ff028424 */ /* 0x004fe200078e00ff */
[----:B------:R-:W-:-:S03]  /*12b90*/  @!P0 MOV R0, 0x4 ;  /* 0x0000000400008802 */ /* 0x000fc60000000f00 */
        /* <DEDUP_REMOVED lines=13> */
.L_x_1791:
        /* <DEDUP_REMOVED lines=16> */
.L_x_1792:
[----:B----4-:R-:W-:Y:S01]  /*12d70*/  IMAD R5, R2, c[0x0][0x538], RZ ;  /* 0x00014e0002057a24 */ /* 0x010fe200078e02ff */
[----:B------:R-:W-:Y:S04]  /*12d80*/  BSSY B1, `(.L_x_1745) ;  /* 0x00000b9000017945 */ /* 0x000fe80003800000 */
[----:B-1----:R-:W-:-:S04]  /*12d90*/  IADD3 R192, R5, R3, RZ ;  /* 0x0000000305c07210 */ /* 0x002fc80007ffe0ff */
[----:B---3--:R-:W-:-:S13]  /*12da0*/  ISETP.GT.AND P6, PT, R192, R9, PT ;  /* 0x00000009c000720c */ /* 0x008fda0003fc4270 */
[----:B------:R-:W-:Y:S05]  /*12db0*/  @P6 BRA `(.L_x_1746) ;  /* 0x0000024000006947 */ /* 0x000fea0003800000 */
.L_x_1750:
        /* <DEDUP_REMOVED lines=16> */
.L_x_1793:
        /* <DEDUP_REMOVED lines=12> */
[----:B--2---:R-:W1:Y:S02]  /*12f80*/  SHFL.UP PT, R11, R0, 0x10, RZ ;  /* 0x06000000000b7989 */ /* 0x004e6400000e00ff */
[----:B-1----:R-:W-:-:S05]  /*12f90*/  SEL R11, R11, RZ, P4 ;  /* 0x000000ff0b0b7207 */ /* 0x002fca0002000000 */
[----:B------:R-:W-:-:S05]  /*12fa0*/  IMAD.IADD R11, R0, 0x1, R11 ;  /* 0x00000001000b7824 */ /* 0x000fca00078e020b */
[----:B------:R1:W2:Y:S02]  /*12fb0*/  SHFL.IDX PT, R2, R11, 0x1f, 0x1f ;  /* 0x03e01f000b027f89 */ /* 0x0002a400000e0000 */
.L_x_1794:
[----:B--2---:R-:W-:-:S05]  /*12fc0*/  IMAD R5, R2, c[0x0][0x538], RZ ;  /* 0x00014e0002057a24 */ /* 0x004fca00078e02ff */
[----:B------:R-:W-:-:S04]  /*12fd0*/  IADD3 R192, R5, R192, RZ ;  /* 0x000000c005c07210 */ /* 0x000fc80007ffe0ff */
[----:B------:R-:W-:-:S13]  /*12fe0*/  ISETP.GT.AND P6, PT, R192, R9, PT ;  /* 0x00000009c000720c */ /* 0x000fda0003fc4270 */
[----:B-1----:R-:W-:Y:S05]  /*12ff0*/  @!P6 BRA `(.L_x_1750) ;  /* 0xfffffdc00000e947 */ /* 0x002fea000383ffff */
.L_x_1746:
[----:B------:R-:W-:-:S05]  /*13000*/  IADD3 R192, -R5, R192, RZ ;  /* 0x000000c005c07210 */ /* 0x000fca0007ffe1ff */
[----:B------:R-:W-:-:S05]  /*13010*/  IMAD R0, R11, c[0x0][0x538], R192 ;  /* 0x00014e000b007a24 */ /* 0x000fca00078e02c0 */
[----:B------:R-:W-:Y:S01]  /*13020*/  ISETP.GT.AND P0, PT, R0, R9, PT ;  /* 0x000000090000720c */ /* 0x000fe20003f04270 */
[----:B------:R-:W-:-:S12]  /*13030*/  BRA.DIV ~URZ, `(.L_x_1751) ;  /* 0x00001db27f007947 */ /* 0x000fd8000b800000 */
[----:B------:R-:W-:-:S04]  /*13040*/  VOTE.ANY R10, PT, !P0 ;  /* 0x00000000000a7806 */ /* 0x000fc800040e0100 */
.L_x_1795:
[----:B------:R-:W1:Y:S02]  /*13050*/  POPC R14, R10 ;  /* 0x0000000a000e7309 */ /* 0x000e640000000000 */
[----:B-1----:R-:W-:Y:S01]  /*13060*/  IADD3 R195, R14, R195, RZ ;  /* 0x000000c30ec37210 */ /* 0x002fe20007ffe0ff */
[----:B------:R-:W-:Y:S05]  /*13070*/  BRA.DIV ~URZ, `(.L_x_1752) ;  /* 0x00001db27f007947 */ /* 0x000fea000b800000 */
[----:B------:R1:W3:Y:S04]  /*13080*/  SHFL.IDX PT, R193, R193, R14, 0x1f ;  /* 0x00001f0ec1c17589 */ /* 0x0002e800000e0000 */
[----:B------:R1:W4:Y:S02]  /*13090*/  SHFL.IDX PT, R3, R12, R14, 0x1f ;  /* 0x00001f0e0c037589 */ /* 0x00032400000e0000 */
.L_x_1796:
[----:B------:R-:W-:Y:S01]  /*130a0*/  ISETP.NE.AND P0, PT, R10, RZ, PT ;  /* 0x000000ff0a00720c */ /* 0x000fe20003f05270 */
[----:B------:R-:W-:-:S12]  /*130b0*/  BSSY B0, `(.L_x_1753) ;  /* 0x0000005000007945 */ /* 0x000fd80003800000 */
[----:B------:R-:W-:Y:S05]  /*130c0*/  @!P0 BRA `(.L_x_1754) ;  /* 0x0000003000008947 */ /* 0x000fea0003800000 */
[----:B------:R-:W-:Y:S01]  /*130d0*/  IADD3 R4, R14, -0x1, RZ ;  /* 0xffffffff0e047810 */ /* 0x000fe20007ffe0ff */
[----:B------:R-:W-:Y:S05]  /*130e0*/  BRA.DIV ~URZ, `(.L_x_1755) ;  /* 0x00001e127f007947 */ /* 0x000fea000b800000 */
[----:B------:R1:W2:Y:S02]  /*130f0*/  SHFL.IDX PT, R13, R11, R4, 0x1f ;  /* 0x00001f040b0d7589 */ /* 0x0002a400000e0000 */
.L_x_1754:
[----:B------:R-:W-:Y:S05]  /*13100*/  BSYNC B0 ;  /* 0x0000000000007941 */ /* 0x000fea0003800000 */
.L_x_1753:
[----:B----4-:R-:W-:Y:S01]  /*13110*/  ISETP.NE.AND P0, PT, R3, 0x1, PT ;  /* 0x000000010300780c */ /* 0x010fe20003f05270 */
[----:B--2---:R-:W-:Y:S01]  /*13120*/  IMAD R192, R13, c[0x0][0x538], R192 ;  /* 0x00014e000dc07a24 */ /* 0x004fe200078e02c0 */
[----:B------:R-:W-:Y:S04]  /*13130*/  BSSY B0, `(.L_x_1756) ;  /* 0x0000076000007945 */ /* 0x000fe80003800000 */
[----:B------:R-:W-:-:S07]  /*13140*/  IADD3 R2, -R192, R9, RZ ;  /* 0x00000009c0027210 */ /* 0x000fce0007ffe1ff */
[----:B------:R-:W-:Y:S05]  /*13150*/  @!P0 BRA `(.L_x_1757) ;  /* 0x0000037000008947 */ /* 0x000fea0003800000 */
[----:B-1-3--:R-:W-:Y:S02]  /*13160*/  IABS R4, R193 ;  /* 0x000000c100047213 */ /* 0x00afe40000000000 */
[----:B------:R-:W-:Y:S02]  /*13170*/  IABS R7, R3 ;  /* 0x0000000300077213 */ /* 0x000fe40000000000 */
[----:B------:R-:W1:Y:S01]  /*13180*/  I2F.RP R6, R4 ;  /* 0x0000000400067306 */ /* 0x000e620000209400 */
[----:B------:R-:W-:Y:S02]  /*13190*/  IABS R0, R2 ;  /* 0x0000000200007213 */ /* 0x000fe40000000000 */
[----:B------:R-:W-:-:S05]  /*131a0*/  IABS R5, R193 ;  /* 0x000000c100057213 */ /* 0x000fca0000000000 */
[----:B------:R-:W2:Y:S01]  /*131b0*/  I2F.RP R9, R7 ;  /* 0x0000000700097306 */ /* 0x000ea20000209400 */
[----:B------:R-:W-:-:S07]  /*131c0*/  IMAD.MOV R5, RZ, RZ, -R5 ;  /* 0x000000ffff057224 */ /* 0x000fce00078e0a05 */
[----:B-1----:R-:W1:Y:S08]  /*131d0*/  MUFU.RCP R12, R6 ;  /* 0x00000006000c7308 */ /* 0x002e700000001000 */
[----:B--2---:R-:W2:Y:S01]  /*131e0*/  MUFU.RCP R9, R9 ;  /* 0x0000000900097308 */ /* 0x004ea20000001000 */
[----:B-1----:R-:W-:-:S07]  /*131f0*/  IADD3 R12, R12, 0xffffffe, RZ ;  /* 0x0ffffffe0c0c7810 */ /* 0x002fce0007ffe0ff */
[----:B------:R-:W1:Y:S01]  /*13200*/  F2I.FTZ.U32.TRUNC.NTZ R13, R12 ;  /* 0x0000000c000d7305 */ /* 0x000e62000021f000 */
[----:B--2---:R-:W-:Y:S01]  /*13210*/  IADD3 R10, R9, 0xffffffe, RZ ;  /* 0x0ffffffe090a7810 */ /* 0x004fe20007ffe0ff */
[----:B-1----:R-:W-:Y:S02]  /*13220*/  IMAD.MOV R11, RZ, RZ, -R13 ;  /* 0x000000ffff0b7224 */ /* 0x002fe400078e0a0d */
[----:B------:R-:W-:Y:S02]  /*13230*/  IMAD.MOV.U32 R12, RZ, RZ, RZ ;  /* 0x000000ffff0c7224 */ /* 0x000fe400078e00ff */
[----:B------:R-:W-:-:S04]  /*13240*/  IMAD R11, R11, R4, RZ ;  /* 0x000000040b0b7224 */ /* 0x000fc800078e02ff */
[----:B------:R-:W-:-:S06]  /*13250*/  IMAD.HI.U32 R11, R13, R11, R12 ;  /* 0x0000000b0d0b7227 */ /* 0x000fcc00078e000c */
[----:B------:R-:W-:Y:S02]  /*13260*/  IMAD.HI.U32 R6, R11, R0, RZ ;  /* 0x000000000b067227 */ /* 0x000fe400078e00ff */
[----:B------:R1:W2:Y:S02]  /*13270*/  F2I.FTZ.U32.TRUNC.NTZ R11, R10 ;  /* 0x0000000a000b7305 */ /* 0x0002a4000021f000 */
[----:B------:R-:W-:Y:S01]  /*13280*/  IMAD R5, R6, R5, R0 ;  /* 0x0000000506057224 */ /* 0x000fe200078e0200 */
[----:B------:R-:W-:-:S04]  /*13290*/  LOP3.LUT R0, R2, R193, RZ, 0x3c, !PT ;  /* 0x000000c102007212 */ /* 0x000fc800078e3cff */
[----:B------:R-:W-:Y:S02]  /*132a0*/  ISETP.GT.U32.AND P1, PT, R4, R5, PT ;  /* 0x000000050400720c */ /* 0x000fe40003f24070 */
[----:B------:R-:W-:Y:S02]  /*132b0*/  ISETP.GE.AND P0, PT, R0, RZ, PT ;  /* 0x000000ff0000720c */ /* 0x000fe40003f06270 */
[----:B------:R-:W-:Y:S01]  /*132c0*/  IABS R0, R3 ;  /* 0x0000000300007213 */ /* 0x000fe20000000000 */
[----:B-1----:R-:W-:-:S04]  /*132d0*/  IMAD.MOV.U32 R10, RZ, RZ, RZ ;  /* 0x000000ffff0a7224 */ /* 0x002fc800078e00ff */
[----:B------:R-:W-:-:S04]  /*132e0*/  IMAD.MOV R0, RZ, RZ, -R0 ;  /* 0x000000ffff007224 */ /* 0x000fc800078e0a00 */
        /* <DEDUP_REMOVED lines=12> */
[----:B------:R-:W-:Y:S02]  /*133b0*/  IMAD R0, R5, R0, R4 ;  /* 0x0000000005007224 */ /* 0x000fe400078e0204 */
[----:B------:R-:W-:-:S03]  /*133c0*/  IMAD.MOV R4, RZ, RZ, -R6 ;  /* 0x000000ffff047224 */ /* 0x000fc600078e0a06 */
[----:B------:R-:W-:Y:S01]  /*133d0*/  ISETP.GT.U32.AND P1, PT, R7, R0, PT ;  /* 0x000000000700720c */ /* 0x000fe20003f24070 */
[----:B------:R-:W-:-:S12]  /*133e0*/  IMAD R11, R193, R4, R2 ;  /* 0x00000004c10b7224 */ /* 0x000fd800078e0202 */
        /* <DEDUP_REMOVED lines=14> */
.L_x_1757:
[----:B------:R-:W-:-:S04]  /*134d0*/  IMAD.MOV.U32 R0, RZ, RZ, 0x4 ;  /* 0x00000004ff007424 */ /* 0x000fc800078e00ff */
[----:B-1----:R-:W-:-:S05]  /*134e0*/  IMAD.WIDE R12, R195, R0, c[0x0][0x590] ;  /* 0x00016400c30c7625 */ /* 0x002fca00078e0200 */
[----:B------:R-:W2:Y:S01]  /*134f0*/  LDG.E R3, [R12.64] ;  /* 0x000000080c037981 */ /* 0x000ea2000c1e1900 */
[----:B------:R-:W-:Y:S01]  /*13500*/  IABS R4, R2 ;  /* 0x0000000200047213 */ /* 0x000fe20000000000 */
[----:B--23--:R-:W-:-:S05]  /*13510*/  IMAD R5, R3, R193, RZ ;  /* 0x000000c103057224 */ /* 0x00cfca00078e02ff */
        /* <DEDUP_REMOVED lines=54> */
[----:B------:R-:W-:Y:S02]  /*13880*/  IMAD R194, R11, R194, R4 ;  /* 0x000000c20bc27224 */ /* 0x000fe400078e0204 */
.L_x_1758:
[----:B------:R-:W-:Y:S05]  /*13890*/  BSYNC B0 ;  /* 0x0000000000007941 */ /* 0x000fea0003800000 */
.L_x_1756:
[----:B------:R-:W-:-:S04]  /*138a0*/  LOP3.LUT R0, RZ, R11, RZ, 0x33, !PT ;  /* 0x0000000bff007212 */ /* 0x000fc800078e33ff */
[----:B------:R-:W-:Y:S01]  /*138b0*/  IADD3 R193, R0, R193, RZ ;  /* 0x000000c100c17210 */ /* 0x000fe20007ffe0ff */
[----:B------:R-:W-:Y:S05]  /*138c0*/  BRA `(.L_x_1759) ;  /* 0x0000004000007947 */ /* 0x000fea0003800000 */
.L_x_1747:
[----:B------:R-:W-:Y:S01]  /*138d0*/  IMAD.MOV.U32 R192, RZ, RZ, R9 ;  /* 0x000000ffffc07224 */ /* 0x000fe200078e0009 */
[----:B------:R-:W-:Y:S01]  /*138e0*/  MOV R194, RZ ;  /* 0x000000ff00c27202 */ /* 0x000fe20000000f00 */
[----:B------:R-:W-:Y:S01]  /*138f0*/  IMAD.MOV.U32 R193, RZ, RZ, RZ ;  /* 0x000000ffffc17224 */ /* 0x000fe200078e00ff */
[----:B------:R-:W-:Y:S02]  /*13900*/  MOV R195, c[0x0][0x53c] ;  /* 0x00014f0000c37a02 */ /* 0x000fe40000000f00 */
.L_x_1759:
[----:B------:R-:W-:Y:S05]  /*13910*/  BSYNC B1 ;  /* 0x0000000000017941 */ /* 0x000fea0003800000 */
.L_x_1745:
[----:B------:R-:W-:Y:S01]  /*13920*/  WARPSYNC 0xffffffff ;  /* 0xffffffff00007948 */ /* 0x000fe20003800000 */
[----:B------:R-:W-:Y:S01]  /*13930*/  BAR.SYNC.DEFER_BLOCKING 0x4, 0x100 ;  /* 0x0104000000007b1d */ /* 0x000fe20000010000 */
[----:B------:R-:W-:-:S13]  /*13940*/  ISETP.NE.AND P0, PT, R8, RZ, PT ;  /* 0x000000ff0800720c */ /* 0x000fda0003f05270 */
[----:B------:R1:W-:Y:S04]  /*13950*/  @!P0 STS.128 [0x24100], R192 ;  /* 0x024100c0ff008388 */ /* 0x0003e80000000c00 */
[----:B------:R-:W-:Y:S06]  /*13960*/  BAR.ARV 0x5, 0x100 ;  /* 0x0144000000007b1d */ /* 0x000fec0000002000 */
.L_x_1740:
[----:B----4-:R-:W-:-:S13]  /*13970*/  ISETP.GE.AND P0, PT, R195, c[0x0][0x53c], PT ;  /* 0x00014f00c3007a0c */ /* 0x010fda0003f06270 */
[----:B-123--:R-:W-:Y:S01]  /*13980*/  @P0 CALL.REL.NOINC `(.L_x_1760) ;  /* 0x0000001000000944 */ /* 0x00efe20003c00000 */
[----:B------:R-:W-:Y:S05]  /*13990*/  BRA `(.L_x_1761) ;  /* 0xfffedc9000007947 */ /* 0x000fea000383ffff */
.L_x_1760:
[----:B------:R-:W-:Y:S05]  /*139a0*/  EXIT ;  /* 0x000000000000794d */ /* 0x000fea0003800000 */
.L_x_1617:
[----:B------:R-:W-:Y:S02]  /*139b0*/  MOV R2, 0x1 ;  /* 0x0000000100027802 */ /* 0x000fe40000000f00 */
[----:B------:R-:W-:Y:S02]  /*139c0*/  MOV R0, 0x139e0 ;  /* 0x000139e000007802 */ /* 0x000fe40000000f00 */
[----:B------:R-:W-:Y:S05]  /*139d0*/  CALL.REL.NOINC `($__internal_36_$__cuda_sm70_shflsync_up_p) ;  /* 0x0000162000007944 */ /* 0x000fea0003c00000 */
[----:B-12---:R-:W-:Y:S05]  /*139e0*/  BRA `(.L_x_1762) ;  /* 0xfffeca8000007947 */ /* 0x006fea000383ffff */
.L_x_1618:
[----:B------:R-:W-:Y:S02]  /*139f0*/  MOV R2, 0x2 ;  /* 0x0000000200027802 */ /* 0x000fe40000000f00 */
[----:B------:R-:W-:Y:S02]  /*13a00*/  MOV R0, 0x13a20 ;  /* 0x00013a2000007802 */ /* 0x000fe40000000f00 */
[----:B------:R-:W-:Y:S05]  /*13a10*/  CALL.REL.NOINC `($__internal_36_$__cuda_sm70_shflsync_up_p) ;  /* 0x000015e000007944 */ /* 0x000fea0003c00000 */
[----:B--2---:R-:W-:Y:S02]  /*13a20*/  SEL R2, R2, RZ, P4 ;  /* 0x000000ff02027207 */ /* 0x004fe40002000000 */
[----:B------:R-:W-:-:S03]  /*13a30*/  MOV R0, 0x13a70 ;  /* 0x00013a7000007802 */ /* 0x000fc60000000f00 */
[----:B-1----:R-:W-:Y:S02]  /*13a40*/  IMAD.IADD R11, R11, 0x1, R2 ;  /* 0x000000010b0b7824 */ /* 0x002fe400078e0202 */
[----:B------:R-:W-:Y:S02]  /*13a50*/  IMAD.MOV.U32 R2, RZ, RZ, 0x4 ;  /* 0x00000004ff027424 */ /* 0x000fe400078e00ff */
        /* <DEDUP_REMOVED lines=11> */
[----:B--2---:R-:W-:Y:S01]  /*13b10*/  SEL R2, R2, RZ, P1 ;  /* 0x000000ff02027207 */ /* 0x004fe20000800000 */
[----:B------:R-:W-:Y:S01]  /*13b20*/  IMAD.MOV.U32 R4, RZ, RZ, 0x1f ;  /* 0x0000001fff047424 */ /* 0x000fe200078e00ff */
[----:B------:R-:W-:-:S03]  /*13b30*/  MOV R0, 0x13b80 ;  /* 0x00013b8000007802 */ /* 0x000fc60000000f00 */
[----:B-1----:R-:W-:Y:S01]  /*13b40*/  IMAD.IADD R11, R11, 0x1, R2 ;  /* 0x000000010b0b7824 */ /* 0x002fe200078e0202 */
[----:B------:R-:W-:-:S03]  /*13b50*/  MOV R2, 0x1f ;  /* 0x0000001f00027802 */ /* 0x000fc60000000f00 */
[----:B------:R-:W-:Y:S02]  /*13b60*/  IMAD.MOV.U32 R5, RZ, RZ, R11 ;  /* 0x000000ffff057224 */ /* 0x000fe400078e000b */
[----:B------:R-:W-:Y:S05]  /*13b70*/  CALL.REL.NOINC `($__internal_35_$__cuda_sm70_shflsync_idx_p) ;  /* 0x0000143000007944 */ /* 0x000fea0003c00000 */
[----:B-12---:R-:W-:Y:S05]  /*13b80*/  BRA `(.L_x_1763) ;  /* 0xfffec9e000007947 */ /* 0x006fea000383ffff */
.L_x_1620:
[----:B------:R-:W-:Y:S02]  /*13b90*/  SEL R2, RZ, 0x1, P0 ;  /* 0x00000001ff027807 */ /* 0x000fe40000000000 */
[----:B------:R-:W-:Y:S02]  /*13ba0*/  MOV R0, 0x13bc0 ;  /* 0x00013bc000007802 */ /* 0x000fe40000000f00 */
[----:B------:R-:W-:Y:S05]  /*13bb0*/  CALL.REL.NOINC `($__internal_37_$__cuda_sm70_votesync_ballot) ;  /* 0x0000149000007944 */ /* 0x000fea0003c00000 */
[----:B------:R-:W-:Y:S05]  /*13bc0*/  BRA `(.L_x_1764) ;  /* 0xfffeca3000007947 */ /* 0x000fea000383ffff */
.L_x_1621:
[----:B------:R-:W-:Y:S01]  /*13bd0*/  IMAD.MOV.U32 R5, RZ, RZ, R12 ;  /* 0x000000ffff057224 */ /* 0x000fe200078e000c */
[----:B------:R-:W-:Y:S01]  /*13be0*/  MOV R4, R14 ;  /* 0x0000000e00047202 */ /* 0x000fe20000000f00 */
[----:B------:R-:W-:Y:S01]  /*13bf0*/  IMAD.MOV.U32 R2, RZ, RZ, 0x1f ;  /* 0x0000001fff027424 */ /* 0x000fe200078e00ff */
[----:B------:R-:W-:Y:S02]  /*13c00*/  MOV R0, 0x13c20 ;  /* 0x00013c2000007802 */ /* 0x000fe40000000f00 */
[----:B------:R-:W-:Y:S05]  /*13c10*/  CALL.REL.NOINC `($__internal_35_$__cuda_sm70_shflsync_idx_p) ;  /* 0x0000139000007944 */ /* 0x000fea0003c00000 */
[----:B--2---:R-:W-:Y:S01]  /*13c20*/  IMAD.MOV.U32 R12, RZ, RZ, R2 ;  /* 0x000000ffff0c7224 */ /* 0x004fe200078e0002 */
[----:B-1----:R-:W-:Y:S01]  /*13c30*/  MOV R5, R9 ;  /* 0x0000000900057202 */ /* 0x002fe20000000f00 */
[----:B------:R-:W-:Y:S01]  /*13c40*/  IMAD.MOV.U32 R3, RZ, RZ, RZ ;  /* 0x000000ffff037224 */ /* 0x000fe200078e00ff */
[----:B------:R-:W-:Y:S01]  /*13c50*/  MOV R4, R14 ;  /* 0x0000000e00047202 */ /* 0x000fe20000000f00 */
[----:B------:R-:W-:Y:S01]  /*13c60*/  IMAD.MOV.U32 R2, RZ, RZ, 0x1f ;  /* 0x0000001fff027424 */ /* 0x000fe200078e00ff */
[----:B------:R-:W-:-:S02]  /*13c70*/  MOV R0, 0x13c90 ;  /* 0x00013c9000007802 */ /* 0x000fc40000000f00 */
[----:B------:R-:W-:Y:S05]  /*13c80*/  CALL.REL.NOINC `($__internal_35_$__cuda_sm70_shflsync_idx_p) ;  /* 0x0000132000007944 */ /* 0x000fea0003c00000 */
[----:B--2---:R-:W-:Y:S01]  /*13c90*/  MOV R9, R2 ;  /* 0x0000000200097202 */ /* 0x004fe20000000f00 */
[----:B-1----:R-:W-:Y:S05]  /*13ca0*/  BRA `(.L_x_1765) ;  /* 0xfffec9b000007947 */ /* 0x002fea000383ffff */
.L_x_1624:
[----:B------:R-:W-:Y:S01]  /*13cb0*/  IMAD.MOV.U32 R5, RZ, RZ, R11 ;  /* 0x000000ffff057224 */ /* 0x000fe200078e000b */
[----:B------:R-:W-:-:S02]  /*13cc0*/  MOV R2, 0x1f ;  /* 0x0000001f00027802 */ /* 0x000fc40000000f00 */
[----:B------:R-:W-:Y:S02]  /*13cd0*/  MOV R0, 0x13cf0 ;  /* 0x00013cf000007802 */ /* 0x000fe40000000f00 */
[----:B-123--:R-:W-:Y:S05]  /*13ce0*/  CALL.REL.NOINC `($__internal_35_$__cuda_sm70_shflsync_idx_p) ;  /* 0x000012c000007944 */ /* 0x00efea0003c00000 */
[----:B--2---:R-:W-:Y:S01]  /*13cf0*/  MOV R3, R2 ;  /* 0x0000000200037202 */ /* 0x004fe20000000f00 */
[----:B-1----:R-:W-:Y:S05]  /*13d00*/  BRA `(.L_x_1623) ;  /* 0xfffec9b000007947 */ /* 0x002fea000383ffff */
.L_x_1643:
[----:B------:R-:W-:Y:S01]  /*13d10*/  IMAD.MOV.U32 R5, RZ, RZ, R10 ;  /* 0x000000ffff057224 */ /* 0x000fe200078e000a */
[----:B------:R-:W-:Y:S01]  /*13d20*/  MOV R4, RZ ;  /* 0x000000ff00047202 */ /* 0x000fe20000000f00 */
[----:B------:R-:W-:Y:S01]  /*13d30*/  IMAD.MOV.U32 R2, RZ, RZ, 0x181f ;  /* 0x0000181fff027424 */ /* 0x000fe200078e00ff */
[----:B------:R-:W-:Y:S02]  /*13d40*/  MOV R0, 0x13d60 ;  /* 0x00013d6000007802 */ /* 0x000fe40000000f00 */
[----:B------:R-:W-:Y:S05]  /*13d50*/  CALL.REL.NOINC `($__internal_35_$__cuda_sm70_shflsync_idx_p) ;  /* 0x0000125000007944 */ /* 0x000fea0003c00000 */
[----:B--2---:R-:W-:Y:S01]  /*13d60*/  MOV R13, R2 ;  /* 0x00000002000d7202 */ /* 0x004fe20000000f00 */
[----:B-1----:R-:W-:Y:S05]  /*13d70*/  BRA `(.L_x_1766) ;  /* 0xfffee9e000007947 */ /* 0x002fea000383ffff */
.L_x_1644:
[----:B------:R-:W-:Y:S01]  /*13d80*/  IMAD.MOV.U32 R5, RZ, RZ, R12 ;  /* 0x000000ffff057224 */ /* 0x000fe200078e000c */
[----:B------:R-:W-:Y:S01]  /*13d90*/  MOV R4, RZ ;  /* 0x000000ff00047202 */ /* 0x000fe20000000f00 */
[----:B------:R-:W-:Y:S01]  /*13da0*/  IMAD.MOV.U32 R2, RZ, RZ, 0x181f ;  /* 0x0000181fff027424 */ /* 0x000fe200078e00ff */
[----:B------:R-:W-:Y:S02]  /*13db0*/  MOV R0, 0x13dd0 ;  /* 0x00013dd000007802 */ /* 0x000fe40000000f00 */
[----:B-12---:R-:W-:Y:S05]  /*13dc0*/  CALL.REL.NOINC `($__internal_35_$__cuda_sm70_shflsync_idx_p) ;  /* 0x000011e000007944 */ /* 0x006fea0003c00000 */
[----:B-12---:R-:W-:Y:S05]  /*13dd0*/  BRA `(.L_x_1767) ;  /* 0xfffee9a000007947 */ /* 0x006fea000383ffff */
.L_x_1647:
[----:B--2---:R-:W-:Y:S01]  /*13de0*/  IMAD.MOV.U32 R5, RZ, RZ, R10 ;  /* 0x000000ffff057224 */ /* 0x004fe200078e000a */
[----:B------:R-:W-:Y:S01]  /*13df0*/  MOV R4, 0x1 ;  /* 0x0000000100047802 */ /* 0x000fe20000000f00 */
[----:B----4-:R-:W-:Y:S01]  /*13e00*/  IMAD.MOV.U32 R2, RZ, RZ, 0x181f ;  /* 0x0000181fff027424 */ /* 0x010fe200078e00ff */
[----:B------:R-:W-:-:S02]  /*13e10*/  MOV R0, 0x13e30 ;  /* 0x00013e3000007802 */ /* 0x000fc40000000f00 */
[----:B-1-3--:R-:W-:Y:S05]  /*13e20*/  CALL.REL.NOINC `($__internal_35_$__cuda_sm70_shflsync_idx_p) ;  /* 0x0000118000007944 */ /* 0x00afea0003c00000 */
[----:B--2---:R-:W-:Y:S01]  /*13e30*/  IMAD.MOV.U32 R13, RZ, RZ, R2 ;  /* 0x000000ffff0d7224 */ /* 0x004fe200078e0002 */
[----:B-1----:R-:W-:Y:S01]  /*13e40*/  MOV R4, 0x1 ;  /* 0x0000000100047802 */ /* 0x002fe20000000f00 */
[----:B------:R-:W-:Y:S01]  /*13e50*/  IMAD.MOV.U32 R5, RZ, RZ, R12 ;  /* 0x000000ffff057224 */ /* 0x000fe200078e000c */
[----:B------:R-:W-:-:S02]  /*13e60*/  MOV R2, 0x181f ;  /* 0x0000181f00027802 */ /* 0x000fc40000000f00 */
[----:B------:R-:W-:Y:S02]  /*13e70*/  MOV R0, 0x13e90 ;  /* 0x00013e9000007802 */ /* 0x000fe40000000f00 */
[----:B------:R-:W-:Y:S05]  /*13e80*/  CALL.REL.NOINC `($__internal_35_$__cuda_sm70_shflsync_idx_p) ;  /* 0x0000112000007944 */ /* 0x000fea0003c00000 */
[----:B-12---:R-:W-:Y:S05]  /*13e90*/  BRA `(.L_x_1768) ;  /* 0xfffeea3000007947 */ /* 0x006fea000383ffff */
.L_x_1650:
[----:B-1----:R-:W-:Y:S01]  /*13ea0*/  IMAD.MOV.U32 R5, RZ, RZ, R10 ;  /* 0x000000ffff057224 */ /* 0x002fe200078e000a */
[----:B------:R-:W-:Y:S01]  /*13eb0*/  MOV R4, 0x2 ;  /* 0x0000000200047802 */ /* 0x000fe20000000f00 */
[----:B----4-:R-:W-:Y:S01]  /*13ec0*/  IMAD.MOV.U32 R2, RZ, RZ, 0x181f ;  /* 0x0000181fff027424 */ /* 0x010fe200078e00ff */
[----:B------:R-:W-:Y:S02]  /*13ed0*/  MOV R0, 0x13ef0 ;  /* 0x00013ef000007802 */ /* 0x000fe40000000f00 */
[----:B--23--:R-:W-:Y:S05]  /*13ee0*/  CALL.REL.NOINC `($__internal_35_$__cuda_sm70_shflsync_idx_p) ;  /* 0x000010c000007944 */ /* 0x00cfea0003c00000 */
[----:B--2---:R-:W-:Y:S01]  /*13ef0*/  MOV R13, R2 ;  /* 0x00000002000d7202 */ /* 0x004fe20000000f00 */
[----:B-1----:R-:W-:Y:S05]  /*13f00*/  BRA `(.L_x_1769) ;  /* 0xfffeeb0000007947 */ /* 0x002fea000383ffff */
.L_x_1651:
[----:B------:R-:W-:Y:S01]  /*13f10*/  IMAD.MOV.U32 R5, RZ, RZ, R12 ;  /* 0x000000ffff057224 */ /* 0x000fe200078e000c */
[----:B------:R-:W-:Y:S01]  /*13f20*/  MOV R4, 0x2 ;  /* 0x0000000200047802 */ /* 0x000fe20000000f00 */
[----:B----4-:R-:W-:Y:S01]  /*13f30*/  IMAD.MOV.U32 R2, RZ, RZ, 0x181f ;  /* 0x0000181fff027424 */ /* 0x010fe200078e00ff */
[----:B------:R-:W-:Y:S02]  /*13f40*/  MOV R0, 0x13f60 ;  /* 0x00013f6000007802 */ /* 0x000fe40000000f00 */
[----:B-123--:R-:W-:Y:S05]  /*13f50*/  CALL.REL.NOINC `($__internal_35_$__cuda_sm70_shflsync_idx_p) ;  /* 0x0000105000007944 */ /* 0x00efea0003c00000 */
[----:B-12---:R-:W-:Y:S05]  /*13f60*/  BRA `(.L_x_1770) ;  /* 0xfffeeac000007947 */ /* 0x006fea000383ffff */
.L_x_1654:
[----:B-1----:R-:W-:Y:S01]  /*13f70*/  IMAD.MOV.U32 R5, RZ, RZ, R10 ;  /* 0x000000ffff057224 */ /* 0x002fe200078e000a */
[----:B------:R-:W-:Y:S01]  /*13f80*/  MOV R4, 0x3 ;  /* 0x0000000300047802 */ /* 0x000fe20000000f00 */
[----:B------:R-:W-:Y:S01]  /*13f90*/  IMAD.MOV.U32 R2, RZ, RZ, 0x181f ;  /* 0x0000181fff027424 */ /* 0x000fe200078e00ff */
[----:B------:R-:W-:-:S02]  /*13fa0*/  MOV R0, 0x13fc0 ;  /* 0x00013fc000007802 */ /* 0x000fc40000000f00 */
[----:B--234-:R-:W-:Y:S05]  /*13fb0*/  CALL.REL.NOINC `($__internal_35_$__cuda_sm70_shflsync_idx_p) ;  /* 0x00000ff000007944 */ /* 0x01cfea0003c00000 */
[----:B--2---:R-:W-:Y:S01]  /*13fc0*/  IMAD.MOV.U32 R13, RZ, RZ, R2 ;  /* 0x000000ffff0d7224 */ /* 0x004fe200078e0002 */
[----:B-1----:R-:W-:Y:S01]  /*13fd0*/  MOV R4, 0x3 ;  /* 0x0000000300047802 */ /* 0x002fe20000000f00 */
[----:B------:R-:W-:Y:S01]  /*13fe0*/  IMAD.MOV.U32 R5, RZ, RZ, R12 ;  /* 0x000000ffff057224 */ /* 0x000fe200078e000c */
[----:B------:R-:W-:-:S02]  /*13ff0*/  MOV R2, 0x181f ;  /* 0x0000181f00027802 */ /* 0x000fc40000000f00 */
[----:B------:R-:W-:Y:S02]  /*14000*/  MOV R0, 0x14020 ;  /* 0x0001402000007802 */ /* 0x000fe40000000f00 */
[----:B------:R-:W-:Y:S05]  /*14010*/  CALL.REL.NOINC `($__internal_35_$__cuda_sm70_shflsync_idx_p) ;  /* 0x00000f9000007944 */ /* 0x000fea0003c00000 */
[----:B-12---:R-:W-:Y:S05]  /*14020*/  BRA `(.L_x_1771) ;  /* 0xfffeeb5000007947 */ /* 0x006fea000383ffff */
.L_x_1699:
[----:B------:R-:W-:Y:S01]  /*14030*/  IMAD.MOV.U32 R8, RZ, RZ, R239 ;  /* 0x000000ffff087224 */ /* 0x000fe200078e00ef */
[----:B------:R-:W-:Y:S02]  /*14040*/  MOV R5, 0x2 ;  /* 0x0000000200057802 */ /* 0x000fe40000000f00 */
[----:B------:R-:W-:Y:S02]  /*14050*/  MOV R6, 0x14070 ;  /* 0x0001407000067802 */ /* 0x000fe40000000f00 */
[----:B------:R-:W-:Y:S05]  /*14060*/  CALL.REL.NOINC `($__internal_34_$__cuda_sm70_shflsync_bfly_p) ;  /* 0x00000ef000007944 */ /* 0x000fea0003c00000 */
[----:B-12---:R-:W-:Y:S05]  /*14070*/  BRA `(.L_x_1772) ;  /* 0xffffb09000007947 */ /* 0x006fea000383ffff */
.L_x_1700:
[----:B------:R-:W-:Y:S01]  /*14080*/  IMAD.MOV.U32 R8, RZ, RZ, R10 ;  /* 0x000000ffff087224 */ /* 0x000fe200078e000a */
[----:B------:R-:W-:Y:S02]  /*14090*/  MOV R5, 0x1 ;  /* 0x0000000100057802 */ /* 0x000fe40000000f00 */
[----:B------:R-:W-:Y:S02]  /*140a0*/  MOV R6, 0x140c0 ;  /* 0x000140c000067802 */ /* 0x000fe40000000f00 */
[----:B-1----:R-:W-:Y:S05]  /*140b0*/  CALL.REL.NOINC `($__internal_34_$__cuda_sm70_shflsync_bfly_p) ;  /* 0x00000ea000007944 */ /* 0x002fea0003c00000 */
[----:B--2---:R-:W-:Y:S01]  /*140c0*/  FADD.FTZ R7, R10, R5 ;  /* 0x000000050a077221 */ /* 0x004fe20000010000 */
[----:B-1----:R-:W-:Y:S02]  /*140d0*/  MOV R8, R238 ;  /* 0x000000ee00087202 */ /* 0x002fe40000000f00 */
[----:B------:R-:W-:Y:S02]  /*140e0*/  MOV R5, 0x2 ;  /* 0x0000000200057802 */ /* 0x000fe40000000f00 */
[----:B------:R-:W-:-:S02]  /*140f0*/  MOV R6, 0x14110 ;  /* 0x0001411000067802 */ /* 0x000fc40000000f00 */
[----:B------:R-:W-:Y:S05]  /*14100*/  CALL.REL.NOINC `($__internal_34_$__cuda_sm70_shflsync_bfly_p) ;  /* 0x00000e5000007944 */ /* 0x000fea0003c00000 */
[----:B-12---:R-:W-:Y:S01]  /*14110*/  FADD.FTZ R8, R238, R5 ;  /* 0x00000005ee087221 */ /* 0x006fe20000010000 */
[----:B------:R-:W-:-:S02]  /*14120*/  MOV R5, 0x1 ;  /* 0x0000000100057802 */ /* 0x000fc40000000f00 */
[----:B------:R-:W-:Y:S02]  /*14130*/  MOV R6, 0x14150 ;  /* 0x0001415000067802 */ /* 0x000fe40000000f00 */
[----:B------:R-:W-:Y:S05]  /*14140*/  CALL.REL.NOINC `($__internal_34_$__cuda_sm70_shflsync_bfly_p) ;  /* 0x00000e1000007944 */ /* 0x000fea0003c00000 */
[----:B-12---:R-:W-:Y:S05]  /*14150*/  BRA `(.L_x_1773) ;  /* 0xffffb02000007947 */ /* 0x006fea000383ffff */
.L_x_1707:
[----:B--234-:R-:W-:Y:S01]  /*14160*/  IMAD.MOV.U32 R5, RZ, RZ, R9 ;  /* 0x000000ffff057224 */ /* 0x01cfe200078e0009 */
[----:B------:R-:W-:Y:S01]  /*14170*/  MOV R4, RZ ;  /* 0x000000ff00047202 */ /* 0x000fe20000000f00 */
[----:B------:R-:W-:Y:S01]  /*14180*/  IMAD.MOV.U32 R2, RZ, RZ, 0x181f ;  /* 0x0000181fff027424 */ /* 0x000fe200078e00ff */
[----:B------:R-:W-:Y:S02]  /*14190*/  MOV R0, 0x141b0 ;  /* 0x000141b000007802 */ /* 0x000fe40000000f00 */
[----:B-1----:R-:W-:Y:S05]  /*141a0*/  CALL.REL.NOINC `($__internal_35_$__cuda_sm70_shflsync_idx_p) ;  /* 0x00000e0000007944 */ /* 0x002fea0003c00000 */
[----:B--2---:R-:W-:Y:S01]  /*141b0*/  MOV R11, R2 ;  /* 0x00000002000b7202 */ /* 0x004fe20000000f00 */
[----:B-1----:R-:W-:Y:S05]  /*141c0*/  BRA `(.L_x_1774) ;  /* 0xffffc66000007947 */ /* 0x002fea000383ffff */
.L_x_1708:
[----:B------:R-:W-:Y:S01]  /*141d0*/  IMAD.MOV.U32 R5, RZ, RZ, R10 ;  /* 0x000000ffff057224 */ /* 0x000fe200078e000a */
[----:B------:R-:W-:Y:S01]  /*141e0*/  MOV R4, RZ ;  /* 0x000000ff00047202 */ /* 0x000fe20000000f00 */
[----:B------:R-:W-:Y:S01]  /*141f0*/  IMAD.MOV.U32 R2, RZ, RZ, 0x181f ;  /* 0x0000181fff027424 */ /* 0x000fe200078e00ff */
[----:B------:R-:W-:Y:S02]  /*14200*/  MOV R0, 0x14220 ;  /* 0x0001422000007802 */ /* 0x000fe40000000f00 */
[----:B-123--:R-:W-:Y:S05]  /*14210*/  CALL.REL.NOINC `($__internal_35_$__cuda_sm70_shflsync_idx_p) ;  /* 0x00000d9000007944 */ /* 0x00efea0003c00000 */
[----:B-12---:R-:W-:Y:S05]  /*14220*/  BRA `(.L_x_1775) ;  /* 0xffffc62000007947 */ /* 0x006fea000383ffff */
.L_x_1711:
[----:B--2---:R-:W-:Y:S01]  /*14230*/  IMAD.MOV.U32 R5, RZ, RZ, R9 ;  /* 0x000000ffff057224 */ /* 0x004fe200078e0009 */
[----:B------:R-:W-:Y:S01]  /*14240*/  MOV R4, 0x1 ;  /* 0x0000000100047802 */ /* 0x000fe20000000f00 */
[----:B------:R-:W-:Y:S01]  /*14250*/  IMAD.MOV.U32 R2, RZ, RZ, 0x181f ;  /* 0x0000181fff027424 */ /* 0x000fe200078e00ff */
[----:B------:R-:W-:-:S02]  /*14260*/  MOV R0, 0x14280 ;  /* 0x0001428000007802 */ /* 0x000fc40000000f00 */
[----:B-1-34-:R-:W-:Y:S05]  /*14270*/  CALL.REL.NOINC `($__internal_35_$__cuda_sm70_shflsync_idx_p) ;  /* 0x00000d3000007944 */ /* 0x01afea0003c00000 */
[----:B--2---:R-:W-:Y:S01]  /*14280*/  IMAD.MOV.U32 R11, RZ, RZ, R2 ;  /* 0x000000ffff0b7224 */ /* 0x004fe200078e0002 */
[----:B-1----:R-:W-:Y:S01]  /*14290*/  MOV R4, 0x1 ;  /* 0x0000000100047802 */ /* 0x002fe20000000f00 */
[----:B------:R-:W-:Y:S01]  /*142a0*/  IMAD.MOV.U32 R5, RZ, RZ, R10 ;  /* 0x000000ffff057224 */ /* 0x000fe200078e000a */
[----:B------:R-:W-:-:S02]  /*142b0*/  MOV R2, 0x181f ;  /* 0x0000181f00027802 */ /* 0x000fc40000000f00 */
[----:B------:R-:W-:Y:S02]  /*142c0*/  MOV R0, 0x142e0 ;  /* 0x000142e000007802 */ /* 0x000fe40000000f00 */
[----:B------:R-:W-:Y:S05]  /*142d0*/  CALL.REL.NOINC `($__internal_35_$__cuda_sm70_shflsync_idx_p) ;  /* 0x00000cd000007944 */ /* 0x000fea0003c00000 */
[----:B-12---:R-:W-:Y:S05]  /*142e0*/  BRA `(.L_x_1776) ;  /* 0xffffc69000007947 */ /* 0x006fea000383ffff */
.L_x_1714:
[----:B-1----:R-:W-:Y:S01]  /*142f0*/  IMAD.MOV.U32 R5, RZ, RZ, R9 ;  /* 0x000000ffff057224 */ /* 0x002fe200078e0009 */
[----:B------:R-:W-:Y:S01]  /*14300*/  MOV R4, 0x2 ;  /* 0x0000000200047802 */ /* 0x000fe20000000f00 */
[----:B--2---:R-:W-:Y:S01]  /*14310*/  IMAD.MOV.U32 R2, RZ, RZ, 0x181f ;  /* 0x0000181fff027424 */ /* 0x004fe200078e00ff */
[----:B------:R-:W-:Y:S02]  /*14320*/  MOV R0, 0x14340 ;  /* 0x0001434000007802 */ /* 0x000fe40000000f00 */
[----:B---34-:R-:W-:Y:S05]  /*14330*/  CALL.REL.NOINC `($__internal_35_$__cuda_sm70_shflsync_idx_p) ;  /* 0x00000c7000007944 */ /* 0x018fea0003c00000 */
[----:B--2---:R-:W-:Y:S01]  /*14340*/  MOV R11, R2 ;  /* 0x00000002000b7202 */ /* 0x004fe20000000f00 */
[----:B-1----:R-:W-:Y:S05]  /*14350*/  BRA `(.L_x_1777) ;  /* 0xffffc75000007947 */ /* 0x002fea000383ffff */
.L_x_1715:
[----:B-1----:R-:W-:Y:S01]  /*14360*/  IMAD.MOV.U32 R5, RZ, RZ, R10 ;  /* 0x000000ffff057224 */ /* 0x002fe200078e000a */
[----:B------:R-:W-:Y:S01]  /*14370*/  MOV R4, 0x2 ;  /* 0x0000000200047802 */ /* 0x000fe20000000f00 */
[----:B--2---:R-:W-:Y:S01]  /*14380*/  IMAD.MOV.U32 R2, RZ, RZ, 0x181f ;  /* 0x0000181fff027424 */ /* 0x004fe200078e00ff */
[----:B------:R-:W-:Y:S02]  /*14390*/  MOV R0, 0x143b0 ;  /* 0x000143b000007802 */ /* 0x000fe40000000f00 */
[----:B---34-:R-:W-:Y:S05]  /*143a0*/  CALL.REL.NOINC `($__internal_35_$__cuda_sm70_shflsync_idx_p) ;  /* 0x00000c0000007944 */ /* 0x018fea0003c00000 */
[----:B-12---:R-:W-:Y:S05]  /*143b0*/  BRA `(.L_x_1778) ;  /* 0xffffc71000007947 */ /* 0x006fea000383ffff */
.L_x_1718:
[----:B-1----:R-:W-:Y:S01]  /*143c0*/  IMAD.MOV.U32 R5, RZ, RZ, R9 ;  /* 0x000000ffff057224 */ /* 0x002fe200078e0009 */
[----:B------:R-:W-:Y:S01]  /*143d0*/  MOV R4, 0x3 ;  /* 0x0000000300047802 */ /* 0x000fe20000000f00 */
[----:B----4-:R-:W-:Y:S01]  /*143e0*/  IMAD.MOV.U32 R2, RZ, RZ, 0x181f ;  /* 0x0000181fff027424 */ /* 0x010fe200078e00ff */
[----:B------:R-:W-:-:S02]  /*143f0*/  MOV R0, 0x14410 ;  /* 0x0001441000007802 */ /* 0x000fc40000000f00 */
[----:B--23--:R-:W-:Y:S05]  /*14400*/  CALL.REL.NOINC `($__internal_35_$__cuda_sm70_shflsync_idx_p) ;  /* 0x00000ba000007944 */ /* 0x00cfea0003c00000 */
[----:B--2---:R-:W-:Y:S01]  /*14410*/  IMAD.MOV.U32 R9, RZ, RZ, R2 ;  /* 0x000000ffff097224 */ /* 0x004fe200078e0002 */
[----:B-1----:R-:W-:Y:S01]  /*14420*/  MOV R4, 0x3 ;  /* 0x0000000300047802 */ /* 0x002fe20000000f00 */
[----:B------:R-:W-:Y:S01]  /*14430*/  IMAD.MOV.U32 R5, RZ, RZ, R10 ;  /* 0x000000ffff057224 */ /* 0x000fe200078e000a */
[----:B------:R-:W-:-:S02]  /*14440*/  MOV R2, 0x181f ;  /* 0x0000181f00027802 */ /* 0x000fc40000000f00 */
[----:B------:R-:W-:Y:S02]  /*14450*/  MOV R0, 0x14470 ;  /* 0x0001447000007802 */ /* 0x000fe40000000f00 */
[----:B------:R-:W-:Y:S05]  /*14460*/  CALL.REL.NOINC `($__internal_35_$__cuda_sm70_shflsync_idx_p) ;  /* 0x00000b4000007944 */ /* 0x000fea0003c00000 */
[----:B-12---:R-:W-:Y:S05]  /*14470*/  BRA `(.L_x_1779) ;  /* 0xffffc79000007947 */ /* 0x006fea000383ffff */
.L_x_1720:
[----:B------:R-:W-:Y:S01]  /*14480*/  IMAD.MOV.U32 R5, RZ, RZ, R151 ;  /* 0x000000ffff057224 */ /* 0x000fe200078e0097 */
[----:B------:R-:W-:Y:S01]  /*14490*/  MOV R4, RZ ;  /* 0x000000ff00047202 */ /* 0x000fe20000000f00 */
[----:B------:R-:W-:Y:S01]  /*144a0*/  IMAD.MOV.U32 R2, RZ, RZ, 0x1c1f ;  /* 0x00001c1fff027424 */ /* 0x000fe200078e00ff */
[----:B------:R-:W-:Y:S02]  /*144b0*/  MOV R0, 0x144d0 ;  /* 0x000144d000007802 */ /* 0x000fe40000000f00 */
[----:B------:R-:W-:Y:S05]  /*144c0*/  CALL.REL.NOINC `($__internal_35_$__cuda_sm70_shflsync_idx_p) ;  /* 0x00000ae000007944 */ /* 0x000fea0003c00000 */
[----:B--2---:R-:W-:Y:S01]  /*144d0*/  MOV R153, R2 ;  /* 0x0000000200997202 */ /* 0x004fe20000000f00 */
[----:B-1----:R-:W-:Y:S05]  /*144e0*/  BRA `(.L_x_1780) ;  /* 0xffffca3000007947 */ /* 0x002fea000383ffff */
.L_x_1721:
[----:B------:R-:W-:Y:S01]  /*144f0*/  IMAD.MOV.U32 R5, RZ, RZ, R152 ;  /* 0x000000ffff057224 */ /* 0x000fe200078e0098 */
[----:B------:R-:W-:Y:S01]  /*14500*/  MOV R4, RZ ;  /* 0x000000ff00047202 */ /* 0x000fe20000000f00 */
[----:B------:R-:W-:Y:S01]  /*14510*/  IMAD.MOV.U32 R2, RZ, RZ, 0x1c1f ;  /* 0x00001c1fff027424 */ /* 0x000fe200078e00ff */
[----:B------:R-:W-:Y:S02]  /*14520*/  MOV R0, 0x14540 ;  /* 0x0001454000007802 */ /* 0x000fe40000000f00 */
[----:B-12---:R-:W-:Y:S05]  /*14530*/  CALL.REL.NOINC `($__internal_35_$__cuda_sm70_shflsync_idx_p) ;  /* 0x00000a7000007944 */ /* 0x006fea0003c00000 */
[----:B-12---:R-:W-:Y:S05]  /*14540*/  BRA `(.L_x_1781) ;  /* 0xffffc9f000007947 */ /* 0x006fea000383ffff */
.L_x_1724:
[----:B----4-:R-:W-:Y:S01]  /*14550*/  IMAD.MOV.U32 R5, RZ, RZ, R151 ;  /* 0x000000ffff057224 */ /* 0x010fe200078e0097 */
[----:B------:R-:W-:Y:S01]  /*14560*/  MOV R4, 0x1 ;  /* 0x0000000100047802 */ /* 0x000fe20000000f00 */
[----:B------:R-:W-:Y:S01]  /*14570*/  IMAD.MOV.U32 R2, RZ, RZ, 0x1c1f ;  /* 0x00001c1fff027424 */ /* 0x000fe200078e00ff */
[----:B------:R-:W-:-:S02]  /*14580*/  MOV R0, 0x145a0 ;  /* 0x000145a000007802 */ /* 0x000fc40000000f00 */
[----:B-123--:R-:W-:Y:S05]  /*14590*/  CALL.REL.NOINC `($__internal_35_$__cuda_sm70_shflsync_idx_p) ;  /* 0x00000a1000007944 */ /* 0x00efea0003c00000 */
[----:B--2---:R-:W-:Y:S01]  /*145a0*/  IMAD.MOV.U32 R151, RZ, RZ, R2 ;  /* 0x000000ffff977224 */ /* 0x004fe200078e0002 */
[----:B-1----:R-:W-:Y:S01]  /*145b0*/  MOV R4, 0x1 ;  /* 0x0000000100047802 */ /* 0x002fe20000000f00 */
[----:B------:R-:W-:Y:S01]  /*145c0*/  IMAD.MOV.U32 R5, RZ, RZ, R152 ;  /* 0x000000ffff057224 */ /* 0x000fe200078e0098 */
[----:B------:R-:W-:-:S02]  /*145d0*/  MOV R2, 0x1c1f ;  /* 0x00001c1f00027802 */ /* 0x000fc40000000f00 */
[----:B------:R-:W-:Y:S02]  /*145e0*/  MOV R0, 0x14600 ;  /* 0x0001460000007802 */ /* 0x000fe40000000f00 */
[----:B------:R-:W-:Y:S05]  /*145f0*/  CALL.REL.NOINC `($__internal_35_$__cuda_sm70_shflsync_idx_p) ;  /* 0x000009b000007944 */ /* 0x000fea0003c00000 */
[----:B-12---:R-:W-:Y:S05]  /*14600*/  BRA `(.L_x_1782) ;  /* 0xffffd28000007947 */ /* 0x006fea000383ffff */
.L_x_1728:
[----:B------:R-:W-:Y:S01]  /*14610*/  IMAD.MOV.U32 R5, RZ, RZ, R10 ;  /* 0x000000ffff057224 */ /* 0x000fe200078e000a */
[----:B------:R-:W-:Y:S01]  /*14620*/  MOV R4, RZ ;  /* 0x000000ff00047202 */ /* 0x000fe20000000f00 */
[----:B------:R-:W-:Y:S01]  /*14630*/  IMAD.MOV.U32 R2, RZ, RZ, 0x181f ;  /* 0x0000181fff027424 */ /* 0x000fe200078e00ff */
[----:B------:R-:W-:Y:S02]  /*14640*/  MOV R0, 0x14660 ;  /* 0x0001466000007802 */ /* 0x000fe40000000f00 */
[----:B-1----:R-:W-:Y:S05]  /*14650*/  CALL.REL.NOINC `($__internal_35_$__cuda_sm70_shflsync_idx_p) ;  /* 0x0000095000007944 */ /* 0x002fea0003c00000 */
[----:B--2---:R-:W-:Y:S01]  /*14660*/  MOV R11, R2 ;  /* 0x00000002000b7202 */ /* 0x004fe20000000f00 */
[----:B-1----:R-:W-:Y:S05]  /*14670*/  BRA `(.L_x_1783) ;  /* 0xffffdf1000007947 */ /* 0x002fea000383ffff */
.L_x_1729:
[----:B------:R-:W-:Y:S01]  /*14680*/  IMAD.MOV.U32 R5, RZ, RZ, R9 ;  /* 0x000000ffff057224 */ /* 0x000fe200078e0009 */
[----:B------:R-:W-:Y:S01]  /*14690*/  MOV R4, RZ ;  /* 0x000000ff00047202 */ /* 0x000fe20000000f00 */
[----:B------:R-:W-:Y:S01]  /*146a0*/  IMAD.MOV.U32 R2, RZ, RZ, 0x181f ;  /* 0x0000181fff027424 */ /* 0x000fe200078e00ff */
[----:B------:R-:W-:Y:S02]  /*146b0*/  MOV R0, 0x146d0 ;  /* 0x000146d000007802 */ /* 0x000fe40000000f00 */
[----:B-123--:R-:W-:Y:S05]  /*146c0*/  CALL.REL.NOINC `($__internal_35_$__cuda_sm70_shflsync_idx_p) ;  /* 0x000008e000007944 */ /* 0x00efea0003c00000 */
[----:B-12---:R-:W-:Y:S05]  /*146d0*/  BRA `(.L_x_1784) ;  /* 0xffffded000007947 */ /* 0x006fea000383ffff */
.L_x_1732:
        /* <DEDUP_REMOVED lines=12> */
.L_x_1735:
[----:B-1----:R-:W-:Y:S01]  /*147a0*/  IMAD.MOV.U32 R5, RZ, RZ, R10 ;  /* 0x000000ffff057224 */ /* 0x002fe200078e000a */
[----:B------:R-:W-:Y:S01]  /*147b0*/  MOV R4, 0x2 ;  /* 0x0000000200047802 */ /* 0x000fe20000000f00 */
[----:B------:R-:W-:Y:S01]  /*147c0*/  IMAD.MOV.U32 R2, RZ, RZ, 0x181f ;  /* 0x0000181fff027424 */ /* 0x000fe200078e00ff */
[----:B------:R-:W-:Y:S02]  /*147d0*/  MOV R0, 0x147f0 ;  /* 0x000147f000007802 */ /* 0x000fe40000000f00 */
[----:B--234-:R-:W-:Y:S05]  /*147e0*/  CALL.REL.NOINC `($__internal_35_$__cuda_sm70_shflsync_idx_p) ;  /* 0x000007c000007944 */ /* 0x01cfea0003c00000 */
[----:B--2---:R-:W-:Y:S01]  /*147f0*/  MOV R11, R2 ;  /* 0x00000002000b7202 */ /* 0x004fe20000000f00 */
[----:B-1----:R-:W-:Y:S05]  /*14800*/  BRA `(.L_x_1786) ;  /* 0xffffe01000007947 */ /* 0x002fea000383ffff */
.L_x_1736:
[----:B-1----:R-:W-:Y:S01]  /*14810*/  IMAD.MOV.U32 R5, RZ, RZ, R9 ;  /* 0x000000ffff057224 */ /* 0x002fe200078e0009 */
[----:B------:R-:W-:Y:S01]  /*14820*/  MOV R4, 0x2 ;  /* 0x0000000200047802 */ /* 0x000fe20000000f00 */
[----:B------:R-:W-:Y:S01]  /*14830*/  IMAD.MOV.U32 R2, RZ, RZ, 0x181f ;  /* 0x0000181fff027424 */ /* 0x000fe200078e00ff */
[----:B------:R-:W-:Y:S02]  /*14840*/  MOV R0, 0x14860 ;  /* 0x0001486000007802 */ /* 0x000fe40000000f00 */
[----:B--234-:R-:W-:Y:S05]  /*14850*/  CALL.REL.NOINC `($__internal_35_$__cuda_sm70_shflsync_idx_p) ;  /* 0x0000075000007944 */ /* 0x01cfea0003c00000 */
[----:B-12---:R-:W-:Y:S05]  /*14860*/  BRA `(.L_x_1787) ;  /* 0xffffdfd000007947 */ /* 0x006fea000383ffff */
.L_x_1739:
        /* <DEDUP_REMOVED lines=12> */
.L_x_1741:
[----:B------:R-:W-:Y:S01]  /*14930*/  IMAD.MOV.U32 R5, RZ, RZ, R3 ;  /* 0x000000ffff057224 */ /* 0x000fe200078e0003 */
[----:B------:R-:W-:Y:S01]  /*14940*/  MOV R4, RZ ;  /* 0x000000ff00047202 */ /* 0x000fe20000000f00 */
[----:B--23--:R-:W-:Y:S01]  /*14950*/  IMAD.MOV.U32 R2, RZ, RZ, 0x1f ;  /* 0x0000001fff027424 */ /* 0x00cfe200078e00ff */
[----:B------:R-:W-:Y:S02]  /*14960*/  MOV R0, 0x14980 ;  /* 0x0001498000007802 */ /* 0x000fe40000000f00 */
[----:B------:R-:W-:Y:S05]  /*14970*/  CALL.REL.NOINC `($__internal_35_$__cuda_sm70_shflsync_idx_p) ;  /* 0x0000063000007944 */ /* 0x000fea0003c00000 */
[----:B--2---:R-:W-:Y:S01]  /*14980*/  MOV R9, R2 ;  /* 0x0000000200097202 */ /* 0x004fe20000000f00 */
[----:B-1----:R-:W-:Y:S05]  /*14990*/  BRA `(.L_x_1789) ;  /* 0xffffe19000007947 */ /* 0x002fea000383ffff */
.L_x_1742:
[----:B------:R-:W-:Y:S01]  /*149a0*/  IMAD.MOV.U32 R5, RZ, RZ, R3 ;  /* 0x000000ffff057224 */ /* 0x000fe200078e0003 */
[----:B------:R-:W-:Y:S01]  /*149b0*/  MOV R4, 0x1 ;  /* 0x0000000100047802 */ /* 0x000fe20000000f00 */
[----:B--2---:R-:W-:Y:S01]  /*149c0*/  IMAD.MOV.U32 R2, RZ, RZ, 0x1f ;  /* 0x0000001fff027424 */ /* 0x004fe200078e00ff */
[----:B------:R-:W-:Y:S02]  /*149d0*/  MOV R0, 0x149f0 ;  /* 0x000149f000007802 */ /* 0x000fe40000000f00 */
[----:B-1-3--:R-:W-:Y:S05]  /*149e0*/  CALL.REL.NOINC `($__internal_35_$__cuda_sm70_shflsync_idx_p) ;  /* 0x000005c000007944 */ /* 0x00afea0003c00000 */
[----:B--2---:R-:W-:Y:S01]  /*149f0*/  MOV R3, R2 ;  /* 0x0000000200037202 */ /* 0x004fe20000000f00 */
[----:B-1----:R-:W-:Y:S05]  /*14a00*/  BRA `(.L_x_1790) ;  /* 0xffffe14000007947 */ /* 0x002fea000383ffff */
.L_x_1743:
[----:B------:R-:W-:Y:S02]  /*14a10*/  MOV R2, 0x1 ;  /* 0x0000000100027802 */ /* 0x000fe40000000f00 */
[----:B------:R-:W-:-:S02]  /*14a20*/  MOV R0, 0x14a40 ;  /* 0x00014a4000007802 */ /* 0x000fc40000000f00 */
[----:B-1-3--:R-:W-:Y:S05]  /*14a30*/  CALL.REL.NOINC `($__internal_36_$__cuda_sm70_shflsync_up_p) ;  /* 0x000005c000007944 */ /* 0x00afea0003c00000 */
[----:B-12---:R-:W-:Y:S05]  /*14a40*/  BRA `(.L_x_1791) ;  /* 0xffffe22000007947 */ /* 0x006fea000383ffff */
.L_x_1744:
[----:B------:R-:W-:Y:S02]  /*14a50*/  MOV R2, 0x2 ;  /* 0x0000000200027802 */ /* 0x000fe40000000f00 */
[----:B------:R-:W-:-:S02]  /*14a60*/  MOV R0, 0x14a80 ;  /* 0x00014a8000007802 */ /* 0x000fc40000000f00 */
[----:B-1-3--:R-:W-:Y:S05]  /*14a70*/  CALL.REL.NOINC `($__internal_36_$__cuda_sm70_shflsync_up_p) ;  /* 0x0000058000007944 */ /* 0x00afea0003c00000 */
        /* <DEDUP_REMOVED lines=23> */
.L_x_1748:
[----:B--2---:R-:W-:Y:S01]  /*14bf0*/  IMAD.MOV.U32 R11, RZ, RZ, R3 ;  /* 0x000000ffff0b7224 */ /* 0x004fe200078e0003 */
[----:B------:R-:W-:Y:S02]  /*14c00*/  MOV R2, 0x1 ;  /* 0x0000000100027802 */ /* 0x000fe40000000f00 */
[----:B------:R-:W-:Y:S02]  /*14c10*/  MOV R0, 0x14c30 ;  /* 0x00014c3000007802 */ /* 0x000fe40000000f00 */
[----:B------:R-:W-:Y:S05]  /*14c20*/  CALL.REL.NOINC `($__internal_36_$__cuda_sm70_shflsync_up_p) ;  /* 0x000003d000007944 */ /* 0x000fea0003c00000 */
[----:B-12---:R-:W-:Y:S05]  /*14c30*/  BRA `(.L_x_1793) ;  /* 0xffffe28000007947 */ /* 0x006fea000383ffff */
.L_x_1749:
[----:B--2---:R-:W-:Y:S01]  /*14c40*/  IMAD.MOV.U32 R11, RZ, RZ, R3 ;  /* 0x000000ffff0b7224 */ /* 0x004fe200078e0003 */
        /* <DEDUP_REMOVED lines=26> */
.L_x_1751:
[----:B------:R-:W-:Y:S02]  /*14df0*/  SEL R2, RZ, 0x1, P0 ;  /* 0x00000001ff027807 */ /* 0x000fe40000000000 */
[----:B------:R-:W-:Y:S02]  /*14e00*/  MOV R0, 0x14e20 ;  /* 0x00014e2000007802 */ /* 0x000fe40000000f00 */
[----:B--2---:R-:W-:Y:S05]  /*14e10*/  CALL.REL.NOINC `($__internal_37_$__cuda_sm70_votesync_ballot) ;  /* 0x0000023000007944 */ /* 0x004fea0003c00000 */
[----:B------:R-:W-:Y:S05]  /*14e20*/  BRA `(.L_x_1795) ;  /* 0xffffe22000007947 */ /* 0x000fea000383ffff */
.L_x_1752:
[----:B------:R-:W-:Y:S01]  /*14e30*/  IMAD.MOV.U32 R5, RZ, RZ, R193 ;  /* 0x000000ffff057224 */ /* 0x000fe200078e00c1 */
[----:B------:R-:W-:Y:S01]  /*14e40*/  MOV R4, R14 ;  /* 0x0000000e00047202 */ /* 0x000fe20000000f00 */
[----:B------:R-:W-:Y:S01]  /*14e50*/  IMAD.MOV.U32 R2, RZ, RZ, 0x1f ;  /* 0x0000001fff027424 */ /* 0x000fe200078e00ff */
[----:B------:R-:W-:Y:S02]  /*14e60*/  MOV R0, 0x14e80 ;  /* 0x00014e8000007802 */ /* 0x000fe40000000f00 */
[----:B--2---:R-:W-:Y:S05]  /*14e70*/  CALL.REL.NOINC `($__internal_35_$__cuda_sm70_shflsync_idx_p) ;  /* 0x0000013000007944 */ /* 0x004fea0003c00000 */
[----:B--2---:R-:W-:Y:S01]  /*14e80*/  IMAD.MOV.U32 R193, RZ, RZ, R2 ;  /* 0x000000ffffc17224 */ /* 0x004fe200078e0002 */
[----:B-1----:R-:W-:Y:S01]  /*14e90*/  MOV R4, R14 ;  /* 0x0000000e00047202 */ /* 0x002fe20000000f00 */
[----:B------:R-:W-:Y:S01]  /*14ea0*/  IMAD.MOV.U32 R5, RZ, RZ, R12 ;  /* 0x000000ffff057224 */ /* 0x000fe200078e000c */
[----:B------:R-:W-:Y:S02]  /*14eb0*/  MOV R2, 0x1f ;  /* 0x0000001f00027802 */ /* 0x000fe40000000f00 */
[----:B------:R-:W-:-:S02]  /*14ec0*/  MOV R0, 0x14ee0 ;  /* 0x00014ee000007802 */ /* 0x000fc40000000f00 */
[----:B------:R-:W-:Y:S05]  /*14ed0*/  CALL.REL.NOINC `($__internal_35_$__cuda_sm70_shflsync_idx_p) ;  /* 0x000000d000007944 */ /* 0x000fea0003c00000 */
[----:B--2---:R-:W-:Y:S01]  /*14ee0*/  MOV R3, R2 ;  /* 0x0000000200037202 */ /* 0x004fe20000000f00 */
[----:B-1----:R-:W-:Y:S05]  /*14ef0*/  BRA `(.L_x_1796) ;  /* 0xffffe1a000007947 */ /* 0x002fea000383ffff */
.L_x_1755:
[----:B------:R-:W-:Y:S01]  /*14f00*/  IMAD.MOV.U32 R5, RZ, RZ, R11 ;  /* 0x000000ffff057224 */ /* 0x000fe200078e000b */
[----:B------:R-:W-:-:S02]  /*14f10*/  MOV R2, 0x1f ;  /* 0x0000001f00027802 */ /* 0x000fc40000000f00 */
[----:B------:R-:W-:Y:S02]  /*14f20*/  MOV R0, 0x14f40 ;  /* 0x00014f4000007802 */ /* 0x000fe40000000f00 */
[----:B-1234-:R-:W-:Y:S05]  /*14f30*/  CALL.REL.NOINC `($__internal_35_$__cuda_sm70_shflsync_idx_p) ;  /* 0x0000007000007944 */ /* 0x01efea0003c00000 */
[----:B--2---:R-:W-:Y:S01]  /*14f40*/  MOV R13, R2 ;  /* 0x00000002000d7202 */ /* 0x004fe20000000f00 */
[----:B-1----:R-:W-:Y:S05]  /*14f50*/  BRA `(.L_x_1754) ;  /* 0xffffe1a000007947 */ /* 0x002fea000383ffff */
        .weak           $__internal_34_$__cuda_sm70_shflsync_bfly_p
        .type           $__internal_34_$__cuda_sm70_shflsync_bfly_p,@function
        .size           $__internal_34_$__cuda_sm70_shflsync_bfly_p,($__internal_35_$__cuda_sm70_shflsync_idx_p - $__internal_34_$__cuda_sm70_shflsync_bfly_p)
$__internal_34_$__cuda_sm70_shflsync_bfly_p:
[----:B------:R-:W-:Y:S01]  /*14f60*/  MOV R12, R6 ;  /* 0x00000006000c7202 */ /* 0x000fe20000000f00 */
[----:B------:R-:W-:Y:S04]  /*14f70*/  WARPSYNC R3 ;  /* 0x0000000300007348 */ /* 0x000fe80003800000 */
[----:B------:R-:W-:Y:S01]  /*14f80*/  MOV R13, 0x0 ;  /* 0x00000000000d7802 */ /* 0x000fe20000000f00 */
[----:B------:R1:W2:Y:S03]  /*14f90*/  SHFL.BFLY PT, R5, R8, R5, R4 ;  /* 0x0c00000508057389 */ /* 0x0002a600000e0004 */
[----:B------:R-:W-:Y:S05]  /*14fa0*/  RET.REL.NODEC R12 `(_ZN7cutlass13device_kernelIN5flash19enable_sm80_to_sm89INS1_16FlashAttnFwdSm80INS1_25CollectiveMainloopFwdSm80ILi8ELi2ELb0EN4cute5tupleIJNS5_1CILi128EEENS7_ILi64EEENS7_ILi192EEEEEELi192ENS_6half_tEfNS_4arch4Sm80ELb0ELb1ELb0ELb1ELb0ELb0ELb1ELb1EEENS1_21CollectiveEpilogueFwdINS6_IJS8_SA_S9_EEENS6_IJNS7_ILi1EEESI_SI_EEESC_SE_Li256ELb1ELb1ELb1ELb0EEENS1_36VarlenDynamicPersistentTileSchedulerILi128ELi64ELi256ELi256ELb1ELb1ELb0ELb1ELb0ELb1EEEEEEEEEvNT_6ParamsE) ;  /* 0xfffeb0500c007950 */ /* 0x000fea0003c3ffff */
        .weak           $__internal_35_$__cuda_sm70_shflsync_idx_p
        .type           $__internal_35_$__cuda_sm70_shflsync_idx_p,@function
        .size           $__internal_35_$__cuda_sm70_shflsync_idx_p,($__internal_36_$__cuda_sm70_shflsync_up_p - $__internal_35_$__cuda_sm70_shflsync_idx_p)
$__internal_35_$__cuda_sm70_shflsync_idx_p:
[----:B------:R-:W-:Y:S01]  /*14fb0*/  MOV R6, R0 ;  /* 0x0000000000067202 */ /* 0x000fe20000000f00 */
[----:B------:R-:W-:Y:S04]  /*14fc0*/  WARPSYNC R197 ;  /* 0x000000c500007348 */ /* 0x000fe80003800000 */
[----:B------:R-:W-:Y:S01]  /*14fd0*/  MOV R7, 0x0 ;  /* 0x0000000000077802 */ /* 0x000fe20000000f00 */
[----:B------:R1:W2:Y:S03]  /*14fe0*/  SHFL.IDX PT, R2, R5, R4, R2 ;  /* 0x0000000405027389 */ /* 0x0002a600000e0002 */
[----:B------:R-:W-:Y:S05]  /*14ff0*/  RET.REL.NODEC R6 `(_ZN7cutlass13device_kernelIN5flash19enable_sm80_to_sm89INS1_16FlashAttnFwdSm80INS1_25CollectiveMainloopFwdSm80ILi8ELi2ELb0EN4cute5tupleIJNS5_1CILi128EEENS7_ILi64EEENS7_ILi192EEEEEELi192ENS_6half_tEfNS_4arch4Sm80ELb0ELb1ELb0ELb1ELb0ELb0ELb1ELb1EEENS1_21CollectiveEpilogueFwdINS6_IJS8_SA_S9_EEENS6_IJNS7_ILi1EEESI_SI_EEESC_SE_Li256ELb1ELb1ELb1ELb0EEENS1_36VarlenDynamicPersistentTileSchedulerILi128ELi64ELi256ELi256ELb1ELb1ELb0ELb1ELb0ELb1EEEEEEEEEvNT_6ParamsE) ;  /* 0xfffeb00006007950 */ /* 0x000fea0003c3ffff */
        .weak           $__internal_36_$__cuda_sm70_shflsync_up_p
        .type           $__internal_36_$__cuda_sm70_shflsync_up_p,@function
        .size           $__internal_36_$__cuda_sm70_shflsync_up_p,($__internal_37_$__cuda_sm70_votesync_ballot - $__internal_36_$__cuda_sm70_shflsync_up_p)
$__internal_36_$__cuda_sm70_shflsync_up_p:
[----:B------:R-:W-:Y:S01]  /*15000*/  MOV R4, R0 ;  /* 0x0000000000047202 */ /* 0x000fe20000000f00 */
[----:B------:R-:W-:Y:S04]  /*15010*/  WARPSYNC R200 ;  /* 0x000000c800007348 */ /* 0x000fe80003800000 */
[----:B------:R-:W-:Y:S01]  /*15020*/  MOV R5, 0x0 ;  /* 0x0000000000057802 */ /* 0x000fe20000000f00 */
[----:B------:R1:W2:Y:S03]  /*15030*/  SHFL.UP PT, R2, R11, R2, R201 ;  /* 0x040000020b027389 */ /* 0x0002a600000e00c9 */
[----:B------:R-:W-:Y:S05]  /*15040*/  RET.REL.NODEC R4 `(_ZN7cutlass13device_kernelIN5flash19enable_sm80_to_sm89INS1_16FlashAttnFwdSm80INS1_25CollectiveMainloopFwdSm80ILi8ELi2ELb0EN4cute5tupleIJNS5_1CILi128EEENS7_ILi64EEENS7_ILi192EEEEEELi192ENS_6half_tEfNS_4arch4Sm80ELb0ELb1ELb0ELb1ELb0ELb0ELb1ELb1EEENS1_21CollectiveEpilogueFwdINS6_IJS8_SA_S9_EEENS6_IJNS7_ILi1EEESI_SI_EEESC_SE_Li256ELb1ELb1ELb1ELb0EEENS1_36VarlenDynamicPersistentTileSchedulerILi128ELi64ELi256ELi256ELb1ELb1ELb0ELb1ELb0ELb1EEEEEEEEEvNT_6ParamsE) ;  /* 0xfffeafb004007950 */ /* 0x000fea0003c3ffff */
        .weak           $__internal_37_$__cuda_sm70_votesync_ballot
        .type           $__internal_37_$__cuda_sm70_votesync_ballot,@function
        .size           $__internal_37_$__cuda_sm70_votesync_ballot,(.L_x_2499 - $__internal_37_$__cuda_sm70_votesync_ballot)
$__internal_37_$__cuda_sm70_votesync_ballot:
[----:B------:R-:W-:Y:S01]  /*15050*/  ISETP.NE.U32.AND P0, PT, R2, 0x1, PT ;  /* 0x000000010200780c */ /* 0x000fe20003f05070 */
[----:B------:R-:W-:Y:S04]  /*15060*/  WARPSYNC R196 ;  /* 0x000000c400007348 */ /* 0x000fe80003800000 */
[----:B------:R-:W-:-:S08]  /*15070*/  IMAD.MOV.U32 R2, RZ, RZ, R0 ;  /* 0x000000ffff027224 */ /* 0x000fd000078e0000 */
[----:B------:R-:W-:-:S04]  /*15080*/  VOTE.ANY R3, PT, !P0 ;  /* 0x0000000000037806 */ /* 0x000fc800040e0100 */
[----:B------:R-:W-:Y:S01]  /*15090*/  LOP3.LUT R10, R3, R196, RZ, 0xc0, !PT ;  /* 0x000000c4030a7212 */ /* 0x000fe200078ec0ff */
[----:B------:R-:W-:-:S04]  /*150a0*/  IMAD.MOV.U32 R3, RZ, RZ, 0x0 ;  /* 0x00000000ff037424 */ /* 0x000fc800078e00ff */
[----:B------:R-:W-:Y:S05]  /*150b0*/  RET.REL.NODEC R2 `(_ZN7cutlass13device_kernelIN5flash19enable_sm80_to_sm89INS1_16FlashAttnFwdSm80INS1_25CollectiveMainloopFwdSm80ILi8ELi2ELb0EN4cute5tupleIJNS5_1CILi128EEENS7_ILi64EEENS7_ILi192EEEEEELi192ENS_6half_tEfNS_4arch4Sm80ELb0ELb1ELb0ELb1ELb0ELb0ELb1ELb1EEENS1_21CollectiveEpilogueFwdINS6_IJS8_SA_S9_EEENS6_IJNS7_ILi1EEESI_SI_EEESC_SE_Li256ELb1ELb1ELb1ELb0EEENS1_36VarlenDynamicPersistentTileSchedulerILi128ELi64ELi256ELi256ELb1ELb1ELb0ELb1ELb0ELb1EEEEEEEEEvNT_6ParamsE) ;  /* 0xfffeaf4002007950 */ /* 0x000fea0003c3ffff */
.L_x_1797:
        /* <DEDUP_REMOVED lines=12> */
.L_x_2499:


//--------------------- .text._ZN7cutlass13device_kernelIN5flash19enable_sm80_to_sm89INS1_16FlashAttnFwdSm80INS1_25CollectiveMainloopFwdSm80ILi8ELi2ELb0EN4cute5tupleIJNS5_1CILi128EEENS7_ILi64EEENS7_ILi192EEEEEELi192ENS_6half_tEfNS_4arch4Sm80ELb0ELb1ELb0ELb1ELb0ELb1ELb1ELb1EEENS1_21CollectiveEpilogueFwdINS6_IJS8_SA_S9_EEENS6_IJNS7_ILi1EEESI_SI_EEESC_SE_Li256ELb1ELb1ELb1ELb0EEENS1_36VarlenDynamicPersistentTileSchedulerILi128ELi64ELi256ELi256ELb1ELb1ELb0ELb1ELb0ELb1EEEEEEEEEvNT_6ParamsE --------------------------
	.section	.text._ZN7cutlass13device_kernelIN5flash19enable_sm80_to_sm89INS1_16FlashAttnFwdSm80INS1_25CollectiveMainloopFwdSm80ILi8ELi2ELb0EN4cute5tupleIJNS5_1CILi128EEENS7_ILi64EEENS7_ILi192EEEEEELi192ENS_6half_tEfNS_4arch4Sm80ELb0ELb1ELb0ELb1ELb0ELb1ELb1ELb1EEENS1_21CollectiveEpilogueFwdINS6_IJS8_SA_S9_EEENS6_IJNS7_ILi1EEESI_SI_EEESC_SE_Li256ELb1ELb1ELb1ELb0EEENS1_36VarlenDynamicPersistentTileSchedulerILi128ELi64ELi256ELi256ELb1ELb1ELb0ELb1ELb0ELb1EEEEEEEEEvNT_6ParamsE,"ax",@progbits
	.sectioninfo	@"SHI_REGISTERS=247"
	.align	128
.text._ZN7cutlass13device_kernelIN5flash19enable_sm80_to_sm89INS1_16FlashAttnFwdSm80INS1_25CollectiveMainloopFwdSm80ILi8ELi2ELb0EN4cute5tupleIJNS5_1CILi128EEENS7_ILi64EEENS7_ILi192EEEEEELi192ENS_6half_tEfNS_4arch4Sm80ELb0ELb1ELb0ELb1ELb0ELb1ELb1ELb1EEENS1_21CollectiveEpilogueFwdINS6_IJS8_SA_S9_EEENS6_IJNS7_ILi1EEESI_SI_EEESC_SE_Li256ELb1ELb1ELb1ELb0EEENS1_36VarlenDynamicPersistentTileSchedulerILi128ELi64ELi256ELi256ELb1ELb1ELb0ELb1ELb0ELb1EEEEEEEEEvNT_6ParamsE:
        .type           _ZN7cutlass13device_kernelIN5flash19enable_sm80_to_sm89INS1_16FlashAttnFwdSm80INS1_25CollectiveMainloopFwdSm80ILi8ELi2ELb0EN4cute5tupleIJNS5_1CILi128EEENS7_ILi64EEENS7_ILi192EEEEEELi192ENS_6half_tEfNS_4arch4Sm80ELb0ELb1ELb0ELb1ELb0ELb1ELb1ELb1EEENS1_21CollectiveEpilogueFwdINS6_IJS8_SA_S9_EEENS6_IJNS7_ILi1EEESI_SI_EEESC_SE_Li256ELb1ELb1ELb1ELb0EEENS1_36VarlenDynamicPersistentTileSchedulerILi128ELi64ELi256ELi256ELb1ELb1ELb0ELb1ELb0ELb1EEEEEEEEEvNT_6ParamsE,@function
        .size           _ZN7cutlass13device_kernelIN5flash19enable_sm80_to_sm89INS1_16FlashAttnFwdSm80INS1_25CollectiveMainloopFwdSm80ILi8ELi2ELb0EN4cute5tupleIJNS5_1CILi128EEENS7_ILi64EEENS7_ILi192EEEEEELi192ENS_6half_tEfNS_4arch4Sm80ELb0ELb1ELb0ELb1ELb0ELb1ELb1ELb1EEENS1_21CollectiveEpilogueFwdINS6_IJS8_SA_S9_EEENS6_IJNS7_ILi1EEESI_SI_EEESC_SE_Li256ELb1ELb1ELb1ELb0EEENS1_36VarlenDynamicPersistentTileSchedulerILi128ELi64ELi256ELi256ELb1ELb1ELb0ELb1ELb0ELb1EEEEEEEEEvNT_6ParamsE,(.L_x_2504 - _ZN7cutlass13device_kernelIN5flash19enable_sm80_to_sm89INS1_16FlashAttnFwdSm80INS1_25CollectiveMainloopFwdSm80ILi8ELi2ELb0EN4cute5tupleIJNS5_1CILi128EEENS7_ILi64EEENS7_ILi192EEEEEELi192ENS_6half_tEfNS_4arch4Sm80ELb0ELb1ELb0ELb1ELb0ELb1ELb1ELb1EEENS1_21CollectiveEpilogueFwdINS6_IJS8_SA_S9_EEENS6_IJNS7_ILi1EEESI_SI_EEESC_SE_Li256ELb1ELb1ELb1ELb0EEENS1_36VarlenDynamicPersistentTileSchedulerILi128ELi64ELi256ELi256ELb1ELb1ELb0ELb1ELb0ELb1EEEEEEEEEvNT_6ParamsE)
        .other          _ZN7cutlass13device_kernelIN5flash19enable_sm80_to_sm89INS1_16FlashAttnFwdSm80INS1_25CollectiveMainloopFwdSm80ILi8ELi2ELb0EN4cute5tupleIJNS5_1CILi128EEENS7_ILi64EEENS7_ILi192EEEEEELi192ENS_6half_tEfNS_4arch4Sm80ELb0ELb1ELb0ELb1ELb0ELb1ELb1ELb1EEENS1_21CollectiveEpilogueFwdINS6_IJS8_SA_S9_EEENS6_IJNS7_ILi1EEESI_SI_EEESC_SE_Li256ELb1ELb1ELb1ELb0EEENS1_36VarlenDynamicPersistentTileSchedulerILi128ELi64ELi256ELi256ELb1ELb1ELb0ELb1ELb0ELb1EEEEEEEEEvNT_6ParamsE,@"STO_CUDA_ENTRY STV_DEFAULT"
_ZN7cutlass13device_kernelIN5flash19enable_sm80_to_sm89INS1_16FlashAttnFwdSm80INS1_25CollectiveMainloopFwdSm80ILi8ELi2ELb0EN4cute5tupleIJNS5_1CILi128EEENS7_ILi64EEENS7_ILi192EEEEEELi192ENS_6half_tEfNS_4arch4Sm80ELb0ELb1ELb0ELb1ELb0ELb1ELb1ELb1EEENS1_21CollectiveEpilogueFwdINS6_IJS8_SA_S9_EEENS6_IJNS7_ILi1EEESI_SI_EEESC_SE_Li256ELb1ELb1ELb1ELb0EEENS1_36VarlenDynamicPersistentTileSchedulerILi128ELi64ELi256ELi256ELb1ELb1ELb0ELb1ELb0ELb1EEEEEEEEEvNT_6ParamsE:
        /* <DEDUP_REMOVED lines=55> */
.L_x_1803:
        /* <DEDUP_REMOVED lines=16> */
.L_x_2026:
        /* <DEDUP_REMOVED lines=16> */
.L_x_2027:
[----:B--2---:R-:W-:-:S05]  /*0570*/  IMAD R9, R9, c[0x0][0x538], RZ ;  /* 0x00014e0009097a24 */ /* 0x004fca00078e02ff */
[----:B------:R-:W-:-:S04]  /*0580*/  IADD3 R6, R9, R6, RZ ;  /* 0x0000000609067210 */ /* 0x000fc80007ffe0ff */
[----:B------:R-:W-:-:S13]  /*0590*/  ISETP.GT.AND P0, PT, R6, UR4, PT ;  /* 0x0000000406007c0c */ /* 0x000fda000bf04270 */
[----:B-1----:R-:W-:Y:S05]  /*05a0*/  @!P0 BRA `(.L_x_1803) ;  /* 0xfffffdc000008947 */ /* 0x002fea000383ffff */
.L_x_1799:
[----:B------:R-:W-:-:S05]  /*05b0*/  IADD3 R204, -R9, R6, RZ ;  /* 0x0000000609cc7210 */ /* 0x000fca0007ffe1ff */
[----:B------:R-:W-:-:S05]  /*05c0*/  IMAD R0, R7, c[0x0][0x538], R204 ;  /* 0x00014e0007007a24 */ /* 0x000fca00078e02cc */
[----:B------:R-:W-:Y:S01]  /*05d0*/  ISETP.GT.AND P0, PT, R0, UR4, PT ;  /* 0x0000000400007c0c */ /* 0x000fe2000bf04270 */
[----:B------:R-:W-:-:S12]  /*05e0*/  BRA.DIV ~URZ, `(.L_x_1804) ;  /* 0x0001fee27f007947 */ /* 0x000fd8000b800000 */
[----:B------:R-:W-:-:S04]  /*05f0*/  VOTE.ANY R5, PT, !P0 ;  /* 0x0000000000057806 */ /* 0x000fc800040e0100 */
.L_x_2028:
[----:B------:R-:W1:Y:S02]  /*0600*/  POPC R6, R5 ;  /* 0x0000000500067309 */ /* 0x000e640000000000 */
[----:B-1----:R-:W-:Y:S01]  /*0610*/  IADD3 R207, R6, R207, RZ ;  /* 0x000000cf06cf7210 */ /* 0x002fe20007ffe0ff */
[----:B------:R-:W-:Y:S05]  /*0620*/  BRA.DIV ~URZ, `(.L_x_1805) ;  /* 0x0001fee27f007947 */ /* 0x000fea000b800000 */
[----:B------:R1:W2:Y:S01]  /*0630*/  SHFL.IDX PT, R4, R4, R6, 0x1f ;  /* 0x00001f0604047589 */ /* 0x0002a200000e0000 */
[----:B------:R-:W-:-:S03]  /*0640*/  MOV R11, RZ ;  /* 0x000000ff000b7202 */ /* 0x000fc60000000f00 */
[----:B------:R1:W3:Y:S04]  /*0650*/  SHFL.IDX PT, R3, R3, R6, 0x1f ;  /* 0x00001f0603037589 */ /* 0x0002e800000e0000 */
.L_x_2029:
[----:B------:R-:W-:Y:S01]  /*0660*/  ISETP.NE.AND P0, PT, R5, RZ, PT ;  /* 0x000000ff0500720c */ /* 0x000fe20003f05270 */
[----:B------:R-:W-:-:S12]  /*0670*/  BSSY B0, `(.L_x_1806) ;  /* 0x0000005000007945 */ /* 0x000fd80003800000 */
[----:B------:R-:W-:Y:S05]  /*0680*/  @!P0 BRA `(.L_x_1807) ;  /* 0x0000003000008947 */ /* 0x000fea0003800000 */
[----:B------:R-:W-:Y:S01]  /*0690*/  IADD3 R14, R6, -0x1, RZ ;  /* 0xffffffff060e7810 */ /* 0x000fe20007ffe0ff */
[----:B------:R-:W-:Y:S05]  /*06a0*/  BRA.DIV ~URZ, `(.L_x_1808) ;  /* 0x0001ff427f007947 */ /* 0x000fea000b800000 */
[----:B------:R4:W1:Y:S02]  /*06b0*/  SHFL.IDX PT, R11, R7, R14, 0x1f ;  /* 0x00001f0e070b7589 */ /* 0x00086400000e0000 */
.L_x_1807:
[----:B------:R-:W-:Y:S05]  /*06c0*/  BSYNC B0 ;  /* 0x0000000000007941 */ /* 0x000fea0003800000 */
.L_x_1806:
[----:B---3--:R-:W-:Y:S01]  /*06d0*/  ISETP.NE.AND P0, PT, R3, 0x1, PT ;  /* 0x000000010300780c */ /* 0x008fe20003f05270 */
[----:B-1----:R-:W-:Y:S01]  /*06e0*/  IMAD R204, R11, c[0x0][0x538], R204 ;  /* 0x00014e000bcc7a24 */ /* 0x002fe200078e02cc */
[----:B------:R-:W-:Y:S04]  /*06f0*/  BSSY B0, `(.L_x_1809) ;  /* 0x0000076000007945 */ /* 0x000fe80003800000 */
[----:B----4-:R-:W-:-:S07]  /*0700*/  IADD3 R7, -R204, UR4, RZ ;  /* 0x00000004cc077c10 */ /* 0x010fce000fffe1ff */
[----:B------:R-:W-:Y:S05]  /*0710*/  @!P0 BRA `(.L_x_1810) ;  /* 0x0000037000008947 */ /* 0x000fea0003800000 */
[-C--:B--2---:R-:W-:Y:S02]  /*0720*/  IABS R8, R4.reuse ;  /* 0x0000000400087213 */ /* 0x084fe40000000000 */
[----:B------:R-:W-:Y:S02]  /*0730*/  IABS R9, R3 ;  /* 0x0000000300097213 */ /* 0x000fe40000000000 */
[----:B------:R-:W1:Y:S01]  /*0740*/  I2F.RP R14, R8 ;  /* 0x00000008000e7306 */ /* 0x000e620000209400 */
[----:B------:R-:W-:Y:S02]  /*0750*/  IABS R5, R7 ;  /* 0x0000000700057213 */ /* 0x000fe40000000000 */
[----:B------:R-:W-:-:S05]  /*0760*/  IABS R0, R4 ;  /* 0x0000000400007213 */ /* 0x000fca0000000000 */
[----:B------:R-:W-:Y:S01]  /*0770*/  I2F.RP R12, R9 ;  /* 0x00000009000c7306 */ /* 0x000fe20000209400 */
[----:B------:R-:W-:-:S07]  /*0780*/  IMAD.MOV R0, RZ, RZ, -R0 ;  /* 0x000000ffff007224 */ /* 0x000fce00078e0a00 */
[----:B-1----:R-:W1:Y:S02]  /*0790*/  MUFU.RCP R10, R14 ;  /* 0x0000000e000a7308 */ /* 0x002e640000001000 */
[----:B-1----:R-:W-:-:S06]  /*07a0*/  IADD3 R10, R10, 0xffffffe, RZ ;  /* 0x0ffffffe0a0a7810 */ /* 0x002fcc0007ffe0ff */
[----:B------:R-:W1:Y:S02]  /*07b0*/  F2I.FTZ.U32.TRUNC.NTZ R11, R10 ;  /* 0x0000000a000b7305 */ /* 0x000e64000021f000 */
[----:B-1----:R-:W-:Y:S02]  /*07c0*/  IMAD.MOV R13, RZ, RZ, -R11 ;  /* 0x000000ffff0d7224 */ /* 0x002fe400078e0a0b */
[----:B------:R-:W-:Y:S02]  /*07d0*/  IMAD.MOV.U32 R10, RZ, RZ, RZ ;  /* 0x000000ffff0a7224 */ /* 0x000fe400078e00ff */
[----:B------:R-:W-:-:S04]  /*07e0*/  IMAD R6, R13, R8, RZ ;  /* 0x000000080d067224 */ /* 0x000fc800078e02ff */
[----:B------:R-:W-:Y:S02]  /*07f0*/  IMAD.HI.U32 R6, R11, R6, R10 ;  /* 0x000000060b067227 */ /* 0x000fe400078e000a */
[----:B------:R-:W1:Y:S04]  /*0800*/  MUFU.RCP R10, R12 ;  /* 0x0000000c000a7308 */ /* 0x000e680000001000 */
[----:B------:R-:W-:-:S04]  /*0810*/  IMAD.HI.U32 R6, R6, R5, RZ ;  /* 0x0000000506067227 */ /* 0x000fc800078e00ff */
[----:B------:R-:W-:Y:S01]  /*0820*/  IMAD R5, R6, R0, R5 ;  /* 0x0000000006057224 */ /* 0x000fe200078e0205 */
[----:B------:R-:W-:-:S04]  /*0830*/  LOP3.LUT R0, R7, R4, RZ, 0x3c, !PT ;  /* 0x0000000407007212 */ /* 0x000fc800078e3cff */
[----:B------:R-:W-:Y:S02]  /*0840*/  ISETP.GT.U32.AND P0, PT, R8, R5, PT ;  /* 0x000000050800720c */ /* 0x000fe40003f04070 */
[----:B------:R-:W-:Y:S02]  /*0850*/  ISETP.GE.AND P1, PT, R0, RZ, PT ;  /* 0x000000ff0000720c */ /* 0x000fe40003f26270 */
[----:B-1----:R-:W-:Y:S02]  /*0860*/  IADD3 R10, R10, 0xffffffe, RZ ;  /* 0x0ffffffe0a0a7810 */ /* 0x002fe40007ffe0ff */
[----:B------:R-:W-:Y:S02]  /*0870*/  IABS R0, R3 ;  /* 0x0000000300007213 */ /* 0x000fe40000000000 */
[----:B------:R-:W1:Y:S03]  /*0880*/  F2I.FTZ.U32.TRUNC.NTZ R11, R10 ;  /* 0x0000000a000b7305 */ /* 0x000e66000021f000 */
[----:B------:R-:W-:-:S02]  /*0890*/  IMAD.MOV R0, RZ, RZ, -R0 ;  /* 0x000000ffff007224 */ /* 0x000fc400078e0a00 */
[----:B------:R-:W-:Y:S01]  /*08a0*/  @!P0 IMAD.IADD R5, R5, 0x1, -R8 ;  /* 0x0000000105058824 */ /* 0x000fe200078e0a08 */
[----:B------:R-:W-:Y:S02]  /*08b0*/  @!P0 IADD3 R6, R6, 0x1, RZ ;  /* 0x0000000106068810 */ /* 0x000fe40007ffe0ff */
[----:B------:R-:W-:Y:S02]  /*08c0*/  ISETP.NE.AND P0, PT, R4, RZ, PT ;  /* 0x000000ff0400720c */ /* 0x000fe40003f05270 */
[----:B------:R-:W-:Y:S01]  /*08d0*/  ISETP.GE.U32.AND P2, PT, R5, R8, PT ;  /* 0x000000080500720c */ /* 0x000fe20003f46070 */
[----:B-1----:R-:W-:Y:S02]  /*08e0*/  IMAD.MOV R8, RZ, RZ, -R11 ;  /* 0x000000ffff087224 */ /* 0x002fe400078e0a0b */
[----:B------:R-:W-:Y:S02]  /*08f0*/  IMAD.MOV.U32 R10, RZ, RZ, RZ ;  /* 0x000000ffff0a7224 */ /* 0x000fe400078e00ff */
[----:B------:R-:W-:-:S08]  /*0900*/  IMAD R8, R8, R9, RZ ;  /* 0x0000000908087224 */ /* 0x000fd000078e02ff */
[----:B------:R-:W-:Y:S01]  /*0910*/  @P2 IADD3 R6, R6, 0x1, RZ ;  /* 0x0000000106062810 */ /* 0x000fe20007ffe0ff */
[----:B------:R-:W-:-:S04]  /*0920*/  IMAD.HI.U32 R8, R11, R8, R10 ;  /* 0x000000080b087227 */ /* 0x000fc800078e000a */
        /* <DEDUP_REMOVED lines=22> */
.L_x_1810:
[----:B------:R-:W-:-:S04]  /*0a90*/  IMAD.MOV.U32 R0, RZ, RZ, 0x4 ;  /* 0x00000004ff007424 */ /* 0x000fc800078e00ff */
[----:B------:R-:W-:-:S05]  /*0aa0*/  IMAD.WIDE R14, R207, R0, c[0x0][0x590] ;  /* 0x00016400cf0e7625 */ /* 0x000fca00078e0200 */
[----:B------:R-:W3:Y:S01]  /*0ab0*/  LDG.E R5, [R14.64] ;  /* 0x000000080e057981 */ /* 0x000ee2000c1e1900 */
        /* <DEDUP_REMOVED lines=26> */
[----:B------:R-:W-:Y:S02]  /*0c60*/  IMAD.MOV R9, RZ, RZ, -R10 ;  /* 0x000000ffff097224 */ /* 0x000fe400078e0a0a */
[----:B------:R-:W-:Y:S01]  /*0c70*/  IMAD.MOV.U32 R10, RZ, RZ, RZ ;  /* 0x000000ffff0a7224 */ /* 0x000fe200078e00ff */
[----:B------:R-:W-:Y:S01]  /*0c80*/  IADD3 R8, -R0, c[0x0][0x538], RZ ;  /* 0x00014e0000087a10 */ /* 0x000fe20007ffe1ff */
[----:B------:R-:W-:-:S03]  /*0c90*/  IMAD R6, R6, R9, R7 ;  /* 0x0000000906067224 */ /* 0x000fc600078e0207 */
[----:B------:R-:W-:Y:S02]  /*0ca0*/  IMNMX R5, R5, R8, PT ;  /* 0x0000000805057217 */ /* 0x000fe40003800200 */
[----:B------:R-:W-:Y:S02]  /*0cb0*/  IABS R7, R6 ;  /* 0x0000000600077213 */ /* 0x000fe40000000000 */
[----:B------:R-:W-:Y:S02]  /*0cc0*/  IABS R8, R5 ;  /* 0x0000000500087213 */ /* 0x000fe40000000000 */
[----:B------:R-:W-:Y:S02]  /*0cd0*/  IADD3 R0, R0, 0x1000000, R6 ;  /* 0x0100000000007810 */ /* 0x000fe40007ffe006 */
[----:B------:R-:W1:Y:S08]  /*0ce0*/  I2F.RP R12, R8 ;  /* 0x00000008000c7306 */ /* 0x000e700000209400 */
[----:B-1----:R-:W1:Y:S02]  /*0cf0*/  MUFU.RCP R11, R12 ;  /* 0x0000000c000b7308 */ /* 0x002e640000001000 */
[----:B-1----:R-:W-:-:S06]  /*0d00*/  IADD3 R11, R11, 0xffffffe, RZ ;  /* 0x0ffffffe0b0b7810 */ /* 0x002fcc0007ffe0ff */
[----:B------:R-:W1:Y:S02]  /*0d10*/  F2I.FTZ.U32.TRUNC.NTZ R11, R11 ;  /* 0x0000000b000b7305 */ /* 0x000e64000021f000 */
[----:B-1----:R-:W-:-:S04]  /*0d20*/  IMAD.MOV R3, RZ, RZ, -R11 ;  /* 0x000000ffff037224 */ /* 0x002fc800078e0a0b */
        /* <DEDUP_REMOVED lines=15> */
[----:B------:R-:W-:Y:S01]  /*0e20*/  @!P1 IMAD.MOV R10, RZ, RZ, -R10 ;  /* 0x000000ffff0a9224 */ /* 0x000fe200078e0a0a */
[----:B------:R-:W-:-:S05]  /*0e30*/  @!P0 LOP3.LUT R10, RZ, R5, RZ, 0x33, !PT ;  /* 0x00000005ff0a8212 */ /* 0x000fca00078e33ff */
[----:B------:R-:W-:Y:S02]  /*0e40*/  IMAD R206, R10, R3, R0 ;  /* 0x000000030ace7224 */ /* 0x000fe400078e0200 */
.L_x_1811:
[----:B------:R-:W-:Y:S05]  /*0e50*/  BSYNC B0 ;  /* 0x0000000000007941 */ /* 0x000fea0003800000 */
.L_x_1809:
[----:B------:R-:W-:-:S04]  /*0e60*/  LOP3.LUT R205, RZ, R10, RZ, 0x33, !PT ;  /* 0x0000000affcd7212 */ /* 0x000fc800078e33ff */
[----:B------:R-:W-:Y:S01]  /*0e70*/  IADD3 R205, R205, R4, RZ ;  /* 0x00000004cdcd7210 */ /* 0x000fe20007ffe0ff */
[----:B------:R-:W-:Y:S05]  /*0e80*/  BRA `(.L_x_1812) ;  /* 0x0000004000007947 */ /* 0x000fea0003800000 */
.L_x_1800:
[----:B------:R-:W-:Y:S01]  /*0e90*/  IMAD.MOV.U32 R205, RZ, RZ, RZ ;  /* 0x000000ffffcd7224 */ /* 0x000fe200078e00ff */
[----:B------:R-:W-:Y:S01]  /*0ea0*/  MOV R206, RZ ;  /* 0x000000ff00ce7202 */ /* 0x000fe20000000f00 */
[----:B------:R-:W-:Y:S01]  /*0eb0*/  IMAD.U32 R204, RZ, RZ, UR4 ;  /* 0x00000004ffcc7e24 */ /* 0x000fe2000f8e00ff */
[----:B------:R-:W-:Y:S02]  /*0ec0*/  MOV R207, c[0x0][0x53c] ;  /* 0x00014f0000cf7a02 */ /* 0x000fe40000000f00 */
.L_x_1812:
[----:B------:R-:W-:Y:S01]  /*0ed0*/  ISETP.NE.AND P0, PT, R2, RZ, PT ;  /* 0x000000ff0200720c */ /* 0x000fe20003f05270 */
[----:B------:R-:W-:-:S12]  /*0ee0*/  WARPSYNC 0xffffffff ;  /* 0xffffffff00007948 */ /* 0x000fd80003800000 */
[----:B------:R1:W-:Y:S04]  /*0ef0*/  @!P0 STS.128 [0x24100], R204 ;  /* 0x024100ccff008388 */ /* 0x0003e80000000c00 */
[----:B------:R-:W-:Y:S06]  /*0f00*/  BAR.ARV 0x5, 0x100 ;  /* 0x0144000000007b1d */ /* 0x000fec0000002000 */
.L_x_1798:
[----:B-1----:R-:W-:-:S13]  /*0f10*/  ISETP.GE.AND P0, PT, R207, c[0x0][0x53c], PT ;  /* 0x00014f00cf007a0c */ /* 0x002fda0003f06270 */
[----:B------:R-:W-:Y:S05]  /*0f20*/  @P0 EXIT ;  /* 0x000000000000094d */ /* 0x000fea0003800000 */
[----:B------:R-:W-:-:S04]  /*0f30*/  SHF.R.S32.HI R2, RZ, 0x1f, R211 ;  /* 0x0000001fff027819 */ /* 0x000fc800000114d3 */
[CC--:B------:R-:W-:Y:S02]  /*0f40*/  LEA.HI R9, R2.reuse, R211.reuse, RZ, 0x3 ;  /* 0x000000d302097211 */ /* 0x0c0fe400078f18ff */
[CC--:B------:R-:W-:Y:S02]  /*0f50*/  LEA.HI R7, R2.reuse, R211.reuse, RZ, 0x4 ;  /* 0x000000d302077211 */ /* 0x0c0fe400078f20ff */
[----:B------:R-:W-:Y:S02]  /*0f60*/  SHF.R.S32.HI R5, RZ, 0x3, R9 ;  /* 0x00000003ff057819 */ /* 0x000fe40000011409 */
[----:B------:R-:W-:Y:S02]  /*0f70*/  LOP3.LUT R0, R9, 0xfffffff8, RZ, 0xc0, !PT ;  /* 0xfffffff809007812 */ /* 0x000fe400078ec0ff */
[----:B------:R-:W-:Y:S01]  /*0f80*/  SHF.R.S32.HI R8, RZ, 0x4, R7 ;  /* 0x00000004ff087819 */ /* 0x000fe20000011407 */
[----:B------:R-:W-:Y:S01]  /*0f90*/  IMAD.SHL.U32 R5, R5, 0x40, RZ ;  /* 0x0000004005057824 */ /* 0x000fe200078e00ff */
[----:B------:R-:W-:Y:S01]  /*0fa0*/  LEA.HI R3, R2, R211, RZ, 0x6 ;  /* 0x000000d302037211 */ /* 0x000fe200078f30ff */
[----:B------:R-:W-:Y:S01]  /*0fb0*/  IMAD.IADD R0, R211, 0x1, -R0 ;  /* 0x00000001d3007824 */ /* 0x000fe200078e0a00 */
[----:B------:R-:W-:-:S02]  /*0fc0*/  LOP3.LUT R10, R7, 0xfffffff0, RZ, 0xc0, !PT ;  /* 0xfffffff0070a7812 */ /* 0x000fc400078ec0ff */
[----:B------:R-:W-:Y:S01]  /*0fd0*/  LEA.HI R7, R7, R8, RZ, 0x1 ;  /* 0x0000000807077211 */ /* 0x000fe200078f08ff */
[----:B------:R-:W-:Y:S01]  /*0fe0*/  IMAD.SHL.U32 R3, R3, 0x8, RZ ;  /* 0x0000000803037824 */ /* 0x000fe200078e00ff */
[----:B------:R-:W-:Y:S01]  /*0ff0*/  LOP3.LUT R5, R5, 0x1c0, RZ, 0xc0, !PT ;  /* 0x000001c005057812 */ /* 0x000fe200078ec0ff */
[C---:B------:R-:W-:Y:S01]  /*1000*/  IMAD.SHL.U32 R228, R0.reuse, 0x8, RZ ;  /* 0x0000000800e47824 */ /* 0x040fe200078e00ff */
[----:B------:R-:W-:Y:S01]  /*1010*/  LOP3.LUT R7, R7, 0xfffffffe, RZ, 0xc0, !PT ;  /* 0xfffffffe07077812 */ /* 0x000fe200078ec0ff */
[----:B------:R-:W-:Y:S01]  /*1020*/  IMAD.IADD R13, R211, 0x1, -R10 ;  /* 0x00000001d30d7824 */ /* 0x000fe200078e0a0a */
[----:B------:R-:W-:Y:S01]  /*1030*/  LOP3.LUT R3, R3, 0x7ffffe00, RZ, 0xc0, !PT ;  /* 0x7ffffe0003037812 */ /* 0x000fe200078ec0ff */
[----:B------:R-:W-:Y:S01]  /*1040*/  IMAD.SHL.U32 R0, R0, 0x40, RZ ;  /* 0x0000004000007824 */ /* 0x000fe200078e00ff */
[----:B------:R-:W-:Y:S01]  /*1050*/  SHF.R.U32.HI R140, RZ, 0x3, R5 ;  /* 0x00000003ff8c7819 */ /* 0x000fe20000011605 */
[----:B------:R-:W-:Y:S01]  /*1060*/  IMAD.IADD R7, R8, 0x1, -R7 ;  /* 0x0000000108077824 */ /* 0x000fe200078e0a07 */
[----:B------:R-:W-:-:S02]  /*1070*/  LOP3.LUT R4, R5, 0x38, R228, 0xf8, !PT ;  /* 0x0000003805047812 */ /* 0x000fc400078ef8e4 */
[----:B------:R-:W-:Y:S02]  /*1080*/  LEA.HI R6, R2, R211, RZ, 0x5 ;  /* 0x000000d302067211 */ /* 0x000fe400078f28ff */
[----:B------:R-:W-:Y:S02]  /*1090*/  SHF.R.S32.HI R8, RZ, 0x1f, R13 ;  /* 0x0000001fff087819 */ /* 0x000fe4000001140d */
[----:B------:R-:W-:Y:S02]  /*10a0*/  LOP3.LUT R140, R3, R4, R140, 0xf6, !PT ;  /* 0x00000004038c7212 */ /* 0x000fe400078ef68c */
[--C-:B------:R-:W-:Y:S02]  /*10b0*/  SHF.R.S32.HI R5, RZ, 0x5, R6.reuse ;  /* 0x00000005ff057819 */ /* 0x100fe40000011406 */
[----:B------:R-:W-:Y:S01]  /*10c0*/  SHF.R.S32.HI R4, RZ, 0x1f, R6 ;  /* 0x0000001fff047819 */ /* 0x000fe20000011406 */
[----:B------:R-:W-:Y:S01]  /*10d0*/  IMAD.SHL.U32 R140, R140, 0x2, RZ ;  /* 0x000000028c8c7824 */ /* 0x000fe200078e00ff */
[----:B------:R-:W-:-:S02]  /*10e0*/  LEA.HI R3, R8, R13, RZ, 0x3 ;  /* 0x0000000d08037211 */ /* 0x000fc400078f18ff */
[----:B------:R-:W-:Y:S02]  /*10f0*/  LOP3.LUT R6, R6, 0xffffffe0, RZ, 0xc0, !PT ;  /* 0xffffffe006067812 */ /* 0x000fe400078ec0ff */
[----:B------:R-:W-:Y:S02]  /*1100*/  LEA.HI R4, R4, R5, RZ, 0x3 ;  /* 0x0000000504047211 */ /* 0x000fe400078f18ff */
[----:B------:R-:W-:Y:S01]  /*1110*/  LEA.HI R2, R2, R211, RZ, 0x2 ;  /* 0x000000d302027211 */ /* 0x000fe200078f10ff */
[----:B------:R-:W-:Y:S01]  /*1120*/  IMAD.IADD R11, R211, 0x1, -R6 ;  /* 0x00000001d30b7824 */ /* 0x000fe200078e0a06 */
[C---:B------:R-:W-:Y:S01]  /*1130*/  LOP3.LUT R8, R3.reuse, 0xfffffff8, RZ, 0xc0, !PT ;  /* 0xfffffff803087812 */ /* 0x040fe200078ec0ff */
[----:B------:R-:W-:Y:S01]  /*1140*/  IMAD.SHL.U32 R3, R3, 0x40, RZ ;  /* 0x0000004003037824 */ /* 0x000fe200078e00ff */
[----:B------:R-:W-:Y:S02]  /*1150*/  LOP3.LUT R0, R0, 0x1c0, RZ, 0xc0, !PT ;  /* 0x000001c000007812 */ /* 0x000fe400078ec0ff */
[----:B------:R-:W-:Y:S01]  /*1160*/  LOP3.LUT R4, R4, 0xffffff8, RZ, 0xc0, !PT ;  /* 0x0ffffff804047812 */ /* 0x000fe200078ec0ff */
[----:B------:R-:W-:Y:S01]  /*1170*/  IMAD.IADD R8, R13, 0x1, -R8 ;  /* 0x000000010d087824 */ /* 0x000fe200078e0a08 */
[----:B------:R-:W-:-:S02]  /*1180*/  LOP3.LUT R214, R2, 0xfffffffc, RZ, 0xc0, !PT ;  /* 0xfffffffc02d67812 */ /* 0x000fc400078ec0ff */
[----:B------:R-:W-:Y:S01]  /*1190*/  LOP3.LUT R9, R0, 0x8, R9, 0xf8, !PT ;  /* 0x0000000800097812 */ /* 0x000fe200078ef809 */
[----:B------:R-:W-:Y:S01]  /*11a0*/  IMAD.IADD R13, R5, 0x1, -R4 ;  /* 0x00000001050d7824 */ /* 0x000fe200078e0a04 */
[----:B------:R-:W-:Y:S01]  /*11b0*/  SHF.R.U32.HI R0, RZ, 0x3, R0 ;  /* 0x00000003ff007819 */ /* 0x000fe20000011600 */
[----:B------:R-:W-:Y:S01]  /*11c0*/  IMAD.IADD R214, R211, 0x1, -R214 ;  /* 0x00000001d3d67824 */ /* 0x000fe200078e0ad6 */
[----:B------:R-:W-:Y:S01]  /*11d0*/  SHF.R.S32.HI R218, RZ, 0x1f, R11 ;  /* 0x0000001fffda7819 */ /* 0x000fe2000001140b */
[----:B------:R-:W-:Y:S01]  /*11e0*/  IMAD.SHL.U32 R4, R8, 0x40, RZ ;  /* 0x0000004008047824 */ /* 0x000fe200078e00ff */
[----:B------:R-:W-:Y:S01]  /*11f0*/  LOP3.LUT R0, R9, R0, RZ, 0x3c, !PT ;  /* 0x0000000009007212 */ /* 0x000fe200078e3cff */
[----:B------:R-:W-:Y:S01]  /*1200*/  IMAD.SHL.U32 R9, R7, 0x8, RZ ;  /* 0x0000000807097824 */ /* 0x000fe200078e00ff */
[----:B------:R-:W-:Y:S01]  /*1210*/  LEA.HI R218, R218, R11, RZ, 0x2 ;  /* 0x0000000bdada7211 */ /* 0x000fe200078f10ff */
[----:B------:R-:W-:Y:S01]  /*1220*/  IMAD.SHL.U32 R5, R5, 0x400, RZ ;  /* 0x0000040005057824 */ /* 0x000fe200078e00ff */
[C---:B------:R-:W-:Y:S01]  /*1230*/  LEA.HI R213, R214.reuse, R214, RZ, 0x1 ;  /* 0x000000d6d6d57211 */ /* 0x040fe200078f08ff */
[----:B------:R-:W-:Y:S01]  /*1240*/  IMAD.SHL.U32 R142, R214, 0x4, RZ ;  /* 0x00000004d68e7824 */ /* 0x000fe200078e00ff */
[----:B------:R-:W-:Y:S01]  /*1250*/  LOP3.LUT R4, R4, 0x1c0, RZ, 0xc0, !PT ;  /* 0x000001c004047812 */ /* 0x000fe200078ec0ff */
[----:B------:R-:W-:Y:S01]  /*1260*/  IMAD R0, R7, 0x200, R0 ;  /* 0x0000020007007824 */ /* 0x000fe200078e0200 */
[----:B------:R-:W-:Y:S01]  /*1270*/  SHF.R.S32.HI R6, RZ, 0x2, R218 ;  /* 0x00000002ff067819 */ /* 0x000fe200000114da */
[----:B------:R-:W-:Y:S01]  /*1280*/  IMAD.MOV.U32 R7, RZ, RZ, 0x40 ;  /* 0x00000040ff077424 */ /* 0x000fe200078e00ff */
[----:B------:R-:W-:Y:S01]  /*1290*/  LOP3.LUT R213, R213, 0x1ffffffe, RZ, 0xc0, !PT ;  /* 0x1ffffffed5d57812 */ /* 0x000fe200078ec0ff */
[----:B------:R-:W-:Y:S01]  /*12a0*/  IMAD.SHL.U32 R144, R214, 0x8, RZ ;  /* 0x00000008d6907824 */ /* 0x000fe200078e00ff */
[----:B------:R-:W-:Y:S01]  /*12b0*/  LOP3.LUT R9, R4, 0x8, R9, 0xf8, !PT ;  /* 0x0000000804097812 */ /* 0x000fe200078ef809 */
[----:B------:R-:W-:Y:S01]  /*12c0*/  IMAD R6, R13, 0x10, R6 ;  /* 0x000000100d067824 */ /* 0x000fe200078e0206 */
[----:B------:R-:W-:Y:S01]  /*12d0*/  SHF.R.U32.HI R4, RZ, 0x3, R4 ;  /* 0x00000003ff047819 */ /* 0x000fe20000011604 */
[----:B------:R-:W-:Y:S01]  /*12e0*/  IMAD.IADD R213, R214, 0x1, -R213 ;  /* 0x00000001d6d57824 */ /* 0x000fe200078e0ad5 */
[----:B------:R-:W-:-:S02]  /*12f0*/  SHF.R.S32.HI R217, RZ, 0x2, R2 ;  /* 0x00000002ffd97819 */ /* 0x000fc40000011402 */
[----:B------:R-:W-:Y:S01]  /*1300*/  SHF.R.S32.HI R2, RZ, 0x1f, R2 ;  /* 0x0000001fff027819 */ /* 0x000fe20000011402 */
[----:B------:R-:W-:Y:S01]  /*1310*/  IMAD R213, R213, 0x8, R6 ;  /* 0x00000008d5d57824 */ /* 0x000fe200078e0206 */
[----:B------:R-:W-:Y:S01]  /*1320*/  LOP3.LUT R4, R9, R4, RZ, 0x3c, !PT ;  /* 0x0000000409047212 */ /* 0x000fe200078e3cff */
[----:B------:R-:W-:Y:S01]  /*1330*/  IMAD.MOV.U32 R6, RZ, RZ, 0x20 ;  /* 0x00000020ff067424 */ /* 0x000fe200078e00ff */
[----:B------:R-:W-:Y:S02]  /*1340*/  LOP3.LUT R3, R3, 0xfffffe00, RZ, 0xc0, !PT ;  /* 0xfffffe0003037812 */ /* 0x000fe400078ec0ff */
[----:B------:R-:W-:Y:S02]  /*1350*/  R2P PR, R8, 0x6 ;  /* 0x0000000608007804 */ /* 0x000fe40000000000 */
[----:B------:R-:W-:Y:S02]  /*1360*/  LEA.HI R8, R2, R217, RZ, 0x3 ;  /* 0x000000d902087211 */ /* 0x000fe400078f18ff */
[----:B------:R-:W-:-:S02]  /*1370*/  IADD3 R2, R4, R3, R5 ;  /* 0x0000000304027210 */ /* 0x000fc40007ffe005 */
[----:B------:R-:W-:Y:S02]  /*1380*/  LOP3.LUT R4, R4, R3, RZ, 0xfc, !PT ;  /* 0x0000000304047212 */ /* 0x000fe400078efcff */
[----:B------:R-:W-:Y:S02]  /*1390*/  IADD3 R3, R142, 0x40, RZ ;  /* 0x000000408e037810 */ /* 0x000fe40007ffe0ff */
[----:B------:R-:W-:Y:S02]  /*13a0*/  LOP3.LUT R218, R218, 0x7ffffffc, RZ, 0xc0, !PT ;  /* 0x7ffffffcdada7812 */ /* 0x000fe400078ec0ff */
[----:B------:R-:W-:Y:S01]  /*13b0*/  SEL R195, R6, 0xffffffe0, !P1 ;  /* 0xffffffe006c37807 */ /* 0x000fe20004800000 */
[----:B------:R-:W-:Y:S01]  /*13c0*/  IMAD.IADD R138, R142, 0x1, R3 ;  /* 0x000000018e8a7824 */ /* 0x000fe200078e0203 */
[----:B------:R-:W-:Y:S01]  /*13d0*/  LEA R146, R4, 0x100, 0x1 ;  /* 0x0000010004927811 */ /* 0x000fe200078e08ff */
[----:B------:R-:W-:Y:S01]  /*13e0*/  IMAD.IADD R218, R11, 0x1, -R218 ;  /* 0x000000010bda7824 */ /* 0x000fe200078e0ada */
[----:B------:R-:W-:-:S02]  /*13f0*/  LEA R196, R2, 0x18100, 0x1 ;  /* 0x0001810002c47811 */ /* 0x000fc400078e08ff */
[----:B------:R-:W-:Y:S01]  /*1400*/  LOP3.LUT R8, R8, 0xfffffff8, RZ, 0xc0, !PT ;  /* 0xfffffff808087812 */ /* 0x000fe200078ec0ff */
[----:B------:R-:W-:Y:S01]  /*1410*/  IMAD.SHL.U32 R218, R218, 0x2, RZ ;  /* 0x00000002dada7824 */ /* 0x000fe200078e00ff */
[----:B------:R-:W-:Y:S01]  /*1420*/  IADD3 R5, R142, 0x20, RZ ;  /* 0x000000208e057810 */ /* 0x000fe20007ffe0ff */
[----:B------:R-:W-:Y:S01]  /*1430*/  IMAD.IADD R193, R196, 0x1, R195 ;  /* 0x00000001c4c17824 */ /* 0x000fe200078e02c3 */
[----:B------:R-:W-:Y:S01]  /*1440*/  SEL R3, R7, 0xffffffc0, !P2 ;  /* 0xffffffc007037807 */ /* 0x000fe20005000000 */
[----:B------:R-:W-:Y:S01]  /*1450*/  IMAD.IADD R215, R217, 0x1, -R8 ;  /* 0x00000001d9d77824 */ /* 0x000fe200078e0a08 */
[----:B------:R-:W-:Y:S01]  /*1460*/  LEA R194, R0, 0xc100, 0x1 ;  /* 0x0000c10000c27811 */ /* 0x000fe200078e08ff */
[--C-:B------:R-:W-:Y:S01]  /*1470*/  IMAD.IADD R0, R195, 0x1, R146.reuse ;  /* 0x00000001c3007824 */ /* 0x100fe200078e0292 */
[C---:B------:R-:W-:Y:S01]  /*1480*/  IADD3 R137, R142.reuse, 0x30, RZ ;  /* 0x000000308e897810 */ /* 0x040fe20007ffe0ff */
[C---:B------:R-:W-:Y:S01]  /*1490*/  IMAD.IADD R139, R142.reuse, 0x1, R5 ;  /* 0x000000018e8b7824 */ /* 0x040fe200078e0205 */
[----:B------:R-:W-:Y:S01]  /*14a0*/  IADD3 R136, R142, 0x50, RZ ;  /* 0x000000508e887810 */ /* 0x000fe20007ffe0ff */
[--C-:B------:R-:W-:Y:S01]  /*14b0*/  IMAD.IADD R192, R196, 0x1, R3.reuse ;  /* 0x00000001c4c07824 */ /* 0x100fe200078e0203 */
[----:B------:R-:W-:Y:S01]  /*14c0*/  IADD3 R212, R228, 0x40, RZ ;  /* 0x00000040e4d47810 */ /* 0x000fe20007ffe0ff */
[C---:B------:R-:W-:Y:S01]  /*14d0*/  IMAD.IADD R141, R3.reuse, 0x1, R146 ;  /* 0x00000001038d7824 */ /* 0x040fe200078e0292 */
[C---:B------:R-:W-:Y:S01]  /*14e0*/  IADD3 R10, R140.reuse, 0x100, RZ ;  /* 0x000001008c0a7810 */ /* 0x040fe20007ffe0ff */
[----:B------:R-:W-:Y:S01]  /*14f0*/  IMAD.IADD R219, R3, 0x1, R0 ;  /* 0x0000000103db7824 */ /* 0x000fe200078e0200 */
[----:B------:R-:W-:Y:S01]  /*1500*/  IADD3 R11, R140, 0xc100, RZ ;  /* 0x0000c1008c0b7810 */ /* 0x000fe20007ffe0ff */
[----:B------:R-:W-:-:S02]  /*1510*/  IMAD.IADD R147, R193, 0x1, R3 ;  /* 0x00000001c1937824 */ /* 0x000fc400078e0203 */
.L_x_2025:
[----:B------:R-:W-:Y:S01]  /*1520*/  ISETP.NE.U32.AND P0, PT, RZ, c[0x0][0x370], PT ;  /* 0x0000dc00ff007a0c */ /* 0x000fe20003f05070 */
[----:B------:R-:W-:Y:S01]  /*1530*/  IMAD.MOV.U32 R4, RZ, RZ, 0x4 ;  /* 0x00000004ff047424 */ /* 0x000fe200078e00ff */
[----:B------:R-:W-:Y:S01]  /*1540*/  ISETP.NE.U32.AND P1, PT, RZ, c[0x0][0x360], PT ;  /* 0x0000d800ff007a0c */ /* 0x000fe20003f25070 */
[----:B------:R-:W-:Y:S01]  /*1550*/  CS2R R80, SRZ ;  /* 0x0000000000507805 */ /* 0x000fe2000001ff00 */
[----:B------:R-:W-:Y:S01]  /*1560*/  ISETP.NE.AND.EX P2, PT, RZ, c[0x0][0x374], PT, P0 ;  /* 0x0000dd00ff007a0c */ /* 0x000fe20003f45300 */
[----:B------:R-:W-:Y:S01]  /*1570*/  IMAD.MOV.U32 R79, RZ, RZ, RZ ;  /* 0x000000ffff4f7224 */ /* 0x000fe200078e00ff */
[----:B------:R-:W-:Y:S01]  /*1580*/  ISETP.NE.AND.EX P0, PT, RZ, c[0x0][0x364], PT, P1 ;  /* 0x0000d900ff007a0c */ /* 0x000fe20003f05310 */
[----:B------:R-:W-:Y:S01]  /*1590*/  IMAD.MOV.U32 R2, RZ, RZ, RZ ;  /* 0x000000ffff027224 */ /* 0x000fe200078e00ff */
[----:B------:R-:W-:Y:S01]  /*15a0*/  ISETP.NE.U32.AND P1, PT, RZ, c[0x0][0x348], PT ;  /* 0x0000d200ff007a0c */ /* 0x000fe20003f25070 */
[----:B------:R-:W-:Y:S01]  /*15b0*/  IMAD.WIDE R6, R207, R4, c[0x0][0x348] ;  /* 0x0000d200cf067625 */ /* 0x000fe200078e0204 */
[----:B------:R-:W-:-:S02]  /*15c0*/  ISETP.NE.U32.AND P5, PT, RZ, c[0x0][0x350], PT ;  /* 0x0000d400ff007a0c */ /* 0x000fc40003fa5070 */
[----:B------:R-:W-:Y:S01]  /*15d0*/  ISETP.NE.U32.AND P4, PT, RZ, c[0x0][0x358], PT ;  /* 0x0000d600ff007a0c */ /* 0x000fe20003f85070 */
[CC--:B------:R-:W-:Y:S01]  /*15e0*/  IMAD.WIDE R8, R207.reuse, R4.reuse, c[0x0][0x350] ;  /* 0x0000d400cf087625 */ /* 0x0c0fe200078e0204 */
[----:B------:R-:W-:Y:S02]  /*15f0*/  ISETP.NE.AND.EX P1, PT, RZ, c[0x0][0x34c], PT, P1 ;  /* 0x0000d300ff007a0c */ /* 0x000fe40003f25310 */
[----:B------:R-:W-:Y:S01]  /*1600*/  ISETP.NE.AND.EX P5, PT, RZ, c[0x0][0x354], PT, P5 ;  /* 0x0000d500ff007a0c */ /* 0x000fe20003fa5350 */
[----:B------:R-:W-:Y:S01]  /*1610*/  @P2 IMAD.WIDE R16, R207, R4, c[0x0][0x370] ;  /* 0x0000dc00cf102625 */ /* 0x000fe200078e0204 */
[----:B------:R-:W-:-:S03]  /*1620*/  ISETP.NE.AND.EX P4, PT, RZ, c[0x0][0x35c], PT, P4 ;  /* 0x0000d700ff007a0c */ /* 0x000fc60003f85340 */
[CC--:B------:R-:W-:Y:S01]  /*1630*/  @P0 IMAD.WIDE R14, R207.reuse, R4.reuse, c[0x0][0x360] ;  /* 0x0000d800cf0e0625 */ /* 0x0c0fe200078e0204 */
[----:B------:R1:W5:Y:S03]  /*1640*/  @P2 LDG.E R81, [R16.64] ;  /* 0x0000000810512981 */ /* 0x000366000c1e1900 */
[----:B------:R-:W-:Y:S01]  /*1650*/  IMAD.WIDE R12, R207, R4, c[0x0][0x358] ;  /* 0x0000d600cf0c7625 */ /* 0x000fe200078e0204 */
        /* <DEDUP_REMOVED lines=12> */
.L_x_1813:
[----:B------:R-:W-:-:S04]  /*1720*/  ISETP.NE.U32.AND P0, PT, RZ, c[0x0][0x368], PT ;  /* 0x0000da00ff007a0c */ /* 0x000fc80003f05070 */
[----:B------:R-:W-:-:S13]  /*1730*/  ISETP.NE.AND.EX P0, PT, RZ, c[0x0][0x36c], PT, P0 ;  /* 0x0000db00ff007a0c */ /* 0x000fda0003f05300 */
[----:B------:R-:W-:Y:S05]  /*1740*/  @!P0 BRA `(.L_x_1814) ;  /* 0x0000003000008947 */ /* 0x000fea0003800000 */
[----:B-1----:R-:W-:-:S06]  /*1750*/  IMAD.WIDE R6, R207, R4, c[0x0][0x368] ;  /* 0x0000da00cf067625 */ /* 0x002fcc00078e0204 */
[----:B------:R1:W5:Y:S01]  /*1760*/  LDG.E R6, [R6.64] ;  /* 0x0000000806067981 */ /* 0x000362000c1e1900 */
[----:B------:R-:W-:Y:S05]  /*1770*/  BRA `(.L_x_1815) ;  /* 0x0000005000007947 */ /* 0x000fea0003800000 */
.L_x_1814:
[----:B-1----:R-:W-:Y:S01]  /*1780*/  MOV R6, c[0x0][0x1d0] ;  /* 0x0000740000067a02 */ /* 0x002fe20000000f00 */
[----:B------:R-:W-:Y:S05]  /*1790*/  @!P5 BRA `(.L_x_1815) ;  /* 0x000000300000d947 */ /* 0x000fea0003800000 */
[----:B------:R-:W2:Y:S04]  /*17a0*/  LDG.E R6, [R8.64] ;  /* 0x0000000808067981 */ /* 0x000ea8000c1e1900 */
[----:B------:R-:W2:Y:S02]  /*17b0*/  LDG.E R3, [R8.64+0x4] ;  /* 0x0000040808037981 */ /* 0x000ea4000c1e1900 */
[----:B--2---:R-:W-:Y:S02]  /*17c0*/  IADD3 R6, -R6, R3, RZ ;  /* 0x0000000306067210 */ /* 0x004fe40007ffe1ff */
.L_x_1815:
[----:B------:R-:W2:Y:S04]  /*17d0*/  @P4 LDG.E R0, [R12.64] ;  /* 0x000000080c004981 */ /* 0x000ea8000c1e1900 */
[----:B------:R-:W2:Y:S01]  /*17e0*/  @P4 LDG.E R3, [R12.64+0x4] ;  /* 0x000004080c034981 */ /* 0x000ea2000c1e1900 */
[----:B------:R-:W-:Y:S01]  /*17f0*/  ISETP.NE.U32.AND P0, PT, RZ, c[0x0][0x378], PT ;  /* 0x0000de00ff007a0c */ /* 0x000fe20003f05070 */
[----:B-----5:R-:W-:-:S03]  /*1800*/  IMAD.MOV.U32 R76, RZ, RZ, R6 ;  /* 0x000000ffff4c7224 */ /* 0x020fc600078e0006 */
[----:B------:R-:W-:-:S13]  /*1810*/  ISETP.NE.AND.EX P0, PT, RZ, c[0x0][0x37c], PT, P0 ;  /* 0x0000df00ff007a0c */ /* 0x000fda0003f05300 */
[----:B------:R-:W-:-:S05]  /*1820*/  @P0 IMAD.WIDE R14, R207, R4, c[0x0][0x378] ;  /* 0x0000de00cf0e0625 */ /* 0x000fca00078e0204 */
[----:B------:R3:W5:Y:S01]  /*1830*/  @P0 LDG.E R76, [R14.64] ;  /* 0x000000080e4c0981 */ /* 0x000762000c1e1900 */
[----:B------:R-:W-:Y:S01]  /*1840*/  IMAD.MOV.U32 R220, RZ, RZ, c[0x0][0x2c4] ;  /* 0x0000b100ffdc7624 */ /* 0x000fe200078e00ff */
[----:B------:R-:W-:Y:S01]  /*1850*/  LOP3.LUT R222, R222, 0xfffffffb, RZ, 0xc0, !PT ;  /* 0xfffffffbdede7812 */ /* 0x000fe200078ec0ff */
[----:B------:R-:W-:Y:S02]  /*1860*/  IMAD.SHL.U32 R224, R205, 0x80, RZ ;  /* 0x00000080cde07824 */ /* 0x000fe400078e00ff */
[----:B------:R-:W-:Y:S01]  /*1870*/  IMAD.MOV.U32 R86, RZ, RZ, c[0x0][0x228] ;  /* 0x00008a00ff567624 */ /* 0x000fe200078e00ff */
[----:B------:R-:W-:Y:S01]  /*1880*/  ISETP.NE.AND P2, PT, R220, 0x1, PT ;  /* 0x00000001dc00780c */ /* 0x000fe20003f45270 */
[----:B------:R-:W-:Y:S01]  /*1890*/  IMAD.MOV.U32 R205, RZ, RZ, c[0x0][0x32c] ;  /* 0x0000cb00ffcd7624 */ /* 0x000fe200078e00ff */
[----:B------:R-:W-:-:S04]  /*18a0*/  IADD3 R8, R224, 0x7f, RZ ;  /* 0x0000007fe0087810 */ /* 0x000fc80007ffe0ff */
[----:B------:R-:W-:-:S07]  /*18b0*/  ISETP.GE.AND P1, PT, R205, 0x1, PT ;  /* 0x00000001cd00780c */ /* 0x000fce0003f26270 */
[----:B------:R-:W-:-:S04]  /*18c0*/  @P2 LOP3.LUT R222, R222, 0x4, RZ, 0xfc, !PT ;  /* 0x00000004dede2812 */ /* 0x000fc800078efcff */
[----:B------:R-:W-:-:S04]  /*18d0*/  LOP3.LUT R222, R222, 0xfffffff7, RZ, 0xc0, !PT ;  /* 0xfffffff7dede7812 */ /* 0x000fc800078ec0ff */
[----:B------:R-:W-:Y:S01]  /*18e0*/  @P1 LOP3.LUT R222, R222, 0x8, RZ, 0xfc, !PT ;  /* 0x00000008dede1812 */ /* 0x000fe200078efcff */
[----:B--2---:R-:W-:Y:S02]  /*18f0*/  @P4 IMAD.IADD R86, R3, 0x1, -R0 ;  /* 0x0000000103564824 */ /* 0x004fe400078e0a00 */
[----:B------:R-:W-:Y:S02]  /*1900*/  IMAD.IADD R3, R6, 0x1, -R81 ;  /* 0x0000000106037824 */ /* 0x000fe400078e0a51 */
[----:B------:R-:W-:-:S04]  /*1910*/  @P2 IMAD.HI.U32 R0, R8, c[0x0][0x2c8], RZ ;  /* 0x0000b20008002a27 */ /* 0x000fc800078e00ff */
[----:B------:R-:W-:Y:S01]  /*1920*/  IMAD.IADD R226, R3, 0x1, R86 ;  /* 0x0000000103e27824 */ /* 0x000fe200078e0256 */
[----:B------:R-:W-:-:S04]  /*1930*/  @P2 SHF.R.U32.HI R8, RZ, c[0x0][0x2cc], R0 ;  /* 0x0000b300ff082a19 */ /* 0x000fc80000011600 */
[C---:B-1----:R-:W-:Y:S02]  /*1940*/  IADD3 R7, R226.reuse, 0x3f, RZ ;  /* 0x0000003fe2077810 */ /* 0x042fe40007ffe0ff */
[----:B------:R-:W-:Y:S02]  /*1950*/  IADD3 R83, R226, 0x1, -R223 ;  /* 0x00000001e2537810 */ /* 0x000fe40007ffe8df */
[----:B------:R-:W-:-:S03]  /*1960*/  SHF.R.S32.HI R0, RZ, 0x1f, R7 ;  /* 0x0000001fff007819 */ /* 0x000fc60000011407 */
[----:B------:R-:W-:Y:S01]  /*1970*/  IMAD.IADD R5, R83, 0x1, R8 ;  /* 0x0000000153057824 */ /* 0x000fe200078e0208 */
[----:B------:R-:W-:-:S04]  /*1980*/  LEA.HI R0, R0, R7, RZ, 0x6 ;  /* 0x0000000700007211 */ /* 0x000fc800078f30ff */
[----:B------:R-:W-:Y:S02]  /*1990*/  IADD3 R8, R5, c[0x0][0x328], RZ ;  /* 0x0000ca0005087a10 */ /* 0x000fe40007ffe0ff */
[----:B------:R-:W-:Y:S01]  /*19a0*/  SHF.R.S32.HI R84, RZ, 0x6, R0 ;  /* 0x00000006ff547819 */ /* 0x000fe20000011400 */
[----:B------:R-:W-:Y:S05]  /*19b0*/  @!P1 BRA `(.L_x_1816) ;  /* 0x0000010000009947 */ /* 0x000fea0003800000 */
[C---:B---3--:R-:W-:Y:S01]  /*19c0*/  ISETP.GT.AND P0, PT, R5.reuse, RZ, PT ;  /* 0x000000ff0500720c */ /* 0x048fe20003f04270 */
        /* <DEDUP_REMOVED lines=9> */
.L_x_1818:
[----:B------:R-:W-:-:S13]  /*1a60*/  ISETP.NE.AND P0, PT, R205, 0x1, PT ;  /* 0x00000001cd00780c */ /* 0x000fda0003f05270 */
[----:B------:R-:W-:-:S05]  /*1a70*/  @P0 IMAD.HI.U32 R5, R0, c[0x0][0x330], RZ ;  /* 0x0000cc0000050a27 */ /* 0x000fca00078e00ff */
[----:B------:R-:W-:Y:S02]  /*1a80*/  @P0 SHF.R.U32.HI R0, RZ, c[0x0][0x334], R5 ;  /* 0x0000cd00ff000a19 */ /* 0x000fe40000011605 */
.L_x_1819:
[----:B------:R-:W-:Y:S05]  /*1a90*/  BSYNC B0 ;  /* 0x0000000000007941 */ /* 0x000fea0003800000 */
.L_x_1817:
[----:B------:R-:W-:-:S05]  /*1aa0*/  IMAD R5, R0, R205, c[0x0][0x32c] ;  /* 0x0000cb0000057624 */ /* 0x000fca00078e02cd */
[----:B------:R-:W-:-:S04]  /*1ab0*/  IMNMX R8, R8, R5, PT ;  /* 0x0000000508087217 */ /* 0x000fc80003800200 */
.L_x_1816:
[----:B---3--:R-:W-:Y:S01]  /*1ac0*/  IADD3 R8, R8, 0x3f, RZ ;  /* 0x0000003f08087810 */ /* 0x008fe20007ffe0ff */
        /* <DEDUP_REMOVED lines=20> */
.L_x_1822:
[----:B------:R-:W-:-:S13]  /*1c10*/  ISETP.NE.AND P0, PT, R205, 0x1, PT ;  /* 0x00000001cd00780c */ /* 0x000fda0003f05270 */
[----:B------:R-:W-:-:S05]  /*1c20*/  @P0 IMAD.HI.U32 R5, R7, c[0x0][0x330], RZ ;  /* 0x0000cc0007050a27 */ /* 0x000fca00078e00ff */
[----:B------:R-:W-:Y:S02]  /*1c30*/  @P0 SHF.R.U32.HI R7, RZ, c[0x0][0x334], R5 ;  /* 0x0000cd00ff070a19 */ /* 0x000fe40000011605 */
.L_x_1823:
[----:B------:R-:W-:Y:S05]  /*1c40*/  BSYNC B0 ;  /* 0x0000000000007941 */ /* 0x000fea0003800000 */
.L_x_1821:
[----:B------:R-:W-:-:S05]  /*1c50*/  IMAD R7, R7, c[0x0][0x32c], RZ ;  /* 0x0000cb0007077a24 */ /* 0x000fca00078e02ff */
[----:B------:R-:W-:-:S04]  /*1c60*/  IMNMX R8, R8, R7, !PT ;  /* 0x0000000708087217 */ /* 0x000fc80007800200 */
.L_x_1820:
[----:B------:R-:W-:Y:S01]  /*1c70*/  SHF.R.S32.HI R5, RZ, 0x1f, R8 ;  /* 0x0000001fff057819 */ /* 0x000fe20000011408 */
[----:B------:R-:W-:Y:S01]  /*1c80*/  BSSY B0, `(.L_x_1824) ;  /* 0x000002a000007945 */ /* 0x000fe20003800000 */
[C---:B------:R-:W-:Y:S02]  /*1c90*/  LOP3.LUT R7, R206.reuse, 0xff000000, RZ, 0xc0, !PT ;  /* 0xff000000ce077812 */ /* 0x040fe400078ec0ff */
[----:B------:R-:W-:Y:S01]  /*1ca0*/  LEA.HI R8, R5, R8, RZ, 0x6 ;  /* 0x0000000805087211 */ /* 0x000fe200078f30ff */
[----:B------:R-:W-:Y:S01]  /*1cb0*/  IMAD.MOV.U32 R5, RZ, RZ, RZ ;  /* 0x000000ffff057224 */ /* 0x000fe200078e00ff */
[----:B------:R-:W-:Y:S02]  /*1cc0*/  LOP3.LUT R225, R206, 0xff0000, RZ, 0xc0, !PT ;  /* 0x00ff0000cee17812 */ /* 0x000fe400078ec0ff */
[----:B------:R-:W-:Y:S02]  /*1cd0*/  SHF.R.S32.HI R8, RZ, 0x6, R8 ;  /* 0x00000006ff087819 */ /* 0x000fe40000011408 */
[----:B------:R-:W-:-:S02]  /*1ce0*/  SHF.R.U32.HI R12, RZ, 0x8, R7 ;  /* 0x00000008ff0c7819 */ /* 0x000fc40000011607 */
[----:B------:R-:W-:Y:S02]  /*1cf0*/  IMNMX R8, RZ, R8, !PT ;  /* 0x00000008ff087217 */ /* 0x000fe40007800200 */
[----:B------:R-:W-:Y:S02]  /*1d00*/  LEA.HI R225, R225, R12, RZ, 0x10 ;  /* 0x0000000ce1e17211 */ /* 0x000fe400078f80ff */
[----:B------:R-:W-:Y:S02]  /*1d10*/  ISETP.GT.AND P0, PT, R0, R8, PT ;  /* 0x000000080000720c */ /* 0x000fe40003f04270 */
[----:B------:R-:W-:Y:S02]  /*1d20*/  SHF.R.U32.HI R206, RZ, 0x10, R225 ;  /* 0x00000010ffce7819 */ /* 0x000fe400000116e1 */
[----:B------:R-:W-:Y:S02]  /*1d30*/  LOP3.LUT R225, R225, 0xff, RZ, 0xc0, !PT ;  /* 0x000000ffe1e17812 */ /* 0x000fe400078ec0ff */
[----:B------:R-:W-:-:S04]  /*1d40*/  ISETP.NE.AND P1, PT, R206, RZ, PT ;  /* 0x000000ffce00720c */ /* 0x000fc80003f25270 */
[----:B------:R-:W-:-:S03]  /*1d50*/  SEL R85, R206, c[0x0][0x338], P1 ;  /* 0x0000ce00ce557a07 */ /* 0x000fc60000800000 */
[----:B------:R-:W-:Y:S05]  /*1d60*/  @!P0 BRA `(.L_x_1825) ;  /* 0x000001b000008947 */ /* 0x000fea0003800000 */
[-C--:B------:R-:W-:Y:S02]  /*1d70*/  IABS R12, R85.reuse ;  /* 0x00000055000c7213 */ /* 0x080fe40000000000 */
[----:B------:R-:W-:Y:S02]  /*1d80*/  IADD3 R5, R85, -0x1, R0 ;  /* 0xffffffff55057810 */ /* 0x000fe40007ffe000 */
[----:B------:R-:W1:Y:S03]  /*1d90*/  I2F.RP R13, R12 ;  /* 0x0000000c000d7306 */ /* 0x000e660000209400 */
[----:B------:R-:W-:Y:S01]  /*1da0*/  IMAD.IADD R14, R5, 0x1, -R8 ;  /* 0x00000001050e7824 */ /* 0x000fe200078e0a08 */
[----:B------:R-:W-:-:S04]  /*1db0*/  IABS R5, R85 ;  /* 0x0000005500057213 */ /* 0x000fc80000000000 */
[----:B------:R-:W-:Y:S01]  /*1dc0*/  IABS R7, R14 ;  /* 0x0000000e00077213 */ /* 0x000fe20000000000 */
[----:B------:R-:W-:Y:S01]  /*1dd0*/  IMAD.MOV R5, RZ, RZ, -R5 ;  /* 0x000000ffff057224 */ /* 0x000fe200078e0a05 */
[----:B------:R-:W-:-:S04]  /*1de0*/  LOP3.LUT R14, R14, R85, RZ, 0x3c, !PT ;  /* 0x000000550e0e7212 */ /* 0x000fc800078e3cff */
        /* <DEDUP_REMOVED lines=19> */
.L_x_1825:
[----:B------:R-:W-:Y:S05]  /*1f20*/  BSYNC B0 ;  /* 0x0000000000007941 */ /* 0x000fea0003800000 */
.L_x_1824:
[----:B------:R-:W-:Y:S01]  /*1f30*/  IMAD R8, R225, R5, R8 ;  /* 0x00000005e1087224 */ /* 0x000fe200078e0208 */
[----:B------:R-:W-:Y:S01]  /*1f40*/  SHF.R.S32.HI R88, RZ, 0x1f, R211 ;  /* 0x0000001fff587819 */ /* 0x000fe200000114d3 */
[----:B------:R-:W-:Y:S01]  /*1f50*/  IMAD.SHL.U32 R77, R215, 0x40, RZ ;  /* 0x00000040d74d7824 */ /* 0x000fe200078e00ff */
[----:B------:R-:W-:Y:S01]  /*1f60*/  IADD3 R78, R228, 0x80, RZ ;  /* 0x00000080e44e7810 */ /* 0x000fe20007ffe0ff */
[----:B------:R-:W-:Y:S01]  /*1f70*/  IMAD.IADD R5, R8, 0x1, R5 ;  /* 0x0000000108057824 */ /* 0x000fe200078e0205 */
[----:B------:R-:W-:Y:S01]  /*1f80*/  LEA.HI R12, R88, R211, RZ, 0x5 ;  /* 0x000000d3580c7211 */ /* 0x000fe200078f28ff */
[----:B------:R-:W-:Y:S01]  /*1f90*/  IMAD R8, R8, 0x40, -R3 ;  /* 0x0000004008087824 */ /* 0x000fe200078e0a03 */
[----:B------:R-:W-:Y:S02]  /*1fa0*/  LOP3.LUT R77, R77, 0x1c0, RZ, 0xc0, !PT ;  /* 0x000001c04d4d7812 */ /* 0x000fe400078ec0ff */
[----:B------:R-:W-:-:S02]  /*1fb0*/  IMNMX R0, R0, R5, PT ;  /* 0x0000000500007217 */ /* 0x000fc40003800200 */
[----:B------:R-:W-:Y:S02]  /*1fc0*/  SHF.R.S32.HI R12, RZ, 0x5, R12 ;  /* 0x00000005ff0c7819 */ /* 0x000fe4000001140c */
[----:B------:R-:W-:Y:S01]  /*1fd0*/  SHF.R.U32.HI R13, RZ, 0x3, R77 ;  /* 0x00000003ff0d7819 */ /* 0x000fe2000001164d */
[----:B------:R-:W-:Y:S01]  /*1fe0*/  IMAD R3, R0, 0x40, -R3 ;  /* 0x0000004000037824 */ /* 0x000fe200078e0a03 */
[----:B------:R-:W-:Y:S01]  /*1ff0*/  IMNMX R0, RZ, R8, !PT ;  /* 0x00000008ff007217 */ /* 0x000fe20007800200 */
[----:B------:R-:W-:-:S03]  /*2000*/  IMAD.SHL.U32 R12, R12, 0x200, RZ ;  /* 0x000002000c0c7824 */ /* 0x000fc600078e00ff */
[----:B------:R-:W-:Y:S02]  /*2010*/  IMNMX R3, R3, R86, PT ;  /* 0x0000005603037217 */ /* 0x000fe40003800200 */
[----:B------:R-:W-:Y:S02]  /*2020*/  SHF.R.U32.HI R14, RZ, 0x6, R0 ;  /* 0x00000006ff0e7819 */ /* 0x000fe40000011600 */
[----:B------:R-:W-:-:S03]  /*2030*/  ISETP.GT.AND P0, PT, R3, R0, PT ;  /* 0x000000000300720c */ /* 0x000fc60003f04270 */
[----:B------:R-:W-:-:S10]  /*2040*/  IMAD.MOV.U32 R5, RZ, RZ, R14 ;  /* 0x000000ffff057224 */ /* 0x000fd400078e000e */
[----:B------:R-:W-:-:S04]  /*2050*/  @P0 IADD3 R3, R3, 0x3f, RZ ;  /* 0x0000003f03030810 */ /* 0x000fc80007ffe0ff */
        /* <DEDUP_REMOVED lines=9> */
[----:B------:R-:W-:Y:S01]  /*20f0*/  LEA.HI R17, R88, R211, RZ, 0x3 ;  /* 0x000000d358117211 */ /* 0x000fe200078f18ff */
[----:B------:R-:W-:Y:S01]  /*2100*/  IMAD.MOV.U32 R103, RZ, RZ, 0x5 ;  /* 0x00000005ff677424 */ /* 0x000fe200078e00ff */
[----:B------:R-:W-:Y:S01]  /*2110*/  SHF.R.S32.HI R0, RZ, 0x1f, R2 ;  /* 0x0000001fff007819 */ /* 0x000fe20000011402 */
[----:B------:R-:W-:Y:S01]  /*2120*/  IMAD.MOV.U32 R104, RZ, RZ, c[0x0][0x258] ;  /* 0x00009600ff687624 */ /* 0x000fe200078e00ff */
[----:B------:R-:W-:Y:S01]  /*2130*/  SHF.R.S32.HI R17, RZ, 0x3, R17 ;  /* 0x00000003ff117819 */ /* 0x000fe20000011411 */
[----:B------:R-:W-:Y:S01]  /*2140*/  IMAD.WIDE.U32 R160, R217, c[0x0][0x1e0], RZ ;  /* 0x00007800d9a07a25 */ /* 0x000fe200078e00ff */
[--C-:B------:R-:W-:Y:S02]  /*2150*/  SHF.R.S32.HI R229, RZ, 0x1f, R228.reuse ;  /* 0x0000001fffe57819 */ /* 0x100fe400000114e4 */
[C---:B------:R-:W-:Y:S01]  /*2160*/  IADD3 R9, P0, R17.reuse, R2, RZ ;  /* 0x0000000211097210 */ /* 0x040fe20007f1e0ff */
[----:B------:R-:W-:Y:S01]  /*2170*/  IMAD.IADD R4, R86, 0x1, -R17 ;  /* 0x0000000156047824 */ /* 0x000fe200078e0a11 */
[----:B------:R-:W-:Y:S01]  /*2180*/  SHF.R.S32.HI R16, RZ, 0x1f, R207 ;  /* 0x0000001fff107819 */ /* 0x000fe200000114cf */
[----:B------:R-:W-:Y:S01]  /*2190*/  IMAD.SHL.U32 R97, R104, 0x40, RZ ;  /* 0x0000004068617824 */ /* 0x000fe200078e00ff */
[----:B------:R-:W-:Y:S01]  /*21a0*/  LEA.HI.X.SX32 R7, R17, R0, 0x1, P0 ;  /* 0x0000000011077211 */ /* 0x000fe200000f0eff */
[----:B------:R-:W-:Y:S01]  /*21b0*/  IMAD.WIDE.U32 R2, R9, c[0x0][0x238], R228 ;  /* 0x00008e0009027a25 */ /* 0x000fe200078e00e4 */
[----:B------:R-:W-:-:S02]  /*21c0*/  IADD3 R15, R5, -0x1, RZ ;  /* 0xffffffff050f7810 */ /* 0x000fc40007ffe0ff */
[----:B------:R-:W-:Y:S01]  /*21d0*/  SEL R152, R207, RZ, !P4 ;  /* 0x000000ffcf987207 */ /* 0x000fe20006000000 */
[----:B------:R-:W-:Y:S01]  /*21e0*/  IMAD R0, R7, c[0x0][0x238], RZ ;  /* 0x00008e0007007a24 */ /* 0x000fe200078e02ff */
[----:B------:R-:W-:Y:S01]  /*21f0*/  MOV R20, c[0x0][0x238] ;  /* 0x00008e0000147a02 */ /* 0x000fe20000000f00 */
[----:B------:R-:W-:Y:S01]  /*2200*/  IMAD R4, R15, -0x40, R4 ;  /* 0xffffffc00f047824 */ /* 0x000fe200078e0204 */
[----:B------:R-:W-:Y:S01]  /*2210*/  IADD3 R156, R6, R80, RZ ;  /* 0x00000050069c7210 */ /* 0x000fe20007ffe0ff */
[----:B------:R-:W-:Y:S01]  /*2220*/  IMAD R0, R9, c[0x0][0x23c], R0 ;  /* 0x00008f0009007a24 */ /* 0x000fe200078e0200 */
[C---:B------:R-:W-:Y:S01]  /*2230*/  SHF.L.U64.HI R101, R20.reuse, R103, c[0x0][0x23c] ;  /* 0x00008f0014657619 */ /* 0x040fe20000010267 */
[----:B------:R-:W-:Y:S01]  /*2240*/  IMAD.SHL.U32 R100, R20, 0x40, RZ ;  /* 0x0000004014647824 */ /* 0x000fe200078e00ff */
[----:B------:R-:W-:Y:S01]  /*2250*/  ISETP.GE.AND P0, PT, R4, 0x1, PT ;  /* 0x000000010400780c */ /* 0x000fe20003f06270 */
[----:B------:R-:W-:Y:S01]  /*2260*/  IMAD.IADD R3, R3, 0x1, R0 ;  /* 0x0000000103037824 */ /* 0x000fe200078e0200 */
[----:B------:R-:W-:Y:S01]  /*2270*/  SHF.R.S32.HI R0, RZ, 0x1f, R15 ;  /* 0x0000001fff007819 */ /* 0x000fe2000001140f */
[----:B------:R-:W-:Y:S01]  /*2280*/  IMAD.SHL.U32 R102, R20, 0x20, RZ ;  /* 0x0000002014667824 */ /* 0x000fe200078e00ff */
[----:B------:R-:W-:Y:S01]  /*2290*/  ISETP.GE.AND P1, PT, R4, 0x21, PT ;  /* 0x000000210400780c */ /* 0x000fe20003f26270 */
[----:B------:R-:W-:Y:S01]  /*22a0*/  IMAD.WIDE.U32 R150, R221, c[0x0][0x240], R2 ;  /* 0x00009000dd967a25 */ /* 0x000fe200078e0002 */
[----:B------:R-:W-:-:S02]  /*22b0*/  SEL R2, R16, RZ, !P4 ;  /* 0x000000ff10027207 */ /* 0x000fc40006000000 */
[----:B------:R-:W-:Y:S01]  /*22c0*/  SHF.R.S32.HI R4, RZ, 0x1f, R156 ;  /* 0x0000001fff047819 */ /* 0x000fe2000001149c */
[----:B------:R-:W-:Y:S01]  /*22d0*/  IMAD R151, R221, c[0x0][0x244], R151 ;  /* 0x00009100dd977a24 */ /* 0x000fe200078e0297 */
[----:B------:R-:W-:Y:S01]  /*22e0*/  ISETP.GE.AND P4, PT, R212, c[0x0][0x1d4], PT ;  /* 0x00007500d4007a0c */ /* 0x000fe20003f86270 */
[----:B------:R-:W-:Y:S01]  /*22f0*/  IMAD.MOV.U32 R3, RZ, RZ, 0x6 ;  /* 0x00000006ff037424 */ /* 0x000fe200078e00ff */
[----:B------:R-:W-:Y:S01]  /*2300*/  MOV R96, c[0x0][0x1e0] ;  /* 0x0000780000607a02 */ /* 0x000fe20000000f00 */
[----:B------:R-:W-:Y:S01]  /*2310*/  IMAD R159, R2, c[0x0][0x248], RZ ;  /* 0x00009200029f7a24 */ /* 0x000fe200078e02ff */
[----:B------:R-:W-:Y:S01]  /*2320*/  SHF.L.U64.HI R103, R104, R103, c[0x0][0x25c] ;  /* 0x0000970068677619 */ /* 0x000fe20000010267 */
[----:B------:R-:W-:Y:S01]  /*2330*/  IMAD.WIDE.U32 R150, R152, c[0x0][0x248], R150 ;  /* 0x0000920098967a25 */ /* 0x000fe200078e0096 */
[-C--:B------:R-:W-:Y:S02]  /*2340*/  SHF.L.U64.HI R98, R20, R3.reuse, c[0x0][0x23c] ;  /* 0x00008f0014627619 */ /* 0x080fe40000010203 */
[----:B------:R-:W-:Y:S01]  /*2350*/  SHF.L.U64.HI R94, R96, R3, c[0x0][0x1e4] ;  /* 0x00007900605e7619 */ /* 0x000fe20000010203 */
[----:B------:R-:W-:Y:S01]  /*2360*/  IMAD R159, R152, c[0x0][0x24c], R159 ;  /* 0x00009300989f7a24 */ /* 0x000fe200078e029f */
[----:B------:R-:W-:Y:S01]  /*2370*/  MOV R158, R150 ;  /* 0x00000096009e7202 */ /* 0x000fe20000000f00 */
[----:B------:R-:W-:Y:S01]  /*2380*/  IMAD R17, R98, R15, RZ ;  /* 0x0000000f62117224 */ /* 0x000fe200078e02ff */
[----:B------:R-:W-:Y:S01]  /*2390*/  SHF.L.U64.HI R95, R104, R3, c[0x0][0x25c] ;  /* 0x00009700685f7619 */ /* 0x000fe20000010203 */
[----:B------:R-:W-:Y:S01]  /*23a0*/  IMAD R7, R7, c[0x0][0x258], RZ ;  /* 0x0000960007077a24 */ /* 0x000fe200078e02ff */
[----:B------:R-:W-:Y:S01]  /*23b0*/  IADD3 R159, R151, R159, RZ ;  /* 0x0000009f979f7210 */ /* 0x000fe20007ffe0ff */
[-C--:B------:R-:W-:Y:S01]  /*23c0*/  IMAD R6, R0, R100.reuse, R17 ;  /* 0x0000006400067224 */ /* 0x080fe200078e0211 */
[----:B------:R-:W-:Y:S01]  /*23d0*/  SHF.R.S32.HI R145, RZ, 0x1f, R144 ;  /* 0x0000001fff917819 */ /* 0x000fe20000011490 */
[----:B------:R-:W-:Y:S01]  /*23e0*/  IMAD R17, R4, c[0x0][0x1e0], RZ ;  /* 0x0000780004117a24 */ /* 0x000fe200078e02ff */
[----:B------:R-:W-:Y:S01]  /*23f0*/  SHF.R.S32.HI R143, RZ, 0x1f, R142 ;  /* 0x0000001fff8f7819 */ /* 0x000fe2000001148e */
[----:B------:R-:W-:Y:S01]  /*2400*/  IMAD.WIDE.U32 R28, R15, R100, R158 ;  /* 0x000000640f1c7225 */ /* 0x000fe200078e009e */
[----:B------:R-:W-:-:S02]  /*2410*/  SHF.L.U32 R96, R96, 0x6, RZ ;  /* 0x0000000660607819 */ /* 0x000fc400000006ff */
[----:B------:R-:W-:Y:S01]  /*2420*/  SHF.L.U32 R104, R104, 0x5, RZ ;  /* 0x0000000568687819 */ /* 0x000fe200000006ff */
[----:B------:R-:W-:Y:S01]  /*2430*/  IMAD.WIDE.U32 R24, R9, c[0x0][0x258], R228 ;  /* 0x0000960009187a25 */ /* 0x000fe200078e00e4 */
[----:B------:R-:W-:Y:S02]  /*2440*/  IADD3 R6, R29, R6, RZ ;  /* 0x000000061d067210 */ /* 0x000fe40007ffe0ff */
[----:B------:R-:W-:Y:S01]  /*2450*/  @P0 LEA R22, P2, R28, c[0x0][0x220], 0x1 ;  /* 0x000088001c160a11 */ /* 0x000fe200078408ff */
[----:B------:R-:W-:Y:S02]  /*2460*/  IMAD R7, R9, c[0x0][0x25c], R7 ;  /* 0x0000970009077a24 */ /* 0x000fe400078e0207 */
[----:B------:R-:W-:Y:S01]  /*2470*/  IMAD.WIDE.U32 R26, R156, c[0x0][0x1e0], RZ ;  /* 0x000078009c1a7a25 */ /* 0x000fe200078e00ff */
[----:B------:R-:W-:Y:S02]  /*2480*/  @P0 LEA.HI.X R23, R28, c[0x0][0x224], R6, 0x1, P2 ;  /* 0x000089001c170a11 */ /* 0x000fe400010f0c06 */
[----:B------:R-:W-:Y:S01]  /*2490*/  @P1 IADD3 R9, P2, R102, R28, RZ ;  /* 0x0000001c66091210 */ /* 0x000fe20007f5e0ff */
[----:B------:R-:W-:Y:S01]  /*24a0*/  IMAD R8, R156, c[0x0][0x1e4], R17 ;  /* 0x000079009c087a24 */ /* 0x000fe200078e0211 */
[----:B------:R-:W-:Y:S01]  /*24b0*/  IADD3 R25, R25, R7, RZ ;  /* 0x0000000719197210 */ /* 0x000fe20007ffe0ff */
[----:B------:R-:W-:-:S02]  /*24c0*/  IMAD R91, R2, c[0x0][0x268], RZ ;  /* 0x00009a00025b7a24 */ /* 0x000fc400078e02ff */
[----:B------:R-:W-:Y:S01]  /*24d0*/  @P1 IMAD.X R6, R6, 0x1, R101, P2 ;  /* 0x0000000106061824 */ /* 0x000fe200010e0665 */
[----:B------:R-:W-:Y:S01]  /*24e0*/  @P1 LEA R20, P2, R9, c[0x0][0x220], 0x1 ;  /* 0x0000880009141a11 */ /* 0x000fe200078408ff */
[----:B------:R-:W-:Y:S02]  /*24f0*/  IMAD.IADD R27, R27, 0x1, R8 ;  /* 0x000000011b1b7824 */ /* 0x000fe400078e0208 */
[----:B------:R-:W-:Y:S01]  /*2500*/  IMAD R91, R152, c[0x0][0x26c], R91 ;  /* 0x00009b00985b7a24 */ /* 0x000fe200078e025b */
[----:B------:R-:W-:Y:S01]  /*2510*/  @P1 LEA.HI.X R21, R9, c[0x0][0x224], R6, 0x1, P2 ;  /* 0x0000890009151a11 */ /* 0x000fe200010f0c06 */
[----:B------:R-:W-:Y:S01]  /*2520*/  IMAD.WIDE.U32 R154, R221, c[0x0][0x1e8], R26 ;  /* 0x00007a00dd9a7a25 */ /* 0x000fe200078e001a */
[----:B------:R-:W-:-:S03]  /*2530*/  SHF.R.S32.HI R9, RZ, 0x1f, R217 ;  /* 0x0000001fff097819 */ /* 0x000fc600000114d9 */
[----:B------:R-:W-:-:S04]  /*2540*/  IMAD.WIDE.U32 R6, R221, c[0x0][0x260], R24 ;  /* 0x00009800dd067a25 */ /* 0x000fc800078e0018 */
[C---:B------:R-:W-:Y:S02]  /*2550*/  IMAD R155, R221.reuse, c[0x0][0x1ec], R155 ;  /* 0x00007b00dd9b7a24 */ /* 0x040fe400078e029b */
[----:B------:R-:W-:Y:S02]  /*2560*/  IMAD R7, R221, c[0x0][0x264], R7 ;  /* 0x00009900dd077a24 */ /* 0x000fe400078e0207 */
[----:B------:R-:W-:Y:S02]  /*2570*/  IMAD R2, R9, c[0x0][0x1e0], RZ ;  /* 0x0000780009027a24 */ /* 0x000fe400078e02ff */
[----:B------:R-:W-:-:S04]  /*2580*/  IMAD.WIDE.U32 R152, R152, c[0x0][0x268], R6 ;  /* 0x00009a0098987a25 */ /* 0x000fc800078e0006 */
[----:B------:R-:W-:Y:S02]  /*2590*/  IMAD R99, R217, c[0x0][0x1e4], R2 ;  /* 0x00007900d9637a24 */ /* 0x000fe400078e0202 */
[----:B------:R-:W-:Y:S02]  /*25a0*/  IMAD.IADD R91, R153, 0x1, R91 ;  /* 0x00000001995b7824 */ /* 0x000fe400078e025b */
[----:B------:R-:W-:Y:S01]  /*25b0*/  IMAD.IADD R99, R161, 0x1, R99 ;  /* 0x00000001a1637824 */ /* 0x000fe200078e0263 */
[----:B--2---:R-:W-:Y:S01]  /*25c0*/  @P3 SHF.R.S32.HI R19, RZ, 0x1f, R18 ;  /* 0x0000001fff133819 */ /* 0x004fe20000011412 */
[----:B------:R-:W-:Y:S01]  /*25d0*/  @!P3 IMAD.MOV.U32 R19, RZ, RZ, R16 ;  /* 0x000000ffff13b224 */ /* 0x000fe200078e0010 */
[----:B------:R-:W-:Y:S02]  /*25e0*/  @!P3 MOV R18, R207 ;  /* 0x000000cf0012b202 */ /* 0x000fe40000000f00 */
[----:B------:R-:W-:Y:S02]  /*25f0*/  ISETP.GE.AND P3, PT, R78, c[0x0][0x1d4], PT ;  /* 0x000075004e007a0c */ /* 0x000fe40003f66270 */
[----:B------:R-:W-:-:S02]  /*2600*/  SEL R148, R18, RZ, !P5 ;  /* 0x000000ff12947207 */ /* 0x000fc40006800000 */
[----:B------:R-:W-:Y:S02]  /*2610*/  SEL R123, R19, RZ, !P5 ;  /* 0x000000ff137b7207 */ /* 0x000fe40006800000 */
[----:B------:R-:W-:Y:S01]  /*2620*/  ISETP.GE.AND P5, PT, R228, c[0x0][0x1d4], PT ;  /* 0x00007500e4007a0c */ /* 0x000fe20003fa6270 */
[----:B------:R-:W-:-:S04]  /*2630*/  IMAD.WIDE.U32 R154, R148, c[0x0][0x1f0], R154 ;  /* 0x00007c00949a7a25 */ /* 0x000fc800078e009a */
[----:B------:R-:W-:-:S04]  /*2640*/  IMAD R93, R123, c[0x0][0x1f0], RZ ;  /* 0x00007c007b5d7a24 */ /* 0x000fc800078e02ff */
[----:B------:R-:W-:-:S04]  /*2650*/  IMAD R93, R148, c[0x0][0x1f4], R93 ;  /* 0x00007d00945d7a24 */ /* 0x000fc800078e025d */
[----:B------:R-:W-:Y:S01]  /*2660*/  @!PT LDS RZ, [RZ] ;  /* 0x00000000fffff984 */ /* 0x000fe20000000800 */
[----:B------:R-:W-:Y:S01]  /*2670*/  @!PT LDS RZ, [RZ] ;  /* 0x00000000fffff984 */ /* 0x000fe20000000800 */
[----:B------:R-:W-:Y:S01]  /*2680*/  @!PT LDS RZ, [RZ] ;  /* 0x00000000fffff984 */ /* 0x000fe20000000800 */
[----:B------:R1:W-:Y:S01]  /*2690*/  @P0 LDGSTS.E.BYPASS.LTC128B.128 [R140+0xc100], [R22.64], !P5 ;  /* 0x0c100000168c0fae */ /* 0x0003e2000e901d48 */
[----:B------:R-:W-:-:S03]  /*26a0*/  IADD3 R93, R155, R93, RZ ;  /* 0x0000005d9b5d7210 */ /* 0x000fc60007ffe0ff */
[----:B------:R1:W-:Y:S04]  /*26b0*/  @P0 LDGSTS.E.BYPASS.LTC128B.128 [R140+0xe100], [R22.64+0x80], !P4 ;  /* 0x0e100080168c0fae */ /* 0x0003e8000e101d48 */
[----:B------:R1:W-:Y:S04]  /*26c0*/  @P0 LDGSTS.E.BYPASS.LTC128B.128 [R140+0x10100], [R22.64+0x100], !P3 ;  /* 0x10100100168c0fae */ /* 0x0003e8000d901d48 */
[----:B------:R1:W-:Y:S04]  /*26d0*/  @P1 LDGSTS.E.BYPASS.LTC128B.128 [R140+0xd100], [R20.64], !P5 ;  /* 0x0d100000148c1fae */ /* 0x0003e8000e901d48 */
[----:B------:R1:W-:Y:S04]  /*26e0*/  @P1 LDGSTS.E.BYPASS.LTC128B.128 [R140+0xf100], [R20.64+0x80], !P4 ;  /* 0x0f100080148c1fae */ /* 0x0003e8000e101d48 */
[----:B------:R1:W-:Y:S04]  /*26f0*/  @P1 LDGSTS.E.BYPASS.LTC128B.128 [R140+0x11100], [R20.64+0x100], !P3 ;  /* 0x11100100148c1fae */ /* 0x0003e8000d901d48 */
[----:B------:R-:W0:Y:S01]  /*2700*/  LDGDEPBAR ;  /* 0x00000000000079af */ /* 0x000e220000000000 */
[----:B------:R-:W-:Y:S02]  /*2710*/  WARPSYNC 0xffffffff ;  /* 0xffffffff00007948 */ /* 0x000fe40003800000 */
[----:B------:R-:W-:Y:S01]  /*2720*/  BAR.SYNC.DEFER_BLOCKING 0x0 ;  /* 0x0000000000007b1d */ /* 0x000fe20000010000 */
[----:B------:R-:W-:Y:S01]  /*2730*/  IMAD R2, R95, R15, RZ ;  /* 0x0000000f5f027224 */ /* 0x000fe200078e02ff */
[----:B------:R-:W-:Y:S01]  /*2740*/  IADD3 R89, P6, P2, R154, R160, R144 ;  /* 0x000000a09a597210 */ /* 0x000fe20007ade090 */
[----:B------:R-:W-:Y:S01]  /*2750*/  IMAD.MOV.U32 R90, RZ, RZ, R152 ;  /* 0x000000ffff5a7224 */ /* 0x000fe200078e0098 */
[----:B-----5:R-:W-:Y:S01]  /*2760*/  SHF.R.S32.HI R117, RZ, 0x1f, R76 ;  /* 0x0000001fff757819 */ /* 0x020fe2000001144c */
[----:B------:R-:W-:Y:S01]  /*2770*/  IMAD R2, R0, R97, R2 ;  /* 0x0000006100027224 */ /* 0x000fe200078e0202 */
[----:B------:R-:W-:Y:S01]  /*2780*/  IADD3.X R87, R93, R99, R145, P6, P2 ;  /* 0x000000635d577210 */ /* 0x000fe200037e4491 */
[----:B------:R-:W-:Y:S01]  /*2790*/  IMAD.WIDE.U32 R6, R15, R97, R90 ;  /* 0x000000610f067225 */ /* 0x000fe200078e005a */
[----:B------:R-:W-:Y:S01]  /*27a0*/  ULDC.U8 UR4, c[0x0][0x298] ;  /* 0x0000a60000047ab9 */ /* 0x000fe20000000000 */
[----:B------:R-:W-:-:S02]  /*27b0*/  LOP3.LUT P6, RZ, R215, 0x4, RZ, 0xc0, !PT ;  /* 0x00000004d7ff7812 */ /* 0x000fc400078cc0ff */
[----:B------:R-:W-:Y:S01]  /*27c0*/  IMAD.IADD R2, R7, 0x1, R2 ;  /* 0x0000000107027824 */ /* 0x000fe200078e0202 */
[C---:B-1----:R-:W-:Y:S01]  /*27d0*/  @P0 LEA R20, P2, R6.reuse, c[0x0][0x250], 0x1 ;  /* 0x0000940006140a11 */ /* 0x042fe200078408ff */
[C---:B------:R-:W-:Y:S02]  /*27e0*/  IMAD R164, R9.reuse, c[0x0][0x290], RZ ;  /* 0x0000a40009a47a24 */ /* 0x040fe400078e02ff */
[----:B------:R-:W-:Y:S01]  /*27f0*/  IMAD R162, R9, c[0x0][0x280], RZ ;  /* 0x0000a00009a27a24 */ /* 0x000fe200078e02ff */
[----:B------:R-:W-:Y:S01]  /*2800*/  @P0 LEA.HI.X R21, R6, c[0x0][0x254], R2, 0x1, P2 ;  /* 0x0000950006150a11 */ /* 0x000fe200010f0c02 */
[----:B------:R-:W-:Y:S01]  /*2810*/  IMAD.MOV.U32 R92, RZ, RZ, 0x1 ;  /* 0x00000001ff5c7424 */ /* 0x000fe200078e00ff */
[----:B------:R-:W-:Y:S01]  /*2820*/  @P1 IADD3 R0, P2, R104, R6, RZ ;  /* 0x0000000668001210 */ /* 0x000fe20007f5e0ff */
[----:B------:R-:W-:Y:S02]  /*2830*/  IMAD R123, R123, c[0x0][0x218], RZ ;  /* 0x000086007b7b7a24 */ /* 0x000fe400078e02ff */
[C---:B------:R-:W-:Y:S01]  /*2840*/  IMAD.WIDE.U32 R166, R217.reuse, c[0x0][0x280], R144 ;  /* 0x0000a000d9a67a25 */ /* 0x040fe200078e0090 */
[----:B------:R-:W-:Y:S01]  /*2850*/  @!PT LDS RZ, [RZ] ;  /* 0x00000000fffff984 */ /* 0x000fe20000000800 */
[----:B------:R-:W-:Y:S01]  /*2860*/  @!PT LDS RZ, [RZ] ;  /* 0x00000000fffff984 */ /* 0x000fe20000000800 */
[----:B------:R-:W-:Y:S01]  /*2870*/  @!PT LDS RZ, [RZ] ;  /* 0x00000000fffff984 */ /* 0x000fe20000000800 */
[----:B------:R1:W-:Y:S03]  /*2880*/  @P0 LDGSTS.E.BYPASS.LTC128B.128 [R140+0x100], [R20.64], !P5 ;  /* 0x00100000148c0fae */ /* 0x0003e6000e901d48 */
[----:B------:R-:W-:Y:S01]  /*2890*/  @P1 IMAD.X R7, R2, 0x1, R103, P2 ;  /* 0x0000000102071824 */ /* 0x000fe200010e0667 */
[----:B------:R-:W-:Y:S01]  /*28a0*/  @P1 LEA R16, P2, R0, c[0x0][0x250], 0x1 ;  /* 0x0000940000101a11 */ /* 0x000fe200078408ff */
[----:B------:R-:W-:Y:S01]  /*28b0*/  IMAD R123, R148, c[0x0][0x21c], R123 ;  /* 0x00008700947b7a24 */ /* 0x000fe200078e027b */
[----:B------:R1:W-:Y:S01]  /*28c0*/  @P0 LDGSTS.E.BYPASS.LTC128B.128 [R140+0x2100], [R20.64+0x80], !P4 ;  /* 0x02100080148c0fae */ /* 0x0003e2000e101d48 */
[C---:B------:R-:W-:Y:S01]  /*28d0*/  IMAD R162, R217.reuse, c[0x0][0x284], R162 ;  /* 0x0000a100d9a27a24 */ /* 0x040fe200078e02a2 */
[----:B------:R-:W-:Y:S01]  /*28e0*/  @P1 LEA.HI.X R17, R0, c[0x0][0x254], R7, 0x1, P2 ;  /* 0x0000950000111a11 */ /* 0x000fe200010f0c07 */
[----:B------:R-:W-:Y:S01]  /*28f0*/  IMAD R164, R217, c[0x0][0x294], R164 ;  /* 0x0000a500d9a47a24 */ /* 0x000fe200078e02a4 */
[----:B------:R1:W-:Y:S01]  /*2900*/  @P0 LDGSTS.E.BYPASS.LTC128B.128 [R140+0x4100], [R20.64+0x100], !P3 ;  /* 0x04100100148c0fae */ /* 0x0003e2000d901d48 */
[----:B------:R-:W-:Y:S01]  /*2910*/  ISETP.GT.AND P0, PT, R15, R14, PT ;  /* 0x0000000e0f00720c */ /* 0x000fe20003f04270 */
[----:B------:R-:W-:Y:S01]  /*2920*/  IMAD.IADD R167, R167, 0x1, R162 ;  /* 0x00000001a7a77824 */ /* 0x000fe200078e02a2 */
[----:B------:R-:W-:Y:S01]  /*2930*/  ISETP.GE.AND P2, PT, R144, c[0x0][0x27c], PT ;  /* 0x00009f0090007a0c */ /* 0x000fe20003f46270 */
[----:B------:R2:W-:Y:S01]  /*2940*/  @P1 LDGSTS.E.BYPASS.LTC128B.128 [R140+0x1100], [R16.64], !P5 ;  /* 0x01100000108c1fae */ /* 0x0005e2000e901d48 */
[----:B------:R-:W-:-:S03]  /*2950*/  IMAD.WIDE.U32 R168, R217, c[0x0][0x290], R144 ;  /* 0x0000a400d9a87a25 */ /* 0x000fc600078e0090 */
[----:B------:R2:W-:Y:S01]  /*2960*/  @P1 LDGSTS.E.BYPASS.LTC128B.128 [R140+0x3100], [R16.64+0x80], !P4 ;  /* 0x03100080108c1fae */ /* 0x0005e2000e101d48 */
[----:B------:R-:W-:-:S03]  /*2970*/  IMAD.WIDE.U32 R22, R217, c[0x0][0x290], R142 ;  /* 0x0000a400d9167a25 */ /* 0x000fc600078e008e */
[----:B------:R2:W-:Y:S01]  /*2980*/  @P1 LDGSTS.E.BYPASS.LTC128B.128 [R140+0x5100], [R16.64+0x100], !P3 ;  /* 0x05100100108c1fae */ /* 0x0005e2000d901d48 */
[----:B------:R-:W-:Y:S01]  /*2990*/  IMAD.IADD R169, R169, 0x1, R164 ;  /* 0x00000001a9a97824 */ /* 0x000fe200078e02a4 */
[----:B------:R-:W-:Y:S01]  /*29a0*/  @P0 IADD3 R7, R5, -0x2, RZ ;  /* 0xfffffffe05070810 */ /* 0x000fe20007ffe0ff */
[----:B------:R-:W-:Y:S01]  /*29b0*/  IMAD.IADD R165, R164, 0x1, R23 ;  /* 0x00000001a4a57824 */ /* 0x000fe200078e0217 */
[----:B------:R-:W0:Y:S01]  /*29c0*/  LDGDEPBAR ;  /* 0x00000000000079af */ /* 0x000e220000000000 */
[----:B------:R-:W-:Y:S01]  /*29d0*/  IMAD.MOV.U32 R164, RZ, RZ, R22 ;  /* 0x000000ffffa47224 */ /* 0x000fe200078e0016 */
[----:B------:R-:W-:Y:S01]  /*29e0*/  @P0 SHF.R.S32.HI R0, RZ, 0x1f, R7 ;  /* 0x0000001fff000819 */ /* 0x000fe20000011407 */
[----:B------:R-:W-:Y:S02]  /*29f0*/  @P0 IMAD R5, R98, R7, RZ ;  /* 0x0000000762050224 */ /* 0x000fe400078e02ff */
[----:B------:R-:W-:-:S04]  /*2a00*/  @P0 IMAD.WIDE.U32 R6, R7, R100, R158 ;  /* 0x0000006407060225 */ /* 0x000fc800078e009e */
[----:B------:R-:W-:Y:S01]  /*2a10*/  @P0 IMAD R0, R0, R100, R5 ;  /* 0x0000006400000224 */ /* 0x000fe200078e0205 */
[C---:B------:R-:W-:Y:S01]  /*2a20*/  @P0 LEA R18, P1, R6.reuse, c[0x0][0x220], 0x1 ;  /* 0x0000880006120a11 */ /* 0x040fe200078208ff */
[----:B------:R-:W-:Y:S02]  /*2a30*/  IMAD R119, R117, c[0x0][0x290], RZ ;  /* 0x0000a40075777a24 */ /* 0x000fe400078e02ff */
[----:B------:R-:W-:Y:S01]  /*2a40*/  @P0 IMAD.IADD R0, R7, 0x1, R0 ;  /* 0x0000000107000824 */ /* 0x000fe200078e0200 */
[----:B------:R-:W-:Y:S01]  /*2a50*/  SEL R7, RZ, c[0x0][0x27c], !P2 ;  /* 0x00009f00ff077a07 */ /* 0x000fe20005000000 */
[----:B------:R-:W-:Y:S02]  /*2a60*/  IMAD R117, R117, c[0x0][0x280], RZ ;  /* 0x0000a00075757a24 */ /* 0x000fe400078e02ff */
[----:B------:R-:W-:Y:S01]  /*2a70*/  IMAD.MOV.U32 R108, RZ, RZ, c[0x0][0x290] ;  /* 0x0000a400ff6c7624 */ /* 0x000fe200078e00ff */
[----:B------:R-:W-:Y:S01]  /*2a80*/  @P0 LEA.HI.X R19, R6, c[0x0][0x224], R0, 0x1, P1 ;  /* 0x0000890006130a11 */ /* 0x000fe200008f0c00 */
[----:B------:R-:W-:Y:S01]  /*2a90*/  IMAD.MOV.U32 R6, RZ, RZ, c[0x0][0x27c] ;  /* 0x00009f00ff067624 */ /* 0x000fe200078e00ff */
[----:B-1----:R-:W-:Y:S01]  /*2aa0*/  @P0 LEA R20, P1, R102, R18, 0x1 ;  /* 0x0000001266140211 */ /* 0x002fe200078208ff */
[----:B------:R-:W-:Y:S01]  /*2ab0*/  IMAD.IADD R7, R144, 0x1, R7 ;  /* 0x0000000190077824 */ /* 0x000fe200078e0207 */
[----:B------:R-:W-:Y:S01]  /*2ac0*/  SHF.L.U64.HI R106, R108, R3, c[0x0][0x294] ;  /* 0x0000a5006c6a7619 */ /* 0x000fe20000010203 */
[----:B------:R-:W-:Y:S01]  /*2ad0*/  IMAD.SHL.U32 R6, R6, 0x2, RZ ;  /* 0x0000000206067824 */ /* 0x000fe200078e00ff */
[----:B------:R-:W-:Y:S01]  /*2ae0*/  @P0 LEA.HI.X R21, R102, R19, R101, 0x1, P1 ;  /* 0x0000001366150211 */ /* 0x000fe200008f0c65 */
[----:B------:R1:W-:Y:S01]  /*2af0*/  @P0 LDGSTS.E.BYPASS.LTC128B.128 [R140+0x12100], [R18.64], !P5 ;  /* 0x12100000128c0fae */ /* 0x0003e2000e901d48 */
[C---:B------:R-:W-:Y:S01]  /*2b00*/  ISETP.GE.AND P1, PT, R139.reuse, c[0x0][0x27c], PT ;  /* 0x00009f008b007a0c */ /* 0x040fe20003f26270 */
[----:B------:R-:W-:Y:S01]  /*2b10*/  IMAD.MOV.U32 R112, RZ, RZ, c[0x0][0x280] ;  /* 0x0000a000ff707624 */ /* 0x000fe200078e00ff */
[----:B--2---:R-:W-:Y:S01]  /*2b20*/  IADD3 R17, -R6, c[0x0][0x1d4], RZ ;  /* 0x0000750006117a10 */ /* 0x004fe20007ffe1ff */
[----:B------:R1:W-:Y:S01]  /*2b30*/  @P0 LDGSTS.E.BYPASS.LTC128B.128 [R140+0x14100], [R18.64+0x80], !P4 ;  /* 0x14100080128c0fae */ /* 0x0003e2000e101d48 */
[----:B------:R-:W-:Y:S01]  /*2b40*/  SEL R2, RZ, c[0x0][0x27c], !P1 ;  /* 0x00009f00ff027a07 */ /* 0x000fe20004800000 */
[----:B------:R-:W-:Y:S01]  /*2b50*/  IMAD R119, R76, c[0x0][0x294], R119 ;  /* 0x0000a5004c777a24 */ /* 0x000fe200078e0277 */
[----:B------:R-:W-:Y:S01]  /*2b60*/  SEL R0, R6, R17, !P2 ;  /* 0x0000001106007207 */ /* 0x000fe20005000000 */
[----:B------:R1:W-:Y:S01]  /*2b70*/  @P0 LDGSTS.E.BYPASS.LTC128B.128 [R140+0x16100], [R18.64+0x100], !P3 ;  /* 0x16100100128c0fae */ /* 0x0003e2000d901d48 */
[----:B------:R-:W-:Y:S01]  /*2b80*/  SHF.R.S32.HI R16, RZ, 0x1f, R7 ;  /* 0x0000001fff107819 */ /* 0x000fe20000011407 */
[----:B------:R-:W-:Y:S01]  /*2b90*/  IMAD.IADD R2, R139, 0x1, R2 ;  /* 0x000000018b027824 */ /* 0x000fe200078e0202 */
[----:B------:R-:W-:Y:S01]  /*2ba0*/  SHF.L.U64.HI R110, R112, R3, c[0x0][0x284] ;  /* 0x0000a100706e7619 */ /* 0x000fe20000010203 */
[----:B------:R2:W-:Y:S01]  /*2bb0*/  @P0 LDGSTS.E.BYPASS.LTC128B.128 [R140+0x13100], [R20.64], !P5 ;  /* 0x13100000148c0fae */ /* 0x0005e2000e901d48 */
[----:B------:R-:W-:-:S02]  /*2bc0*/  IMAD R117, R76, c[0x0][0x284], R117 ;  /* 0x0000a1004c757a24 */ /* 0x000fc400078e0275 */
[C---:B------:R-:W-:Y:S01]  /*2bd0*/  IMAD.WIDE.U32 R168, R76.reuse, c[0x0][0x290], R168 ;  /* 0x0000a4004ca87a25 */ /* 0x040fe200078e00a8 */
[----:B------:R2:W-:Y:S03]  /*2be0*/  @P0 LDGSTS.E.BYPASS.LTC128B.128 [R140+0x15100], [R20.64+0x80], !P4 ;  /* 0x15100080148c0fae */ /* 0x0005e6000e101d48 */
[----:B------:R-:W-:Y:S01]  /*2bf0*/  IMAD.WIDE.U32 R166, R76, c[0x0][0x280], R166 ;  /* 0x0000a0004ca67a25 */ /* 0x000fe200078e00a6 */
[----:B------:R2:W-:Y:S01]  /*2c00*/  @P0 LDGSTS.E.BYPASS.LTC128B.128 [R140+0x17100], [R20.64+0x100], !P3 ;  /* 0x17100100148c0fae */ /* 0x0005e2000d901d48 */
[----:B------:R-:W-:Y:S02]  /*2c10*/  ISETP.GE.AND P0, PT, R138, c[0x0][0x27c], PT ;  /* 0x00009f008a007a0c */ /* 0x000fe40003f06270 */
[----:B------:R-:W-:Y:S01]  /*2c20*/  IMAD.WIDE.U32 R164, R76, c[0x0][0x290], R164 ;  /* 0x0000a4004ca47a25 */ /* 0x000fe200078e00a4 */
[----:B------:R-:W0:Y:S01]  /*2c30*/  LDGDEPBAR ;  /* 0x00000000000079af */ /* 0x000e220000000000 */
[----:B------:R-:W-:-:S02]  /*2c40*/  SEL R5, RZ, c[0x0][0x27c], !P0 ;  /* 0x00009f00ff057a07 */ /* 0x000fc40004000000 */
[----:B------:R-:W-:Y:S02]  /*2c50*/  IMAD.IADD R121, R169, 0x1, R119 ;  /* 0x00000001a9797824 */ /* 0x000fe400078e0277 */
[----:B------:R-:W-:Y:S02]  /*2c60*/  IMAD.IADD R120, R167, 0x1, R117 ;  /* 0x00000001a7787824 */ /* 0x000fe400078e0275 */
[----:B------:R-:W-:Y:S02]  /*2c70*/  IMAD.IADD R5, R138, 0x1, R5 ;  /* 0x000000018a057824 */ /* 0x000fe400078e0205 */
[----:B------:R-:W-:Y:S01]  /*2c80*/  IMAD.MOV.U32 R58, RZ, RZ, 0x1 ;  /* 0x00000001ff3a7424 */ /* 0x000fe200078e00ff */
[-C--:B-1----:R-:W-:Y:S01]  /*2c90*/  SEL R18, R6, R17.reuse, !P1 ;  /* 0x0000001106127207 */ /* 0x082fe20004800000 */
[----:B------:R-:W-:Y:S01]  /*2ca0*/  IMAD.MOV.U32 R43, RZ, RZ, RZ ;  /* 0x000000ffff2b7224 */ /* 0x000fe200078e00ff */
[----:B------:R-:W-:Y:S01]  /*2cb0*/  IADD3 R156, P1, R217, R156, RZ ;  /* 0x0000009cd99c7210 */ /* 0x000fe20007f3e0ff */
[----:B------:R-:W-:Y:S01]  /*2cc0*/  IMAD.SHL.U32 R108, R108, 0x40, RZ ;  /* 0x000000406c6c7824 */ /* 0x000fe200078e00ff */
[----:B------:R-:W-:Y:S01]  /*2cd0*/  SEL R17, R6, R17, !P0 ;  /* 0x0000001106117207 */ /* 0x000fe20004000000 */
[----:B------:R-:W-:Y:S01]  /*2ce0*/  IMAD.SHL.U32 R112, R112, 0x40, RZ ;  /* 0x0000004070707824 */ /* 0x000fe200078e00ff */
[----:B------:R-:W-:Y:S01]  /*2cf0*/  ISETP.LE.AND P0, PT, R92, c[0x0][0x27c], PT ;  /* 0x00009f005c007a0c */ /* 0x000fe20003f03270 */
[----:B------:R-:W-:Y:S01]  /*2d00*/  IMAD.X R157, R4, 0x1, R9, P1 ;  /* 0x00000001049d7824 */ /* 0x000fe200008e0609 */
[----:B------:R-:W-:Y:S01]  /*2d10*/  LEA.HI R6, R16, R7, RZ, 0x3 ;  /* 0x0000000710067211 */ /* 0x000fe200078f18ff */
[----:B------:R-:W-:Y:S01]  /*2d20*/  IMAD.WIDE.U32 R8, R221, c[0x0][0x210], R144 ;  /* 0x00008400dd087a25 */ /* 0x000fe200078e0090 */
[----:B------:R-:W-:-:S02]  /*2d30*/  P2R R4, PR, RZ, 0x1 ;  /* 0x00000001ff047803 */ /* 0x000fc40000000000 */
[----:B------:R-:W-:Y:S01]  /*2d40*/  LEA.HI R16, R16, R7, RZ, 0x6 ;  /* 0x0000000710107211 */ /* 0x000fe200078f30ff */
[----:B------:R-:W-:Y:S01]  /*2d50*/  IMAD R9, R221, c[0x0][0x214], R9 ;  /* 0x00008500dd097a24 */ /* 0x000fe200078e0209 */
[----:B------:R-:W-:Y:S01]  /*2d60*/  SHF.R.S32.HI R7, RZ, 0x1f, R0 ;  /* 0x0000001fff077819 */ /* 0x000fe20000011400 */
[----:B--2---:R-:W-:Y:S01]  /*2d70*/  IMAD.WIDE.U32 R20, R217, c[0x0][0x280], R142 ;  /* 0x0000a000d9147a25 */ /* 0x004fe200078e008e */
[----:B------:R-:W-:Y:S02]  /*2d80*/  LOP3.LUT R22, R77, 0x38, R6, 0xf8, !PT ;  /* 0x000000384d167812 */ /* 0x000fe400078ef806 */
[----:B------:R-:W-:Y:S01]  /*2d90*/  LEA.HI R7, R7, R0, RZ, 0x4 ;  /* 0x0000000007077211 */ /* 0x000fe200078f20ff */
[----:B------:R-:W-:Y:S01]  /*2da0*/  IMAD.WIDE.U32 R148, R148, c[0x0][0x218], R8 ;  /* 0x0000860094947a25 */ /* 0x000fe200078e0008 */
[----:B------:R-:W-:Y:S02]  /*2db0*/  SHF.R.S32.HI R9, RZ, 0x1f, R2 ;  /* 0x0000001fff097819 */ /* 0x000fe40000011402 */
[----:B------:R-:W-:Y:S01]  /*2dc0*/  SHF.R.S32.HI R8, RZ, 0x1f, R5 ;  /* 0x0000001fff087819 */ /* 0x000fe20000011405 */
[----:B------:R-:W-:Y:S01]  /*2dd0*/  IMAD.IADD R163, R162, 0x1, R21 ;  /* 0x00000001a2a37824 */ /* 0x000fe200078e0215 */
[CC--:B------:R-:W-:Y:S01]  /*2de0*/  LEA.HI R4, R9.reuse, R2.reuse, RZ, 0x3 ;  /* 0x0000000209047211 */ /* 0x0c0fe200078f18ff */
[----:B------:R-:W-:Y:S01]  /*2df0*/  IMAD.MOV.U32 R162, RZ, RZ, R20 ;  /* 0x000000ffffa27224 */ /* 0x000fe200078e0014 */
[----:B------:R-:W-:Y:S01]  /*2e00*/  LEA.HI R9, R9, R2, RZ, 0x6 ;  /* 0x0000000209097211 */ /* 0x000fe200078f30ff */
[----:B------:R-:W-:Y:S01]  /*2e10*/  IMAD.SHL.U32 R16, R16, 0x40, RZ ;  /* 0x0000004010107824 */ /* 0x000fe200078e00ff */
[----:B------:R-:W-:Y:S01]  /*2e20*/  LEA.HI R2, R8, R5, RZ, 0x3 ;  /* 0x0000000508027211 */ /* 0x000fe200078f18ff */
[----:B------:R-:W-:Y:S01]  /*2e30*/  IMAD.WIDE.U32 R162, R76, c[0x0][0x280], R162 ;  /* 0x0000a0004ca27a25 */ /* 0x000fe200078e00a2 */
[----:B------:R-:W-:-:S02]  /*2e40*/  LOP3.LUT R20, R77, 0x38, R4, 0xf8, !PT ;  /* 0x000000384d147812 */ /* 0x000fc400078ef804 */
[----:B------:R-:W-:Y:S01]  /*2e50*/  LEA.HI R8, R8, R5, RZ, 0x6 ;  /* 0x0000000508087211 */ /* 0x000fe200078f30ff */
[----:B------:R-:W-:Y:S01]  /*2e60*/  IMAD.SHL.U32 R9, R9, 0x40, RZ ;  /* 0x0000004009097824 */ /* 0x000fe200078e00ff */
[----:B------:R-:W-:Y:S01]  /*2e70*/  SHF.R.S32.HI R5, RZ, 0x1f, R18 ;  /* 0x0000001fff057819 */ /* 0x000fe20000011412 */
[----:B------:R-:W-:Y:S01]  /*2e80*/  IMAD.IADD R123, R149, 0x1, R123 ;  /* 0x00000001957b7824 */ /* 0x000fe200078e027b */
[----:B------:R-:W-:Y:S01]  /*2e90*/  SHF.R.S32.HI R0, RZ, 0x1f, R17 ;  /* 0x0000001fff007819 */ /* 0x000fe20000011411 */
[----:B------:R-:W-:Y:S01]  /*2ea0*/  IMAD.SHL.U32 R8, R8, 0x40, RZ ;  /* 0x0000004008087824 */ /* 0x000fe200078e00ff */
[----:B------:R-:W-:Y:S01]  /*2eb0*/  LOP3.LUT R9, R9, 0xfffff000, RZ, 0xc0, !PT ;  /* 0xfffff00009097812 */ /* 0x000fe200078ec0ff */
[----:B------:R-:W-:Y:S01]  /*2ec0*/  IMAD.IADD R119, R119, 0x1, R165 ;  /* 0x0000000177777824 */ /* 0x000fe200078e02a5 */
[----:B------:R-:W-:Y:S01]  /*2ed0*/  LOP3.LUT R113, R20, R13, RZ, 0x3c, !PT ;  /* 0x0000000d14717212 */ /* 0x000fe200078e3cff */
[----:B------:R-:W-:Y:S01]  /*2ee0*/  IMAD.IADD R117, R117, 0x1, R163 ;  /* 0x0000000175757824 */ /* 0x000fe200078e02a3 */
[----:B------:R-:W-:-:S02]  /*2ef0*/  LEA.HI R5, R5, R18, RZ, 0x4 ;  /* 0x0000001205057211 */ /* 0x000fc400078f20ff */
[----:B------:R-:W-:Y:S02]  /*2f00*/  LEA.HI R0, R0, R17, RZ, 0x4 ;  /* 0x0000001100007211 */ /* 0x000fe400078f20ff */
[----:B------:R-:W-:Y:S02]  /*2f10*/  IADD3 R113, R113, R9, R12 ;  /* 0x0000000971717210 */ /* 0x000fe40007ffe00c */
[----:B------:R-:W-:Y:S02]  /*2f20*/  SHF.R.S32.HI R9, RZ, 0x4, R7 ;  /* 0x00000004ff097819 */ /* 0x000fe40000011407 */
[----:B------:R-:W-:Y:S02]  /*2f30*/  SHF.R.S32.HI R7, RZ, 0x4, R5 ;  /* 0x00000004ff077819 */ /* 0x000fe40000011405 */
[----:B------:R-:W-:Y:S02]  /*2f40*/  SHF.R.S32.HI R5, RZ, 0x4, R0 ;  /* 0x00000004ff057819 */ /* 0x000fe40000011400 */
[----:B------:R-:W-:-:S02]  /*2f50*/  LEA.HI.SX32 R118, R6, R9, 0x1d ;  /* 0x0000000906767211 */ /* 0x000fc400078feaff */
[----:B------:R-:W-:Y:S02]  /*2f60*/  LEA.HI.SX32 R114, R2, R5, 0x1d ;  /* 0x0000000502727211 */ /* 0x000fe400078feaff */
[----:B------:R-:W-:Y:S02]  /*2f70*/  LOP3.LUT R16, R16, 0xfffff000, RZ, 0xc0, !PT ;  /* 0xfffff00010107812 */ /* 0x000fe400078ec0ff */
[----:B------:R-:W-:Y:S02]  /*2f80*/  LOP3.LUT R115, R22, R13, RZ, 0x3c, !PT ;  /* 0x0000000d16737212 */ /* 0x000fe400078e3cff */
[----:B------:R-:W-:Y:S02]  /*2f90*/  SHF.R.S32.HI R9, RZ, 0x1f, R114 ;  /* 0x0000001fff097819 */ /* 0x000fe40000011472 */
[----:B------:R-:W-:Y:S02]  /*2fa0*/  LEA.HI.SX32 R116, R4, R7, 0x1d ;  /* 0x0000000704747211 */ /* 0x000fe400078feaff */
[----:B------:R-:W-:-:S02]  /*2fb0*/  IADD3 R115, R115, R16, R12 ;  /* 0x0000001073737210 */ /* 0x000fc40007ffe00c */
[----:B------:R-:W-:Y:S01]  /*2fc0*/  LEA.HI R0, R9, R114, RZ, 0x3 ;  /* 0x0000007209007211 */ /* 0x000fe200078f18ff */
[----:B------:R-:W-:Y:S01]  /*2fd0*/  IMAD.SHL.U32 R114, R114, 0x8, RZ ;  /* 0x0000000872727824 */ /* 0x000fe200078e00ff */
[----:B------:R-:W-:Y:S02]  /*2fe0*/  LOP3.LUT R16, R77, 0x38, R2, 0xf8, !PT ;  /* 0x000000384d107812 */ /* 0x000fe400078ef802 */
[----:B------:R-:W-:Y:S01]  /*2ff0*/  SHF.R.S32.HI R7, RZ, 0x1f, R118 ;  /* 0x0000001fff077819 */ /* 0x000fe20000011476 */
[----:B------:R-:W-:Y:S01]  /*3000*/  IMAD.SHL.U32 R0, R0, 0x200, RZ ;  /* 0x0000020000007824 */ /* 0x000fe200078e00ff */
[----:B------:R-:W-:Y:S02]  /*3010*/  SHF.R.S32.HI R5, RZ, 0x1f, R116 ;  /* 0x0000001fff057819 */ /* 0x000fe40000011474 */
[----:B------:R-:W-:Y:S01]  /*3020*/  LEA.HI R7, R7, R118, RZ, 0x3 ;  /* 0x0000007607077211 */ /* 0x000fe200078f18ff */
[----:B------:R-:W-:Y:S01]  /*3030*/  IMAD.SHL.U32 R118, R118, 0x8, RZ ;  /* 0x0000000876767824 */ /* 0x000fe200078e00ff */
[----:B------:R-:W-:Y:S01]  /*3040*/  LEA.HI R5, R5, R116, RZ, 0x3 ;  /* 0x0000007405057211 */ /* 0x000fe200078f18ff */
[----:B------:R-:W-:Y:S01]  /*3050*/  IMAD.SHL.U32 R116, R116, 0x8, RZ ;  /* 0x0000000874747824 */ /* 0x000fe200078e00ff */
[----:B------:R-:W-:Y:S01]  /*3060*/  LOP3.LUT R111, R16, R13, RZ, 0x3c, !PT ;  /* 0x0000000d106f7212 */ /* 0x000fe200078e3cff */
[----:B------:R-:W-:Y:S01]  /*3070*/  IMAD.SHL.U32 R7, R7, 0x200, RZ ;  /* 0x0000020007077824 */ /* 0x000fe200078e00ff */
[----:B------:R-:W-:Y:S01]  /*3080*/  LOP3.LUT R16, R77, 0x38, R114, 0xf8, !PT ;  /* 0x000000384d107812 */ /* 0x000fe200078ef872 */
[----:B------:R-:W-:Y:S01]  /*3090*/  IMAD.SHL.U32 R5, R5, 0x200, RZ ;  /* 0x0000020005057824 */ /* 0x000fe200078e00ff */
[----:B------:R-:W-:-:S02]  /*30a0*/  LOP3.LUT R0, R0, 0xfffff000, RZ, 0xc0, !PT ;  /* 0xfffff00000007812 */ /* 0x000fc400078ec0ff */
[-C--:B------:R-:W-:Y:S02]  /*30b0*/  LOP3.LUT R105, R16, R13.reuse, RZ, 0x3c, !PT ;  /* 0x0000000d10697212 */ /* 0x080fe400078e3cff */
[C---:B------:R-:W-:Y:S02]  /*30c0*/  LOP3.LUT R20, R77.reuse, 0x38, R118, 0xf8, !PT ;  /* 0x000000384d147812 */ /* 0x040fe400078ef876 */
[----:B------:R-:W-:Y:S02]  /*30d0*/  LOP3.LUT R18, R77, 0x38, R116, 0xf8, !PT ;  /* 0x000000384d127812 */ /* 0x000fe400078ef874 */
[----:B------:R-:W-:Y:S02]  /*30e0*/  IADD3 R105, R105, R0, R12 ;  /* 0x0000000069697210 */ /* 0x000fe40007ffe00c */
[----:B------:R-:W-:Y:S02]  /*30f0*/  LOP3.LUT R8, R8, 0xfffff000, RZ, 0xc0, !PT ;  /* 0xfffff00008087812 */ /* 0x000fe400078ec0ff */
[----:B------:R-:W-:-:S02]  /*3100*/  LOP3.LUT R109, R20, R13, RZ, 0x3c, !PT ;  /* 0x0000000d146d7212 */ /* 0x000fc400078e3cff */
[----:B------:R-:W-:Y:S02]  /*3110*/  LOP3.LUT R107, R18, R13, RZ, 0x3c, !PT ;  /* 0x0000000d126b7212 */ /* 0x000fe400078e3cff */
[----:B------:R-:W-:Y:S02]  /*3120*/  LOP3.LUT R7, R7, 0xfffff000, RZ, 0xc0, !PT ;  /* 0xfffff00007077812 */ /* 0x000fe400078ec0ff */
[----:B------:R-:W-:Y:S02]  /*3130*/  LOP3.LUT R5, R5, 0xfffff000, RZ, 0xc0, !PT ;  /* 0xfffff00005057812 */ /* 0x000fe400078ec0ff */
[----:B------:R-:W-:Y:S02]  /*3140*/  LOP3.LUT R0, R77, 0x18, R144, 0xf8, !PT ;  /* 0x000000184d007812 */ /* 0x000fe400078ef890 */
[----:B------:R-:W-:Y:S02]  /*3150*/  LOP3.LUT R129, R6, 0xfffffff8, RZ, 0xc0, !PT ;  /* 0xfffffff806817812 */ /* 0x000fe400078ec0ff */
[----:B------:R-:W-:-:S02]  /*3160*/  LOP3.LUT R127, R4, 0xfffffff8, RZ, 0xc0, !PT ;  /* 0xfffffff8047f7812 */ /* 0x000fc400078ec0ff */
[----:B------:R-:W-:Y:S02]  /*3170*/  LOP3.LUT R125, R2, 0xfffffff8, RZ, 0xc0, !PT ;  /* 0xfffffff8027d7812 */ /* 0x000fe400078ec0ff */
[----:B------:R-:W-:Y:S02]  /*3180*/  ISETP.NE.AND P0, PT, RZ, UR4, PT ;  /* 0x00000004ff007c0c */ /* 0x000fe4000bf05270 */
[--C-:B------:R-:W-:Y:S02]  /*3190*/  IADD3 R111, R111, R8, R12.reuse ;  /* 0x000000086f6f7210 */ /* 0x100fe40007ffe00c */
[--C-:B------:R-:W-:Y:S02]  /*31a0*/  IADD3 R109, R109, R7, R12.reuse ;  /* 0x000000076d6d7210 */ /* 0x100fe40007ffe00c */
[----:B------:R-:W-:Y:S02]  /*31b0*/  IADD3 R107, R107, R5, R12 ;  /* 0x000000056b6b7210 */ /* 0x000fe40007ffe00c */
[----:B------:R-:W-:-:S02]  /*31c0*/  LOP3.LUT R0, R12, R0, R13, 0xf6, !PT ;  /* 0x000000000c007212 */ /* 0x000fc400078ef60d */
[----:B------:R-:W-:Y:S02]  /*31d0*/  SHF.R.S32.HI R134, RZ, 0x1f, R129 ;  /* 0x0000001fff867819 */ /* 0x000fe40000011481 */
[----:B------:R-:W-:Y:S02]  /*31e0*/  SHF.R.S32.HI R132, RZ, 0x1f, R127 ;  /* 0x0000001fff847819 */ /* 0x000fe4000001147f */
[----:B------:R-:W-:Y:S02]  /*31f0*/  SHF.R.S32.HI R130, RZ, 0x1f, R125 ;  /* 0x0000001fff827819 */ /* 0x000fe4000001147d */
[----:B------:R-:W-:Y:S02]  /*3200*/  SHF.R.S32.HI R128, RZ, 0x1f, R118 ;  /* 0x0000001fff807819 */ /* 0x000fe40000011476 */
[----:B------:R-:W-:Y:S02]  /*3210*/  SHF.R.S32.HI R126, RZ, 0x1f, R116 ;  /* 0x0000001fff7e7819 */ /* 0x000fe40000011474 */
[----:B------:R-:W-:-:S02]  /*3220*/  SHF.R.S32.HI R124, RZ, 0x1f, R114 ;  /* 0x0000001fff7c7819 */ /* 0x000fc40000011472 */
[----:B------:R-:W-:Y:S02]  /*3230*/  P2R R131, PR, RZ, 0x1 ;  /* 0x00000001ff837803 */ /* 0x000fe40000000000 */
.L_x_1851:
        /* <DEDUP_REMOVED lines=21> */
[----:B------:R-:W-:Y:S01]  /*3390*/  ISETP.NE.AND P1, PT, R131, RZ, PT ;  /* 0x000000ff8300720c */ /* 0x000fe20003f25270 */
        /* <DEDUP_REMOVED lines=72> */
.L_x_1831:
[----:B------:R-:W-:Y:S05]  /*3820*/  BSYNC B0 ;  /* 0x0000000000007941 */ /* 0x000fea0003800000 */
.L_x_1830:
        /* <DEDUP_REMOVED lines=40> */
[----:B------:R-:W-:Y:S01]  /*3ab0*/  @!P0 SHF.R.U64 R39, R32, 0x10, R33 ;  /* 0x0000001020278819 */ /* 0x000fe20000001221 */
[----:B------:R-:W-:Y:S01]  /*3ac0*/  @!P0 HADD2.F32 R41, -RZ, R34.H0_H0 ;  /* 0x20000022ff298230 */ /* 0x000fe20000004100 */
[--C-:B------:R-:W-:Y:S01]  /*3ad0*/  @!P0 SHF.R.U64 R42, R64, 0x10, R65.reuse ;  /* 0x00000010402a8819 */ /* 0x100fe20000001241 */
[----:B------:R-:W-:Y:S01]  /*3ae0*/  @!P0 HADD2.F32 R45, -RZ, R40.H0_H0 ;  /* 0x20000028ff2d8230 */ /* 0x000fe20000004100 */
[----:B------:R-:W-:Y:S01]  /*3af0*/  @!P0 SHF.R.U32.HI R49, RZ, 0x10, R65 ;  /* 0x00000010ff318819 */ /* 0x000fe20000011641 */
        /* <DEDUP_REMOVED lines=30> */
[----:B------:R-:W-:Y:S01]  /*3ce0*/  @!P0 FMUL.FTZ R4, R34, R35 ;  /* 0x0000002322048220 */ /* 0x000fe20000410000 */
        /* <DEDUP_REMOVED lines=13> */
.L_x_1834:
[----:B------:R-:W-:Y:S05]  /*3dc0*/  BSYNC B0 ;  /* 0x0000000000007941 */ /* 0x000fea0003800000 */
.L_x_1833:
        /* <DEDUP_REMOVED lines=45> */
[----:B------:R-:W-:Y:S01]  /*40a0*/  @!P0 FMUL.FTZ R5, R29, R28 ;  /* 0x0000001c1d058220 */ /* 0x000fe20000410000 */
[----:B------:R-:W-:Y:S01]  /*40b0*/  @!P0 HADD2.F32 R44, -RZ, R45.H0_H0 ;  /* 0x2000002dff2c8230 */ /* 0x000fe20000004100 */
        /* <DEDUP_REMOVED lines=9> */
.L_x_1836:
[----:B------:R-:W-:Y:S05]  /*4150*/  BSYNC B0 ;  /* 0x0000000000007941 */ /* 0x000fea0003800000 */
.L_x_1835:
        /* <DEDUP_REMOVED lines=56> */
.L_x_1838:
[----:B------:R-:W-:Y:S05]  /*44e0*/  BSYNC B0 ;  /* 0x0000000000007941 */ /* 0x000fea0003800000 */
.L_x_1837:
        /* <DEDUP_REMOVED lines=57> */
.L_x_1840:
[----:B------:R-:W-:Y:S05]  /*4880*/  BSYNC B0 ;  /* 0x0000000000007941 */ /* 0x000fea0003800000 */
.L_x_1839:
        /* <DEDUP_REMOVED lines=57> */
.L_x_1842:
[----:B------:R-:W-:Y:S05]  /*4c20*/  BSYNC B0 ;  /* 0x0000000000007941 */ /* 0x000fea0003800000 */
.L_x_1841:
        /* <DEDUP_REMOVED lines=57> */
.L_x_1829:
        /* <DEDUP_REMOVED lines=47> */
.L_x_1844:
[----:B------:R-:W-:Y:S05]  /*52b0*/  BSYNC B0 ;  /* 0x0000000000007941 */ /* 0x000fea0003800000 */
.L_x_1843:
        /* <DEDUP_REMOVED lines=34> */
[CC--:B------:R-:W-:Y:S01]  /*54e0*/  IADD3 R175, P1, P0, R154.reuse, R171.reuse, R129 ;  /* 0x000000ab9aaf7210 */ /* 0x0c0fe2000783e081 */
[----:B------:R-:W-:Y:S01]  /*54f0*/  IMAD.MOV.U32 R37, RZ, RZ, R33 ;  /* 0x000000ffff257224 */ /* 0x000fe200078e0021 */
[----:B------:R-:W-:Y:S02]  /*5500*/  IADD3 R179, R109, R170, RZ ;  /* 0x000000aa6db37210 */ /* 0x000fe40007ffe0ff */
[----:B------:R-:W-:Y:S02]  /*5510*/  IADD3.X R174, R93, R90, R134, P1, P0 ;  /* 0x0000005a5dae7210 */ /* 0x000fe40000fe0486 */
[----:B------:R-:W-:Y:S02]  /*5520*/  SHF.L.U32 R178, R179, 0x1, RZ ;  /* 0x00000001b3b27819 */ /* 0x000fe400000006ff */
[----:B------:R-:W-:Y:S02]  /*5530*/  MOV R39, R32 ;  /* 0x0000002000277202 */ /* 0x000fe40000000f00 */
[----:B------:R-:W-:Y:S01]  /*5540*/  MOV R53, R50 ;  /* 0x0000003200357202 */ /* 0x000fe20000000f00 */
[----:B------:R-:W-:Y:S01]  /*5550*/  LDS.128 R72, [R178+0xc100] ;  /* 0x00c10000b2487984 */ /* 0x000fe20000000c00 */
[----:B------:R-:W-:Y:S02]  /*5560*/  @!P2 IADD3 R172, P1, P0, R154, R171, R118 ;  /* 0x000000ab9aaca210 */ /* 0x000fe4000783e076 */
[----:B------:R-:W-:Y:S02]  /*5570*/  MOV R47, R48 ;  /* 0x00000030002f7202 */ /* 0x000fe40000000f00 */
[----:B------:R-:W-:Y:S02]  /*5580*/  @!P2 IADD3.X R173, R93, R90, R128, P1, P0 ;  /* 0x0000005a5dada210 */ /* 0x000fe40000fe0480 */
[C---:B------:R-:W-:Y:S04]  /*5590*/  LEA R176, P0, R175.reuse, c[0x0][0x1c8], 0x1 ;  /* 0x00007200afb07a11 */ /* 0x040fe800078008ff */
[----:B------:R-:W-:Y:S02]  /*55a0*/  LEA.HI.X R177, R175, c[0x0][0x1cc], R174, 0x1, P0 ;  /* 0x00007300afb17a11 */ /* 0x000fe400000f0cae */
[C---:B------:R-:W-:Y:S04]  /*55b0*/  @!P2 LEA R174, P0, R172.reuse, c[0x0][0x1c8], 0x1 ;  /* 0x00007200acaeaa11 */ /* 0x040fe800078008ff */
[----:B------:R-:W-:Y:S01]  /*55c0*/  @!P2 LEA.HI.X R175, R172, c[0x0][0x1cc], R173, 0x1, P0 ;  /* 0x00007300acafaa11 */ /* 0x000fe200000f0cad */
[----:B------:R-:W-:Y:S01]  /*55d0*/  IMAD.IADD R173, R115, 0x1, R170 ;  /* 0x0000000173ad7824 */ /* 0x000fe200078e02aa */
[----:B------:R-:W-:Y:S03]  /*55e0*/  ISETP.GE.AND P0, PT, R144, c[0x0][0x27c], PT ;  /* 0x00009f0090007a0c */ /* 0x000fe60003f06270 */
[----:B------:R-:W-:Y:S05]  /*55f0*/  IMAD.SHL.U32 R172, R173, 0x2, RZ ;  /* 0x00000002adac7824 */ /* 0x000fea00078e00ff */
[----:B------:R-:W1:Y:S05]  /*5600*/  LDS.128 R20, [R172+0xc100] ;  /* 0x00c10000ac147984 */ /* 0x000e6a0000000c00 */
        /* <DEDUP_REMOVED lines=53> */
[C---:B------:R-:W-:Y:S01]  /*5960*/  @!P0 FMUL.FTZ R3, R39.reuse, R38 ;  /* 0x0000002627038220 */ /* 0x040fe20000410000 */
        /* <DEDUP_REMOVED lines=46> */
.L_x_1846:
[----:B------:R-:W-:Y:S05]  /*5c50*/  BSYNC B0 ;  /* 0x0000000000007941 */ /* 0x000fea0003800000 */
.L_x_1845:
[----:B------:R-:W-:Y:S01]  /*5c60*/  ISETP.GE.AND P0, PT, R139, c[0x0][0x1d4], PT ;  /* 0x000075008b007a0c */ /* 0x000fe20003f06270 */
[----:B------:R-:W-:Y:S01]  /*5c70*/  @!UPT UIADD3 URZ, URZ, URZ, URZ ;  /* 0x0000003f3f3ff290 */ /* 0x000fe2000fffe03f */
[----:B------:R-:W-:Y:S11]  /*5c80*/  BSSY B0, `(.L_x_1847) ;  /* 0x0000074000007945 */ /* 0x000ff60003800000 */
[----:B------:R-:W-:-:S05]  /*5c90*/  @P0 BRA `(.L_x_1848) ;  /* 0x0000072000000947 */ /* 0x000fca0003800000 */
[----:B------:R-:W-:Y:S02]  /*5ca0*/  ISETP.GE.AND P2, PT, R116, c[0x0][0x1d4], PT ;  /* 0x0000750074007a0c */ /* 0x000fe40003f46270 */
[CC--:B------:R-:W-:Y:S02]  /*5cb0*/  IADD3 R59, P1, P0, R154.reuse, R171.reuse, R127 ;  /* 0x000000ab9a3b7210 */ /* 0x0c0fe4000783e07f */
[----:B-1----:R-:W-:Y:S02]  /*5cc0*/  IADD3 R74, R107, R170, RZ ;  /* 0x000000aa6b4a7210 */ /* 0x002fe40007ffe0ff */
[CC--:B------:R-:W-:Y:S07]  /*5cd0*/  IADD3.X R48, R93.reuse, R90.reuse, R132, P1, P0 ;  /* 0x0000005a5d307210 */ /* 0x0c0fee0000fe0484 */
        /* <DEDUP_REMOVED lines=14> */
[--C-:B------:R-:W-:Y:S01]  /*5dc0*/  @!P0 SHF.R.U64 R24, R26, 0x10, R27.reuse ;  /* 0x000000101a188819 */ /* 0x100fe2000000121b */
[--C-:B------:R-:W-:Y:S01]  /*5dd0*/  @!P0 HADD2.F32 R36, -RZ, R71.reuse.H1_H1 ;  /* 0x30000047ff248230 */ /* 0x100fe20000004100 */
[----:B------:R-:W-:Y:S01]  /*5de0*/  @!P0 SHF.R.U32.HI R26, RZ, 0x10, R27 ;  /* 0x00000010ff1a8819 */ /* 0x000fe2000001161b */
[----:B------:R-:W-:Y:S01]  /*5df0*/  @!P0 HADD2.F32 R39, -RZ, R71.H0_H0 ;  /* 0x20000047ff278230 */ /* 0x000fe20000004100 */
[----:B------:R-:W-:Y:S01]  /*5e00*/  @!P0 SHF.R.U32.HI R25, RZ, 0x10, R25 ;  /* 0x00000010ff198819 */ /* 0x000fe20000011619 */
[--C-:B------:R-:W-:Y:S01]  /*5e10*/  @!P0 HADD2.F32 R45, -RZ, R70.reuse.H1_H1 ;  /* 0x30000046ff2d8230 */ /* 0x100fe20000004100 */
        /* <DEDUP_REMOVED lines=11> */
[----:B------:R-:W-:Y:S02]  /*5ed0*/  @!P0 MOV R37, R52 ;  /* 0x0000003400258202 */ /* 0x000fe40000000f00 */
[----:B------:R-:W-:Y:S02]  /*5ee0*/  @!P0 MOV R46, R55 ;  /* 0x00000037002e8202 */ /* 0x000fe40000000f00 */
[--C-:B------:R-:W-:Y:S02]  /*5ef0*/  @!P0 HADD2.F32 R41, -RZ, R42.reuse.H0_H0 ;  /* 0x2000002aff298230 */ /* 0x100fe40000004100 */
[--C-:B------:R-:W-:Y:S01]  /*5f00*/  @!P0 HADD2.F32 R35, -RZ, R37.reuse.H0_H0 ;  /* 0x20000025ff238230 */ /* 0x100fe20000004100 */
[----:B--2---:R-:W-:Y:S01]  /*5f10*/  @!P0 IMAD.MOV.U32 R27, RZ, RZ, R20 ;  /* 0x000000ffff1b8224 */ /* 0x004fe200078e0014 */
[----:B------:R-:W-:Y:S02]  /*5f20*/  @!P0 HADD2.F32 R37, -RZ, R37.H1_H1 ;  /* 0x30000025ff258230 */ /* 0x000fe40000004100 */
[----:B------:R-:W-:Y:S01]  /*5f30*/  @!P0 HADD2.F32 R42, -RZ, R42.H1_H1 ;  /* 0x3000002aff2a8230 */ /* 0x000fe20000004100 */
[----:B------:R-:W-:Y:S01]  /*5f40*/  @!P0 FMUL.FTZ R48, R35, R34 ;  /* 0x0000002223308220 */ /* 0x000fe20000410000 */
[--C-:B------:R-:W-:Y:S01]  /*5f50*/  @!P0 HADD2.F32 R33, -RZ, R27.reuse.H0_H0 ;  /* 0x2000001bff218230 */ /* 0x100fe20000004100 */
[----:B------:R-:W-:Y:S01]  /*5f60*/  @!P0 FMUL.FTZ R59, R37, R32 ;  /* 0x00000020253b8220 */ /* 0x000fe20000410000 */
[----:B------:R-:W-:Y:S02]  /*5f70*/  @!P0 HADD2.F32 R27, -RZ, R27.H1_H1 ;  /* 0x3000001bff1b8230 */ /* 0x000fe40000004100 */
        /* <DEDUP_REMOVED lines=48> */
[----:B------:R-:W-:Y:S02]  /*6280*/  @!P0 FFMA.FTZ R172, R26, R49, -R172 ;  /* 0x000000311aac8223 */ /* 0x000fe400000108ac */
[----:B------:R-:W-:Y:S02]  /*6290*/  @!P0 FFMA.FTZ R175, R24, R51, -R175 ;  /* 0x0000003318af8223 */ /* 0x000fe400000108af */
        /* <DEDUP_REMOVED lines=18> */
.L_x_1848:
[----:B------:R-:W-:Y:S05]  /*63c0*/  BSYNC B0 ;  /* 0x0000000000007941 */ /* 0x000fea0003800000 */
.L_x_1847:
[----:B------:R-:W-:Y:S11]  /*63d0*/  ISETP.GE.AND P0, PT, R138, c[0x0][0x1d4], PT ;  /* 0x000075008a007a0c */ /* 0x000ff60003f06270 */
[----:B------:R-:W-:Y:S02]  /*63e0*/  @!UPT UIADD3 URZ, URZ, URZ, URZ ;  /* 0x0000003f3f3ff290 */ /* 0x000fe4000fffe03f */
[----:B------:R-:W-:-:S05]  /*63f0*/  @P0 BRA `(.L_x_1832) ;  /* 0x0000092000000947 */ /* 0x000fca0003800000 */
[----:B------:R-:W-:Y:S04]  /*6400*/  IADD3 R47, P1, P0, R154, R171, R125 ;  /* 0x000000ab9a2f7210 */ /* 0x000fe8000783e07d */
[----:B------:R-:W-:Y:S02]  /*6410*/  IADD3.X R44, R93, R90, R130, P1, P0 ;  /* 0x0000005a5d2c7210 */ /* 0x000fe40000fe0482 */
[C---:B------:R-:W-:Y:S04]  /*6420*/  LEA R46, P0, R47.reuse, c[0x0][0x1c8], 0x1 ;  /* 0x000072002f2e7a11 */ /* 0x040fe800078008ff */
[----:B------:R-:W-:Y:S02]  /*6430*/  LEA.HI.X R47, R47, c[0x0][0x1cc], R44, 0x1, P0 ;  /* 0x000073002f2f7a11 */ /* 0x000fe400000f0c2c */
[-C--:B------:R-:W-:Y:S02]  /*6440*/  IADD3 R44, R105, R170.reuse, RZ ;  /* 0x000000aa692c7210 */ /* 0x080fe40007ffe0ff */
[----:B------:R-:W-:Y:S02]  /*6450*/  IADD3 R170, R111, R170, RZ ;  /* 0x000000aa6faa7210 */ /* 0x000fe40007ffe0ff */
[----:B-1----:R-:W-:Y:S02]  /*6460*/  SHF.L.U32 R52, R44, 0x1, RZ ;  /* 0x000000012c347819 */ /* 0x002fe400000006ff */
[----:B------:R-:W-:Y:S01]  /*6470*/  ISETP.GE.AND P0, PT, R138, c[0x0][0x27c], PT ;  /* 0x00009f008a007a0c */ /* 0x000fe20003f06270 */
[----:B------:R-:W-:Y:S02]  /*6480*/  IMAD.SHL.U32 R42, R170, 0x2, RZ ;  /* 0x00000002aa2a7824 */ /* 0x000fe400078e00ff */
[----:B------:R-:W-:Y:S08]  /*6490*/  LDS.128 R48, [R52+0xc100] ;  /* 0x00c1000034307984 */ /* 0x000ff00000000c00 */
[----:B------:R-:W1:Y:S02]  /*64a0*/  LDS.128 R20, [R42+0xc100] ;  /* 0x00c100002a147984 */ /* 0x000e640000000c00 */
[----:B------:R-:W-:Y:S01]  /*64b0*/  @!P0 SHF.R.U64 R18, R18, 0x10, R19 ;  /* 0x0000001012128819 */ /* 0x000fe20000001213 */
[----:B------:R-:W-:Y:S01]  /*64c0*/  @!P0 HADD2.F32 R26, -RZ, R29.H1_H1 ;  /* 0x3000001dff1a8230 */ /* 0x000fe20000004100 */
[----:B------:R-:W-:Y:S01]  /*64d0*/  @!P0 SHF.R.U64 R24, R16, 0x10, R17 ;  /* 0x0000001010188819 */ /* 0x000fe20000001211 */
        /* <DEDUP_REMOVED lines=15> */
[----:B-1----:R-:W-:Y:S02]  /*65d0*/  @!P0 MOV R19, R20 ;  /* 0x0000001400138202 */ /* 0x002fe40000000f00 */
[----:B------:R-:W-:Y:S02]  /*65e0*/  @!P0 MOV R31, R48 ;  /* 0x00000030001f8202 */ /* 0x000fe40000000f00 */
[----:B------:R-:W-:Y:S01]  /*65f0*/  @!P0 MOV R36, R51 ;  /* 0x0000003300248202 */ /* 0x000fe20000000f00 */
[----:B------:R-:W-:Y:S02]  /*6600*/  @!P0 HADD2.F32 R25, -RZ, R19.H0_H0 ;  /* 0x20000013ff198230 */ /* 0x000fe40000004100 */
[----:B------:R-:W-:Y:S02]  /*6610*/  @!P0 HADD2.F32 R27, -RZ, R31.H0_H0 ;  /* 0x2000001fff1b8230 */ /* 0x000fe40000004100 */
[----:B------:R-:W-:Y:S01]  /*6620*/  @!P0 HADD2.F32 R19, -RZ, R19.H1_H1 ;  /* 0x30000013ff138230 */ /* 0x000fe20000004100 */
[-C--:B------:R-:W-:Y:S01]  /*6630*/  @!P0 FMUL.FTZ R2, R25, R26.reuse ;  /* 0x0000001a19028220 */ /* 0x080fe20000410000 */
[----:B------:R-:W-:Y:S01]  /*6640*/  @!P0 HADD2.F32 R31, -RZ, R31.H1_H1 ;  /* 0x3000001fff1f8230 */ /* 0x000fe20000004100 */
[C---:B------:R-:W-:Y:S01]  /*6650*/  @!P0 FMUL.FTZ R42, R27.reuse, R26 ;  /* 0x0000001a1b2a8220 */ /* 0x040fe20000410000 */
[--C-:B------:R-:W-:Y:S01]  /*6660*/  @!P0 HADD2.F32 R40, -RZ, R36.reuse.H1_H1 ;  /* 0x30000024ff288230 */ /* 0x100fe20000004100 */
[-C--:B------:R-:W-:Y:S01]  /*6670*/  @!P0 FFMA.FTZ R2, R27, R30.reuse, R2 ;  /* 0x0000001e1b028223 */ /* 0x080fe20000010002 */
[----:B------:R-:W-:Y:S01]  /*6680*/  @!P0 HADD2.F32 R38, -RZ, R36.H0_H0 ;  /* 0x20000024ff268230 */ /* 0x000fe20000004100 */
[----:B------:R-:W-:Y:S01]  /*6690*/  @!P0 FFMA.FTZ R42, R25, R30, -R42 ;  /* 0x0000001e192a8223 */ /* 0x000fe2000001082a */
[----:B------:R-:W-:Y:S01]  /*66a0*/  @!P0 MOV R25, R21 ;  /* 0x0000001500198202 */ /* 0x000fe20000000f00 */
[----:B------:R-:W-:Y:S01]  /*66b0*/  @!P0 IMAD.MOV.U32 R30, RZ, RZ, R49 ;  /* 0x000000ffff1e8224 */ /* 0x000fe200078e0031 */
[----:B------:R-:W-:Y:S01]  /*66c0*/  @!P0 MOV R36, R50 ;  /* 0x0000003200248202 */ /* 0x000fe20000000f00 */
[-C--:B------:R-:W-:Y:S02]  /*66d0*/  @!P0 FMUL.FTZ R53, R31, R24.reuse ;  /* 0x000000181f358220 */ /* 0x080fe40000410000 */
[C---:B------:R-:W-:Y:S01]  /*66e0*/  @!P0 FMUL.FTZ R3, R19.reuse, R24 ;  /* 0x0000001813038220 */ /* 0x040fe20000410000 */
[----:B------:R-:W-:Y:S01]  /*66f0*/  @!P0 HADD2.F32 R24, -RZ, R17.H0_H0 ;  /* 0x20000011ff188230 */ /* 0x000fe20000004100 */
[-C--:B------:R-:W-:Y:S01]  /*6700*/  @!P0 FFMA.FTZ R53, R19, R32.reuse, -R53 ;  /* 0x0000002013358223 */ /* 0x080fe20000010835 */
[--C-:B------:R-:W-:Y:S01]  /*6710*/  @!P0 HADD2.F32 R27, -RZ, R30.reuse.H0_H0 ;  /* 0x2000001eff1b8230 */ /* 0x100fe20000004100 */
[----:B------:R-:W-:Y:S01]  /*6720*/  @!P0 FFMA.FTZ R3, R31, R32, R3 ;  /* 0x000000201f038223 */ /* 0x000fe20000010003 */
[----:B------:R-:W-:Y:S02]  /*6730*/  @!P0 HADD2.F32 R30, -RZ, R30.H1_H1 ;  /* 0x3000001eff1e8230 */ /* 0x000fe40000004100 */
[--C-:B------:R-:W-:Y:S01]  /*6740*/  @!P0 HADD2.F32 R17, -RZ, R25.reuse.H1_H1 ;  /* 0x30000019ff118230 */ /* 0x100fe20000004100 */
[----:B------:R-:W-:Y:S01]  /*6750*/  @!P0 F2FP.PACK_AB R42, R53, R42 ;  /* 0x0000002a352a823e */ /* 0x000fe200000000ff */
[----:B------:R-:W-:Y:S01]  /*6760*/  @!P0 HADD2.F32 R26, -RZ, R25.H0_H0 ;  /* 0x20000019ff1a8230 */ /* 0x000fe20000004100 */
[-C--:B------:R-:W-:Y:S01]  /*6770*/  @!P0 FMUL.FTZ R55, R30, R24.reuse ;  /* 0x000000181e378220 */ /* 0x080fe20000410000 */
[----:B------:R-:W-:Y:S01]  /*6780*/  @!P0 HADD2.F32 R19, -RZ, R29.H0_H0 ;  /* 0x2000001dff138230 */ /* 0x000fe20000004100 */
[----:B------:R-:W-:Y:S01]  /*6790*/  @!P0 IMAD.MOV.U32 R25, RZ, RZ, R23 ;  /* 0x000000ffff198224 */ /* 0x000fe200078e0017 */
[--C-:B------:R-:W-:Y:S01]  /*67a0*/  @!P0 HADD2.F32 R35, -RZ, R36.reuse.H0_H0 ;  /* 0x20000024ff238230 */ /* 0x100fe20000004100 */
[C---:B------:R-:W-:Y:S01]  /*67b0*/  @!P0 FMUL.FTZ R5, R17.reuse, R24 ;  /* 0x0000001811058220 */ /* 0x040fe20000410000 */
[----:B------:R-:W-:Y:S01]  /*67c0*/  @!P0 HADD2.F32 R36, -RZ, R36.H1_H1 ;  /* 0x30000024ff248230 */ /* 0x000fe20000004100 */
[----:B------:R-:W-:Y:S01]  /*67d0*/  @!P0 FFMA.FTZ R55, R17, R34, -R55 ;  /* 0x0000002211378223 */ /* 0x000fe20000010837 */
[----:B------:R-:W-:Y:S01]  /*67e0*/  @!P0 HADD2.F32 R17, -RZ, R16.H0_H0 ;  /* 0x20000010ff118230 */ /* 0x000fe20000004100 */
[-C--:B------:R-:W-:Y:S01]  /*67f0*/  @!P0 FMUL.FTZ R44, R27, R19.reuse ;  /* 0x000000131b2c8220 */ /* 0x080fe20000410000 */
[--C-:B------:R-:W-:Y:S01]  /*6800*/  @!P0 HADD2.F32 R16, -RZ, R25.reuse.H1_H1 ;  /* 0x30000019ff108230 */ /* 0x100fe20000004100 */
[----:B------:R-:W-:Y:S01]  /*6810*/  @!P0 FMUL.FTZ R4, R26, R19 ;  /* 0x000000131a048220 */ /* 0x000fe20000410000 */
[----:B------:R-:W-:Y:S01]  /*6820*/  @!P0 HADD2.F32 R24, -RZ, R25.H0_H0 ;  /* 0x20000019ff188230 */ /* 0x000fe20000004100 */
[-C--:B------:R-:W-:Y:S01]  /*6830*/  @!P0 FMUL.FTZ R57, R40, R17.reuse ;  /* 0x0000001128398220 */ /* 0x080fe20000410000 */
[----:B------:R-:W-:Y:S01]  /*6840*/  @!P0 HADD2.F32 R19, -RZ, R28.H1_H1 ;  /* 0x3000001cff138230 */ /* 0x000fe20000004100 */
[C---:B------:R-:W-:Y:S01]  /*6850*/  @!P0 FMUL.FTZ R9, R16.reuse, R17 ;  /* 0x0000001110098220 */ /* 0x040fe20000410000 */
[----:B------:R-:W-:Y:S01]  /*6860*/  @!P0 HADD2.F32 R17, -RZ, R18.H0_H0 ;  /* 0x20000012ff118230 */ /* 0x000fe20000004100 */
[----:B------:R-:W-:Y:S01]  /*6870*/  @!P0 FFMA.FTZ R57, R16, R45, -R57 ;  /* 0x0000002d10398223 */ /* 0x000fe20000010839 */
[----:B------:R-:W-:Y:S01]  /*6880*/  @!P0 MOV R16, R22 ;  /* 0x0000001600108202 */ /* 0x000fe20000000f00 */
[-C--:B------:R-:W-:Y:S02]  /*6890*/  @!P0 FMUL.FTZ R52, R38, R19.reuse ;  /* 0x0000001326348220 */ /* 0x080fe40000410000 */
[----:B------:R-:W-:Y:S01]  /*68a0*/  @!P0 FMUL.FTZ R8, R24, R19 ;  /* 0x0000001318088220 */ /* 0x000fe20000410000 */
[----:B------:R-:W-:Y:S01]  /*68b0*/  @!P0 HADD2.F32 R19, -RZ, R28.H0_H0 ;  /* 0x2000001cff138230 */ /* 0x000fe20000004100 */
[----:B------:R-:W-:Y:S01]  /*68c0*/  @!P0 FMUL.FTZ R59, R36, R17 ;  /* 0x00000011243b8220 */ /* 0x000fe20000410000 */
[--C-:B------:R-:W-:Y:S01]  /*68d0*/  @!P0 HADD2.F32 R18, -RZ, R16.reuse.H0_H0 ;  /* 0x20000010ff128230 */ /* 0x100fe20000004100 */
[----:B------:R-:W-:Y:S01]  /*68e0*/  @!P0 FFMA.FTZ R44, R26, R33, -R44 ;  /* 0x000000211a2c8223 */ /* 0x000fe2000001082c */
[----:B------:R-:W-:Y:S01]  /*68f0*/  @!P0 HADD2.F32 R16, -RZ, R16.H1_H1 ;  /* 0x30000010ff108230 */ /* 0x000fe20000004100 */
[----:B------:R-:W-:Y:S02]  /*6900*/  @!P0 FMUL.FTZ R54, R35, R19 ;  /* 0x0000001323368220 */ /* 0x000fe40000410000 */
[----:B------:R-:W-:Y:S01]  /*6910*/  @!P0 FFMA.FTZ R52, R24, R41, -R52 ;  /* 0x0000002918348223 */ /* 0x000fe20000010834 */
[----:B------:R-:W-:Y:S01]  /*6920*/  @!P0 F2FP.PACK_AB R55, R55, R44 ;  /* 0x0000002c3737823e */ /* 0x000fe200000000ff */
[----:B------:R-:W-:Y:S01]  /*6930*/  @!P0 FFMA.FTZ R54, R18, R37, -R54 ;  /* 0x0000002512368223 */ /* 0x000fe20000010836 */
[----:B------:R-:W-:Y:S01]  /*6940*/  @!P0 F2FP.PACK_AB R44, R3, R2 ;  /* 0x00000002032c823e */ /* 0x000fe200000000ff */
[----:B------:R-:W-:Y:S01]  /*6950*/  @!P0 FFMA.FTZ R59, R16, R39, -R59 ;  /* 0x00000027103b8223 */ /* 0x000fe2000001083b */
[----:B------:R-:W-:Y:S01]  /*6960*/  @!P0 F2FP.PACK_AB R52, R57, R52 ;  /* 0x000000343934823e */ /* 0x000fe200000000ff */
[----:B------:R-:W-:Y:S01]  /*6970*/  @!P0 FMUL.FTZ R6, R18, R19 ;  /* 0x0000001312068220 */ /* 0x000fe20000410000 */
[----:B------:R-:W-:Y:S01]  /*6980*/  @!P0 MOV R21, R55 ;  /* 0x0000003700158202 */ /* 0x000fe20000000f00 */
[----:B------:R-:W-:Y:S01]  /*6990*/  @!P0 FFMA.FTZ R4, R27, R33, R4 ;  /* 0x000000211b048223 */ /* 0x000fe20000010004 */
[----:B------:R-:W-:Y:S01]  /*69a0*/  @!P0 F2FP.PACK_AB R59, R59, R54 ;  /* 0x000000363b3b823e */ /* 0x000fe200000000ff */
[----:B------:R-:W-:Y:S01]  /*69b0*/  @!P0 FMUL.FTZ R7, R16, R17 ;  /* 0x0000001110078220 */ /* 0x000fe20000410000 */
[----:B------:R-:W-:Y:S01]  /*69c0*/  @!P0 MOV R23, R52 ;  /* 0x0000003400178202 */ /* 0x000fe20000000f00 */
[----:B------:R-:W-:Y:S01]  /*69d0*/  @!P0 FFMA.FTZ R5, R30, R34, R5 ;  /* 0x000000221e058223 */ /* 0x000fe20000010005 */
[----:B------:R-:W-:Y:S01]  /*69e0*/  @!P0 MOV R22, R59 ;  /* 0x0000003b00168202 */ /* 0x000fe20000000f00 */
[----:B------:R-:W-:Y:S02]  /*69f0*/  @!P0 FFMA.FTZ R6, R35, R37, R6 ;  /* 0x0000002523068223 */ /* 0x000fe40000010006 */
[----:B------:R-:W-:Y:S01]  /*6a00*/  @!P0 FFMA.FTZ R7, R36, R39, R7 ;  /* 0x0000002724078223 */ /* 0x000fe20000010007 */
[----:B------:R-:W-:Y:S01]  /*6a10*/  @!P0 F2FP.PACK_AB R53, R5, R4 ;  /* 0x000000040535823e */ /* 0x000fe200000000ff */
[----:B------:R-:W-:Y:S02]  /*6a20*/  @!P0 FFMA.FTZ R8, R38, R41, R8 ;  /* 0x0000002926088223 */ /* 0x000fe40000010008 */
[----:B------:R-:W-:Y:S01]  /*6a30*/  @!P0 IMAD.MOV.U32 R20, RZ, RZ, R42 ;  /* 0x000000ffff148224 */ /* 0x000fe200078e002a */
[----:B------:R-:W-:Y:S01]  /*6a40*/  @!P0 F2FP.PACK_AB R54, R7, R6 ;  /* 0x000000060736823e */ /* 0x000fe200000000ff */
[----:B------:R-:W-:Y:S01]  /*6a50*/  @!P0 FFMA.FTZ R9, R40, R45, R9 ;  /* 0x0000002d28098223 */ /* 0x000fe20000010009 */
[----:B------:R-:W-:Y:S01]  /*6a60*/  @!P0 MOV R49, R53 ;  /* 0x0000003500318202 */ /* 0x000fe20000000f00 */
[----:B------:R-:W-:Y:S01]  /*6a70*/  @!P0 IMAD.MOV.U32 R48, RZ, RZ, R44 ;  /* 0x000000ffff308224 */ /* 0x000fe200078e002c */
[----:B------:R1:W-:Y:S01]  /*6a80*/  STG.E.128 [R46.64], R20 ;  /* 0x000000142e007986 */ /* 0x0003e2000c101d08 */
[----:B------:R-:W-:Y:S02]  /*6a90*/  @!P0 MOV R50, R54 ;  /* 0x0000003600328202 */ /* 0x000fe40000000f00 */
[----:B------:R-:W-:Y:S04]  /*6aa0*/  @!P0 F2FP.PACK_AB R57, R9, R8 ;  /* 0x000000080939823e */ /* 0x000fe800000000ff */
        /* <DEDUP_REMOVED lines=10> */
.L_x_1828:
        /* <DEDUP_REMOVED lines=29> */
.L_x_1832:
[----:B------:R-:W-:Y:S05]  /*6d20*/  BSYNC B1 ;  /* 0x0000000000017941 */ /* 0x000fea0003800000 */
.L_x_1827:
[C---:B------:R-:W-:Y:S01]  /*6d30*/  ISETP.GT.AND P0, PT, R15.reuse, R14, PT ;  /* 0x0000000e0f00720c */ /* 0x040fe20003f04270 */
[----:B------:R-:W-:Y:S01]  /*6d40*/  @!UPT UIADD3 URZ, URZ, URZ, URZ ;  /* 0x0000003f3f3ff290 */ /* 0x000fe2000fffe03f */
[----:B------:R-:W-:Y:S11]  /*6d50*/  BSSY B0, `(.L_x_1849) ;  /* 0x000003f000007945 */ /* 0x000ff60003800000 */
[----:B-1----:R-:W-:Y:S01]  /*6d60*/  @P0 IADD3 R6, R15, -0x1, RZ ;  /* 0xffffffff0f060810 */ /* 0x002fe20007ffe0ff */
[----:B------:R-:W-:Y:S02]  /*6d70*/  @P0 IMAD.MOV.U32 R90, RZ, RZ, R152 ;  /* 0x000000ffff5a0224 */ /* 0x000fe400078e0098 */
[----:B--2---:R-:W-:Y:S01]  /*6d80*/  @P0 IMAD R2, R58, 0x6000, R10 ;  /* 0x000060003a020824 */ /* 0x004fe200078e020a */
[----:B------:R-:W-:Y:S01]  /*6d90*/  @P0 SHF.R.S32.HI R3, RZ, 0x1f, R6 ;  /* 0x0000001fff030819 */ /* 0x000fe20000011406 */
[----:B------:R-:W-:Y:S02]  /*6da0*/  @P0 IMAD R4, R95, R6, RZ ;  /* 0x000000065f040224 */ /* 0x000fe400078e02ff */
[-C--:B------:R-:W-:Y:S04]  /*6db0*/  @P0 IMAD.WIDE.U32 R6, R6, R97.reuse, R90 ;  /* 0x0000006106060225 */ /* 0x080fe800078e005a */
[----:B------:R-:W-:Y:S01]  /*6dc0*/  @P0 IMAD R4, R3, R97, R4 ;  /* 0x0000006103040224 */ /* 0x000fe200078e0204 */
[----:B------:R-:W-:Y:S02]  /*6dd0*/  @P0 LEA R8, P1, R6, c[0x0][0x250], 0x1 ;  /* 0x0000940006080a11 */ /* 0x000fe400078208ff */
        /* <DEDUP_REMOVED lines=8> */
[----:B------:R-:W-:Y:S02]  /*6e60*/  @P0 LEA.HI.X R5, R104, R9, R103, 0x1, P1 ;  /* 0x0000000968050211 */ /* 0x000fe400008f0c67 */
[----:B------:R-:W-:Y:S01]  /*6e70*/  ISETP.GE.AND P1, PT, R58, 0x1, PT ;  /* 0x000000013a00780c */ /* 0x000fe20003f26270 */
[----:B------:R1:W-:Y:S03]  /*6e80*/  @P0 LDGSTS.E.BYPASS.LTC128B.128 [R2+0x2000], [R8.64+0x80], !P4 ;  /* 0x0200008008020fae */ /* 0x0003e6000e101d48 */
[----:B------:R-:W-:Y:S01]  /*6e90*/  SEL R58, R3, RZ, !P1 ;  /* 0x000000ff033a7207 */ /* 0x000fe20004800000 */
[----:B------:R1:W-:Y:S04]  /*6ea0*/  @P0 LDGSTS.E.BYPASS.LTC128B.128 [R2+0x4000], [R8.64+0x100], !P3 ;  /* 0x0400010008020fae */ /* 0x0003e8000d901d48 */
        /* <DEDUP_REMOVED lines=8> */
[C---:B-1----:R-:W-:Y:S01]  /*6f30*/  LEA R4, P0, R15.reuse, R156, 0x6 ;  /* 0x0000009c0f047211 */ /* 0x042fe200078030ff */
[----:B------:R-:W-:Y:S03]  /*6f40*/  IMAD.MOV.U32 R122, RZ, RZ, R148 ;  /* 0x000000ffff7a7224 */ /* 0x000fe600078e0094 */
[----:B------:R-:W-:Y:S01]  /*6f50*/  LEA.HI.X.SX32 R5, R15, R157, 0x6, P0 ;  /* 0x0000009d0f057211 */ /* 0x000fe200000f36ff */
[----:B-----5:R-:W-:Y:S04]  /*6f60*/  IMAD.WIDE.U32 R20, R4, c[0x0][0x208], R122 ;  /* 0x0000820004147a25 */ /* 0x020fe800078e007a */
[----:B------:R-:W-:Y:S01]  /*6f70*/  IMAD R2, R5, c[0x0][0x208], RZ ;  /* 0x0000820005027a24 */ /* 0x000fe200078e02ff */
[----:B------:R-:W-:Y:S03]  /*6f80*/  LEA R8, P0, R20, c[0x0][0x1f8], 0x1 ;  /* 0x00007e0014087a11 */ /* 0x000fe600078008ff */
[----:B------:R-:W-:Y:S04]  /*6f90*/  IMAD R2, R4, c[0x0][0x20c], R2 ;  /* 0x0000830004027a24 */ /* 0x000fe800078e0202 */
        /* <DEDUP_REMOVED lines=26> */
.L_x_1850:
[----:B-1----:R-:W-:Y:S05]  /*7140*/  BSYNC B0 ;  /* 0x0000000000007941 */ /* 0x002fea0003800000 */
.L_x_1849:
[----:B------:R-:W-:Y:S02]  /*7150*/  ISETP.GE.AND P0, PT, R43, 0x1, PT ;  /* 0x000000012b00780c */ /* 0x000fe40003f06270 */
[----:B------:R-:W-:Y:S02]  /*7160*/  IADD3 R3, R15, -0x2, RZ ;  /* 0xfffffffe0f037810 */ /* 0x000fe40007ffe0ff */
[----:B------:R-:W-:Y:S04]  /*7170*/  IADD3 R4, R43, 0x1, RZ ;  /* 0x000000012b047810 */ /* 0x000fe80007ffe0ff */
[----:B------:R-:W-:Y:S02]  /*7180*/  SEL R43, R4, RZ, !P0 ;  /* 0x000000ff042b7207 */ /* 0x000fe40004000000 */
        /* <DEDUP_REMOVED lines=9> */
[----:B------:R-:W-:Y:S02]  /*7220*/  @P0 IMAD R2, R58, 0x6000, R11 ;  /* 0x000060003a020824 */ /* 0x000fe400078e020b */
        /* <DEDUP_REMOVED lines=13> */
[C---:B------:R-:W-:Y:S02]  /*7300*/  ISETP.GT.AND P0, PT, R15.reuse, R14, PT ;  /* 0x0000000e0f00720c */ /* 0x040fe40003f04270 */
[----:B------:R-:W-:Y:S01]  /*7310*/  IADD3 R15, R15, -0x1, RZ ;  /* 0xffffffff0f0f7810 */ /* 0x000fe20007ffe0ff */
[----:B------:R-:W0:Y:S10]  /*7320*/  LDGDEPBAR ;  /* 0x00000000000079af */ /* 0x000e340000000000 */
[----:B------:R-:W-:-:S05]  /*7330*/  @P0 BRA `(.L_x_1851) ;  /* 0xffffbf0000000947 */ /* 0x000fca000383ffff */
[----:B------:R-:W-:Y:S01]  /*7340*/  WARPSYNC 0xffffffff ;  /* 0xffffffff00007948 */ /* 0x000fe20003800000 */
[----:B------:R-:W-:Y:S06]  /*7350*/  BAR.SYNC.DEFER_BLOCKING 0x0 ;  /* 0x0000000000007b1d */ /* 0x000fec0000010000 */
.L_x_1826:
[----:B------:R-:W-:Y:S02]  /*7360*/  ISETP.NE.AND P3, PT, R220, 0x1, PT ;  /* 0x00000001dc00780c */ /* 0x000fe40003f65270 */
[----:B-1----:R-:W-:-:S02]  /*7370*/  IADD3 R2, R224, 0x7f, RZ ;  /* 0x0000007fe0027810 */ /* 0x002fc40007ffe0ff */
[----:B------:R-:W-:-:S09]  /*7380*/  ISETP.GE.AND P1, PT, R205, 0x1, PT ;  /* 0x00000001cd00780c */ /* 0x000fd20003f26270 */
[----:B------:R-:W-:-:S05]  /*7390*/  @P3 IMAD.HI.U32 R0, R2, c[0x0][0x2c8], RZ ;  /* 0x0000b20002003a27 */ /* 0x000fca00078e00ff */
[----:B------:R-:W-:Y:S01]  /*73a0*/  @P3 SHF.R.U32.HI R2, RZ, c[0x0][0x2cc], R0 ;  /* 0x0000b300ff023a19 */ /* 0x000fe20000011600 */
[----:B------:R-:W-:-:S04]  /*73b0*/  IMAD.IADD R0, R80, 0x1, R81 ;  /* 0x0000000150007824 */ /* 0x000fc800078e0251 */
[----:B------:R-:W-:-:S05]  /*73c0*/  IMAD.IADD R2, R83, 0x1, R2 ;  /* 0x0000000153027824 */ /* 0x000fca00078e0202 */
[----:B------:R-:W-:Y:S01]  /*73d0*/  IADD3 R5, R2, c[0x0][0x328], RZ ;  /* 0x0000ca0002057a10 */ /* 0x000fe20007ffe0ff */
[----:B------:R-:W-:Y:S05]  /*73e0*/  @!P1 BRA `(.L_x_1852) ;  /* 0x0000013000009947 */ /* 0x000fea0003800000 */
[C---:B------:R-:W-:Y:S01]  /*73f0*/  ISETP.GT.AND P0, PT, R2.reuse, RZ, PT ;  /* 0x000000ff0200720c */ /* 0x040fe20003f04270 */
[----:B------:R-:W-:Y:S01]  /*7400*/  BSSY B0, `(.L_x_1853) ;  /* 0x000000e000007945 */ /* 0x000fe20003800000 */
[----:B------:R-:W-:-:S11]  /*7410*/  IADD3 R3, R2, -0x1, RZ ;  /* 0xffffffff02037810 */ /* 0x000fd60007ffe0ff */
[----:B------:R-:W-:Y:S05]  /*7420*/  @P0 BRA `(.L_x_1854) ;  /* 0x0000007000000947 */ /* 0x000fea0003800000 */
[----:B------:R-:W-:-:S05]  /*7430*/  IMAD.MOV.U32 R3, RZ, RZ, 0x1 ;  /* 0x00000001ff037424 */ /* 0x000fca00078e00ff */
[----:B------:R-:W-:Y:S01]  /*7440*/  ISETP.NE.AND P0, PT, R3, c[0x0][0x32c], PT ;  /* 0x0000cb0003007a0c */ /* 0x000fe20003f05270 */
[----:B------:R-:W-:-:S12]  /*7450*/  IMAD.MOV R3, RZ, RZ, -R2 ;  /* 0x000000ffff037224 */ /* 0x000fd800078e0a02 */
[----:B------:R-:W-:-:S05]  /*7460*/  @P0 IMAD.HI.U32 R2, R3, c[0x0][0x330], RZ ;  /* 0x0000cc0003020a27 */ /* 0x000fca00078e00ff */
[----:B------:R-:W-:-:S04]  /*7470*/  @P0 SHF.R.U32.HI R3, RZ, c[0x0][0x334], R2 ;  /* 0x0000cd00ff030a19 */ /* 0x000fc80000011602 */
[----:B------:R-:W-:Y:S01]  /*7480*/  LOP3.LUT R3, RZ, R3, RZ, 0x33, !PT ;  /* 0x00000003ff037212 */ /* 0x000fe200078e33ff */
[----:B------:R-:W-:Y:S05]  /*7490*/  BRA `(.L_x_1855) ;  /* 0x0000004000007947 */ /* 0x000fea0003800000 */
.L_x_1854:
[----:B------:R-:W-:-:S04]  /*74a0*/  MOV R2, 0x1 ;  /* 0x0000000100027802 */ /* 0x000fc80000000f00 */
[----:B------:R-:W-:-:S13]  /*74b0*/  ISETP.NE.AND P0, PT, R2, c[0x0][0x32c], PT ;  /* 0x0000cb0002007a0c */ /* 0x000fda0003f05270 */
[----:B------:R-:W-:-:S05]  /*74c0*/  @P0 IMAD.HI.U32 R2, R3, c[0x0][0x330], RZ ;  /* 0x0000cc0003020a27 */ /* 0x000fca00078e00ff */
[----:B------:R-:W-:Y:S02]  /*74d0*/  @P0 SHF.R.U32.HI R3, RZ, c[0x0][0x334], R2 ;  /* 0x0000cd00ff030a19 */ /* 0x000fe40000011602 */
.L_x_1855:
[----:B------:R-:W-:Y:S05]  /*74e0*/  BSYNC B0 ;  /* 0x0000000000007941 */ /* 0x000fea0003800000 */
.L_x_1853:
[----:B------:R-:W-:-:S05]  /*74f0*/  MOV R2, c[0x0][0x32c] ;  /* 0x0000cb0000027a02 */ /* 0x000fca0000000f00 */
[----:B------:R-:W-:-:S05]  /*7500*/  IMAD R2, R3, R2, c[0x0][0x32c] ;  /* 0x0000cb0003027624 */ /* 0x000fca00078e0202 */
[----:B------:R-:W-:-:S04]  /*7510*/  IMNMX R5, R5, R2, PT ;  /* 0x0000000205057217 */ /* 0x000fc80003800200 */
.L_x_1852:
        /* <DEDUP_REMOVED lines=21> */
.L_x_1858:
[----:B------:R-:W-:-:S04]  /*7670*/  MOV R3, c[0x0][0x32c] ;  /* 0x0000cb0000037a02 */ /* 0x000fc80000000f00 */
[----:B------:R-:W-:-:S13]  /*7680*/  ISETP.NE.AND P0, PT, R3, 0x1, PT ;  /* 0x000000010300780c */ /* 0x000fda0003f05270 */
[----:B------:R-:W-:-:S05]  /*7690*/  @P0 IMAD.HI.U32 R3, R82, c[0x0][0x330], RZ ;  /* 0x0000cc0052030a27 */ /* 0x000fca00078e00ff */
[----:B------:R-:W-:Y:S02]  /*76a0*/  @P0 SHF.R.U32.HI R82, RZ, c[0x0][0x334], R3 ;  /* 0x0000cd00ff520a19 */ /* 0x000fe40000011603 */
.L_x_1859:
[----:B------:R-:W-:Y:S05]  /*76b0*/  BSYNC B0 ;  /* 0x0000000000007941 */ /* 0x000fea0003800000 */
.L_x_1857:
[----:B------:R-:W-:-:S05]  /*76c0*/  IMAD R3, R82, c[0x0][0x32c], RZ ;  /* 0x0000cb0052037a24 */ /* 0x000fca00078e02ff */
[----:B------:R-:W-:-:S04]  /*76d0*/  IMNMX R2, R2, R3, !PT ;  /* 0x0000000302027217 */ /* 0x000fc80007800200 */
.L_x_1856:
[----:B------:R-:W-:Y:S01]  /*76e0*/  SHF.R.S32.HI R3, RZ, 0x1f, R2 ;  /* 0x0000001fff037819 */ /* 0x000fe20000011402 */
[----:B------:R-:W-:Y:S03]  /*76f0*/  BSSY B0, `(.L_x_1860) ;  /* 0x0000022000007945 */ /* 0x000fe60003800000 */
[----:B------:R-:W-:Y:S01]  /*7700*/  LEA.HI R3, R3, R2, RZ, 0x6 ;  /* 0x0000000203037211 */ /* 0x000fe200078f30ff */
[----:B------:R-:W-:-:S03]  /*7710*/  IMAD.MOV.U32 R2, RZ, RZ, RZ ;  /* 0x000000ffff027224 */ /* 0x000fc600078e00ff */
[----:B------:R-:W-:-:S04]  /*7720*/  SHF.R.S32.HI R231, RZ, 0x6, R3 ;  /* 0x00000006ffe77819 */ /* 0x000fc80000011403 */
[----:B------:R-:W-:-:S04]  /*7730*/  IMNMX R231, RZ, R231, !PT ;  /* 0x000000e7ffe77217 */ /* 0x000fc80007800200 */
[----:B------:R-:W-:-:S13]  /*7740*/  ISETP.GT.AND P0, PT, R8, R231, PT ;  /* 0x000000e70800720c */ /* 0x000fda0003f04270 */
[----:B------:R-:W-:Y:S05]  /*7750*/  @!P0 BRA `(.L_x_1861) ;  /* 0x000001b000008947 */ /* 0x000fea0003800000 */
[-C--:B------:R-:W-:Y:S02]  /*7760*/  IABS R5, R85.reuse ;  /* 0x0000005500057213 */ /* 0x080fe40000000000 */
[----:B------:R-:W-:Y:S02]  /*7770*/  IADD3 R6, R85, -0x1, R8 ;  /* 0xffffffff55067810 */ /* 0x000fe40007ffe008 */
[----:B------:R-:W1:Y:S01]  /*7780*/  I2F.RP R7, R5 ;  /* 0x0000000500077306 */ /* 0x000e620000209400 */
[----:B------:R-:W-:Y:S02]  /*7790*/  IABS R2, R85 ;  /* 0x0000005500027213 */ /* 0x000fe40000000000 */
[----:B------:R-:W-:-:S03]  /*77a0*/  IMAD.IADD R6, R6, 0x1, -R231 ;  /* 0x0000000106067824 */ /* 0x000fc600078e0ae7 */
[----:B------:R-:W-:Y:S02]  /*77b0*/  IMAD.MOV R2, RZ, RZ, -R2 ;  /* 0x000000ffff027224 */ /* 0x000fe400078e0a02 */
[----:B------:R-:W-:Y:S02]  /*77c0*/  IABS R3, R6 ;  /* 0x0000000600037213 */ /* 0x000fe40000000000 */
        /* <DEDUP_REMOVED lines=20> */
.L_x_1861:
[----:B------:R-:W-:Y:S05]  /*7910*/  BSYNC B0 ;  /* 0x0000000000007941 */ /* 0x000fea0003800000 */
.L_x_1860:
[----:B------:R-:W-:Y:S01]  /*7920*/  IMAD R231, R225, R2, R231 ;  /* 0x00000002e1e77224 */ /* 0x000fe200078e02e7 */
        /* <DEDUP_REMOVED lines=58> */
[----:B------:R-:W-:-:S06]  /*7cd0*/  @P1 IMAD.WIDE R2, R207, R2, c[0x0][0x340] ;  /* 0x0000d000cf021625 */ /* 0x000fcc00078e0202 */
[----:B------:R1:W2:Y:S01]  /*7ce0*/  @P1 LDG.E R2, [R2.64] ;  /* 0x0000000802021981 */ /* 0x0002a2000c1e1900 */
[-C--:B------:R-:W-:Y:S01]  /*7cf0*/  LEA.HI R44, R88, R211.reuse, RZ, 0x3 ;  /* 0x000000d3582c7211 */ /* 0x080fe200078f18ff */
[C---:B------:R-:W-:Y:S01]  /*7d00*/  IMAD.WIDE.U32 R26, R79.reuse, c[0x0][0x178], RZ ;  /* 0x00005e004f1a7a25 */ /* 0x040fe200078e00ff */
[----:B------:R-:W-:Y:S02]  /*7d10*/  SHF.R.S32.HI R4, RZ, 0x1f, R79 ;  /* 0x0000001fff047819 */ /* 0x000fe4000001144f */
[----:B------:R-:W-:Y:S01]  /*7d20*/  SHF.R.S32.HI R7, RZ, 0x3, R44 ;  /* 0x00000003ff077819 */ /* 0x000fe2000001142c */
[----:B------:R-:W-:Y:S01]  /*7d30*/  IMAD.MOV.U32 R22, RZ, RZ, R228 ;  /* 0x000000ffff167224 */ /* 0x000fe200078e00e4 */
[----:B------:R-:W-:Y:S01]  /*7d40*/  LOP3.LUT R44, R44, 0xfffffff8, RZ, 0xc0, !PT ;  /* 0xfffffff82c2c7812 */ /* 0x000fe200078ec0ff */
[----:B------:R-:W-:Y:S01]  /*7d50*/  IMAD R4, R4, c[0x0][0x178], RZ ;  /* 0x00005e0004047a24 */ /* 0x000fe200078e02ff */
[----:B------:R-:W-:Y:S02]  /*7d60*/  SHF.R.S32.HI R14, RZ, 0x1f, R0 ;  /* 0x0000001fff0e7819 */ /* 0x000fe40000011400 */
[----:B------:R-:W-:Y:S01]  /*7d70*/  IADD3 R44, -R44, R211, RZ ;  /* 0x000000d32c2c7210 */ /* 0x000fe20007ffe1ff */
[----:B------:R-:W-:Y:S01]  /*7d80*/  IMAD R4, R79, c[0x0][0x17c], R4 ;  /* 0x00005f004f047a24 */ /* 0x000fe200078e0204 */
[----:B------:R-:W-:-:S02]  /*7d90*/  IADD3 R15, P0, R7, R0, RZ ;  /* 0x00000000070f7210 */ /* 0x000fc40007f1e0ff */
[----:B------:R-:W-:Y:S01]  /*7da0*/  ISETP.NE.U32.AND P2, PT, RZ, c[0x0][0x348], PT ;  /* 0x0000d200ff007a0c */ /* 0x000fe20003f45070 */
[----:B------:R-:W-:Y:S01]  /*7db0*/  IMAD.IADD R27, R27, 0x1, R4 ;  /* 0x000000011b1b7824 */ /* 0x000fe200078e0204 */
[----:B------:R-:W-:Y:S02]  /*7dc0*/  LEA R9, R44, R7, 0x5 ;  /* 0x000000072c097211 */ /* 0x000fe400078e28ff */
[----:B------:R-:W-:Y:S01]  /*7dd0*/  LEA.HI.X.SX32 R5, R7, R14, 0x1, P0 ;  /* 0x0000000e07057211 */ /* 0x000fe200000f0eff */
[----:B------:R-:W-:Y:S01]  /*7de0*/  IMAD.WIDE.U32 R26, R221, c[0x0][0x1b8], R26 ;  /* 0x00006e00dd1a7a25 */ /* 0x000fe200078e001a */
[----:B------:R-:W-:Y:S02]  /*7df0*/  SHF.R.S32.HI R4, RZ, 0x1f, R207 ;  /* 0x0000001fff047819 */ /* 0x000fe400000114cf */
[----:B------:R-:W-:Y:S01]  /*7e00*/  ISETP.NE.AND.EX P2, PT, RZ, c[0x0][0x34c], PT, P2 ;  /* 0x0000d300ff007a0c */ /* 0x000fe20003f45320 */
[----:B------:R-:W-:Y:S01]  /*7e10*/  IMAD.IADD R0, R224, 0x1, R9 ;  /* 0x00000001e0007824 */ /* 0x000fe200078e0209 */
[----:B------:R-:W-:Y:S01]  /*7e20*/  SHF.R.S32.HI R23, RZ, 0x1f, R228 ;  /* 0x0000001fff177819 */ /* 0x000fe200000114e4 */
[----:B------:R-:W-:Y:S01]  /*7e30*/  IMAD R18, R5, c[0x0][0x1e0], RZ ;  /* 0x0000780005127a24 */ /* 0x000fe200078e02ff */
[----:B------:R-:W-:Y:S01]  /*7e40*/  SEL R6, R4, RZ, !P2 ;  /* 0x000000ff04067207 */ /* 0x000fe20005000000 */
[----:B------:R-:W-:Y:S01]  /*7e50*/  @P3 IMAD.HI.U32 R14, R0, c[0x0][0x2c8], RZ ;  /* 0x0000b200000e3a27 */ /* 0x000fe200078e00ff */
[----:B-1----:R-:W-:-:S02]  /*7e60*/  SEL R3, R207, RZ, !P2 ;  /* 0x000000ffcf037207 */ /* 0x002fc40005000000 */
[----:B------:R-:W-:Y:S01]  /*7e70*/  MOV R16, R0 ;  /* 0x0000000000107202 */ /* 0x000fe20000000f00 */
[----:B------:R-:W-:Y:S01]  /*7e80*/  IMAD R9, R15, c[0x0][0x1e4], R18 ;  /* 0x000079000f097a24 */ /* 0x000fe200078e0212 */
[----:B------:R-:W-:Y:S01]  /*7e90*/  @P3 SHF.R.U32.HI R16, RZ, c[0x0][0x2cc], R14 ;  /* 0x0000b300ff103a19 */ /* 0x000fe2000001160e */
[----:B------:R-:W-:Y:S01]  /*7ea0*/  IMAD R6, R6, c[0x0][0x1c0], RZ ;  /* 0x0000700006067a24 */ /* 0x000fe200078e02ff */
[----:B------:R-:W-:Y:S01]  /*7eb0*/  ISETP.NE.U32.AND P0, PT, RZ, c[0x0][0x350], PT ;  /* 0x0000d400ff007a0c */ /* 0x000fe20003f05070 */
[----:B------:R-:W-:Y:S01]  /*7ec0*/  IMAD R19, R221, c[0x0][0x1bc], R27 ;  /* 0x00006f00dd137a24 */ /* 0x000fe200078e021b */
[----:B------:R-:W-:Y:S01]  /*7ed0*/  ISETP.GE.AND P5, PT, R78, c[0x0][0x1d4], PT ;  /* 0x000075004e007a0c */ /* 0x000fe20003fa6270 */
[----:B------:R-:W-:Y:S01]  /*7ee0*/  IMAD.MOV.U32 R18, RZ, RZ, R26 ;  /* 0x000000ffff127224 */ /* 0x000fe200078e001a */
[----:B------:R-:W-:Y:S01]  /*7ef0*/  ISETP.NE.AND.EX P0, PT, RZ, c[0x0][0x354], PT, P0 ;  /* 0x0000d500ff007a0c */ /* 0x000fe20003f05300 */
[----:B------:R-:W-:Y:S01]  /*7f00*/  IMAD R5, R5, c[0x0][0x208], RZ ;  /* 0x0000820005057a24 */ /* 0x000fe200078e02ff */
[----:B------:R-:W-:Y:S01]  /*7f10*/  ISETP.GE.AND P4, PT, R228, c[0x0][0x198], PT ;  /* 0x00006600e4007a0c */ /* 0x000fe20003f86270 */
[C---:B------:R-:W-:Y:S01]  /*7f20*/  IMAD R6, R3.reuse, c[0x0][0x1c4], R6 ;  /* 0x0000710003067a24 */ /* 0x040fe200078e0206 */
[----:B------:R-:W-:Y:S01]  /*7f30*/  ISETP.GE.AND P3, PT, R212, c[0x0][0x198], PT ;  /* 0x00006600d4007a0c */ /* 0x000fe20003f66270 */
[----:B------:R-:W-:Y:S01]  /*7f40*/  IMAD.WIDE.U32 R18, R3, c[0x0][0x1c0], R18 ;  /* 0x0000700003127a25 */ /* 0x000fe200078e0012 */
[----:B------:R-:W-:-:S02]  /*7f50*/  SHF.R.S32.HI R3, RZ, 0x1f, R16 ;  /* 0x0000001fff037819 */ /* 0x000fc40000011410 */
[----:B------:R-:W-:Y:S01]  /*7f60*/  ISETP.GE.AND P2, PT, R78, c[0x0][0x198], PT ;  /* 0x000066004e007a0c */ /* 0x000fe20003f46270 */
[----:B------:R-:W-:Y:S01]  /*7f70*/  IMAD.WIDE.U32 R20, R15, c[0x0][0x208], R22 ;  /* 0x000082000f147a25 */ /* 0x000fe200078e0016 */
[----:B------:R-:W-:-:S03]  /*7f80*/  IADD3 R19, R19, R6, RZ ;  /* 0x0000000613137210 */ /* 0x000fc60007ffe0ff */
[----:B------:R-:W-:Y:S02]  /*7f90*/  IMAD R5, R15, c[0x0][0x20c], R5 ;  /* 0x000083000f057a24 */ /* 0x000fe400078e0205 */
[----:B------:R-:W-:Y:S02]  /*7fa0*/  IMAD R3, R3, c[0x0][0x1b0], RZ ;  /* 0x00006c0003037a24 */ /* 0x000fe400078e02ff */
[----:B------:R-:W-:Y:S02]  /*7fb0*/  IMAD.IADD R21, R21, 0x1, R5 ;  /* 0x0000000115157824 */ /* 0x000fe400078e0205 */
[----:B------:R-:W-:Y:S02]  /*7fc0*/  IMAD.MOV R5, RZ, RZ, -R16 ;  /* 0x000000ffff057224 */ /* 0x000fe400078e0a10 */
[C---:B------:R-:W-:Y:S02]  /*7fd0*/  IMAD R3, R16.reuse, c[0x0][0x1b4], R3 ;  /* 0x00006d0010037a24 */ /* 0x040fe400078e0203 */
[----:B------:R-:W-:-:S04]  /*7fe0*/  IMAD.WIDE.U32 R18, R16, c[0x0][0x1b0], R18 ;  /* 0x00006c0010127a25 */ /* 0x000fc800078e0012 */
[----:B------:R-:W-:Y:S01]  /*7ff0*/  IMAD R0, R5, c[0x0][0x2c4], R0 ;  /* 0x0000b10005007a24 */ /* 0x000fe200078e0200 */
[----:B------:R-:W-:Y:S01]  /*8000*/  IADD3 R19, R19, R3, RZ ;  /* 0x0000000313137210 */ /* 0x000fe20007ffe0ff */
[----:B------:R-:W-:-:S03]  /*8010*/  IMAD.WIDE.U32 R24, R15, c[0x0][0x1e0], R22 ;  /* 0x000078000f187a25 */ /* 0x000fc600078e0016 */
[----:B------:R-:W-:Y:S01]  /*8020*/  SHF.R.S32.HI R3, RZ, 0x1f, R0 ;  /* 0x0000001fff037819 */ /* 0x000fe20000011400 */
[----:B------:R-:W-:Y:S01]  /*8030*/  IMAD.WIDE.U32 R14, R221, c[0x0][0x210], R20 ;  /* 0x00008400dd0e7a25 */ /* 0x000fe200078e0014 */
[----:B------:R-:W-:-:S03]  /*8040*/  IADD3 R25, R25, R9, RZ ;  /* 0x0000000919197210 */ /* 0x000fc60007ffe0ff */
[----:B------:R-:W-:Y:S02]  /*8050*/  IMAD R3, R3, c[0x0][0x1a8], RZ ;  /* 0x00006a0003037a24 */ /* 0x000fe400078e02ff */
[----:B------:R-:W-:-:S04]  /*8060*/  IMAD.WIDE.U32 R236, R221, c[0x0][0x1e8], R24 ;  /* 0x00007a00ddec7a25 */ /* 0x000fc800078e0018 */
[C---:B------:R-:W-:Y:S02]  /*8070*/  IMAD R6, R0.reuse, c[0x0][0x1ac], R3 ;  /* 0x00006b0000067a24 */ /* 0x040fe400078e0203 */
[C---:B------:R-:W-:Y:S02]  /*8080*/  IMAD R237, R221.reuse, c[0x0][0x1ec], R237 ;  /* 0x00007b00dded7a24 */ /* 0x040fe400078e02ed */
[----:B------:R-:W-:Y:S01]  /*8090*/  IMAD R15, R221, c[0x0][0x214], R15 ;  /* 0x00008500dd0f7a24 */ /* 0x000fe200078e020f */
[----:B--2---:R-:W-:Y:S02]  /*80a0*/  @P1 SHF.R.S32.HI R233, RZ, 0x1f, R2 ;  /* 0x0000001fffe91819 */ /* 0x004fe40000011402 */
[----:B------:R-:W-:Y:S01]  /*80b0*/  @!P1 MOV R233, R4 ;  /* 0x0000000400e99202 */ /* 0x000fe20000000f00 */
[----:B------:R-:W-:Y:S01]  /*80c0*/  IMAD.WIDE.U32 R4, R0, c[0x0][0x1a8], R18 ;  /* 0x00006a0000047a25 */ /* 0x000fe200078e0012 */
[----:B------:R-:W-:Y:S02]  /*80d0*/  @P1 MOV R232, R2 ;  /* 0x0000000200e81202 */ /* 0x000fe40000000f00 */
[----:B------:R-:W-:Y:S01]  /*80e0*/  SEL R227, R233, RZ, !P0 ;  /* 0x000000ffe9e37207 */ /* 0x000fe20004000000 */
[----:B------:R-:W-:Y:S01]  /*80f0*/  @!P1 IMAD.MOV.U32 R232, RZ, RZ, R207 ;  /* 0x000000ffffe89224 */ /* 0x000fe200078e00cf */
[----:B------:R-:W-:Y:S01]  /*8100*/  IADD3 R6, R5, R6, RZ ;  /* 0x0000000605067210 */ /* 0x000fe20007ffe0ff */
[----:B------:R-:W-:-:S02]  /*8110*/  IMAD.IADD R2, R7, 0x1, R224 ;  /* 0x0000000107027824 */ /* 0x000fc400078e02e0 */
[C---:B------:R-:W-:Y:S01]  /*8120*/  IMAD R3, R227.reuse, c[0x0][0x1f0], RZ ;  /* 0x00007c00e3037a24 */ /* 0x040fe200078e02ff */
[----:B------:R-:W-:Y:S01]  /*8130*/  SEL R232, R232, RZ, !P0 ;  /* 0x000000ffe8e87207 */ /* 0x000fe20004000000 */
[----:B------:R-:W-:Y:S01]  /*8140*/  IMAD R227, R227, c[0x0][0x218], RZ ;  /* 0x00008600e3e37a24 */ /* 0x000fe200078e02ff */
[----:B------:R-:W-:-:S03]  /*8150*/  LEA R18, P0, R4, c[0x0][0x160], 0x1 ;  /* 0x0000580004127a11 */ /* 0x000fc600078008ff */
[----:B------:R-:W-:Y:S01]  /*8160*/  IMAD R3, R232, c[0x0][0x1f4], R3 ;  /* 0x00007d00e8037a24 */ /* 0x000fe200078e0203 */
[----:B------:R-:W-:Y:S01]  /*8170*/  LEA.HI.X R6, R4, c[0x0][0x164], R6, 0x1, P0 ;  /* 0x0000590004067a11 */ /* 0x000fe200000f0c06 */
[----:B------:R-:W-:Y:S01]  /*8180*/  IMAD R227, R232, c[0x0][0x21c], R227 ;  /* 0x00008700e8e37a24 */ /* 0x000fe200078e02e3 */
[----:B------:R-:W-:Y:S01]  /*8190*/  IADD3 R4, R8, -0x1, RZ ;  /* 0xffffffff08047810 */ /* 0x000fe20007ffe0ff */
[----:B------:R-:W-:-:S04]  /*81a0*/  IMAD.WIDE.U32 R236, R232, c[0x0][0x1f0], R236 ;  /* 0x00007c00e8ec7a25 */ /* 0x000fc800078e00ec */
[----:B------:R-:W-:Y:S01]  /*81b0*/  IMAD.WIDE.U32 R232, R232, c[0x0][0x218], R14 ;  /* 0x00008600e8e87a25 */ /* 0x000fe200078e000e */
[----:B------:R-:W-:-:S04]  /*81c0*/  IADD3 R230, R237, R3, RZ ;  /* 0x00000003ede67210 */ /* 0x000fc80007ffe0ff */
[----:B------:R-:W-:Y:S01]  /*81d0*/  IADD3 R227, R233, R227, RZ ;  /* 0x000000e3e9e37210 */ /* 0x000fe20007ffe0ff */
[----:B------:R-:W-:Y:S05]  /*81e0*/  BRA.DIV ~URZ, `(.L_x_1863) ;  /* 0x000184627f007947 */ /* 0x000fea000b800000 */
[----:B------:R1:W2:Y:S02]  /*81f0*/  SHFL.IDX PT, R21, R6, RZ, 0x181f ;  /* 0x00181fff06157589 */ /* 0x0002a400000e0000 */
.L_x_2030:
[----:B------:R-:W-:Y:S05]  /*8200*/  BRA.DIV ~URZ, `(.L_x_1864) ;  /* 0x000184b27f007947 */ /* 0x000fea000b800000 */
[----:B------:R3:W4:Y:S02]  /*8210*/  SHFL.IDX PT, R9, R18, RZ, 0x181f ;  /* 0x00181fff12097589 */ /* 0x00072400000e0000 */
.L_x_2031:
[----:B------:R-:W-:Y:S01]  /*8220*/  IMAD R5, R223, c[0x0][0x2c4], RZ ;  /* 0x0000b100df057a24 */ /* 0x000fe200078e02ff */
[----:B------:R-:W-:Y:S01]  /*8230*/  BSSY B0, `(.L_x_1865) ;  /* 0x0000011000007945 */ /* 0x000fe20003800000 */
[----:B------:R-:W-:Y:S02]  /*8240*/  SHF.R.S32.HI R19, RZ, 0x1f, R212 ;  /* 0x0000001fff137819 */ /* 0x000fe400000114d4 */
[----:B------:R-:W-:Y:S02]  /*8250*/  SHF.R.S32.HI R3, RZ, 0x1f, R78 ;  /* 0x0000001fff037819 */ /* 0x000fe4000001144e */
        /* <DEDUP_REMOVED lines=14> */
.L_x_1866:
[----:B------:R-:W-:Y:S05]  /*8340*/  BSYNC B0 ;  /* 0x0000000000007941 */ /* 0x000fea0003800000 */
.L_x_1865:
[----:B------:R-:W-:Y:S05]  /*8350*/  BRA.DIV ~URZ, `(.L_x_1867) ;  /* 0x000183c27f007947 */ /* 0x000fea000b800000 */
[----:B--2---:R2:W1:Y:S04]  /*8360*/  SHFL.IDX PT, R21, R6, 0x1, 0x181f ;  /* 0x00381f0006157f89 */ /* 0x00446800000e0000 */
[----:B----4-:R2:W4:Y:S02]  /*8370*/  SHFL.IDX PT, R9, R18, 0x1, 0x181f ;  /* 0x00381f0012097f89 */ /* 0x01052400000e0000 */
.L_x_2032:
[----:B------:R-:W-:Y:S01]  /*8380*/  IADD3 R0, R2, 0x20, RZ ;  /* 0x0000002002007810 */ /* 0x000fe20007ffe0ff */
[----:B------:R-:W-:Y:S03]  /*8390*/  BSSY B0, `(.L_x_1868) ;  /* 0x000000f000007945 */ /* 0x000fe60003800000 */
[----:B------:R-:W-:-:S13]  /*83a0*/  ISETP.GE.AND P0, PT, R0, R5, PT ;  /* 0x000000050000720c */ /* 0x000fda0003f06270 */
[----:B------:R-:W-:Y:S05]  /*83b0*/  @P0 BRA `(.L_x_1869) ;  /* 0x000000c000000947 */ /* 0x000fea0003800000 */
[----:B----4-:R-:W-:-:S04]  /*83c0*/  LEA R16, P0, R228, R9, 0x1 ;  /* 0x00000009e4107211 */ /* 0x010fc800078008ff */
        /* <DEDUP_REMOVED lines=11> */
.L_x_1869:
[----:B------:R-:W-:Y:S05]  /*8480*/  BSYNC B0 ;  /* 0x0000000000007941 */ /* 0x000fea0003800000 */
.L_x_1868:
[----:B------:R-:W-:Y:S05]  /*8490*/  BRA.DIV ~URZ, `(.L_x_1870) ;  /* 0x000183427f007947 */ /* 0x000fea000b800000 */
[----:B-1----:R1:W2:Y:S02]  /*84a0*/  SHFL.IDX PT, R21, R6, 0x2, 0x181f ;  /* 0x00581f0006157f89 */ /* 0x0022a400000e0000 */
.L_x_2033:
[----:B------:R-:W-:Y:S05]  /*84b0*/  BRA.DIV ~URZ, `(.L_x_1871) ;  /* 0x000183927f007947 */ /* 0x000fea000b800000 */
[----:B----4-:R4:W1:Y:S02]  /*84c0*/  SHFL.IDX PT, R9, R18, 0x2, 0x181f ;  /* 0x00581f0012097f89 */ /* 0x01086400000e0000 */
.L_x_2034:
        /* <DEDUP_REMOVED lines=16> */
.L_x_1873:
[----:B------:R-:W-:Y:S05]  /*85d0*/  BSYNC B0 ;  /* 0x0000000000007941 */ /* 0x000fea0003800000 */
.L_x_1872:
[----:B------:R-:W-:Y:S05]  /*85e0*/  BRA.DIV ~URZ, `(.L_x_1874) ;  /* 0x000182c27f007947 */ /* 0x000fea000b800000 */
[----:B-12---:R1:W2:Y:S04]  /*85f0*/  SHFL.IDX PT, R21, R6, 0x3, 0x181f ;  /* 0x00781f0006157f89 */ /* 0x0062a800000e0000 */
[----:B------:R1:W3:Y:S02]  /*8600*/  SHFL.IDX PT, R9, R18, 0x3, 0x181f ;  /* 0x00781f0012097f89 */ /* 0x0002e400000e0000 */
.L_x_2035:
[----:B------:R-:W-:-:S04]  /*8610*/  IADD3 R2, R2, 0x60, RZ ;  /* 0x0000006002027810 */ /* 0x000fc80007ffe0ff */
[----:B------:R-:W-:-:S13]  /*8620*/  ISETP.GE.AND P0, PT, R2, R5, PT ;  /* 0x000000050200720c */ /* 0x000fda0003f06270 */
[----:B---3--:R-:W-:-:S04]  /*8630*/  @!P0 LEA R16, P1, R228, R9, 0x1 ;  /* 0x00000009e4108211 */ /* 0x008fc800078208ff */
        /* <DEDUP_REMOVED lines=13> */
[C---:B--2---:R-:W-:Y:S01]  /*8710*/  IMAD.SHL.U32 R3, R4.reuse, 0x40, RZ ;  /* 0x0000004004037824 */ /* 0x044fe200078e00ff */
[----:B------:R-:W-:Y:S01]  /*8720*/  SHF.R.S32.HI R0, RZ, 0x1f, R4 ;  /* 0x0000001fff007819 */ /* 0x000fe20000011404 */
[----:B------:R-:W-:Y:S01]  /*8730*/  IMAD.WIDE.U32 R14, R4, c[0x0][0x1e0], RZ ;  /* 0x00007800040e7a25 */ /* 0x000fe200078e00ff */
[----:B------:R-:W-:Y:S02]  /*8740*/  BAR.SYNC.DEFER_BLOCKING 0x0 ;  /* 0x0000000000007b1d */ /* 0x000fe40000010000 */
[----:B------:R-:W-:Y:S01]  /*8750*/  IADD3 R9, -R3, R226, -R7 ;  /* 0x000000e203097210 */ /* 0x000fe20007ffe907 */
[----:B------:R-:W-:-:S03]  /*8760*/  IMAD R7, R0, c[0x0][0x1e0], RZ ;  /* 0x0000780000077a24 */ /* 0x000fc600078e02ff */
[C---:B------:R-:W-:Y:S01]  /*8770*/  ISETP.GE.AND P1, PT, R9.reuse, 0x1, PT ;  /* 0x000000010900780c */ /* 0x040fe20003f26270 */
[----:B------:R-:W-:Y:S01]  /*8780*/  IMAD R2, R4, c[0x0][0x1e4], R7 ;  /* 0x0000790004027a24 */ /* 0x000fe200078e0207 */
[C---:B------:R-:W-:Y:S01]  /*8790*/  LEA R7, P2, R14.reuse, R236, 0x6 ;  /* 0x000000ec0e077211 */ /* 0x040fe200078430ff */
[----:B------:R-:W-:Y:S01]  /*87a0*/  ULDC.64 UR4, c[0x0][0x208] ;  /* 0x0000820000047ab9 */ /* 0x000fe20000000a00 */
[----:B------:R-:W-:Y:S01]  /*87b0*/  ISETP.GE.AND P0, PT, R9, 0x21, PT ;  /* 0x000000210900780c */ /* 0x000fe20003f06270 */
[----:B------:R-:W-:Y:S01]  /*87c0*/  IMAD.IADD R15, R15, 0x1, R2 ;  /* 0x000000010f0f7824 */ /* 0x000fe200078e0202 */
[----:B------:R-:W-:Y:S01]  /*87d0*/  USHF.L.U32 UR7, UR4, 0x6, URZ ;  /* 0x0000000604077899 */ /* 0x000fe2000800063f */
[----:B------:R-:W-:Y:S01]  /*87e0*/  IMAD.MOV.U32 R2, RZ, RZ, 0x20 ;  /* 0x00000020ff027424 */ /* 0x000fe200078e00ff */
[----:B------:R-:W-:Y:S01]  /*87f0*/  UMOV UR6, 0x6 ;  /* 0x0000000600067882 */ /* 0x000fe20000000000 */
[----:B------:R-:W-:Y:S01]  /*8800*/  BSSY B0, `(.L_x_1875) ;  /* 0x000004c000007945 */ /* 0x000fe20003800000 */
[----:B-1----:R-:W-:Y:S01]  /*8810*/  LEA.HI.X R6, R14, R230, R15, 0x6, P2 ;  /* 0x000000e60e067211 */ /* 0x002fe200010f340f */
[----:B------:R-:W-:Y:S01]  /*8820*/  IMAD.WIDE.U32 R16, R2, c[0x0][0x1e0], RZ ;  /* 0x0000780002107a25 */ /* 0x000fe200078e00ff */
[----:B------:R-:W-:Y:S01]  /*8830*/  USHF.L.U64.HI UR5, UR4, UR6, UR5 ;  /* 0x0000000604057299 */ /* 0x000fe20008010205 */
[----:B----4-:R-:W-:-:S02]  /*8840*/  @P1 LEA R18, P2, R7, c[0x0][0x1c8], 0x1 ;  /* 0x0000720007121a11 */ /* 0x010fc400078408ff */
[----:B------:R-:W-:Y:S01]  /*8850*/  @P1 ISETP.GE.AND P3, PT, R228, c[0x0][0x1d4], PT ;  /* 0x00007500e4001a0c */ /* 0x000fe20003f66270 */
[----:B------:R-:W-:Y:S01]  /*8860*/  IMAD R15, R2, c[0x0][0x1e4], RZ ;  /* 0x00007900020f7a24 */ /* 0x000fe200078e02ff */
[----:B------:R-:W-:Y:S02]  /*8870*/  @P1 LEA.HI.X R19, R7, c[0x0][0x1cc], R6, 0x1, P2 ;  /* 0x0000730007131a11 */ /* 0x000fe400010f0c06 */
[C---:B------:R-:W-:Y:S02]  /*8880*/  @P1 ISETP.GE.AND P2, PT, R212.reuse, c[0x0][0x1d4], PT ;  /* 0x00007500d4001a0c */ /* 0x040fe40003f46270 */
[----:B------:R-:W-:-:S07]  /*8890*/  @P0 ISETP.GE.AND P4, PT, R212, c[0x0][0x1d4], PT ;  /* 0x00007500d4000a0c */ /* 0x000fce0003f86270 */
[----:B------:R-:W-:Y:S01]  /*88a0*/  @!PT LDS RZ, [RZ] ;  /* 0x00000000fffff984 */ /* 0x000fe20000000800 */
[----:B------:R-:W-:Y:S01]  /*88b0*/  @!PT LDS RZ, [RZ] ;  /* 0x00000000fffff984 */ /* 0x000fe20000000800 */
[----:B------:R-:W-:Y:S01]  /*88c0*/  @!PT LDS RZ, [RZ] ;  /* 0x00000000fffff984 */ /* 0x000fe20000000800 */
[----:B------:R1:W-:Y:S01]  /*88d0*/  @P1 LDGSTS.E.BYPASS.LTC128B.128 [R140+0xc100], [R18.64], !P3 ;  /* 0x0c100000128c1fae */ /* 0x0003e2000d901d48 */
[----:B------:R-:W-:-:S03]  /*88e0*/  @P0 IADD3 R7, P3, R7, R16, RZ ;  /* 0x0000001007070210 */ /* 0x000fc60007f7e0ff */
[----:B------:R1:W-:Y:S01]  /*88f0*/  @P1 LDGSTS.E.BYPASS.LTC128B.128 [R140+0xe100], [R18.64+0x80], !P2 ;  /* 0x0e100080128c1fae */ /* 0x0003e2000d101d48 */
[----:B------:R-:W-:Y:S02]  /*8900*/  @P0 ISETP.GE.AND P2, PT, R228, c[0x0][0x1d4], PT ;  /* 0x00007500e4000a0c */ /* 0x000fe40003f46270 */
[----:B------:R-:W-:Y:S01]  /*8910*/  @P0 IADD3.X R6, R6, R17, R15, P3, !PT ;  /* 0x0000001106060210 */ /* 0x000fe20001ffe40f */
[----:B------:R-:W-:Y:S01]  /*8920*/  IMAD R15, R0, c[0x0][0x208], RZ ;  /* 0x00008200000f7a24 */ /* 0x000fe200078e02ff */
[----:B------:R1:W-:Y:S01]  /*8930*/  @P1 LDGSTS.E.BYPASS.LTC128B.128 [R140+0x10100], [R18.64+0x100], !P5 ;  /* 0x10100100128c1fae */ /* 0x0003e2000e901d48 */
[----:B------:R-:W-:Y:S01]  /*8940*/  @P0 LEA R14, P1, R7, c[0x0][0x1c8], 0x1 ;  /* 0x00007200070e0a11 */ /* 0x000fe200078208ff */
[----:B------:R-:W-:Y:S01]  /*8950*/  IMAD.WIDE.U32 R16, R4, c[0x0][0x208], RZ ;  /* 0x0000820004107a25 */ /* 0x000fe200078e00ff */
[----:B------:R-:W-:-:S03]  /*8960*/  ISETP.GE.AND P3, PT, R228, c[0x0][0x1d4], PT ;  /* 0x00007500e4007a0c */ /* 0x000fc60003f66270 */
[----:B------:R-:W-:Y:S01]  /*8970*/  IMAD R0, R4, c[0x0][0x20c], R15 ;  /* 0x0000830004007a24 */ /* 0x000fe200078e020f */
[----:B------:R-:W-:Y:S02]  /*8980*/  @P0 LEA.HI.X R15, R7, c[0x0][0x1cc], R6, 0x1, P1 ;  /* 0x00007300070f0a11 */ /* 0x000fe400008f0c06 */
[----:B------:R-:W-:Y:S01]  /*8990*/  LEA R6, P1, R16, R232, 0x6 ;  /* 0x000000e810067211 */ /* 0x000fe200078230ff */
[----:B------:R-:W-:Y:S02]  /*89a0*/  IMAD.IADD R0, R17, 0x1, R0 ;  /* 0x0000000111007824 */ /* 0x000fe400078e0200 */
[----:B------:R1:W-:Y:S01]  /*89b0*/  @P0 LDGSTS.E.BYPASS.LTC128B.128 [R140+0xd100], [R14.64], !P2 ;  /* 0x0d1000000e8c0fae */ /* 0x0003e2000d101d48 */
[----:B------:R-:W-:Y:S02]  /*89c0*/  ISETP.GE.AND P2, PT, R212, c[0x0][0x1d4], PT ;  /* 0x00007500d4007a0c */ /* 0x000fe40003f46270 */
[----:B------:R-:W-:Y:S01]  /*89d0*/  LEA.HI.X R17, R16, R227, R0, 0x6, P1 ;  /* 0x000000e310117211 */ /* 0x000fe200008f3400 */
[----:B------:R1:W-:Y:S01]  /*89e0*/  @P0 LDGSTS.E.BYPASS.LTC128B.128 [R140+0xf100], [R14.64+0x80], !P4 ;  /* 0x0f1000800e8c0fae */ /* 0x0003e2000e101d48 */
[C---:B------:R-:W-:Y:S01]  /*89f0*/  ISETP.LT.OR P4, PT, R9.reuse, 0x1, P3 ;  /* 0x000000010900780c */ /* 0x040fe20001f81670 */
[----:B------:R-:W-:Y:S01]  /*8a00*/  IMAD.MOV.U32 R0, RZ, RZ, 0x40 ;  /* 0x00000040ff007424 */ /* 0x000fe200078e00ff */
[----:B------:R-:W-:Y:S01]  /*8a10*/  ISETP.LT.OR P1, PT, R9, 0x1, P2 ;  /* 0x000000010900780c */ /* 0x000fe20001721670 */
[----:B------:R1:W-:Y:S01]  /*8a20*/  @P0 LDGSTS.E.BYPASS.LTC128B.128 [R140+0x11100], [R14.64+0x100], !P5 ;  /* 0x111001000e8c0fae */ /* 0x0003e2000e901d48 */
[----:B------:R-:W-:-:S02]  /*8a30*/  LEA R16, P0, R6, c[0x0][0x1f8], 0x1 ;  /* 0x00007e0006107a11 */ /* 0x000fc400078008ff */
[C---:B------:R-:W-:Y:S01]  /*8a40*/  ISETP.LT.OR P3, PT, R9.reuse, 0x21, P3 ;  /* 0x000000210900780c */ /* 0x040fe20001f61670 */
[----:B------:R-:W0:Y:S01]  /*8a50*/  LDGDEPBAR ;  /* 0x00000000000079af */ /* 0x000e220000000000 */
[----:B------:R-:W-:Y:S02]  /*8a60*/  LEA.HI.X R17, R6, c[0x0][0x1fc], R17, 0x1, P0 ;  /* 0x00007f0006117a11 */ /* 0x000fe400000f0c11 */
[----:B------:R-:W-:Y:S02]  /*8a70*/  ISETP.GE.AND P0, PT, R78, c[0x0][0x1d4], PT ;  /* 0x000075004e007a0c */ /* 0x000fe40003f06270 */
[C---:B------:R-:W-:Y:S01]  /*8a80*/  ISETP.LT.OR P2, PT, R9.reuse, 0x21, P2 ;  /* 0x000000210900780c */ /* 0x040fe20001741670 */
[----:B------:R1:W-:Y:S01]  /*8a90*/  LDGSTS.E.BYPASS.LTC128B.128 [R140+0x100], [R16.64], !P4 ;  /* 0x00100000108c7fae */ /* 0x0003e2000e101d48 */
[----:B------:R-:W-:-:S03]  /*8aa0*/  ISETP.LT.OR P4, PT, R9, 0x1, P0 ;  /* 0x000000010900780c */ /* 0x000fc60000781670 */
[----:B------:R1:W-:Y:S01]  /*8ab0*/  LDGSTS.E.BYPASS.LTC128B.128 [R140+0x2100], [R16.64+0x80], !P1 ;  /* 0x02100080108c7fae */ /* 0x0003e2000c901d48 */
[----:B------:R-:W-:Y:S02]  /*8ac0*/  ISETP.LT.OR P1, PT, R9, 0x21, P0 ;  /* 0x000000210900780c */ /* 0x000fe40000721670 */
[----:B------:R-:W-:-:S04]  /*8ad0*/  IADD3 R6, P0, R16, UR7, RZ ;  /* 0x0000000710067c10 */ /* 0x000fc8000ff1e0ff */
[----:B------:R-:W-:-:S03]  /*8ae0*/  IADD3.X R7, R17, UR5, RZ, P0, !PT ;  /* 0x0000000511077c10 */ /* 0x000fc600087fe4ff */
[----:B------:R1:W-:Y:S01]  /*8af0*/  LDGSTS.E.BYPASS.LTC128B.128 [R140+0x4100], [R16.64+0x100], !P4 ;  /* 0x04100100108c7fae */ /* 0x0003e2000e101d48 */
[----:B------:R-:W-:-:S03]  /*8b00*/  ISETP.GT.AND P4, PT, R4, R231, PT ;  /* 0x000000e70400720c */ /* 0x000fc60003f84270 */
[----:B------:R1:W-:Y:S04]  /*8b10*/  LDGSTS.E.BYPASS.LTC128B.128 [R140+0x1100], [R6.64], !P3 ;  /* 0x01100000068c7fae */ /* 0x0003e8000d901d48 */
[----:B------:R1:W-:Y:S04]  /*8b20*/  LDGSTS.E.BYPASS.LTC128B.128 [R140+0x3100], [R6.64+0x80], !P2 ;  /* 0x03100080068c7fae */ /* 0x0003e8000d101d48 */
[----:B------:R1:W-:Y:S04]  /*8b30*/  LDGSTS.E.BYPASS.LTC128B.128 [R140+0x5100], [R6.64+0x100], !P1 ;  /* 0x05100100068c7fae */ /* 0x0003e8000c901d48 */
[----:B------:R-:W0:Y:S01]  /*8b40*/  LDGDEPBAR ;  /* 0x00000000000079af */ /* 0x000e220000000000 */
[----:B------:R-:W-:Y:S05]  /*8b50*/  @!P4 BRA `(.L_x_1876) ;  /* 0x000001600000c947 */ /* 0x000fea0003800000 */
[----:B-1----:R-:W-:Y:S02]  /*8b60*/  IADD3 R7, R8, -0x2, RZ ;  /* 0xfffffffe08077810 */ /* 0x002fe40007ffe0ff */
[----:B------:R-:W-:-:S02]  /*8b70*/  ISETP.GE.AND P1, PT, R228, c[0x0][0x1d4], PT ;  /* 0x00007500e4007a0c */ /* 0x000fc40003f26270 */
[----:B------:R-:W-:Y:S01]  /*8b80*/  SHF.R.S32.HI R4, RZ, 0x1f, R7 ;  /* 0x0000001fff047819 */ /* 0x000fe20000011407 */
[----:B------:R-:W-:-:S04]  /*8b90*/  IMAD.WIDE.U32 R14, R7, c[0x0][0x1e0], RZ ;  /* 0x00007800070e7a25 */ /* 0x000fc800078e00ff */
[----:B------:R-:W-:Y:S01]  /*8ba0*/  IMAD R4, R4, c[0x0][0x1e0], RZ ;  /* 0x0000780004047a24 */ /* 0x000fe200078e02ff */
[----:B------:R-:W-:-:S03]  /*8bb0*/  LEA R6, P0, R14, R236, 0x6 ;  /* 0x000000ec0e067211 */ /* 0x000fc600078030ff */
[----:B------:R-:W-:Y:S01]  /*8bc0*/  IMAD R4, R7, c[0x0][0x1e4], R4 ;  /* 0x0000790007047a24 */ /* 0x000fe200078e0204 */
[----:B------:R-:W-:-:S03]  /*8bd0*/  LEA R16, P2, R6, c[0x0][0x1c8], 0x1 ;  /* 0x0000720006107a11 */ /* 0x000fc600078408ff */
[----:B------:R-:W-:Y:S02]  /*8be0*/  IMAD.IADD R7, R15, 0x1, R4 ;  /* 0x000000010f077824 */ /* 0x000fe400078e0204 */
[----:B------:R-:W-:-:S03]  /*8bf0*/  IMAD R4, R0, c[0x0][0x1e4], RZ ;  /* 0x0000790000047a24 */ /* 0x000fc600078e02ff */
[----:B------:R-:W-:Y:S01]  /*8c00*/  LEA.HI.X R7, R14, R230, R7, 0x6, P0 ;  /* 0x000000e60e077211 */ /* 0x000fe200000f3407 */
[----:B------:R-:W-:Y:S01]  /*8c10*/  IMAD.WIDE.U32 R14, R0, c[0x0][0x1e0], RZ ;  /* 0x00007800000e7a25 */ /* 0x000fe200078e00ff */
[----:B------:R-:W-:Y:S02]  /*8c20*/  ISETP.GE.AND P0, PT, R212, c[0x0][0x1d4], PT ;  /* 0x00007500d4007a0c */ /* 0x000fe40003f06270 */
[----:B------:R-:W-:Y:S02]  /*8c30*/  LEA.HI.X R17, R6, c[0x0][0x1cc], R7, 0x1, P2 ;  /* 0x0000730006117a11 */ /* 0x000fe400010f0c07 */
        /* <DEDUP_REMOVED lines=8> */
.L_x_1876:
[----:B------:R-:W-:Y:S05]  /*8cc0*/  BSYNC B0 ;  /* 0x0000000000007941 */ /* 0x000fea0003800000 */
.L_x_1875:
[----:B------:R-:W-:Y:S01]  /*8cd0*/  ISETP.LT.AND P0, PT, RZ, c[0x0][0x27c], PT ;  /* 0x00009f00ff007a0c */ /* 0x000fe20003f01270 */
[----:B------:R-:W0:Y:S01]  /*8ce0*/  LDGDEPBAR ;  /* 0x00000000000079af */ /* 0x000e220000000000 */
[----:B------:R-:W-:-:S11]  /*8cf0*/  ISETP.NE.AND P6, PT, R220, 0x1, PT ;  /* 0x00000001dc00780c */ /* 0x000fd60003fc5270 */
[----:B------:R-:W-:Y:S05]  /*8d00*/  @P0 BRA `(.L_x_1877) ;  /* 0x0000002000000947 */ /* 0x000fea0003800000 */
[----:B------:R-:W-:-:S04]  /*8d10*/  DEPBAR.LE SB0, 0x3 ;  /* 0x000080c00000791a */ /* 0x000fc80000000000 */
[----:B------:R-:W-:Y:S05]  /*8d20*/  BRA `(.L_x_1878) ;  /* 0x00006a7000007947 */ /* 0x000fea0003800000 */
.L_x_1877:
[----:B------:R-:W-:Y:S01]  /*8d30*/  ULDC.U8 UR4, c[0x0][0x298] ;  /* 0x0000a60000047ab9 */ /* 0x000fe20000000000 */
[----:B-1---5:R-:W-:Y:S01]  /*8d40*/  SHF.R.S32.HI R7, RZ, 0x1f, R76 ;  /* 0x0000001fff077819 */ /* 0x022fe2000001144c */
[----:B------:R-:W-:Y:S01]  /*8d50*/  IMAD.WIDE.U32 R16, R76, c[0x0][0x280], RZ ;  /* 0x0000a0004c107a25 */ /* 0x000fe200078e00ff */
[----:B------:R-:W-:Y:S01]  /*8d60*/  ISETP.NE.AND P0, PT, RZ, UR4, PT ;  /* 0x00000004ff007c0c */ /* 0x000fe2000bf05270 */
[----:B------:R-:W-:Y:S01]  /*8d70*/  BSSY B2, `(.L_x_1878) ;  /* 0x00006a2000027945 */ /* 0x000fe20003800000 */
[----:B------:R-:W-:Y:S01]  /*8d80*/  IADD3 R14, R217, R224, RZ ;  /* 0x000000e0d90e7210 */ /* 0x000fe20007ffe0ff */
[----:B------:R-:W-:Y:S01]  /*8d90*/  IMAD R15, R7, c[0x0][0x280], RZ ;  /* 0x0000a000070f7a24 */ /* 0x000fe200078e02ff */
[----:B------:R-:W-:Y:S01]  /*8da0*/  IADD3 R9, R217, 0x40, RZ ;  /* 0x00000040d9097810 */ /* 0x000fe20007ffe0ff */
[----:B------:R-:W-:Y:S01]  /*8db0*/  IMAD R7, R7, c[0x0][0x290], RZ ;  /* 0x0000a40007077a24 */ /* 0x000fe200078e02ff */
[----:B------:R-:W-:Y:S01]  /*8dc0*/  LEA R6, R214, R14, 0x6 ;  /* 0x0000000ed6067211 */ /* 0x000fe200078e30ff */
[----:B------:R-:W-:-:S02]  /*8dd0*/  IMAD R15, R76, c[0x0][0x284], R15 ;  /* 0x0000a1004c0f7a24 */ /* 0x000fc400078e020f */
[C---:B------:R-:W-:Y:S02]  /*8de0*/  IMAD R7, R76.reuse, c[0x0][0x294], R7 ;  /* 0x0000a5004c077a24 */ /* 0x040fe400078e0207 */
[----:B------:R-:W-:Y:S01]  /*8df0*/  IMAD.WIDE.U32 R18, R76, c[0x0][0x290], RZ ;  /* 0x0000a4004c127a25 */ /* 0x000fe200078e00ff */
[----:B------:R-:W-:-:S04]  /*8e00*/  IADD3 R15, R15, R17, RZ ;  /* 0x000000110f0f7210 */ /* 0x000fc80007ffe0ff */
[----:B------:R-:W-:Y:S01]  /*8e10*/  IADD3 R7, R7, R19, RZ ;  /* 0x0000001307077210 */ /* 0x000fe20007ffe0ff */
[----:B------:R-:W-:Y:S05]  /*8e20*/  @!P0 BRA `(.L_x_1879) ;  /* 0x0000344000008947 */ /* 0x000fea0003800000 */
[----:B------:R-:W-:Y:S01]  /*8e30*/  @P6 IMAD.HI.U32 R4, R6, c[0x0][0x2c8], RZ ;  /* 0x0000b20006046a27 */ /* 0x000fe200078e00ff */
[C---:B------:R-:W-:Y:S01]  /*8e40*/  IADD3 R22, R142.reuse, 0x40, RZ ;  /* 0x000000408e167810 */ /* 0x040fe20007ffe0ff */
[----:B------:R-:W-:Y:S01]  /*8e50*/  BSSY B0, `(.L_x_1880) ;  /* 0x000006b000007945 */ /* 0x000fe20003800000 */
[C---:B------:R-:W-:Y:S01]  /*8e60*/  IADD3 R33, R142.reuse, 0x20, RZ ;  /* 0x000000208e217810 */ /* 0x040fe20007ffe0ff */
[----:B------:R-:W-:Y:S01]  /*8e70*/  IMAD.MOV.U32 R21, RZ, RZ, R15 ;  /* 0x000000ffff157224 */ /* 0x000fe200078e000f */
[----:B------:R-:W-:Y:S01]  /*8e80*/  @P6 SHF.R.U32.HI R6, RZ, c[0x0][0x2cc], R4 ;  /* 0x0000b300ff066a19 */ /* 0x000fe20000011604 */
[----:B------:R-:W-:Y:S01]  /*8e90*/  IMAD.MOV.U32 R20, RZ, RZ, R16 ;  /* 0x000000ffff147224 */ /* 0x000fe200078e0010 */
[----:B------:R-:W-:Y:S01]  /*8ea0*/  IADD3 R38, R142, 0x10, RZ ;  /* 0x000000108e267810 */ /* 0x000fe20007ffe0ff */
[----:B------:R-:W-:Y:S01]  /*8eb0*/  IMAD.MOV.U32 R16, RZ, RZ, R18 ;  /* 0x000000ffff107224 */ /* 0x000fe200078e0012 */
[----:B------:R-:W-:Y:S01]  /*8ec0*/  SHF.R.S32.HI R4, RZ, 0x1f, R6 ;  /* 0x0000001fff047819 */ /* 0x000fe20000011406 */
[----:B------:R-:W-:Y:S01]  /*8ed0*/  IMAD.WIDE.U32 R18, R6, c[0x0][0x280], R20 ;  /* 0x0000a00006127a25 */ /* 0x000fe200078e0014 */
[----:B------:R-:W-:Y:S01]  /*8ee0*/  SHF.R.S32.HI R21, RZ, 0x1f, R136 ;  /* 0x0000001fff157819 */ /* 0x000fe20000011488 */
[----:B------:R-:W-:Y:S01]  /*8ef0*/  CS2R R64, SRZ ;  /* 0x0000000000407805 */ /* 0x000fe2000001ff00 */
[----:B------:R-:W-:Y:S01]  /*8f00*/  CS2R R70, SRZ ;  /* 0x0000000000467805 */ /* 0x000fe2000001ff00 */
[----:B------:R-:W-:Y:S01]  /*8f10*/  IMAD R15, R4, c[0x0][0x280], RZ ;  /* 0x0000a000040f7a24 */ /* 0x000fe200078e02ff */
[----:B------:R-:W-:Y:S01]  /*8f20*/  LEA R25, P0, R18, c[0x0][0x270], 0x1 ;  /* 0x00009c0012197a11 */ /* 0x000fe200078008ff */
[----:B------:R-:W-:Y:S01]  /*8f30*/  IMAD.MOV.U32 R17, RZ, RZ, R7 ;  /* 0x000000ffff117224 */ /* 0x000fe200078e0007 */
[----:B------:R-:W-:Y:S01]  /*8f40*/  CS2R R78, SRZ ;  /* 0x00000000004e7805 */ /* 0x000fe2000001ff00 */
[----:B------:R-:W-:Y:S01]  /*8f50*/  IMAD R15, R6, c[0x0][0x284], R15 ;  /* 0x0000a100060f7a24 */ /* 0x000fe200078e020f */
[----:B------:R-:W-:Y:S01]  /*8f60*/  CS2R R90, SRZ ;  /* 0x00000000005a7805 */ /* 0x000fe2000001ff00 */
[----:B------:R-:W-:Y:S01]  /*8f70*/  IMAD R7, R4, c[0x0][0x290], RZ ;  /* 0x0000a40004077a24 */ /* 0x000fe200078e02ff */
[----:B------:R1:W2:Y:S01]  /*8f80*/  SHFL.IDX PT, R30, R25, RZ, 0x1c1f ;  /* 0x001c1fff191e7589 */ /* 0x0002a200000e0000 */
[----:B------:R-:W-:Y:S01]  /*8f90*/  IMAD.IADD R26, R19, 0x1, R15 ;  /* 0x00000001131a7824 */ /* 0x000fe200078e020f */
[----:B------:R-:W-:Y:S01]  /*8fa0*/  CS2R R100, SRZ ;  /* 0x0000000000647805 */ /* 0x000fe2000001ff00 */
[----:B------:R-:W-:Y:S01]  /*8fb0*/  IMAD.WIDE.U32 R16, R6, c[0x0][0x290], R16 ;  /* 0x0000a40006107a25 */ /* 0x000fe200078e0010 */
[----:B------:R-:W-:Y:S01]  /*8fc0*/  CS2R R80, SRZ ;  /* 0x0000000000507805 */ /* 0x000fe2000001ff00 */
[----:B------:R-:W-:Y:S01]  /*8fd0*/  CS2R R62, SRZ ;  /* 0x00000000003e7805 */ /* 0x000fe2000001ff00 */
[----:B------:R-:W-:Y:S01]  /*8fe0*/  LEA.HI.X R26, R18, c[0x0][0x274], R26, 0x1, P0 ;  /* 0x00009d00121a7a11 */ /* 0x000fe200000f0c1a */
[----:B------:R-:W-:Y:S01]  /*8ff0*/  IMAD R24, R6, c[0x0][0x294], R7 ;  /* 0x0000a50006187a24 */ /* 0x000fe200078e0207 */
[----:B------:R-:W-:Y:S01]  /*9000*/  ISETP.GE.AND P0, PT, R14, R5, PT ;  /* 0x000000050e00720c */ /* 0x000fe20003f06270 */
[----:B------:R-:W-:Y:S01]  /*9010*/  CS2R R18, SRZ ;  /* 0x0000000000127805 */ /* 0x000fe2000001ff00 */
[C---:B------:R-:W-:Y:S01]  /*9020*/  LEA R23, P1, R16.reuse, c[0x0][0x288], 0x1 ;  /* 0x0000a20010177a11 */ /* 0x040fe200078208ff */
[----:B------:R-:W-:Y:S01]  /*9030*/  IMAD.IADD R24, R17, 0x1, R24 ;  /* 0x0000000111187824 */ /* 0x000fe200078e0218 */
[----:B------:R1:W3:Y:S01]  /*9040*/  SHFL.IDX PT, R31, R26, RZ, 0x1c1f ;  /* 0x001c1fff1a1f7589 */ /* 0x0002e200000e0000 */
[----:B------:R-:W-:Y:S01]  /*9050*/  SHF.R.S32.HI R6, RZ, 0x1f, R137 ;  /* 0x0000001fff067819 */ /* 0x000fe20000011489 */
[----:B------:R-:W-:Y:S01]  /*9060*/  CS2R R68, SRZ ;  /* 0x0000000000447805 */ /* 0x000fe2000001ff00 */
[----:B------:R-:W-:Y:S01]  /*9070*/  CS2R R74, SRZ ;  /* 0x00000000004a7805 */ /* 0x000fe2000001ff00 */
[----:B------:R-:W-:Y:S01]  /*9080*/  LEA.HI.X R24, R16, c[0x0][0x28c], R24, 0x1, P1 ;  /* 0x0000a30010187a11 */ /* 0x000fe200008f0c18 */
[----:B------:R1:W4:Y:S01]  /*9090*/  SHFL.IDX PT, R28, R23, RZ, 0x1c1f ;  /* 0x001c1fff171c7589 */ /* 0x00032200000e0000 */
[----:B------:R-:W-:Y:S01]  /*90a0*/  CS2R R88, SRZ ;  /* 0x0000000000587805 */ /* 0x000fe2000001ff00 */
[----:B------:R-:W-:Y:S01]  /*90b0*/  CS2R R98, SRZ ;  /* 0x0000000000627805 */ /* 0x000fe2000001ff00 */
[----:B------:R-:W-:Y:S01]  /*90c0*/  CS2R R82, SRZ ;  /* 0x0000000000527805 */ /* 0x000fe2000001ff00 */
[----:B------:R1:W1:Y:S01]  /*90d0*/  SHFL.IDX PT, R29, R24, RZ, 0x1c1f ;  /* 0x001c1fff181d7589 */ /* 0x00026200000e0000 */
[----:B------:R-:W-:-:S02]  /*90e0*/  SHF.R.S32.HI R15, RZ, 0x1f, R22 ;  /* 0x0000001fff0f7819 */ /* 0x000fc40000011416 */
[----:B------:R-:W-:Y:S02]  /*90f0*/  SHF.R.S32.HI R4, RZ, 0x1f, R33 ;  /* 0x0000001fff047819 */ /* 0x000fe40000011421 */
[----:B------:R-:W-:Y:S01]  /*9100*/  SHF.R.S32.HI R7, RZ, 0x1f, R38 ;  /* 0x0000001fff077819 */ /* 0x000fe20000011426 */
[----:B------:R-:W-:Y:S05]  /*9110*/  @P0 BRA `(.L_x_1881) ;  /* 0x000003e000000947 */ /* 0x000fea0003800000 */
[----:B--2---:R-:W-:Y:S01]  /*9120*/  ISETP.GE.AND P0, PT, R38, c[0x0][0x27c], PT ;  /* 0x00009f0026007a0c */ /* 0x004fe20003f06270 */
[----:B------:R-:W-:Y:S01]  /*9130*/  CS2R R100, SRZ ;  /* 0x0000000000647805 */ /* 0x000fe2000001ff00 */
[----:B------:R-:W-:Y:S01]  /*9140*/  ISETP.GE.AND P1, PT, R33, c[0x0][0x27c], PT ;  /* 0x00009f0021007a0c */ /* 0x000fe20003f26270 */
[----:B------:R-:W-:-:S10]  /*9150*/  CS2R R98, SRZ ;  /* 0x0000000000627805 */ /* 0x000fd4000001ff00 */
[C---:B------:R-:W-:Y:S01]  /*9160*/  @!P0 IMAD.SHL.U32 R27, R38.reuse, 0x2, RZ ;  /* 0x00000002261b8824 */ /* 0x040fe200078e00ff */
[----:B------:R-:W-:-:S04]  /*9170*/  @!P0 SHF.L.U64.HI R17, R38, 0x1, R7 ;  /* 0x0000000126118819 */ /* 0x000fc80000010207 */
[----:B------:R-:W-:-:S05]  /*9180*/  @!P0 IADD3 R42, P2, R30, R27, RZ ;  /* 0x0000001b1e2a8210 */ /* 0x000fca0007f5e0ff */
[----:B---3--:R-:W-:Y:S01]  /*9190*/  @!P0 IMAD.X R43, R31, 0x1, R17, P2 ;  /* 0x000000011f2b8824 */ /* 0x008fe200010e0611 */
[----:B----4-:R-:W-:Y:S01]  /*91a0*/  @!P0 IADD3 R40, P2, R28, R27, RZ ;  /* 0x0000001b1c288210 */ /* 0x010fe20007f5e0ff */
[----:B------:R-:W-:-:S03]  /*91b0*/  @!P1 IMAD.SHL.U32 R27, R33, 0x2, RZ ;  /* 0x00000002211b9824 */ /* 0x000fc600078e00ff */
[----:B------:R2:W5:Y:S01]  /*91c0*/  @!P0 LD.E.64 R100, [R42.64] ;  /* 0x000000082a648980 */ /* 0x000562000c101b00 */
[----:B-1----:R-:W-:Y:S01]  /*91d0*/  @!P0 IMAD.X R41, R29, 0x1, R17, P2 ;  /* 0x000000011d298824 */ /* 0x002fe200010e0611 */
[----:B------:R-:W-:Y:S02]  /*91e0*/  @!P1 SHF.L.U64.HI R17, R33, 0x1, R4 ;  /* 0x0000000121119819 */ /* 0x000fe40000010204 */
[-C--:B------:R-:W-:Y:S02]  /*91f0*/  @!P1 IADD3 R36, P2, R30, R27.reuse, RZ ;  /* 0x0000001b1e249210 */ /* 0x080fe40007f5e0ff */
[----:B------:R1:W5:Y:S01]  /*9200*/  @!P0 LD.E.64 R98, [R40.64] ;  /* 0x0000000828628980 */ /* 0x000362000c101b00 */
[----:B------:R-:W-:Y:S02]  /*9210*/  ISETP.GE.AND P0, PT, R137, c[0x0][0x27c], PT ;  /* 0x00009f0089007a0c */ /* 0x000fe40003f06270 */
[----:B------:R-:W-:Y:S01]  /*9220*/  @!P1 IMAD.X R37, R31, 0x1, R17, P2 ;  /* 0x000000011f259824 */ /* 0x000fe200010e0611 */
[----:B------:R-:W-:Y:S01]  /*9230*/  @!P1 IADD3 R34, P2, R28, R27, RZ ;  /* 0x0000001b1c229210 */ /* 0x000fe20007f5e0ff */
[----:B------:R-:W-:Y:S01]  /*9240*/  CS2R R90, SRZ ;  /* 0x00000000005a7805 */ /* 0x000fe2000001ff00 */
[----:B------:R-:W-:-:S03]  /*9250*/  CS2R R88, SRZ ;  /* 0x0000000000587805 */ /* 0x000fc6000001ff00 */
[----:B------:R-:W-:Y:S01]  /*9260*/  @!P1 IMAD.X R35, R29, 0x1, R17, P2 ;  /* 0x000000011d239824 */ /* 0x000fe200010e0611 */
[----:B------:R-:W-:Y:S01]  /*9270*/  ISETP.GE.AND P2, PT, R22, c[0x0][0x27c], PT ;  /* 0x00009f0016007a0c */ /* 0x000fe20003f46270 */
[----:B------:R3:W5:Y:S03]  /*9280*/  @!P1 LD.E.64 R90, [R36.64] ;  /* 0x00000008245a9980 */ /* 0x000766000c101b00 */
[C---:B------:R-:W-:Y:S01]  /*9290*/  @!P0 IMAD.SHL.U32 R17, R137.reuse, 0x2, RZ ;  /* 0x0000000289118824 */ /* 0x040fe200078e00ff */
[----:B------:R4:W5:Y:S01]  /*92a0*/  @!P1 LD.E.64 R88, [R34.64] ;  /* 0x0000000822589980 */ /* 0x000962000c101b00 */
[----:B------:R-:W-:-:S03]  /*92b0*/  @!P0 SHF.L.U64.HI R16, R137, 0x1, R6 ;  /* 0x0000000189108819 */ /* 0x000fc60000010206 */
[----:B-1----:R-:W-:-:S05]  /*92c0*/  @!P0 IADD3 R40, P1, R30, R17, RZ ;  /* 0x000000111e288210 */ /* 0x002fca0007f3e0ff */
[--C-:B------:R-:W-:Y:S01]  /*92d0*/  @!P0 IMAD.X R41, R31, 0x1, R16.reuse, P1 ;  /* 0x000000011f298824 */ /* 0x100fe200008e0610 */
[----:B------:R-:W-:Y:S01]  /*92e0*/  @!P0 IADD3 R46, P1, R28, R17, RZ ;  /* 0x000000111c2e8210 */ /* 0x000fe20007f3e0ff */
[----:B------:R-:W-:Y:S01]  /*92f0*/  CS2R R78, SRZ ;  /* 0x00000000004e7805 */ /* 0x000fe2000001ff00 */
[----:B------:R-:W-:Y:S01]  /*9300*/  CS2R R74, SRZ ;  /* 0x00000000004a7805 */ /* 0x000fe2000001ff00 */
[C---:B------:R-:W-:Y:S02]  /*9310*/  @!P2 IMAD.SHL.U32 R17, R22.reuse, 0x2, RZ ;  /* 0x000000021611a824 */ /* 0x040fe400078e00ff */
[----:B------:R-:W-:Y:S01]  /*9320*/  @!P0 IMAD.X R47, R29, 0x1, R16, P1 ;  /* 0x000000011d2f8824 */ /* 0x000fe200008e0610 */
[----:B------:R-:W-:Y:S01]  /*9330*/  @!P2 SHF.L.U64.HI R16, R22, 0x1, R15 ;  /* 0x000000011610a819 */ /* 0x000fe2000001020f */
[----:B------:R1:W5:Y:S04]  /*9340*/  @!P0 LD.E.64 R78, [R40.64] ;  /* 0x00000008284e8980 */ /* 0x000368000c101b00 */
[----:B------:R1:W5:Y:S01]  /*9350*/  @!P0 LD.E.64 R74, [R46.64] ;  /* 0x000000082e4a8980 */ /* 0x000362000c101b00 */
[----:B----4-:R-:W-:-:S02]  /*9360*/  @!P2 IADD3 R34, P0, R28, R17, RZ ;  /* 0x000000111c22a210 */ /* 0x010fc40007f1e0ff */
[----:B------:R-:W-:-:S03]  /*9370*/  ISETP.GE.AND P1, PT, R142, c[0x0][0x27c], PT ;  /* 0x00009f008e007a0c */ /* 0x000fc60003f26270 */
[----:B------:R-:W-:Y:S01]  /*9380*/  @!P2 IMAD.X R35, R29, 0x1, R16, P0 ;  /* 0x000000011d23a824 */ /* 0x000fe200000e0610 */
[----:B------:R-:W-:Y:S01]  /*9390*/  ISETP.GE.AND P0, PT, R136, c[0x0][0x27c], PT ;  /* 0x00009f0088007a0c */ /* 0x000fe20003f06270 */
[----:B------:R-:W-:Y:S01]  /*93a0*/  CS2R R80, SRZ ;  /* 0x0000000000507805 */ /* 0x000fe2000001ff00 */
[----:B------:R-:W-:Y:S01]  /*93b0*/  CS2R R82, SRZ ;  /* 0x0000000000527805 */ /* 0x000fe2000001ff00 */
[----:B---3--:R-:W-:-:S06]  /*93c0*/  @!P2 IADD3 R36, P3, R30, R17, RZ ;  /* 0x000000111e24a210 */ /* 0x008fcc0007f7e0ff */
[----:B--2---:R-:W-:-:S04]  /*93d0*/  @!P1 IMAD.WIDE R42, R142, 0x2, R30 ;  /* 0x000000028e2a9825 */ /* 0x004fc800078e021e */
[----:B------:R-:W-:Y:S01]  /*93e0*/  @!P0 IMAD.SHL.U32 R17, R136, 0x2, RZ ;  /* 0x0000000288118824 */ /* 0x000fe200078e00ff */
[----:B------:R2:W5:Y:S01]  /*93f0*/  @!P1 LD.E.64 R80, [R42.64] ;  /* 0x000000082a509980 */ /* 0x000562000c101b00 */
[----:B-1----:R-:W-:-:S04]  /*9400*/  @!P1 IMAD.WIDE R40, R142, 0x2, R28 ;  /* 0x000000028e289825 */ /* 0x002fc800078e021c */
[----:B------:R-:W-:Y:S01]  /*9410*/  @!P2 IMAD.X R37, R31, 0x1, R16, P3 ;  /* 0x000000011f25a824 */ /* 0x000fe200018e0610 */
[----:B------:R2:W5:Y:S01]  /*9420*/  @!P1 LD.E.64 R82, [R40.64] ;  /* 0x0000000828529980 */ /* 0x000562000c101b00 */
[----:B------:R-:W-:Y:S02]  /*9430*/  @!P0 SHF.L.U64.HI R16, R136, 0x1, R21 ;  /* 0x0000000188108819 */ /* 0x000fe40000010215 */
[----:B------:R-:W-:-:S05]  /*9440*/  @!P0 IADD3 R30, P1, R30, R17, RZ ;  /* 0x000000111e1e8210 */ /* 0x000fca0007f3e0ff */
[--C-:B------:R-:W-:Y:S01]  /*9450*/  @!P0 IMAD.X R31, R31, 0x1, R16.reuse, P1 ;  /* 0x000000011f1f8824 */ /* 0x100fe200008e0610 */
[----:B------:R-:W-:Y:S01]  /*9460*/  @!P0 IADD3 R28, P1, R28, R17, RZ ;  /* 0x000000111c1c8210 */ /* 0x000fe20007f3e0ff */
[----:B------:R-:W-:Y:S01]  /*9470*/  CS2R R70, SRZ ;  /* 0x0000000000467805 */ /* 0x000fe2000001ff00 */
[----:B------:R-:W-:Y:S01]  /*9480*/  CS2R R68, SRZ ;  /* 0x0000000000447805 */ /* 0x000fe2000001ff00 */
[----:B------:R-:W-:Y:S01]  /*9490*/  CS2R R64, SRZ ;  /* 0x0000000000407805 */ /* 0x000fe2000001ff00 */
[----:B------:R-:W-:Y:S01]  /*94a0*/  CS2R R62, SRZ ;  /* 0x00000000003e7805 */ /* 0x000fe2000001ff00 */
[----:B------:R-:W-:Y:S02]  /*94b0*/  @!P0 IMAD.X R29, R29, 0x1, R16, P1 ;  /* 0x000000011d1d8824 */ /* 0x000fe400008e0610 */
[----:B------:R2:W5:Y:S04]  /*94c0*/  @!P2 LD.E.64 R70, [R36.64] ;  /* 0x000000082446a980 */ /* 0x000568000c101b00 */
[----:B------:R2:W5:Y:S04]  /*94d0*/  @!P2 LD.E.64 R68, [R34.64] ;  /* 0x000000082244a980 */ /* 0x000568000c101b00 */
[----:B------:R2:W5:Y:S04]  /*94e0*/  @!P0 LD.E.64 R64, [R30.64] ;  /* 0x000000081e408980 */ /* 0x000568000c101b00 */
[----:B------:R2:W5:Y:S02]  /*94f0*/  @!P0 LD.E.64 R62, [R28.64] ;  /* 0x000000081c3e8980 */ /* 0x000564000c101b00 */
.L_x_1881:
[----:B--2---:R-:W-:Y:S05]  /*9500*/  BSYNC B0 ;  /* 0x0000000000007941 */ /* 0x004fea0003800000 */
.L_x_1880:
[----:B------:R-:W-:Y:S01]  /*9510*/  IADD3 R14, R14, 0x40, RZ ;  /* 0x000000400e0e7810 */ /* 0x000fe20007ffe0ff */
[----:B-----5:R-:W-:Y:S01]  /*9520*/  IMAD.MOV.U32 R20, RZ, RZ, R64 ;  /* 0x000000ffff147224 */ /* 0x020fe200078e0040 */
[----:B------:R2:W4:Y:S01]  /*9530*/  SHFL.IDX PT, R37, R26, 0x1, 0x1c1f ;  /* 0x003c1f001a257f89 */ /* 0x00052200000e0000 */
[----:B------:R-:W-:Y:S01]  /*9540*/  IMAD.MOV.U32 R17, RZ, RZ, R65 ;  /* 0x000000ffff117224 */ /* 0x000fe200078e0041 */
[----:B------:R-:W-:Y:S01]  /*9550*/  ISETP.GE.AND P0, PT, R14, R5, PT ;  /* 0x000000050e00720c */ /* 0x000fe20003f06270 */
[----:B------:R-:W-:Y:S01]  /*9560*/  IMAD.MOV.U32 R16, RZ, RZ, R70 ;  /* 0x000000ffff107224 */ /* 0x000fe200078e0046 */
[----:B------:R-:W3:Y:S01]  /*9570*/  SHFL.IDX PT, R36, R25, 0x1, 0x1c1f ;  /* 0x003c1f0019247f89 */ /* 0x000ee200000e0000 */
[----:B------:R-:W-:Y:S01]  /*9580*/  IMAD.MOV.U32 R14, RZ, RZ, R71 ;  /* 0x000000ffff0e7224 */ /* 0x000fe200078e0047 */
[----:B------:R-:W-:Y:S01]  /*9590*/  PRMT R51, R17, 0x5410, R20 ;  /* 0x0000541011337816 */ /* 0x000fe20000000014 */
[----:B------:R-:W-:Y:S01]  /*95a0*/  IMAD.MOV.U32 R17, RZ, RZ, R79 ;  /* 0x000000ffff117224 */ /* 0x000fe200078e004f */
[----:B------:R-:W-:Y:S01]  /*95b0*/  MOV R20, R78 ;  /* 0x0000004e00147202 */ /* 0x000fe20000000f00 */
[----:B-1----:R1:W1:Y:S01]  /*95c0*/  SHFL.IDX PT, R29, R24, 0x1, 0x1c1f ;  /* 0x003c1f00181d7f89 */ /* 0x00226200000e0000 */
[----:B------:R-:W-:Y:S01]  /*95d0*/  PRMT R54, R14, 0x5410, R16 ;  /* 0x000054100e367816 */ /* 0x000fe20000000010 */
[----:B------:R-:W-:Y:S01]  /*95e0*/  IMAD.MOV.U32 R16, RZ, RZ, R90 ;  /* 0x000000ffff107224 */ /* 0x000fe200078e005a */
[----:B------:R-:W-:Y:S01]  /*95f0*/  PRMT R60, R17, 0x5410, R20 ;  /* 0x00005410113c7816 */ /* 0x000fe20000000014 */
[----:B------:R-:W-:Y:S01]  /*9600*/  IMAD.MOV.U32 R14, RZ, RZ, R91 ;  /* 0x000000ffff0e7224 */ /* 0x000fe200078e005b */
[----:B------:R-:W-:Y:S01]  /*9610*/  MOV R20, R100 ;  /* 0x0000006400147202 */ /* 0x000fe20000000f00 */
[----:B------:R-:W-:Y:S01]  /*9620*/  IMAD.MOV.U32 R17, RZ, RZ, R101 ;  /* 0x000000ffff117224 */ /* 0x000fe200078e0065 */
[----:B----4-:R4:W1:Y:S01]  /*9630*/  SHFL.IDX PT, R28, R23, 0x1, 0x1c1f ;  /* 0x003c1f00171c7f89 */ /* 0x01086200000e0000 */
[----:B------:R-:W-:Y:S01]  /*9640*/  BSSY B0, `(.L_x_1882) ;  /* 0x0000062000007945 */ /* 0x000fe20003800000 */
[----:B------:R-:W-:Y:S01]  /*9650*/  PRMT R66, R14, 0x5410, R16 ;  /* 0x000054100e427816 */ /* 0x000fe20000000010 */
[----:B------:R-:W-:Y:S01]  /*9660*/  IMAD.MOV.U32 R16, RZ, RZ, R80 ;  /* 0x000000ffff107224 */ /* 0x000fe200078e0050 */
[----:B------:R-:W-:Y:S01]  /*9670*/  PRMT R72, R17, 0x5410, R20 ;  /* 0x0000541011487816 */ /* 0x000fe20000000014 */
[----:B------:R-:W-:Y:S01]  /*9680*/  IMAD.MOV.U32 R14, RZ, RZ, R81 ;  /* 0x000000ffff0e7224 */ /* 0x000fe200078e0051 */
[----:B------:R-:W-:Y:S01]  /*9690*/  MOV R20, R62 ;  /* 0x0000003e00147202 */ /* 0x000fe20000000f00 */
[----:B------:R-:W-:Y:S01]  /*96a0*/  IMAD.MOV.U32 R17, RZ, RZ, R63 ;  /* 0x000000ffff117224 */ /* 0x000fe200078e003f */
[----:B--2---:R-:W-:Y:S01]  /*96b0*/  CS2R R26, SRZ ;  /* 0x00000000001a7805 */ /* 0x004fe2000001ff00 */
        /* <DEDUP_REMOVED lines=11> */
[----:B------:R-:W-:Y:S01]  /*9770*/  MOV R14, R89 ;  /* 0x00000059000e7202 */ /* 0x000fe20000000f00 */
[----:B------:R-:W-:Y:S01]  /*9780*/  CS2R R58, SRZ ;  /* 0x00000000003a7805 */ /* 0x000fe2000001ff00 */
[----:B------:R-:W-:Y:S01]  /*9790*/  PRMT R55, R17, 0x5410, R20 ;  /* 0x0000541011377816 */ /* 0x000fe20000000014 */
[----:B------:R-:W-:Y:S01]  /*97a0*/  IMAD.MOV.U32 R20, RZ, RZ, R98 ;  /* 0x000000ffff147224 */ /* 0x000fe200078e0062 */
[----:B------:R-:W-:Y:S01]  /*97b0*/  PRMT R61, R14, 0x5410, R16 ;  /* 0x000054100e3d7816 */ /* 0x000fe20000000010 */
[----:B------:R-:W-:Y:S01]  /*97c0*/  IMAD.MOV.U32 R17, RZ, RZ, R99 ;  /* 0x000000ffff117224 */ /* 0x000fe200078e0063 */
[----:B------:R-:W-:Y:S01]  /*97d0*/  MOV R16, R82 ;  /* 0x0000005200107202 */ /* 0x000fe20000000f00 */
[----:B------:R-:W-:Y:S01]  /*97e0*/  IMAD.MOV.U32 R14, RZ, RZ, R83 ;  /* 0x000000ffff0e7224 */ /* 0x000fe200078e0053 */
[----:B-1----:R-:W-:Y:S01]  /*97f0*/  CS2R R24, SRZ ;  /* 0x0000000000187805 */ /* 0x002fe2000001ff00 */
[----:B---3--:R-:W-:Y:S01]  /*9800*/  CS2R R30, SRZ ;  /* 0x00000000001e7805 */ /* 0x008fe2000001ff00 */
[----:B------:R-:W-:Y:S01]  /*9810*/  PRMT R67, R17, 0x5410, R20 ;  /* 0x0000541011437816 */ /* 0x000fe20000000014 */
[----:B------:R-:W-:Y:S01]  /*9820*/  CS2R R40, SRZ ;  /* 0x0000000000287805 */ /* 0x000fe2000001ff00 */
[----:B------:R-:W-:Y:S01]  /*9830*/  PRMT R73, R14, 0x5410, R16 ;  /* 0x000054100e497816 */ /* 0x000fe20000000010 */
[----:B------:R-:W-:Y:S01]  /*9840*/  CS2R R46, SRZ ;  /* 0x00000000002e7805 */ /* 0x000fe2000001ff00 */
[----:B------:R-:W-:Y:S01]  /*9850*/  CS2R R16, SRZ ;  /* 0x0000000000107805 */ /* 0x000fe2000001ff00 */
[----:B------:R-:W-:Y:S01]  /*9860*/  CS2R R56, SRZ ;  /* 0x0000000000387805 */ /* 0x000fe2000001ff00 */
        /* <DEDUP_REMOVED lines=8> */
[--C-:B------:R-:W-:Y:S01]  /*98f0*/  @!P0 IMAD.X R19, R37, 0x1, R7.reuse, P2 ;  /* 0x0000000125138824 */ /* 0x100fe200010e0607 */
[----:B------:R-:W-:Y:S02]  /*9900*/  @!P0 IADD3 R16, P2, R28, R17, RZ ;  /* 0x000000111c108210 */ /* 0x000fe40007f5e0ff */
[----:B------:R-:W-:Y:S02]  /*9910*/  @!P1 SHF.L.U64.HI R4, R33, 0x1, R4 ;  /* 0x0000000121049819 */ /* 0x000fe40000010204 */
[----:B------:R1:W5:Y:S01]  /*9920*/  @!P0 LD.E.64 R48, [R18.64] ;  /* 0x0000000812308980 */ /* 0x000362000c101b00 */
[----:B------:R-:W-:Y:S02]  /*9930*/  @!P0 IMAD.X R17, R29, 0x1, R7, P2 ;  /* 0x000000011d118824 */ /* 0x000fe400010e0607 */
[----:B------:R-:W-:-:S03]  /*9940*/  @!P1 IMAD.SHL.U32 R7, R33, 0x2, RZ ;  /* 0x0000000221079824 */ /* 0x000fc600078e00ff */
[----:B------:R2:W5:Y:S01]  /*9950*/  @!P0 LD.E.64 R46, [R16.64] ;  /* 0x00000008102e8980 */ /* 0x000562000c101b00 */
[----:B------:R-:W-:Y:S02]  /*9960*/  ISETP.GE.AND P0, PT, R137, c[0x0][0x27c], PT ;  /* 0x00009f0089007a0c */ /* 0x000fe40003f06270 */
[----:B------:R-:W-:-:S05]  /*9970*/  @!P1 IADD3 R26, P2, R36, R7, RZ ;  /* 0x00000007241a9210 */ /* 0x000fca0007f5e0ff */
[----:B------:R-:W-:Y:S01]  /*9980*/  @!P1 IMAD.X R27, R37, 0x1, R4, P2 ;  /* 0x00000001251b9824 */ /* 0x000fe200010e0604 */
[----:B------:R-:W-:Y:S01]  /*9990*/  @!P1 IADD3 R24, P2, R28, R7, RZ ;  /* 0x000000071c189210 */ /* 0x000fe20007f5e0ff */
[----:B------:R-:W-:Y:S01]  /*99a0*/  CS2R R42, SRZ ;  /* 0x00000000002a7805 */ /* 0x000fe2000001ff00 */
[----:B------:R-:W-:-:S03]  /*99b0*/  CS2R R40, SRZ ;  /* 0x0000000000287805 */ /* 0x000fc6000001ff00 */
[----:B------:R-:W-:Y:S02]  /*99c0*/  @!P1 IMAD.X R25, R29, 0x1, R4, P2 ;  /* 0x000000011d199824 */ /* 0x000fe400010e0604 */
[C---:B------:R-:W-:Y:S01]  /*99d0*/  @!P0 IMAD.SHL.U32 R4, R137.reuse, 0x2, RZ ;  /* 0x0000000289048824 */ /* 0x040fe200078e00ff */
[----:B------:R3:W5:Y:S01]  /*99e0*/  @!P1 LD.E.64 R42, [R26.64] ;  /* 0x000000081a2a9980 */ /* 0x000762000c101b00 */
[----:B------:R-:W-:Y:S02]  /*99f0*/  ISETP.GE.AND P2, PT, R22, c[0x0][0x27c], PT ;  /* 0x00009f0016007a0c */ /* 0x000fe40003f46270 */
[----:B------:R-:W-:Y:S01]  /*9a00*/  @!P0 SHF.L.U64.HI R6, R137, 0x1, R6 ;  /* 0x0000000189068819 */ /* 0x000fe20000010206 */
[----:B------:R4:W5:Y:S01]  /*9a10*/  @!P1 LD.E.64 R40, [R24.64] ;  /* 0x0000000818289980 */ /* 0x000962000c101b00 */
[----:B--2---:R-:W-:-:S05]  /*9a20*/  @!P0 IADD3 R16, P1, R36, R4, RZ ;  /* 0x0000000424108210 */ /* 0x004fca0007f3e0ff */
[--C-:B------:R-:W-:Y:S01]  /*9a30*/  @!P0 IMAD.X R17, R37, 0x1, R6.reuse, P1 ;  /* 0x0000000125118824 */ /* 0x100fe200008e0606 */
[----:B-1----:R-:W-:Y:S01]  /*9a40*/  @!P0 IADD3 R18, P1, R28, R4, RZ ;  /* 0x000000041c128210 */ /* 0x002fe20007f3e0ff */
[----:B------:R-:W-:Y:S01]  /*9a50*/  CS2R R34, SRZ ;  /* 0x0000000000227805 */ /* 0x000fe2000001ff00 */
[----:B------:R-:W-:Y:S01]  /*9a60*/  CS2R R30, SRZ ;  /* 0x00000000001e7805 */ /* 0x000fe2000001ff00 */
[C---:B------:R-:W-:Y:S02]  /*9a70*/  @!P2 IMAD.SHL.U32 R4, R22.reuse, 0x2, RZ ;  /* 0x000000021604a824 */ /* 0x040fe400078e00ff */
[----:B------:R-:W-:Y:S01]  /*9a80*/  @!P0 IMAD.X R19, R29, 0x1, R6, P1 ;  /* 0x000000011d138824 */ /* 0x000fe200008e0606 */
[----:B------:R-:W-:Y:S01]  /*9a90*/  @!P2 SHF.L.U64.HI R15, R22, 0x1, R15 ;  /* 0x00000001160fa819 */ /* 0x000fe2000001020f */
[----:B------:R1:W5:Y:S04]  /*9aa0*/  @!P0 LD.E.64 R34, [R16.64] ;  /* 0x0000000810228980 */ /* 0x000368000c101b00 */
[----:B------:R2:W5:Y:S01]  /*9ab0*/  @!P0 LD.E.64 R30, [R18.64] ;  /* 0x00000008121e8980 */ /* 0x000562000c101b00 */
[----:B------:R-:W-:-:S02]  /*9ac0*/  @!P2 IADD3 R6, P0, R28, R4, RZ ;  /* 0x000000041c06a210 */ /* 0x000fc40007f1e0ff */
[----:B------:R-:W-:-:S03]  /*9ad0*/  ISETP.GE.AND P1, PT, R142, c[0x0][0x27c], PT ;  /* 0x00009f008e007a0c */ /* 0x000fc60003f26270 */
[----:B------:R-:W-:Y:S01]  /*9ae0*/  @!P2 IMAD.X R7, R29, 0x1, R15, P0 ;  /* 0x000000011d07a824 */ /* 0x000fe200000e060f */
[----:B------:R-:W-:Y:S01]  /*9af0*/  ISETP.GE.AND P0, PT, R136, c[0x0][0x27c], PT ;  /* 0x00009f0088007a0c */ /* 0x000fe20003f06270 */
[----:B------:R-:W-:Y:S01]  /*9b00*/  CS2R R58, SRZ ;  /* 0x00000000003a7805 */ /* 0x000fe2000001ff00 */
[----:B------:R-:W-:Y:S01]  /*9b10*/  CS2R R56, SRZ ;  /* 0x0000000000387805 */ /* 0x000fe2000001ff00 */
[----:B------:R-:W-:-:S06]  /*9b20*/  @!P2 IADD3 R84, P3, R36, R4, RZ ;  /* 0x000000042454a210 */ /* 0x000fcc0007f7e0ff */
[----:B------:R-:W-:-:S04]  /*9b30*/  @!P1 IMAD.WIDE R86, R142, 0x2, R28 ;  /* 0x000000028e569825 */ /* 0x000fc800078e021c */
[----:B------:R-:W-:Y:S01]  /*9b40*/  @!P0 IMAD.SHL.U32 R4, R136, 0x2, RZ ;  /* 0x0000000288048824 */ /* 0x000fe200078e00ff */
[----:B------:R2:W5:Y:S01]  /*9b50*/  @!P1 LD.E.64 R56, [R86.64] ;  /* 0x0000000856389980 */ /* 0x000562000c101b00 */
[----:B-1----:R-:W-:Y:S01]  /*9b60*/  @!P1 IMAD.WIDE R16, R142, 0x2, R36 ;  /* 0x000000028e109825 */ /* 0x002fe200078e0224 */
[----:B------:R-:W-:-:S04]  /*9b70*/  @!P0 SHF.L.U64.HI R21, R136, 0x1, R21 ;  /* 0x0000000188158819 */ /* 0x000fc80000010215 */
[----:B------:R1:W5:Y:S01]  /*9b80*/  @!P1 LD.E.64 R58, [R16.64] ;  /* 0x00000008103a9980 */ /* 0x000362000c101b00 */
[----:B------:R-:W-:Y:S01]  /*9b90*/  @!P0 IADD3 R14, P1, R36, R4, RZ ;  /* 0x00000004240e8210 */ /* 0x000fe20007f3e0ff */
[----:B------:R-:W-:-:S04]  /*9ba0*/  @!P2 IMAD.X R85, R37, 0x1, R15, P3 ;  /* 0x000000012555a824 */ /* 0x000fc800018e060f */
[--C-:B------:R-:W-:Y:S01]  /*9bb0*/  @!P0 IMAD.X R15, R37, 0x1, R21.reuse, P1 ;  /* 0x00000001250f8824 */ /* 0x100fe200008e0615 */
[----:B------:R-:W-:Y:S01]  /*9bc0*/  @!P0 IADD3 R20, P1, R28, R4, RZ ;  /* 0x000000041c148210 */ /* 0x000fe20007f3e0ff */
[----:B---3--:R-:W-:Y:S01]  /*9bd0*/  CS2R R26, SRZ ;  /* 0x00000000001a7805 */ /* 0x008fe2000001ff00 */
[----:B----4-:R-:W-:Y:S01]  /*9be0*/  CS2R R24, SRZ ;  /* 0x0000000000187805 */ /* 0x010fe2000001ff00 */
[----:B--2---:R-:W-:Y:S02]  /*9bf0*/  CS2R R18, SRZ ;  /* 0x0000000000127805 */ /* 0x004fe4000001ff00 */
[----:B------:R-:W-:Y:S02]  /*9c00*/  @!P0 IMAD.X R21, R29, 0x1, R21, P1 ;  /* 0x000000011d158824 */ /* 0x000fe400008e0615 */
[----:B------:R2:W5:Y:S04]  /*9c10*/  @!P2 LD.E.64 R26, [R84.64] ;  /* 0x00000008541aa980 */ /* 0x000568000c101b00 */
[----:B------:R2:W5:Y:S04]  /*9c20*/  @!P2 LD.E.64 R24, [R6.64] ;  /* 0x000000080618a980 */ /* 0x000568000c101b00 */
[----:B------:R2:W5:Y:S01]  /*9c30*/  @!P0 LD.E.64 R18, [R14.64] ;  /* 0x000000080e128980 */ /* 0x000562000c101b00 */
[----:B-1----:R-:W-:-:S06]  /*9c40*/  CS2R R16, SRZ ;  /* 0x0000000000107805 */ /* 0x002fcc000001ff00 */
[----:B------:R2:W5:Y:S02]  /*9c50*/  @!P0 LD.E.64 R16, [R20.64] ;  /* 0x0000000814108980 */ /* 0x000564000c101b00 */
.L_x_1883:
[----:B----4-:R-:W-:Y:S05]  /*9c60*/  BSYNC B0 ;  /* 0x0000000000007941 */ /* 0x010fea0003800000 */
.L_x_1882:
[----:B--2--5:R-:W-:Y:S01]  /*9c70*/  IMAD.MOV.U32 R7, RZ, RZ, R18 ;  /* 0x000000ffff077224 */ /* 0x024fe200078e0012 */
[----:B------:R-:W-:Y:S01]  /*9c80*/  LOP3.LUT R15, R77, 0x18, R144, 0xf8, !PT ;  /* 0x000000184d0f7812 */ /* 0x000fe200078ef890 */
[----:B------:R-:W-:Y:S01]  /*9c90*/  IMAD.MOV.U32 R6, RZ, RZ, R19 ;  /* 0x000000ffff067224 */ /* 0x000fe200078e0013 */
[----:B------:R-:W-:Y:S01]  /*9ca0*/  LOP3.LUT P0, RZ, R215, 0x4, RZ, 0xc0, !PT ;  /* 0x00000004d7ff7812 */ /* 0x000fe2000780c0ff */
[----:B------:R-:W-:Y:S01]  /*9cb0*/  IMAD.MOV.U32 R4, RZ, RZ, R26 ;  /* 0x000000ffff047224 */ /* 0x000fe200078e001a */
[----:B------:R-:W-:Y:S01]  /*9cc0*/  LOP3.LUT R15, R12, R15, R13, 0xf6, !PT ;  /* 0x0000000f0c0f7212 */ /* 0x000fe200078ef60d */
[----:B------:R-:W-:Y:S01]  /*9cd0*/  IMAD.MOV.U32 R12, RZ, RZ, R27 ;  /* 0x000000ffff0c7224 */ /* 0x000fe200078e001b */
[----:B------:R-:W-:Y:S01]  /*9ce0*/  PRMT R14, R6, 0x5410, R7 ;  /* 0x00005410060e7816 */ /* 0x000fe20000000007 */
[----:B------:R-:W-:Y:S01]  /*9cf0*/  IMAD.MOV.U32 R7, RZ, RZ, R34 ;  /* 0x000000ffff077224 */ /* 0x000fe200078e0022 */
[----:B------:R-:W-:Y:S01]  /*9d00*/  PRMT R21, R21, 0x5410, R4 ;  /* 0x0000541015157816 */ /* 0x000fe20000000004 */
[----:B------:R-:W-:Y:S01]  /*9d10*/  IMAD.MOV.U32 R6, RZ, RZ, R35 ;  /* 0x000000ffff067224 */ /* 0x000fe200078e0023 */
[----:B------:R-:W-:-:S04]  /*9d20*/  DEPBAR.LE SB0, 0x3 ;  /* 0x000080c00000791a */ /* 0x000fc80000000000 */
        /* <DEDUP_REMOVED lines=8> */
[----:B------:R-:W-:Y:S01]  /*9db0*/  IMAD.IADD R52, R5, 0x1, -R224 ;  /* 0x0000000105347824 */ /* 0x000fe200078e0ae0 */
[----:B------:R-:W-:Y:S01]  /*9dc0*/  PRMT R36, R6, 0x5410, R7 ;  /* 0x0000541006247816 */ /* 0x000fe20000000007 */
[----:B------:R-:W-:Y:S01]  /*9dd0*/  IMAD.MOV.U32 R7, RZ, RZ, R16 ;  /* 0x000000ffff077224 */ /* 0x000fe200078e0010 */
[----:B------:R-:W-:Y:S01]  /*9de0*/  PRMT R39, R39, 0x5410, R4 ;  /* 0x0000541027277816 */ /* 0x000fe20000000004 */
[----:B------:R-:W-:Y:S01]  /*9df0*/  IMAD.MOV.U32 R6, RZ, RZ, R17 ;  /* 0x000000ffff067224 */ /* 0x000fe200078e0011 */
[----:B------:R-:W-:Y:S01]  /*9e00*/  IMNMX R52, R52, 0x80, PT ;  /* 0x0000008034347817 */ /* 0x000fe20003800200 */
[----:B------:R-:W-:-:S02]  /*9e10*/  IMAD.MOV.U32 R4, RZ, RZ, R24 ;  /* 0x000000ffff047224 */ /* 0x000fc400078e0018 */
[----:B------:R-:W-:Y:S01]  /*9e20*/  IMAD.MOV.U32 R12, RZ, RZ, R43 ;  /* 0x000000ffff0c7224 */ /* 0x000fe200078e002b */
[----:B------:R-:W-:Y:S01]  /*9e30*/  PRMT R13, R6, 0x5410, R7 ;  /* 0x00005410060d7816 */ /* 0x000fe20000000007 */
[----:B------:R-:W-:Y:S01]  /*9e40*/  IMAD.MOV.U32 R7, RZ, RZ, R30 ;  /* 0x000000ffff077224 */ /* 0x000fe200078e001e */
[----:B------:R-:W-:Y:S01]  /*9e50*/  PRMT R20, R20, 0x5410, R4 ;  /* 0x0000541014147816 */ /* 0x000fe20000000004 */
[----:B------:R-:W-:Y:S01]  /*9e60*/  IMAD.MOV.U32 R6, RZ, RZ, R31 ;  /* 0x000000ffff067224 */ /* 0x000fe200078e001f */
[----:B------:R-:W-:Y:S01]  /*9e70*/  BAR.SYNC.DEFER_BLOCKING 0x0 ;  /* 0x0000000000007b1d */ /* 0x000fe20000010000 */
[----:B------:R-:W-:Y:S01]  /*9e80*/  IMAD.MOV.U32 R4, RZ, RZ, R40 ;  /* 0x000000ffff047224 */ /* 0x000fe200078e0028 */
[----:B------:R-:W-:Y:S01]  /*9e90*/  ISETP.GE.AND P1, PT, R217, R52, PT ;  /* 0x00000034d900720c */ /* 0x000fe20003f26270 */
[----:B------:R-:W-:Y:S01]  /*9ea0*/  IMAD.SHL.U32 R15, R15, 0x2, RZ ;  /* 0x000000020f0f7824 */ /* 0x000fe200078e00ff */
        /* <DEDUP_REMOVED lines=12> */
[----:B------:R-:W-:Y:S01]  /*9f70*/  IADD3 R4, R15, 0x18100, RZ ;  /* 0x000181000f047810 */ /* 0x000fe20007ffe0ff */
[----:B------:R-:W-:Y:S01]  /*9f80*/  IMAD.MOV.U32 R5, RZ, RZ, R57 ;  /* 0x000000ffff057224 */ /* 0x000fe200078e0039 */
[----:B------:R-:W-:-:S02]  /*9f90*/  PRMT R20, R12, 0x7610, R20 ;  /* 0x000076100c147816 */ /* 0x000fc40000000014 */
[----:B------:R-:W-:Y:S02]  /*9fa0*/  IADD3 R12, R15, 0x18140, RZ ;  /* 0x000181400f0c7810 */ /* 0x000fe40007ffe0ff */
[----:B------:R-:W-:Y:S02]  /*9fb0*/  PRMT R37, R7, 0x7610, R37 ;  /* 0x0000761007257816 */ /* 0x000fe40000000025 */
[----:B------:R-:W-:Y:S02]  /*9fc0*/  PRMT R45, R5, 0x5410, R6 ;  /* 0x00005410052d7816 */ /* 0x000fe40000000006 */
[----:B------:R-:W-:Y:S01]  /*9fd0*/  @P0 IADD3 R12, R4, -0x40, RZ ;  /* 0xffffffc0040c0810 */ /* 0x000fe20007ffe0ff */
[----:B------:R-:W-:Y:S05]  /*9fe0*/  @P1 BRA `(.L_x_1885) ;  /* 0x0000112000001947 */ /* 0x000fea0003800000 */
[----:B------:R-:W-:Y:S01]  /*9ff0*/  ISETP.GE.AND P0, PT, R142, c[0x0][0x27c], PT ;  /* 0x00009f008e007a0c */ /* 0x000fe20003f06270 */
[----:B------:R-:W-:-:S12]  /*a000*/  BSSY B0, `(.L_x_1886) ;  /* 0x000002c000007945 */ /* 0x000fd80003800000 */
[----:B------:R-:W-:Y:S05]  /*a010*/  @P0 BRA `(.L_x_1887) ;  /* 0x000002a000000947 */ /* 0x000fea0003800000 */
[----:B------:R-:W1:Y:S01]  /*a020*/  LDS.128 R4, [R15+0x18100] ;  /* 0x018100000f047984 */ /* 0x000e620000000c00 */
[--C-:B------:R-:W-:Y:S01]  /*a030*/  SHF.R.U64 R77, R80, 0x10, R81.reuse ;  /* 0x00000010504d7819 */ /* 0x100fe20000001251 */
[--C-:B------:R-:W-:Y:S01]  /*a040*/  HADD2.F32 R87, -RZ, R73.reuse.H1_H1 ;  /* 0x30000049ff577230 */ /* 0x100fe20000004100 */
[----:B------:R-:W-:Y:S01]  /*a050*/  SHF.R.U32.HI R80, RZ, 0x10, R81 ;  /* 0x00000010ff507819 */ /* 0x000fe20000011651 */
[----:B------:R-:W-:Y:S01]  /*a060*/  HADD2.F32 R93, -RZ, R76.H1_H1 ;  /* 0x3000004cff5d7230 */ /* 0x000fe20000004100 */
[--C-:B------:R-:W-:Y:S01]  /*a070*/  SHF.R.U64 R81, R82, 0x10, R83.reuse ;  /* 0x0000001052517819 */ /* 0x100fe20000001253 */
[----:B------:R-:W-:Y:S01]  /*a080*/  HADD2.F32 R73, -RZ, R73.H0_H0 ;  /* 0x20000049ff497230 */ /* 0x000fe20000004100 */
[----:B------:R-:W-:Y:S01]  /*a090*/  SHF.R.U32.HI R82, RZ, 0x10, R83 ;  /* 0x00000010ff527819 */ /* 0x000fe20000011653 */
[----:B------:R-:W-:Y:S02]  /*a0a0*/  HADD2.F32 R92, -RZ, R80.H0_H0 ;  /* 0x20000050ff5c7230 */ /* 0x000fe40000004100 */
[----:B------:R-:W-:-:S02]  /*a0b0*/  HADD2.F32 R81, -RZ, R81.H0_H0 ;  /* 0x20000051ff517230 */ /* 0x000fc40000004100 */
[----:B------:R-:W-:Y:S02]  /*a0c0*/  HADD2.F32 R82, -RZ, R82.H0_H0 ;  /* 0x20000052ff527230 */ /* 0x000fe40000004100 */
[----:B------:R-:W-:Y:S02]  /*a0d0*/  HADD2.F32 R77, -RZ, R77.H0_H0 ;  /* 0x2000004dff4d7230 */ /* 0x000fe40000004100 */
[--C-:B-1----:R-:W-:Y:S02]  /*a0e0*/  HADD2.F32 R83, -RZ, R7.reuse.H0_H0 ;  /* 0x20000007ff537230 */ /* 0x102fe40000004100 */
[----:B------:R-:W-:Y:S02]  /*a0f0*/  HADD2.F32 R7, -RZ, R7.H1_H1 ;  /* 0x30000007ff077230 */ /* 0x000fe40000004100 */
[--C-:B------:R-:W-:Y:S02]  /*a100*/  HADD2.F32 R85, -RZ, R4.reuse.H1_H1 ;  /* 0x30000004ff557230 */ /* 0x100fe40000004100 */
[----:B------:R-:W-:Y:S01]  /*a110*/  HADD2.F32 R84, -RZ, R4.H0_H0 ;  /* 0x20000004ff547230 */ /* 0x000fe20000004100 */
[-C--:B------:R-:W-:Y:S01]  /*a120*/  FMUL.FTZ R80, R7, R82.reuse ;  /* 0x0000005207507220 */ /* 0x080fe20000410000 */
[--C-:B------:R-:W-:Y:S01]  /*a130*/  HADD2.F32 R4, -RZ, R6.reuse.H0_H0 ;  /* 0x20000006ff047230 */ /* 0x100fe20000004100 */
[----:B------:R-:W-:Y:S01]  /*a140*/  FMUL.FTZ R82, R83, R82 ;  /* 0x0000005253527220 */ /* 0x000fe20000410000 */
[----:B------:R-:W-:Y:S01]  /*a150*/  HADD2.F32 R6, -RZ, R6.H1_H1 ;  /* 0x30000006ff067230 */ /* 0x000fe20000004100 */
[-C--:B------:R-:W-:Y:S01]  /*a160*/  FMUL.FTZ R94, R85, R87.reuse ;  /* 0x00000057555e7220 */ /* 0x080fe20000410000 */
[--C-:B------:R-:W-:Y:S01]  /*a170*/  HADD2.F32 R86, -RZ, R5.reuse.H0_H0 ;  /* 0x20000005ff567230 */ /* 0x100fe20000004100 */
[-C--:B------:R-:W-:Y:S01]  /*a180*/  FFMA.FTZ R80, R83, R92.reuse, -R80 ;  /* 0x0000005c53507223 */ /* 0x080fe20000010850 */
[----:B------:R-:W-:Y:S01]  /*a190*/  HADD2.F32 R5, -RZ, R5.H1_H1 ;  /* 0x30000005ff057230 */ /* 0x000fe20000004100 */
[----:B------:R-:W-:Y:S01]  /*a1a0*/  FMUL.FTZ R96, R84, R87 ;  /* 0x0000005754607220 */ /* 0x000fe20000410000 */
[----:B------:R-:W-:Y:S01]  /*a1b0*/  HADD2.F32 R83, -RZ, R76.H0_H0 ;  /* 0x2000004cff537230 */ /* 0x000fe20000004100 */
[----:B------:R-:W-:-:S02]  /*a1c0*/  FFMA.FTZ R7, R7, R92, R82 ;  /* 0x0000005c07077223 */ /* 0x000fc40000010052 */
[----:B------:R-:W-:Y:S02]  /*a1d0*/  FFMA.FTZ R94, R84, R93, -R94 ;  /* 0x0000005d545e7223 */ /* 0x000fe4000001085e */
[-C--:B------:R-:W-:Y:S01]  /*a1e0*/  FMUL.FTZ R76, R6, R73.reuse ;  /* 0x00000049064c7220 */ /* 0x080fe20000410000 */
[----:B------:R-:W-:Y:S01]  /*a1f0*/  F2FP.PACK_AB R7, R7, R80 ;  /* 0x000000500707723e */ /* 0x000fe200000000ff */
[----:B------:R-:W-:Y:S02]  /*a200*/  FMUL.FTZ R73, R4, R73 ;  /* 0x0000004904497220 */ /* 0x000fe40000410000 */
[-C--:B------:R-:W-:Y:S02]  /*a210*/  FMUL.FTZ R82, R5, R81.reuse ;  /* 0x0000005105527220 */ /* 0x080fe40000410000 */
[----:B------:R-:W-:Y:S02]  /*a220*/  FMUL.FTZ R84, R86, R81 ;  /* 0x0000005156547220 */ /* 0x000fe40000410000 */
[----:B------:R-:W-:-:S02]  /*a230*/  FFMA.FTZ R85, R85, R93, R96 ;  /* 0x0000005d55557223 */ /* 0x000fc40000010060 */
[-C--:B------:R-:W-:Y:S02]  /*a240*/  FFMA.FTZ R76, R4, R83.reuse, -R76 ;  /* 0x00000053044c7223 */ /* 0x080fe4000001084c */
[----:B------:R-:W-:Y:S01]  /*a250*/  FFMA.FTZ R73, R6, R83, R73 ;  /* 0x0000005306497223 */ /* 0x000fe20000010049 */
[----:B------:R-:W-:Y:S01]  /*a260*/  F2FP.PACK_AB R4, R85, R94 ;  /* 0x0000005e5504723e */ /* 0x000fe200000000ff */
[-C--:B------:R-:W-:Y:S02]  /*a270*/  FFMA.FTZ R82, R86, R77.reuse, -R82 ;  /* 0x0000004d56527223 */ /* 0x080fe40000010852 */
[----:B------:R-:W-:Y:S01]  /*a280*/  FFMA.FTZ R5, R5, R77, R84 ;  /* 0x0000004d05057223 */ /* 0x000fe20000010054 */
[----:B------:R-:W-:-:S04]  /*a290*/  F2FP.PACK_AB R6, R73, R76 ;  /* 0x0000004c4906723e */ /* 0x000fc800000000ff */
[----:B------:R-:W-:-:S05]  /*a2a0*/  F2FP.PACK_AB R5, R5, R82 ;  /* 0x000000520505723e */ /* 0x000fca00000000ff */
[----:B------:R1:W-:Y:S02]  /*a2b0*/  STS.128 [R15+0x18100], R4 ;  /* 0x018100040f007388 */ /* 0x0003e40000000c00 */
.L_x_1887:
[----:B------:R-:W-:Y:S05]  /*a2c0*/  BSYNC B0 ;  /* 0x0000000000007941 */ /* 0x000fea0003800000 */
.L_x_1886:
[----:B------:R-:W-:Y:S01]  /*a2d0*/  ISETP.GE.AND P0, PT, R38, c[0x0][0x27c], PT ;  /* 0x00009f0026007a0c */ /* 0x000fe20003f06270 */
[----:B------:R-:W-:-:S12]  /*a2e0*/  BSSY B0, `(.L_x_1888) ;  /* 0x000002c000007945 */ /* 0x000fd80003800000 */
[----:B------:R-:W-:Y:S05]  /*a2f0*/  @P0 BRA `(.L_x_1889) ;  /* 0x000002a000000947 */ /* 0x000fea0003800000 */
[----:B-1----:R-:W1:Y:S01]  /*a300*/  LDS.128 R4, [R12] ;  /* 0x000000000c047984 */ /* 0x002e620000000c00 */
        /* <DEDUP_REMOVED lines=17> */
[-C--:B------:R-:W-:Y:S01]  /*a420*/  FMUL.FTZ R86, R81, R83.reuse ;  /* 0x0000005351567220 */ /* 0x080fe20000410000 */
[--C-:B------:R-:W-:Y:S01]  /*a430*/  HADD2.F32 R82, -RZ, R5.reuse.H0_H0 ;  /* 0x20000005ff527230 */ /* 0x100fe20000004100 */
[C---:B------:R-:W-:Y:S01]  /*a440*/  FMUL.FTZ R98, R77.reuse, R98 ;  /* 0x000000624d627220 */ /* 0x040fe20000410000 */
[----:B------:R-:W-:Y:S01]  /*a450*/  HADD2.F32 R6, -RZ, R6.H1_H1 ;  /* 0x30000006ff067230 */ /* 0x000fe20000004100 */
[----:B------:R-:W-:Y:S01]  /*a460*/  FFMA.FTZ R84, R77, R100, -R84 ;  /* 0x000000644d547223 */ /* 0x000fe20000010854 */
[----:B------:R-:W-:Y:S01]  /*a470*/  HADD2.F32 R5, -RZ, R5.H1_H1 ;  /* 0x30000005ff057230 */ /* 0x000fe20000004100 */
[C---:B------:R-:W-:Y:S01]  /*a480*/  FMUL.FTZ R92, R80.reuse, R83 ;  /* 0x00000053505c7220 */ /* 0x040fe20000410000 */
[----:B------:R-:W-:Y:S01]  /*a490*/  HADD2.F32 R77, -RZ, R72.H0_H0 ;  /* 0x20000048ff4d7230 */ /* 0x000fe20000004100 */
[----:B------:R-:W-:-:S02]  /*a4a0*/  FFMA.FTZ R86, R80, R85, -R86 ;  /* 0x0000005550567223 */ /* 0x000fc40000010856 */
[-C--:B------:R-:W-:Y:S02]  /*a4b0*/  FMUL.FTZ R72, R6, R67.reuse ;  /* 0x0000004306487220 */ /* 0x080fe40000410000 */
[-C--:B------:R-:W-:Y:S02]  /*a4c0*/  FMUL.FTZ R80, R5, R76.reuse ;  /* 0x0000004c05507220 */ /* 0x080fe40000410000 */
[----:B------:R-:W-:Y:S02]  /*a4d0*/  FMUL.FTZ R67, R4, R67 ;  /* 0x0000004304437220 */ /* 0x000fe40000410000 */
[----:B------:R-:W-:Y:S02]  /*a4e0*/  FMUL.FTZ R76, R82, R76 ;  /* 0x0000004c524c7220 */ /* 0x000fe40000410000 */
[----:B------:R-:W-:Y:S02]  /*a4f0*/  FFMA.FTZ R7, R7, R100, R98 ;  /* 0x0000006407077223 */ /* 0x000fe40000010062 */
[----:B------:R-:W-:-:S02]  /*a500*/  FFMA.FTZ R81, R81, R85, R92 ;  /* 0x0000005551517223 */ /* 0x000fc4000001005c */
[-C--:B------:R-:W-:Y:S01]  /*a510*/  FFMA.FTZ R72, R4, R77.reuse, -R72 ;  /* 0x0000004d04487223 */ /* 0x080fe20000010848 */
[----:B------:R-:W-:Y:S01]  /*a520*/  F2FP.PACK_AB R7, R7, R84 ;  /* 0x000000540707723e */ /* 0x000fe200000000ff */
[----:B------:R-:W-:Y:S01]  /*a530*/  FFMA.FTZ R67, R6, R77, R67 ;  /* 0x0000004d06437223 */ /* 0x000fe20000010043 */
[----:B------:R-:W-:Y:S01]  /*a540*/  F2FP.PACK_AB R4, R81, R86 ;  /* 0x000000565104723e */ /* 0x000fe200000000ff */
[-C--:B------:R-:W-:Y:S02]  /*a550*/  FFMA.FTZ R80, R82, R73.reuse, -R80 ;  /* 0x0000004952507223 */ /* 0x080fe40000010850 */
[----:B------:R-:W-:Y:S01]  /*a560*/  FFMA.FTZ R5, R5, R73, R76 ;  /* 0x0000004905057223 */ /* 0x000fe2000001004c */
[----:B------:R-:W-:-:S04]  /*a570*/  F2FP.PACK_AB R6, R67, R72 ;  /* 0x000000484306723e */ /* 0x000fc800000000ff */
[----:B------:R-:W-:-:S05]  /*a580*/  F2FP.PACK_AB R5, R5, R80 ;  /* 0x000000500505723e */ /* 0x000fca00000000ff */
[----:B------:R1:W-:Y:S02]  /*a590*/  STS.128 [R12], R4 ;  /* 0x000000040c007388 */ /* 0x0003e40000000c00 */
.L_x_1889:
[----:B------:R-:W-:Y:S05]  /*a5a0*/  BSYNC B0 ;  /* 0x0000000000007941 */ /* 0x000fea0003800000 */
.L_x_1888:
[----:B------:R-:W-:Y:S01]  /*a5b0*/  ISETP.GE.AND P0, PT, R33, c[0x0][0x27c], PT ;  /* 0x00009f0021007a0c */ /* 0x000fe20003f06270 */
[----:B------:R-:W-:-:S12]  /*a5c0*/  BSSY B0, `(.L_x_1890) ;  /* 0x000002c000007945 */ /* 0x000fd80003800000 */
[----:B------:R-:W-:Y:S05]  /*a5d0*/  @P0 BRA `(.L_x_1891) ;  /* 0x000002a000000947 */ /* 0x000fea0003800000 */
[----:B-1----:R-:W1:Y:S01]  /*a5e0*/  LDS.128 R4, [R15+0x1c100] ;  /* 0x01c100000f047984 */ /* 0x002e620000000c00 */
        /* <DEDUP_REMOVED lines=40> */
[----:B------:R1:W-:Y:S02]  /*a870*/  STS.128 [R15+0x1c100], R4 ;  /* 0x01c100040f007388 */ /* 0x0003e40000000c00 */
.L_x_1891:
[----:B------:R-:W-:Y:S05]  /*a880*/  BSYNC B0 ;  /* 0x0000000000007941 */ /* 0x000fea0003800000 */
.L_x_1890:
        /* <DEDUP_REMOVED lines=14> */
[--C-:B-1----:R-:W-:Y:S02]  /*a970*/  HADD2.F32 R67, -RZ, R7.reuse.H0_H0 ;  /* 0x20000007ff437230 */ /* 0x102fe40000004100 */
[----:B------:R-:W-:Y:S02]  /*a980*/  HADD2.F32 R7, -RZ, R7.H1_H1 ;  /* 0x30000007ff077230 */ /* 0x000fe40000004100 */
[--C-:B------:R-:W-:Y:S02]  /*a990*/  HADD2.F32 R73, -RZ, R4.reuse.H1_H1 ;  /* 0x30000004ff497230 */ /* 0x100fe40000004100 */
[----:B------:R-:W-:Y:S01]  /*a9a0*/  HADD2.F32 R72, -RZ, R4.H0_H0 ;  /* 0x20000004ff487230 */ /* 0x000fe20000004100 */
[----:B------:R-:W-:Y:S01]  /*a9b0*/  FMUL.FTZ R78, R7, R74 ;  /* 0x0000004a074e7220 */ /* 0x000fe20000410000 */
[--C-:B------:R-:W-:Y:S01]  /*a9c0*/  HADD2.F32 R4, -RZ, R6.reuse.H0_H0 ;  /* 0x20000006ff047230 */ /* 0x100fe20000004100 */
[----:B------:R-:W-:Y:S01]  /*a9d0*/  FMUL.FTZ R79, R73, R76 ;  /* 0x0000004c494f7220 */ /* 0x000fe20000410000 */
[--C-:B------:R-:W-:Y:S01]  /*a9e0*/  HADD2.F32 R75, -RZ, R5.reuse.H0_H0 ;  /* 0x20000005ff4b7230 */ /* 0x100fe20000004100 */
[C---:B------:R-:W-:Y:S01]  /*a9f0*/  FMUL.FTZ R74, R67.reuse, R74 ;  /* 0x0000004a434a7220 */ /* 0x040fe20000410000 */
[----:B------:R-:W-:Y:S01]  /*aa00*/  HADD2.F32 R6, -RZ, R6.H1_H1 ;  /* 0x30000006ff067230 */ /* 0x000fe20000004100 */
[----:B------:R-:W-:Y:S01]  /*aa10*/  FFMA.FTZ R78, R67, R80, -R78 ;  /* 0x00000050434e7223 */ /* 0x000fe2000001084e */
[----:B------:R-:W-:Y:S01]  /*aa20*/  HADD2.F32 R5, -RZ, R5.H1_H1 ;  /* 0x30000005ff057230 */ /* 0x000fe20000004100 */
[C---:B------:R-:W-:Y:S01]  /*aa30*/  FMUL.FTZ R76, R72.reuse, R76 ;  /* 0x0000004c484c7220 */ /* 0x040fe20000410000 */
[----:B------:R-:W-:Y:S01]  /*aa40*/  HADD2.F32 R67, -RZ, R60.H0_H0 ;  /* 0x2000003cff437230 */ /* 0x000fe20000004100 */
[----:B------:R-:W-:Y:S01]  /*aa50*/  FFMA.FTZ R79, R72, R77, -R79 ;  /* 0x0000004d484f7223 */ /* 0x000fe2000001084f */
[----:B------:R-:W-:Y:S01]  /*aa60*/  HADD2.F32 R72, -RZ, R61.H0_H0 ;  /* 0x2000003dff487230 */ /* 0x000fe20000004100 */
[----:B------:R-:W-:-:S02]  /*aa70*/  FMUL.FTZ R60, R6, R55 ;  /* 0x00000037063c7220 */ /* 0x000fc40000410000 */
[-C--:B------:R-:W-:Y:S02]  /*aa80*/  FMUL.FTZ R61, R5, R66.reuse ;  /* 0x00000042053d7220 */ /* 0x080fe40000410000 */
[C---:B------:R-:W-:Y:S02]  /*aa90*/  FMUL.FTZ R55, R4.reuse, R55 ;  /* 0x0000003704377220 */ /* 0x040fe40000410000 */
[----:B------:R-:W-:Y:S02]  /*aaa0*/  FMUL.FTZ R66, R75, R66 ;  /* 0x000000424b427220 */ /* 0x000fe40000410000 */
[----:B------:R-:W-:Y:S02]  /*aab0*/  FFMA.FTZ R7, R7, R80, R74 ;  /* 0x0000005007077223 */ /* 0x000fe4000001004a */
[----:B------:R-:W-:Y:S02]  /*aac0*/  FFMA.FTZ R76, R73, R77, R76 ;  /* 0x0000004d494c7223 */ /* 0x000fe4000001004c */
[-C--:B------:R-:W-:Y:S01]  /*aad0*/  FFMA.FTZ R60, R4, R67.reuse, -R60 ;  /* 0x00000043043c7223 */ /* 0x080fe2000001083c */
[----:B------:R-:W-:Y:S01]  /*aae0*/  F2FP.PACK_AB R7, R7, R78 ;  /* 0x0000004e0707723e */ /* 0x000fe200000000ff */
[----:B------:R-:W-:Y:S01]  /*aaf0*/  FFMA.FTZ R55, R6, R67, R55 ;  /* 0x0000004306377223 */ /* 0x000fe20000010037 */
[----:B------:R-:W-:Y:S01]  /*ab00*/  F2FP.PACK_AB R4, R76, R79 ;  /* 0x0000004f4c04723e */ /* 0x000fe200000000ff */
[----:B------:R-:W-:-:S02]  /*ab10*/  FFMA.FTZ R61, R75, R72, -R61 ;  /* 0x000000484b3d7223 */ /* 0x000fc4000001083d */
[----:B------:R-:W-:Y:S01]  /*ab20*/  FFMA.FTZ R66, R5, R72, R66 ;  /* 0x0000004805427223 */ /* 0x000fe20000010042 */
[----:B------:R-:W-:-:S04]  /*ab30*/  F2FP.PACK_AB R6, R55, R60 ;  /* 0x0000003c3706723e */ /* 0x000fc800000000ff */
[----:B------:R-:W-:-:S05]  /*ab40*/  F2FP.PACK_AB R5, R66, R61 ;  /* 0x0000003d4205723e */ /* 0x000fca00000000ff */
[----:B------:R1:W-:Y:S02]  /*ab50*/  STS.128 [R12+0x4000], R4 ;  /* 0x004000040c007388 */ /* 0x0003e40000000c00 */
.L_x_1893:
[----:B------:R-:W-:Y:S05]  /*ab60*/  BSYNC B0 ;  /* 0x0000000000007941 */ /* 0x000fea0003800000 */
.L_x_1892:
[----:B------:R-:W-:Y:S01]  /*ab70*/  ISETP.GE.AND P0, PT, R22, c[0x0][0x27c], PT ;  /* 0x00009f0016007a0c */ /* 0x000fe20003f06270 */
[----:B------:R-:W-:-:S12]  /*ab80*/  BSSY B0, `(.L_x_1894) ;  /* 0x000002c000007945 */ /* 0x000fd80003800000 */
[----:B------:R-:W-:Y:S05]  /*ab90*/  @P0 BRA `(.L_x_1895) ;  /* 0x000002a000000947 */ /* 0x000fea0003800000 */
[----:B-1----:R-:W1:Y:S01]  /*aba0*/  LDS.128 R4, [R15+0x20100] ;  /* 0x020100000f047984 */ /* 0x002e620000000c00 */
[--C-:B------:R-:W-:Y:S01]  /*abb0*/  SHF.R.U64 R60, R68, 0x10, R69.reuse ;  /* 0x00000010443c7819 */ /* 0x100fe20000001245 */
[----:B------:R-:W-:Y:S01]  /*abc0*/  HADD2.F32 R73, -RZ, R54.H1_H1 ;  /* 0x30000036ff497230 */ /* 0x000fe20000004100 */
[----:B------:R-:W-:Y:S02]  /*abd0*/  SHF.R.U32.HI R68, RZ, 0x10, R69 ;  /* 0x00000010ff447819 */ /* 0x000fe40000011645 */
[--C-:B------:R-:W-:Y:S01]  /*abe0*/  SHF.R.U64 R55, R70, 0x10, R71.reuse ;  /* 0x0000001046377819 */ /* 0x100fe20000001247 */
[----:B------:R-:W-:Y:S01]  /*abf0*/  HADD2.F32 R60, -RZ, R60.H0_H0 ;  /* 0x2000003cff3c7230 */ /* 0x000fe20000004100 */
[----:B------:R-:W-:Y:S01]  /*ac00*/  SHF.R.U32.HI R70, RZ, 0x10, R71 ;  /* 0x00000010ff467819 */ /* 0x000fe20000011647 */
[----:B------:R-:W-:Y:S02]  /*ac10*/  HADD2.F32 R68, -RZ, R68.H0_H0 ;  /* 0x20000044ff447230 */ /* 0x000fe40000004100 */
[----:B------:R-:W-:-:S02]  /*ac20*/  HADD2.F32 R71, -RZ, R53.H1_H1 ;  /* 0x30000035ff477230 */ /* 0x000fc40000004100 */
        /* <DEDUP_REMOVED lines=33> */
.L_x_1895:
[----:B------:R-:W-:Y:S05]  /*ae40*/  BSYNC B0 ;  /* 0x0000000000007941 */ /* 0x000fea0003800000 */
.L_x_1894:
[----:B------:R-:W-:-:S13]  /*ae50*/  ISETP.GE.AND P0, PT, R136, c[0x0][0x27c], PT ;  /* 0x00009f0088007a0c */ /* 0x000fda0003f06270 */
[----:B------:R-:W-:Y:S05]  /*ae60*/  @P0 BRA `(.L_x_1885) ;  /* 0x000002a000000947 */ /* 0x000fea0003800000 */
[----:B-1----:R-:W1:Y:S01]  /*ae70*/  LDS.128 R4, [R12+0x8000] ;  /* 0x008000000c047984 */ /* 0x002e620000000c00 */
[--C-:B------:R-:W-:Y:S01]  /*ae80*/  SHF.R.U64 R54, R62, 0x10, R63.reuse ;  /* 0x000000103e367819 */ /* 0x100fe2000000123f */
[--C-:B------:R-:W-:Y:S01]  /*ae90*/  HADD2.F32 R67, -RZ, R51.reuse.H1_H1 ;  /* 0x30000033ff437230 */ /* 0x100fe20000004100 */
[----:B------:R-:W-:Y:S01]  /*aea0*/  SHF.R.U32.HI R62, RZ, 0x10, R63 ;  /* 0x00000010ff3e7819 */ /* 0x000fe2000001163f */
[----:B------:R-:W-:Y:S01]  /*aeb0*/  HADD2.F32 R51, -RZ, R51.H0_H0 ;  /* 0x20000033ff337230 */ /* 0x000fe20000004100 */
[--C-:B------:R-:W-:Y:S01]  /*aec0*/  SHF.R.U64 R53, R64, 0x10, R65.reuse ;  /* 0x0000001040357819 */ /* 0x100fe20000001241 */
[----:B------:R-:W-:Y:S01]  /*aed0*/  HADD2.F32 R54, -RZ, R54.H0_H0 ;  /* 0x20000036ff367230 */ /* 0x000fe20000004100 */
[----:B------:R-:W-:Y:S01]  /*aee0*/  SHF.R.U32.HI R64, RZ, 0x10, R65 ;  /* 0x00000010ff407819 */ /* 0x000fe20000011641 */
[----:B------:R-:W-:Y:S02]  /*aef0*/  HADD2.F32 R62, -RZ, R62.H0_H0 ;  /* 0x2000003eff3e7230 */ /* 0x000fe40000004100 */
[----:B------:R-:W-:-:S02]  /*af00*/  HADD2.F32 R65, -RZ, R50.H1_H1 ;  /* 0x30000032ff417230 */ /* 0x000fc40000004100 */
        /* <DEDUP_REMOVED lines=8> */
[--C-:B------:R-:W-:Y:S01]  /*af90*/  HADD2.F32 R63, -RZ, R5.reuse.H0_H0 ;  /* 0x20000005ff3f7230 */ /* 0x100fe20000004100 */
[-C--:B------:R-:W-:Y:S01]  /*afa0*/  FMUL.FTZ R68, R61, R65.reuse ;  /* 0x000000413d447220 */ /* 0x080fe20000410000 */
        /* <DEDUP_REMOVED lines=22> */
.L_x_1885:
[----:B------:R-:W-:Y:S05]  /*b110*/  BSYNC B1 ;  /* 0x0000000000017941 */ /* 0x000fea0003800000 */
.L_x_1884:
[----:B------:R-:W-:-:S13]  /*b120*/  ISETP.GE.AND P0, PT, R9, R52, PT ;  /* 0x000000340900720c */ /* 0x000fda0003f06270 */
[----:B------:R-:W-:Y:S05]  /*b130*/  @P0 BRA `(.L_x_1896) ;  /* 0x0000465000000947 */ /* 0x000fea0003800000 */
[----:B------:R-:W-:Y:S01]  /*b140*/  ISETP.GE.AND P0, PT, R142, c[0x0][0x27c], PT ;  /* 0x00009f008e007a0c */ /* 0x000fe20003f06270 */
[----:B------:R-:W-:-:S12]  /*b150*/  BSSY B0, `(.L_x_1897) ;  /* 0x000002c000007945 */ /* 0x000fd80003800000 */
[----:B------:R-:W-:Y:S05]  /*b160*/  @P0 BRA `(.L_x_1898) ;  /* 0x000002a000000947 */ /* 0x000fea0003800000 */
[----:B-1----:R-:W1:Y:S01]  /*b170*/  LDS.128 R4, [R15+0x1a100] ;  /* 0x01a100000f047984 */ /* 0x002e620000000c00 */
[--C-:B------:R-:W-:Y:S01]  /*b180*/  SHF.R.U64 R50, R56, 0x10, R57.reuse ;  /* 0x0000001038327819 */ /* 0x100fe20000001239 */
[----:B------:R-:W-:Y:S01]  /*b190*/  HADD2.F32 R55, -RZ, R45.H1_H1 ;  /* 0x3000002dff377230 */ /* 0x000fe20000004100 */
        /* <DEDUP_REMOVED lines=39> */
.L_x_1898:
[----:B------:R-:W-:Y:S05]  /*b410*/  BSYNC B0 ;  /* 0x0000000000007941 */ /* 0x000fea0003800000 */
.L_x_1897:
        /* <DEDUP_REMOVED lines=45> */
.L_x_1900:
[----:B------:R-:W-:Y:S05]  /*b6f0*/  BSYNC B0 ;  /* 0x0000000000007941 */ /* 0x000fea0003800000 */
.L_x_1899:
[----:B------:R-:W-:Y:S01]  /*b700*/  ISETP.GE.AND P0, PT, R33, c[0x0][0x27c], PT ;  /* 0x00009f0021007a0c */ /* 0x000fe20003f06270 */
[----:B------:R-:W-:-:S12]  /*b710*/  BSSY B0, `(.L_x_1901) ;  /* 0x000002c000007945 */ /* 0x000fd80003800000 */
[----:B------:R-:W-:Y:S05]  /*b720*/  @P0 BRA `(.L_x_1902) ;  /* 0x000002a000000947 */ /* 0x000fea0003800000 */
[----:B-1----:R-:W1:Y:S01]  /*b730*/  LDS.128 R4, [R15+0x1e100] ;  /* 0x01e100000f047984 */ /* 0x002e620000000c00 */
[--C-:B------:R-:W-:Y:S01]  /*b740*/  SHF.R.U64 R33, R40, 0x10, R41.reuse ;  /* 0x0000001028217819 */ /* 0x100fe20000001229 */
[----:B------:R-:W-:Y:S01]  /*b750*/  HADD2.F32 R45, -RZ, R32.H1_H1 ;  /* 0x30000020ff2d7230 */ /* 0x000fe20000004100 */
[----:B------:R-:W-:Y:S01]  /*b760*/  SHF.R.U32.HI R40, RZ, 0x10, R41 ;  /* 0x00000010ff287819 */ /* 0x000fe20000011629 */
[--C-:B------:R-:W-:Y:S01]  /*b770*/  HADD2.F32 R41, -RZ, R29.reuse.H1_H1 ;  /* 0x3000001dff297230 */ /* 0x100fe20000004100 */
[--C-:B------:R-:W-:Y:S01]  /*b780*/  SHF.R.U64 R9, R42, 0x10, R43.reuse ;  /* 0x000000102a097819 */ /* 0x100fe2000000122b */
[----:B------:R-:W-:Y:S01]  /*b790*/  HADD2.F32 R29, -RZ, R29.H0_H0 ;  /* 0x2000001dff1d7230 */ /* 0x000fe20000004100 */
[----:B------:R-:W-:Y:S01]  /*b7a0*/  SHF.R.U32.HI R42, RZ, 0x10, R43 ;  /* 0x00000010ff2a7819 */ /* 0x000fe2000001162b */
[----:B------:R-:W-:-:S04]  /*b7b0*/  HADD2.F32 R40, -RZ, R40.H0_H0 ;  /* 0x20000028ff287230 */ /* 0x000fc80000004100 */
[----:B------:R-:W-:Y:S02]  /*b7c0*/  HADD2.F32 R42, -RZ, R42.H0_H0 ;  /* 0x2000002aff2a7230 */ /* 0x000fe40000004100 */
[--C-:B-1----:R-:W-:Y:S02]  /*b7d0*/  HADD2.F32 R36, -RZ, R7.reuse.H0_H0 ;  /* 0x20000007ff247230 */ /* 0x102fe40000004100 */
[----:B------:R-:W-:Y:S02]  /*b7e0*/  HADD2.F32 R7, -RZ, R7.H1_H1 ;  /* 0x30000007ff077230 */ /* 0x000fe40000004100 */
[--C-:B------:R-:W-:Y:S02]  /*b7f0*/  HADD2.F32 R37, -RZ, R4.reuse.H0_H0 ;  /* 0x20000004ff257230 */ /* 0x100fe40000004100 */
[----:B------:R-:W-:Y:S01]  /*b800*/  HADD2.F32 R38, -RZ, R4.H1_H1 ;  /* 0x30000004ff267230 */ /* 0x000fe20000004100 */
[CC--:B------:R-:W-:Y:S01]  /*b810*/  FMUL.FTZ R43, R7.reuse, R40.reuse ;  /* 0x00000028072b7220 */ /* 0x0c0fe20000410000 */
[--C-:B------:R-:W-:Y:S01]  /*b820*/  HADD2.F32 R4, -RZ, R6.reuse.H0_H0 ;  /* 0x20000006ff047230 */ /* 0x100fe20000004100 */
[C---:B------:R-:W-:Y:S01]  /*b830*/  FMUL.FTZ R40, R36.reuse, R40 ;  /* 0x0000002824287220 */ /* 0x040fe20000410000 */
[--C-:B------:R-:W-:Y:S01]  /*b840*/  HADD2.F32 R39, -RZ, R5.reuse.H0_H0 ;  /* 0x20000005ff277230 */ /* 0x100fe20000004100 */
[-C--:B------:R-:W-:Y:S01]  /*b850*/  FFMA.FTZ R43, R36, R42.reuse, -R43 ;  /* 0x0000002a242b7223 */ /* 0x080fe2000001082b */
[----:B------:R-:W-:Y:S01]  /*b860*/  HADD2.F32 R6, -RZ, R6.H1_H1 ;  /* 0x30000006ff067230 */ /* 0x000fe20000004100 */
[----:B------:R-:W-:Y:S01]  /*b870*/  FFMA.FTZ R40, R7, R42, R40 ;  /* 0x0000002a07287223 */ /* 0x000fe20000010028 */
[----:B------:R-:W-:Y:S01]  /*b880*/  HADD2.F32 R5, -RZ, R5.H1_H1 ;  /* 0x30000005ff057230 */ /* 0x000fe20000004100 */
[-C--:B------:R-:W-:Y:S01]  /*b890*/  FMUL.FTZ R46, R38, R41.reuse ;  /* 0x00000029262e7220 */ /* 0x080fe20000410000 */
[----:B------:R-:W-:Y:S01]  /*b8a0*/  HADD2.F32 R36, -RZ, R33.H0_H0 ;  /* 0x20000021ff247230 */ /* 0x000fe20000004100 */
[C---:B------:R-:W-:Y:S01]  /*b8b0*/  FMUL.FTZ R41, R37.reuse, R41 ;  /* 0x0000002925297220 */ /* 0x040fe20000410000 */
[----:B------:R-:W-:Y:S01]  /*b8c0*/  HADD2.F32 R7, -RZ, R32.H0_H0 ;  /* 0x20000020ff077230 */ /* 0x000fe20000004100 */
[----:B------:R-:W-:Y:S01]  /*b8d0*/  FFMA.FTZ R46, R37, R45, -R46 ;  /* 0x0000002d252e7223 */ /* 0x000fe2000001082e */
[----:B------:R-:W-:Y:S01]  /*b8e0*/  HADD2.F32 R32, -RZ, R9.H0_H0 ;  /* 0x20000009ff207230 */ /* 0x000fe20000004100 */
[----:B------:R-:W-:-:S02]  /*b8f0*/  FMUL.FTZ R9, R6, R29 ;  /* 0x0000001d06097220 */ /* 0x000fc40000410000 */
[-C--:B------:R-:W-:Y:S02]  /*b900*/  FMUL.FTZ R33, R5, R36.reuse ;  /* 0x0000002405217220 */ /* 0x080fe40000410000 */
[----:B------:R-:W-:Y:S02]  /*b910*/  FMUL.FTZ R29, R4, R29 ;  /* 0x0000001d041d7220 */ /* 0x000fe40000410000 */
[C---:B------:R-:W-:Y:S02]  /*b920*/  FMUL.FTZ R36, R39.reuse, R36 ;  /* 0x0000002427247220 */ /* 0x040fe40000410000 */
[----:B------:R-:W-:Y:S02]  /*b930*/  FFMA.FTZ R41, R38, R45, R41 ;  /* 0x0000002d26297223 */ /* 0x000fe40000010029 */
        /* <DEDUP_REMOVED lines=9> */
.L_x_1902:
[----:B------:R-:W-:Y:S05]  /*b9d0*/  BSYNC B0 ;  /* 0x0000000000007941 */ /* 0x000fea0003800000 */
.L_x_1901:
[----:B------:R-:W-:Y:S01]  /*b9e0*/  ISETP.GE.AND P0, PT, R137, c[0x0][0x27c], PT ;  /* 0x00009f0089007a0c */ /* 0x000fe20003f06270 */
[----:B------:R-:W-:-:S12]  /*b9f0*/  BSSY B0, `(.L_x_1903) ;  /* 0x000002c000007945 */ /* 0x000fd80003800000 */
[----:B------:R-:W-:Y:S05]  /*ba00*/  @P0 BRA `(.L_x_1904) ;  /* 0x000002a000000947 */ /* 0x000fea0003800000 */
[----:B-1----:R-:W1:Y:S01]  /*ba10*/  LDS.128 R4, [R12+0x6000] ;  /* 0x006000000c047984 */ /* 0x002e620000000c00 */
[--C-:B------:R-:W-:Y:S01]  /*ba20*/  SHF.R.U64 R29, R30, 0x10, R31.reuse ;  /* 0x000000101e1d7819 */ /* 0x100fe2000000121f */
[--C-:B------:R-:W-:Y:S01]  /*ba30*/  HADD2.F32 R36, -RZ, R23.reuse.H1_H1 ;  /* 0x30000017ff247230 */ /* 0x100fe20000004100 */
[----:B------:R-:W-:Y:S01]  /*ba40*/  SHF.R.U32.HI R30, RZ, 0x10, R31 ;  /* 0x00000010ff1e7819 */ /* 0x000fe2000001161f */
[----:B------:R-:W-:Y:S01]  /*ba50*/  HADD2.F32 R23, -RZ, R23.H0_H0 ;  /* 0x20000017ff177230 */ /* 0x000fe20000004100 */
[--C-:B------:R-:W-:Y:S01]  /*ba60*/  SHF.R.U64 R9, R34, 0x10, R35.reuse ;  /* 0x0000001022097819 */ /* 0x100fe20000001223 */
[----:B------:R-:W-:Y:S01]  /*ba70*/  HADD2.F32 R37, -RZ, R28.H1_H1 ;  /* 0x3000001cff257230 */ /* 0x000fe20000004100 */
[----:B------:R-:W-:Y:S01]  /*ba80*/  SHF.R.U32.HI R34, RZ, 0x10, R35 ;  /* 0x00000010ff227819 */ /* 0x000fe20000011623 */
[----:B------:R-:W-:-:S04]  /*ba90*/  HADD2.F32 R30, -RZ, R30.H0_H0 ;  /* 0x2000001eff1e7230 */ /* 0x000fc80000004100 */
[----:B------:R-:W-:Y:S02]  /*baa0*/  HADD2.F32 R38, -RZ, R34.H0_H0 ;  /* 0x20000022ff267230 */ /* 0x000fe40000004100 */
[--C-:B-1----:R-:W-:Y:S02]  /*bab0*/  HADD2.F32 R31, -RZ, R7.reuse.H0_H0 ;  /* 0x20000007ff1f7230 */ /* 0x102fe40000004100 */
[----:B------:R-:W-:Y:S02]  /*bac0*/  HADD2.F32 R7, -RZ, R7.H1_H1 ;  /* 0x30000007ff077230 */ /* 0x000fe40000004100 */
[--C-:B------:R-:W-:Y:S02]  /*bad0*/  HADD2.F32 R32, -RZ, R4.reuse.H0_H0 ;  /* 0x20000004ff207230 */ /* 0x100fe40000004100 */
[----:B------:R-:W-:Y:S01]  /*bae0*/  HADD2.F32 R33, -RZ, R4.H1_H1 ;  /* 0x30000004ff217230 */ /* 0x000fe20000004100 */
[-C--:B------:R-:W-:Y:S01]  /*baf0*/  FMUL.FTZ R34, R7, R30.reuse ;  /* 0x0000001e07227220 */ /* 0x080fe20000410000 */
        /* <DEDUP_REMOVED lines=13> */
[----:B------:R-:W-:Y:S01]  /*bbd0*/  FMUL.FTZ R9, R6, R23 ;  /* 0x0000001706097220 */ /* 0x000fe20000410000 */
[----:B------:R-:W-:Y:S01]  /*bbe0*/  F2FP.PACK_AB R7, R7, R34 ;  /* 0x000000220707723e */ /* 0x000fe200000000ff */
[----:B------:R-:W-:-:S02]  /*bbf0*/  FMUL.FTZ R31, R5, R30 ;  /* 0x0000001e051f7220 */ /* 0x000fc40000410000 */
[C---:B------:R-:W-:Y:S02]  /*bc00*/  FMUL.FTZ R23, R4.reuse, R23 ;  /* 0x0000001704177220 */ /* 0x040fe40000410000 */
[----:B------:R-:W-:Y:S02]  /*bc10*/  FMUL.FTZ R30, R35, R30 ;  /* 0x0000001e231e7220 */ /* 0x000fe40000410000 */
[----:B------:R-:W-:Y:S02]  /*bc20*/  FFMA.FTZ R36, R33, R37, R36 ;  /* 0x0000002521247223 */ /* 0x000fe40000010024 */
[-C--:B------:R-:W-:Y:S02]  /*bc30*/  FFMA.FTZ R9, R4, R29.reuse, -R9 ;  /* 0x0000001d04097223 */ /* 0x080fe40000010809 */
[----:B------:R-:W-:Y:S01]  /*bc40*/  FFMA.FTZ R6, R6, R29, R23 ;  /* 0x0000001d06067223 */ /* 0x000fe20000010017 */
[----:B------:R-:W-:Y:S01]  /*bc50*/  F2FP.PACK_AB R4, R36, R39 ;  /* 0x000000272404723e */ /* 0x000fe200000000ff */
[----:B------:R-:W-:-:S02]  /*bc60*/  FFMA.FTZ R31, R35, R28, -R31 ;  /* 0x0000001c231f7223 */ /* 0x000fc4000001081f */
[----:B------:R-:W-:Y:S01]  /*bc70*/  FFMA.FTZ R30, R5, R28, R30 ;  /* 0x0000001c051e7223 */ /* 0x000fe2000001001e */
[----:B------:R-:W-:-:S04]  /*bc80*/  F2FP.PACK_AB R6, R6, R9 ;  /* 0x000000090606723e */ /* 0x000fc800000000ff */
[----:B------:R-:W-:-:S05]  /*bc90*/  F2FP.PACK_AB R5, R30, R31 ;  /* 0x0000001f1e05723e */ /* 0x000fca00000000ff */
[----:B------:R1:W-:Y:S02]  /*bca0*/  STS.128 [R12+0x6000], R4 ;  /* 0x006000040c007388 */ /* 0x0003e40000000c00 */
.L_x_1904:
[----:B------:R-:W-:Y:S05]  /*bcb0*/  BSYNC B0 ;  /* 0x0000000000007941 */ /* 0x000fea0003800000 */
.L_x_1903:
        /* <DEDUP_REMOVED lines=18> */
[-C--:B------:R-:W-:Y:S01]  /*bde0*/  FMUL.FTZ R26, R7, R24.reuse ;  /* 0x00000018071a7220 */ /* 0x080fe20000410000 */
[--C-:B------:R-:W-:Y:S01]  /*bdf0*/  HADD2.F32 R4, -RZ, R6.reuse.H0_H0 ;  /* 0x20000006ff047230 */ /* 0x100fe20000004100 */
[C---:B------:R-:W-:Y:S01]  /*be00*/  FMUL.FTZ R24, R23.reuse, R24 ;  /* 0x0000001817187220 */ /* 0x040fe20000410000 */
[--C-:B------:R-:W-:Y:S01]  /*be10*/  HADD2.F32 R28, -RZ, R5.reuse.H0_H0 ;  /* 0x20000005ff1c7230 */ /* 0x100fe20000004100 */
[----:B------:R-:W-:Y:S01]  /*be20*/  FFMA.FTZ R26, R23, R32, -R26 ;  /* 0x00000020171a7223 */ /* 0x000fe2000001081a */
[----:B------:R-:W-:Y:S01]  /*be30*/  HADD2.F32 R6, -RZ, R6.H1_H1 ;  /* 0x30000006ff067230 */ /* 0x000fe20000004100 */
[-C--:B------:R-:W-:Y:S01]  /*be40*/  FMUL.FTZ R29, R27, R30.reuse ;  /* 0x0000001e1b1d7220 */ /* 0x080fe20000410000 */
[----:B------:R-:W-:Y:S01]  /*be50*/  HADD2.F32 R5, -RZ, R5.H1_H1 ;  /* 0x30000005ff057230 */ /* 0x000fe20000004100 */
[C---:B------:R-:W-:Y:S01]  /*be60*/  FMUL.FTZ R30, R25.reuse, R30 ;  /* 0x0000001e191e7220 */ /* 0x040fe20000410000 */
[----:B------:R-:W-:Y:S01]  /*be70*/  HADD2.F32 R23, -RZ, R20.H0_H0 ;  /* 0x20000014ff177230 */ /* 0x000fe20000004100 */
[----:B------:R-:W-:Y:S01]  /*be80*/  FFMA.FTZ R29, R25, R34, -R29 ;  /* 0x00000022191d7223 */ /* 0x000fe2000001081d */
[----:B------:R-:W-:Y:S01]  /*be90*/  HADD2.F32 R20, -RZ, R9.H0_H0 ;  /* 0x20000009ff147230 */ /* 0x000fe20000004100 */
[----:B------:R-:W-:-:S02]  /*bea0*/  FMUL.FTZ R25, R5, R22 ;  /* 0x0000001605197220 */ /* 0x000fc40000410000 */
[-C--:B------:R-:W-:Y:S02]  /*beb0*/  FMUL.FTZ R9, R6, R23.reuse ;  /* 0x0000001706097220 */ /* 0x080fe40000410000 */
[----:B------:R-:W-:Y:S02]  /*bec0*/  FMUL.FTZ R23, R4, R23 ;  /* 0x0000001704177220 */ /* 0x000fe40000410000 */
        /* <DEDUP_REMOVED lines=12> */
.L_x_1906:
[----:B------:R-:W-:Y:S05]  /*bf90*/  BSYNC B0 ;  /* 0x0000000000007941 */ /* 0x000fea0003800000 */
.L_x_1905:
        /* <DEDUP_REMOVED lines=33> */
[----:B------:R-:W-:Y:S02]  /*c1b0*/  FMUL.FTZ R13, R4, R13 ;  /* 0x0000000d040d7220 */ /* 0x000fe40000410000 */
        /* <DEDUP_REMOVED lines=9> */
[----:B------:R1:W-:Y:S01]  /*c250*/  STS.128 [R12+0xa000], R4 ;  /* 0x00a000040c007388 */ /* 0x0003e20000000c00 */
[----:B------:R-:W-:Y:S05]  /*c260*/  BRA `(.L_x_1896) ;  /* 0x0000352000007947 */ /* 0x000fea0003800000 */
.L_x_1879:
        /* <DEDUP_REMOVED lines=21> */
[----:B------:R-:W-:Y:S01]  /*c3c0*/  CS2R R60, SRZ ;  /* 0x00000000003c7805 */ /* 0x000fe2000001ff00 */
        /* <DEDUP_REMOVED lines=8> */
[----:B------:R1:W2:Y:S01]  /*c450*/  SHFL.IDX PT, R24, R21, RZ, 0x1c1f ;  /* 0x001c1fff15187589 */ /* 0x0002a200000e0000 */
[C---:B------:R-:W-:Y:S01]  /*c460*/  LEA R18, P1, R16.reuse, c[0x0][0x288], 0x1 ;  /* 0x0000a20010127a11 */ /* 0x040fe200078208ff */
[----:B------:R-:W-:Y:S01]  /*c470*/  IMAD.IADD R20, R17, 0x1, R20 ;  /* 0x0000000111147824 */ /* 0x000fe200078e0214 */
[----:B------:R-:W-:Y:S01]  /*c480*/  SHF.R.S32.HI R7, RZ, 0x1f, R144 ;  /* 0x0000001fff077819 */ /* 0x000fe20000011490 */
[----:B------:R1:W3:Y:S01]  /*c490*/  SHFL.IDX PT, R25, R22, RZ, 0x1c1f ;  /* 0x001c1fff16197589 */ /* 0x0002e200000e0000 */
[----:B------:R-:W-:Y:S01]  /*c4a0*/  CS2R R48, SRZ ;  /* 0x0000000000307805 */ /* 0x000fe2000001ff00 */
[----:B------:R-:W-:Y:S01]  /*c4b0*/  CS2R R58, SRZ ;  /* 0x00000000003a7805 */ /* 0x000fe2000001ff00 */
[----:B------:R-:W-:Y:S01]  /*c4c0*/  LEA.HI.X R20, R16, c[0x0][0x28c], R20, 0x1, P1 ;  /* 0x0000a30010147a11 */ /* 0x000fe200008f0c14 */
        /* <DEDUP_REMOVED lines=20> */
[----:B----4-:R-:W-:Y:S01]  /*c610*/  @!P0 IADD3 R28, P3, R16, R29, RZ ;  /* 0x0000001d101c8210 */ /* 0x010fe20007f7e0ff */
[----:B---3--:R-:W-:Y:S01]  /*c620*/  @!P2 IMAD.WIDE R32, R6, 0x2, R24 ;  /* 0x000000020620a825 */ /* 0x008fe200078e0218 */
[----:B------:R-:W-:Y:S02]  /*c630*/  @!P0 IADD3.X R31, R25, R15, RZ, P1, !PT ;  /* 0x0000000f191f8210 */ /* 0x000fe40000ffe4ff */
[----:B------:R-:W-:Y:S01]  /*c640*/  ISETP.GE.AND P1, PT, R138, c[0x0][0x27c], PT ;  /* 0x00009f008a007a0c */ /* 0x000fe20003f26270 */
[----:B-1----:R-:W-:Y:S01]  /*c650*/  @!P0 IMAD.X R29, R17, 0x1, R15, P3 ;  /* 0x00000001111d8824 */ /* 0x002fe200018e060f */
        /* <DEDUP_REMOVED lines=16> */
.L_x_1908:
[----:B------:R-:W-:Y:S05]  /*c760*/  BSYNC B0 ;  /* 0x0000000000007941 */ /* 0x000fea0003800000 */
.L_x_1907:
[----:B------:R-:W-:Y:S01]  /*c770*/  IADD3 R4, R14, 0x40, RZ ;  /* 0x000000400e047810 */ /* 0x000fe20007ffe0ff */
[----:B-----5:R-:W-:Y:S01]  /*c780*/  IMAD.MOV.U32 R15, RZ, RZ, R54 ;  /* 0x000000ffff0f7224 */ /* 0x020fe200078e0036 */
[----:B------:R4:W3:Y:S01]  /*c790*/  SHFL.IDX PT, R47, R22, 0x1, 0x1c1f ;  /* 0x003c1f00162f7f89 */ /* 0x0008e200000e0000 */
[----:B------:R-:W-:Y:S01]  /*c7a0*/  IMAD.MOV.U32 R14, RZ, RZ, R55 ;  /* 0x000000ffff0e7224 */ /* 0x000fe200078e0037 */
[----:B------:R-:W-:Y:S01]  /*c7b0*/  ISETP.GE.AND P0, PT, R4, R5, PT ;  /* 0x000000050400720c */ /* 0x000fe20003f06270 */
[----:B------:R-:W-:Y:S01]  /*c7c0*/  IMAD.MOV.U32 R6, RZ, RZ, R52 ;  /* 0x000000ffff067224 */ /* 0x000fe200078e0034 */
[----:B------:R-:W2:Y:S01]  /*c7d0*/  SHFL.IDX PT, R46, R21, 0x1, 0x1c1f ;  /* 0x003c1f00152e7f89 */ /* 0x000ea200000e0000 */
[----:B------:R-:W-:Y:S01]  /*c7e0*/  IMAD.MOV.U32 R4, RZ, RZ, R53 ;  /* 0x000000ffff047224 */ /* 0x000fe200078e0035 */
[----:B------:R-:W-:Y:S01]  /*c7f0*/  PRMT R92, R14, 0x5410, R15 ;  /* 0x000054100e5c7816 */ /* 0x000fe2000000000f */
[----:B------:R-:W-:Y:S01]  /*c800*/  IMAD.MOV.U32 R14, RZ, RZ, R63 ;  /* 0x000000ffff0e7224 */ /* 0x000fe200078e003f */
[----:B------:R-:W-:Y:S01]  /*c810*/  MOV R15, R62 ;  /* 0x0000003e000f7202 */ /* 0x000fe20000000f00 */
[----:B-1----:R-:W-:Y:S01]  /*c820*/  IMAD.MOV.U32 R17, RZ, RZ, R70 ;  /* 0x000000ffff117224 */ /* 0x002fe200078e0046 */
[----:B------:R-:W-:Y:S01]  /*c830*/  PRMT R91, R4, 0x5410, R6 ;  /* 0x00005410045b7816 */ /* 0x000fe20000000006 */
[----:B------:R-:W-:Y:S01]  /*c840*/  IMAD.MOV.U32 R6, RZ, RZ, R60 ;  /* 0x000000ffff067224 */ /* 0x000fe200078e003c */
[----:B------:R-:W-:Y:S01]  /*c850*/  PRMT R94, R14, 0x5410, R15 ;  /* 0x000054100e5e7816 */ /* 0x000fe2000000000f */
[----:B------:R-:W-:Y:S01]  /*c860*/  IMAD.MOV.U32 R4, RZ, RZ, R61 ;  /* 0x000000ffff047224 */ /* 0x000fe200078e003d */
[----:B------:R-:W-:Y:S01]  /*c870*/  MOV R15, R74 ;  /* 0x0000004a000f7202 */ /* 0x000fe20000000f00 */
[----:B------:R-:W-:Y:S01]  /*c880*/  IMAD.MOV.U32 R14, RZ, RZ, R75 ;  /* 0x000000ffff0e7224 */ /* 0x000fe200078e004b */
[----:B------:R1:W1:Y:S01]  /*c890*/  SHFL.IDX PT, R19, R20, 0x1, 0x1c1f ;  /* 0x003c1f0014137f89 */ /* 0x00026200000e0000 */
[----:B----4-:R-:W-:Y:S01]  /*c8a0*/  IMAD.MOV.U32 R16, RZ, RZ, R71 ;  /* 0x000000ffff107224 */ /* 0x010fe200078e0047 */
[----:B------:R-:W-:Y:S01]  /*c8b0*/  PRMT R93, R4, 0x5410, R6 ;  /* 0x00005410045d7816 */ /* 0x000fe20000000006 */
[----:B------:R-:W-:Y:S01]  /*c8c0*/  IMAD.MOV.U32 R6, RZ, RZ, R72 ;  /* 0x000000ffff067224 */ /* 0x000fe200078e0048 */
[----:B------:R-:W-:Y:S01]  /*c8d0*/  PRMT R100, R14, 0x5410, R15 ;  /* 0x000054100e647816 */ /* 0x000fe2000000000f */
[----:B------:R-:W-:Y:S01]  /*c8e0*/  IMAD.MOV.U32 R4, RZ, RZ, R73 ;  /* 0x000000ffff047224 */ /* 0x000fe200078e0049 */
[----:B------:R-:W-:Y:S01]  /*c8f0*/  MOV R15, R50 ;  /* 0x00000032000f7202 */ /* 0x000fe20000000f00 */
[----:B------:R-:W-:Y:S01]  /*c900*/  IMAD.MOV.U32 R14, RZ, RZ, R51 ;  /* 0x000000ffff0e7224 */ /* 0x000fe200078e0033 */
[----:B------:R-:W4:Y:S01]  /*c910*/  SHFL.IDX PT, R18, R18, 0x1, 0x1c1f ;  /* 0x003c1f0012127f89 */ /* 0x000f2200000e0000 */
[----:B------:R-:W-:Y:S01]  /*c920*/  BSSY B0, `(.L_x_1909) ;  /* 0x000003d000007945 */ /* 0x000fe20003800000 */
[----:B------:R-:W-:Y:S01]  /*c930*/  PRMT R99, R4, 0x5410, R6 ;  /* 0x0000541004637816 */ /* 0x000fe20000000006 */
[----:B------:R-:W-:Y:S01]  /*c940*/  IMAD.MOV.U32 R6, RZ, RZ, R48 ;  /* 0x000000ffff067224 */ /* 0x000fe200078e0030 */
[----:B------:R-:W-:Y:S01]  /*c950*/  PRMT R90, R14, 0x5410, R15 ;  /* 0x000054100e5a7816 */ /* 0x000fe2000000000f */
[----:B------:R-:W-:Y:S01]  /*c960*/  IMAD.MOV.U32 R4, RZ, RZ, R49 ;  /* 0x000000ffff047224 */ /* 0x000fe200078e0031 */
[----:B------:R-:W-:Y:S01]  /*c970*/  MOV R15, R58 ;  /* 0x0000003a000f7202 */ /* 0x000fe20000000f00 */
[----:B------:R-:W-:Y:S01]  /*c980*/  IMAD.MOV.U32 R14, RZ, RZ, R59 ;  /* 0x000000ffff0e7224 */ /* 0x000fe200078e003b */
[----:B------:R-:W-:Y:S01]  /*c990*/  PRMT R98, R16, 0x5410, R17 ;  /* 0x0000541010627816 */ /* 0x000fe20000000011 */
[----:B--23--:R-:W-:Y:S01]  /*c9a0*/  CS2R R24, SRZ ;  /* 0x0000000000187805 */ /* 0x00cfe2000001ff00 */
[----:B------:R-:W-:Y:S01]  /*c9b0*/  PRMT R89, R4, 0x5410, R6 ;  /* 0x0000541004597816 */ /* 0x000fe20000000006 */
[----:B------:R-:W-:Y:S01]  /*c9c0*/  IMAD.MOV.U32 R6, RZ, RZ, R56 ;  /* 0x000000ffff067224 */ /* 0x000fe200078e0038 */
[----:B------:R-:W-:Y:S01]  /*c9d0*/  MOV R4, R57 ;  /* 0x0000003900047202 */ /* 0x000fe20000000f00 */
[----:B------:R-:W-:Y:S01]  /*c9e0*/  CS2R R34, SRZ ;  /* 0x0000000000227805 */ /* 0x000fe2000001ff00 */
[----:B------:R-:W-:Y:S01]  /*c9f0*/  PRMT R15, R14, 0x5410, R15 ;  /* 0x000054100e0f7816 */ /* 0x000fe2000000000f */
[----:B------:R-:W-:Y:S01]  /*ca00*/  CS2R R32, SRZ ;  /* 0x0000000000207805 */ /* 0x000fe2000001ff00 */
[----:B------:R-:W-:Y:S01]  /*ca10*/  PRMT R14, R4, 0x5410, R6 ;  /* 0x00005410040e7816 */ /* 0x000fe20000000006 */
[----:B------:R-:W-:Y:S01]  /*ca20*/  IMAD.MOV.U32 R4, RZ, RZ, R69 ;  /* 0x000000ffff047224 */ /* 0x000fe200078e0045 */
[----:B------:R-:W-:Y:S01]  /*ca30*/  MOV R6, R68 ;  /* 0x0000004400067202 */ /* 0x000fe20000000f00 */
[----:B------:R-:W-:Y:S01]  /*ca40*/  CS2R R42, SRZ ;  /* 0x00000000002a7805 */ /* 0x000fe2000001ff00 */
[----:B------:R-:W-:Y:S01]  /*ca50*/  CS2R R40, SRZ ;  /* 0x0000000000287805 */ /* 0x000fe2000001ff00 */
[----:B------:R-:W-:Y:S01]  /*ca60*/  CS2R R22, SRZ ;  /* 0x0000000000167805 */ /* 0x000fe2000001ff00 */
[----:B------:R-:W-:Y:S01]  /*ca70*/  PRMT R97, R4, 0x5410, R6 ;  /* 0x0000541004617816 */ /* 0x000fe20000000006 */
[----:B-1----:R-:W-:Y:S01]  /*ca80*/  CS2R R20, SRZ ;  /* 0x0000000000147805 */ /* 0x002fe2000001ff00 */
[----:B------:R-:W-:Y:S01]  /*ca90*/  CS2R R30, SRZ ;  /* 0x00000000001e7805 */ /* 0x000fe2000001ff00 */
[----:B------:R-:W-:Y:S01]  /*caa0*/  CS2R R28, SRZ ;  /* 0x00000000001c7805 */ /* 0x000fe2000001ff00 */
[----:B------:R-:W-:Y:S01]  /*cab0*/  CS2R R38, SRZ ;  /* 0x0000000000267805 */ /* 0x000fe2000001ff00 */
[----:B------:R-:W-:Y:S01]  /*cac0*/  CS2R R36, SRZ ;  /* 0x0000000000247805 */ /* 0x000fe2000001ff00 */
[----:B------:R-:W-:Y:S05]  /*cad0*/  @P0 BRA `(.L_x_1910) ;  /* 0x0000021000000947 */ /* 0x000fea0003800000 */
[----:B----4-:R-:W-:Y:S01]  /*cae0*/  ISETP.GE.AND P0, PT, R144, c[0x0][0x27c], PT ;  /* 0x00009f0090007a0c */ /* 0x010fe20003f06270 */
        /* <DEDUP_REMOVED lines=10> */
[-C--:B------:R-:W-:Y:S02]  /*cb90*/  @!P0 IADD3 R16, P1, R46, R4.reuse, RZ ;  /* 0x000000042e108210 */ /* 0x080fe40007f3e0ff */
[----:B------:R-:W-:Y:S01]  /*cba0*/  @!P0 IADD3 R78, P3, R18, R4, RZ ;  /* 0x00000004124e8210 */ /* 0x000fe20007f7e0ff */
[----:B------:R-:W-:Y:S01]  /*cbb0*/  @!P2 IMAD.WIDE R86, R6, 0x2, R46 ;  /* 0x000000020656a825 */ /* 0x000fe200078e022e */
[----:B------:R-:W-:Y:S02]  /*cbc0*/  @!P0 IADD3.X R17, R47, R7, RZ, P1, !PT ;  /* 0x000000072f118210 */ /* 0x000fe40000ffe4ff */
[----:B------:R-:W-:Y:S01]  /*cbd0*/  ISETP.GE.AND P1, PT, R138, c[0x0][0x27c], PT ;  /* 0x00009f008a007a0c */ /* 0x000fe20003f26270 */
[----:B------:R-:W-:Y:S01]  /*cbe0*/  @!P0 IMAD.X R79, R19, 0x1, R7, P3 ;  /* 0x00000001134f8824 */ /* 0x000fe200018e0607 */
        /* <DEDUP_REMOVED lines=16> */
.L_x_1910:
[----:B----4-:R-:W-:Y:S05]  /*ccf0*/  BSYNC B0 ;  /* 0x0000000000007941 */ /* 0x010fea0003800000 */
.L_x_1909:
        /* <DEDUP_REMOVED lines=8> */
[----:B------:R-:W-:Y:S01]  /*cd80*/  MOV R16, R35 ;  /* 0x0000002300107202 */ /* 0x000fe20000000f00 */
[----:B------:R-:W-:Y:S01]  /*cd90*/  IMAD.IADD R88, R5, 0x1, -R224 ;  /* 0x0000000105587824 */ /* 0x000fe200078e0ae0 */
[----:B------:R-:W-:Y:S01]  /*cda0*/  PRMT R47, R6, 0x5410, R7 ;  /* 0x00005410062f7816 */ /* 0x000fe20000000007 */
[----:B------:R-:W-:Y:S01]  /*cdb0*/  IMAD.MOV.U32 R7, RZ, RZ, R32 ;  /* 0x000000ffff077224 */ /* 0x000fe200078e0020 */
        /* <DEDUP_REMOVED lines=12> */
[----:B------:R-:W-:Y:S01]  /*ce80*/  BAR.SYNC.DEFER_BLOCKING 0x0 ;  /* 0x0000000000007b1d */ /* 0x000fe20000010000 */
[----:B------:R-:W-:-:S02]  /*ce90*/  ISETP.GE.AND P0, PT, R217, R88, PT ;  /* 0x00000058d900720c */ /* 0x000fc40003f06270 */
[----:B------:R-:W-:Y:S01]  /*cea0*/  PRMT R86, R6, 0x5410, R7 ;  /* 0x0000541006567816 */ /* 0x000fe20000000007 */
[----:B------:R-:W-:Y:S01]  /*ceb0*/  IMAD.MOV.U32 R6, RZ, RZ, R21 ;  /* 0x000000ffff067224 */ /* 0x000fe200078e0015 */
[----:B------:R-:W-:Y:S01]  /*cec0*/  PRMT R46, R46, 0x5410, R4 ;  /* 0x000054102e2e7816 */ /* 0x000fe20000000004 */
[----:B------:R-:W-:Y:S01]  /*ced0*/  IMAD.MOV.U32 R4, RZ, RZ, R30 ;  /* 0x000000ffff047224 */ /* 0x000fe200078e001e */
[----:B------:R-:W-:Y:S02]  /*cee0*/  MOV R7, R20 ;  /* 0x0000001400077202 */ /* 0x000fe40000000f00 */
        /* <DEDUP_REMOVED lines=11> */
[----:B------:R-:W-:Y:S02]  /*cfa0*/  MOV R6, R39 ;  /* 0x0000002700067202 */ /* 0x000fe40000000f00 */
[----:B------:R-:W-:Y:S02]  /*cfb0*/  PRMT R46, R16, 0x7610, R46 ;  /* 0x00007610102e7816 */ /* 0x000fe4000000002e */
[----:B------:R-:W-:Y:S02]  /*cfc0*/  PRMT R85, R6, 0x5410, R7 ;  /* 0x0000541006557816 */ /* 0x000fe40000000007 */
[----:B------:R-:W-:Y:S01]  /*cfd0*/  PRMT R83, R4, 0x5410, R5 ;  /* 0x0000541004537816 */ /* 0x000fe20000000005 */
[----:B------:R-:W-:Y:S05]  /*cfe0*/  @P0 BRA `(.L_x_1912) ;  /* 0x0000138000000947 */ /* 0x000fea0003800000 */
[----:B------:R-:W-:Y:S01]  /*cff0*/  ISETP.GE.AND P0, PT, R144, c[0x0][0x27c], PT ;  /* 0x00009f0090007a0c */ /* 0x000fe20003f06270 */
[----:B------:R-:W-:-:S12]  /*d000*/  BSSY B0, `(.L_x_1913) ;  /* 0x0000064000007945 */ /* 0x000fd80003800000 */
[----:B------:R-:W-:Y:S05]  /*d010*/  @P0 BRA `(.L_x_1914) ;  /* 0x0000062000000947 */ /* 0x000fea0003800000 */
[----:B------:R-:W-:Y:S01]  /*d020*/  MOV R5, c[0x0][0x27c] ;  /* 0x00009f0000057a02 */ /* 0x000fe20000000f00 */
[--C-:B------:R-:W-:Y:S01]  /*d030*/  HADD2.F32 R106, -RZ, R97.reuse.H0_H0 ;  /* 0x20000061ff6a7230 */ /* 0x100fe20000004100 */
[----:B------:R-:W-:Y:S01]  /*d040*/  LOP3.LUT R96, R77, 0x38, R144, 0xf8, !PT ;  /* 0x000000384d607812 */ /* 0x000fe200078ef890 */
[----:B------:R-:W-:Y:S01]  /*d050*/  HADD2.F32 R97, -RZ, R97.H1_H1 ;  /* 0x30000061ff617230 */ /* 0x000fe20000004100 */
[----:B------:R-:W-:Y:S01]  /*d060*/  LEA.HI R5, R5, R214, RZ, 0x1d ;  /* 0x000000d605057211 */ /* 0x000fe200078fe8ff */
[--C-:B------:R-:W-:Y:S01]  /*d070*/  HADD2.F32 R112, -RZ, R99.reuse.H0_H0 ;  /* 0x20000063ff707230 */ /* 0x100fe20000004100 */
[----:B------:R-:W-:Y:S01]  /*d080*/  LOP3.LUT R96, R12, R96, R13, 0xf6, !PT ;  /* 0x000000600c607212 */ /* 0x000fe200078ef60d */
[----:B------:R-:W-:Y:S01]  /*d090*/  HADD2.F32 R99, -RZ, R99.H1_H1 ;  /* 0x30000063ff637230 */ /* 0x000fe20000004100 */
[----:B------:R-:W-:Y:S02]  /*d0a0*/  SHF.R.S32.HI R4, RZ, 0x1f, R5 ;  /* 0x0000001fff047819 */ /* 0x000fe40000011405 */
[----:B------:R-:W-:-:S02]  /*d0b0*/  SHF.L.U32 R6, R5, 0x3, RZ ;  /* 0x0000000305067819 */ /* 0x000fc400000006ff */
[----:B------:R-:W-:Y:S02]  /*d0c0*/  LEA.HI R4, R4, R5, RZ, 0x3 ;  /* 0x0000000504047211 */ /* 0x000fe400078f18ff */
[----:B------:R-:W-:Y:S02]  /*d0d0*/  LOP3.LUT R6, R77, 0x38, R6, 0xf8, !PT ;  /* 0x000000384d067812 */ /* 0x000fe400078ef806 */
[----:B------:R-:W-:Y:S02]  /*d0e0*/  SHF.L.U32 R4, R4, 0xa, RZ ;  /* 0x0000000a04047819 */ /* 0x000fe400000006ff */
[----:B------:R-:W-:Y:S02]  /*d0f0*/  LOP3.LUT R5, R6, R13, RZ, 0x3c, !PT ;  /* 0x0000000d06057212 */ /* 0x000fe400078e3cff */
[----:B------:R-:W-:Y:S02]  /*d100*/  LOP3.LUT R4, R4, 0x7fffe000, RZ, 0xc0, !PT ;  /* 0x7fffe00004047812 */ /* 0x000fe400078ec0ff */
[----:B------:R-:W-:-:S02]  /*d110*/  SHF.L.U32 R96, R96, 0x1, RZ ;  /* 0x0000000160607819 */ /* 0x000fc400000006ff */
[----:B------:R-:W-:Y:S02]  /*d120*/  IADD3 R4, R5, R4, R12 ;  /* 0x0000000405047210 */ /* 0x000fe40007ffe00c */
[--C-:B------:R-:W-:Y:S01]  /*d130*/  SHF.R.U32.HI R101, RZ, 0x10, R69.reuse ;  /* 0x00000010ff657819 */ /* 0x100fe20000011645 */
[----:B------:R-:W1:Y:S01]  /*d140*/  LDS.128 R16, [R96+0x18100] ;  /* 0x0181000060107984 */ /* 0x000e620000000c00 */
[----:B------:R-:W-:Y:S02]  /*d150*/  SHF.L.U32 R95, R4, 0x1, RZ ;  /* 0x00000001045f7819 */ /* 0x000fe400000006ff */
[----:B------:R-:W-:Y:S01]  /*d160*/  SHF.R.U64 R68, R68, 0x10, R69 ;  /* 0x0000001044447819 */ /* 0x000fe20000001245 */
[----:B------:R-:W-:Y:S01]  /*d170*/  HADD2.F32 R114, -RZ, R101.H0_H0 ;  /* 0x20000065ff727230 */ /* 0x000fe20000004100 */
[----:B------:R-:W-:Y:S01]  /*d180*/  SHF.R.U64 R69, R74, 0x10, R75 ;  /* 0x000000104a457819 */ /* 0x000fe2000000124b */
[----:B------:R-:W2:Y:S01]  /*d190*/  LDS.128 R4, [R95+0x18100] ;  /* 0x018100005f047984 */ /* 0x000ea20000000c00 */
[----:B------:R-:W-:Y:S01]  /*d1a0*/  SHF.R.U64 R72, R72, 0x10, R73 ;  /* 0x0000001048487819 */ /* 0x000fe20000001249 */
[----:B------:R-:W-:Y:S01]  /*d1b0*/  HADD2.F32 R68, -RZ, R68.H0_H0 ;  /* 0x20000044ff447230 */ /* 0x000fe20000004100 */
[----:B------:R-:W-:Y:S01]  /*d1c0*/  SHF.R.U32.HI R74, RZ, 0x10, R75 ;  /* 0x00000010ff4a7819 */ /* 0x000fe2000001164b */
[----:B------:R-:W-:Y:S01]  /*d1d0*/  HADD2.F32 R101, -RZ, R98.H0_H0 ;  /* 0x20000062ff657230 */ /* 0x000fe20000004100 */
[----:B------:R-:W-:Y:S01]  /*d1e0*/  SHF.R.U32.HI R73, RZ, 0x10, R73 ;  /* 0x00000010ff497819 */ /* 0x000fe20000011649 */
[----:B------:R-:W-:Y:S01]  /*d1f0*/  HADD2.F32 R72, -RZ, R72.H0_H0 ;  /* 0x20000048ff487230 */ /* 0x000fe20000004100 */
[--C-:B------:R-:W-:Y:S01]  /*d200*/  SHF.R.U64 R70, R70, 0x10, R71.reuse ;  /* 0x0000001046467819 */ /* 0x100fe20000001247 */
[----:B------:R-:W-:Y:S01]  /*d210*/  HADD2.F32 R74, -RZ, R74.H0_H0 ;  /* 0x2000004aff4a7230 */ /* 0x000fe20000004100 */
[----:B------:R-:W-:Y:S01]  /*d220*/  SHF.R.U32.HI R71, RZ, 0x10, R71 ;  /* 0x00000010ff477819 */ /* 0x000fe20000011647 */
[----:B------:R-:W-:-:S02]  /*d230*/  HADD2.F32 R118, -RZ, R73.H0_H0 ;  /* 0x20000049ff767230 */ /* 0x000fc40000004100 */
[----:B------:R-:W-:Y:S02]  /*d240*/  HADD2.F32 R73, -RZ, R98.H1_H1 ;  /* 0x30000062ff497230 */ /* 0x000fe40000004100 */
[----:B------:R-:W-:Y:S02]  /*d250*/  HADD2.F32 R70, -RZ, R70.H0_H0 ;  /* 0x20000046ff467230 */ /* 0x000fe40000004100 */
[--C-:B-1----:R-:W-:Y:S02]  /*d260*/  HADD2.F32 R75, -RZ, R17.reuse.H0_H0 ;  /* 0x20000011ff4b7230 */ /* 0x102fe40000004100 */
[----:B------:R-:W-:Y:S02]  /*d270*/  HADD2.F32 R102, -RZ, R16.H0_H0 ;  /* 0x20000010ff667230 */ /* 0x000fe40000004100 */
[----:B------:R-:W-:Y:S01]  /*d280*/  HADD2.F32 R17, -RZ, R17.H1_H1 ;  /* 0x30000011ff117230 */ /* 0x000fe20000004100 */
[----:B------:R-:W-:Y:S01]  /*d290*/  FMUL.FTZ R110, R75, R106 ;  /* 0x0000006a4b6e7220 */ /* 0x000fe20000410000 */
[--C-:B--2---:R-:W-:Y:S01]  /*d2a0*/  HADD2.F32 R105, -RZ, R5.reuse.H0_H0 ;  /* 0x20000005ff697230 */ /* 0x104fe20000004100 */
[-C--:B------:R-:W-:Y:S01]  /*d2b0*/  FMUL.FTZ R120, R102, R97.reuse ;  /* 0x0000006166787220 */ /* 0x080fe20000410000 */
[----:B------:R-:W-:Y:S01]  /*d2c0*/  HADD2.F32 R5, -RZ, R5.H1_H1 ;  /* 0x30000005ff057230 */ /* 0x000fe20000004100 */
[----:B------:R-:W-:Y:S01]  /*d2d0*/  FMUL.FTZ R116, R17, R114 ;  /* 0x0000007211747220 */ /* 0x000fe20000410000 */
[----:B------:R-:W-:Y:S01]  /*d2e0*/  HADD2.F32 R107, -RZ, R4.H0_H0 ;  /* 0x20000004ff6b7230 */ /* 0x000fe20000004100 */
[C---:B------:R-:W-:Y:S01]  /*d2f0*/  FMUL.FTZ R106, R105.reuse, R106 ;  /* 0x0000006a696a7220 */ /* 0x040fe20000410000 */
[----:B------:R-:W-:Y:S01]  /*d300*/  HADD2.F32 R103, -RZ, R16.H1_H1 ;  /* 0x30000010ff677230 */ /* 0x000fe20000004100 */
[----:B------:R-:W-:Y:S01]  /*d310*/  FFMA.FTZ R110, R105, R112, R110 ;  /* 0x00000070696e7223 */ /* 0x000fe2000001006e */
[--C-:B------:R-:W-:Y:S01]  /*d320*/  HADD2.F32 R16, -RZ, R18.reuse.H0_H0 ;  /* 0x20000012ff107230 */ /* 0x100fe20000004100 */
[----:B------:R-:W-:Y:S01]  /*d330*/  FMUL.FTZ R114, R5, R114 ;  /* 0x0000007205727220 */ /* 0x000fe20000410000 */
[----:B------:R-:W-:Y:S01]  /*d340*/  HADD2.F32 R104, -RZ, R18.H1_H1 ;  /* 0x30000012ff687230 */ /* 0x000fe20000004100 */
[C---:B------:R-:W-:Y:S01]  /*d350*/  FMUL.FTZ R97, R107.reuse, R97 ;  /* 0x000000616b617220 */ /* 0x040fe20000410000 */
[----:B------:R-:W-:Y:S01]  /*d360*/  HADD2.F32 R108, -RZ, R4.H1_H1 ;  /* 0x30000004ff6c7230 */ /* 0x000fe20000004100 */
[----:B------:R-:W-:Y:S01]  /*d370*/  FFMA.FTZ R120, R107, R99, R120 ;  /* 0x000000636b787223 */ /* 0x000fe20000010078 */
[--C-:B------:R-:W-:Y:S01]  /*d380*/  HADD2.F32 R18, -RZ, R19.reuse.H0_H0 ;  /* 0x20000013ff127230 */ /* 0x100fe20000004100 */
[----:B------:R-:W-:Y:S01]  /*d390*/  FFMA.FTZ R5, R5, R118, R116 ;  /* 0x0000007605057223 */ /* 0x000fe20000010074 */
[----:B------:R-:W-:Y:S01]  /*d3a0*/  HADD2.F32 R4, -RZ, R6.H0_H0 ;  /* 0x20000006ff047230 */ /* 0x000fe20000004100 */
[-C--:B------:R-:W-:Y:S01]  /*d3b0*/  FMUL.FTZ R111, R103, R68.reuse ;  /* 0x00000044676f7220 */ /* 0x080fe20000410000 */
[--C-:B------:R-:W-:Y:S01]  /*d3c0*/  HADD2.F32 R105, -RZ, R100.reuse.H1_H1 ;  /* 0x30000064ff697230 */ /* 0x100fe20000004100 */
[----:B------:R-:W-:Y:S01]  /*d3d0*/  FMUL.FTZ R98, R18, R101 ;  /* 0x0000006512627220 */ /* 0x000fe20000410000 */
[----:B------:R-:W-:Y:S01]  /*d3e0*/  HADD2.F32 R107, -RZ, R100.H0_H0 ;  /* 0x20000064ff6b7230 */ /* 0x000fe20000004100 */
[-C--:B------:R-:W-:Y:S01]  /*d3f0*/  FMUL.FTZ R100, R16, R73.reuse ;  /* 0x0000004910647220 */ /* 0x080fe20000410000 */
[----:B------:R-:W-:Y:S01]  /*d400*/  HADD2.F32 R19, -RZ, R19.H1_H1 ;  /* 0x30000013ff137230 */ /* 0x000fe20000004100 */
[C---:B------:R-:W-:Y:S01]  /*d410*/  FMUL.FTZ R73, R4.reuse, R73 ;  /* 0x0000004904497220 */ /* 0x040fe20000410000 */
[----:B------:R-:W-:Y:S01]  /*d420*/  HADD2.F32 R116, -RZ, R71.H0_H0 ;  /* 0x20000047ff747230 */ /* 0x000fe20000004100 */
[-C--:B------:R-:W-:Y:S01]  /*d430*/  FFMA.FTZ R71, R4, R105.reuse, R100 ;  /* 0x0000006904477223 */ /* 0x080fe20000010064 */
[----:B------:R-:W-:Y:S01]  /*d440*/  HADD2.F32 R109, -RZ, R6.H1_H1 ;  /* 0x30000006ff6d7230 */ /* 0x000fe20000004100 */
[----:B------:R-:W-:Y:S01]  /*d450*/  FMUL.FTZ R68, R108, R68 ;  /* 0x000000446c447220 */ /* 0x000fe20000410000 */
[--C-:B------:R-:W-:Y:S01]  /*d460*/  HADD2.F32 R6, -RZ, R7.reuse.H0_H0 ;  /* 0x20000007ff067230 */ /* 0x100fe20000004100 */
[----:B------:R-:W-:Y:S01]  /*d470*/  FMUL.FTZ R4, R19, R116 ;  /* 0x0000007413047220 */ /* 0x000fe20000410000 */
[----:B------:R-:W-:Y:S01]  /*d480*/  HADD2.F32 R7, -RZ, R7.H1_H1 ;  /* 0x30000007ff077230 */ /* 0x000fe20000004100 */
[----:B------:R-:W-:Y:S01]  /*d490*/  FFMA.FTZ R73, R16, R105, -R73 ;  /* 0x0000006910497223 */ /* 0x000fe20000010849 */
[----:B------:R-:W-:Y:S01]  /*d4a0*/  F2FP.PACK_AB R5, R5, R110 ;  /* 0x0000006e0505723e */ /* 0x000fe200000000ff */
[----:B------:R-:W-:-:S02]  /*d4b0*/  FMUL.FTZ R101, R6, R101 ;  /* 0x0000006506657220 */ /* 0x000fc40000410000 */
[C---:B------:R-:W-:Y:S02]  /*d4c0*/  FMUL.FTZ R116, R7.reuse, R116 ;  /* 0x0000007407747220 */ /* 0x040fe40000410000 */
[----:B------:R-:W-:Y:S01]  /*d4d0*/  FFMA.FTZ R7, R7, R74, R4 ;  /* 0x0000004a07077223 */ /* 0x000fe20000010004 */
[----:B------:R-:W-:Y:S01]  /*d4e0*/  HADD2.F32 R4, -RZ, R69.H0_H0 ;  /* 0x20000045ff047230 */ /* 0x000fe20000004100 */
[----:B------:R-:W-:Y:S02]  /*d4f0*/  FFMA.FTZ R69, R108, R72, R111 ;  /* 0x000000486c457223 */ /* 0x000fe4000001006f */
[-C--:B------:R-:W-:Y:S02]  /*d500*/  FFMA.FTZ R98, R6, R107.reuse, R98 ;  /* 0x0000006b06627223 */ /* 0x080fe40000010062 */
[-C--:B------:R-:W-:Y:S02]  /*d510*/  FMUL.FTZ R111, R109, R70.reuse ;  /* 0x000000466d6f7220 */ /* 0x080fe40000410000 */
[----:B------:R-:W-:Y:S01]  /*d520*/  FMUL.FTZ R6, R104, R70 ;  /* 0x0000004668067220 */ /* 0x000fe20000410000 */
[----:B------:R-:W-:Y:S01]  /*d530*/  F2FP.PACK_AB R7, R7, R98 ;  /* 0x000000620707723e */ /* 0x000fe200000000ff */
[----:B------:R-:W-:-:S02]  /*d540*/  FFMA.FTZ R101, R18, R107, -R101 ;  /* 0x0000006b12657223 */ /* 0x000fc40000010865 */
[----:B------:R-:W-:Y:S02]  /*d550*/  FFMA.FTZ R106, R75, R112, -R106 ;  /* 0x000000704b6a7223 */ /* 0x000fe4000001086a */
[----:B------:R-:W-:Y:S02]  /*d560*/  FFMA.FTZ R17, R17, R118, -R114 ;  /* 0x0000007611117223 */ /* 0x000fe40000010872 */
[----:B------:R-:W-:Y:S02]  /*d570*/  FFMA.FTZ R97, R102, R99, -R97 ;  /* 0x0000006366617223 */ /* 0x000fe40000010861 */
[----:B------:R-:W-:Y:S01]  /*d580*/  FFMA.FTZ R116, R19, R74, -R116 ;  /* 0x0000004a13747223 */ /* 0x000fe20000010874 */
[----:B------:R-:W-:Y:S01]  /*d590*/  F2FP.PACK_AB R17, R17, R106 ;  /* 0x0000006a1111723e */ /* 0x000fe200000000ff */
[----:B------:R-:W-:Y:S02]  /*d5a0*/  FFMA.FTZ R16, R103, R72, -R68 ;  /* 0x0000004867107223 */ /* 0x000fe40000010844 */
[-C--:B------:R-:W-:Y:S01]  /*d5b0*/  FFMA.FTZ R18, R104, R4.reuse, -R111 ;  /* 0x0000000468127223 */ /* 0x080fe2000001086f */
[----:B------:R-:W-:Y:S01]  /*d5c0*/  F2FP.PACK_AB R19, R116, R101 ;  /* 0x000000657413723e */ /* 0x000fe200000000ff */
[----:B------:R-:W-:Y:S01]  /*d5d0*/  FFMA.FTZ R6, R109, R4, R6 ;  /* 0x000000046d067223 */ /* 0x000fe20000010006 */
[----:B------:R-:W-:-:S02]  /*d5e0*/  F2FP.PACK_AB R16, R16, R97 ;  /* 0x000000611010723e */ /* 0x000fc400000000ff */
[----:B------:R-:W-:Y:S02]  /*d5f0*/  F2FP.PACK_AB R18, R18, R73 ;  /* 0x000000491212723e */ /* 0x000fe400000000ff */
[----:B------:R-:W-:Y:S02]  /*d600*/  F2FP.PACK_AB R4, R69, R120 ;  /* 0x000000784504723e */ /* 0x000fe400000000ff */
[----:B------:R-:W-:Y:S01]  /*d610*/  F2FP.PACK_AB R6, R6, R71 ;  /* 0x000000470606723e */ /* 0x000fe200000000ff */
[----:B------:R1:W-:Y:S04]  /*d620*/  STS.128 [R96+0x18100], R16 ;  /* 0x0181001060007388 */ /* 0x0003e80000000c00 */
[----:B------:R1:W-:Y:S02]  /*d630*/  STS.128 [R95+0x18100], R4 ;  /* 0x018100045f007388 */ /* 0x0003e40000000c00 */
.L_x_1914:
[----:B------:R-:W-:Y:S05]  /*d640*/  BSYNC B0 ;  /* 0x0000000000007941 */ /* 0x000fea0003800000 */
.L_x_1913:
[----:B------:R-:W-:Y:S01]  /*d650*/  ISETP.GE.AND P0, PT, R139, c[0x0][0x27c], PT ;  /* 0x00009f008b007a0c */ /* 0x000fe20003f06270 */
[----:B------:R-:W-:-:S12]  /*d660*/  BSSY B0, `(.L_x_1915) ;  /* 0x0000068000007945 */ /* 0x000fd80003800000 */
[----:B------:R-:W-:Y:S05]  /*d670*/  @P0 BRA `(.L_x_1916) ;  /* 0x0000066000000947 */ /* 0x000fea0003800000 */
[----:B-1----:R-:W-:Y:S01]  /*d680*/  MOV R4, c[0x0][0x27c] ;  /* 0x00009f0000047a02 */ /* 0x002fe20000000f00 */
[--C-:B------:R-:W-:Y:S01]  /*d690*/  HADD2.F32 R74, -RZ, R14.reuse.H0_H0 ;  /* 0x2000000eff4a7230 */ /* 0x100fe20000004100 */
[----:B------:R-:W-:Y:S01]  /*d6a0*/  LEA.HI R68, R84, R139, RZ, 0x6 ;  /* 0x0000008b54447211 */ /* 0x000fe200078f30ff */
[----:B------:R-:W-:Y:S01]  /*d6b0*/  HADD2.F32 R14, -RZ, R14.H1_H1 ;  /* 0x3000000eff0e7230 */ /* 0x000fe20000004100 */
[----:B------:R-:W-:Y:S01]  /*d6c0*/  LEA.HI R7, R4, R81, RZ, 0x1d ;  /* 0x0000005104077211 */ /* 0x000fe200078fe8ff */
[--C-:B------:R-:W-:Y:S01]  /*d6d0*/  HADD2.F32 R100, -RZ, R93.reuse.H0_H0 ;  /* 0x2000005dff647230 */ /* 0x100fe20000004100 */
[----:B------:R-:W-:Y:S01]  /*d6e0*/  LOP3.LUT R6, R77, 0x38, R82, 0xf8, !PT ;  /* 0x000000384d067812 */ /* 0x000fe200078ef852 */
[----:B------:R-:W-:Y:S01]  /*d6f0*/  HADD2.F32 R108, -RZ, R93.H1_H1 ;  /* 0x3000005dff6c7230 */ /* 0x000fe20000004100 */
[----:B------:R-:W-:Y:S01]  /*d700*/  SHF.R.S32.HI R4, RZ, 0x1f, R7 ;  /* 0x0000001fff047819 */ /* 0x000fe20000011407 */
[----:B------:R-:W-:Y:S01]  /*d710*/  HADD2.F32 R93, -RZ, R94.H1_H1 ;  /* 0x3000005eff5d7230 */ /* 0x000fe20000004100 */
[----:B------:R-:W-:-:S02]  /*d720*/  SHF.L.U32 R68, R68, 0x7, RZ ;  /* 0x0000000744447819 */ /* 0x000fc400000006ff */
[----:B------:R-:W-:Y:S02]  /*d730*/  LOP3.LUT R5, R6, R13, RZ, 0x3c, !PT ;  /* 0x0000000d06057212 */ /* 0x000fe400078e3cff */
[----:B------:R-:W-:Y:S02]  /*d740*/  SHF.L.U32 R6, R7, 0x3, RZ ;  /* 0x0000000307067819 */ /* 0x000fe400000006ff */
[----:B------:R-:W-:Y:S02]  /*d750*/  LEA.HI R4, R4, R7, RZ, 0x3 ;  /* 0x0000000704047211 */ /* 0x000fe400078f18ff */
[----:B------:R-:W-:Y:S02]  /*d760*/  LOP3.LUT R68, R68, 0xffffe000, RZ, 0xc0, !PT ;  /* 0xffffe00044447812 */ /* 0x000fe400078ec0ff */
[----:B------:R-:W-:Y:S02]  /*d770*/  LOP3.LUT R6, R77, 0x38, R6, 0xf8, !PT ;  /* 0x000000384d067812 */ /* 0x000fe400078ef806 */
[----:B------:R-:W-:-:S02]  /*d780*/  SHF.L.U32 R4, R4, 0xa, RZ ;  /* 0x0000000a04047819 */ /* 0x000fc400000006ff */
[--C-:B------:R-:W-:Y:S02]  /*d790*/  IADD3 R68, R5, R68, R12.reuse ;  /* 0x0000004405447210 */ /* 0x100fe40007ffe00c */
[----:B------:R-:W-:Y:S02]  /*d7a0*/  LOP3.LUT R5, R6, R13, RZ, 0x3c, !PT ;  /* 0x0000000d06057212 */ /* 0x000fe400078e3cff */
[----:B------:R-:W-:Y:S02]  /*d7b0*/  LOP3.LUT R4, R4, 0x7fffe000, RZ, 0xc0, !PT ;  /* 0x7fffe00004047812 */ /* 0x000fe400078ec0ff */
[----:B------:R-:W-:Y:S02]  /*d7c0*/  LEA R68, R68, 0x18100, 0x1 ;  /* 0x0001810044447811 */ /* 0x000fe400078e08ff */
[----:B------:R-:W-:Y:S02]  /*d7d0*/  IADD3 R4, R5, R4, R12 ;  /* 0x0000000405047210 */ /* 0x000fe40007ffe00c */
[----:B------:R-:W-:Y:S01]  /*d7e0*/  SHF.R.U64 R56, R56, 0x10, R57 ;  /* 0x0000001038387819 */ /* 0x000fe20000001239 */
[----:B------:R-:W1:Y:S01]  /*d7f0*/  LDS.128 R16, [R68] ;  /* 0x0000000044107984 */ /* 0x000e620000000c00 */
[----:B------:R-:W-:-:S02]  /*d800*/  SHF.L.U32 R69, R4, 0x1, RZ ;  /* 0x0000000104457819 */ /* 0x000fc400000006ff */
[----:B------:R-:W-:Y:S01]  /*d810*/  SHF.R.U32.HI R70, RZ, 0x10, R57 ;  /* 0x00000010ff467819 */ /* 0x000fe20000011639 */
[----:B------:R-:W-:Y:S01]  /*d820*/  HADD2.F32 R99, -RZ, R56.H0_H0 ;  /* 0x20000038ff637230 */ /* 0x000fe20000004100 */
[----:B------:R-:W-:Y:S01]  /*d830*/  SHF.R.U64 R57, R62, 0x10, R63 ;  /* 0x000000103e397819 */ /* 0x000fe2000000123f */
[----:B------:R-:W2:Y:S01]  /*d840*/  LDS.128 R4, [R69+0x18100] ;  /* 0x0181000045047984 */ /* 0x000ea20000000c00 */
[----:B------:R-:W-:Y:S01]  /*d850*/  SHF.R.U64 R60, R60, 0x10, R61 ;  /* 0x000000103c3c7819 */ /* 0x000fe2000000123d */
[----:B------:R-:W-:Y:S01]  /*d860*/  HADD2.F32 R70, -RZ, R70.H0_H0 ;  /* 0x20000046ff467230 */ /* 0x000fe20000004100 */
[----:B------:R-:W-:Y:S01]  /*d870*/  SHF.R.U32.HI R62, RZ, 0x10, R63 ;  /* 0x00000010ff3e7819 */ /* 0x000fe2000001163f */
[----:B------:R-:W-:Y:S01]  /*d880*/  HADD2.F32 R56, -RZ, R57.H0_H0 ;  /* 0x20000039ff387230 */ /* 0x000fe20000004100 */
[----:B------:R-:W-:Y:S02]  /*d890*/  SHF.R.U32.HI R61, RZ, 0x10, R61 ;  /* 0x00000010ff3d7819 */ /* 0x000fe4000001163d */
[--C-:B------:R-:W-:Y:S01]  /*d8a0*/  SHF.R.U64 R58, R58, 0x10, R59.reuse ;  /* 0x000000103a3a7819 */ /* 0x100fe2000000123b */
[----:B------:R-:W-:Y:S01]  /*d8b0*/  HADD2.F32 R62, -RZ, R62.H0_H0 ;  /* 0x2000003eff3e7230 */ /* 0x000fe20000004100 */
[----:B------:R-:W-:Y:S01]  /*d8c0*/  SHF.R.U32.HI R59, RZ, 0x10, R59 ;  /* 0x00000010ff3b7819 */ /* 0x000fe2000001163b */
[----:B------:R-:W-:-:S02]  /*d8d0*/  HADD2.F32 R104, -RZ, R61.H0_H0 ;  /* 0x2000003dff687230 */ /* 0x000fc40000004100 */
[----:B------:R-:W-:Y:S02]  /*d8e0*/  HADD2.F32 R61, -RZ, R15.H1_H1 ;  /* 0x3000000fff3d7230 */ /* 0x000fe40000004100 */
[----:B------:R-:W-:Y:S02]  /*d8f0*/  HADD2.F32 R58, -RZ, R58.H0_H0 ;  /* 0x2000003aff3a7230 */ /* 0x000fe40000004100 */
[----:B-1----:R-:W-:Y:S02]  /*d900*/  HADD2.F32 R63, -RZ, R17.H0_H0 ;  /* 0x20000011ff3f7230 */ /* 0x002fe40000004100 */
[--C-:B------:R-:W-:Y:S02]  /*d910*/  HADD2.F32 R71, -RZ, R16.reuse.H0_H0 ;  /* 0x20000010ff477230 */ /* 0x100fe40000004100 */
[----:B------:R-:W-:Y:S01]  /*d920*/  HADD2.F32 R72, -RZ, R16.H1_H1 ;  /* 0x30000010ff487230 */ /* 0x000fe20000004100 */
[----:B------:R-:W-:Y:S01]  /*d930*/  FMUL.FTZ R98, R63, R74 ;  /* 0x0000004a3f627220 */ /* 0x000fe20000410000 */
[----:B--2---:R-:W-:Y:S01]  /*d940*/  HADD2.F32 R75, -RZ, R5.H0_H0 ;  /* 0x20000005ff4b7230 */ /* 0x004fe20000004100 */
[----:B------:R-:W-:Y:S01]  /*d950*/  FMUL.FTZ R106, R71, R14 ;  /* 0x0000000e476a7220 */ /* 0x000fe20000410000 */
[----:B------:R-:W-:-:S02]  /*d960*/  HADD2.F32 R95, -RZ, R4.H0_H0 ;  /* 0x20000004ff5f7230 */ /* 0x000fc40000004100 */
[--C-:B------:R-:W-:Y:S01]  /*d970*/  HADD2.F32 R16, -RZ, R18.reuse.H0_H0 ;  /* 0x20000012ff107230 */ /* 0x100fe20000004100 */
[C---:B------:R-:W-:Y:S01]  /*d980*/  FMUL.FTZ R74, R75.reuse, R74 ;  /* 0x0000004a4b4a7220 */ /* 0x040fe20000410000 */
[----:B------:R-:W-:Y:S01]  /*d990*/  HADD2.F32 R73, -RZ, R18.H1_H1 ;  /* 0x30000012ff497230 */ /* 0x000fe20000004100 */
[----:B------:R-:W-:Y:S01]  /*d9a0*/  FFMA.FTZ R98, R75, R100, R98 ;  /* 0x000000644b627223 */ /* 0x000fe20000010062 */
[----:B------:R-:W-:Y:S01]  /*d9b0*/  HADD2.F32 R96, -RZ, R4.H1_H1 ;  /* 0x30000004ff607230 */ /* 0x000fe20000004100 */
[C---:B------:R-:W-:Y:S01]  /*d9c0*/  FMUL.FTZ R14, R95.reuse, R14 ;  /* 0x0000000e5f0e7220 */ /* 0x040fe20000410000 */
[----:B------:R-:W-:Y:S01]  /*d9d0*/  HADD2.F32 R18, -RZ, R19.H0_H0 ;  /* 0x20000013ff127230 */ /* 0x000fe20000004100 */
[----:B------:R-:W-:Y:S01]  /*d9e0*/  FFMA.FTZ R106, R95, R108, R106 ;  /* 0x0000006c5f6a7223 */ /* 0x000fe2000001006a */
[----:B------:R-:W-:Y:S01]  /*d9f0*/  HADD2.F32 R4, -RZ, R6.H0_H0 ;  /* 0x20000006ff047230 */ /* 0x000fe20000004100 */
[----:B------:R-:W-:Y:S01]  /*da00*/  FFMA.FTZ R74, R63, R100, -R74 ;  /* 0x000000643f4a7223 */ /* 0x000fe2000001084a */
[----:B------:R-:W-:Y:S01]  /*da10*/  HADD2.F32 R75, -RZ, R15.H0_H0 ;  /* 0x2000000fff4b7230 */ /* 0x000fe20000004100 */
[-C--:B------:R-:W-:Y:S01]  /*da20*/  FMUL.FTZ R15, R16, R61.reuse ;  /* 0x0000003d100f7220 */ /* 0x080fe20000410000 */
[----:B------:R-:W-:Y:S01]  /*da30*/  HADD2.F32 R95, -RZ, R94.H0_H0 ;  /* 0x2000005eff5f7230 */ /* 0x000fe20000004100 */
[C---:B------:R-:W-:Y:S01]  /*da40*/  FMUL.FTZ R61, R4.reuse, R61 ;  /* 0x0000003d043d7220 */ /* 0x040fe20000410000 */
[----:B------:R-:W-:Y:S01]  /*da50*/  HADD2.F32 R19, -RZ, R19.H1_H1 ;  /* 0x30000013ff137230 */ /* 0x000fe20000004100 */
[----:B------:R-:W-:Y:S01]  /*da60*/  FFMA.FTZ R15, R4, R93, R15 ;  /* 0x0000005d040f7223 */ /* 0x000fe2000001000f */
[----:B------:R-:W-:Y:S01]  /*da70*/  HADD2.F32 R94, -RZ, R59.H0_H0 ;  /* 0x2000003bff5e7230 */ /* 0x000fe20000004100 */
[----:B------:R-:W-:Y:S01]  /*da80*/  FMUL.FTZ R59, R18, R75 ;  /* 0x0000004b123b7220 */ /* 0x000fe20000410000 */
[----:B------:R-:W-:Y:S01]  /*da90*/  HADD2.F32 R97, -RZ, R6.H1_H1 ;  /* 0x30000006ff617230 */ /* 0x000fe20000004100 */
[----:B------:R-:W-:Y:S01]  /*daa0*/  FFMA.FTZ R14, R71, R108, -R14 ;  /* 0x0000006c470e7223 */ /* 0x000fe2000001080e */
[--C-:B------:R-:W-:Y:S01]  /*dab0*/  HADD2.F32 R6, -RZ, R7.reuse.H0_H0 ;  /* 0x20000007ff067230 */ /* 0x100fe20000004100 */
[-C--:B------:R-:W-:Y:S01]  /*dac0*/  FMUL.FTZ R4, R19, R94.reuse ;  /* 0x0000005e13047220 */ /* 0x080fe20000410000 */
[----:B------:R-:W-:Y:S01]  /*dad0*/  HADD2.F32 R7, -RZ, R7.H1_H1 ;  /* 0x30000007ff077230 */ /* 0x000fe20000004100 */
[----:B------:R-:W-:Y:S01]  /*dae0*/  FFMA.FTZ R61, R16, R93, -R61 ;  /* 0x0000005d103d7223 */ /* 0x000fe2000001083d */
[----:B------:R-:W-:Y:S01]  /*daf0*/  HADD2.F32 R17, -RZ, R17.H1_H1 ;  /* 0x30000011ff117230 */ /* 0x000fe20000004100 */
[----:B------:R-:W-:Y:S01]  /*db00*/  FMUL.FTZ R75, R6, R75 ;  /* 0x0000004b064b7220 */ /* 0x000fe20000410000 */
[----:B------:R-:W-:Y:S01]  /*db10*/  HADD2.F32 R5, -RZ, R5.H1_H1 ;  /* 0x30000005ff057230 */ /* 0x000fe20000004100 */
[----:B------:R-:W-:-:S02]  /*db20*/  FMUL.FTZ R94, R7, R94 ;  /* 0x0000005e075e7220 */ /* 0x000fc40000410000 */
[----:B------:R-:W-:Y:S01]  /*db30*/  FFMA.FTZ R4, R7, R62, R4 ;  /* 0x0000003e07047223 */ /* 0x000fe20000010004 */
[----:B------:R-:W-:Y:S01]  /*db40*/  HADD2.F32 R7, -RZ, R60.H0_H0 ;  /* 0x2000003cff077230 */ /* 0x000fe20000004100 */
[----:B------:R-:W-:Y:S02]  /*db50*/  FFMA.FTZ R59, R6, R95, R59 ;  /* 0x0000005f063b7223 */ /* 0x000fe4000001003b */
[----:B------:R-:W-:Y:S02]  /*db60*/  FMUL.FTZ R102, R17, R70 ;  /* 0x0000004611667220 */ /* 0x000fe40000410000 */
[----:B------:R-:W-:Y:S02]  /*db70*/  FMUL.FTZ R60, R72, R99 ;  /* 0x00000063483c7220 */ /* 0x000fe40000410000 */
[----:B------:R-:W-:Y:S02]  /*db80*/  FMUL.FTZ R6, R73, R58 ;  /* 0x0000003a49067220 */ /* 0x000fe40000410000 */
        /* <DEDUP_REMOVED lines=10> */
[----:B------:R-:W-:Y:S01]  /*dc30*/  FFMA.FTZ R5, R5, R104, R102 ;  /* 0x0000006805057223 */ /* 0x000fe20000010066 */
[----:B------:R-:W-:Y:S01]  /*dc40*/  F2FP.PACK_AB R16, R99, R14 ;  /* 0x0000000e6310723e */ /* 0x000fe200000000ff */
[----:B------:R-:W-:Y:S01]  /*dc50*/  FFMA.FTZ R57, R96, R7, R60 ;  /* 0x0000000760397223 */ /* 0x000fe2000001003c */
[----:B------:R-:W-:Y:S01]  /*dc60*/  F2FP.PACK_AB R7, R4, R59 ;  /* 0x0000003b0407723e */ /* 0x000fe200000000ff */
[----:B------:R-:W-:Y:S01]  /*dc70*/  FFMA.FTZ R6, R97, R56, R6 ;  /* 0x0000003861067223 */ /* 0x000fe20000010006 */
[----:B------:R-:W-:-:S02]  /*dc80*/  F2FP.PACK_AB R18, R18, R61 ;  /* 0x0000003d1212723e */ /* 0x000fc400000000ff */
[----:B------:R-:W-:Y:S02]  /*dc90*/  F2FP.PACK_AB R5, R5, R98 ;  /* 0x000000620505723e */ /* 0x000fe400000000ff */
[----:B------:R-:W-:Y:S01]  /*dca0*/  F2FP.PACK_AB R4, R57, R106 ;  /* 0x0000006a3904723e */ /* 0x000fe200000000ff */
[----:B------:R1:W-:Y:S01]  /*dcb0*/  STS.128 [R68], R16 ;  /* 0x0000001044007388 */ /* 0x0003e20000000c00 */
[----:B------:R-:W-:-:S05]  /*dcc0*/  F2FP.PACK_AB R6, R6, R15 ;  /* 0x0000000f0606723e */ /* 0x000fca00000000ff */
[----:B------:R1:W-:Y:S02]  /*dcd0*/  STS.128 [R69+0x18100], R4 ;  /* 0x0181000445007388 */ /* 0x0003e40000000c00 */
.L_x_1916:
[----:B------:R-:W-:Y:S05]  /*dce0*/  BSYNC B0 ;  /* 0x0000000000007941 */ /* 0x000fea0003800000 */
.L_x_1915:
[----:B------:R-:W-:-:S13]  /*dcf0*/  ISETP.GE.AND P0, PT, R138, c[0x0][0x27c], PT ;  /* 0x00009f008a007a0c */ /* 0x000fda0003f06270 */
[----:B------:R-:W-:Y:S05]  /*dd00*/  @P0 BRA `(.L_x_1912) ;  /* 0x0000066000000947 */ /* 0x000fea0003800000 */
[----:B-1----:R-:W-:Y:S01]  /*dd10*/  MOV R6, c[0x0][0x27c] ;  /* 0x00009f0000067a02 */ /* 0x002fe20000000f00 */
[----:B------:R-:W-:Y:S01]  /*dd20*/  HADD2.F32 R58, -RZ, R89.H0_H0 ;  /* 0x20000059ff3a7230 */ /* 0x000fe20000004100 */
[----:B------:R-:W-:Y:S01]  /*dd30*/  LOP3.LUT R14, R77, 0x38, R66, 0xf8, !PT ;  /* 0x000000384d0e7812 */ /* 0x000fe200078ef842 */
[----:B------:R-:W-:Y:S01]  /*dd40*/  HADD2.F32 R70, -RZ, R91.H0_H0 ;  /* 0x2000005bff467230 */ /* 0x000fe20000004100 */
[----:B------:R-:W-:Y:S01]  /*dd50*/  LEA.HI R7, R6, R65, RZ, 0x1d ;  /* 0x0000004106077211 */ /* 0x000fe200078fe8ff */
[----:B------:R-:W-:Y:S01]  /*dd60*/  HADD2.F32 R72, -RZ, R90.H0_H0 ;  /* 0x2000005aff487230 */ /* 0x000fe20000004100 */
[----:B------:R-:W-:Y:S01]  /*dd70*/  LEA.HI R4, R67, R138, RZ, 0x6 ;  /* 0x0000008a43047211 */ /* 0x000fe200078f30ff */
[----:B------:R-:W-:Y:S01]  /*dd80*/  HADD2.F32 R94, -RZ, R92.H0_H0 ;  /* 0x2000005cff5e7230 */ /* 0x000fe20000004100 */
[----:B------:R-:W-:Y:S01]  /*dd90*/  SHF.R.S32.HI R6, RZ, 0x1f, R7 ;  /* 0x0000001fff067819 */ /* 0x000fe20000011407 */
[----:B------:R-:W-:Y:S01]  /*dda0*/  HADD2.F32 R89, -RZ, R89.H1_H1 ;  /* 0x30000059ff597230 */ /* 0x000fe20000004100 */
[----:B------:R-:W-:Y:S01]  /*ddb0*/  LOP3.LUT R5, R14, R13, RZ, 0x3c, !PT ;  /* 0x0000000d0e057212 */ /* 0x000fe200078e3cff */
[----:B------:R-:W-:Y:S01]  /*ddc0*/  HADD2.F32 R91, -RZ, R91.H1_H1 ;  /* 0x3000005bff5b7230 */ /* 0x000fe20000004100 */
[----:B------:R-:W-:-:S02]  /*ddd0*/  SHF.L.U32 R14, R7, 0x3, RZ ;  /* 0x00000003070e7819 */ /* 0x000fc400000006ff */
[----:B------:R-:W-:Y:S02]  /*dde0*/  SHF.L.U32 R4, R4, 0x7, RZ ;  /* 0x0000000704047819 */ /* 0x000fe400000006ff */
[----:B------:R-:W-:Y:S02]  /*ddf0*/  LEA.HI R6, R6, R7, RZ, 0x3 ;  /* 0x0000000706067211 */ /* 0x000fe400078f18ff */
[----:B------:R-:W-:Y:S02]  /*de00*/  LOP3.LUT R14, R77, 0x38, R14, 0xf8, !PT ;  /* 0x000000384d0e7812 */ /* 0x000fe400078ef80e */
[----:B------:R-:W-:Y:S02]  /*de10*/  LOP3.LUT R4, R4, 0xffffe000, RZ, 0xc0, !PT ;  /* 0xffffe00004047812 */ /* 0x000fe400078ec0ff */
[----:B------:R-:W-:Y:S02]  /*de20*/  SHF.L.U32 R6, R6, 0xa, RZ ;  /* 0x0000000a06067819 */ /* 0x000fe400000006ff */
[----:B------:R-:W-:-:S02]  /*de30*/  LOP3.LUT R13, R14, R13, RZ, 0x3c, !PT ;  /* 0x0000000d0e0d7212 */ /* 0x000fc400078e3cff */
[--C-:B------:R-:W-:Y:S02]  /*de40*/  IADD3 R4, R5, R4, R12.reuse ;  /* 0x0000000405047210 */ /* 0x100fe40007ffe00c */
[----:B------:R-:W-:Y:S02]  /*de50*/  LOP3.LUT R14, R6, 0x7fffe000, RZ, 0xc0, !PT ;  /* 0x7fffe000060e7812 */ /* 0x000fe400078ec0ff */
[----:B------:R-:W-:Y:S02]  /*de60*/  LEA R16, R4, 0x18100, 0x1 ;  /* 0x0001810004107811 */ /* 0x000fe400078e08ff */
[----:B------:R-:W-:Y:S02]  /*de70*/  IADD3 R13, R13, R14, R12 ;  /* 0x0000000e0d0d7210 */ /* 0x000fe40007ffe00c */
[----:B------:R-:W-:Y:S01]  /*de80*/  SHF.R.U64 R18, R52, 0x10, R53 ;  /* 0x0000001034127819 */ /* 0x000fe20000001235 */
[----:B------:R-:W1:Y:S01]  /*de90*/  LDS.128 R4, [R16] ;  /* 0x0000000010047984 */ /* 0x000e620000000c00 */
[----:B------:R-:W-:-:S02]  /*dea0*/  SHF.L.U32 R17, R13, 0x1, RZ ;  /* 0x000000010d117819 */ /* 0x000fc400000006ff */
[----:B------:R-:W-:Y:S02]  /*deb0*/  SHF.R.U32.HI R52, RZ, 0x10, R53 ;  /* 0x00000010ff347819 */ /* 0x000fe40000011635 */
[--C-:B------:R-:W-:Y:S01]  /*dec0*/  SHF.R.U64 R19, R48, 0x10, R49.reuse ;  /* 0x0000001030137819 */ /* 0x100fe20000001231 */
[----:B------:R-:W2:Y:S01]  /*ded0*/  LDS.128 R12, [R17+0x18100] ;  /* 0x01810000110c7984 */ /* 0x000ea20000000c00 */
[----:B------:R-:W-:Y:S01]  /*dee0*/  SHF.R.U32.HI R49, RZ, 0x10, R49 ;  /* 0x00000010ff317819 */ /* 0x000fe20000011631 */
[----:B------:R-:W-:Y:S01]  /*def0*/  HADD2.F32 R52, -RZ, R52.H0_H0 ;  /* 0x20000034ff347230 */ /* 0x000fe20000004100 */
[--C-:B------:R-:W-:Y:S02]  /*df00*/  SHF.R.U64 R48, R54, 0x10, R55.reuse ;  /* 0x0000001036307819 */ /* 0x100fe40000001237 */
[----:B------:R-:W-:Y:S01]  /*df10*/  SHF.R.U32.HI R54, RZ, 0x10, R55 ;  /* 0x00000010ff367819 */ /* 0x000fe20000011637 */
[----:B------:R-:W-:Y:S01]  /*df20*/  HADD2.F32 R49, -RZ, R49.H0_H0 ;  /* 0x20000031ff317230 */ /* 0x000fe20000004100 */
[--C-:B------:R-:W-:Y:S01]  /*df30*/  SHF.R.U64 R50, R50, 0x10, R51.reuse ;  /* 0x0000001032327819 */ /* 0x100fe20000001233 */
[----:B------:R-:W-:Y:S01]  /*df40*/  HADD2.F32 R69, -RZ, R48.H0_H0 ;  /* 0x20000030ff457230 */ /* 0x000fe20000004100 */
[----:B------:R-:W-:Y:S01]  /*df50*/  SHF.R.U32.HI R51, RZ, 0x10, R51 ;  /* 0x00000010ff337819 */ /* 0x000fe20000011633 */
[----:B------:R-:W-:-:S02]  /*df60*/  HADD2.F32 R96, -RZ, R54.H0_H0 ;  /* 0x20000036ff607230 */ /* 0x000fc40000004100 */
[----:B------:R-:W-:Y:S02]  /*df70*/  HADD2.F32 R63, -RZ, R50.H0_H0 ;  /* 0x20000032ff3f7230 */ /* 0x000fe40000004100 */
[--C-:B-1----:R-:W-:Y:S02]  /*df80*/  HADD2.F32 R53, -RZ, R5.reuse.H0_H0 ;  /* 0x20000005ff357230 */ /* 0x102fe40000004100 */
[----:B------:R-:W-:Y:S02]  /*df90*/  HADD2.F32 R55, -RZ, R5.H1_H1 ;  /* 0x30000005ff377230 */ /* 0x000fe40000004100 */
[----:B------:R-:W-:Y:S01]  /*dfa0*/  HADD2.F32 R5, -RZ, R7.H0_H0 ;  /* 0x20000007ff057230 */ /* 0x000fe20000004100 */
[----:B------:R-:W-:Y:S01]  /*dfb0*/  FMUL.FTZ R68, R53, R58 ;  /* 0x0000003a35447220 */ /* 0x000fe20000410000 */
[--C-:B--2---:R-:W-:Y:S02]  /*dfc0*/  HADD2.F32 R59, -RZ, R13.reuse.H0_H0 ;  /* 0x2000000dff3b7230 */ /* 0x104fe40000004100 */
[----:B------:R-:W-:Y:S01]  /*dfd0*/  HADD2.F32 R60, -RZ, R13.H1_H1 ;  /* 0x3000000dff3c7230 */ /* 0x000fe20000004100 */
[----:B------:R-:W-:Y:S01]  /*dfe0*/  FMUL.FTZ R74, R5, R72 ;  /* 0x00000048054a7220 */ /* 0x000fe20000410000 */
[----:B------:R-:W-:Y:S01]  /*dff0*/  HADD2.F32 R13, -RZ, R15.H0_H0 ;  /* 0x2000000fff0d7230 */ /* 0x000fe20000004100 */
[C---:B------:R-:W-:Y:S01]  /*e000*/  FMUL.FTZ R58, R59.reuse, R58 ;  /* 0x0000003a3b3a7220 */ /* 0x040fe20000410000 */
[----:B------:R-:W-:Y:S01]  /*e010*/  HADD2.F32 R7, -RZ, R7.H1_H1 ;  /* 0x30000007ff077230 */ /* 0x000fe20000004100 */
[----:B------:R-:W-:Y:S01]  /*e020*/  FFMA.FTZ R68, R59, R70, R68 ;  /* 0x000000463b447223 */ /* 0x000fe20000010044 */
[--C-:B------:R-:W-:Y:S01]  /*e030*/  HADD2.F32 R56, -RZ, R4.reuse.H0_H0 ;  /* 0x20000004ff387230 */ /* 0x100fe20000004100 */
[-C--:B------:R-:W-:Y:S01]  /*e040*/  FMUL.FTZ R59, R55, R49.reuse ;  /* 0x00000031373b7220 */ /* 0x080fe20000410000 */
[----:B------:R-:W-:Y:S01]  /*e050*/  HADD2.F32 R15, -RZ, R15.H1_H1 ;  /* 0x3000000fff0f7230 */ /* 0x000fe20000004100 */
[C---:B------:R-:W-:Y:S01]  /*e060*/  FMUL.FTZ R49, R60.reuse, R49 ;  /* 0x000000313c317220 */ /* 0x040fe20000410000 */
[----:B------:R-:W-:Y:S01]  /*e070*/  HADD2.F32 R57, -RZ, R4.H1_H1 ;  /* 0x30000004ff397230 */ /* 0x000fe20000004100 */
[----:B------:R-:W-:Y:S01]  /*e080*/  FFMA.FTZ R59, R60, R52, R59 ;  /* 0x000000343c3b7223 */ /* 0x000fe2000001003b */
[----:B------:R-:W-:Y:S01]  /*e090*/  HADD2.F32 R60, -RZ, R51.H0_H0 ;  /* 0x20000033ff3c7230 */ /* 0x000fe20000004100 */
[C---:B------:R-:W-:Y:S01]  /*e0a0*/  FMUL.FTZ R72, R13.reuse, R72 ;  /* 0x000000480d487220 */ /* 0x040fe20000410000 */
[----:B------:R-:W-:Y:S01]  /*e0b0*/  HADD2.F32 R4, -RZ, R6.H0_H0 ;  /* 0x20000006ff047230 */ /* 0x000fe20000004100 */
[----:B------:R-:W-:Y:S01]  /*e0c0*/  FFMA.FTZ R74, R13, R94, R74 ;  /* 0x0000005e0d4a7223 */ /* 0x000fe2000001004a */
[----:B------:R-:W-:Y:S01]  /*e0d0*/  HADD2.F32 R61, -RZ, R12.H0_H0 ;  /* 0x2000000cff3d7230 */ /* 0x000fe20000004100 */
[-C--:B------:R-:W-:Y:S01]  /*e0e0*/  FMUL.FTZ R54, R7, R60.reuse ;  /* 0x0000003c07367220 */ /* 0x080fe20000410000 */
[----:B------:R-:W-:Y:S01]  /*e0f0*/  HADD2.F32 R13, -RZ, R90.H1_H1 ;  /* 0x3000005aff0d7230 */ /* 0x000fe20000004100 */
[-C--:B------:R-:W-:Y:S01]  /*e100*/  FMUL.FTZ R90, R56, R89.reuse ;  /* 0x00000059385a7220 */ /* 0x080fe20000410000 */
[----:B------:R-:W-:Y:S01]  /*e110*/  HADD2.F32 R62, -RZ, R12.H1_H1 ;  /* 0x3000000cff3e7230 */ /* 0x000fe20000004100 */
[C---:B------:R-:W-:Y:S01]  /*e120*/  FMUL.FTZ R60, R15.reuse, R60 ;  /* 0x0000003c0f3c7220 */ /* 0x040fe20000410000 */
[----:B------:R-:W-:Y:S01]  /*e130*/  HADD2.F32 R12, -RZ, R14.H0_H0 ;  /* 0x2000000eff0c7230 */ /* 0x000fe20000004100 */
[----:B------:R-:W-:Y:S01]  /*e140*/  FFMA.FTZ R15, R15, R96, R54 ;  /* 0x000000600f0f7223 */ /* 0x000fe20000010036 */
[----:B------:R-:W-:Y:S01]  /*e150*/  HADD2.F32 R51, -RZ, R92.H1_H1 ;  /* 0x3000005cff337230 */ /* 0x000fe20000004100 */
[C---:B------:R-:W-:Y:S01]  /*e160*/  FMUL.FTZ R89, R61.reuse, R89 ;  /* 0x000000593d597220 */ /* 0x040fe20000410000 */
[----:B------:R-:W-:Y:S01]  /*e170*/  HADD2.F32 R6, -RZ, R6.H1_H1 ;  /* 0x30000006ff067230 */ /* 0x000fe20000004100 */
[----:B------:R-:W-:Y:S01]  /*e180*/  FFMA.FTZ R90, R61, R91, R90 ;  /* 0x0000005b3d5a7223 */ /* 0x000fe2000001005a */
[----:B------:R-:W-:Y:S01]  /*e190*/  HADD2.F32 R61, -RZ, R19.H0_H0 ;  /* 0x20000013ff3d7230 */ /* 0x000fe20000004100 */
[-C--:B------:R-:W-:Y:S01]  /*e1a0*/  FMUL.FTZ R54, R4, R13.reuse ;  /* 0x0000000d04367220 */ /* 0x080fe20000410000 */
[----:B------:R-:W-:Y:S01]  /*e1b0*/  HADD2.F32 R14, -RZ, R14.H1_H1 ;  /* 0x3000000eff0e7230 */ /* 0x000fe20000004100 */
[----:B------:R-:W-:-:S02]  /*e1c0*/  FMUL.FTZ R13, R12, R13 ;  /* 0x0000000d0c0d7220 */ /* 0x000fc40000410000 */
[----:B------:R-:W-:Y:S01]  /*e1d0*/  FFMA.FTZ R19, R12, R51, R54 ;  /* 0x000000330c137223 */ /* 0x000fe20000010036 */
[----:B------:R-:W-:Y:S01]  /*e1e0*/  HADD2.F32 R12, -RZ, R18.H0_H0 ;  /* 0x20000012ff0c7230 */ /* 0x000fe20000004100 */
[----:B------:R-:W-:Y:S02]  /*e1f0*/  FMUL.FTZ R71, R57, R61 ;  /* 0x0000003d39477220 */ /* 0x000fe40000410000 */
[----:B------:R-:W-:Y:S02]  /*e200*/  FMUL.FTZ R18, R6, R63 ;  /* 0x0000003f06127220 */ /* 0x000fe40000410000 */
[----:B------:R-:W-:Y:S02]  /*e210*/  FMUL.FTZ R48, R62, R61 ;  /* 0x0000003d3e307220 */ /* 0x000fe40000410000 */
[----:B------:R-:W-:Y:S02]  /*e220*/  FMUL.FTZ R63, R14, R63 ;  /* 0x0000003f0e3f7220 */ /* 0x000fe40000410000 */
[----:B------:R-:W-:-:S02]  /*e230*/  FFMA.FTZ R61, R62, R12, R71 ;  /* 0x0000000c3e3d7223 */ /* 0x000fc40000010047 */
[----:B------:R-:W-:Y:S02]  /*e240*/  FFMA.FTZ R18, R14, R69, R18 ;  /* 0x000000450e127223 */ /* 0x000fe40000010012 */
[----:B------:R-:W-:Y:S02]  /*e250*/  FFMA.FTZ R58, R53, R70, -R58 ;  /* 0x00000046353a7223 */ /* 0x000fe4000001083a */
        /* <DEDUP_REMOVED lines=17> */
.L_x_1912:
[----:B------:R-:W-:Y:S05]  /*e370*/  BSYNC B1 ;  /* 0x0000000000017941 */ /* 0x000fea0003800000 */
.L_x_1911:
        /* <DEDUP_REMOVED lines=13> */
[--C-:B------:R-:W-:Y:S01]  /*e450*/  HADD2.F32 R52, -RZ, R83.reuse.H0_H0 ;  /* 0x20000053ff347230 */ /* 0x100fe20000004100 */
[----:B------:R-:W-:Y:S01]  /*e460*/  LOP3.LUT R18, R17, 0x38, R144, 0xf8, !PT ;  /* 0x0000003811127812 */ /* 0x000fe200078ef890 */
[--C-:B------:R-:W-:Y:S01]  /*e470*/  HADD2.F32 R60, -RZ, R86.reuse.H0_H0 ;  /* 0x20000056ff3c7230 */ /* 0x100fe20000004100 */
[----:B------:R-:W-:Y:S01]  /*e480*/  LEA.HI R5, R5, R214, RZ, 0x1d ;  /* 0x000000d605057211 */ /* 0x000fe200078fe8ff */
[----:B------:R-:W-:Y:S01]  /*e490*/  HADD2.F32 R83, -RZ, R83.H1_H1 ;  /* 0x30000053ff537230 */ /* 0x000fe20000004100 */
[----:B------:R-:W-:Y:S01]  /*e4a0*/  LOP3.LUT R18, R9, R18, R16, 0xf6, !PT ;  /* 0x0000001209127212 */ /* 0x000fe200078ef610 */
[----:B------:R-:W-:Y:S01]  /*e4b0*/  HADD2.F32 R86, -RZ, R86.H1_H1 ;  /* 0x30000056ff567230 */ /* 0x000fe20000004100 */
[----:B------:R-:W-:Y:S01]  /*e4c0*/  SHF.R.S32.HI R4, RZ, 0x1f, R5 ;  /* 0x0000001fff047819 */ /* 0x000fe20000011405 */
[--C-:B------:R-:W-:Y:S01]  /*e4d0*/  HADD2.F32 R57, -RZ, R87.reuse.H1_H1 ;  /* 0x30000057ff397230 */ /* 0x100fe20000004100 */
[----:B------:R-:W-:Y:S01]  /*e4e0*/  SHF.L.U32 R6, R5, 0x3, RZ ;  /* 0x0000000305067819 */ /* 0x000fe200000006ff */
[----:B------:R-:W-:Y:S01]  /*e4f0*/  HADD2.F32 R87, -RZ, R87.H0_H0 ;  /* 0x20000057ff577230 */ /* 0x000fe20000004100 */
[----:B------:R-:W-:-:S02]  /*e500*/  LEA.HI R4, R4, R5, RZ, 0x3 ;  /* 0x0000000504047211 */ /* 0x000fc400078f18ff */
[----:B------:R-:W-:Y:S02]  /*e510*/  LOP3.LUT R5, R17, 0x38, R6, 0xf8, !PT ;  /* 0x0000003811057812 */ /* 0x000fe400078ef806 */
[----:B------:R-:W-:Y:S02]  /*e520*/  SHF.L.U32 R4, R4, 0xa, RZ ;  /* 0x0000000a04047819 */ /* 0x000fe400000006ff */
[----:B------:R-:W-:Y:S02]  /*e530*/  LOP3.LUT R5, R5, R16, RZ, 0x3c, !PT ;  /* 0x0000001005057212 */ /* 0x000fe400078e3cff */
[----:B------:R-:W-:Y:S02]  /*e540*/  LOP3.LUT R4, R4, 0x7fffe000, RZ, 0xc0, !PT ;  /* 0x7fffe00004047812 */ /* 0x000fe400078ec0ff */
[----:B------:R-:W-:Y:S02]  /*e550*/  LEA R18, R18, 0x18100, 0x1 ;  /* 0x0001810012127811 */ /* 0x000fe400078e08ff */
[----:B------:R-:W-:-:S02]  /*e560*/  IADD3 R4, R5, R4, R9 ;  /* 0x0000000405047210 */ /* 0x000fc40007ffe009 */
[--C-:B------:R-:W-:Y:S01]  /*e570*/  SHF.R.U64 R36, R36, 0x10, R37.reuse ;  /* 0x0000001024247819 */ /* 0x100fe20000001225 */
[----:B------:R-:W1:Y:S01]  /*e580*/  LDS.128 R12, [R18] ;  /* 0x00000000120c7984 */ /* 0x000e620000000c00 */
[----:B------:R-:W-:Y:S02]  /*e590*/  SHF.L.U32 R19, R4, 0x1, RZ ;  /* 0x0000000104137819 */ /* 0x000fe400000006ff */
[----:B------:R-:W-:Y:S01]  /*e5a0*/  SHF.R.U32.HI R48, RZ, 0x10, R37 ;  /* 0x00000010ff307819 */ /* 0x000fe20000011625 */
[----:B------:R-:W-:Y:S01]  /*e5b0*/  HADD2.F32 R36, -RZ, R36.H0_H0 ;  /* 0x20000024ff247230 */ /* 0x000fe20000004100 */
[--C-:B------:R-:W-:Y:S01]  /*e5c0*/  SHF.R.U64 R37, R42, 0x10, R43.reuse ;  /* 0x000000102a257819 */ /* 0x100fe2000000122b */
[----:B------:R-:W2:Y:S01]  /*e5d0*/  LDS.128 R4, [R19+0x18100] ;  /* 0x0181000013047984 */ /* 0x000ea20000000c00 */
[----:B------:R-:W-:Y:S01]  /*e5e0*/  SHF.R.U32.HI R42, RZ, 0x10, R43 ;  /* 0x00000010ff2a7819 */ /* 0x000fe2000001162b */
[----:B------:R-:W-:Y:S01]  /*e5f0*/  HADD2.F32 R48, -RZ, R48.H0_H0 ;  /* 0x20000030ff307230 */ /* 0x000fe20000004100 */
[--C-:B------:R-:W-:Y:S01]  /*e600*/  SHF.R.U64 R40, R40, 0x10, R41.reuse ;  /* 0x0000001028287819 */ /* 0x100fe20000001229 */
[----:B------:R-:W-:Y:S01]  /*e610*/  HADD2.F32 R37, -RZ, R37.H0_H0 ;  /* 0x20000025ff257230 */ /* 0x000fe20000004100 */
        /* <DEDUP_REMOVED lines=9> */
[--C-:B------:R-:W-:Y:S01]  /*e6b0*/  HADD2.F32 R49, -RZ, R12.reuse.H0_H0 ;  /* 0x2000000cff317230 */ /* 0x100fe20000004100 */
[----:B------:R-:W-:Y:S01]  /*e6c0*/  FMUL.FTZ R58, R43, R52 ;  /* 0x000000342b3a7220 */ /* 0x000fe20000410000 */
[--C-:B--2---:R-:W-:Y:S01]  /*e6d0*/  HADD2.F32 R53, -RZ, R5.reuse.H0_H0 ;  /* 0x20000005ff357230 */ /* 0x104fe20000004100 */
[----:B------:R-:W-:Y:S01]  /*e6e0*/  FMUL.FTZ R62, R13, R48 ;  /* 0x000000300d3e7220 */ /* 0x000fe20000410000 */
[----:B------:R-:W-:Y:S01]  /*e6f0*/  HADD2.F32 R5, -RZ, R5.H1_H1 ;  /* 0x30000005ff057230 */ /* 0x000fe20000004100 */
[----:B------:R-:W-:Y:S01]  /*e700*/  FMUL.FTZ R41, R49, R83 ;  /* 0x0000005331297220 */ /* 0x000fe20000410000 */
[----:B------:R-:W-:Y:S01]  /*e710*/  HADD2.F32 R50, -RZ, R12.H1_H1 ;  /* 0x3000000cff327230 */ /* 0x000fe20000004100 */
[C---:B------:R-:W-:Y:S01]  /*e720*/  FMUL.FTZ R52, R53.reuse, R52 ;  /* 0x0000003435347220 */ /* 0x040fe20000410000 */
[--C-:B------:R-:W-:Y:S01]  /*e730*/  HADD2.F32 R12, -RZ, R14.reuse.H0_H0 ;  /* 0x2000000eff0c7230 */ /* 0x100fe20000004100 */
[----:B------:R-:W-:Y:S01]  /*e740*/  FFMA.FTZ R58, R53, R60, R58 ;  /* 0x0000003c353a7223 */ /* 0x000fe2000001003a */
[----:B------:R-:W-:Y:S01]  /*e750*/  HADD2.F32 R53, -RZ, R85.H1_H1 ;  /* 0x30000055ff357230 */ /* 0x000fe20000004100 */
[C---:B------:R-:W-:Y:S01]  /*e760*/  FMUL.FTZ R48, R5.reuse, R48 ;  /* 0x0000003005307220 */ /* 0x040fe20000410000 */
[----:B------:R-:W-:Y:S01]  /*e770*/  HADD2.F32 R51, -RZ, R14.H1_H1 ;  /* 0x3000000eff337230 */ /* 0x000fe20000004100 */
[----:B------:R-:W-:Y:S01]  /*e780*/  FFMA.FTZ R5, R5, R68, R62 ;  /* 0x0000004405057223 */ /* 0x000fe2000001003e */
[--C-:B------:R-:W-:Y:S01]  /*e790*/  HADD2.F32 R54, -RZ, R4.reuse.H0_H0 ;  /* 0x20000004ff367230 */ /* 0x100fe20000004100 */
[----:B------:R-:W-:Y:S01]  /*e7a0*/  FMUL.FTZ R59, R12, R53 ;  /* 0x000000350c3b7220 */ /* 0x000fe20000410000 */
[----:B------:R-:W-:Y:S01]  /*e7b0*/  HADD2.F32 R14, -RZ, R15.H0_H0 ;  /* 0x2000000fff0e7230 */ /* 0x000fe20000004100 */
[----:B------:R-:W-:Y:S01]  /*e7c0*/  FFMA.FTZ R52, R43, R60, -R52 ;  /* 0x0000003c2b347223 */ /* 0x000fe20000010834 */
[----:B------:R-:W-:Y:S01]  /*e7d0*/  HADD2.F32 R55, -RZ, R4.H1_H1 ;  /* 0x30000004ff377230 */ /* 0x000fe20000004100 */
[C---:B------:R-:W-:Y:S01]  /*e7e0*/  FMUL.FTZ R83, R54.reuse, R83 ;  /* 0x0000005336537220 */ /* 0x040fe20000410000 */
[----:B------:R-:W-:Y:S01]  /*e7f0*/  HADD2.F32 R85, -RZ, R85.H0_H0 ;  /* 0x20000055ff557230 */ /* 0x000fe20000004100 */
[----:B------:R-:W-:Y:S01]  /*e800*/  FFMA.FTZ R41, R54, R86, R41 ;  /* 0x0000005636297223 */ /* 0x000fe20000010029 */
[--C-:B------:R-:W-:Y:S01]  /*e810*/  HADD2.F32 R4, -RZ, R6.reuse.H0_H0 ;  /* 0x20000006ff047230 */ /* 0x100fe20000004100 */
[----:B------:R-:W-:Y:S01]  /*e820*/  FFMA.FTZ R13, R13, R68, -R48 ;  /* 0x000000440d0d7223 */ /* 0x000fe20000010830 */
        /* <DEDUP_REMOVED lines=9> */
[----:B------:R-:W-:Y:S01]  /*e8c0*/  FMUL.FTZ R59, R55, R36 ;  /* 0x00000024373b7220 */ /* 0x000fe20000410000 */
[----:B------:R-:W-:Y:S01]  /*e8d0*/  F2FP.PACK_AB R13, R13, R52 ;  /* 0x000000340d0d723e */ /* 0x000fe200000000ff */
[C---:B------:R-:W-:Y:S01]  /*e8e0*/  FMUL.FTZ R85, R6.reuse, R85 ;  /* 0x0000005506557220 */ /* 0x040fe20000410000 */
[----:B------:R-:W-:Y:S01]  /*e8f0*/  F2FP.PACK_AB R5, R5, R58 ;  /* 0x0000003a0505723e */ /* 0x000fe200000000ff */
[----:B------:R-:W-:-:S02]  /*e900*/  FFMA.FTZ R54, R6, R87, R54 ;  /* 0x0000005706367223 */ /* 0x000fc40000010036 */
[----:B------:R-:W-:Y:S02]  /*e910*/  FMUL.FTZ R62, R7, R62 ;  /* 0x0000003e073e7220 */ /* 0x000fe40000410000 */
[----:B------:R-:W-:Y:S02]  /*e920*/  FMUL.FTZ R6, R51, R38 ;  /* 0x0000002633067220 */ /* 0x000fe40000410000 */
[----:B------:R-:W-:Y:S02]  /*e930*/  FFMA.FTZ R7, R7, R42, R4 ;  /* 0x0000002a07077223 */ /* 0x000fe40000010004 */
[----:B------:R-:W-:Y:S02]  /*e940*/  FMUL.FTZ R38, R56, R38 ;  /* 0x0000002638267220 */ /* 0x000fe40000410000 */
[----:B------:R-:W-:Y:S01]  /*e950*/  FMUL.FTZ R4, R50, R36 ;  /* 0x0000002432047220 */ /* 0x000fe20000410000 */
[----:B------:R-:W-:Y:S01]  /*e960*/  F2FP.PACK_AB R7, R7, R54 ;  /* 0x000000360707723e */ /* 0x000fe200000000ff */
[----:B------:R-:W-:-:S02]  /*e970*/  FFMA.FTZ R53, R12, R57, -R53 ;  /* 0x000000390c357223 */ /* 0x000fc40000010835 */
[----:B------:R-:W-:Y:S02]  /*e980*/  FFMA.FTZ R85, R14, R87, -R85 ;  /* 0x000000570e557223 */ /* 0x000fe40000010855 */
[----:B------:R-:W-:Y:S02]  /*e990*/  FFMA.FTZ R83, R49, R86, -R83 ;  /* 0x0000005631537223 */ /* 0x000fe40000010853 */
[----:B------:R-:W-:Y:S02]  /*e9a0*/  FFMA.FTZ R62, R15, R42, -R62 ;  /* 0x0000002a0f3e7223 */ /* 0x000fe4000001083e */
[-C--:B------:R-:W-:Y:S02]  /*e9b0*/  FFMA.FTZ R12, R50, R40.reuse, -R59 ;  /* 0x00000028320c7223 */ /* 0x080fe4000001083b */
[----:B------:R-:W-:Y:S01]  /*e9c0*/  FFMA.FTZ R14, R51, R37, -R38 ;  /* 0x00000025330e7223 */ /* 0x000fe20000010826 */
        /* <DEDUP_REMOVED lines=9> */
.L_x_1918:
[----:B------:R-:W-:Y:S05]  /*ea60*/  BSYNC B0 ;  /* 0x0000000000007941 */ /* 0x000fea0003800000 */
.L_x_1917:
[----:B------:R-:W-:Y:S01]  /*ea70*/  ISETP.GE.AND P0, PT, R139, c[0x0][0x27c], PT ;  /* 0x00009f008b007a0c */ /* 0x000fe20003f06270 */
[----:B------:R-:W-:-:S12]  /*ea80*/  BSSY B0, `(.L_x_1919) ;  /* 0x0000068000007945 */ /* 0x000fd80003800000 */
[----:B------:R-:W-:Y:S05]  /*ea90*/  @P0 BRA `(.L_x_1920) ;  /* 0x0000066000000947 */ /* 0x000fea0003800000 */
[----:B-1----:R-:W-:Y:S01]  /*eaa0*/  MOV R4, c[0x0][0x27c] ;  /* 0x00009f0000047a02 */ /* 0x002fe20000000f00 */
[--C-:B------:R-:W-:Y:S01]  /*eab0*/  HADD2.F32 R40, -RZ, R76.reuse.H0_H0 ;  /* 0x2000004cff287230 */ /* 0x100fe20000004100 */
[----:B------:R-:W-:Y:S01]  /*eac0*/  LEA.HI R84, R84, R139, RZ, 0x6 ;  /* 0x0000008b54547211 */ /* 0x000fe200078f30ff */
[--C-:B------:R-:W-:Y:S01]  /*ead0*/  HADD2.F32 R52, -RZ, R79.reuse.H0_H0 ;  /* 0x2000004fff347230 */ /* 0x100fe20000004100 */
[----:B------:R-:W-:Y:S01]  /*eae0*/  LEA.HI R81, R4, R81, RZ, 0x1d ;  /* 0x0000005104517211 */ /* 0x000fe200078fe8ff */
[----:B------:R-:W-:Y:S01]  /*eaf0*/  HADD2.F32 R76, -RZ, R76.H1_H1 ;  /* 0x3000004cff4c7230 */ /* 0x000fe20000004100 */
[----:B------:R-:W-:Y:S01]  /*eb00*/  LOP3.LUT R5, R17, 0x38, R82, 0xf8, !PT ;  /* 0x0000003811057812 */ /* 0x000fe200078ef852 */
[----:B------:R-:W-:Y:S01]  /*eb10*/  HADD2.F32 R58, -RZ, R79.H1_H1 ;  /* 0x3000004fff3a7230 */ /* 0x000fe20000004100 */
[----:B------:R-:W-:Y:S01]  /*eb20*/  SHF.R.S32.HI R4, RZ, 0x1f, R81 ;  /* 0x0000001fff047819 */ /* 0x000fe20000011451 */
[----:B------:R-:W-:Y:S01]  /*eb30*/  HADD2.F32 R49, -RZ, R78.H0_H0 ;  /* 0x2000004eff317230 */ /* 0x000fe20000004100 */
[----:B------:R-:W-:Y:S01]  /*eb40*/  SHF.L.U32 R84, R84, 0x7, RZ ;  /* 0x0000000754547819 */ /* 0x000fe200000006ff */
[--C-:B------:R-:W-:Y:S01]  /*eb50*/  HADD2.F32 R51, -RZ, R80.reuse.H1_H1 ;  /* 0x30000050ff337230 */ /* 0x100fe20000004100 */
[----:B------:R-:W-:Y:S01]  /*eb60*/  SHF.L.U32 R12, R81, 0x3, RZ ;  /* 0x00000003510c7819 */ /* 0x000fe200000006ff */
[----:B------:R-:W-:Y:S01]  /*eb70*/  HADD2.F32 R53, -RZ, R80.H0_H0 ;  /* 0x20000050ff357230 */ /* 0x000fe20000004100 */
[----:B------:R-:W-:-:S02]  /*eb80*/  LEA.HI R4, R4, R81, RZ, 0x3 ;  /* 0x0000005104047211 */ /* 0x000fc400078f18ff */
[----:B------:R-:W-:Y:S02]  /*eb90*/  LOP3.LUT R6, R5, R16, RZ, 0x3c, !PT ;  /* 0x0000001005067212 */ /* 0x000fe400078e3cff */
[----:B------:R-:W-:Y:S02]  /*eba0*/  LOP3.LUT R84, R84, 0xffffe000, RZ, 0xc0, !PT ;  /* 0xffffe00054547812 */ /* 0x000fe400078ec0ff */
[----:B------:R-:W-:Y:S02]  /*ebb0*/  LOP3.LUT R5, R17, 0x38, R12, 0xf8, !PT ;  /* 0x0000003811057812 */ /* 0x000fe400078ef80c */
[----:B------:R-:W-:Y:S02]  /*ebc0*/  SHF.L.U32 R4, R4, 0xa, RZ ;  /* 0x0000000a04047819 */ /* 0x000fe400000006ff */
[----:B------:R-:W-:Y:S02]  /*ebd0*/  IADD3 R6, R6, R84, R9 ;  /* 0x0000005406067210 */ /* 0x000fe40007ffe009 */
[----:B------:R-:W-:-:S02]  /*ebe0*/  LOP3.LUT R5, R5, R16, RZ, 0x3c, !PT ;  /* 0x0000001005057212 */ /* 0x000fc400078e3cff */
[----:B------:R-:W-:Y:S02]  /*ebf0*/  LOP3.LUT R4, R4, 0x7fffe000, RZ, 0xc0, !PT ;  /* 0x7fffe00004047812 */ /* 0x000fe400078ec0ff */
[----:B------:R-:W-:Y:S02]  /*ec00*/  LEA R18, R6, 0x18100, 0x1 ;  /* 0x0001810006127811 */ /* 0x000fe400078e08ff */
[----:B------:R-:W-:Y:S02]  /*ec10*/  IADD3 R4, R5, R4, R9 ;  /* 0x0000000405047210 */ /* 0x000fe40007ffe009 */
        /* <DEDUP_REMOVED lines=35> */
[--C-:B------:R-:W-:Y:S01]  /*ee50*/  HADD2.F32 R42, -RZ, R4.reuse.H0_H0 ;  /* 0x20000004ff2a7230 */ /* 0x100fe20000004100 */
[----:B------:R-:W-:Y:S01]  /*ee60*/  FMUL.FTZ R54, R12, R41 ;  /* 0x000000290c367220 */ /* 0x000fe20000410000 */
[--C-:B------:R-:W-:Y:S01]  /*ee70*/  HADD2.F32 R14, -RZ, R15.reuse.H0_H0 ;  /* 0x2000000fff0e7230 */ /* 0x100fe20000004100 */
[----:B------:R-:W-:Y:S01]  /*ee80*/  FFMA.FTZ R40, R35, R52, -R40 ;  /* 0x0000003423287223 */ /* 0x000fe20000010828 */
[----:B------:R-:W-:Y:S01]  /*ee90*/  HADD2.F32 R43, -RZ, R4.H1_H1 ;  /* 0x30000004ff2b7230 */ /* 0x000fe20000004100 */
[C---:B------:R-:W-:Y:S01]  /*eea0*/  FMUL.FTZ R76, R42.reuse, R76 ;  /* 0x0000004c2a4c7220 */ /* 0x040fe20000410000 */
[--C-:B------:R-:W-:Y:S01]  /*eeb0*/  HADD2.F32 R4, -RZ, R6.reuse.H0_H0 ;  /* 0x20000006ff047230 */ /* 0x100fe20000004100 */
[----:B------:R-:W-:Y:S01]  /*eec0*/  FFMA.FTZ R33, R42, R58, R33 ;  /* 0x0000003a2a217223 */ /* 0x000fe20000010021 */
[----:B------:R-:W-:Y:S01]  /*eed0*/  HADD2.F32 R15, -RZ, R15.H1_H1 ;  /* 0x3000000fff0f7230 */ /* 0x000fe20000004100 */
[----:B------:R-:W-:Y:S01]  /*eee0*/  FMUL.FTZ R42, R14, R49 ;  /* 0x000000310e2a7220 */ /* 0x000fe20000410000 */
[----:B------:R-:W-:Y:S01]  /*eef0*/  HADD2.F32 R48, -RZ, R6.H1_H1 ;  /* 0x30000006ff307230 */ /* 0x000fe20000004100 */
[C---:B------:R-:W-:Y:S01]  /*ef00*/  FMUL.FTZ R41, R4.reuse, R41 ;  /* 0x0000002904297220 */ /* 0x040fe20000410000 */
[--C-:B------:R-:W-:Y:S01]  /*ef10*/  HADD2.F32 R6, -RZ, R7.reuse.H0_H0 ;  /* 0x20000007ff067230 */ /* 0x100fe20000004100 */
[----:B------:R-:W-:Y:S01]  /*ef20*/  FFMA.FTZ R31, R4, R51, R54 ;  /* 0x00000033041f7223 */ /* 0x000fe20000010036 */
[----:B------:R-:W-:Y:S01]  /*ef30*/  HADD2.F32 R7, -RZ, R7.H1_H1 ;  /* 0x30000007ff077230 */ /* 0x000fe20000004100 */
[----:B------:R-:W-:Y:S01]  /*ef40*/  FMUL.FTZ R4, R15, R60 ;  /* 0x0000003c0f047220 */ /* 0x000fe20000410000 */
[----:B------:R-:W-:Y:S01]  /*ef50*/  F2FP.PACK_AB R5, R5, R50 ;  /* 0x000000320505723e */ /* 0x000fe200000000ff */
[----:B------:R-:W-:-:S02]  /*ef60*/  FMUL.FTZ R49, R6, R49 ;  /* 0x0000003106317220 */ /* 0x000fc40000410000 */
[----:B------:R-:W-:Y:S02]  /*ef70*/  FFMA.FTZ R42, R6, R53, R42 ;  /* 0x00000035062a7223 */ /* 0x000fe4000001002a */
[----:B------:R-:W-:Y:S02]  /*ef80*/  FMUL.FTZ R60, R7, R60 ;  /* 0x0000003c073c7220 */ /* 0x000fe40000410000 */
[----:B------:R-:W-:Y:S02]  /*ef90*/  FMUL.FTZ R6, R39, R30 ;  /* 0x0000001e27067220 */ /* 0x000fe40000410000 */
[----:B------:R-:W-:Y:S02]  /*efa0*/  FFMA.FTZ R7, R7, R34, R4 ;  /* 0x0000002207077223 */ /* 0x000fe40000010004 */
[----:B------:R-:W-:Y:S02]  /*efb0*/  FMUL.FTZ R55, R43, R28 ;  /* 0x0000001c2b377220 */ /* 0x000fe40000410000 */
[----:B------:R-:W-:Y:S01]  /*efc0*/  FMUL.FTZ R30, R48, R30 ;  /* 0x0000001e301e7220 */ /* 0x000fe20000410000 */
[----:B------:R-:W-:Y:S01]  /*efd0*/  F2FP.PACK_AB R7, R7, R42 ;  /* 0x0000002a0707723e */ /* 0x000fe200000000ff */
[----:B------:R-:W-:-:S02]  /*efe0*/  FMUL.FTZ R4, R38, R28 ;  /* 0x0000001c26047220 */ /* 0x000fc40000410000 */
[----:B------:R-:W-:Y:S02]  /*eff0*/  FFMA.FTZ R49, R14, R53, -R49 ;  /* 0x000000350e317223 */ /* 0x000fe40000010831 */
[----:B------:R-:W-:Y:S02]  /*f000*/  FFMA.FTZ R13, R13, R56, -R36 ;  /* 0x000000380d0d7223 */ /* 0x000fe40000010824 */
[----:B------:R-:W-:Y:S02]  /*f010*/  FFMA.FTZ R76, R37, R58, -R76 ;  /* 0x0000003a254c7223 */ /* 0x000fe4000001084c */
[----:B------:R-:W-:Y:S01]  /*f020*/  FFMA.FTZ R41, R12, R51, -R41 ;  /* 0x000000330c297223 */ /* 0x000fe20000010829 */
[----:B------:R-:W-:Y:S01]  /*f030*/  F2FP.PACK_AB R13, R13, R40 ;  /* 0x000000280d0d723e */ /* 0x000fe200000000ff */
[----:B------:R-:W-:Y:S02]  /*f040*/  FFMA.FTZ R60, R15, R34, -R60 ;  /* 0x000000220f3c7223 */ /* 0x000fe4000001083c */
[----:B------:R-:W-:-:S02]  /*f050*/  FFMA.FTZ R55, R38, R32, -R55 ;  /* 0x0000002026377223 */ /* 0x000fc40000010837 */
[----:B------:R-:W-:Y:S01]  /*f060*/  FFMA.FTZ R14, R39, R29, -R30 ;  /* 0x0000001d270e7223 */ /* 0x000fe2000001081e */
[----:B------:R-:W-:Y:S01]  /*f070*/  F2FP.PACK_AB R15, R60, R49 ;  /* 0x000000313c0f723e */ /* 0x000fe200000000ff */
[----:B------:R-:W-:Y:S01]  /*f080*/  FFMA.FTZ R4, R43, R32, R4 ;  /* 0x000000202b047223 */ /* 0x000fe20000010004 */
[----:B------:R-:W-:Y:S01]  /*f090*/  F2FP.PACK_AB R12, R55, R76 ;  /* 0x0000004c370c723e */ /* 0x000fe200000000ff */
[----:B------:R-:W-:Y:S01]  /*f0a0*/  FFMA.FTZ R6, R48, R29, R6 ;  /* 0x0000001d30067223 */ /* 0x000fe20000010006 */
[----:B------:R-:W-:Y:S02]  /*f0b0*/  F2FP.PACK_AB R14, R14, R41 ;  /* 0x000000290e0e723e */ /* 0x000fe400000000ff */
[----:B------:R-:W-:Y:S02]  /*f0c0*/  F2FP.PACK_AB R4, R4, R33 ;  /* 0x000000210404723e */ /* 0x000fe400000000ff */
[----:B------:R-:W-:Y:S01]  /*f0d0*/  F2FP.PACK_AB R6, R6, R31 ;  /* 0x0000001f0606723e */ /* 0x000fe200000000ff */
[----:B------:R1:W-:Y:S04]  /*f0e0*/  STS.128 [R18], R12 ;  /* 0x0000000c12007388 */ /* 0x0003e80000000c00 */
[----:B------:R1:W-:Y:S02]  /*f0f0*/  STS.128 [R19+0x18100], R4 ;  /* 0x0181000413007388 */ /* 0x0003e40000000c00 */
.L_x_1920:
[----:B------:R-:W-:Y:S05]  /*f100*/  BSYNC B0 ;  /* 0x0000000000007941 */ /* 0x000fea0003800000 */
.L_x_1919:
[----:B------:R-:W-:-:S13]  /*f110*/  ISETP.GE.AND P0, PT, R138, c[0x0][0x27c], PT ;  /* 0x00009f008a007a0c */ /* 0x000fda0003f06270 */
[----:B------:R-:W-:Y:S05]  /*f120*/  @P0 BRA `(.L_x_1896) ;  /* 0x0000066000000947 */ /* 0x000fea0003800000 */
[----:B-1----:R-:W-:Y:S01]  /*f130*/  MOV R4, c[0x0][0x27c] ;  /* 0x00009f0000047a02 */ /* 0x002fe20000000f00 */
[----:B------:R-:W-:Y:S01]  /*f140*/  HADD2.F32 R30, -RZ, R45.H0_H0 ;  /* 0x2000002dff1e7230 */ /* 0x000fe20000004100 */
[----:B------:R-:W-:Y:S01]  /*f150*/  LEA.HI R67, R67, R138, RZ, 0x6 ;  /* 0x0000008a43437211 */ /* 0x000fe200078f30ff */
[----:B------:R-:W-:Y:S01]  /*f160*/  HADD2.F32 R36, -RZ, R47.H0_H0 ;  /* 0x2000002fff247230 */ /* 0x000fe20000004100 */
[----:B------:R-:W-:Y:S01]  /*f170*/  LEA.HI R65, R4, R65, RZ, 0x1d ;  /* 0x0000004104417211 */ /* 0x000fe200078fe8ff */
[----:B------:R-:W-:Y:S01]  /*f180*/  HADD2.F32 R38, -RZ, R45.H1_H1 ;  /* 0x3000002dff267230 */ /* 0x000fe20000004100 */
[----:B------:R-:W-:Y:S01]  /*f190*/  LOP3.LUT R5, R17, 0x38, R66, 0xf8, !PT ;  /* 0x0000003811057812 */ /* 0x000fe200078ef842 */
[----:B------:R-:W-:Y:S01]  /*f1a0*/  HADD2.F32 R40, -RZ, R47.H1_H1 ;  /* 0x3000002fff287230 */ /* 0x000fe20000004100 */
[----:B------:R-:W-:Y:S01]  /*f1b0*/  SHF.R.S32.HI R4, RZ, 0x1f, R65 ;  /* 0x0000001fff047819 */ /* 0x000fe20000011441 */
[--C-:B------:R-:W-:Y:S01]  /*f1c0*/  HADD2.F32 R37, -RZ, R64.reuse.H1_H1 ;  /* 0x30000040ff257230 */ /* 0x100fe20000004100 */
[----:B------:R-:W-:Y:S01]  /*f1d0*/  SHF.L.U32 R67, R67, 0x7, RZ ;  /* 0x0000000743437819 */ /* 0x000fe200000006ff */
[----:B------:R-:W-:Y:S01]  /*f1e0*/  HADD2.F32 R41, -RZ, R64.H0_H0 ;  /* 0x20000040ff297230 */ /* 0x000fe20000004100 */
[----:B------:R-:W-:-:S02]  /*f1f0*/  SHF.L.U32 R12, R65, 0x3, RZ ;  /* 0x00000003410c7819 */ /* 0x000fc400000006ff */
[----:B------:R-:W-:Y:S02]  /*f200*/  LEA.HI R4, R4, R65, RZ, 0x3 ;  /* 0x0000004104047211 */ /* 0x000fe400078f18ff */
[----:B------:R-:W-:Y:S02]  /*f210*/  LOP3.LUT R6, R5, R16, RZ, 0x3c, !PT ;  /* 0x0000001005067212 */ /* 0x000fe400078e3cff */
[----:B------:R-:W-:Y:S02]  /*f220*/  LOP3.LUT R67, R67, 0xffffe000, RZ, 0xc0, !PT ;  /* 0xffffe00043437812 */ /* 0x000fe400078ec0ff */
[----:B------:R-:W-:Y:S02]  /*f230*/  LOP3.LUT R5, R17, 0x38, R12, 0xf8, !PT ;  /* 0x0000003811057812 */ /* 0x000fe400078ef80c */
[----:B------:R-:W-:Y:S02]  /*f240*/  SHF.L.U32 R4, R4, 0xa, RZ ;  /* 0x0000000a04047819 */ /* 0x000fe400000006ff */
[----:B------:R-:W-:-:S02]  /*f250*/  IADD3 R6, R6, R67, R9 ;  /* 0x0000004306067210 */ /* 0x000fc40007ffe009 */
        /* <DEDUP_REMOVED lines=25> */
[----:B------:R-:W-:Y:S01]  /*f3f0*/  HADD2.F32 R25, -RZ, R12.H0_H0 ;  /* 0x2000000cff197230 */ /* 0x000fe20000004100 */
[----:B------:R-:W-:Y:S01]  /*f400*/  FMUL.FTZ R34, R23, R30 ;  /* 0x0000001e17227220 */ /* 0x000fe20000410000 */
[----:B--2---:R-:W-:-:S02]  /*f410*/  HADD2.F32 R29, -RZ, R5.H0_H0 ;  /* 0x20000005ff1d7230 */ /* 0x004fc40000004100 */
        /* <DEDUP_REMOVED lines=9> */
[----:B------:R-:W-:Y:S01]  /*f4b0*/  FMUL.FTZ R20, R5, R20 ;  /* 0x0000001405147220 */ /* 0x000fe20000410000 */
[----:B------:R-:W-:Y:S01]  /*f4c0*/  HADD2.F32 R14, -RZ, R15.H0_H0 ;  /* 0x2000000fff0e7230 */ /* 0x000fe20000004100 */
[----:B------:R-:W-:Y:S01]  /*f4d0*/  FMUL.FTZ R38, R31, R38 ;  /* 0x000000261f267220 */ /* 0x000fe20000410000 */
[----:B------:R-:W-:Y:S01]  /*f4e0*/  HADD2.F32 R32, -RZ, R4.H1_H1 ;  /* 0x30000004ff207230 */ /* 0x000fe20000004100 */
[----:B------:R-:W-:Y:S01]  /*f4f0*/  FFMA.FTZ R5, R5, R24, R29 ;  /* 0x0000001805057223 */ /* 0x000fe2000001001d */
[--C-:B------:R-:W-:Y:S01]  /*f500*/  HADD2.F32 R29, -RZ, R46.reuse.H1_H1 ;  /* 0x3000002eff1d7230 */ /* 0x100fe20000004100 */
[----:B------:R-:W-:Y:S01]  /*f510*/  FFMA.FTZ R31, R31, R40, R35 ;  /* 0x000000281f1f7223 */ /* 0x000fe20000010023 */
[----:B------:R-:W-:Y:S01]  /*f520*/  HADD2.F32 R35, -RZ, R46.H0_H0 ;  /* 0x2000002eff237230 */ /* 0x000fe20000004100 */
[----:B------:R-:W-:Y:S01]  /*f530*/  FMUL.FTZ R43, R27, R18 ;  /* 0x000000121b2b7220 */ /* 0x000fe20000410000 */
[--C-:B------:R-:W-:Y:S01]  /*f540*/  HADD2.F32 R4, -RZ, R6.reuse.H0_H0 ;  /* 0x20000006ff047230 */ /* 0x100fe20000004100 */
[----:B------:R-:W-:Y:S01]  /*f550*/  FMUL.FTZ R39, R12, R29 ;  /* 0x0000001d0c277220 */ /* 0x000fe20000410000 */
[----:B------:R-:W-:Y:S01]  /*f560*/  HADD2.F32 R33, -RZ, R6.H1_H1 ;  /* 0x30000006ff217230 */ /* 0x000fe20000004100 */
[----:B------:R-:W-:Y:S01]  /*f570*/  FMUL.FTZ R22, R14, R35 ;  /* 0x000000230e167220 */ /* 0x000fe20000410000 */
[----:B------:R-:W-:Y:S01]  /*f580*/  HADD2.F32 R6, -RZ, R7.H0_H0 ;  /* 0x20000007ff067230 */ /* 0x000fe20000004100 */
[C---:B------:R-:W-:Y:S01]  /*f590*/  FMUL.FTZ R29, R4.reuse, R29 ;  /* 0x0000001d041d7220 */ /* 0x040fe20000410000 */
[----:B------:R-:W-:Y:S01]  /*f5a0*/  HADD2.F32 R15, -RZ, R15.H1_H1 ;  /* 0x3000000fff0f7230 */ /* 0x000fe20000004100 */
[----:B------:R-:W-:Y:S01]  /*f5b0*/  FFMA.FTZ R39, R4, R37, R39 ;  /* 0x0000002504277223 */ /* 0x000fe20000010027 */
[----:B------:R-:W-:Y:S01]  /*f5c0*/  HADD2.F32 R7, -RZ, R7.H1_H1 ;  /* 0x30000007ff077230 */ /* 0x000fe20000004100 */
[C---:B------:R-:W-:Y:S01]  /*f5d0*/  FMUL.FTZ R35, R6.reuse, R35 ;  /* 0x0000002306237220 */ /* 0x040fe20000410000 */
[----:B------:R-:W-:Y:S01]  /*f5e0*/  F2FP.PACK_AB R5, R5, R34 ;  /* 0x000000220505723e */ /* 0x000fe200000000ff */
[----:B------:R-:W-:-:S02]  /*f5f0*/  FFMA.FTZ R22, R6, R41, R22 ;  /* 0x0000002906167223 */ /* 0x000fc40000010016 */
[-C--:B------:R-:W-:Y:S02]  /*f600*/  FMUL.FTZ R4, R15, R42.reuse ;  /* 0x0000002a0f047220 */ /* 0x080fe40000410000 */
[-C--:B------:R-:W-:Y:S02]  /*f610*/  FMUL.FTZ R6, R28, R21.reuse ;  /* 0x000000151c067220 */ /* 0x080fe40000410000 */
[----:B------:R-:W-:Y:S02]  /*f620*/  FMUL.FTZ R42, R7, R42 ;  /* 0x0000002a072a7220 */ /* 0x000fe40000410000 */
[----:B------:R-:W-:Y:S02]  /*f630*/  FMUL.FTZ R21, R33, R21 ;  /* 0x0000001521157220 */ /* 0x000fe40000410000 */
[----:B------:R-:W-:Y:S02]  /*f640*/  FMUL.FTZ R18, R32, R18 ;  /* 0x0000001220127220 */ /* 0x000fe40000410000 */
[----:B------:R-:W-:-:S02]  /*f650*/  FFMA.FTZ R35, R14, R41, -R35 ;  /* 0x000000290e237223 */ /* 0x000fc40000010823 */
[----:B------:R-:W-:Y:S02]  /*f660*/  FFMA.FTZ R7, R7, R26, R4 ;  /* 0x0000001a07077223 */ /* 0x000fe40000010004 */
[----:B------:R-:W-:Y:S02]  /*f670*/  FFMA.FTZ R30, R23, R36, -R30 ;  /* 0x00000024171e7223 */ /* 0x000fe4000001081e */
[----:B------:R-:W-:Y:S01]  /*f680*/  FFMA.FTZ R13, R13, R24, -R20 ;  /* 0x000000180d0d7223 */ /* 0x000fe20000010814 */
[----:B------:R-:W-:Y:S01]  /*f690*/  F2FP.PACK_AB R7, R7, R22 ;  /* 0x000000160707723e */ /* 0x000fe200000000ff */
[----:B------:R-:W-:Y:S02]  /*f6a0*/  FFMA.FTZ R38, R25, R40, -R38 ;  /* 0x0000002819267223 */ /* 0x000fe40000010826 */
[----:B------:R-:W-:Y:S01]  /*f6b0*/  FFMA.FTZ R29, R12, R37, -R29 ;  /* 0x000000250c1d7223 */ /* 0x000fe2000001081d */
[----:B------:R-:W-:Y:S01]  /*f6c0*/  F2FP.PACK_AB R13, R13, R30 ;  /* 0x0000001e0d0d723e */ /* 0x000fe200000000ff */
[----:B------:R-:W-:-:S02]  /*f6d0*/  FFMA.FTZ R42, R15, R26, -R42 ;  /* 0x0000001a0f2a7223 */ /* 0x000fc4000001082a */
[----:B------:R-:W-:Y:S02]  /*f6e0*/  FFMA.FTZ R14, R28, R19, -R21 ;  /* 0x000000131c0e7223 */ /* 0x000fe40000010815 */
[-C--:B------:R-:W-:Y:S01]  /*f6f0*/  FFMA.FTZ R27, R27, R16.reuse, -R18 ;  /* 0x000000101b1b7223 */ /* 0x080fe20000010812 */
        /* <DEDUP_REMOVED lines=9> */
.L_x_1896:
[----:B------:R-:W-:Y:S05]  /*f790*/  BSYNC B2 ;  /* 0x0000000000027941 */ /* 0x000fea0003800000 */
.L_x_1878:
[----:B------:R-:W-:-:S04]  /*f7a0*/  DEPBAR.LE SB0, 0x2 ;  /* 0x000080800000791a */ /* 0x000fc80000000000 */
[----:B------:R-:W-:Y:S01]  /*f7b0*/  BAR.SYNC.DEFER_BLOCKING 0x0 ;  /* 0x0000000000007b1d */ /* 0x000fe20000010000 */
[----:B------:R-:W-:-:S04]  /*f7c0*/  LOP3.LUT P0, RZ, R44, 0x2, RZ, 0xc0, !PT ;  /* 0x000000022cff7812 */ /* 0x000fc8000780c0ff */
[----:B------:R-:W-:Y:S01]  /*f7d0*/  SEL R198, R2, 0xffffffe0, !P0 ;  /* 0xffffffe002c67807 */ /* 0x000fe20004000000 */
[----:B------:R-:W-:Y:S04]  /*f7e0*/  BSSY B0, `(.L_x_1921) ;  /* 0x0000024000007945 */ /* 0x000fe80003800000 */
[----:B-1----:R-:W-:Y:S01]  /*f7f0*/  IMAD.IADD R9, R194, 0x1, R198 ;  /* 0x00000001c2097824 */ /* 0x002fe200078e02c6 */
[----:B------:R1:W2:Y:S04]  /*f800*/  LDSM.16.M88.4 R48, [R196] ;  /* 0x00000000c430783b */ /* 0x0002a80000000200 */
[----:B------:R1:W3:Y:S04]  /*f810*/  LDSM.16.M88.4 R28, [R194] ;  /* 0x00000000c21c783b */ /* 0x0002e80000000200 */
[----:B------:R1:W4:Y:S04]  /*f820*/  LDSM.16.M88.4 R20, [R194+0x800] ;  /* 0x00080000c214783b */ /* 0x0003280000000200 */
        /* <DEDUP_REMOVED lines=31> */
.L_x_1922:
[----:B------:R-:W-:Y:S05]  /*fa20*/  BSYNC B0 ;  /* 0x0000000000007941 */ /* 0x000fea0003800000 */
.L_x_1921:
[----:B------:R-:W-:Y:S01]  /*fa30*/  LOP3.LUT P0, RZ, R44, 0x4, RZ, 0xc0, !PT ;  /* 0x000000042cff7812 */ /* 0x000fe2000780c0ff */
[C---:B--23--:R-:W-:Y:S01]  /*fa40*/  HMMA.16816.F32 R32, R48.reuse, R28, RZ ;  /* 0x0000001c3020723c */ /* 0x04cfe200000018ff */
[----:B------:R-:W-:Y:S01]  /*fa50*/  LDSM.16.M88.4 R44, [R192] ;  /* 0x00000000c02c783b */ /* 0x000fe20000000200 */
[----:B------:R-:W-:Y:S01]  /*fa60*/  ULDC UR4, c[0x0][0x324] ;  /* 0x0000c90000047ab9 */ /* 0x000fe20000000800 */
[----:B------:R-:W-:Y:S01]  /*fa70*/  SEL R199, R0, 0xffffffc0, !P0 ;  /* 0xffffffc000c77807 */ /* 0x000fe20004000000 */
[----:B------:R-:W-:Y:S01]  /*fa80*/  ULOP3.LUT UR4, URZ, UR4, URZ, 0x33, !UPT ;  /* 0x000000043f047292 */ /* 0x000fe2000f8e333f */
[----:B------:R-:W0:Y:S02]  /*fa90*/  LDGDEPBAR ;  /* 0x00000000000079af */ /* 0x000e240000000000 */
[----:B------:R-:W-:Y:S01]  /*faa0*/  IADD3 R0, R199, R194, R198 ;  /* 0x000000c2c7007210 */ /* 0x000fe20007ffe0c6 */
[----:B------:R-:W-:Y:S01]  /*fab0*/  HMMA.16816.F32 R28, R48, R30, RZ ;  /* 0x0000001e301c723c */ /* 0x000fe200000018ff */
[----:B------:R-:W-:-:S05]  /*fac0*/  IMAD.IADD R2, R194, 0x1, R199 ;  /* 0x00000001c2027824 */ /* 0x000fca00078e02c7 */
[----:B----4-:R-:W2:Y:S02]  /*fad0*/  LDSM.16.M88.4 R12, [R2] ;  /* 0x00000000020c783b */ /* 0x010ea40000000200 */
[C---:B------:R-:W-:Y:S02]  /*fae0*/  HMMA.16816.F32 R24, R48.reuse, R20, RZ ;  /* 0x000000143018723c */ /* 0x040fe400000018ff */
[----:B------:R-:W3:Y:S04]  /*faf0*/  LDSM.16.M88.4 R4, [R2+0x800] ;  /* 0x000800000204783b */ /* 0x000ee80000000200 */
[----:B-----5:R-:W4:Y:S02]  /*fb00*/  LDSM.16.M88.4 R76, [R2+0x1000] ;  /* 0x00100000024c783b */ /* 0x020f240000000200 */
[C---:B------:R-:W-:Y:S02]  /*fb10*/  HMMA.16816.F32 R20, R48.reuse, R22, RZ ;  /* 0x000000163014723c */ /* 0x040fe400000018ff */
[----:B------:R-:W1:Y:S06]  /*fb20*/  LDSM.16.M88.4 R72, [R2+0x1800] ;  /* 0x001800000248783b */ /* 0x000e6c0000000200 */
[C---:B-1----:R-:W-:Y:S08]  /*fb30*/  HMMA.16816.F32 R68, R48.reuse, R64, RZ ;  /* 0x000000403044723c */ /* 0x042ff000000018ff */
[C---:B------:R-:W-:Y:S08]  /*fb40*/  HMMA.16816.F32 R64, R48.reuse, R66, RZ ;  /* 0x000000423040723c */ /* 0x040ff000000018ff */
[C---:B------:R-:W-:Y:S08]  /*fb50*/  HMMA.16816.F32 R60, R48.reuse, R40, RZ ;  /* 0x00000028303c723c */ /* 0x040ff000000018ff */
[----:B------:R-:W-:Y:S01]  /*fb60*/  HMMA.16816.F32 R48, R48, R42, RZ ;  /* 0x0000002a3030723c */ /* 0x000fe200000018ff */
[----:B------:R-:W-:Y:S07]  /*fb70*/  LDSM.16.M88.4 R40, [R147] ;  /* 0x000000009328783b */ /* 0x000fee0000000200 */
[C---:B------:R-:W-:Y:S08]  /*fb80*/  HMMA.16816.F32 R32, R56.reuse, R36, R32 ;  /* 0x000000243820723c */ /* 0x040ff00000001820 */
[C---:B------:R-:W-:Y:S01]  /*fb90*/  HMMA.16816.F32 R28, R56.reuse, R38, R28 ;  /* 0x00000026381c723c */ /* 0x040fe2000000181c */
[----:B------:R-:W1:Y:S07]  /*fba0*/  LDSM.16.M88.4 R36, [R0] ;  /* 0x000000000024783b */ /* 0x000e6e0000000200 */
        /* <DEDUP_REMOVED lines=8> */
[----:B------:R-:W1:Y:S04]  /*fc30*/  LDSM.16.M88.4 R52, [R0+0x1800] ;  /* 0x001800000034783b */ /* 0x000e680000000200 */
[----:B------:R-:W-:Y:S03]  /*fc40*/  LDSM.16.M88.4 R48, [R196+0x4000] ;  /* 0x00400000c430783b */ /* 0x000fe60000000200 */
        /* <DEDUP_REMOVED lines=37> */
[----:B------:R-:W-:Y:S04]  /*fea0*/  LDSM.16.M88.4 R48, [R0+0x2000] ;  /* 0x002000000030783b */ /* 0x000fe80000000200 */
[----:B------:R-:W-:Y:S03]  /*feb0*/  LDSM.16.M88.4 R72, [R2+0x3800] ;  /* 0x003800000248783b */ /* 0x000fe60000000200 */
        /* <DEDUP_REMOVED lines=23> */
[----:B------:R-:W-:Y:S01]  /*10030*/  HMMA.16816.F32 R28, R16, R50, R28 ;  /* 0x00000032101c723c */ /* 0x000fe2000000181c */
[----:B------:R-:W-:Y:S07]  /*10040*/  LDSM.16.M88.4 R48, [R9+0x4000] ;  /* 0x004000000930783b */ /* 0x000fee0000000200 */
[C---:B------:R-:W-:Y:S08]  /*10050*/  HMMA.16816.F32 R60, R52.reuse, R72, R60 ;  /* 0x00000048343c723c */ /* 0x040ff0000000183c */
[----:B------:R-:W-:Y:S01]  /*10060*/  HMMA.16816.F32 R56, R52, R74, R56 ;  /* 0x0000004a3438723c */ /* 0x000fe20000001838 */
[----:B------:R-:W1:Y:S04]  /*10070*/  LDSM.16.M88.4 R52, [R193+0x8000] ;  /* 0x00800000c134783b */ /* 0x000e680000000200 */
[----:B------:R-:W1:Y:S03]  /*10080*/  LDSM.16.M88.4 R72, [R194+0x5800] ;  /* 0x00580000c248783b */ /* 0x000e660000000200 */
[C---:B------:R-:W-:Y:S08]  /*10090*/  HMMA.16816.F32 R24, R16.reuse, R44, R24 ;  /* 0x0000002c1018723c */ /* 0x040ff00000001818 */
[C---:B------:R-:W-:Y:S01]  /*100a0*/  HMMA.16816.F32 R20, R16.reuse, R46, R20 ;  /* 0x0000002e1014723c */ /* 0x040fe20000001814 */
[----:B------:R-:W1:Y:S07]  /*100b0*/  LDSM.16.M88.4 R44, [R9+0x4800] ;  /* 0x00480000092c783b */ /* 0x000e6e0000000200 */
[C---:B------:R-:W-:Y:S08]  /*100c0*/  HMMA.16816.F32 R68, R16.reuse, R40, R68 ;  /* 0x000000281044723c */ /* 0x040ff00000001844 */
[----:B------:R-:W-:Y:S01]  /*100d0*/  HMMA.16816.F32 R64, R16, R42, R64 ;  /* 0x0000002a1040723c */ /* 0x000fe20000001840 */
[----:B------:R-:W1:Y:S07]  /*100e0*/  LDSM.16.M88.4 R40, [R9+0x5000] ;  /* 0x005000000928783b */ /* 0x000e6e0000000200 */
[C---:B--2---:R-:W-:Y:S08]  /*100f0*/  HMMA.16816.F32 R32, R80.reuse, R12, R32 ;  /* 0x0000000c5020723c */ /* 0x044ff00000001820 */
[----:B------:R-:W-:Y:S01]  /*10100*/  HMMA.16816.F32 R28, R80, R14, R28 ;  /* 0x0000000e501c723c */ /* 0x000fe2000000181c */
[----:B------:R-:W-:Y:S07]  /*10110*/  LDSM.16.M88.4 R12, [R2+0x4000] ;  /* 0x00400000020c783b */ /* 0x000fee0000000200 */
[C---:B------:R-:W-:Y:S08]  /*10120*/  HMMA.16816.F32 R60, R16.reuse, R36, R60 ;  /* 0x00000024103c723c */ /* 0x040ff0000000183c */
[----:B------:R-:W-:Y:S01]  /*10130*/  HMMA.16816.F32 R56, R16, R38, R56 ;  /* 0x000000261038723c */ /* 0x000fe20000001838 */
[----:B------:R-:W2:Y:S04]  /*10140*/  LDSM.16.M88.4 R16, [R192+0x8000] ;  /* 0x00800000c010783b */ /* 0x000ea80000000200 */
[----:B------:R-:W2:Y:S03]  /*10150*/  LDSM.16.M88.4 R36, [R9+0x5800] ;  /* 0x005800000924783b */ /* 0x000ea60000000200 */
[C---:B---3--:R-:W-:Y:S08]  /*10160*/  HMMA.16816.F32 R24, R80.reuse, R4, R24 ;  /* 0x000000045018723c */ /* 0x048ff00000001818 */
[C---:B------:R-:W-:Y:S01]  /*10170*/  HMMA.16816.F32 R20, R80.reuse, R6, R20 ;  /* 0x000000065014723c */ /* 0x040fe20000001814 */
[----:B------:R-:W3:Y:S07]  /*10180*/  LDSM.16.M88.4 R4, [R2+0x4800] ;  /* 0x004800000204783b */ /* 0x000eee0000000200 */
[----:B----4-:R-:W-:Y:S08]  /*10190*/  HMMA.16816.F32 R68, R80, R76, R68 ;  /* 0x0000004c5044723c */ /* 0x010ff00000001844 */
[C---:B-1----:R-:W-:Y:S08]  /*101a0*/  HMMA.16816.F32 R32, R52.reuse, R48, R32 ;  /* 0x000000303420723c */ /* 0x042ff00000001820 */
[----:B------:R-:W-:Y:S01]  /*101b0*/  HMMA.16816.F32 R28, R52, R50, R28 ;  /* 0x00000032341c723c */ /* 0x000fe2000000181c */
[----:B------:R-:W1:Y:S07]  /*101c0*/  LDSM.16.M88.4 R48, [R2+0x5000] ;  /* 0x005000000230783b */ /* 0x000e6e0000000200 */
[C---:B------:R-:W-:Y:S01]  /*101d0*/  HMMA.16816.F32 R64, R80.reuse, R78, R64 ;  /* 0x0000004e5040723c */ /* 0x040fe20000001840 */
[----:B------:R-:W-:Y:S07]  /*101e0*/  LDSM.16.M88.4 R76, [R147+0x8000] ;  /* 0x00800000934c783b */ /* 0x000fee0000000200 */
[C---:B------:R-:W-:Y:S08]  /*101f0*/  HMMA.16816.F32 R60, R80.reuse, R72, R60 ;  /* 0x00000048503c723c */ /* 0x040ff0000000183c */
[----:B------:R-:W-:Y:S01]  /*10200*/  HMMA.16816.F32 R56, R80, R74, R56 ;  /* 0x0000004a5038723c */ /* 0x000fe20000001838 */
[----:B------:R4:W1:Y:S04]  /*10210*/  LDSM.16.M88.4 R80, [R2+0x5800] ;  /* 0x005800000250783b */ /* 0x0008680000000200 */
[----:B------:R-:W-:Y:S03]  /*10220*/  LDSM.16.M88.4 R72, [R0+0x4000] ;  /* 0x004000000048783b */ /* 0x000fe60000000200 */
[C---:B------:R-:W-:Y:S08]  /*10230*/  HMMA.16816.F32 R24, R52.reuse, R44, R24 ;  /* 0x0000002c3418723c */ /* 0x040ff00000001818 */
[C---:B------:R-:W-:Y:S01]  /*10240*/  HMMA.16816.F32 R20, R52.reuse, R46, R20 ;  /* 0x0000002e3414723c */ /* 0x040fe20000001814 */
[----:B------:R-:W-:Y:S07]  /*10250*/  LDSM.16.M88.4 R44, [R0+0x4800] ;  /* 0x00480000002c783b */ /* 0x000fee0000000200 */
[----:B------:R-:W-:Y:S01]  /*10260*/  HMMA.16816.F32 R68, R52, R40, R68 ;  /* 0x000000283444723c */ /* 0x000fe20000001844 */
[----:B----4-:R-:W-:-:S04]  /*10270*/  IMAD.IADD R2, R213, 0x1, R224 ;  /* 0x00000001d5027824 */ /* 0x010fc800078e02e0 */
[----:B------:R-:W-:-:S03]  /*10280*/  @P6 IMAD.HI.U32 R9, R2, c[0x0][0x2c8], RZ ;  /* 0x0000b20002096a27 */ /* 0x000fc600078e00ff */
[C---:B--2---:R-:W-:Y:S08]  /*10290*/  HMMA.16816.F32 R32, R16.reuse, R12, R32 ;  /* 0x0000000c1020723c */ /* 0x044ff00000001820 */
[----:B------:R-:W-:Y:S01]  /*102a0*/  HMMA.16816.F32 R28, R16, R14, R28 ;  /* 0x0000000e101c723c */ /* 0x000fe2000000181c */
[----:B------:R-:W2:Y:S07]  /*102b0*/  LDSM.16.M88.4 R12, [R0+0x5000] ;  /* 0x00500000000c783b */ /* 0x000eae0000000200 */
[C---:B------:R-:W-:Y:S08]  /*102c0*/  HMMA.16816.F32 R64, R52.reuse, R42, R64 ;  /* 0x0000002a3440723c */ /* 0x040ff00000001840 */
[C---:B------:R-:W-:Y:S08]  /*102d0*/  HMMA.16816.F32 R60, R52.reuse, R36, R60 ;  /* 0x00000024343c723c */ /* 0x040ff0000000183c */
[----:B------:R-:W-:Y:S08]  /*102e0*/  HMMA.16816.F32 R56, R52, R38, R56 ;  /* 0x000000263438723c */ /* 0x000ff00000001838 */
[C---:B---3--:R-:W-:Y:S08]  /*102f0*/  HMMA.16816.F32 R24, R16.reuse, R4, R24 ;  /* 0x000000041018723c */ /* 0x048ff00000001818 */
[C---:B------:R-:W-:Y:S01]  /*10300*/  HMMA.16816.F32 R20, R16.reuse, R6, R20 ;  /* 0x000000061014723c */ /* 0x040fe20000001814 */
[----:B------:R3:W4:Y:S07]  /*10310*/  LDSM.16.M88.4 R4, [R0+0x5800] ;  /* 0x005800000004783b */ /* 0x00072e0000000200 */
[C---:B-1----:R-:W-:Y:S08]  /*10320*/  HMMA.16816.F32 R68, R16.reuse, R48, R68 ;  /* 0x000000301044723c */ /* 0x042ff00000001844 */
[----:B------:R-:W-:Y:S01]  /*10330*/  HMMA.16816.F32 R64, R16, R50, R64 ;  /* 0x000000321040723c */ /* 0x000fe20000001840 */
[----:B---3--:R-:W-:Y:S01]  /*10340*/  IMAD.MOV.U32 R0, RZ, RZ, R2 ;  /* 0x000000ffff007224 */ /* 0x008fe200078e0002 */
[----:B------:R-:W-:-:S06]  /*10350*/  @P6 SHF.R.U32.HI R0, RZ, c[0x0][0x2cc], R9 ;  /* 0x0000b300ff006a19 */ /* 0x000fcc0000011609 */
[C---:B------:R-:W-:Y:S01]  /*10360*/  HMMA.16816.F32 R60, R16.reuse, R80, R60 ;  /* 0x00000050103c723c */ /* 0x040fe2000000183c */
[----:B------:R-:W-:Y:S01]  /*10370*/  ISETP.GE.AND P6, PT, R205, 0x1, PT ;  /* 0x00000001cd00780c */ /* 0x000fe20003fc6270 */
[----:B------:R-:W1:Y:S06]  /*10380*/  SHFL.IDX PT, R2, R0, RZ, 0x1c1f ;  /* 0x001c1fff00027589 */ /* 0x000e6c00000e0000 */
[----:B------:R-:W-:Y:S08]  /*10390*/  HMMA.16816.F32 R56, R16, R82, R56 ;  /* 0x000000521038723c */ /* 0x000ff00000001838 */
[C---:B--2---:R-:W-:Y:S07]  /*103a0*/  HMMA.16816.F32 R68, R76.reuse, R12, R68 ;  /* 0x0000000c4c44723c */ /* 0x044fee0000001844 */
[----:B------:R-:W-:Y:S01]  /*103b0*/  IADD3 R13, R226, 0x1, -R3 ;  /* 0x00000001e20d7810 */ /* 0x000fe20007ffe803 */
[----:B------:R-:W-:Y:S03]  /*103c0*/  HMMA.16816.F32 R64, R76, R14, R64 ;  /* 0x0000000e4c40723c */ /* 0x000fe60000001840 */
[----:B------:R-:W-:-:S04]  /*103d0*/  IADD3 R13, -R223, R13, -R218 ;  /* 0x0000000ddf0d7210 */ /* 0x000fc80007ffe9da */
[C---:B------:R-:W-:Y:S01]  /*103e0*/  IADD3 R15, R13.reuse, c[0x0][0x328], RZ ;  /* 0x0000ca000d0f7a10 */ /* 0x040fe20007ffe0ff */
[----:B----4-:R-:W-:Y:S01]  /*103f0*/  HMMA.16816.F32 R60, R76, R4, R60 ;  /* 0x000000044c3c723c */ /* 0x010fe2000000183c */
[----:B------:R-:W-:-:S06]  /*10400*/  IADD3 R13, R13, UR4, RZ ;  /* 0x000000040d0d7c10 */ /* 0x000fcc000fffe0ff */
[----:B-1----:R-:W-:Y:S01]  /*10410*/  IMAD.IADD R5, R15, 0x1, R2 ;  /* 0x000000010f057824 */ /* 0x002fe200078e0202 */
[----:B------:R-:W-:Y:S01]  /*10420*/  IADD3 R4, -R218, R226, -R3 ;  /* 0x000000e2da047210 */ /* 0x000fe20007ffe903 */
[----:B------:R-:W-:Y:S03]  /*10430*/  HMMA.16816.F32 R32, R76, R72, R32 ;  /* 0x000000484c20723c */ /* 0x000fe60000001820 */
[----:B------:R-:W-:-:S05]  /*10440*/  IMNMX R12, R4, R5, PT ;  /* 0x00000005040c7217 */ /* 0x000fca0003800200 */
[C---:B------:R-:W-:Y:S08]  /*10450*/  HMMA.16816.F32 R28, R76.reuse, R74, R28 ;  /* 0x0000004a4c1c723c */ /* 0x040ff0000000181c */
[C---:B------:R-:W-:Y:S08]  /*10460*/  HMMA.16816.F32 R24, R76.reuse, R44, R24 ;  /* 0x0000002c4c18723c */ /* 0x040ff00000001818 */
[C---:B------:R-:W-:Y:S08]  /*10470*/  HMMA.16816.F32 R20, R76.reuse, R46, R20 ;  /* 0x0000002e4c14723c */ /* 0x040ff00000001814 */
[----:B------:R-:W-:Y:S07]  /*10480*/  HMMA.16816.F32 R56, R76, R6, R56 ;  /* 0x000000064c38723c */ /* 0x000fee0000001838 */
[----:B------:R-:W-:Y:S01]  /*10490*/  IMAD.IADD R6, R13, 0x1, R2 ;  /* 0x000000010d067824 */ /* 0x000fe200078e0202 */
        /* <DEDUP_REMOVED lines=12> */
.L_x_1925:
[----:B------:R-:W-:-:S04]  /*10560*/  MOV R2, c[0x0][0x32c] ;  /* 0x0000cb0000027a02 */ /* 0x000fc80000000f00 */
[----:B------:R-:W-:-:S13]  /*10570*/  ISETP.NE.AND P0, PT, R2, 0x1, PT ;  /* 0x000000010200780c */ /* 0x000fda0003f05270 */
[----:B------:R-:W-:-:S05]  /*10580*/  @P0 IMAD.HI.U32 R2, R14, c[0x0][0x330], RZ ;  /* 0x0000cc000e020a27 */ /* 0x000fca00078e00ff */
[----:B------:R-:W-:Y:S02]  /*10590*/  @P0 SHF.R.U32.HI R14, RZ, c[0x0][0x334], R2 ;  /* 0x0000cd00ff0e0a19 */ /* 0x000fe40000011602 */
.L_x_1926:
[----:B------:R-:W-:Y:S05]  /*105a0*/  BSYNC B0 ;  /* 0x0000000000007941 */ /* 0x000fea0003800000 */
.L_x_1924:
[----:B------:R-:W-:-:S04]  /*105b0*/  IMAD R7, R14, c[0x0][0x32c], -R3 ;  /* 0x0000cb000e077a24 */ /* 0x000fc800078e0a03 */
[----:B------:R-:W-:-:S05]  /*105c0*/  IMAD.IADD R7, R7, 0x1, -R218 ;  /* 0x0000000107077824 */ /* 0x000fca00078e0ada */
[----:B------:R-:W-:Y:S02]  /*105d0*/  IADD3 R5, R7, c[0x0][0x32c], RZ ;  /* 0x0000cb0007057a10 */ /* 0x000fe40007ffe0ff */
[----:B------:R-:W-:Y:S02]  /*105e0*/  IMNMX R6, R6, R7, !PT ;  /* 0x0000000706067217 */ /* 0x000fe40007800200 */
[----:B------:R-:W-:Y:S02]  /*105f0*/  IMNMX R12, R12, R5, PT ;  /* 0x000000050c0c7217 */ /* 0x000fe40003800200 */
.L_x_1923:
[----:B------:R-:W-:Y:S01]  /*10600*/  ISETP.GT.AND P1, PT, R8, RZ, PT ;  /* 0x000000ff0800720c */ /* 0x000fe20003f24270 */
[----:B------:R-:W1:Y:S03]  /*10610*/  SHFL.IDX PT, R2, R0, 0x1, 0x1c1f ;  /* 0x003c1f0000027f89 */ /* 0x000e6600000e0000 */
[C---:B------:R-:W-:Y:S02]  /*10620*/  ISETP.GT.AND P0, PT, R6.reuse, RZ, P1 ;  /* 0x000000ff0600720c */ /* 0x040fe40000f04270 */
[----:B------:R-:W-:-:S02]  /*10630*/  ISETP.GT.AND P3, PT, R6, 0x1, P1 ;  /* 0x000000010600780c */ /* 0x000fc40000f64270 */
[----:B------:R-:W-:Y:S02]  /*10640*/  ISETP.LT.OR P0, PT, R12, 0x1, P0 ;  /* 0x000000010c00780c */ /* 0x000fe40000701670 */
[----:B------:R-:W-:Y:S02]  /*10650*/  ISETP.GT.AND P2, PT, R6, 0x8, P1 ;  /* 0x000000080600780c */ /* 0x000fe40000f44270 */
        /* <DEDUP_REMOVED lines=59> */
.L_x_1929:
[----:B------:R-:W-:-:S04]  /*10a10*/  MOV R2, c[0x0][0x32c] ;  /* 0x0000cb0000027a02 */ /* 0x000fc80000000f00 */
[----:B------:R-:W-:-:S13]  /*10a20*/  ISETP.NE.AND P0, PT, R2, 0x1, PT ;  /* 0x000000010200780c */ /* 0x000fda0003f05270 */
[----:B------:R-:W-:-:S05]  /*10a30*/  @P0 IMAD.HI.U32 R2, R4, c[0x0][0x330], RZ ;  /* 0x0000cc0004020a27 */ /* 0x000fca00078e00ff */
[----:B------:R-:W-:Y:S02]  /*10a40*/  @P0 SHF.R.U32.HI R4, RZ, c[0x0][0x334], R2 ;  /* 0x0000cd00ff040a19 */ /* 0x000fe40000011602 */
.L_x_1930:
[----:B------:R-:W-:Y:S05]  /*10a50*/  BSYNC B0 ;  /* 0x0000000000007941 */ /* 0x000fea0003800000 */
.L_x_1928:
[----:B------:R-:W-:-:S04]  /*10a60*/  IMAD R3, R4, c[0x0][0x32c], -R3 ;  /* 0x0000cb0004037a24 */ /* 0x000fc800078e0a03 */
[----:B------:R-:W-:-:S05]  /*10a70*/  IMAD.IADD R2, R3, 0x1, -R218 ;  /* 0x0000000103027824 */ /* 0x000fca00078e0ada */
[----:B------:R-:W-:Y:S02]  /*10a80*/  IADD3 R3, R2, c[0x0][0x32c], RZ ;  /* 0x0000cb0002037a10 */ /* 0x000fe40007ffe0ff */
[----:B------:R-:W-:Y:S02]  /*10a90*/  IMNMX R13, R13, R2, !PT ;  /* 0x000000020d0d7217 */ /* 0x000fe40007800200 */
[----:B------:R-:W-:Y:S02]  /*10aa0*/  IMNMX R0, R0, R3, PT ;  /* 0x0000000300007217 */ /* 0x000fe40003800200 */
.L_x_1927:
[----:B------:R-:W-:Y:S01]  /*10ab0*/  ISETP.GT.AND P2, PT, R13, RZ, P1 ;  /* 0x000000ff0d00720c */ /* 0x000fe20000f44270 */
[----:B------:R-:W-:-:S04]  /*10ac0*/  DEPBAR.LE SB0, 0x2 ;  /* 0x000080800000791a */ /* 0x000fc80000000000 */
[----:B------:R-:W-:Y:S01]  /*10ad0*/  BAR.SYNC.DEFER_BLOCKING 0x0 ;  /* 0x0000000000007b1d */ /* 0x000fe20000010000 */
[----:B------:R-:W-:Y:S01]  /*10ae0*/  ISETP.GT.AND P0, PT, R13, 0x1, P1 ;  /* 0x000000010d00780c */ /* 0x000fe20000f04270 */
[C---:B------:R-:W-:Y:S01]  /*10af0*/  IMAD.IADD R177, R195.reuse, 0x1, R146 ;  /* 0x00000001c3b17824 */ /* 0x040fe200078e0292 */
[C---:B------:R-:W-:Y:S01]  /*10b00*/  ISETP.LT.OR P3, PT, R0.reuse, 0x1, P2 ;  /* 0x000000010000780c */ /* 0x040fe20001761670 */
[----:B------:R-:W-:Y:S01]  /*10b10*/  IMAD.IADD R169, R195, 0x1, R141 ;  /* 0x00000001c3a97824 */ /* 0x000fe200078e028d */
[----:B------:R-:W-:Y:S01]  /*10b20*/  ISETP.LT.OR P2, PT, R0, 0x2, P0 ;  /* 0x000000020000780c */ /* 0x000fe20000741670 */
[----:B------:R-:W-:Y:S01]  /*10b30*/  BSSY B0, `(.L_x_1931) ;  /* 0x0000173000007945 */ /* 0x000fe20003800000 */
[----:B------:R-:W-:Y:S02]  /*10b40*/  ISETP.GT.AND P0, PT, R13, 0x8, P1 ;  /* 0x000000080d00780c */ /* 0x000fe40000f04270 */
[----:B------:R-:W-:Y:S02]  /*10b50*/  FMNMX.FTZ R2, R32, R33, !PT ;  /* 0x0000002120027209 */ /* 0x000fe40007810000 */
[----:B------:R-:W-:-:S02]  /*10b60*/  FSEL R34, R34, -INF , !P3 ;  /* 0xff80000022227808 */ /* 0x000fc40005800000 */
[----:B------:R-:W-:Y:S02]  /*10b70*/  ISETP.LT.OR P0, PT, R0, 0x9, P0 ;  /* 0x000000090000780c */ /* 0x000fe40000701670 */
[----:B------:R-:W-:Y:S02]  /*10b80*/  FSEL R6, R35, -INF , !P2 ;  /* 0xff80000023067808 */ /* 0x000fe40005000000 */
[C---:B------:R-:W-:Y:S02]  /*10b90*/  ISETP.GT.AND P3, PT, R13.reuse, 0x9, P1 ;  /* 0x000000090d00780c */ /* 0x040fe40000f64270 */
[----:B------:R-:W-:Y:S02]  /*10ba0*/  ISETP.GT.AND P2, PT, R13, 0x10, P1 ;  /* 0x000000100d00780c */ /* 0x000fe40000f44270 */
[----:B------:R-:W-:Y:S02]  /*10bb0*/  FMNMX.FTZ R2, R9, R2, !PT ;  /* 0x0000000209027209 */ /* 0x000fe40007810000 */
[----:B------:R-:W-:Y:S01]  /*10bc0*/  FSEL R30, R30, -INF , !P0 ;  /* 0xff8000001e1e7808 */ /* 0x000fe20004000000 */
[----:B------:R-:W-:Y:S01]  /*10bd0*/  LDSM.16.MT88.4 R116, [R141] ;  /* 0x000000008d74783b */ /* 0x000fe20000004200 */
[----:B------:R-:W-:-:S02]  /*10be0*/  ISETP.GT.AND P0, PT, R13, 0x11, P1 ;  /* 0x000000110d00780c */ /* 0x000fc40000f04270 */
[----:B------:R-:W-:Y:S01]  /*10bf0*/  ISETP.LT.OR P3, PT, R0, 0xa, P3 ;  /* 0x0000000a0000780c */ /* 0x000fe20001f61670 */
[----:B------:R-:W-:Y:S01]  /*10c00*/  LDSM.16.MT88.4 R44, [R146+0x2000] ;  /* 0x00200000922c783b */ /* 0x000fe20000004200 */
[----:B------:R-:W-:Y:S02]  /*10c10*/  FMNMX.FTZ R3, R34, R6, !PT ;  /* 0x0000000622037209 */ /* 0x000fe40007810000 */
[C---:B------:R-:W-:Y:S01]  /*10c20*/  ISETP.LT.OR P2, PT, R0.reuse, 0x11, P2 ;  /* 0x000000110000780c */ /* 0x040fe20001741670 */
[----:B------:R-:W-:Y:S01]  /*10c30*/  LDSM.16.MT88.4 R108, [R177] ;  /* 0x00000000b16c783b */ /* 0x000fe20000004200 */
[----:B------:R-:W-:Y:S02]  /*10c40*/  FMNMX.FTZ R2, R29, R2, !PT ;  /* 0x000000021d027209 */ /* 0x000fe40007810000 */
[----:B------:R-:W-:Y:S01]  /*10c50*/  ISETP.LT.OR P0, PT, R0, 0x12, P0 ;  /* 0x000000120000780c */ /* 0x000fe20000701670 */
[----:B------:R-:W-:Y:S01]  /*10c60*/  LDSM.16.MT88.4 R52, [R177+0x2000] ;  /* 0x00200000b134783b */ /* 0x000fe20000004200 */
[----:B------:R-:W-:-:S02]  /*10c70*/  FSEL R4, R31, -INF , !P3 ;  /* 0xff8000001f047808 */ /* 0x000fc40005800000 */
[----:B------:R-:W-:Y:S01]  /*10c80*/  FMNMX.FTZ R3, R30, R3, !PT ;  /* 0x000000031e037209 */ /* 0x000fe20007810000 */
[----:B------:R-:W-:Y:S01]  /*10c90*/  LDSM.16.MT88.4 R84, [R177+0x4000] ;  /* 0x00400000b154783b */ /* 0x000fe20000004200 */
[----:B------:R-:W-:Y:S02]  /*10ca0*/  FSEL R26, R26, -INF , !P2 ;  /* 0xff8000001a1a7808 */ /* 0x000fe40005000000 */
[----:B------:R-:W-:Y:S01]  /*10cb0*/  ISETP.GT.AND P2, PT, R13, 0x18, P1 ;  /* 0x000000180d00780c */ /* 0x000fe20000f44270 */
[----:B------:R-:W-:Y:S01]  /*10cc0*/  LDSM.16.MT88.4 R128, [R146] ;  /* 0x000000009280783b */ /* 0x000fe20000004200 */
[----:B------:R-:W-:Y:S02]  /*10cd0*/  FMNMX.FTZ R2, R7, R2, !PT ;  /* 0x0000000207027209 */ /* 0x000fe40007810000 */
[----:B------:R-:W-:Y:S01]  /*10ce0*/  FSEL R14, R27, -INF , !P0 ;  /* 0xff8000001b0e7808 */ /* 0x000fe20004000000 */
[----:B------:R-:W-:Y:S01]  /*10cf0*/  LDSM.16.MT88.4 R124, [R219] ;  /* 0x00000000db7c783b */ /* 0x000fe20000004200 */
[----:B------:R-:W-:-:S02]  /*10d00*/  FMNMX.FTZ R3, R4, R3, !PT ;  /* 0x0000000304037209 */ /* 0x000fc40007810000 */
[----:B------:R-:W-:Y:S01]  /*10d10*/  ISETP.GT.AND P0, PT, R13, 0x19, P1 ;  /* 0x000000190d00780c */ /* 0x000fe20000f04270 */
[----:B------:R-:W-:Y:S01]  /*10d20*/  LDSM.16.MT88.4 R76, [R146+0x4000] ;  /* 0x00400000924c783b */ /* 0x000fe20000004200 */
[----:B------:R-:W-:Y:S02]  /*10d30*/  ISETP.LT.OR P2, PT, R0, 0x19, P2 ;  /* 0x000000190000780c */ /* 0x000fe40001741670 */
[----:B------:R-:W-:Y:S01]  /*10d40*/  FMNMX.FTZ R2, R25, R2, !PT ;  /* 0x0000000219027209 */ /* 0x000fe20007810000 */
[----:B------:R-:W-:Y:S01]  /*10d50*/  LDSM.16.MT88.4 R92, [R141+0x4000] ;  /* 0x004000008d5c783b */ /* 0x000fe20000004200 */
[----:B------:R-:W-:Y:S02]  /*10d60*/  FMNMX.FTZ R3, R26, R3, !PT ;  /* 0x000000031a037209 */ /* 0x000fe40007810000 */
[----:B------:R-:W-:Y:S01]  /*10d70*/  ISETP.LT.OR P0, PT, R0, 0x1a, P0 ;  /* 0x0000001a0000780c */ /* 0x000fe20000701670 */
[----:B------:R-:W-:Y:S01]  /*10d80*/  LDSM.16.MT88.4 R16, [R141+0x2800] ;  /* 0x002800008d10783b */ /* 0x000fe20000004200 */
[----:B------:R-:W-:-:S02]  /*10d90*/  FSEL R22, R22, -INF , !P2 ;  /* 0xff80000016167808 */ /* 0x000fc40005000000 */
[----:B------:R-:W-:Y:S01]  /*10da0*/  FMNMX.FTZ R2, R5, R2, !PT ;  /* 0x0000000205027209 */ /* 0x000fe20007810000 */
[----:B------:R-:W-:Y:S01]  /*10db0*/  LDSM.16.MT88.4 R148, [R177+0x2800] ;  /* 0x00280000b194783b */ /* 0x000fe20000004200 */
[----:B------:R-:W-:Y:S02]  /*10dc0*/  ISETP.GT.AND P2, PT, R13, 0x20, P1 ;  /* 0x000000200d00780c */ /* 0x000fe40000f44270 */
[----:B------:R-:W-:Y:S01]  /*10dd0*/  FMNMX.FTZ R3, R14, R3, !PT ;  /* 0x000000030e037209 */ /* 0x000fe20007810000 */
[----:B------:R-:W-:Y:S01]  /*10de0*/  LDSM.16.MT88.4 R36, [R177+0x4800] ;  /* 0x00480000b124783b */ /* 0x000fe20000004200 */
[----:B------:R-:W-:Y:S02]  /*10df0*/  FSEL R12, R23, -INF , !P0 ;  /* 0xff800000170c7808 */ /* 0x000fe40004000000 */
[----:B------:R-:W-:Y:S02]  /*10e00*/  ISETP.GT.AND P0, PT, R13, 0x21, P1 ;  /* 0x000000210d00780c */ /* 0x000fe40000f04270 */
[----:B------:R-:W-:-:S02]  /*10e10*/  FMNMX.FTZ R2, R21, R2, !PT ;  /* 0x0000000215027209 */ /* 0x000fc40007810000 */
[----:B------:R-:W-:Y:S02]  /*10e20*/  ISETP.LT.OR P2, PT, R0, 0x21, P2 ;  /* 0x000000210000780c */ /* 0x000fe40001741670 */
[----:B------:R-:W-:Y:S02]  /*10e30*/  FMNMX.FTZ R3, R22, R3, !PT ;  /* 0x0000000316037209 */ /* 0x000fe40007810000 */
[----:B------:R-:W-:Y:S02]  /*10e40*/  ISETP.LT.OR P0, PT, R0, 0x22, P0 ;  /* 0x000000220000780c */ /* 0x000fe40000701670 */
[----:B------:R-:W-:Y:S02]  /*10e50*/  FMNMX.FTZ R2, R171, R2, !PT ;  /* 0x00000002ab027209 */ /* 0x000fe40007810000 */
[----:B------:R-:W-:Y:S02]  /*10e60*/  FSEL R178, R70, -INF , !P2 ;  /* 0xff80000046b27808 */ /* 0x000fe40005000000 */
[----:B------:R-:W-:-:S02]  /*10e70*/  ISETP.GT.AND P2, PT, R13, 0x28, P1 ;  /* 0x000000280d00780c */ /* 0x000fc40000f44270 */
[----:B------:R-:W-:Y:S02]  /*10e80*/  FMNMX.FTZ R15, R12, R3, !PT ;  /* 0x000000030c0f7209 */ /* 0x000fe40007810000 */
[----:B------:R-:W-:Y:S02]  /*10e90*/  FSEL R188, R71, -INF , !P0 ;  /* 0xff80000047bc7808 */ /* 0x000fe40004000000 */
[----:B------:R-:W-:Y:S01]  /*10ea0*/  FMNMX.FTZ R2, R181, R2, !PT ;  /* 0x00000002b5027209 */ /* 0x000fe20007810000 */
[----:B------:R-:W-:Y:S01]  /*10eb0*/  LDSM.16.MT88.4 R68, [R169+0x2000] ;  /* 0x00200000a944783b */ /* 0x000fe20000004200 */
[----:B------:R-:W-:Y:S02]  /*10ec0*/  ISETP.GT.AND P0, PT, R13, 0x29, P1 ;  /* 0x000000290d00780c */ /* 0x000fe40000f04270 */
[----:B------:R-:W-:Y:S02]  /*10ed0*/  ISETP.LT.OR P2, PT, R0, 0x29, P2 ;  /* 0x000000290000780c */ /* 0x000fe40001741670 */
[----:B------:R-:W-:-:S02]  /*10ee0*/  FMNMX.FTZ R15, R178, R15, !PT ;  /* 0x0000000fb20f7209 */ /* 0x000fc40007810000 */
[----:B------:R-:W-:Y:S02]  /*10ef0*/  FMNMX.FTZ R2, R179, R2, !PT ;  /* 0x00000002b3027209 */ /* 0x000fe40007810000 */
[----:B------:R-:W-:Y:S02]  /*10f00*/  ISETP.LT.OR P0, PT, R0, 0x2a, P0 ;  /* 0x0000002a0000780c */ /* 0x000fe40000701670 */
[----:B------:R-:W-:Y:S02]  /*10f10*/  ISETP.GT.AND P3, PT, R13, 0x30, P1 ;  /* 0x000000300d00780c */ /* 0x000fe40000f64270 */
        /* <DEDUP_REMOVED lines=81> */
[----:B------:R-:W-:Y:S02]  /*11430*/  FFMA.FTZ R183, R155, c[0x0][0x2d0], -R182 ;  /* 0x0000b4009bb77a23 */ /* 0x000fe400000108b6 */
[--C-:B------:R-:W-:Y:S02]  /*11440*/  FFMA.FTZ R180, R180, c[0x0][0x2d0], -R175.reuse ;  /* 0x0000b400b4b47a23 */ /* 0x100fe400000108af */
[--C-:B------:R-:W-:Y:S01]  /*11450*/  FFMA.FTZ R187, R154, c[0x0][0x2d0], -R175.reuse ;  /* 0x0000b4009abb7a23 */ /* 0x100fe200000108af */
[----:B------:R-:W3:Y:S01]  /*11460*/  MUFU.EX2 R161, R161 ;  /* 0x000000a100a17308 */ /* 0x000ee20000000800 */
[----:B-----5:R-:W-:Y:S01]  /*11470*/  F2FP.PACK_AB R101, R165, R166 ;  /* 0x000000a6a565723e */ /* 0x020fe200000000ff */
[----:B------:R-:W-:-:S02]  /*11480*/  FFMA.FTZ R188, R152, c[0x0][0x2d0], -R175 ;  /* 0x0000b40098bc7a23 */ /* 0x000fc400000108af */
[----:B------:R-:W-:Y:S02]  /*11490*/  FFMA.FTZ R182, R153, c[0x0][0x2d0], -R182 ;  /* 0x0000b40099b67a23 */ /* 0x000fe400000108b6 */
        /* <DEDUP_REMOVED lines=108> */
[C---:B------:R-:W-:Y:S01]  /*11b60*/  F2FP.PACK_AB R5, R179.reuse, R178 ;  /* 0x000000b2b305723e */ /* 0x040fe200000000ff */
        /* <DEDUP_REMOVED lines=90> */
[----:B------:R-:W-:Y:S01]  /*12110*/  IMAD R3, R3, c[0x0][0x1e0], RZ ;  /* 0x0000780003037a24 */ /* 0x000fe200078e02ff */
[----:B------:R-:W-:-:S03]  /*12120*/  LEA R5, P0, R6, R236, 0x6 ;  /* 0x000000ec06057211 */ /* 0x000fc600078030ff */
[----:B------:R-:W-:Y:S01]  /*12130*/  IMAD R4, R4, c[0x0][0x1e4], R3 ;  /* 0x0000790004047a24 */ /* 0x000fe200078e0203 */
[----:B------:R-:W-:-:S03]  /*12140*/  LEA R12, P2, R5, c[0x0][0x1c8], 0x1 ;  /* 0x00007200050c7a11 */ /* 0x000fc600078408ff */
[----:B------:R-:W-:-:S05]  /*12150*/  IMAD.IADD R3, R7, 0x1, R4 ;  /* 0x0000000107037824 */ /* 0x000fca00078e0204 */
        /* <DEDUP_REMOVED lines=16> */
.L_x_1932:
[----:B------:R-:W-:Y:S05]  /*12260*/  BSYNC B0 ;  /* 0x0000000000007941 */ /* 0x000fea0003800000 */
.L_x_1931:
[----:B------:R-:W-:Y:S01]  /*12270*/  ISETP.NE.AND P0, PT, R220, 0x1, PT ;  /* 0x00000001dc00780c */ /* 0x000fe20003f05270 */
[----:B-1----:R-:W-:Y:S01]  /*12280*/  IMAD.MOV.U32 R6, RZ, RZ, R224 ;  /* 0x000000ffff067224 */ /* 0x002fe200078e00e0 */
[----:B------:R-:W0:Y:S01]  /*12290*/  LDGDEPBAR ;  /* 0x00000000000079af */ /* 0x000e220000000000 */
[----:B------:R-:W-:Y:S01]  /*122a0*/  IMAD.IADD R3, R226, 0x1, -R223 ;  /* 0x00000001e2037824 */ /* 0x000fe200078e0adf */
[----:B------:R-:W-:-:S09]  /*122b0*/  IADD3 R240, R8, -0x2, RZ ;  /* 0xfffffffe08f07810 */ /* 0x000fd20007ffe0ff */
        /* <DEDUP_REMOVED lines=16> */
.L_x_1935:
[----:B------:R-:W-:-:S13]  /*123c0*/  ISETP.NE.AND P0, PT, R4, 0x1, PT ;  /* 0x000000010400780c */ /* 0x000fda0003f05270 */
[----:B------:R-:W-:-:S05]  /*123d0*/  @P0 IMAD.HI.U32 R3, R7, c[0x0][0x330], RZ ;  /* 0x0000cc0007030a27 */ /* 0x000fca00078e00ff */
[----:B------:R-:W-:Y:S02]  /*123e0*/  @P0 SHF.R.U32.HI R7, RZ, c[0x0][0x334], R3 ;  /* 0x0000cd00ff070a19 */ /* 0x000fe40000011603 */
.L_x_1936:
[----:B------:R-:W-:Y:S05]  /*123f0*/  BSYNC B0 ;  /* 0x0000000000007941 */ /* 0x000fea0003800000 */
.L_x_1934:
[----:B------:R-:W-:-:S05]  /*12400*/  IMAD R4, R7, R4, c[0x0][0x32c] ;  /* 0x0000cb0007047624 */ /* 0x000fca00078e0204 */
[----:B------:R-:W-:-:S04]  /*12410*/  IMNMX R5, R5, R4, PT ;  /* 0x0000000405057217 */ /* 0x000fc80003800200 */
.L_x_1933:
        /* <DEDUP_REMOVED lines=12> */
.L_x_1946:
[----:B------:R-:W-:Y:S04]  /*124e0*/  DEPBAR.LE SB0, 0x2 ;  /* 0x000080800000791a */ /* 0x000fe80000000000 */
[----:B------:R-:W-:Y:S01]  /*124f0*/  WARPSYNC 0xffffffff ;  /* 0xffffffff00007948 */ /* 0x000fe20003800000 */
[----:B------:R-:W-:Y:S01]  /*12500*/  BAR.SYNC.DEFER_BLOCKING 0x0 ;  /* 0x0000000000007b1d */ /* 0x000fe20000010000 */
[----:B------:R-:W-:Y:S01]  /*12510*/  IMAD R9, R197, 0x6000, RZ ;  /* 0x00006000c5097824 */ /* 0x000fe200078e02ff */
[----:B------:R-:W-:Y:S02]  /*12520*/  ISETP.GE.AND P0, PT, R231, R240, PT ;  /* 0x000000f0e700720c */ /* 0x000fe40003f06270 */
[----:B------:R-:W-:Y:S01]  /*12530*/  ISETP.NE.AND P4, PT, R220, 0x1, PT ;  /* 0x00000001dc00780c */ /* 0x000fe20003f85270 */
[----:B------:R-:W-:Y:S04]  /*12540*/  IMAD.IADD R201, R194, 0x1, R9 ;  /* 0x00000001c2c97824 */ /* 0x000fe800078e0209 */
[C---:B------:R-:W-:Y:S01]  /*12550*/  IMAD.IADD R200, R198.reuse, 0x1, R201 ;  /* 0x00000001c6c87824 */ /* 0x040fe200078e02c9 */
[----:B------:R-:W-:Y:S01]  /*12560*/  IADD3 R202, R198, R201, R199 ;  /* 0x000000c9c6ca7210 */ /* 0x000fe20007ffe0c7 */
[----:B------:R-:W-:Y:S04]  /*12570*/  IMAD.IADD R0, R199, 0x1, R201 ;  /* 0x00000001c7007824 */ /* 0x000fe800078e02c9 */
[----:B------:R-:W-:Y:S01]  /*12580*/  @!P0 IADD3 R25, R240, -0x1, RZ ;  /* 0xfffffffff0198810 */ /* 0x000fe20007ffe0ff */
[----:B------:R-:W-:Y:S03]  /*12590*/  @!P0 IMAD.MOV.U32 R2, RZ, RZ, c[0x0][0x208] ;  /* 0x00008200ff028624 */ /* 0x000fe600078e00ff */
[----:B------:R-:W-:Y:S01]  /*125a0*/  @!P0 SHF.R.S32.HI R26, RZ, 0x1f, R25 ;  /* 0x0000001fff1a8819 */ /* 0x000fe20000011419 */
[C---:B------:R-:W-:Y:S01]  /*125b0*/  @!P0 IMAD.WIDE.U32 R28, R25.reuse, c[0x0][0x208], RZ ;  /* 0x00008200191c8a25 */ /* 0x040fe200078e00ff */
[----:B------:R-:W-:Y:S03]  /*125c0*/  LDSM.16.M88.4 R148, [R196] ;  /* 0x00000000c494783b */ /* 0x000fe60000000200 */
[----:B------:R-:W-:Y:S01]  /*125d0*/  @!P0 IMAD R26, R26, c[0x0][0x208], RZ ;  /* 0x000082001a1a8a24 */ /* 0x000fe200078e02ff */
[----:B------:R-:W-:Y:S02]  /*125e0*/  ULDC UR4, c[0x0][0x324] ;  /* 0x0000c90000047ab9 */ /* 0x000fe40000000800 */
[----:B------:R-:W-:Y:S01]  /*125f0*/  ULOP3.LUT UR4, URZ, UR4, URZ, 0x33, !UPT ;  /* 0x000000043f047292 */ /* 0x000fe2000f8e333f */
[----:B------:R-:W1:Y:S01]  /*12600*/  LDSM.16.M88.4 R152, [R201] ;  /* 0x00000000c998783b */ /* 0x000e620000000200 */
[----:B------:R-:W-:Y:S02]  /*12610*/  @!P0 IMAD R26, R25, c[0x0][0x20c], R26 ;  /* 0x00008300191a8a24 */ /* 0x000fe400078e021a */
[C---:B------:R-:W-:Y:S02]  /*12620*/  @!P0 IMAD.SHL.U32 R25, R28.reuse, 0x40, RZ ;  /* 0x000000401c198824 */ /* 0x040fe400078e00ff */
[----:B------:R-:W2:Y:S01]  /*12630*/  LDSM.16.M88.4 R156, [R201+0x800] ;  /* 0x00080000c99c783b */ /* 0x000ea20000000200 */
[----:B------:R-:W-:Y:S02]  /*12640*/  @!P0 IMAD.IADD R26, R29, 0x1, R26 ;  /* 0x000000011d1a8824 */ /* 0x000fe400078e021a */
[----:B------:R-:W-:Y:S01]  /*12650*/  @!P0 IADD3 R27, P3, R25, R232, RZ ;  /* 0x000000e8191b8210 */ /* 0x000fe20007f7e0ff */
[----:B------:R-:W-:Y:S01]  /*12660*/  @!P0 IMAD.MOV.U32 R29, RZ, RZ, c[0x0][0x20c] ;  /* 0x00008300ff1d8624 */ /* 0x000fe200078e00ff */
[----:B------:R-:W3:Y:S01]  /*12670*/  LDSM.16.M88.4 R160, [R201+0x1000] ;  /* 0x00100000c9a0783b */ /* 0x000ee20000000200 */
[----:B------:R-:W-:Y:S02]  /*12680*/  @!P0 SHF.L.U64.HI R26, R28, 0x6, R26 ;  /* 0x000000061c1a8819 */ /* 0x000fe4000001021a */
[C---:B------:R-:W-:Y:S02]  /*12690*/  @!P0 LEA R32, P2, R27.reuse, c[0x0][0x1f8], 0x1 ;  /* 0x00007e001b208a11 */ /* 0x040fe400078408ff */
[----:B------:R-:W4:Y:S01]  /*126a0*/  LDSM.16.M88.4 R164, [R201+0x1800] ;  /* 0x00180000c9a4783b */ /* 0x000f220000000200 */
[----:B------:R-:W-:Y:S01]  /*126b0*/  @!P0 IMAD.X R24, R26, 0x1, R227, P3 ;  /* 0x000000011a188824 */ /* 0x000fe200018e06e3 */
[----:B------:R-:W-:Y:S03]  /*126c0*/  @!P0 LEA R25, P1, R2, R25, 0x5 ;  /* 0x0000001902198211 */ /* 0x000fe600078228ff */
[----:B------:R-:W-:Y:S01]  /*126d0*/  LDSM.16.M88.4 R168, [R193] ;  /* 0x00000000c1a8783b */ /* 0x000fe20000000200 */
[----:B------:R-:W-:Y:S02]  /*126e0*/  @!P0 LEA.HI.X R33, R27, c[0x0][0x1fc], R24, 0x1, P2 ;  /* 0x00007f001b218a11 */ /* 0x000fe400010f0c18 */
[----:B------:R-:W-:Y:S02]  /*126f0*/  @!P0 ISETP.GE.AND P2, PT, R228, c[0x0][0x1d4], PT ;  /* 0x00007500e4008a0c */ /* 0x000fe40003f46270 */
[----:B------:R-:W-:Y:S01]  /*12700*/  LDSM.16.M88.4 R172, [R200+0x800] ;  /* 0x00080000c8ac783b */ /* 0x000fe20000000200 */
[----:B------:R-:W-:Y:S02]  /*12710*/  @!P0 LEA.HI.X R2, R2, R26, R29, 0x5, P1 ;  /* 0x0000001a02028211 */ /* 0x000fe400008f2c1d */
[----:B------:R-:W-:Y:S02]  /*12720*/  @!P0 ISETP.GE.AND P1, PT, R212, c[0x0][0x1d4], PT ;  /* 0x00007500d4008a0c */ /* 0x000fe40003f26270 */
[----:B------:R-:W-:Y:S01]  /*12730*/  LDSM.16.M88.4 R176, [R200+0x1000] ;  /* 0x00100000c8b0783b */ /* 0x000fe20000000200 */
[----:B------:R-:W-:Y:S05]  /*12740*/  @!P0 IADD3 R24, P3, R25, R232, RZ ;  /* 0x000000e819188210 */ /* 0x000fea0007f7e0ff */
[----:B------:R-:W-:Y:S01]  /*12750*/  @!P0 IMAD.X R25, R2, 0x1, R227, P3 ;  /* 0x0000000102198824 */ /* 0x000fe200018e06e3 */
[----:B------:R-:W-:Y:S01]  /*12760*/  @!P0 LEA R242, P3, R24, c[0x0][0x1f8], 0x1 ;  /* 0x00007e0018f28a11 */ /* 0x000fe200078608ff */
[----:B------:R-:W-:Y:S01]  /*12770*/  @!P0 IMAD R2, R234, 0x6000, R10 ;  /* 0x00006000ea028824 */ /* 0x000fe200078e020a */
[C---:B-1----:R-:W-:Y:S03]  /*12780*/  HMMA.16816.F32 R4, R148.reuse, R152, RZ ;  /* 0x000000989404723c */ /* 0x042fe600000018ff */
[----:B------:R-:W-:Y:S05]  /*12790*/  @!P0 LEA.HI.X R243, R24, c[0x0][0x1fc], R25, 0x1, P3 ;  /* 0x00007f0018f38a11 */ /* 0x000fea00018f0c19 */
        /* <DEDUP_REMOVED lines=13> */
[----:B------:R3:W-:Y:S05]  /*12870*/  @!P0 LDGSTS.E.BYPASS.LTC128B.128 [R2+0x1000], [R242.64], !P2 ;  /* 0x01000000f2028fae */ /* 0x0007ea000d101d48 */
[----:B------:R3:W-:Y:S05]  /*12880*/  @!P0 LDGSTS.E.BYPASS.LTC128B.128 [R2+0x3000], [R242.64+0x80], !P1 ;  /* 0x03000080f2028fae */ /* 0x0007ea000c901d48 */
[----:B------:R3:W-:Y:S01]  /*12890*/  @!P0 LDGSTS.E.BYPASS.LTC128B.128 [R2+0x5000], [R242.64+0x100], !P5 ;  /* 0x05000100f2028fae */ /* 0x0007e2000e901d48 */
[C---:B------:R-:W-:Y:S02]  /*128a0*/  ISETP.GE.AND P0, PT, R234.reuse, 0x1, PT ;  /* 0x00000001ea00780c */ /* 0x040fe40003f06270 */
[----:B------:R-:W-:Y:S02]  /*128b0*/  IADD3 R234, R234, 0x1, RZ ;  /* 0x00000001eaea7810 */ /* 0x000fe40007ffe0ff */
[----:B------:R-:W-:Y:S02]  /*128c0*/  LDSM.16.M88.4 R180, [R192] ;  /* 0x00000000c0b4783b */ /* 0x000fe40000000200 */
[----:B------:R-:W-:Y:S03]  /*128d0*/  SEL R234, R234, RZ, !P0 ;  /* 0x000000ffeaea7207 */ /* 0x000fe60004000000 */
[----:B------:R-:W5:Y:S01]  /*128e0*/  LDSM.16.M88.4 R184, [R0] ;  /* 0x0000000000b8783b */ /* 0x000f620000000200 */
[C---:B----4-:R-:W-:Y:S04]  /*128f0*/  HMMA.16816.F32 R32, R148.reuse, R164, RZ ;  /* 0x000000a49420723c */ /* 0x050fe800000018ff */
[----:B------:R-:W4:Y:S04]  /*12900*/  LDSM.16.M88.4 R188, [R0+0x800] ;  /* 0x0008000000bc783b */ /* 0x000f280000000200 */
[----:B------:R-:W-:Y:S01]  /*12910*/  HMMA.16816.F32 R36, R148, R166, RZ ;  /* 0x000000a69424723c */ /* 0x000fe200000018ff */
[----:B------:R-:W2:Y:S05]  /*12920*/  LDSM.16.M88.4 R160, [R0+0x1000] ;  /* 0x0010000000a0783b */ /* 0x000eaa0000000200 */
[----:B------:R-:W2:Y:S01]  /*12930*/  LDSM.16.M88.4 R148, [R0+0x1800] ;  /* 0x001800000094783b */ /* 0x000ea20000000200 */
[----:B---3--:R-:W-:Y:S01]  /*12940*/  IMAD.IADD R2, R199, 0x1, R200 ;  /* 0x00000001c7027824 */ /* 0x008fe200078e02c8 */
[C---:B-1----:R-:W-:Y:S03]  /*12950*/  HMMA.16816.F32 R4, R168.reuse, R152, R4 ;  /* 0x00000098a804723c */ /* 0x042fe60000001804 */
[----:B------:R-:W0:Y:S05]  /*12960*/  LDGDEPBAR ;  /* 0x00000000000079af */ /* 0x000e2a0000000000 */
[C---:B------:R-:W-:Y:S01]  /*12970*/  HMMA.16816.F32 R12, R168.reuse, R154, R12 ;  /* 0x0000009aa80c723c */ /* 0x040fe2000000180c */
[----:B------:R-:W-:Y:S05]  /*12980*/  LDSM.16.M88.4 R152, [R147] ;  /* 0x000000009398783b */ /* 0x000fea0000000200 */
[----:B------:R-:W1:Y:S02]  /*12990*/  LDSM.16.M88.4 R164, [R2] ;  /* 0x0000000002a4783b */ /* 0x000e640000000200 */
[C---:B------:R-:W-:Y:S08]  /*129a0*/  HMMA.16816.F32 R16, R168.reuse, R172, R16 ;  /* 0x000000aca810723c */ /* 0x040ff00000001810 */
[C---:B------:R-:W-:Y:S01]  /*129b0*/  HMMA.16816.F32 R20, R168.reuse, R174, R20 ;  /* 0x000000aea814723c */ /* 0x040fe20000001814 */
[----:B------:R-:W3:Y:S07]  /*129c0*/  LDSM.16.M88.4 R172, [R2+0x800] ;  /* 0x0008000002ac783b */ /* 0x000eee0000000200 */
[C---:B------:R-:W-:Y:S08]  /*129d0*/  HMMA.16816.F32 R24, R168.reuse, R176, R24 ;  /* 0x000000b0a818723c */ /* 0x040ff00000001818 */
[C---:B------:R-:W-:Y:S01]  /*129e0*/  HMMA.16816.F32 R28, R168.reuse, R178, R28 ;  /* 0x000000b2a81c723c */ /* 0x040fe2000000181c */
[----:B------:R-:W1:Y:S07]  /*129f0*/  LDSM.16.M88.4 R176, [R2+0x1000] ;  /* 0x0010000002b0783b */ /* 0x000e6e0000000200 */
[C---:B--2---:R-:W-:Y:S08]  /*12a00*/  HMMA.16816.F32 R32, R168.reuse, R156, R32 ;  /* 0x0000009ca820723c */ /* 0x044ff00000001820 */
[----:B------:R-:W-:Y:S01]  /*12a10*/  HMMA.16816.F32 R36, R168, R158, R36 ;  /* 0x0000009ea824723c */ /* 0x000fe20000001824 */
[----:B------:R-:W2:Y:S05]  /*12a20*/  LDSM.16.M88.4 R156, [R2+0x1800] ;  /* 0x00180000029c783b */ /* 0x000eaa0000000200 */
[----:B------:R-:W-:Y:S02]  /*12a30*/  LDSM.16.M88.4 R168, [R196+0x4000] ;  /* 0x00400000c4a8783b */ /* 0x000fe40000000200 */
[C---:B-----5:R-:W-:Y:S08]  /*12a40*/  HMMA.16816.F32 R4, R180.reuse, R184, R4 ;  /* 0x000000b8b404723c */ /* 0x060ff00000001804 */
[C---:B------:R-:W-:Y:S01]  /*12a50*/  HMMA.16816.F32 R12, R180.reuse, R186, R12 ;  /* 0x000000bab40c723c */ /* 0x040fe2000000180c */
[----:B------:R-:W5:Y:S07]  /*12a60*/  LDSM.16.M88.4 R184, [R201+0x2000] ;  /* 0x00200000c9b8783b */ /* 0x000f6e0000000200 */
[C---:B----4-:R-:W-:Y:S08]  /*12a70*/  HMMA.16816.F32 R16, R180.reuse, R188, R16 ;  /* 0x000000bcb410723c */ /* 0x050ff00000001810 */
[C---:B------:R-:W-:Y:S01]  /*12a80*/  HMMA.16816.F32 R20, R180.reuse, R190, R20 ;  /* 0x000000beb414723c */ /* 0x040fe20000001814 */
[----:B------:R-:W4:Y:S07]  /*12a90*/  LDSM.16.M88.4 R188, [R201+0x2800] ;  /* 0x00280000c9bc783b */ /* 0x000f2e0000000200 */
[C---:B------:R-:W-:Y:S08]  /*12aa0*/  HMMA.16816.F32 R24, R180.reuse, R160, R24 ;  /* 0x000000a0b418723c */ /* 0x040ff00000001818 */
[C---:B------:R-:W-:Y:S01]  /*12ab0*/  HMMA.16816.F32 R28, R180.reuse, R162, R28 ;  /* 0x000000a2b41c723c */ /* 0x040fe2000000181c */
[----:B------:R-:W2:Y:S07]  /*12ac0*/  LDSM.16.M88.4 R160, [R201+0x3000] ;  /* 0x00300000c9a0783b */ /* 0x000eae0000000200 */
[C---:B------:R-:W-:Y:S08]  /*12ad0*/  HMMA.16816.F32 R32, R180.reuse, R148, R32 ;  /* 0x00000094b420723c */ /* 0x040ff00000001820 */
[----:B------:R-:W-:Y:S01]  /*12ae0*/  HMMA.16816.F32 R36, R180, R150, R36 ;  /* 0x00000096b424723c */ /* 0x000fe20000001824 */
[----:B------:R-:W2:Y:S05]  /*12af0*/  LDSM.16.M88.4 R148, [R201+0x3800] ;  /* 0x00380000c994783b */ /* 0x000eaa0000000200 */
[----:B------:R-:W-:Y:S02]  /*12b00*/  LDSM.16.M88.4 R180, [R200+0x2800] ;  /* 0x00280000c8b4783b */ /* 0x000fe40000000200 */
[C---:B-1----:R-:W-:Y:S08]  /*12b10*/  HMMA.16816.F32 R4, R152.reuse, R164, R4 ;  /* 0x000000a49804723c */ /* 0x042ff00000001804 */
[C---:B------:R-:W-:Y:S01]  /*12b20*/  HMMA.16816.F32 R12, R152.reuse, R166, R12 ;  /* 0x000000a6980c723c */ /* 0x040fe2000000180c */
[----:B------:R-:W-:Y:S07]  /*12b30*/  LDSM.16.M88.4 R164, [R193+0x4000] ;  /* 0x00400000c1a4783b */ /* 0x000fee0000000200 */
[C---:B---3--:R-:W-:Y:S08]  /*12b40*/  HMMA.16816.F32 R16, R152.reuse, R172, R16 ;  /* 0x000000ac9810723c */ /* 0x048ff00000001810 */
[C---:B------:R-:W-:Y:S01]  /*12b50*/  HMMA.16816.F32 R20, R152.reuse, R174, R20 ;  /* 0x000000ae9814723c */ /* 0x040fe20000001814 */
[----:B------:R-:W1:Y:S07]  /*12b60*/  LDSM.16.M88.4 R172, [R200+0x2000] ;  /* 0x00200000c8ac783b */ /* 0x000e6e0000000200 */
[C---:B------:R-:W-:Y:S08]  /*12b70*/  HMMA.16816.F32 R24, R152.reuse, R176, R24 ;  /* 0x000000b09818723c */ /* 0x040ff00000001818 */
[C---:B------:R-:W-:Y:S01]  /*12b80*/  HMMA.16816.F32 R28, R152.reuse, R178, R28 ;  /* 0x000000b2981c723c */ /* 0x040fe2000000181c */
[----:B------:R-:W3:Y:S07]  /*12b90*/  LDSM.16.M88.4 R176, [R200+0x3000] ;  /* 0x00300000c8b0783b */ /* 0x000eee0000000200 */
        /* <DEDUP_REMOVED lines=71> */
[----:B------:R1:W4:Y:S07]  /*13010*/  LDSM.16.M88.4 R172, [R2+0x4000] ;  /* 0x0040000002ac783b */ /* 0x00032e0000000200 */
[C---:B------:R-:W-:Y:S08]  /*13020*/  HMMA.16816.F32 R16, R156.reuse, R180, R16 ;  /* 0x000000b49c10723c */ /* 0x040ff00000001810 */
[C---:B------:R-:W-:Y:S01]  /*13030*/  HMMA.16816.F32 R20, R156.reuse, R182, R20 ;  /* 0x000000b69c14723c */ /* 0x040fe20000001814 */
[----:B------:R-:W4:Y:S07]  /*13040*/  LDSM.16.M88.4 R180, [R202+0x4800] ;  /* 0x00480000cab4783b */ /* 0x000f2e0000000200 */
[C---:B---3--:R-:W-:Y:S04]  /*13050*/  HMMA.16816.F32 R24, R156.reuse, R176, R24 ;  /* 0x000000b09c18723c */ /* 0x048fe80000001818 */
[----:B-1----:R-:W-:Y:S04]  /*13060*/  IMAD.IADD R2, R213, 0x1, R224 ;  /* 0x00000001d5027824 */ /* 0x002fe800078e02e0 */
[C---:B------:R-:W-:Y:S01]  /*13070*/  HMMA.16816.F32 R28, R156.reuse, R178, R28 ;  /* 0x000000b29c1c723c */ /* 0x040fe2000000181c */
[----:B------:R-:W1:Y:S07]  /*13080*/  LDSM.16.M88.4 R176, [R202+0x5000] ;  /* 0x00500000cab0783b */ /* 0x000e6e0000000200 */
[C---:B--2---:R-:W-:Y:S08]  /*13090*/  HMMA.16816.F32 R32, R156.reuse, R152, R32 ;  /* 0x000000989c20723c */ /* 0x044ff00000001820 */
[----:B------:R-:W-:Y:S01]  /*130a0*/  HMMA.16816.F32 R36, R156, R154, R36 ;  /* 0x0000009a9c24723c */ /* 0x000fe20000001824 */
[----:B------:R-:W2:Y:S07]  /*130b0*/  LDSM.16.M88.4 R152, [R202+0x5800] ;  /* 0x00580000ca98783b */ /* 0x000eae0000000200 */
[C---:B-----5:R-:W-:Y:S08]  /*130c0*/  HMMA.16816.F32 R4, R168.reuse, R184, R4 ;  /* 0x000000b8a804723c */ /* 0x060ff00000001804 */
[C---:B------:R-:W-:Y:S08]  /*130d0*/  HMMA.16816.F32 R12, R168.reuse, R186, R12 ;  /* 0x000000baa80c723c */ /* 0x040ff0000000180c */
[C---:B----4-:R-:W-:Y:S07]  /*130e0*/  HMMA.16816.F32 R16, R168.reuse, R188, R16 ;  /* 0x000000bca810723c */ /* 0x050fee0000001810 */
[----:B------:R-:W-:Y:S01]  /*130f0*/  IMAD.SHL.U32 R189, R240, 0x40, RZ ;  /* 0x00000040f0bd7824 */ /* 0x000fe200078e00ff */
[C---:B------:R-:W-:Y:S08]  /*13100*/  HMMA.16816.F32 R20, R168.reuse, R190, R20 ;  /* 0x000000bea814723c */ /* 0x040ff00000001814 */
[C---:B------:R-:W-:Y:S08]  /*13110*/  HMMA.16816.F32 R24, R168.reuse, R160, R24 ;  /* 0x000000a0a818723c */ /* 0x040ff00000001818 */
[C---:B------:R-:W-:Y:S08]  /*13120*/  HMMA.16816.F32 R28, R168.reuse, R162, R28 ;  /* 0x000000a2a81c723c */ /* 0x040ff0000000181c */
[C---:B------:R-:W-:Y:S08]  /*13130*/  HMMA.16816.F32 R32, R168.reuse, R148, R32 ;  /* 0x00000094a820723c */ /* 0x040ff00000001820 */
[----:B------:R-:W-:Y:S08]  /*13140*/  HMMA.16816.F32 R36, R168, R150, R36 ;  /* 0x00000096a824723c */ /* 0x000ff00000001824 */
[C---:B------:R-:W-:Y:S08]  /*13150*/  HMMA.16816.F32 R4, R164.reuse, R172, R4 ;  /* 0x000000aca404723c */ /* 0x040ff00000001804 */
[C---:B------:R-:W-:Y:S08]  /*13160*/  HMMA.16816.F32 R12, R164.reuse, R174, R12 ;  /* 0x000000aea40c723c */ /* 0x040ff0000000180c */
[C---:B------:R-:W-:Y:S07]  /*13170*/  HMMA.16816.F32 R16, R164.reuse, R180, R16 ;  /* 0x000000b4a410723c */ /* 0x040fee0000001810 */
[----:B------:R-:W-:Y:S01]  /*13180*/  @P4 IMAD.HI.U32 R180, R2, c[0x0][0x2c8], RZ ;  /* 0x0000b20002b44a27 */ /* 0x000fe200078e00ff */
[C---:B------:R-:W-:Y:S04]  /*13190*/  HMMA.16816.F32 R20, R164.reuse, R182, R20 ;  /* 0x000000b6a414723c */ /* 0x040fe80000001814 */
[----:B------:R-:W-:Y:S02]  /*131a0*/  @P4 SHF.R.U32.HI R2, RZ, c[0x0][0x2cc], R180 ;  /* 0x0000b300ff024a19 */ /* 0x000fe400000116b4 */
[----:B------:R-:W-:Y:S02]  /*131b0*/  ISETP.GE.AND P4, PT, R205, 0x1, PT ;  /* 0x00000001cd00780c */ /* 0x000fe40003f86270 */
[C---:B-1----:R-:W-:Y:S01]  /*131c0*/  HMMA.16816.F32 R24, R164.reuse, R176, R24 ;  /* 0x000000b0a418723c */ /* 0x042fe20000001818 */
[----:B------:R-:W1:Y:S03]  /*131d0*/  SHFL.IDX PT, R181, R2, RZ, 0x1c1f ;  /* 0x001c1fff02b57589 */ /* 0x000e6600000e0000 */
[----:B------:R-:W-:Y:S04]  /*131e0*/  IADD3 R180, -R218, 0x1, -R189 ;  /* 0x00000001dab47810 */ /* 0x000fe80007ffe9bd */
[C---:B------:R-:W-:Y:S04]  /*131f0*/  HMMA.16816.F32 R28, R164.reuse, R178, R28 ;  /* 0x000000b2a41c723c */ /* 0x040fe8000000181c */
[----:B------:R-:W-:Y:S04]  /*13200*/  IADD3 R180, -R223, R180, R226 ;  /* 0x000000b4dfb47210 */ /* 0x000fe80007ffe1e2 */
[C---:B--2---:R-:W-:Y:S04]  /*13210*/  HMMA.16816.F32 R32, R164.reuse, R152, R32 ;  /* 0x00000098a420723c */ /* 0x044fe80000001820 */
[C---:B------:R-:W-:Y:S02]  /*13220*/  IADD3 R182, R180.reuse, c[0x0][0x328], RZ ;  /* 0x0000ca00b4b67a10 */ /* 0x040fe40007ffe0ff */
[----:B------:R-:W-:Y:S02]  /*13230*/  IADD3 R180, R180, UR4, RZ ;  /* 0x00000004b4b47c10 */ /* 0x000fe4000fffe0ff */
[----:B------:R-:W-:Y:S04]  /*13240*/  HMMA.16816.F32 R36, R164, R154, R36 ;  /* 0x0000009aa424723c */ /* 0x000fe80000001824 */
[--C-:B-1----:R-:W-:Y:S02]  /*13250*/  IMAD.IADD R186, R182, 0x1, R181.reuse ;  /* 0x00000001b6ba7824 */ /* 0x102fe400078e02b5 */
[----:B------:R-:W-:Y:S02]  /*13260*/  IMAD.IADD R184, R180, 0x1, R181 ;  /* 0x00000001b4b87824 */ /* 0x000fe400078e02b5 */
        /* <DEDUP_REMOVED lines=14> */
.L_x_1940:
[----:B------:R-:W-:Y:S04]  /*13350*/  MOV R0, c[0x0][0x32c] ;  /* 0x0000cb0000007a02 */ /* 0x000fe80000000f00 */
[----:B------:R-:W-:Y:S11]  /*13360*/  ISETP.NE.AND P0, PT, R0, 0x1, PT ;  /* 0x000000010000780c */ /* 0x000ff60003f05270 */
[----:B------:R-:W-:Y:S02]  /*13370*/  @!UPT UIADD3 URZ, URZ, URZ, URZ ;  /* 0x0000003f3f3ff290 */ /* 0x000fe4000fffe03f */
[----:B------:R-:W-:Y:S05]  /*13380*/  @P0 IMAD.HI.U32 R0, R148, c[0x0][0x330], RZ ;  /* 0x0000cc0094000a27 */ /* 0x000fea00078e00ff */
[----:B------:R-:W-:Y:S02]  /*13390*/  @P0 SHF.R.U32.HI R148, RZ, c[0x0][0x334], R0 ;  /* 0x0000cd00ff940a19 */ /* 0x000fe40000011600 */
.L_x_1941:
[----:B------:R-:W-:Y:S05]  /*133a0*/  BSYNC B0 ;  /* 0x0000000000007941 */ /* 0x000fea0003800000 */
.L_x_1939:
[----:B------:R-:W-:Y:S04]  /*133b0*/  IMAD R151, R148, c[0x0][0x32c], -R189 ;  /* 0x0000cb0094977a24 */ /* 0x000fe800078e0abd */
[----:B------:R-:W-:Y:S05]  /*133c0*/  IMAD.IADD R151, R151, 0x1, -R218 ;  /* 0x0000000197977824 */ /* 0x000fea00078e0ada */
[----:B------:R-:W-:Y:S02]  /*133d0*/  IADD3 R149, R151, c[0x0][0x32c], RZ ;  /* 0x0000cb0097957a10 */ /* 0x000fe40007ffe0ff */
[----:B------:R-:W-:Y:S02]  /*133e0*/  IMNMX R184, R184, R151, !PT ;  /* 0x00000097b8b87217 */ /* 0x000fe40007800200 */
[----:B------:R-:W-:Y:S02]  /*133f0*/  IMNMX R186, R186, R149, PT ;  /* 0x00000095baba7217 */ /* 0x000fe40003800200 */
.L_x_1938:
        /* <DEDUP_REMOVED lines=66> */
.L_x_1944:
[----:B------:R-:W-:Y:S04]  /*13820*/  MOV R4, c[0x0][0x32c] ;  /* 0x0000cb0000047a02 */ /* 0x000fe80000000f00 */
[----:B------:R-:W-:Y:S11]  /*13830*/  ISETP.NE.AND P0, PT, R4, 0x1, PT ;  /* 0x000000010400780c */ /* 0x000ff60003f05270 */
[----:B------:R-:W-:Y:S02]  /*13840*/  @!UPT UIADD3 URZ, URZ, URZ, URZ ;  /* 0x0000003f3f3ff290 */ /* 0x000fe4000fffe03f */
[----:B------:R-:W-:Y:S05]  /*13850*/  @P0 IMAD.HI.U32 R4, R12, c[0x0][0x330], RZ ;  /* 0x0000cc000c040a27 */ /* 0x000fea00078e00ff */
[----:B------:R-:W-:Y:S02]  /*13860*/  @P0 SHF.R.U32.HI R12, RZ, c[0x0][0x334], R4 ;  /* 0x0000cd00ff0c0a19 */ /* 0x000fe40000011604 */
.L_x_1945:
[----:B------:R-:W-:Y:S05]  /*13870*/  BSYNC B0 ;  /* 0x0000000000007941 */ /* 0x000fea0003800000 */
.L_x_1943:
[----:B------:R-:W-:Y:S04]  /*13880*/  IMAD R189, R12, c[0x0][0x32c], -R189 ;  /* 0x0000cb000cbd7a24 */ /* 0x000fe800078e0abd */
[----:B------:R-:W-:Y:S05]  /*13890*/  IMAD.IADD R189, R189, 0x1, -R218 ;  /* 0x00000001bdbd7824 */ /* 0x000fea00078e0ada */
[----:B------:R-:W-:Y:S02]  /*138a0*/  IADD3 R17, R189, c[0x0][0x32c], RZ ;  /* 0x0000cb00bd117a10 */ /* 0x000fe40007ffe0ff */
[----:B------:R-:W-:Y:S02]  /*138b0*/  IMNMX R2, R2, R189, !PT ;  /* 0x000000bd02027217 */ /* 0x000fe40007800200 */
[----:B------:R-:W-:Y:S02]  /*138c0*/  IMNMX R0, R0, R17, PT ;  /* 0x0000001100007217 */ /* 0x000fe40003800200 */
.L_x_1942:
        /* <DEDUP_REMOVED lines=23> */
[----:B------:R-:W-:Y:S02]  /*13a40*/  FMNMX.FTZ R7, R12, R7, !PT ;  /* 0x000000070c077209 */ /* 0x000fe40007810000 */
[----:B------:R-:W-:Y:S02]  /*13a50*/  ISETP.LT.OR P2, PT, R0, 0xa, P0 ;  /* 0x0000000a0000780c */ /* 0x000fe40000741670 */
[----:B------:R-:W-:Y:S02]  /*13a60*/  FMNMX.FTZ R4, R185, R4, !PT ;  /* 0x00000004b9047209 */ /* 0x000fe40007810000 */
[----:B------:R-:W-:Y:S02]  /*13a70*/  ISETP.GT.AND P0, PT, R2, 0x11, P1 ;  /* 0x000000110200780c */ /* 0x000fe40000f04270 */
[----:B------:R-:W-:Y:S02]  /*13a80*/  FSEL R6, R15, -INF , !P2 ;  /* 0xff8000000f067808 */ /* 0x000fe40005000000 */
[----:B------:R-:W-:Y:S02]  /*13a90*/  ISETP.LT.OR P2, PT, R0, 0x11, P4 ;  /* 0x000000110000780c */ /* 0x000fe40002741670 */
[----:B------:R-:W-:Y:S02]  /*13aa0*/  FMNMX.FTZ R7, R14, R7, !PT ;  /* 0x000000070e077209 */ /* 0x000fe40007810000 */
        /* <DEDUP_REMOVED lines=36> */
[----:B------:R-:W-:Y:S02]  /*13cf0*/  ISETP.GT.AND P0, PT, R2, 0x31, P1 ;  /* 0x000000310200780c */ /* 0x000fe40000f04270 */
[----:B------:R-:W-:Y:S02]  /*13d00*/  ISETP.LT.OR P3, PT, R0, 0x31, P3 ;  /* 0x000000310000780c */ /* 0x000fe40001f61670 */
[----:B------:R-:W-:Y:S02]  /*13d10*/  FMNMX.FTZ R15, R184, R15, !PT ;  /* 0x0000000fb80f7209 */ /* 0x000fe40007810000 */
[----:B------:R-:W-:Y:S02]  /*13d20*/  FSEL R158, R34, -INF , !P3 ;  /* 0xff800000229e7808 */ /* 0x000fe40005800000 */
[----:B------:R-:W-:Y:S02]  /*13d30*/  FMNMX.FTZ R15, R162, R15, !PT ;  /* 0x0000000fa20f7209 */ /* 0x000fe40007810000 */
[----:B------:R-:W-:Y:S02]  /*13d40*/  ISETP.LT.OR P2, PT, R0, 0x32, P0 ;  /* 0x000000320000780c */ /* 0x000fe40000741670 */
[----:B------:R-:W-:Y:S02]  /*13d50*/  ISETP.GT.AND P4, PT, R2, 0x38, P1 ;  /* 0x000000380200780c */ /* 0x000fe40000f84270 */
[----:B------:R-:W-:Y:S02]  /*13d60*/  FSEL R156, R35, -INF , !P2 ;  /* 0xff800000239c7808 */ /* 0x000fe40005000000 */
[----:B------:R-:W-:Y:S02]  /*13d70*/  FMNMX.FTZ R15, R158, R15, !PT ;  /* 0x0000000f9e0f7209 */ /* 0x000fe40007810000 */
[----:B------:R-:W-:Y:S02]  /*13d80*/  ISETP.GT.AND P0, PT, R2, 0x39, P1 ;  /* 0x000000390200780c */ /* 0x000fe40000f04270 */
[----:B------:R-:W-:Y:S02]  /*13d90*/  ISETP.LT.OR P1, PT, R0, 0x39, P4 ;  /* 0x000000390000780c */ /* 0x000fe40002721670 */
[----:B------:R-:W-:Y:S02]  /*13da0*/  FMNMX.FTZ R15, R156, R15, !PT ;  /* 0x0000000f9c0f7209 */ /* 0x000fe40007810000 */
[----:B------:R-:W-:Y:S02]  /*13db0*/  FSEL R154, R38, -INF , !P1 ;  /* 0xff800000269a7808 */ /* 0x000fe40004800000 */
        /* <DEDUP_REMOVED lines=356> */
[C---:B------:R-:W-:Y:S04]  /*15400*/  HMMA.16816.F32 R120, R148.reuse, R124, R32 ;  /* 0x0000007c9478723c */ /* 0x040fe80000001820 */
[----:B------:R-:W-:Y:S04]  /*15410*/  @P0 SHF.R.S32.HI R3, RZ, 0x1f, R20 ;  /* 0x0000001fff030819 */ /* 0x000fe80000011414 */
[C---:B------:R-:W-:Y:S04]  /*15420*/  HMMA.16816.F32 R124, R148.reuse, R126, R36 ;  /* 0x0000007e947c723c */ /* 0x040fe80000001824 */
[----:B------:R-:W-:Y:S04]  /*15430*/  @P0 IMAD R3, R3, c[0x0][0x1e0], RZ ;  /* 0x0000780003030a24 */ /* 0x000fe800078e02ff */
[C---:B------:R-:W-:Y:S04]  /*15440*/  HMMA.16816.F32 R40, R148.reuse, R152, R40 ;  /* 0x000000989428723c */ /* 0x040fe80000001828 */
[C---:B------:R-:W-:Y:S02]  /*15450*/  @P0 IMAD R3, R20.reuse, c[0x0][0x1e4], R3 ;  /* 0x0000790014030a24 */ /* 0x040fe400078e0203 */
[----:B------:R-:W-:Y:S02]  /*15460*/  @P0 IMAD.WIDE.U32 R20, R20, c[0x0][0x1e0], RZ ;  /* 0x0000780014140a25 */ /* 0x000fe400078e00ff */
        /* <DEDUP_REMOVED lines=8> */
[C---:B--2---:R-:W-:Y:S08]  /*154f0*/  HMMA.16816.F32 R72, R148.reuse, R12, R72 ;  /* 0x0000000c9448723c */ /* 0x044ff00000001848 */
[C---:B------:R-:W-:Y:S01]  /*15500*/  HMMA.16816.F32 R76, R148.reuse, R14, R76 ;  /* 0x0000000e944c723c */ /* 0x040fe2000000184c */
[----:B------:R2:W3:Y:S07]  /*15510*/  LDSM.16.MT88.4 R12, [R9+0x5800] ;  /* 0x00580000090c783b */ /* 0x0004ee0000004200 */
[C---:B----4-:R-:W-:Y:S07]  /*15520*/  HMMA.16816.F32 R80, R148.reuse, R16, R80 ;  /* 0x000000109450723c */ /* 0x050fee0000001850 */
[----:B------:R-:W-:Y:S01]  /*15530*/  @P0 IADD3 R17, R21, R3, RZ ;  /* 0x0000000315110210 */ /* 0x000fe20007ffe0ff */
[C---:B------:R-:W-:Y:S01]  /*15540*/  HMMA.16816.F32 R84, R148.reuse, R18, R84 ;  /* 0x000000129454723c */ /* 0x040fe20000001854 */
[----:B------:R-:W-:Y:S03]  /*15550*/  @P0 MOV R16, c[0x0][0x1e0] ;  /* 0x0000780000100a02 */ /* 0x000fe60000000f00 */
[C---:B------:R-:W-:Y:S02]  /*15560*/  @P0 SHF.L.U32 R3, R20.reuse, 0x6, RZ ;  /* 0x0000000614030819 */ /* 0x040fe400000006ff */
[----:B------:R-:W-:Y:S02]  /*15570*/  @P0 SHF.L.U64.HI R17, R20, 0x6, R17 ;  /* 0x0000000614110819 */ /* 0x000fe40000010211 */
[----:B------:R-:W-:Y:S01]  /*15580*/  @P0 IADD3 R20, P3, R3, R236, RZ ;  /* 0x000000ec03140210 */ /* 0x000fe20007f7e0ff */
[C---:B-1----:R-:W-:Y:S03]  /*15590*/  HMMA.16816.F32 R88, R148.reuse, R4, R88 ;  /* 0x000000049458723c */ /* 0x042fe60000001858 */
[----:B------:R-:W-:Y:S01]  /*155a0*/  @P0 LEA R18, P2, R20, c[0x0][0x1c8], 0x1 ;  /* 0x0000720014120a11 */ /* 0x000fe200078408ff */
[----:B--2---:R-:W-:Y:S01]  /*155b0*/  FADD.FTZ R9, R185, R182 ;  /* 0x000000b6b9097221 */ /* 0x004fe20000010000 */
[----:B------:R-:W-:Y:S02]  /*155c0*/  @P0 MOV R19, c[0x0][0x1e4] ;  /* 0x0000790000130a02 */ /* 0x000fe40000000f00 */
[----:B------:R-:W-:Y:S01]  /*155d0*/  @P0 LEA R21, P1, R16, R3, 0x5 ;  /* 0x0000000310150211 */ /* 0x000fe200078228ff */
[C---:B------:R-:W-:Y:S04]  /*155e0*/  HMMA.16816.F32 R92, R148.reuse, R6, R92 ;  /* 0x00000006945c723c */ /* 0x040fe8000000185c */
[----:B------:R-:W-:Y:S01]  /*155f0*/  @P0 IADD3.X R3, R17, R230, RZ, P3, !PT ;  /* 0x000000e611030210 */ /* 0x000fe20001ffe4ff */
[----:B------:R-:W-:Y:S01]  /*15600*/  FADD.FTZ R9, R186, R9 ;  /* 0x00000009ba097221 */ /* 0x000fe20000010000 */
[----:B------:R-:W-:Y:S02]  /*15610*/  @P0 LEA.HI.X R17, R16, R17, R19, 0x5, P1 ;  /* 0x0000001110110211 */ /* 0x000fe400008f2c13 */
[----:B------:R-:W-:Y:S01]  /*15620*/  @P0 LEA.HI.X R19, R20, c[0x0][0x1cc], R3, 0x1, P2 ;  /* 0x0000730014130a11 */ /* 0x000fe200010f0c03 */
[----:B------:R-:W-:Y:S01]  /*15630*/  @P0 IMAD R3, R234, 0x6000, R11 ;  /* 0x00006000ea030824 */ /* 0x000fe200078e020b */
[----:B------:R-:W-:Y:S01]  /*15640*/  @P0 ISETP.GE.AND P2, PT, R228, c[0x0][0x1d4], PT ;  /* 0x00007500e4000a0c */ /* 0x000fe20003f46270 */
[C---:B---3--:R-:W-:Y:S03]  /*15650*/  HMMA.16816.F32 R96, R148.reuse, R12, R96 ;  /* 0x0000000c9460723c */ /* 0x048fe60000001860 */
[----:B------:R-:W-:Y:S01]  /*15660*/  @P0 ISETP.GE.AND P1, PT, R212, c[0x0][0x1d4], PT ;  /* 0x00007500d4000a0c */ /* 0x000fe20003f26270 */
[----:B------:R-:W-:Y:S01]  /*15670*/  FADD.FTZ R184, R184, R9 ;  /* 0x00000009b8b87221 */ /* 0x000fe20000010000 */
[----:B------:R-:W-:Y:S03]  /*15680*/  @P0 IADD3 R21, P3, R21, R236, RZ ;  /* 0x000000ec15150210 */ /* 0x000fe60007f7e0ff */
[----:B------:R-:W-:Y:S04]  /*15690*/  HMMA.16816.F32 R100, R148, R14, R100 ;  /* 0x0000000e9464723c */ /* 0x000fe80000001864 */
[----:B------:R-:W-:Y:S01]  /*156a0*/  @!PT LDS RZ, [RZ] ;  /* 0x00000000fffff984 */ /* 0x000fe20000000800 */
[----:B------:R-:W-:Y:S01]  /*156b0*/  @!PT LDS RZ, [RZ] ;  /* 0x00000000fffff984 */ /* 0x000fe20000000800 */
[----:B------:R-:W-:Y:S01]  /*156c0*/  @!PT LDS RZ, [RZ] ;  /* 0x00000000fffff984 */ /* 0x000fe20000000800 */
[----:B------:R1:W-:Y:S01]  /*156d0*/  @P0 LDGSTS.E.BYPASS.LTC128B.128 [R3], [R18.64], !P2 ;  /* 0x0000000012030fae */ /* 0x0003e2000d101d48 */
[----:B------:R-:W-:Y:S01]  /*156e0*/  @P0 IADD3.X R16, R17, R230, RZ, P3, !PT ;  /* 0x000000e611100210 */ /* 0x000fe20001ffe4ff */
[----:B------:R-:W-:Y:S01]  /*156f0*/  FADD.FTZ R184, R189, R184 ;  /* 0x000000b8bdb87221 */ /* 0x000fe20000010000 */
[C---:B------:R-:W-:Y:S05]  /*15700*/  @P0 LEA R4, P3, R21.reuse, c[0x0][0x1c8], 0x1 ;  /* 0x0000720015040a11 */ /* 0x040fea00078608ff */
[----:B------:R1:W-:Y:S01]  /*15710*/  @P0 LDGSTS.E.BYPASS.LTC128B.128 [R3+0x2000], [R18.64+0x80], !P1 ;  /* 0x0200008012030fae */ /* 0x0003e2000c901d48 */
[----:B------:R-:W-:Y:S01]  /*15720*/  @P0 LEA.HI.X R5, R21, c[0x0][0x1cc], R16, 0x1, P3 ;  /* 0x0000730015050a11 */ /* 0x000fe200018f0c10 */
[----:B------:R-:W-:Y:S04]  /*15730*/  FADD.FTZ R241, R241, R184 ;  /* 0x000000b8f1f17221 */ /* 0x000fe80000010000 */
[----:B------:R-:W-:Y:S02]  /*15740*/  FADD.FTZ R242, R242, R241 ;  /* 0x000000f1f2f27221 */ /* 0x000fe40000010000 */
[----:B------:R1:W-:Y:S02]  /*15750*/  @P0 LDGSTS.E.BYPASS.LTC128B.128 [R3+0x4000], [R18.64+0x100], !P5 ;  /* 0x0400010012030fae */ /* 0x0003e4000e901d48 */
[----:B------:R-:W-:Y:S04]  /*15760*/  FADD.FTZ R243, R243, R242 ;  /* 0x000000f2f3f37221 */ /* 0x000fe80000010000 */
[----:B------:R-:W-:Y:S02]  /*15770*/  FADD.FTZ R238, R244, R243 ;  /* 0x000000f3f4ee7221 */ /* 0x000fe40000010000 */
[----:B------:R1:W-:Y:S08]  /*15780*/  @P0 LDGSTS.E.BYPASS.LTC128B.128 [R3+0x1000], [R4.64], !P2 ;  /* 0x0100000004030fae */ /* 0x0003f0000d101d48 */
[----:B------:R1:W-:Y:S01]  /*15790*/  @P0 LDGSTS.E.BYPASS.LTC128B.128 [R3+0x3000], [R4.64+0x80], !P1 ;  /* 0x0300008004030fae */ /* 0x0003e2000c901d48 */
[C---:B------:R-:W-:Y:S02]  /*157a0*/  ISETP.GE.AND P1, PT, R197.reuse, 0x1, PT ;  /* 0x00000001c500780c */ /* 0x040fe40003f26270 */
[----:B------:R-:W-:Y:S04]  /*157b0*/  IADD3 R197, R197, 0x1, RZ ;  /* 0x00000001c5c57810 */ /* 0x000fe80007ffe0ff */
[----:B------:R-:W-:Y:S01]  /*157c0*/  SEL R197, R197, RZ, !P1 ;  /* 0x000000ffc5c57207 */ /* 0x000fe20004800000 */
[----:B------:R1:W-:Y:S01]  /*157d0*/  @P0 LDGSTS.E.BYPASS.LTC128B.128 [R3+0x5000], [R4.64+0x100], !P5 ;  /* 0x0500010004030fae */ /* 0x0003e2000e901d48 */
[C---:B------:R-:W-:Y:S02]  /*157e0*/  ISETP.GT.AND P0, PT, R240.reuse, R239, PT ;  /* 0x000000eff000720c */ /* 0x040fe40003f04270 */
[----:B------:R-:W-:Y:S05]  /*157f0*/  IADD3 R240, R240, -0x1, RZ ;  /* 0xfffffffff0f07810 */ /* 0x000fea0007ffe0ff */
[----:B------:R-:W0:Y:S01]  /*15800*/  LDGDEPBAR ;  /* 0x00000000000079af */ /* 0x000e220000000000 */
[----:B-1----:R-:W-:Y:S05]  /*15810*/  MOV R3, R0 ;  /* 0x0000000000037202 */ /* 0x002fea0000000f00 */
[----:B------:R-:W-:-:S05]  /*15820*/  @P0 BRA `(.L_x_1946) ;  /* 0xffffccb000000947 */ /* 0x000fca000383ffff */
.L_x_1937:
[----:B------:R-:W-:Y:S02]  /*15830*/  ISETP.NE.AND P1, PT, R220, 0x1, PT ;  /* 0x00000001dc00780c */ /* 0x000fe40003f25270 */
[----:B------:R-:W-:-:S02]  /*15840*/  IADD3 R6, R224, 0x7f, RZ ;  /* 0x0000007fe0067810 */ /* 0x000fc40007ffe0ff */
[----:B------:R-:W-:Y:S02]  /*15850*/  ISETP.GE.AND P0, PT, R205, 0x1, PT ;  /* 0x00000001cd00780c */ /* 0x000fe40003f06270 */
[----:B------:R-:W-:-:S07]  /*15860*/  IADD3 R3, R226, 0x1, -R223 ;  /* 0x00000001e2037810 */ /* 0x000fce0007ffe8df */
        /* <DEDUP_REMOVED lines=15> */
.L_x_1949:
[----:B------:R-:W-:-:S04]  /*15960*/  MOV R3, c[0x0][0x32c] ;  /* 0x0000cb0000037a02 */ /* 0x000fc80000000f00 */
[----:B------:R-:W-:-:S13]  /*15970*/  ISETP.NE.AND P0, PT, R3, 0x1, PT ;  /* 0x000000010300780c */ /* 0x000fda0003f05270 */
[----:B------:R-:W-:-:S05]  /*15980*/  @P0 IMAD.HI.U32 R3, R5, c[0x0][0x330], RZ ;  /* 0x0000cc0005030a27 */ /* 0x000fca00078e00ff */
[----:B------:R-:W-:Y:S02]  /*15990*/  @P0 SHF.R.U32.HI R5, RZ, c[0x0][0x334], R3 ;  /* 0x0000cd00ff050a19 */ /* 0x000fe40000011603 */
.L_x_1950:
[----:B------:R-:W-:Y:S05]  /*159a0*/  BSYNC B0 ;  /* 0x0000000000007941 */ /* 0x000fea0003800000 */
.L_x_1948:
[----:B------:R-:W-:-:S05]  /*159b0*/  IMAD R5, R5, c[0x0][0x32c], RZ ;  /* 0x0000cb0005057a24 */ /* 0x000fca00078e02ff */
[----:B------:R-:W-:-:S04]  /*159c0*/  IMNMX R4, R4, R5, !PT ;  /* 0x0000000504047217 */ /* 0x000fc80007800200 */
.L_x_1947:
        /* <DEDUP_REMOVED lines=10> */
.L_x_1952:
        /* <DEDUP_REMOVED lines=11> */
[----:B------:R-:W-:Y:S02]  /*15b20*/  @!P0 MOV R2, c[0x0][0x208] ;  /* 0x0000820000028a02 */ /* 0x000fe40000000f00 */
[----:B------:R-:W-:Y:S01]  /*15b30*/  @!P0 MOV R169, c[0x0][0x20c] ;  /* 0x0000830000a98a02 */ /* 0x000fe20000000f00 */
[----:B------:R-:W-:Y:S01]  /*15b40*/  @!P0 IMAD R0, R0, c[0x0][0x208], RZ ;  /* 0x0000820000008a24 */ /* 0x000fe200078e02ff */
[----:B------:R-:W-:Y:S01]  /*15b50*/  @!P0 SHF.L.U32 R167, R32, 0x6, RZ ;  /* 0x0000000620a78819 */ /* 0x000fe200000006ff */
[----:B------:R-:W-:Y:S01]  /*15b60*/  @!P0 IMAD R180, R234, 0x6000, R10 ;  /* 0x00006000eab48824 */ /* 0x000fe200078e020a */
[----:B------:R-:W-:Y:S01]  /*15b70*/  LDSM.16.M88.4 R36, [R196] ;  /* 0x00000000c424783b */ /* 0x000fe20000000200 */
[----:B------:R-:W-:Y:S01]  /*15b80*/  @!P0 IMAD R0, R240, c[0x0][0x20c], R0 ;  /* 0x00008300f0008a24 */ /* 0x000fe200078e0200 */
[----:B------:R-:W-:Y:S02]  /*15b90*/  @!P0 IADD3 R165, P3, R167, R232, RZ ;  /* 0x000000e8a7a58210 */ /* 0x000fe40007f7e0ff */
[----:B------:R-:W-:Y:S02]  /*15ba0*/  @!P0 LEA R167, P1, R2, R167, 0x5 ;  /* 0x000000a702a78211 */ /* 0x000fe400078228ff */
[----:B------:R-:W-:Y:S02]  /*15bb0*/  @!P0 IADD3 R0, R33, R0, RZ ;  /* 0x0000000021008210 */ /* 0x000fe40007ffe0ff */
[----:B------:R-:W1:Y:S01]  /*15bc0*/  LDSM.16.M88.4 R12, [R184] ;  /* 0x00000000b80c783b */ /* 0x000e620000000200 */
[C---:B------:R-:W-:Y:S02]  /*15bd0*/  @!P0 LEA R176, P2, R165.reuse, c[0x0][0x1f8], 0x1 ;  /* 0x00007e00a5b08a11 */ /* 0x040fe400078408ff */
[----:B------:R-:W-:Y:S04]  /*15be0*/  @!P0 SHF.L.U64.HI R0, R32, 0x6, R0 ;  /* 0x0000000620008819 */ /* 0x000fe80000010200 */
[-C--:B------:R-:W-:Y:S01]  /*15bf0*/  @!P0 IADD3.X R164, R0, R227.reuse, RZ, P3, !PT ;  /* 0x000000e300a48210 */ /* 0x080fe20001ffe4ff */
[----:B------:R-:W2:Y:S01]  /*15c00*/  LDSM.16.M88.4 R20, [R184+0x800] ;  /* 0x00080000b814783b */ /* 0x000ea20000000200 */
[----:B------:R-:W-:Y:S02]  /*15c10*/  @!P0 LEA.HI.X R2, R2, R0, R169, 0x5, P1 ;  /* 0x0000000002028211 */ /* 0x000fe400008f2ca9 */
[----:B------:R-:W-:Y:S02]  /*15c20*/  @!P0 LEA.HI.X R177, R165, c[0x0][0x1fc], R164, 0x1, P2 ;  /* 0x00007f00a5b18a11 */ /* 0x000fe400010f0ca4 */
[----:B------:R-:W-:Y:S02]  /*15c30*/  @!P0 IADD3 R0, P3, R167, R232, RZ ;  /* 0x000000e8a7008210 */ /* 0x000fe40007f7e0ff */
[----:B------:R-:W-:Y:S01]  /*15c40*/  @!P0 ISETP.GE.AND P2, PT, R228, c[0x0][0x1d4], PT ;  /* 0x00007500e4008a0c */ /* 0x000fe20003f46270 */
[----:B------:R-:W3:Y:S01]  /*15c50*/  LDSM.16.M88.4 R28, [R184+0x1000] ;  /* 0x00100000b81c783b */ /* 0x000ee20000000200 */
[----:B------:R-:W-:Y:S07]  /*15c60*/  @!P0 ISETP.GE.AND P1, PT, R212, c[0x0][0x1d4], PT ;  /* 0x00007500d4008a0c */ /* 0x000fee0003f26270 */
[----:B------:R-:W4:Y:S08]  /*15c70*/  LDSM.16.M88.4 R148, [R184+0x1800] ;  /* 0x00180000b894783b */ /* 0x000f300000000200 */
[----:B------:R-:W-:Y:S01]  /*15c80*/  LDSM.16.M88.4 R152, [R193] ;  /* 0x00000000c198783b */ /* 0x000fe20000000200 */
[C---:B-1----:R-:W-:Y:S07]  /*15c90*/  HMMA.16816.F32 R4, R36.reuse, R12, RZ ;  /* 0x0000000c2404723c */ /* 0x042fee00000018ff */
[----:B------:R-:W1:Y:S01]  /*15ca0*/  LDSM.16.M88.4 R156, [R8] ;  /* 0x00000000089c783b */ /* 0x000e620000000200 */
[C---:B------:R-:W-:Y:S07]  /*15cb0*/  HMMA.16816.F32 R12, R36.reuse, R14, RZ ;  /* 0x0000000e240c723c */ /* 0x040fee00000018ff */
[----:B------:R-:W5:Y:S01]  /*15cc0*/  LDSM.16.M88.4 R160, [R8+0x800] ;  /* 0x0008000008a0783b */ /* 0x000f620000000200 */
[C---:B--2---:R-:W-:Y:S07]  /*15cd0*/  HMMA.16816.F32 R16, R36.reuse, R20, RZ ;  /* 0x000000142410723c */ /* 0x044fee00000018ff */
[----:B------:R-:W2:Y:S01]  /*15ce0*/  LDSM.16.M88.4 R164, [R8+0x1000] ;  /* 0x0010000008a4783b */ /* 0x000ea20000000200 */
[C---:B------:R-:W-:Y:S08]  /*15cf0*/  HMMA.16816.F32 R20, R36.reuse, R22, RZ ;  /* 0x000000162414723c */ /* 0x040ff000000018ff */
[C---:B---3--:R-:W-:Y:S08]  /*15d00*/  HMMA.16816.F32 R24, R36.reuse, R28, RZ ;  /* 0x0000001c2418723c */ /* 0x048ff000000018ff */
[C---:B------:R-:W-:Y:S08]  /*15d10*/  HMMA.16816.F32 R28, R36.reuse, R30, RZ ;  /* 0x0000001e241c723c */ /* 0x040ff000000018ff */
[C---:B----4-:R-:W-:Y:S07]  /*15d20*/  HMMA.16816.F32 R32, R36.reuse, R148, RZ ;  /* 0x000000942420723c */ /* 0x050fee00000018ff */
[----:B------:R-:W-:Y:S01]  /*15d30*/  @!P0 IADD3.X R149, R2, R227, RZ, P3, !PT ;  /* 0x000000e302958210 */ /* 0x000fe20001ffe4ff */
[----:B------:R-:W-:Y:S01]  /*15d40*/  HMMA.16816.F32 R36, R36, R150, RZ ;  /* 0x000000962424723c */ /* 0x000fe200000018ff */
[C---:B------:R-:W-:Y:S03]  /*15d50*/  @!P0 LEA R182, P3, R0.reuse, c[0x0][0x1f8], 0x1 ;  /* 0x00007e0000b68a11 */ /* 0x040fe600078608ff */
[C---:B------:R-:W-:Y:S02]  /*15d60*/  IADD3 R2, R199.reuse, R8, RZ ;  /* 0x00000008c7027210 */ /* 0x040fe40007ffe0ff */
[----:B------:R-:W-:Y:S02]  /*15d70*/  @!P0 LEA.HI.X R183, R0, c[0x0][0x1fc], R149, 0x1, P3 ;  /* 0x00007f0000b78a11 */ /* 0x000fe400018f0c95 */
[C---:B-1----:R-:W-:Y:S01]  /*15d80*/  HMMA.16816.F32 R4, R152.reuse, R156, R4 ;  /* 0x0000009c9804723c */ /* 0x042fe20000001804 */
[----:B------:R-:W1:Y:S04]  /*15d90*/  LDSM.16.M88.4 R148, [R8+0x1800] ;  /* 0x001800000894783b */ /* 0x000e680000000200 */
[----:B------:R-:W-:Y:S03]  /*15da0*/  IADD3 R0, R199, R184, RZ ;  /* 0x000000b8c7007210 */ /* 0x000fe60007ffe0ff */
[C---:B------:R-:W-:Y:S01]  /*15db0*/  HMMA.16816.F32 R12, R152.reuse, R158, R12 ;  /* 0x0000009e980c723c */ /* 0x040fe2000000180c */
[----:B------:R-:W-:Y:S01]  /*15dc0*/  @!PT LDS RZ, [RZ] ;  /* 0x00000000fffff984 */ /* 0x000fe20000000800 */
[----:B------:R-:W-:Y:S01]  /*15dd0*/  @!PT LDS RZ, [RZ] ;  /* 0x00000000fffff984 */ /* 0x000fe20000000800 */
[----:B------:R-:W-:Y:S01]  /*15de0*/  @!PT LDS RZ, [RZ] ;  /* 0x00000000fffff984 */ /* 0x000fe20000000800 */
[----:B------:R3:W-:Y:S07]  /*15df0*/  @!P0 LDGSTS.E.BYPASS.LTC128B.128 [R180], [R176.64], !P2 ;  /* 0x00000000b0b48fae */ /* 0x0007ee000d101d48 */
[C---:B-----5:R-:W-:Y:S01]  /*15e00*/  HMMA.16816.F32 R16, R152.reuse, R160, R16 ;  /* 0x000000a09810723c */ /* 0x060fe20000001810 */
[----:B------:R3:W-:Y:S07]  /*15e10*/  @!P0 LDGSTS.E.BYPASS.LTC128B.128 [R180+0x2000], [R176.64+0x80], !P1 ;  /* 0x02000080b0b48fae */ /* 0x0007ee000c901d48 */
[C---:B------:R-:W-:Y:S01]  /*15e20*/  HMMA.16816.F32 R20, R152.reuse, R162, R20 ;  /* 0x000000a29814723c */ /* 0x040fe20000001814 */
[----:B------:R3:W-:Y:S07]  /*15e30*/  @!P0 LDGSTS.E.BYPASS.LTC128B.128 [R180+0x4000], [R176.64+0x100], !P5 ;  /* 0x04000100b0b48fae */ /* 0x0007ee000e901d48 */
[C---:B--2---:R-:W-:Y:S01]  /*15e40*/  HMMA.16816.F32 R24, R152.reuse, R164, R24 ;  /* 0x000000a49818723c */ /* 0x044fe20000001818 */
        /* <DEDUP_REMOVED lines=246> */
[----:B------:R-:W-:Y:S02]  /*16db0*/  FMUL.FTZ R123, R3, R123 ;  /* 0x0000007b037b7220 */ /* 0x000fe40000410000 */
[--C-:B------:R-:W-:Y:S02]  /*16dc0*/  FFMA.FTZ R200, R34, c[0x0][0x2d0], -R179.reuse ;  /* 0x0000b40022c87a23 */ /* 0x100fe400000108b3 */
[--C-:B------:R-:W-:Y:S02]  /*16dd0*/  FFMA.FTZ R201, R35, c[0x0][0x2d0], -R179.reuse ;  /* 0x0000b40023c97a23 */ /* 0x100fe400000108b3 */
[C---:B------:R-:W-:Y:S02]  /*16de0*/  FMUL.FTZ R124, R8.reuse, R124 ;  /* 0x0000007c087c7220 */ /* 0x040fe40000410000 */
[C---:B------:R-:W-:Y:S01]  /*16df0*/  FMUL.FTZ R125, R8.reuse, R125 ;  /* 0x0000007d087d7220 */ /* 0x040fe20000410000 */
        /* <DEDUP_REMOVED lines=16> */
[----:B-----5:R-:W-:Y:S01]  /*16f00*/  F2FP.PACK_AB R135, R178, R177 ;  /* 0x000000b1b287723e */ /* 0x020fe200000000ff */
[C---:B------:R-:W-:Y:S02]  /*16f10*/  FMUL.FTZ R50, R3.reuse, R50 ;  /* 0x0000003203327220 */ /* 0x040fe40000410000 */
[C---:B------:R-:W-:Y:S02]  /*16f20*/  FMUL.FTZ R51, R3.reuse, R51 ;  /* 0x0000003303337220 */ /* 0x040fe40000410000 */
[C---:B------:R-:W-:Y:S01]  /*16f30*/  FMUL.FTZ R52, R8.reuse, R52 ;  /* 0x0000003408347220 */ /* 0x040fe20000410000 */
[----:B------:R-:W2:Y:S01]  /*16f40*/  MUFU.EX2 R184, R184 ;  /* 0x000000b800b87308 */ /* 0x000ea20000000800 */
        /* <DEDUP_REMOVED lines=107> */
[C---:B-----5:R-:W-:Y:S01]  /*17600*/  F2FP.PACK_AB R17, R185.reuse, R186 ;  /* 0x000000bab911723e */ /* 0x060fe200000000ff */
        /* <DEDUP_REMOVED lines=8> */
[----:B------:R-:W-:Y:S04]  /*17690*/  FADD.FTZ R181, R181, R172 ;  /* 0x000000acb5b57221 */ /* 0x000fe80000010000 */
[C---:B------:R-:W-:Y:S04]  /*176a0*/  HMMA.16816.F32 R104, R16.reuse, R156, R104 ;  /* 0x0000009c1068723c */ /* 0x040fe80000001868 */
[----:B------:R-:W-:Y:S04]  /*176b0*/  FADD.FTZ R182, R182, R181 ;  /* 0x000000b5b6b67221 */ /* 0x000fe80000010000 */
[C---:B------:R-:W-:Y:S01]  /*176c0*/  HMMA.16816.F32 R108, R16.reuse, R158, R108 ;  /* 0x0000009e106c723c */ /* 0x040fe2000000186c */
[----:B------:R-:W-:Y:S03]  /*176d0*/  LDSM.16.MT88.4 R156, [R9+0x3000] ;  /* 0x00300000099c783b */ /* 0x000fe60000004200 */
        /* <DEDUP_REMOVED lines=27> */
[----:B------:R-:W-:Y:S01]  /*17890*/  MUFU.EX2 R162, R162 ;  /* 0x000000a200a27308 */ /* 0x000fe20000000800 */
[----:B------:R-:W1:Y:S02]  /*178a0*/  LDSM.16.MT88.4 R132, [R168+0x4800] ;  /* 0x00480000a884783b */ /* 0x000e640000004200 */
[C---:B---3--:R-:W-:Y:S07]  /*178b0*/  HMMA.16816.F32 R64, R16.reuse, R128, R64 ;  /* 0x000000801040723c */ /* 0x048fee0000001840 */
[----:B------:R-:W3:Y:S01]  /*178c0*/  MUFU.EX2 R163, R163 ;  /* 0x000000a300a37308 */ /* 0x000ee20000000800 */
        /* <DEDUP_REMOVED lines=88> */
[----:B------:R-:W-:Y:S05]  /*17e50*/  ISETP.GE.AND P0, PT, R28, R231, PT ;  /* 0x000000e71c00720c */ /* 0x000fea0003f06270 */
[C---:B------:R-:W-:Y:S08]  /*17e60*/  HMMA.16816.F32 R112, R16.reuse, R32, R112 ;  /* 0x000000201070723c */ /* 0x040ff00000001870 */
[C---:B------:R-:W-:Y:S04]  /*17e70*/  HMMA.16816.F32 R116, R16.reuse, R34, R116 ;  /* 0x000000221074723c */ /* 0x040fe80000001874 */
[----:B------:R-:W-:Y:S04]  /*17e80*/  @P0 SHF.R.S32.HI R8, RZ, 0x1f, R28 ;  /* 0x0000001fff080819 */ /* 0x000fe8000001141c */
[C---:B------:R-:W-:Y:S04]  /*17e90*/  HMMA.16816.F32 R120, R16.reuse, R36, R120 ;  /* 0x000000241078723c */ /* 0x040fe80000001878 */
[----:B------:R-:W-:Y:S01]  /*17ea0*/  @P0 IMAD R3, R8, c[0x0][0x1e0], RZ ;  /* 0x0000780008030a24 */ /* 0x000fe200078e02ff */
[----:B------:R-:W-:Y:S03]  /*17eb0*/  @P0 MOV R8, c[0x0][0x1e0] ;  /* 0x0000780000080a02 */ /* 0x000fe60000000f00 */
[C---:B------:R-:W-:Y:S04]  /*17ec0*/  HMMA.16816.F32 R124, R16.reuse, R38, R124 ;  /* 0x00000026107c723c */ /* 0x040fe8000000187c */
[C---:B------:R-:W-:Y:S02]  /*17ed0*/  @P0 IMAD R3, R28.reuse, c[0x0][0x1e4], R3 ;  /* 0x000079001c030a24 */ /* 0x040fe400078e0203 */
[----:B------:R-:W-:Y:S02]  /*17ee0*/  @P0 IMAD.WIDE.U32 R28, R28, c[0x0][0x1e0], RZ ;  /* 0x000078001c1c0a25 */ /* 0x000fe400078e00ff */
[C---:B------:R-:W-:Y:S04]  /*17ef0*/  HMMA.16816.F32 R40, R16.reuse, R148, R40 ;  /* 0x000000941028723c */ /* 0x040fe80000001828 */
[C---:B----4-:R-:W-:Y:S02]  /*17f00*/  @P0 SHF.L.U32 R9, R28.reuse, 0x6, RZ ;  /* 0x000000061c090819 */ /* 0x050fe400000006ff */
[----:B------:R-:W-:Y:S02]  /*17f10*/  @P0 IADD3 R3, R29, R3, RZ ;  /* 0x000000031d030210 */ /* 0x000fe40007ffe0ff */
[C---:B------:R-:W-:Y:S04]  /*17f20*/  HMMA.16816.F32 R44, R16.reuse, R150, R44 ;  /* 0x00000096102c723c */ /* 0x040fe8000000182c */
[----:B------:R-:W-:Y:S04]  /*17f30*/  @P0 SHF.L.U64.HI R3, R28, 0x6, R3 ;  /* 0x000000061c030819 */ /* 0x000fe80000010203 */
[C---:B------:R-:W-:Y:S08]  /*17f40*/  HMMA.16816.F32 R48, R16.reuse, R152, R48 ;  /* 0x000000981030723c */ /* 0x040ff00000001830 */
[C---:B------:R-:W-:Y:S08]  /*17f50*/  HMMA.16816.F32 R52, R16.reuse, R154, R52 ;  /* 0x0000009a1034723c */ /* 0x040ff00000001834 */
[C---:B--2---:R-:W-:Y:S07]  /*17f60*/  HMMA.16816.F32 R56, R16.reuse, R20, R56 ;  /* 0x000000141038723c */ /* 0x044fee0000001838 */
[----:B------:R-:W-:Y:S01]  /*17f70*/  @P0 IADD3 R20, P3, R9, R236, RZ ;  /* 0x000000ec09140210 */ /* 0x000fe20007f7e0ff */
[C---:B------:R-:W-:Y:S01]  /*17f80*/  HMMA.16816.F32 R60, R16.reuse, R22, R60 ;  /* 0x00000016103c723c */ /* 0x040fe2000000183c */
[----:B------:R-:W-:Y:S03]  /*17f90*/  @P0 MOV R21, c[0x0][0x1e4] ;  /* 0x0000790000150a02 */ /* 0x000fe60000000f00 */
[----:B------:R-:W-:Y:S03]  /*17fa0*/  @P0 LEA R9, P1, R8, R9, 0x5 ;  /* 0x0000000908090211 */ /* 0x000fe600078228ff */
[C---:B------:R-:W-:Y:S01]  /*17fb0*/  @P0 LEA R22, P2, R20.reuse, c[0x0][0x1c8], 0x1 ;  /* 0x0000720014160a11 */ /* 0x040fe200078408ff */
[C---:B-1----:R-:W-:Y:S04]  /*17fc0*/  HMMA.16816.F32 R64, R16.reuse, R4, R64 ;  /* 0x000000041040723c */ /* 0x042fe80000001840 */
[----:B------:R-:W-:Y:S02]  /*17fd0*/  @P0 IADD3.X R23, R3, R230, RZ, P3, !PT ;  /* 0x000000e603170210 */ /* 0x000fe40001ffe4ff */
[----:B------:R-:W-:Y:S02]  /*17fe0*/  @P0 IADD3 R9, P3, R9, R236, RZ ;  /* 0x000000ec09090210 */ /* 0x000fe40007f7e0ff */
[C---:B------:R-:W-:Y:S01]  /*17ff0*/  HMMA.16816.F32 R68, R16.reuse, R6, R68 ;  /* 0x000000061044723c */ /* 0x040fe20000001844 */
[----:B------:R-:W1:Y:S03]  /*18000*/  LDSM.16.MT88.4 R4, [R168+0x5800] ;  /* 0x00580000a804783b */ /* 0x000e660000004200 */
[----:B------:R-:W-:Y:S02]  /*18010*/  @P0 LEA.HI.X R23, R20, c[0x0][0x1cc], R23, 0x1, P2 ;  /* 0x0000730014170a11 */ /* 0x000fe400010f0c17 */
[----:B------:R-:W-:Y:S02]  /*18020*/  @P0 ISETP.GE.AND P2, PT, R228, c[0x0][0x1d4], PT ;  /* 0x00007500e4000a0c */ /* 0x000fe40003f46270 */
[C---:B---3--:R-:W-:Y:S04]  /*18030*/  HMMA.16816.F32 R72, R16.reuse, R12, R72 ;  /* 0x0000000c1048723c */ /* 0x048fe80000001848 */
[----:B------:R-:W-:Y:S01]  /*18040*/  @P0 LEA.HI.X R21, R8, R3, R21, 0x5, P1 ;  /* 0x0000000308150211 */ /* 0x000fe200008f2c15 */
[----:B------:R-:W-:Y:S01]  /*18050*/  FADD.FTZ R3, R187, R186 ;  /* 0x000000babb037221 */ /* 0x000fe20000010000 */
[C---:B------:R-:W-:Y:S02]  /*18060*/  ISETP.GE.AND P1, PT, R234.reuse, 0x1, PT ;  /* 0x00000001ea00780c */ /* 0x040fe40003f26270 */
[C---:B------:R-:W-:Y:S01]  /*18070*/  HMMA.16816.F32 R76, R16.reuse, R14, R76 ;  /* 0x0000000e104c723c */ /* 0x040fe2000000184c */
[----:B------:R-:W2:Y:S03]  /*18080*/  LDSM.16.MT88.4 R12, [R169+0x5800] ;  /* 0x00580000a90c783b */ /* 0x000ea60000004200 */
[----:B------:R-:W-:Y:S01]  /*18090*/  IADD3 R234, R234, 0x1, RZ ;  /* 0x00000001eaea7810 */ /* 0x000fe20007ffe0ff */
[----:B------:R-:W-:Y:S01]  /*180a0*/  FADD.FTZ R3, R188, R3 ;  /* 0x00000003bc037221 */ /* 0x000fe20000010000 */
[----:B------:R-:W-:Y:S02]  /*180b0*/  @P0 IADD3.X R8, R21, R230, RZ, P3, !PT ;  /* 0x000000e615080210 */ /* 0x000fe40001ffe4ff */
[----:B------:R-:W-:Y:S01]  /*180c0*/  SEL R234, R234, RZ, !P1 ;  /* 0x000000ffeaea7207 */ /* 0x000fe20004800000 */
[C---:B-----5:R-:W-:Y:S03]  /*180d0*/  HMMA.16816.F32 R80, R16.reuse, R24, R80 ;  /* 0x000000181050723c */ /* 0x060fe60000001850 */
[----:B------:R-:W-:Y:S01]  /*180e0*/  @P0 ISETP.GE.AND P1, PT, R212, c[0x0][0x1d4], PT ;  /* 0x00007500d4000a0c */ /* 0x000fe20003f26270 */
[----:B------:R-:W-:Y:S02]  /*180f0*/  FADD.FTZ R164, R164, R3 ;  /* 0x00000003a4a47221 */ /* 0x000fe40000010000 */
[----:B------:R-:W-:Y:S02]  /*18100*/  @P0 IMAD R3, R234, 0x6000, R11 ;  /* 0x00006000ea030824 */ /* 0x000fe400078e020b */
[C---:B------:R-:W-:Y:S03]  /*18110*/  HMMA.16816.F32 R84, R16.reuse, R26, R84 ;  /* 0x0000001a1054723c */ /* 0x040fe60000001854 */
[----:B------:R-:W-:Y:S01]  /*18120*/  @!PT LDS RZ, [RZ] ;  /* 0x00000000fffff984 */ /* 0x000fe20000000800 */
[----:B------:R-:W-:Y:S01]  /*18130*/  @!PT LDS RZ, [RZ] ;  /* 0x00000000fffff984 */ /* 0x000fe20000000800 */
[----:B------:R-:W-:Y:S01]  /*18140*/  @!PT LDS RZ, [RZ] ;  /* 0x00000000fffff984 */ /* 0x000fe20000000800 */
[----:B------:R3:W-:Y:S01]  /*18150*/  @P0 LDGSTS.E.BYPASS.LTC128B.128 [R3], [R22.64], !P2 ;  /* 0x0000000016030fae */ /* 0x0007e2000d101d48 */
[----:B------:R-:W-:Y:S04]  /*18160*/  FADD.FTZ R165, R165, R164 ;  /* 0x000000a4a5a57221 */ /* 0x000fe80000010000 */
[C---:B-1----:R-:W-:Y:S03]  /*18170*/  HMMA.16816.F32 R88, R16.reuse, R4, R88 ;  /* 0x000000041058723c */ /* 0x042fe60000001858 */
[----:B------:R3:W-:Y:S01]  /*18180*/  @P0 LDGSTS.E.BYPASS.LTC128B.128 [R3+0x2000], [R22.64+0x80], !P1 ;  /* 0x0200008016030fae */ /* 0x0007e2000c901d48 */
[----:B------:R-:W-:Y:S03]  /*18190*/  FADD.FTZ R166, R166, R165 ;  /* 0x000000a5a6a67221 */ /* 0x000fe60000010000 */
[C---:B------:R-:W-:Y:S01]  /*181a0*/  @P0 LEA R4, P3, R9.reuse, c[0x0][0x1c8], 0x1 ;  /* 0x0000720009040a11 */ /* 0x040fe200078608ff */
[C---:B------:R-:W-:Y:S03]  /*181b0*/  HMMA.16816.F32 R92, R16.reuse, R6, R92 ;  /* 0x00000006105c723c */ /* 0x040fe6000000185c */
[----:B------:R3:W-:Y:S01]  /*181c0*/  @P0 LDGSTS.E.BYPASS.LTC128B.128 [R3+0x4000], [R22.64+0x100], !P5 ;  /* 0x0400010016030fae */ /* 0x0007e2000e901d48 */
[----:B------:R-:W-:Y:S01]  /*181d0*/  @P0 LEA.HI.X R5, R9, c[0x0][0x1cc], R8, 0x1, P3 ;  /* 0x0000730009050a11 */ /* 0x000fe200018f0c08 */
[----:B------:R-:W-:Y:S01]  /*181e0*/  FADD.FTZ R167, R167, R166 ;  /* 0x000000a6a7a77221 */ /* 0x000fe20000010000 */
[----:B------:R-:W-:Y:S02]  /*181f0*/  MOV R9, R2 ;  /* 0x0000000200097202 */ /* 0x000fe40000000f00 */
[C---:B--2---:R-:W-:Y:S03]  /*18200*/  HMMA.16816.F32 R96, R16.reuse, R12, R96 ;  /* 0x0000000c1060723c */ /* 0x044fe60000001860 */
[----:B------:R3:W-:Y:S01]  /*18210*/  @P0 LDGSTS.E.BYPASS.LTC128B.128 [R3+0x1000], [R4.64], !P2 ;  /* 0x0100000004030fae */ /* 0x0007e2000d101d48 */
[----:B------:R-:W-:Y:S01]  /*18220*/  FADD.FTZ R200, R200, R167 ;  /* 0x000000a7c8c87221 */ /* 0x000fe20000010000 */
[----:B------:R-:W-:Y:S03]  /*18230*/  IADD3 R6, R197, 0x1, RZ ;  /* 0x00000001c5067810 */ /* 0x000fe60007ffe0ff */
[----:B------:R-:W-:Y:S03]  /*18240*/  HMMA.16816.F32 R100, R16, R14, R100 ;  /* 0x0000000e1064723c */ /* 0x000fe60000001864 */
[----:B------:R3:W-:Y:S01]  /*18250*/  @P0 LDGSTS.E.BYPASS.LTC128B.128 [R3+0x3000], [R4.64+0x80], !P1 ;  /* 0x0300008004030fae */ /* 0x0007e2000c901d48 */
[----:B------:R-:W-:Y:S01]  /*18260*/  FADD.FTZ R201, R201, R200 ;  /* 0x000000c8c9c97221 */ /* 0x000fe20000010000 */
[----:B------:R-:W-:Y:S03]  /*18270*/  ISETP.GE.AND P1, PT, R197, 0x1, PT ;  /* 0x00000001c500780c */ /* 0x000fe60003f26270 */
[----:B------:R-:W-:Y:S01]  /*18280*/  FADD.FTZ R180, R180, R201 ;  /* 0x000000c9b4b47221 */ /* 0x000fe20000010000 */
[----:B------:R-:W-:Y:S02]  /*18290*/  SEL R197, R6, RZ, !P1 ;  /* 0x000000ff06c57207 */ /* 0x000fe40004800000 */
[----:B------:R3:W-:Y:S01]  /*182a0*/  @P0 LDGSTS.E.BYPASS.LTC128B.128 [R3+0x5000], [R4.64+0x100], !P5 ;  /* 0x0500010004030fae */ /* 0x0007e2000e901d48 */
[----:B------:R-:W-:Y:S01]  /*182b0*/  ISETP.GT.AND P0, PT, R190, R191, PT ;  /* 0x000000bfbe00720c */ /* 0x000fe20003f04270 */
[----:B------:R-:W-:Y:S01]  /*182c0*/  FADD.FTZ R238, R179, R180 ;  /* 0x000000b4b3ee7221 */ /* 0x000fe20000010000 */
[----:B------:R-:W-:Y:S05]  /*182d0*/  MOV R190, R240 ;  /* 0x000000f000be7202 */ /* 0x000fea0000000f00 */
[----:B------:R-:W0:Y:S01]  /*182e0*/  LDGDEPBAR ;  /* 0x00000000000079af */ /* 0x000e220000000000 */
[----:B---3--:R-:W-:Y:S05]  /*182f0*/  MOV R3, R0 ;  /* 0x0000000000037202 */ /* 0x008fea0000000f00 */
[----:B------:R-:W-:-:S05]  /*18300*/  @P0 BRA `(.L_x_1952) ;  /* 0xffffd76000000947 */ /* 0x000fca000383ffff */
.L_x_1951:
[----:B------:R-:W-:-:S13]  /*18310*/  ISETP.GE.AND P0, PT, R240, R231, PT ;  /* 0x000000e7f000720c */ /* 0x000fda0003f06270 */
[----:B------:R-:W-:Y:S05]  /*18320*/  @!P0 BRA `(.L_x_1953) ;  /* 0x0000337000008947 */ /* 0x000fea0003800000 */
[----:B------:R-:W-:Y:S02]  /*18330*/  MOV R3, R0 ;  /* 0x0000000000037202 */ /* 0x000fe40000000f00 */
[----:B------:R-:W-:Y:S02]  /*18340*/  MOV R8, R2 ;  /* 0x0000000200087202 */ /* 0x000fe40000000f00 */
.L_x_1962:
        /* <DEDUP_REMOVED lines=8> */
[----:B------:R-:W-:Y:S05]  /*183d0*/  IADD3 R202, R198, R201, R199 ;  /* 0x000000c9c6ca7210 */ /* 0x000fea0007ffe0c7 */
[----:B------:R-:W-:Y:S01]  /*183e0*/  @!P0 IADD3 R7, R240, -0x1, RZ ;  /* 0xfffffffff0078810 */ /* 0x000fe20007ffe0ff */
[----:B------:R-:W-:Y:S02]  /*183f0*/  @!P0 IMAD.MOV.U32 R25, RZ, RZ, c[0x0][0x208] ;  /* 0x00008200ff198624 */ /* 0x000fe400078e00ff */
[----:B------:R-:W-:Y:S01]  /*18400*/  @!P0 IMAD.MOV.U32 R2, RZ, RZ, c[0x0][0x20c] ;  /* 0x00008300ff028624 */ /* 0x000fe200078e00ff */
[----:B------:R-:W-:Y:S01]  /*18410*/  @!P0 SHF.R.S32.HI R16, RZ, 0x1f, R7 ;  /* 0x0000001fff108819 */ /* 0x000fe20000011407 */
[C---:B------:R-:W-:Y:S01]  /*18420*/  @!P0 IMAD.WIDE.U32 R4, R7.reuse, c[0x0][0x208], RZ ;  /* 0x0000820007048a25 */ /* 0x040fe200078e00ff */
[----:B------:R-:W-:Y:S03]  /*18430*/  LDSM.16.M88.4 R36, [R196] ;  /* 0x00000000c424783b */ /* 0x000fe60000000200 */
[----:B------:R-:W-:Y:S01]  /*18440*/  @!P0 IMAD R16, R16, c[0x0][0x208], RZ ;  /* 0x0000820010108a24 */ /* 0x000fe200078e02ff */
[----:B------:R-:W-:Y:S01]  /*18450*/  ULDC UR4, c[0x0][0x324] ;  /* 0x0000c90000047ab9 */ /* 0x000fe20000000800 */
[C---:B------:R-:W-:Y:S01]  /*18460*/  @!P0 IMAD.SHL.U32 R17, R4.reuse, 0x40, RZ ;  /* 0x0000004004118824 */ /* 0x040fe200078e00ff */
[----:B------:R-:W-:Y:S01]  /*18470*/  ULOP3.LUT UR4, URZ, UR4, URZ, 0x33, !UPT ;  /* 0x000000043f047292 */ /* 0x000fe2000f8e333f */
[----:B------:R-:W1:Y:S01]  /*18480*/  LDSM.16.M88.4 R12, [R201] ;  /* 0x00000000c90c783b */ /* 0x000e620000000200 */
[----:B------:R-:W-:Y:S02]  /*18490*/  @!P0 IMAD R16, R7, c[0x0][0x20c], R16 ;  /* 0x0000830007108a24 */ /* 0x000fe400078e0210 */
[----:B------:R-:W-:Y:S02]  /*184a0*/  @!P0 IADD3 R19, P3, R17, R232, RZ ;  /* 0x000000e811138210 */ /* 0x000fe40007f7e0ff */
[----:B------:R-:W2:Y:S01]  /*184b0*/  LDSM.16.M88.4 R20, [R201+0x800] ;  /* 0x00080000c914783b */ /* 0x000ea20000000200 */
[----:B------:R-:W-:Y:S01]  /*184c0*/  @!P0 IMAD.IADD R16, R5, 0x1, R16 ;  /* 0x0000000105108824 */ /* 0x000fe200078e0210 */
[----:B------:R-:W-:Y:S02]  /*184d0*/  @!P0 LEA R32, P2, R19, c[0x0][0x1f8], 0x1 ;  /* 0x00007e0013208a11 */ /* 0x000fe400078408ff */
[C---:B------:R-:W-:Y:S01]  /*184e0*/  @!P0 LEA R17, P1, R25.reuse, R17, 0x5 ;  /* 0x0000001119118211 */ /* 0x040fe200078228ff */
[----:B------:R-:W3:Y:S01]  /*184f0*/  LDSM.16.M88.4 R28, [R201+0x1000] ;  /* 0x00100000c91c783b */ /* 0x000ee20000000200 */
[----:B------:R-:W-:Y:S04]  /*18500*/  @!P0 SHF.L.U64.HI R16, R4, 0x6, R16 ;  /* 0x0000000604108819 */ /* 0x000fe80000010210 */
[----:B------:R-:W4:Y:S01]  /*18510*/  LDSM.16.M88.4 R148, [R201+0x1800] ;  /* 0x00180000c994783b */ /* 0x000f220000000200 */
[--C-:B------:R-:W-:Y:S01]  /*18520*/  @!P0 IMAD.X R0, R16, 0x1, R227.reuse, P3 ;  /* 0x0000000110008824 */ /* 0x100fe200018e06e3 */
[----:B------:R-:W-:Y:S02]  /*18530*/  @!P0 LEA.HI.X R2, R25, R16, R2, 0x5, P1 ;  /* 0x0000001019028211 */ /* 0x000fe400008f2c02 */
        /* <DEDUP_REMOVED lines=8> */
[----:B------:R-:W-:Y:S01]  /*185c0*/  @!P0 LEA R188, P3, R0, c[0x0][0x1f8], 0x1 ;  /* 0x00007e0000bc8a11 */ /* 0x000fe200078608ff */
[----:B------:R-:W-:Y:S02]  /*185d0*/  @!P0 IMAD R2, R234, 0x6000, R10 ;  /* 0x00006000ea028824 */ /* 0x000fe400078e020a */
[----:B------:R-:W4:Y:S01]  /*185e0*/  LDSM.16.M88.4 R164, [R200+0x1000] ;  /* 0x00100000c8a4783b */ /* 0x000f220000000200 */
[----:B------:R-:W-:Y:S01]  /*185f0*/  @!P0 LEA.HI.X R189, R0, c[0x0][0x1fc], R25, 0x1, P3 ;  /* 0x00007f0000bd8a11 */ /* 0x000fe200018f0c19 */
[C---:B------:R-:W-:Y:S01]  /*18600*/  IMAD.IADD R0, R199.reuse, 0x1, R201 ;  /* 0x00000001c7007824 */ /* 0x040fe200078e02c9 */
        /* <DEDUP_REMOVED lines=12> */
[----:B------:R2:W-:Y:S05]  /*186d0*/  @!P0 LDGSTS.E.BYPASS.LTC128B.128 [R2+0x3000], [R188.64+0x80], !P1 ;  /* 0x03000080bc028fae */ /* 0x0005ea000c901d48 */
[C---:B---3--:R-:W-:Y:S01]  /*186e0*/  HMMA.16816.F32 R24, R36.reuse, R28, RZ ;  /* 0x0000001c2418723c */ /* 0x048fe200000018ff */
[----:B------:R2:W-:Y:S01]  /*186f0*/  @!P0 LDGSTS.E.BYPASS.LTC128B.128 [R2+0x5000], [R188.64+0x100], !P5 ;  /* 0x05000100bc028fae */ /* 0x0005e2000e901d48 */
[C---:B------:R-:W-:Y:S02]  /*18700*/  ISETP.GE.AND P0, PT, R234.reuse, 0x1, PT ;  /* 0x00000001ea00780c */ /* 0x040fe40003f06270 */
[----:B------:R-:W-:Y:S02]  /*18710*/  IADD3 R234, R234, 0x1, RZ ;  /* 0x00000001eaea7810 */ /* 0x000fe40007ffe0ff */
[----:B------:R-:W-:Y:S02]  /*18720*/  LDSM.16.M88.4 R172, [R192] ;  /* 0x00000000c0ac783b */ /* 0x000fe40000000200 */
[C---:B------:R-:W-:Y:S01]  /*18730*/  HMMA.16816.F32 R28, R36.reuse, R30, RZ ;  /* 0x0000001e241c723c */ /* 0x040fe200000018ff */
[----:B------:R-:W-:Y:S02]  /*18740*/  SEL R234, R234, RZ, !P0 ;  /* 0x000000ffeaea7207 */ /* 0x000fe40004000000 */
        /* <DEDUP_REMOVED lines=111> */
[----:B------:R1:W3:Y:S05]  /*18e40*/  LDSM.16.M88.4 R148, [R0+0x5800] ;  /* 0x005800000094783b */ /* 0x0002ea0000000200 */
[----:B------:R-:W-:Y:S02]  /*18e50*/  LDSM.16.M88.4 R160, [R147+0x8000] ;  /* 0x0080000093a0783b */ /* 0x000fe40000000200 */
[C---:B--2---:R-:W-:Y:S08]  /*18e60*/  HMMA.16816.F32 R4, R156.reuse, R172, R4 ;  /* 0x000000ac9c04723c */ /* 0x044ff00000001804 */
[C---:B------:R-:W-:Y:S01]  /*18e70*/  HMMA.16816.F32 R12, R156.reuse, R174, R12 ;  /* 0x000000ae9c0c723c */ /* 0x040fe2000000180c */
[----:B------:R2:W3:Y:S07]  /*18e80*/  LDSM.16.M88.4 R172, [R2+0x4000] ;  /* 0x0040000002ac783b */ /* 0x0004ee0000000200 */
[C---:B------:R-:W-:Y:S04]  /*18e90*/  HMMA.16816.F32 R16, R156.reuse, R188, R16 ;  /* 0x000000bc9c10723c */ /* 0x040fe80000001810 */
[----:B-1----:R-:W-:Y:S04]  /*18ea0*/  IMAD.IADD R0, R213, 0x1, R224 ;  /* 0x00000001d5007824 */ /* 0x002fe800078e02e0 */
[C---:B------:R-:W-:Y:S01]  /*18eb0*/  HMMA.16816.F32 R20, R156.reuse, R190, R20 ;  /* 0x000000be9c14723c */ /* 0x040fe20000001814 */
[----:B------:R-:W-:Y:S07]  /*18ec0*/  LDSM.16.M88.4 R188, [R202+0x4800] ;  /* 0x00480000cabc783b */ /* 0x000fee0000000200 */
[C---:B-----5:R-:W-:Y:S04]  /*18ed0*/  HMMA.16816.F32 R24, R156.reuse, R164, R24 ;  /* 0x000000a49c18723c */ /* 0x060fe80000001818 */
[----:B--2---:R-:W-:Y:S04]  /*18ee0*/  @P4 IMAD.HI.U32 R2, R0, c[0x0][0x2c8], RZ ;  /* 0x0000b20000024a27 */ /* 0x004fe800078e00ff */
[C---:B------:R-:W-:Y:S01]  /*18ef0*/  HMMA.16816.F32 R28, R156.reuse, R166, R28 ;  /* 0x000000a69c1c723c */ /* 0x040fe2000000181c */
[----:B------:R-:W-:Y:S03]  /*18f00*/  LDSM.16.M88.4 R164, [R202+0x5000] ;  /* 0x00500000caa4783b */ /* 0x000fe60000000200 */
[----:B------:R-:W-:Y:S02]  /*18f10*/  @P4 SHF.R.U32.HI R0, RZ, c[0x0][0x2cc], R2 ;  /* 0x0000b300ff004a19 */ /* 0x000fe40000011602 */
[----:B------:R-:W-:Y:S02]  /*18f20*/  ISETP.GE.AND P4, PT, R205, 0x1, PT ;  /* 0x00000001cd00780c */ /* 0x000fe40003f86270 */
[C---:B------:R-:W-:Y:S08]  /*18f30*/  HMMA.16816.F32 R32, R156.reuse, R152, R32 ;  /* 0x000000989c20723c */ /* 0x040ff00000001820 */
[----:B------:R-:W-:Y:S01]  /*18f40*/  HMMA.16816.F32 R36, R156, R154, R36 ;  /* 0x0000009a9c24723c */ /* 0x000fe20000001824 */
[----:B------:R-:W-:Y:S06]  /*18f50*/  LDSM.16.M88.4 R152, [R202+0x5800] ;  /* 0x00580000ca98783b */ /* 0x000fec0000000200 */
[----:B------:R-:W-:Y:S01]  /*18f60*/  IMAD.SHL.U32 R159, R240, 0x40, RZ ;  /* 0x00000040f09f7824 */ /* 0x000fe200078e00ff */
[C---:B---3--:R-:W-:Y:S05]  /*18f70*/  HMMA.16816.F32 R4, R168.reuse, R176, R4 ;  /* 0x000000b0a804723c */ /* 0x048fea0000001804 */
[----:B------:R-:W-:Y:S03]  /*18f80*/  IADD3 R2, -R218, 0x1, -R159 ;  /* 0x00000001da027810 */ /* 0x000fe60007ffe99f */
[C---:B------:R-:W-:Y:S04]  /*18f90*/  HMMA.16816.F32 R12, R168.reuse, R178, R12 ;  /* 0x000000b2a80c723c */ /* 0x040fe8000000180c */
[----:B------:R-:W-:Y:S04]  /*18fa0*/  IADD3 R2, -R223, R2, R226 ;  /* 0x00000002df027210 */ /* 0x000fe80007ffe1e2 */
[C---:B----4-:R-:W-:Y:S08]  /*18fb0*/  HMMA.16816.F32 R16, R168.reuse, R180, R16 ;  /* 0x000000b4a810723c */ /* 0x050ff00000001810 */
[C---:B------:R-:W-:Y:S08]  /*18fc0*/  HMMA.16816.F32 R20, R168.reuse, R182, R20 ;  /* 0x000000b6a814723c */ /* 0x040ff00000001814 */
[C---:B------:R-:W-:Y:S08]  /*18fd0*/  HMMA.16816.F32 R24, R168.reuse, R184, R24 ;  /* 0x000000b8a818723c */ /* 0x040ff00000001818 */
[C---:B------:R-:W-:Y:S08]  /*18fe0*/  HMMA.16816.F32 R28, R168.reuse, R186, R28 ;  /* 0x000000baa81c723c */ /* 0x040ff0000000181c */
[C---:B------:R-:W-:Y:S01]  /*18ff0*/  HMMA.16816.F32 R32, R168.reuse, R148, R32 ;  /* 0x00000094a820723c */ /* 0x040fe20000001820 */
[----:B------:R-:W1:Y:S06]  /*19000*/  SHFL.IDX PT, R149, R0, RZ, 0x1c1f ;  /* 0x001c1fff00957589 */ /* 0x000e6c00000e0000 */
[C---:B------:R-:W-:Y:S01]  /*19010*/  IADD3 R148, R2.reuse, c[0x0][0x328], RZ ;  /* 0x0000ca0002947a10 */ /* 0x040fe20007ffe0ff */
[----:B------:R-:W-:Y:S04]  /*19020*/  HMMA.16816.F32 R36, R168, R150, R36 ;  /* 0x00000096a824723c */ /* 0x000fe80000001824 */
[----:B------:R-:W-:Y:S04]  /*19030*/  IADD3 R2, R2, UR4, RZ ;  /* 0x0000000402027c10 */ /* 0x000fe8000fffe0ff */
[C---:B------:R-:W-:Y:S08]  /*19040*/  HMMA.16816.F32 R4, R160.reuse, R172, R4 ;  /* 0x000000aca004723c */ /* 0x040ff00000001804 */
[C---:B------:R-:W-:Y:S04]  /*19050*/  HMMA.16816.F32 R12, R160.reuse, R174, R12 ;  /* 0x000000aea00c723c */ /* 0x040fe8000000180c */
[--C-:B-1----:R-:W-:Y:S04]  /*19060*/  IMAD.IADD R150, R2, 0x1, R149.reuse ;  /* 0x0000000102967824 */ /* 0x102fe800078e0295 */
[C---:B------:R-:W-:Y:S08]  /*19070*/  HMMA.16816.F32 R16, R160.reuse, R188, R16 ;  /* 0x000000bca010723c */ /* 0x040ff00000001810 */
[C---:B------:R-:W-:Y:S08]  /*19080*/  HMMA.16816.F32 R20, R160.reuse, R190, R20 ;  /* 0x000000bea014723c */ /* 0x040ff00000001814 */
[C---:B------:R-:W-:Y:S08]  /*19090*/  HMMA.16816.F32 R24, R160.reuse, R164, R24 ;  /* 0x000000a4a018723c */ /* 0x040ff00000001818 */
[C---:B------:R-:W-:Y:S08]  /*190a0*/  HMMA.16816.F32 R28, R160.reuse, R166, R28 ;  /* 0x000000a6a01c723c */ /* 0x040ff0000000181c */
[C---:B------:R-:W-:Y:S07]  /*190b0*/  HMMA.16816.F32 R32, R160.reuse, R152, R32 ;  /* 0x00000098a020723c */ /* 0x040fee0000001820 */
[----:B------:R-:W-:Y:S01]  /*190c0*/  IMAD.IADD R152, R148, 0x1, R149 ;  /* 0x0000000194987824 */ /* 0x000fe200078e0295 */
        /* <DEDUP_REMOVED lines=15> */
.L_x_1956:
[----:B------:R-:W-:Y:S04]  /*191c0*/  MOV R149, c[0x0][0x32c] ;  /* 0x0000cb0000957a02 */ /* 0x000fe80000000f00 */
[----:B------:R-:W-:Y:S11]  /*191d0*/  ISETP.NE.AND P0, PT, R149, 0x1, PT ;  /* 0x000000019500780c */ /* 0x000ff60003f05270 */
[----:B------:R-:W-:Y:S02]  /*191e0*/  @!UPT UIADD3 URZ, URZ, URZ, URZ ;  /* 0x0000003f3f3ff290 */ /* 0x000fe4000fffe03f */
[----:B------:R-:W-:Y:S05]  /*191f0*/  @P0 IMAD.HI.U32 R149, R154, c[0x0][0x330], RZ ;  /* 0x0000cc009a950a27 */ /* 0x000fea00078e00ff */
[----:B------:R-:W-:Y:S02]  /*19200*/  @P0 SHF.R.U32.HI R154, RZ, c[0x0][0x334], R149 ;  /* 0x0000cd00ff9a0a19 */ /* 0x000fe40000011695 */
.L_x_1957:
[----:B------:R-:W-:Y:S05]  /*19210*/  BSYNC B0 ;  /* 0x0000000000007941 */ /* 0x000fea0003800000 */
.L_x_1955:
[----:B------:R-:W-:Y:S04]  /*19220*/  IMAD R151, R154, c[0x0][0x32c], -R159 ;  /* 0x0000cb009a977a24 */ /* 0x000fe800078e0a9f */
[----:B------:R-:W-:Y:S05]  /*19230*/  IMAD.IADD R151, R151, 0x1, -R218 ;  /* 0x0000000197977824 */ /* 0x000fea00078e0ada */
[----:B------:R-:W-:Y:S02]  /*19240*/  IADD3 R149, R151, c[0x0][0x32c], RZ ;  /* 0x0000cb0097957a10 */ /* 0x000fe40007ffe0ff */
[----:B------:R-:W-:Y:S02]  /*19250*/  IMNMX R150, R150, R151, !PT ;  /* 0x0000009796967217 */ /* 0x000fe40007800200 */
[----:B------:R-:W-:Y:S02]  /*19260*/  IMNMX R152, R152, R149, PT ;  /* 0x0000009598987217 */ /* 0x000fe40003800200 */
.L_x_1954:
        /* <DEDUP_REMOVED lines=66> */
.L_x_1960:
[----:B------:R-:W-:Y:S04]  /*19690*/  MOV R4, c[0x0][0x32c] ;  /* 0x0000cb0000047a02 */ /* 0x000fe80000000f00 */
[----:B------:R-:W-:Y:S11]  /*196a0*/  ISETP.NE.AND P0, PT, R4, 0x1, PT ;  /* 0x000000010400780c */ /* 0x000ff60003f05270 */
[----:B------:R-:W-:Y:S02]  /*196b0*/  @!UPT UIADD3 URZ, URZ, URZ, URZ ;  /* 0x0000003f3f3ff290 */ /* 0x000fe4000fffe03f */
[----:B------:R-:W-:Y:S05]  /*196c0*/  @P0 IMAD.HI.U32 R4, R12, c[0x0][0x330], RZ ;  /* 0x0000cc000c040a27 */ /* 0x000fea00078e00ff */
[----:B------:R-:W-:Y:S02]  /*196d0*/  @P0 SHF.R.U32.HI R12, RZ, c[0x0][0x334], R4 ;  /* 0x0000cd00ff0c0a19 */ /* 0x000fe40000011604 */
.L_x_1961:
[----:B------:R-:W-:Y:S05]  /*196e0*/  BSYNC B0 ;  /* 0x0000000000007941 */ /* 0x000fea0003800000 */
.L_x_1959:
[----:B------:R-:W-:Y:S04]  /*196f0*/  IMAD R159, R12, c[0x0][0x32c], -R159 ;  /* 0x0000cb000c9f7a24 */ /* 0x000fe800078e0a9f */
[----:B------:R-:W-:Y:S05]  /*19700*/  IMAD.IADD R159, R159, 0x1, -R218 ;  /* 0x000000019f9f7824 */ /* 0x000fea00078e0ada */
[----:B------:R-:W-:Y:S02]  /*19710*/  IADD3 R17, R159, c[0x0][0x32c], RZ ;  /* 0x0000cb009f117a10 */ /* 0x000fe40007ffe0ff */
[----:B------:R-:W-:Y:S02]  /*19720*/  IMNMX R2, R2, R159, !PT ;  /* 0x0000009f02027217 */ /* 0x000fe40007800200 */
[----:B------:R-:W-:Y:S02]  /*19730*/  IMNMX R0, R0, R17, PT ;  /* 0x0000001100007217 */ /* 0x000fe40003800200 */
.L_x_1958:
        /* <DEDUP_REMOVED lines=57> */
[----:B------:R-:W-:Y:S01]  /*19ad0*/  ISETP.LT.OR P2, PT, R0, 0x29, P4 ;  /* 0x000000290000780c */ /* 0x000fe20002741670 */
[----:B------:R-:W1:Y:S01]  /*19ae0*/  SHFL.BFLY PT, R4, R7, 0x2, 0x1f ;  /* 0x0c401f0007047f89 */ /* 0x000e6200000e0000 */
[----:B------:R-:W-:Y:S02]  /*19af0*/  ISETP.GT.AND P0, PT, R2, 0x29, P1 ;  /* 0x000000290200780c */ /* 0x000fe40000f04270 */
[----:B------:R-:W-:Y:S02]  /*19b00*/  FMNMX.FTZ R15, R184, R15, !PT ;  /* 0x0000000fb80f7209 */ /* 0x000fe40007810000 */
[----:B------:R-:W-:Y:S02]  /*19b10*/  FSEL R150, R30, -INF , !P2 ;  /* 0xff8000001e967808 */ /* 0x000fe40005000000 */
[----:B------:R-:W-:Y:S02]  /*19b20*/  ISETP.LT.OR P0, PT, R0, 0x2a, P0 ;  /* 0x0000002a0000780c */ /* 0x000fe40000701670 */
        /* <DEDUP_REMOVED lines=11> */
[----:B------:R-:W-:Y:S02]  /*19be0*/  FMNMX.FTZ R15, R170, R15, !PT ;  /* 0x0000000faa0f7209 */ /* 0x000fe40007810000 */
[----:B------:R-:W-:Y:S02]  /*19bf0*/  ISETP.GT.AND P0, PT, R2, 0x39, P1 ;  /* 0x000000390200780c */ /* 0x000fe40000f04270 */
[C---:B------:R-:W-:Y:S02]  /*19c00*/  ISETP.LT.OR P1, PT, R0.reuse, 0x39, P4 ;  /* 0x000000390000780c */ /* 0x040fe40002721670 */
[----:B------:R-:W-:Y:S02]  /*19c10*/  ISETP.LT.OR P0, PT, R0, 0x3a, P0 ;  /* 0x0000003a0000780c */ /* 0x000fe40000701670 */
[----:B------:R-:W-:Y:S02]  /*19c20*/  FSEL R154, R38, -INF , !P1 ;  /* 0xff800000269a7808 */ /* 0x000fe40004800000 */
        /* <DEDUP_REMOVED lines=21> */
[--C-:B------:R-:W-:Y:S02]  /*19d80*/  FFMA.FTZ R159, R5, c[0x0][0x2d0], -R172.reuse ;  /* 0x0000b400059f7a23 */ /* 0x100fe400000108ac */
[----:B------:R-:W-:Y:S02]  /*19d90*/  FMUL.FTZ R5, R4, c[0x0][0x2d0] ;  /* 0x0000b40004057a20 */ /* 0x000fe40000410000 */
[--C-:B------:R-:W-:Y:S01]  /*19da0*/  FFMA.FTZ R165, R157, c[0x0][0x2d0], -R172.reuse ;  /* 0x0000b4009da57a23 */ /* 0x100fe200000108ac */
[----:B------:R-:W-:Y:S01]  /*19db0*/  MUFU.EX2 R160, R160 ;  /* 0x000000a000a07308 */ /* 0x000fe20000000800 */
[--C-:B------:R-:W-:Y:S01]  /*19dc0*/  FFMA.FTZ R162, R13, c[0x0][0x2d0], -R172.reuse ;  /* 0x0000b4000da27a23 */ /* 0x100fe200000108ac */
[----:B------:R-:W-:Y:S01]  /*19dd0*/  IADD3 R157, R195, R158, RZ ;  /* 0x0000009ec39d7210 */ /* 0x000fe20007ffe0ff */
[--C-:B------:R-:W-:Y:S02]  /*19de0*/  FFMA.FTZ R188, R149, c[0x0][0x2d0], -R172.reuse ;  /* 0x0000b40095bc7a23 */ /* 0x100fe400000108ac */
[--C-:B------:R-:W-:Y:S02]  /*19df0*/  FFMA.FTZ R173, R173, c[0x0][0x2d0], -R172.reuse ;  /* 0x0000b400adad7a23 */ /* 0x100fe400000108ac */
[----:B------:R-:W2:Y:S01]  /*19e00*/  LDSM.16.MT88.4 R24, [R157] ;  /* 0x000000009d18783b */ /* 0x000ea20000004200 */
[--C-:B------:R-:W-:Y:S02]  /*19e10*/  FFMA.FTZ R174, R179, c[0x0][0x2d0], -R172.reuse ;  /* 0x0000b400b3ae7a23 */ /* 0x100fe400000108ac */
        /* <DEDUP_REMOVED lines=74> */
[C---:B------:R-:W-:Y:S01]  /*1a2c0*/  FMUL.FTZ R46, R3.reuse, R46 ;  /* 0x0000002e032e7220 */ /* 0x040fe20000410000 */
        /* <DEDUP_REMOVED lines=78> */
[----:B------:R-:W-:Y:S02]  /*1a7b0*/  FMUL.FTZ R89, R8, R89 ;  /* 0x0000005908597220 */ /* 0x000fe40000410000 */
[C---:B------:R-:W-:Y:S01]  /*1a7c0*/  FMUL.FTZ R90, R3.reuse, R90 ;  /* 0x0000005a035a7220 */ /* 0x040fe20000410000 */
[C---:B------:R-:W-:Y:S01]  /*1a7d0*/  HMMA.16816.F32 R84, R16.reuse, R22, R84 ;  /* 0x000000161054723c */ /* 0x040fe20000001854 */
[----:B------:R-:W1:Y:S03]  /*1a7e0*/  LDSM.16.MT88.4 R20, [R158+0x800] ;  /* 0x000800009e14783b */ /* 0x000e660000004200 */
[C---:B------:R-:W-:Y:S02]  /*1a7f0*/  FMUL.FTZ R91, R3.reuse, R91 ;  /* 0x0000005b035b7220 */ /* 0x040fe40000410000 */
[--C-:B------:R-:W-:Y:S02]  /*1a800*/  FFMA.FTZ R177, R180, c[0x0][0x2d0], -R153.reuse ;  /* 0x0000b400b4b17a23 */ /* 0x100fe40000010899 */
[--C-:B------:R-:W-:Y:S02]  /*1a810*/  FFMA.FTZ R180, R36, c[0x0][0x2d0], -R153.reuse ;  /* 0x0000b40024b47a23 */ /* 0x100fe40000010899 */
[----:B------:R-:W-:Y:S01]  /*1a820*/  LDSM.16.MT88.4 R36, [R9+0x800] ;  /* 0x000800000924783b */ /* 0x000fe20000004200 */
[C---:B--2---:R-:W-:Y:S01]  /*1a830*/  HMMA.16816.F32 R88, R16.reuse, R24, R88 ;  /* 0x000000181058723c */ /* 0x044fe20000001858 */
[----:B------:R-:W-:Y:S02]  /*1a840*/  MUFU.EX2 R177, R177 ;  /* 0x000000b100b17308 */ /* 0x000fe40000000800 */
[--C-:B------:R-:W-:Y:S02]  /*1a850*/  FFMA.FTZ R178, R178, c[0x0][0x2d0], -R153.reuse ;  /* 0x0000b400b2b27a23 */ /* 0x100fe40000010899 */
[C---:B------:R-:W-:Y:S02]  /*1a860*/  FMUL.FTZ R92, R8.reuse, R92 ;  /* 0x0000005c085c7220 */ /* 0x040fe40000410000 */
[C---:B------:R-:W-:Y:S02]  /*1a870*/  FMUL.FTZ R93, R8.reuse, R93 ;  /* 0x0000005d085d7220 */ /* 0x040fe40000410000 */
[C---:B------:R-:W-:Y:S02]  /*1a880*/  FMUL.FTZ R94, R3.reuse, R94 ;  /* 0x0000005e035e7220 */ /* 0x040fe40000410000 */
[----:B------:R-:W2:Y:S01]  /*1a890*/  MUFU.EX2 R178, R178 ;  /* 0x000000b200b27308 */ /* 0x000ea20000000800 */
[C---:B------:R-:W-:Y:S02]  /*1a8a0*/  FMUL.FTZ R95, R3.reuse, R95 ;  /* 0x0000005f035f7220 */ /* 0x040fe40000410000 */
[C---:B------:R-:W-:Y:S02]  /*1a8b0*/  FMUL.FTZ R96, R8.reuse, R96 ;  /* 0x0000006008607220 */ /* 0x040fe40000410000 */
[C---:B------:R-:W-:Y:S02]  /*1a8c0*/  FMUL.FTZ R97, R8.reuse, R97 ;  /* 0x0000006108617220 */ /* 0x040fe40000410000 */
[C---:B------:R-:W-:Y:S01]  /*1a8d0*/  FMUL.FTZ R98, R3.reuse, R98 ;  /* 0x0000006203627220 */ /* 0x040fe20000410000 */
[C---:B------:R-:W-:Y:S01]  /*1a8e0*/  HMMA.16816.F32 R92, R16.reuse, R26, R92 ;  /* 0x0000001a105c723c */ /* 0x040fe2000000185c */
[----:B------:R-:W1:Y:S01]  /*1a8f0*/  LDSM.16.MT88.4 R24, [R156+0x800] ;  /* 0x000800009c18783b */ /* 0x000e620000004200 */
[----:B------:R-:W2:Y:S01]  /*1a900*/  MUFU.EX2 R180, R180 ;  /* 0x000000b400b47308 */ /* 0x000ea20000000800 */
[C---:B------:R-:W-:Y:S02]  /*1a910*/  FMUL.FTZ R99, R3.reuse, R99 ;  /* 0x0000006303637220 */ /* 0x040fe40000410000 */
[C---:B------:R-:W-:Y:S02]  /*1a920*/  FMUL.FTZ R100, R8.reuse, R100 ;  /* 0x0000006408647220 */ /* 0x040fe40000410000 */
[----:B------:R-:W-:Y:S02]  /*1a930*/  FMUL.FTZ R101, R8, R101 ;  /* 0x0000006508657220 */ /* 0x000fe40000410000 */
[C---:B------:R-:W-:Y:S01]  /*1a940*/  FMUL.FTZ R102, R3.reuse, R102 ;  /* 0x0000006603667220 */ /* 0x040fe20000410000 */
[C---:B-----5:R-:W-:Y:S03]  /*1a950*/  HMMA.16816.F32 R96, R16.reuse, R28, R96 ;  /* 0x0000001c1060723c */ /* 0x060fe60000001860 */
[----:B------:R-:W-:Y:S02]  /*1a960*/  FMUL.FTZ R103, R3, R103 ;  /* 0x0000006703677220 */ /* 0x000fe40000410000 */
[--C-:B------:R-:W-:Y:S02]  /*1a970*/  FFMA.FTZ R184, R184, c[0x0][0x2d0], -R153.reuse ;  /* 0x0000b400b8b87a23 */ /* 0x100fe40000010899 */
[--C-:B------:R-:W-:Y:S02]  /*1a980*/  FFMA.FTZ R185, R182, c[0x0][0x2d0], -R153.reuse ;  /* 0x0000b400b6b97a23 */ /* 0x100fe40000010899 */
[--C-:B------:R-:W-:Y:S01]  /*1a990*/  FFMA.FTZ R182, R150, c[0x0][0x2d0], -R153.reuse ;  /* 0x0000b40096b67a23 */ /* 0x100fe20000010899 */
[----:B------:R-:W-:Y:S01]  /*1a9a0*/  HMMA.16816.F32 R100, R16, R30, R100 ;  /* 0x0000001e1064723c */ /* 0x000fe20000001864 */
[----:B------:R-:W5:Y:S01]  /*1a9b0*/  LDSM.16.MT88.4 R28, [R156+0x2800] ;  /* 0x002800009c1c783b */ /* 0x000f620000004200 */
[----:B------:R-:W-:Y:S01]  /*1a9c0*/  MUFU.EX2 R184, R184 ;  /* 0x000000b800b87308 */ /* 0x000fe20000000800 */
[--C-:B------:R-:W-:Y:S02]  /*1a9d0*/  FFMA.FTZ R171, R171, c[0x0][0x2d0], -R172.reuse ;  /* 0x0000b400abab7a23 */ /* 0x100fe400000108ac */
[--C-:B------:R-:W-:Y:S02]  /*1a9e0*/  FFMA.FTZ R190, R169, c[0x0][0x2d0], -R172.reuse ;  /* 0x0000b400a9be7a23 */ /* 0x100fe400000108ac */
[----:B---3--:R-:W-:Y:S01]  /*1a9f0*/  F2FP.PACK_AB R16, R174, R173 ;  /* 0x000000adae10723e */ /* 0x008fe200000000ff */
[--C-:B------:R-:W-:Y:S01]  /*1aa00*/  FFMA.FTZ R167, R167, c[0x0][0x2d0], -R172.reuse ;  /* 0x0000b400a7a77a23 */ /* 0x100fe200000108ac */
[----:B----4-:R-:W-:Y:S01]  /*1aa10*/  F2FP.PACK_AB R18, R176, R175 ;  /* 0x000000afb012723e */ /* 0x010fe200000000ff */
[----:B------:R-:W-:Y:S02]  /*1aa20*/  LDSM.16.MT88.4 R148, [R157+0x3000] ;  /* 0x003000009d94783b */ /* 0x000fe40000004200 */
[----:B--2---:R-:W-:Y:S01]  /*1aa30*/  F2FP.PACK_AB R17, R178, R177 ;  /* 0x000000b1b211723e */ /* 0x004fe200000000ff */
[----:B------:R-:W-:Y:S01]  /*1aa40*/  FFMA.FTZ R172, R155, c[0x0][0x2d0], -R172 ;  /* 0x0000b4009bac7a23 */ /* 0x000fe200000108ac */
[----:B------:R-:W-:Y:S01]  /*1aa50*/  F2FP.PACK_AB R19, R180, R179 ;  /* 0x000000b3b413723e */ /* 0x000fe200000000ff */
[--C-:B------:R-:W-:Y:S01]  /*1aa60*/  FFMA.FTZ R169, R170, c[0x0][0x2d0], -R153.reuse ;  /* 0x0000b400aaa97a23 */ /* 0x100fe20000010899 */
[----:B------:R-:W2:Y:S01]  /*1aa70*/  MUFU.EX2 R185, R185 ;  /* 0x000000b900b97308 */ /* 0x000ea20000000800 */
[--C-:B------:R-:W-:Y:S02]  /*1aa80*/  FFMA.FTZ R170, R154, c[0x0][0x2d0], -R153.reuse ;  /* 0x0000b4009aaa7a23 */ /* 0x100fe40000010899 */
[--C-:B------:R-:W-:Y:S02]  /*1aa90*/  FFMA.FTZ R168, R168, c[0x0][0x2d0], -R153.reuse ;  /* 0x0000b400a8a87a23 */ /* 0x100fe40000010899 */
[C---:B-1----:R-:W-:Y:S03]  /*1aaa0*/  HMMA.16816.F32 R4, R16.reuse, R20, R4 ;  /* 0x000000141004723c */ /* 0x042fe60000001804 */
[----:B------:R-:W-:Y:S02]  /*1aab0*/  FFMA.FTZ R153, R152, c[0x0][0x2d0], -R153 ;  /* 0x0000b40098997a23 */ /* 0x000fe40000010899 */
[----:B------:R-:W1:Y:S01]  /*1aac0*/  MUFU.EX2 R182, R182 ;  /* 0x000000b600b67308 */ /* 0x000e620000000800 */
[----:B------:R-:W-:Y:S02]  /*1aad0*/  FFMA.FTZ R164, R3, R238, R164 ;  /* 0x000000ee03a47223 */ /* 0x000fe400000100a4 */
[C---:B------:R-:W-:Y:S01]  /*1aae0*/  HMMA.16816.F32 R12, R16.reuse, R22, R12 ;  /* 0x00000016100c723c */ /* 0x040fe2000000180c */
[----:B------:R-:W3:Y:S03]  /*1aaf0*/  LDSM.16.MT88.4 R20, [R9+0x2800] ;  /* 0x002800000914783b */ /* 0x000ee60000004200 */
[----:B------:R-:W-:Y:S01]  /*1ab00*/  FFMA.FTZ R165, R8, R235, R165 ;  /* 0x000000eb08a57223 */ /* 0x000fe200000100a5 */
[----:B------:R-:W-:Y:S01]  /*1ab10*/  MOV R8, R2 ;  /* 0x0000000200087202 */ /* 0x000fe20000000f00 */
[----:B------:R-:W-:Y:S01]  /*1ab20*/  FADD.FTZ R164, R163, R164 ;  /* 0x000000a4a3a47221 */ /* 0x000fe20000010000 */
[----:B------:R4:W-:Y:S01]  /*1ab30*/  MUFU.EX2 R189, R153 ;  /* 0x0000009900bd7308 */ /* 0x0009e20000000800 */
[C---:B------:R-:W-:Y:S04]  /*1ab40*/  HMMA.16816.F32 R104, R16.reuse, R32, R104 ;  /* 0x000000201068723c */ /* 0x040fe80000001868 */
[----:B------:R-:W-:Y:S02]  /*1ab50*/  FADD.FTZ R160, R160, R165 ;  /* 0x000000a5a0a07221 */ /* 0x000fe40000010000 */
[----:B------:R-:W-:Y:S02]  /*1ab60*/  FADD.FTZ R161, R161, R164 ;  /* 0x000000a4a1a17221 */ /* 0x000fe40000010000 */
[C---:B------:R-:W-:Y:S01]  /*1ab70*/  HMMA.16816.F32 R108, R16.reuse, R34, R108 ;  /* 0x00000022106c723c */ /* 0x040fe2000000186c */
[----:B------:R-:W-:Y:S01]  /*1ab80*/  LDSM.16.MT88.4 R32, [R157+0x4800] ;  /* 0x004800009d20783b */ /* 0x000fe20000004200 */
[----:B------:R-:W-:Y:S02]  /*1ab90*/  MUFU.EX2 R171, R171 ;  /* 0x000000ab00ab7308 */ /* 0x000fe40000000800 */
[----:B------:R-:W-:Y:S02]  /*1aba0*/  FADD.FTZ R159, R159, R160 ;  /* 0x000000a09f9f7221 */ /* 0x000fe40000010000 */
[----:B------:R-:W-:Y:S02]  /*1abb0*/  FADD.FTZ R166, R166, R161 ;  /* 0x000000a1a6a67221 */ /* 0x000fe40000010000 */
[C---:B------:R-:W-:Y:S04]  /*1abc0*/  HMMA.16816.F32 R112, R16.reuse, R24, R112 ;  /* 0x000000181070723c */ /* 0x040fe80000001870 */
[----:B------:R-:W1:Y:S01]  /*1abd0*/  MUFU.EX2 R190, R190 ;  /* 0x000000be00be7308 */ /* 0x000e620000000800 */
[----:B------:R-:W-:Y:S01]  /*1abe0*/  FADD.FTZ R162, R162, R159 ;  /* 0x0000009fa2a27221 */ /* 0x000fe20000010000 */
[----:B----4-:R-:W-:Y:S02]  /*1abf0*/  LDSM.16.MT88.4 R152, [R156+0x3800] ;  /* 0x003800009c98783b */ /* 0x010fe40000004200 */
[C---:B------:R-:W-:Y:S04]  /*1ac00*/  HMMA.16816.F32 R116, R16.reuse, R26, R116 ;  /* 0x0000001a1074723c */ /* 0x040fe80000001874 */
[----:B------:R-:W-:Y:S02]  /*1ac10*/  FADD.FTZ R173, R173, R162 ;  /* 0x000000a2adad7221 */ /* 0x000fe40000010000 */
[----:B------:R-:W-:Y:S01]  /*1ac20*/  MUFU.EX2 R167, R167 ;  /* 0x000000a700a77308 */ /* 0x000fe20000000800 */
[----:B------:R-:W4:Y:S01]  /*1ac30*/  LDSM.16.MT88.4 R24, [R158+0x4800] ;  /* 0x004800009e18783b */ /* 0x000f220000004200 */
[C---:B------:R-:W-:Y:S04]  /*1ac40*/  HMMA.16816.F32 R120, R16.reuse, R36, R120 ;  /* 0x000000241078723c */ /* 0x040fe80000001878 */
[----:B------:R-:W-:Y:S02]  /*1ac50*/  FADD.FTZ R177, R177, R166 ;  /* 0x000000a6b1b17221 */ /* 0x000fe40000010000 */
[----:B------:R-:W-:Y:S02]  /*1ac60*/  FADD.FTZ R174, R174, R173 ;  /* 0x000000adaeae7221 */ /* 0x000fe40000010000 */
[C---:B------:R-:W-:Y:S01]  /*1ac70*/  HMMA.16816.F32 R124, R16.reuse, R38, R124 ;  /* 0x00000026107c723c */ /* 0x040fe2000000187c */
[----:B------:R-:W-:Y:S01]  /*1ac80*/  LDSM.16.MT88.4 R36, [R157+0x1000] ;  /* 0x001000009d24783b */ /* 0x000fe20000004200 */
[----:B------:R-:W1:Y:S02]  /*1ac90*/  MUFU.EX2 R172, R172 ;  /* 0x000000ac00ac7308 */ /* 0x000e640000000800 */
[----:B------:R-:W-:Y:S02]  /*1aca0*/  FADD.FTZ R178, R178, R177 ;  /* 0x000000b1b2b27221 */ /* 0x000fe40000010000 */
[----:B------:R-:W-:Y:S02]  /*1acb0*/  FADD.FTZ R175, R175, R174 ;  /* 0x000000aeafaf7221 */ /* 0x000fe40000010000 */
[C---:B------:R-:W-:Y:S04]  /*1acc0*/  HMMA.16816.F32 R40, R16.reuse, R128, R40 ;  /* 0x000000801028723c */ /* 0x040fe80000001828 */
[----:B------:R-:W-:Y:S01]  /*1acd0*/  MUFU.EX2 R169, R169 ;  /* 0x000000a900a97308 */ /* 0x000fe20000000800 */
[----:B------:R-:W-:Y:S02]  /*1ace0*/  FADD.FTZ R179, R179, R178 ;  /* 0x000000b2b3b37221 */ /* 0x000fe40000010000 */
[----:B------:R-:W-:Y:S01]  /*1acf0*/  FADD.FTZ R176, R176, R175 ;  /* 0x000000afb0b07221 */ /* 0x000fe20000010000 */
[C---:B------:R-:W-:Y:S01]  /*1ad00*/  HMMA.16816.F32 R44, R16.reuse, R130, R44 ;  /* 0x00000082102c723c */ /* 0x040fe2000000182c */
[----:B------:R-:W-:Y:S03]  /*1ad10*/  LDSM.16.MT88.4 R128, [R156+0x1000] ;  /* 0x001000009c80783b */ /* 0x000fe60000004200 */
[----:B------:R-:W-:Y:S02]  /*1ad20*/  FADD.FTZ R179, R180, R179 ;  /* 0x000000b3b4b37221 */ /* 0x000fe40000010000 */
[----:B------:R-:W1:Y:S02]  /*1ad30*/  MUFU.EX2 R168, R168 ;  /* 0x000000a800a87308 */ /* 0x000e640000000800 */
[C---:B------:R-:W-:Y:S08]  /*1ad40*/  HMMA.16816.F32 R48, R16.reuse, R132, R48 ;  /* 0x000000841030723c */ /* 0x040ff00000001830 */
[C---:B------:R-:W-:Y:S01]  /*1ad50*/  HMMA.16816.F32 R52, R16.reuse, R134, R52 ;  /* 0x000000861034723c */ /* 0x040fe20000001834 */
[----:B------:R-:W-:Y:S01]  /*1ad60*/  LDSM.16.MT88.4 R132, [R158+0x3000] ;  /* 0x003000009e84783b */ /* 0x000fe20000004200 */
[----:B------:R-:W1:Y:S06]  /*1ad70*/  MUFU.EX2 R170, R170 ;  /* 0x000000aa00aa7308 */ /* 0x000e6c0000000800 */
[C---:B-----5:R-:W-:Y:S08]  /*1ad80*/  HMMA.16816.F32 R56, R16.reuse, R28, R56 ;  /* 0x0000001c1038723c */ /* 0x060ff00000001838 */
        /* <DEDUP_REMOVED lines=10> */
[----:B------:R-:W1:Y:S07]  /*1ae30*/  LDSM.16.MT88.4 R32, [R9+0x1000] ;  /* 0x001000000920783b */ /* 0x000e6e0000004200 */
[C---:B-----5:R-:W-:Y:S08]  /*1ae40*/  HMMA.16816.F32 R88, R16.reuse, R28, R88 ;  /* 0x0000001c1058723c */ /* 0x060ff00000001858 */
[C---:B------:R-:W-:Y:S01]  /*1ae50*/  HMMA.16816.F32 R92, R16.reuse, R30, R92 ;  /* 0x0000001e105c723c */ /* 0x040fe2000000185c */
[----:B------:R-:W5:Y:S07]  /*1ae60*/  LDSM.16.MT88.4 R28, [R156+0x3000] ;  /* 0x003000009c1c783b */ /* 0x000f6e0000004200 */
[C---:B---3--:R-:W-:Y:S08]  /*1ae70*/  HMMA.16816.F32 R96, R16.reuse, R20, R96 ;  /* 0x000000141060723c */ /* 0x048ff00000001860 */
[----:B------:R-:W-:Y:S01]  /*1ae80*/  HMMA.16816.F32 R100, R16, R22, R100 ;  /* 0x000000161064723c */ /* 0x000fe20000001864 */
[----:B------:R-:W3:Y:S06]  /*1ae90*/  LDSM.16.MT88.4 R20, [R9+0x3000] ;  /* 0x003000000914783b */ /* 0x000eec0000004200 */
[----:B------:R-:W-:Y:S01]  /*1aea0*/  F2FP.PACK_AB R16, R186, R183 ;  /* 0x000000b7ba10723e */ /* 0x000fe200000000ff */
[----:B------:R-:W-:Y:S01]  /*1aeb0*/  FADD.FTZ R183, R183, R176 ;  /* 0x000000b0b7b77221 */ /* 0x000fe20000010000 */
[----:B------:R-:W-:Y:S03]  /*1aec0*/  F2FP.PACK_AB R18, R188, R181 ;  /* 0x000000b5bc12723e */ /* 0x000fe600000000ff */
[----:B--2---:R-:W-:Y:S01]  /*1aed0*/  F2FP.PACK_AB R17, R185, R184 ;  /* 0x000000b8b911723e */ /* 0x004fe200000000ff */
[----:B------:R-:W-:Y:S01]  /*1aee0*/  FADD.FTZ R184, R184, R179 ;  /* 0x000000b3b8b87221 */ /* 0x000fe20000010000 */
[----:B-1----:R-:W-:Y:S01]  /*1aef0*/  F2FP.PACK_AB R19, R187, R182 ;  /* 0x000000b6bb13723e */ /* 0x002fe200000000ff */
        /* <DEDUP_REMOVED lines=19> */
[C---:B------:R-:W-:Y:S08]  /*1b030*/  HMMA.16816.F32 R44, R16.reuse, R134, R44 ;  /* 0x00000086102c723c */ /* 0x040ff0000000182c */
[C---:B------:R-:W-:Y:S08]  /*1b040*/  HMMA.16816.F32 R48, R16.reuse, R148, R48 ;  /* 0x000000941030723c */ /* 0x040ff00000001830 */
[C---:B------:R-:W-:Y:S01]  /*1b050*/  HMMA.16816.F32 R52, R16.reuse, R150, R52 ;  /* 0x000000961034723c */ /* 0x040fe20000001834 */
[----:B------:R-:W-:Y:S07]  /*1b060*/  LDSM.16.MT88.4 R148, [R157+0x3800] ;  /* 0x003800009d94783b */ /* 0x000fee0000004200 */
[C---:B-----5:R-:W-:Y:S08]  /*1b070*/  HMMA.16816.F32 R56, R16.reuse, R28, R56 ;  /* 0x0000001c1038723c */ /* 0x060ff00000001838 */
        /* <DEDUP_REMOVED lines=14> */
[C---:B---3--:R-:W-:Y:S08]  /*1b160*/  HMMA.16816.F32 R96, R16.reuse, R20, R96 ;  /* 0x000000141060723c */ /* 0x048ff00000001860 */
[----:B------:R-:W-:Y:S01]  /*1b170*/  HMMA.16816.F32 R100, R16, R22, R100 ;  /* 0x000000161064723c */ /* 0x000fe20000001864 */
[----:B------:R-:W-:Y:S06]  /*1b180*/  LDSM.16.MT88.4 R20, [R157+0x5800] ;  /* 0x005800009d14783b */ /* 0x000fec0000004200 */
        /* <DEDUP_REMOVED lines=9> */
[C---:B------:R-:W-:Y:S01]  /*1b220*/  HMMA.16816.F32 R132, R16.reuse, R128, R4 ;  /* 0x000000801084723c */ /* 0x040fe20000001804 */
[----:B------:R-:W3:Y:S02]  /*1b230*/  LDSM.16.MT88.4 R4, [R9+0x3800] ;  /* 0x003800000904783b */ /* 0x000ee40000004200 */
[----:B------:R-:W-:Y:S02]  /*1b240*/  FADD.FTZ R170, R170, R169 ;  /* 0x000000a9aaaa7221 */ /* 0x000fe40000010000 */
[----:B------:R-:W-:Y:S02]  /*1b250*/  FADD.FTZ R235, R172, R167 ;  /* 0x000000a7aceb7221 */ /* 0x000fe40000010000 */
[----:B------:R-:W-:Y:S01]  /*1b260*/  FADD.FTZ R238, R189, R170 ;  /* 0x000000aabdee7221 */ /* 0x000fe20000010000 */
[C---:B------:R-:W-:Y:S01]  /*1b270*/  HMMA.16816.F32 R128, R16.reuse, R130, R12 ;  /* 0x000000821080723c */ /* 0x040fe2000000180c */
[----:B------:R-:W5:Y:S07]  /*1b280*/  LDSM.16.MT88.4 R12, [R158+0x5800] ;  /* 0x005800009e0c783b */ /* 0x000f6e0000004200 */
[C---:B-1----:R-:W-:Y:S07]  /*1b290*/  HMMA.16816.F32 R104, R16.reuse, R24, R104 ;  /* 0x000000181068723c */ /* 0x042fee0000001868 */
[----:B------:R-:W-:Y:S01]  /*1b2a0*/  IADD3 R24, R240, -0x2, RZ ;  /* 0xfffffffef0187810 */ /* 0x000fe20007ffe0ff */
[C---:B------:R-:W-:Y:S03]  /*1b2b0*/  HMMA.16816.F32 R108, R16.reuse, R26, R108 ;  /* 0x0000001a106c723c */ /* 0x040fe6000000186c */
[C---:B------:R-:W-:Y:S05]  /*1b2c0*/  ISETP.GE.AND P0, PT, R24.reuse, R231, PT ;  /* 0x000000e71800720c */ /* 0x040fea0003f06270 */
[C---:B--2---:R-:W-:Y:S08]  /*1b2d0*/  HMMA.16816.F32 R112, R16.reuse, R32, R112 ;  /* 0x000000201070723c */ /* 0x044ff00000001870 */
[C---:B------:R-:W-:Y:S04]  /*1b2e0*/  HMMA.16816.F32 R116, R16.reuse, R34, R116 ;  /* 0x000000221074723c */ /* 0x040fe80000001874 */
[----:B------:R-:W-:Y:S04]  /*1b2f0*/  @P0 SHF.R.S32.HI R3, RZ, 0x1f, R24 ;  /* 0x0000001fff030819 */ /* 0x000fe80000011418 */
[C---:B----4-:R-:W-:Y:S04]  /*1b300*/  HMMA.16816.F32 R120, R16.reuse, R28, R120 ;  /* 0x0000001c1078723c */ /* 0x050fe80000001878 */
        /* <DEDUP_REMOVED lines=13> */
[C---:B-----5:R-:W-:Y:S08]  /*1b3e0*/  HMMA.16816.F32 R72, R16.reuse, R12, R72 ;  /* 0x0000000c1048723c */ /* 0x060ff00000001848 */
[C---:B------:R-:W-:Y:S01]  /*1b3f0*/  HMMA.16816.F32 R76, R16.reuse, R14, R76 ;  /* 0x0000000e104c723c */ /* 0x040fe2000000184c */
[----:B------:R-:W2:Y:S07]  /*1b400*/  LDSM.16.MT88.4 R12, [R9+0x5800] ;  /* 0x00580000090c783b */ /* 0x000eae0000004200 */
[C---:B------:R-:W-:Y:S07]  /*1b410*/  HMMA.16816.F32 R80, R16.reuse, R20, R80 ;  /* 0x000000141050723c */ /* 0x040fee0000001850 */
[----:B------:R-:W-:Y:S01]  /*1b420*/  @P0 IADD3 R21, R25, R3, RZ ;  /* 0x0000000319150210 */ /* 0x000fe20007ffe0ff */
[C---:B------:R-:W-:Y:S01]  /*1b430*/  HMMA.16816.F32 R84, R16.reuse, R22, R84 ;  /* 0x000000161054723c */ /* 0x040fe20000001854 */
[----:B------:R-:W-:Y:S03]  /*1b440*/  @P0 MOV R20, c[0x0][0x1e0] ;  /* 0x0000780000140a02 */ /* 0x000fe60000000f00 */
[C---:B------:R-:W-:Y:S02]  /*1b450*/  @P0 SHF.L.U32 R3, R24.reuse, 0x6, RZ ;  /* 0x0000000618030819 */ /* 0x040fe400000006ff */
[----:B------:R-:W-:Y:S02]  /*1b460*/  @P0 SHF.L.U64.HI R21, R24, 0x6, R21 ;  /* 0x0000000618150819 */ /* 0x000fe40000010215 */
[----:B------:R-:W-:Y:S01]  /*1b470*/  @P0 IADD3 R24, P3, R3, R236, RZ ;  /* 0x000000ec03180210 */ /* 0x000fe20007f7e0ff */
[C---:B-1----:R-:W-:Y:S03]  /*1b480*/  HMMA.16816.F32 R88, R16.reuse, R4, R88 ;  /* 0x000000041058723c */ /* 0x042fe60000001858 */
[----:B------:R-:W-:Y:S02]  /*1b490*/  @P0 LEA R22, P2, R24, c[0x0][0x1c8], 0x1 ;  /* 0x0000720018160a11 */ /* 0x000fe400078408ff */
[----:B------:R-:W-:Y:S02]  /*1b4a0*/  @P0 MOV R23, c[0x0][0x1e4] ;  /* 0x0000790000170a02 */ /* 0x000fe40000000f00 */
[C---:B------:R-:W-:Y:S01]  /*1b4b0*/  @P0 LEA R25, P1, R20.reuse, R3, 0x5 ;  /* 0x0000000314190211 */ /* 0x040fe200078228ff */
[C---:B------:R-:W-:Y:S04]  /*1b4c0*/  HMMA.16816.F32 R92, R16.reuse, R6, R92 ;  /* 0x00000006105c723c */ /* 0x040fe8000000185c */
[----:B------:R-:W-:Y:S02]  /*1b4d0*/  @P0 IADD3.X R3, R21, R230, RZ, P3, !PT ;  /* 0x000000e615030210 */ /* 0x000fe40001ffe4ff */
[----:B------:R-:W-:Y:S02]  /*1b4e0*/  @P0 LEA.HI.X R21, R20, R21, R23, 0x5, P1 ;  /* 0x0000001514150211 */ /* 0x000fe400008f2c17 */
[----:B------:R-:W-:Y:S01]  /*1b4f0*/  @P0 LEA.HI.X R23, R24, c[0x0][0x1cc], R3, 0x1, P2 ;  /* 0x0000730018170a11 */ /* 0x000fe200010f0c03 */
[----:B------:R-:W-:Y:S01]  /*1b500*/  @P0 IMAD R3, R234, 0x6000, R11 ;  /* 0x00006000ea030824 */ /* 0x000fe200078e020b */
[----:B------:R-:W-:Y:S01]  /*1b510*/  @P0 ISETP.GE.AND P2, PT, R228, c[0x0][0x1d4], PT ;  /* 0x00007500e4000a0c */ /* 0x000fe20003f46270 */
[C---:B--2---:R-:W-:Y:S03]  /*1b520*/  HMMA.16816.F32 R96, R16.reuse, R12, R96 ;  /* 0x0000000c1060723c */ /* 0x044fe60000001860 */
[----:B------:R-:W-:Y:S02]  /*1b530*/  @P0 ISETP.GE.AND P1, PT, R212, c[0x0][0x1d4], PT ;  /* 0x00007500d4000a0c */ /* 0x000fe40003f26270 */
[----:B------:R-:W-:Y:S03]  /*1b540*/  @P0 IADD3 R25, P3, R25, R236, RZ ;  /* 0x000000ec19190210 */ /* 0x000fe60007f7e0ff */
[----:B------:R-:W-:Y:S04]  /*1b550*/  HMMA.16816.F32 R100, R16, R14, R100 ;  /* 0x0000000e1064723c */ /* 0x000fe80000001864 */
[----:B------:R-:W-:Y:S01]  /*1b560*/  @!PT LDS RZ, [RZ] ;  /* 0x00000000fffff984 */ /* 0x000fe20000000800 */
[----:B------:R-:W-:Y:S01]  /*1b570*/  @!PT LDS RZ, [RZ] ;  /* 0x00000000fffff984 */ /* 0x000fe20000000800 */
[----:B------:R-:W-:Y:S01]  /*1b580*/  @!PT LDS RZ, [RZ] ;  /* 0x00000000fffff984 */ /* 0x000fe20000000800 */
[----:B------:R1:W-:Y:S01]  /*1b590*/  @P0 LDGSTS.E.BYPASS.LTC128B.128 [R3], [R22.64], !P2 ;  /* 0x0000000016030fae */ /* 0x0003e2000d101d48 */
[----:B------:R-:W-:Y:S02]  /*1b5a0*/  @P0 IADD3.X R20, R21, R230, RZ, P3, !PT ;  /* 0x000000e615140210 */ /* 0x000fe40001ffe4ff */
[C---:B------:R-:W-:Y:S05]  /*1b5b0*/  @P0 LEA R4, P3, R25.reuse, c[0x0][0x1c8], 0x1 ;  /* 0x0000720019040a11 */ /* 0x040fea00078608ff */
[----:B------:R1:W-:Y:S01]  /*1b5c0*/  @P0 LDGSTS.E.BYPASS.LTC128B.128 [R3+0x2000], [R22.64+0x80], !P1 ;  /* 0x0200008016030fae */ /* 0x0003e2000c901d48 */
[----:B------:R-:W-:Y:S07]  /*1b5d0*/  @P0 LEA.HI.X R5, R25, c[0x0][0x1cc], R20, 0x1, P3 ;  /* 0x0000730019050a11 */ /* 0x000fee00018f0c14 */
[----:B------:R1:W-:Y:S08]  /*1b5e0*/  @P0 LDGSTS.E.BYPASS.LTC128B.128 [R3+0x4000], [R22.64+0x100], !P5 ;  /* 0x0400010016030fae */ /* 0x0003f0000e901d48 */
[----:B------:R1:W-:Y:S08]  /*1b5f0*/  @P0 LDGSTS.E.BYPASS.LTC128B.128 [R3+0x1000], [R4.64], !P2 ;  /* 0x0100000004030fae */ /* 0x0003f0000d101d48 */
[----:B------:R1:W-:Y:S01]  /*1b600*/  @P0 LDGSTS.E.BYPASS.LTC128B.128 [R3+0x3000], [R4.64+0x80], !P1 ;  /* 0x0300008004030fae */ /* 0x0003e2000c901d48 */
[C---:B------:R-:W-:Y:S02]  /*1b610*/  ISETP.GE.AND P1, PT, R197.reuse, 0x1, PT ;  /* 0x00000001c500780c */ /* 0x040fe40003f26270 */
[----:B------:R-:W-:Y:S04]  /*1b620*/  IADD3 R197, R197, 0x1, RZ ;  /* 0x00000001c5c57810 */ /* 0x000fe80007ffe0ff */
[----:B------:R-:W-:Y:S01]  /*1b630*/  SEL R197, R197, RZ, !P1 ;  /* 0x000000ffc5c57207 */ /* 0x000fe20004800000 */
[----:B------:R1:W-:Y:S01]  /*1b640*/  @P0 LDGSTS.E.BYPASS.LTC128B.128 [R3+0x5000], [R4.64+0x100], !P5 ;  /* 0x0500010004030fae */ /* 0x0003e2000e901d48 */
[----:B------:R-:W-:Y:S02]  /*1b650*/  ISETP.GE.AND P0, PT, R231, R240, PT ;  /* 0x000000f0e700720c */ /* 0x000fe40003f06270 */
[----:B------:R-:W-:Y:S05]  /*1b660*/  IADD3 R240, R240, -0x1, RZ ;  /* 0xfffffffff0f07810 */ /* 0x000fea0007ffe0ff */
[----:B------:R-:W0:Y:S01]  /*1b670*/  LDGDEPBAR ;  /* 0x00000000000079af */ /* 0x000e220000000000 */
[----:B-1----:R-:W-:Y:S05]  /*1b680*/  MOV R3, R0 ;  /* 0x0000000000037202 */ /* 0x002fea0000000f00 */
[----:B------:R-:W-:-:S05]  /*1b690*/  @!P0 BRA `(.L_x_1962) ;  /* 0xffffccb000008947 */ /* 0x000fca000383ffff */
.L_x_1953:
[----:B------:R-:W-:Y:S02]  /*1b6a0*/  MOV R5, 0x1f ;  /* 0x0000001f00057802 */ /* 0x000fe40000000f00 */
[----:B------:R-:W-:Y:S01]  /*1b6b0*/  MOV R4, 0xffffffff ;  /* 0xffffffff00047802 */ /* 0x000fe20000000f00 */
[----:B------:R-:W-:Y:S05]  /*1b6c0*/  BRA.DIV ~URZ, `(.L_x_1963) ;  /* 0x000052a27f007947 */ /* 0x000fea000b800000 */
[----:B------:R1:W2:Y:S02]  /*1b6d0*/  SHFL.BFLY PT, R7, R235, 0x2, 0x1f ;  /* 0x0c401f00eb077f89 */ /* 0x0002a400000e0000 */
.L_x_2036:
[----:B--2---:R-:W-:Y:S01]  /*1b6e0*/  FADD.FTZ R8, R7, R235 ;  /* 0x000000eb07087221 */ /* 0x004fe20000010000 */
[----:B------:R-:W-:Y:S05]  /*1b6f0*/  BRA.DIV ~URZ, `(.L_x_1964) ;  /* 0x000052c27f007947 */ /* 0x000fea000b800000 */
[----:B------:R-:W2:Y:S04]  /*1b700*/  SHFL.BFLY PT, R5, R238, 0x2, 0x1f ;  /* 0x0c401f00ee057f89 */ /* 0x000ea800000e0000 */
[----:B------:R-:W3:Y:S01]  /*1b710*/  SHFL.BFLY PT, R3, R8, 0x1, 0x1f ;  /* 0x0c201f0008037f89 */ /* 0x000ee200000e0000 */
[----:B--2---:R-:W-:-:S02]  /*1b720*/  FADD.FTZ R12, R5, R238 ;  /* 0x000000ee050c7221 */ /* 0x004fc40000010000 */
[----:B---3--:R-:W-:-:S03]  /*1b730*/  FADD.FTZ R3, R8, R3 ;  /* 0x0000000308037221 */ /* 0x008fc60000010000 */
[----:B------:R2:W3:Y:S04]  /*1b740*/  SHFL.BFLY PT, R7, R12, 0x1, 0x1f ;  /* 0x0c201f000c077f89 */ /* 0x0004e800000e0000 */
.L_x_2037:
[----:B--23--:R-:W-:Y:S01]  /*1b750*/  FADD.FTZ R12, R7, R12 ;  /* 0x0000000c070c7221 */ /* 0x00cfe20000010000 */
[----:B------:R-:W-:Y:S02]  /*1b760*/  FSETP.NE.FTZ.AND P1, PT, R3, RZ, PT ;  /* 0x000000ff0300720b */ /* 0x000fe40003f35000 */
[----:B------:R-:W-:Y:S02]  /*1b770*/  MOV R8, RZ ;  /* 0x000000ff00087202 */ /* 0x000fe40000000f00 */
[----:B------:R-:W-:Y:S02]  /*1b780*/  FSETP.NE.FTZ.AND P0, PT, R12, RZ, PT ;  /* 0x000000ff0c00720b */ /* 0x000fe40003f15000 */
[----:B------:R-:W-:Y:S02]  /*1b790*/  MOV R6, RZ ;  /* 0x000000ff00067202 */ /* 0x000fe40000000f00 */
[----:B------:R-:W-:Y:S02]  /*1b7a0*/  MOV R9, 0xff800000 ;  /* 0xff80000000097802 */ /* 0x000fe40000000f00 */
[----:B------:R-:W-:-:S02]  /*1b7b0*/  MOV R14, 0xff800000 ;  /* 0xff800000000e7802 */ /* 0x000fc40000000f00 */
[----:B------:R-:W-:Y:S01]  /*1b7c0*/  MOV R15, 0x1 ;  /* 0x00000001000f7802 */ /* 0x000fe20000000f00 */
[----:B------:R-:W2:Y:S01]  /*1b7d0*/  @P1 MUFU.LG2 R4, R3 ;  /* 0x0000000300041308 */ /* 0x000ea20000000c00 */
[----:B------:R-:W-:-:S03]  /*1b7e0*/  @P1 MOV R5, 0x3f317218 ;  /* 0x3f31721800051802 */ /* 0x000fc60000000f00 */
[----:B------:R-:W-:Y:S02]  /*1b7f0*/  @P0 MOV R13, 0x3f317218 ;  /* 0x3f317218000d0802 */ /* 0x000fe40000000f00 */
[----:B------:R-:W-:Y:S02]  /*1b800*/  @P1 FMUL.FTZ R5, R5, c[0x0][0x2d0] ;  /* 0x0000b40005051a20 */ /* 0x000fe40000410000 */
[----:B------:R-:W3:Y:S01]  /*1b810*/  @P0 MUFU.RCP R8, R12 ;  /* 0x0000000c00080308 */ /* 0x000ee20000001000 */
[----:B------:R-:W-:-:S07]  /*1b820*/  @P0 FMUL.FTZ R13, R13, c[0x0][0x2d0] ;  /* 0x0000b4000d0d0a20 */ /* 0x000fce0000410000 */
[----:B------:R-:W4:Y:S01]  /*1b830*/  @P0 MUFU.LG2 R12, R12 ;  /* 0x0000000c000c0308 */ /* 0x000f220000000c00 */
[----:B--2---:R-:W-:-:S04]  /*1b840*/  @P1 FMUL.FTZ R7, R4, 0.69314718246459960938 ;  /* 0x3f31721804071820 */ /* 0x004fc80000410000 */
[----:B------:R-:W-:-:S03]  /*1b850*/  @P1 FFMA.FTZ R9, R5, R2, R7 ;  /* 0x0000000205091223 */ /* 0x000fc60000010007 */
[----:B------:R-:W2:Y:S01]  /*1b860*/  @P1 MUFU.RCP R6, R3 ;  /* 0x0000000300061308 */ /* 0x000ea20000001000 */
[C---:B---3--:R-:W-:Y:S02]  /*1b870*/  FMUL.FTZ R134, R8.reuse, R134 ;  /* 0x0000008608867220 */ /* 0x048fe40000410000 */
[C---:B------:R-:W-:Y:S02]  /*1b880*/  FMUL.FTZ R135, R8.reuse, R135 ;  /* 0x0000008708877220 */ /* 0x040fe40000410000 */
[C---:B------:R-:W-:Y:S02]  /*1b890*/  FMUL.FTZ R130, R8.reuse, R130 ;  /* 0x0000008208827220 */ /* 0x040fe40000410000 */
[----:B------:R-:W-:Y:S02]  /*1b8a0*/  FMUL.FTZ R131, R8, R131 ;  /* 0x0000008308837220 */ /* 0x000fe40000410000 */
[----:B----4-:R-:W-:Y:S02]  /*1b8b0*/  @P0 FMUL.FTZ R12, R12, 0.69314718246459960938 ;  /* 0x3f3172180c0c0820 */ /* 0x010fe40000410000 */
[----:B------:R-:W-:-:S02]  /*1b8c0*/  FMUL.FTZ R106, R8, R106 ;  /* 0x0000006a086a7220 */ /* 0x000fc40000410000 */
[C---:B------:R-:W-:Y:S02]  /*1b8d0*/  FMUL.FTZ R107, R8.reuse, R107 ;  /* 0x0000006b086b7220 */ /* 0x040fe40000410000 */
[----:B------:R-:W-:Y:S02]  /*1b8e0*/  FMUL.FTZ R110, R8, R110 ;  /* 0x0000006e086e7220 */ /* 0x000fe40000410000 */
[C---:B--2---:R-:W-:Y:S02]  /*1b8f0*/  FMUL.FTZ R132, R6.reuse, R132 ;  /* 0x0000008406847220 */ /* 0x044fe40000410000 */
        /* <DEDUP_REMOVED lines=89> */
.L_x_1862:
        /* <DEDUP_REMOVED lines=16> */
.L_x_1966:
[----:B------:R-:W-:Y:S05]  /*1bf90*/  BSYNC B0 ;  /* 0x0000000000007941 */ /* 0x000fea0003800000 */
.L_x_1965:
[----:B------:R-:W-:Y:S01]  /*1bfa0*/  PRMT R15, R15, 0x9910, RZ ;  /* 0x000099100f0f7816 */ /* 0x000fe200000000ff */
[----:B------:R-:W-:Y:S01]  /*1bfb0*/  BSSY B1, `(.L_x_1967) ;  /* 0x0000340000017945 */ /* 0x000fe20003800000 */
[----:B------:R-:W-:Y:S01]  /*1bfc0*/  IMAD.MOV.U32 R8, RZ, RZ, R204 ;  /* 0x000000ffff087224 */ /* 0x000fe200078e00cc */
[----:B------:R-:W-:Y:S02]  /*1bfd0*/  IADD3 R13, R228, 0x80, RZ ;  /* 0x00000080e40d7810 */ /* 0x000fe40007ffe0ff */
[----:B------:R-:W-:-:S13]  /*1bfe0*/  ISETP.NE.AND P0, PT, R15, RZ, PT ;  /* 0x000000ff0f00720c */ /* 0x000fda0003f05270 */
[----:B------:R-:W-:Y:S05]  /*1bff0*/  @!P0 BRA `(.L_x_1968) ;  /* 0x0000278000008947 */ /* 0x000fea0003800000 */
[----:B------:R-:W-:Y:S01]  /*1c000*/  SHF.R.S32.HI R0, RZ, 0x1f, R211 ;  /* 0x0000001fff007819 */ /* 0x000fe200000114d3 */
[----:B------:R-:W-:Y:S01]  /*1c010*/  IMAD.SHL.U32 R16, R215, 0x40, RZ ;  /* 0x00000040d7107824 */ /* 0x000fe200078e00ff */
[----:B------:R-:W-:Y:S01]  /*1c020*/  WARPSYNC 0xffffffff ;  /* 0xffffffff00007948 */ /* 0x000fe20003800000 */
[----:B------:R-:W-:Y:S01]  /*1c030*/  BAR.SYNC.DEFER_BLOCKING 0x1, 0x100 ;  /* 0x0044000000007b1d */ /* 0x000fe20000010000 */
[----:B------:R-:W-:Y:S01]  /*1c040*/  LEA.HI R18, R0, R211, RZ, 0x5 ;  /* 0x000000d300127211 */ /* 0x000fe200078f28ff */
[----:B------:R-:W-:Y:S01]  /*1c050*/  IMAD.MOV.U32 R20, RZ, RZ, 0x20 ;  /* 0x00000020ff147424 */ /* 0x000fe200078e00ff */
[----:B------:R-:W-:Y:S02]  /*1c060*/  LOP3.LUT R16, R16, 0x1c0, RZ, 0xc0, !PT ;  /* 0x000001c010107812 */ /* 0x000fe400078ec0ff */
[----:B------:R-:W-:Y:S02]  /*1c070*/  SHF.R.S32.HI R12, RZ, 0x5, R18 ;  /* 0x00000005ff0c7819 */ /* 0x000fe40000011412 */
[----:B------:R-:W-:-:S02]  /*1c080*/  SHF.R.U32.HI R15, RZ, 0x3, R16 ;  /* 0x00000003ff0f7819 */ /* 0x000fc40000011610 */
[----:B------:R-:W-:Y:S01]  /*1c090*/  LOP3.LUT R19, R215, 0x1, RZ, 0xc0, !PT ;  /* 0x00000001d7137812 */ /* 0x000fe200078ec0ff */
[----:B------:R-:W-:Y:S01]  /*1c0a0*/  IMAD.SHL.U32 R17, R12, 0x400, RZ ;  /* 0x000004000c117824 */ /* 0x000fe200078e00ff */
[----:B------:R-:W-:Y:S02]  /*1c0b0*/  LOP3.LUT R15, R15, R16, RZ, 0xfc, !PT ;  /* 0x000000100f0f7212 */ /* 0x000fe400078efcff */
[----:B------:R-:W-:Y:S01]  /*1c0c0*/  ISETP.NE.U32.AND P0, PT, R19, 0x1, PT ;  /* 0x000000011300780c */ /* 0x000fe20003f05070 */
[----:B------:R-:W-:Y:S01]  /*1c0d0*/  IMAD R16, R214, 0x2, R17 ;  /* 0x00000002d6107824 */ /* 0x000fe200078e0211 */
[----:B------:R-:W-:Y:S02]  /*1c0e0*/  F2FP.PACK_AB R30, R133, R132 ;  /* 0x00000084851e723e */ /* 0x000fe400000000ff */
[----:B------:R-:W-:Y:S01]  /*1c0f0*/  R2P PR, R215, 0x6 ;  /* 0x00000006d7007804 */ /* 0x000fe20000000000 */
[----:B------:R-:W-:Y:S01]  /*1c100*/  IMAD.IADD R15, R16, 0x1, R15 ;  /* 0x00000001100f7824 */ /* 0x000fe200078e020f */
[----:B------:R-:W-:Y:S01]  /*1c110*/  F2FP.PACK_AB R28, R135, R134 ;  /* 0x00000086871c723e */ /* 0x000fe200000000ff */
[----:B------:R-:W-:Y:S01]  /*1c120*/  IMAD.MOV.U32 R16, RZ, RZ, 0x40 ;  /* 0x00000040ff107424 */ /* 0x000fe200078e00ff */
[----:B------:R-:W-:Y:S01]  /*1c130*/  F2FP.PACK_AB R21, R129, R128 ;  /* 0x000000808115723e */ /* 0x000fe200000000ff */
[----:B------:R-:W-:Y:S01]  /*1c140*/  IMAD.SHL.U32 R25, R15, 0x2, RZ ;  /* 0x000000020f197824 */ /* 0x000fe200078e00ff */
[----:B------:R-:W-:-:S02]  /*1c150*/  SEL R20, R20, 0xffffffe0, !P1 ;  /* 0xffffffe014147807 */ /* 0x000fc40004800000 */
[----:B------:R-:W-:Y:S02]  /*1c160*/  SEL R16, R16, 0xffffffc0, !P2 ;  /* 0xffffffc010107807 */ /* 0x000fe40005000000 */
[C---:B------:R-:W-:Y:S01]  /*1c170*/  IADD3 R15, R25.reuse, 0x80, RZ ;  /* 0x00000080190f7810 */ /* 0x040fe20007ffe0ff */
[C---:B------:R-:W-:Y:S01]  /*1c180*/  IMAD.IADD R19, R25.reuse, 0x1, R20 ;  /* 0x0000000119137824 */ /* 0x040fe200078e0214 */
[----:B------:R-:W-:Y:S01]  /*1c190*/  IADD3 R22, R25, 0x70, RZ ;  /* 0x0000007019167810 */ /* 0x000fe20007ffe0ff */
[----:B------:R2:W-:Y:S01]  /*1c1a0*/  STS [R25+0x80], R30 ;  /* 0x0000801e19007388 */ /* 0x0005e20000000800 */
[----:B------:R-:W-:Y:S02]  /*1c1b0*/  @P0 IADD3 R22, R15, 0x10, RZ ;  /* 0x000000100f160810 */ /* 0x000fe40007ffe0ff */
[----:B------:R-:W-:Y:S01]  /*1c1c0*/  F2FP.PACK_AB R15, R131, R130 ;  /* 0x00000082830f723e */ /* 0x000fe200000000ff */
[----:B------:R3:W-:Y:S01]  /*1c1d0*/  STS [R25+0x480], R28 ;  /* 0x0004801c19007388 */ /* 0x0007e20000000800 */
[----:B------:R-:W-:Y:S01]  /*1c1e0*/  F2FP.PACK_AB R26, R105, R104 ;  /* 0x00000068691a723e */ /* 0x000fe200000000ff */
[----:B------:R-:W-:Y:S01]  /*1c1f0*/  IMAD.IADD R20, R20, 0x1, R22 ;  /* 0x0000000114147824 */ /* 0x000fe200078e0216 */
[----:B------:R-:W-:Y:S01]  /*1c200*/  F2FP.PACK_AB R24, R107, R106 ;  /* 0x0000006a6b18723e */ /* 0x000fe200000000ff */
[----:B------:R4:W-:Y:S01]  /*1c210*/  STS [R22+0x400], R15 ;  /* 0x0004000f16007388 */ /* 0x0009e20000000800 */
[----:B------:R-:W-:-:S02]  /*1c220*/  F2FP.PACK_AB R17, R109, R108 ;  /* 0x0000006c6d11723e */ /* 0x000fc400000000ff */
[----:B------:R-:W-:Y:S01]  /*1c230*/  F2FP.PACK_AB R23, R111, R110 ;  /* 0x0000006e6f17723e */ /* 0x000fe200000000ff */
[----:B------:R1:W-:Y:S01]  /*1c240*/  STS [R22], R21 ;  /* 0x0000001516007388 */ /* 0x0003e20000000800 */
[----:B------:R-:W-:Y:S02]  /*1c250*/  F2FP.PACK_AB R34, R113, R112 ;  /* 0x000000707122723e */ /* 0x000fe400000000ff */
[----:B------:R-:W-:Y:S01]  /*1c260*/  F2FP.PACK_AB R32, R119, R118 ;  /* 0x000000767720723e */ /* 0x000fe200000000ff */
[----:B------:R1:W-:Y:S01]  /*1c270*/  STS [R19+0x80], R26 ;  /* 0x0000801a13007388 */ /* 0x0003e20000000800 */
[----:B------:R-:W-:Y:S02]  /*1c280*/  F2FP.PACK_AB R27, R127, R126 ;  /* 0x0000007e7f1b723e */ /* 0x000fe400000000ff */
[----:B------:R-:W-:Y:S01]  /*1c290*/  F2FP.PACK_AB R29, R45, R44 ;  /* 0x0000002c2d1d723e */ /* 0x000fe200000000ff */
[----:B------:R1:W-:Y:S01]  /*1c2a0*/  STS [R19+0x480], R24 ;  /* 0x0004801813007388 */ /* 0x0003e20000000800 */
[----:B------:R-:W-:-:S02]  /*1c2b0*/  F2FP.PACK_AB R31, R47, R46 ;  /* 0x0000002e2f1f723e */ /* 0x000fc400000000ff */
[----:B------:R-:W-:Y:S01]  /*1c2c0*/  ISETP.NE.U32.AND P0, PT, RZ, c[0x0][0x508], PT ;  /* 0x00014200ff007a0c */ /* 0x000fe20003f05070 */
[----:B------:R1:W-:Y:S01]  /*1c2d0*/  STS [R20], R17 ;  /* 0x0000001114007388 */ /* 0x0003e20000000800 */
[----:B--2---:R-:W-:Y:S02]  /*1c2e0*/  F2FP.PACK_AB R30, R117, R116 ;  /* 0x00000074751e723e */ /* 0x004fe400000000ff */
[----:B------:R-:W-:Y:S01]  /*1c2f0*/  ISETP.NE.AND.EX P1, PT, RZ, c[0x0][0x50c], PT, P0 ;  /* 0x00014300ff007a0c */ /* 0x000fe20003f25300 */
[----:B------:R2:W-:Y:S01]  /*1c300*/  STS [R20+0x400], R23 ;  /* 0x0004001714007388 */ /* 0x0005e20000000800 */
[----:B---3--:R-:W-:Y:S02]  /*1c310*/  F2FP.PACK_AB R28, R115, R114 ;  /* 0x00000072731c723e */ /* 0x008fe400000000ff */
[----:B------:R-:W-:Y:S01]  /*1c320*/  ISETP.NE.U32.AND P2, PT, RZ, c[0x0][0x500], PT ;  /* 0x00014000ff007a0c */ /* 0x000fe20003f45070 */
[----:B----4-:R-:W-:-:S03]  /*1c330*/  IMAD.IADD R15, R25, 0x1, R16 ;  /* 0x00000001190f7824 */ /* 0x010fc600078e0210 */
[----:B------:R-:W-:Y:S01]  /*1c340*/  ISETP.NE.AND.EX P2, PT, RZ, c[0x0][0x504], PT, P2 ;  /* 0x00014100ff007a0c */ /* 0x000fe20003f45320 */
[----:B-1----:R-:W-:Y:S01]  /*1c350*/  IMAD.IADD R21, R16, 0x1, R22 ;  /* 0x0000000110157824 */ /* 0x002fe200078e0216 */
[----:B------:R1:W-:Y:S01]  /*1c360*/  STS [R15+0x80], R34 ;  /* 0x000080220f007388 */ /* 0x0003e20000000800 */
[----:B------:R-:W-:-:S03]  /*1c370*/  F2FP.PACK_AB R26, R121, R120 ;  /* 0x00000078791a723e */ /* 0x000fc600000000ff */
[----:B------:R3:W-:Y:S01]  /*1c380*/  STS [R15+0x480], R28 ;  /* 0x0004801c0f007388 */ /* 0x0007e20000000800 */
[----:B------:R-:W-:-:S03]  /*1c390*/  F2FP.PACK_AB R24, R123, R122 ;  /* 0x0000007a7b18723e */ /* 0x000fc600000000ff */
[----:B------:R4:W-:Y:S01]  /*1c3a0*/  STS [R21], R30 ;  /* 0x0000001e15007388 */ /* 0x0009e20000000800 */
[----:B------:R-:W-:-:S03]  /*1c3b0*/  IMAD.IADD R17, R16, 0x1, R19 ;  /* 0x0000000110117824 */ /* 0x000fc600078e0213 */
[----:B------:R4:W-:Y:S01]  /*1c3c0*/  STS [R21+0x400], R32 ;  /* 0x0004002015007388 */ /* 0x0009e20000000800 */
[----:B------:R-:W-:Y:S01]  /*1c3d0*/  IMAD.IADD R16, R20, 0x1, R16 ;  /* 0x0000000114107824 */ /* 0x000fe200078e0210 */
[----:B--2---:R-:W-:Y:S02]  /*1c3e0*/  F2FP.PACK_AB R23, R125, R124 ;  /* 0x0000007c7d17723e */ /* 0x004fe400000000ff */
[----:B------:R2:W-:Y:S04]  /*1c3f0*/  STS [R17+0x80], R26 ;  /* 0x0000801a11007388 */ /* 0x0005e80000000800 */
[----:B------:R2:W-:Y:S04]  /*1c400*/  STS [R17+0x480], R24 ;  /* 0x0004801811007388 */ /* 0x0005e80000000800 */
[----:B------:R2:W-:Y:S01]  /*1c410*/  STS [R16], R23 ;  /* 0x0000001710007388 */ /* 0x0005e20000000800 */
[----:B-1----:R-:W-:-:S03]  /*1c420*/  F2FP.PACK_AB R34, R63, R62 ;  /* 0x0000003e3f22723e */ /* 0x002fc600000000ff */
[----:B------:R1:W-:Y:S01]  /*1c430*/  STS [R16+0x400], R27 ;  /* 0x0004001b10007388 */ /* 0x0003e20000000800 */
[----:B---3--:R-:W-:Y:S02]  /*1c440*/  F2FP.PACK_AB R28, R41, R40 ;  /* 0x00000028291c723e */ /* 0x008fe400000000ff */
[----:B----4-:R-:W-:-:S03]  /*1c450*/  F2FP.PACK_AB R30, R43, R42 ;  /* 0x0000002a2b1e723e */ /* 0x010fc600000000ff */
[----:B------:R3:W-:Y:S01]  /*1c460*/  STS [R25+0x4080], R28 ;  /* 0x0040801c19007388 */ /* 0x0007e20000000800 */
[----:B------:R-:W-:-:S03]  /*1c470*/  F2FP.PACK_AB R32, R61, R60 ;  /* 0x0000003c3d20723e */ /* 0x000fc600000000ff */
[----:B------:R4:W-:Y:S01]  /*1c480*/  STS [R25+0x4480], R30 ;  /* 0x0044801e19007388 */ /* 0x0009e20000000800 */
[----:B--2---:R-:W-:-:S03]  /*1c490*/  F2FP.PACK_AB R26, R49, R48 ;  /* 0x00000030311a723e */ /* 0x004fc600000000ff */
[----:B------:R2:W-:Y:S01]  /*1c4a0*/  STS [R22+0x4000], R29 ;  /* 0x0040001d16007388 */ /* 0x0005e20000000800 */
[----:B------:R-:W-:-:S03]  /*1c4b0*/  F2FP.PACK_AB R24, R51, R50 ;  /* 0x000000323318723e */ /* 0x000fc600000000ff */
[----:B------:R2:W-:Y:S01]  /*1c4c0*/  STS [R22+0x4400], R31 ;  /* 0x0044001f16007388 */ /* 0x0005e20000000800 */
[----:B------:R-:W-:-:S03]  /*1c4d0*/  F2FP.PACK_AB R23, R53, R52 ;  /* 0x000000343517723e */ /* 0x000fc600000000ff */
[----:B------:R2:W-:Y:S01]  /*1c4e0*/  STS [R19+0x4080], R26 ;  /* 0x0040801a13007388 */ /* 0x0005e20000000800 */
[----:B-1----:R-:W-:-:S03]  /*1c4f0*/  F2FP.PACK_AB R27, R55, R54 ;  /* 0x00000036371b723e */ /* 0x002fc600000000ff */
[----:B------:R1:W-:Y:S04]  /*1c500*/  STS [R19+0x4480], R24 ;  /* 0x0044801813007388 */ /* 0x0003e80000000800 */
        /* <DEDUP_REMOVED lines=12> */
[----:B------:R1:W-:Y:S01]  /*1c5d0*/  STS [R17+0x4080], R26 ;  /* 0x0040801a11007388 */ /* 0x0003e20000000800 */
[----:B------:R-:W-:-:S03]  /*1c5e0*/  F2FP.PACK_AB R23, R69, R68 ;  /* 0x000000444517723e */ /* 0x000fc600000000ff */
        /* <DEDUP_REMOVED lines=10> */
[----:B------:R-:W-:Y:S01]  /*1c690*/  STS [R22+0x8000], R29 ;  /* 0x0080001d16007388 */ /* 0x000fe20000000800 */
        /* <DEDUP_REMOVED lines=11> */
[----:B------:R-:W-:Y:S04]  /*1c750*/  STS [R15+0x8080], R32 ;  /* 0x008080200f007388 */ /* 0x000fe80000000800 */
[----:B------:R2:W-:Y:S01]  /*1c760*/  STS [R15+0x8480], R28 ;  /* 0x0084801c0f007388 */ /* 0x0005e20000000800 */
[----:B-1----:R-:W-:-:S03]  /*1c770*/  F2FP.PACK_AB R22, R99, R98 ;  /* 0x000000626316723e */ /* 0x002fc600000000ff */
[----:B------:R1:W-:Y:S01]  /*1c780*/  STS [R21+0x8000], R34 ;  /* 0x0080002215007388 */ /* 0x0003e20000000800 */
[----:B------:R-:W-:-:S03]  /*1c790*/  F2FP.PACK_AB R26, R97, R96 ;  /* 0x00000060611a723e */ /* 0x000fc600000000ff */
[----:B------:R1:W-:Y:S01]  /*1c7a0*/  STS [R21+0x8400], R30 ;  /* 0x0084001e15007388 */ /* 0x0003e20000000800 */
[----:B---3--:R-:W-:Y:S01]  /*1c7b0*/  F2FP.PACK_AB R19, R103, R102 ;  /* 0x000000666713723e */ /* 0x008fe200000000ff */
[----:B------:R-:W-:Y:S02]  /*1c7c0*/  IMAD.MOV.U32 R24, RZ, RZ, 0x4 ;  /* 0x00000004ff187424 */ /* 0x000fe400078e00ff */
[----:B------:R1:W-:Y:S01]  /*1c7d0*/  STS [R17+0x8080], R26 ;  /* 0x0080801a11007388 */ /* 0x0003e20000000800 */
[----:B----4-:R-:W-:-:S03]  /*1c7e0*/  F2FP.PACK_AB R23, R101, R100 ;  /* 0x000000646517723e */ /* 0x010fc600000000ff */
[----:B------:R1:W-:Y:S01]  /*1c7f0*/  STS [R17+0x8480], R22 ;  /* 0x0084801611007388 */ /* 0x0003e20000000800 */
[----:B--2---:R-:W-:-:S03]  /*1c800*/  IMAD.MOV.U32 R20, RZ, RZ, c[0x0][0x388] ;  /* 0x0000e200ff147624 */ /* 0x004fc600078e00ff */
[----:B------:R1:W-:Y:S04]  /*1c810*/  STS [R16+0x8000], R23 ;  /* 0x0080001710007388 */ /* 0x0003e80000000800 */
[----:B------:R1:W-:Y:S01]  /*1c820*/  STS [R16+0x8400], R19 ;  /* 0x0084001310007388 */ /* 0x0003e20000000800 */
[----:B------:R-:W-:Y:S02]  /*1c830*/  IMAD.MOV.U32 R15, RZ, RZ, RZ ;  /* 0x000000ffff0f7224 */ /* 0x000fe400078e00ff */
[CC--:B------:R-:W-:Y:S01]  /*1c840*/  @P1 IMAD.WIDE R28, R207.reuse, R24.reuse, c[0x0][0x508] ;  /* 0x00014200cf1c1625 */ /* 0x0c0fe200078e0218 */
[----:B------:R-:W-:Y:S03]  /*1c850*/  BAR.SYNC.DEFER_BLOCKING 0x1, 0x100 ;  /* 0x0044000000007b1d */ /* 0x000fe60000010000 */
[----:B------:R-:W-:-:S03]  /*1c860*/  IMAD.WIDE R24, R207, R24, c[0x0][0x500] ;  /* 0x00014000cf187625 */ /* 0x000fc600078e0218 */
        /* <DEDUP_REMOVED lines=9> */
.L_x_1969:
[----:B-1----:R-:W-:Y:S01]  /*1c900*/  IMAD.MOV.U32 R23, RZ, RZ, 0x368 ;  /* 0x00000368ff177424 */ /* 0x002fe200078e00ff */
[----:B------:R-:W-:Y:S01]  /*1c910*/  ISETP.GT.AND P2, PT, R206, 0x1, PT ;  /* 0x00000001ce00780c */ /* 0x000fe20003f44270 */
[----:B------:R-:W-:Y:S01]  /*1c920*/  IMAD.MOV.U32 R16, RZ, RZ, c[0x0][0x4e8] ;  /* 0x00013a00ff107624 */ /* 0x000fe200078e00ff */
[----:B------:R-:W-:-:S02]  /*1c930*/  ISETP.NE.U32.AND P0, PT, RZ, c[0x0][0x500], PT ;  /* 0x00014000ff007a0c */ /* 0x000fc40003f05070 */
[----:B------:R-:W-:Y:S02]  /*1c940*/  SEL R23, R23, 0x328, P2 ;  /* 0x0000032817177807 */ /* 0x000fe40001000000 */
        /* <DEDUP_REMOVED lines=13> */
[C---:B------:R-:W-:Y:S02]  /*1ca20*/  IMAD R22, R24.reuse, R17, R22 ;  /* 0x0000001118167224 */ /* 0x040fe400078e0216 */
[----:B------:R-:W-:-:S04]  /*1ca30*/  IMAD.WIDE.U32 R24, R24, R19, RZ ;  /* 0x0000001318187225 */ /* 0x000fc800078e00ff */
[----:B--2---:R-:W-:-:S04]  /*1ca40*/  IMAD.WIDE.U32 R32, R34, R221, RZ ;  /* 0x000000dd22207225 */ /* 0x004fc800078e00ff */
[----:B------:R-:W-:-:S04]  /*1ca50*/  @P3 IMAD.HI.U32 R17, R16, c[0x0][0x4ec], RZ ;  /* 0x00013b0010113a27 */ /* 0x000fc800078e00ff */
[----:B------:R-:W-:Y:S01]  /*1ca60*/  IMAD R21, R35, R221, RZ ;  /* 0x000000dd23157224 */ /* 0x000fe200078e02ff */
[----:B------:R-:W-:Y:S01]  /*1ca70*/  @P3 SHF.R.U32.HI R26, RZ, c[0x0][0x4f0], R17 ;  /* 0x00013c00ff1a3a19 */ /* 0x000fe20000011611 */
[----:B------:R-:W-:Y:S01]  /*1ca80*/  IMAD.IADD R22, R25, 0x1, R22 ;  /* 0x0000000119167824 */ /* 0x000fe200078e0216 */
[----:B-----5:R-:W-:Y:S01]  /*1ca90*/  IADD3 R25, P1, P0, R24, R32, R15 ;  /* 0x0000002018197210 */ /* 0x020fe2000783e00f */
[----:B------:R-:W-:Y:S01]  /*1caa0*/  IMAD.IADD R21, R33, 0x1, R21 ;  /* 0x0000000121157824 */ /* 0x000fe200078e0215 */
[----:B------:R-:W-:Y:S01]  /*1cab0*/  SHF.R.S32.HI R17, RZ, 0x1f, R15 ;  /* 0x0000001fff117819 */ /* 0x000fe2000001140f */
[-C--:B---3--:R-:W-:Y:S02]  /*1cac0*/  IMAD R24, R31, R27.reuse, RZ ;  /* 0x0000001b1f187224 */ /* 0x088fe400078e02ff */
[----:B------:R-:W-:Y:S01]  /*1cad0*/  IMAD.WIDE.U32 R30, R30, R27, RZ ;  /* 0x0000001b1e1e7225 */ /* 0x000fe200078e00ff */
[----:B------:R-:W-:Y:S02]  /*1cae0*/  IADD3.X R21, R22, R21, R17, P1, P0 ;  /* 0x0000001516157210 */ /* 0x000fe40000fe0411 */
[----:B------:R-:W-:Y:S01]  /*1caf0*/  SHF.R.S32.HI R22, RZ, 0x1f, R26 ;  /* 0x0000001fff167819 */ /* 0x000fe2000001141a */
[----:B------:R-:W-:Y:S01]  /*1cb00*/  IMAD.IADD R24, R31, 0x1, R24 ;  /* 0x000000011f187824 */ /* 0x000fe200078e0218 */
[----:B------:R-:W-:Y:S01]  /*1cb10*/  IADD3 R30, P1, P0, R26, R25, R30 ;  /* 0x000000191a1e7210 */ /* 0x000fe2000783e01e */
[----:B----4-:R-:W-:Y:S01]  /*1cb20*/  IMAD.MOV R23, RZ, RZ, -R26 ;  /* 0x000000ffff177224 */ /* 0x010fe200078e0a1a */
[----:B------:R-:W-:-:S02]  /*1cb30*/  SHF.R.S32.HI R27, RZ, 0x1f, R18 ;  /* 0x0000001fff1b7819 */ /* 0x000fc40000011412 */
[----:B------:R-:W-:Y:S01]  /*1cb40*/  IADD3.X R31, R22, R21, R24, P1, P0 ;  /* 0x00000015161f7210 */ /* 0x000fe20000fe0418 */
[----:B------:R-:W-:Y:S01]  /*1cb50*/  IMAD R23, R23, c[0x0][0x4e8], R16 ;  /* 0x00013a0017177a24 */ /* 0x000fe200078e0210 */
[----:B------:R-:W-:Y:S01]  /*1cb60*/  LOP3.LUT R22, R18, 0xffffffe0, RZ, 0xc0, !PT ;  /* 0xffffffe012167812 */ /* 0x000fe200078ec0ff */
[----:B------:R-:W-:Y:S01]  /*1cb70*/  IMAD.MOV.U32 R21, RZ, RZ, c[0x0][0x4ac] ;  /* 0x00012b00ff157624 */ /* 0x000fe200078e00ff */
[----:B------:R-:W-:Y:S01]  /*1cb80*/  LEA.HI R18, R27, R12, RZ, 0x3 ;  /* 0x0000000c1b127211 */ /* 0x000fe200078f18ff */
[-C--:B------:R-:W-:Y:S01]  /*1cb90*/  IMAD R25, R29, R23.reuse, RZ ;  /* 0x000000171d197224 */ /* 0x080fe200078e02ff */
[----:B------:R-:W-:Y:S01]  /*1cba0*/  SHF.R.S32.HI R26, RZ, 0x1f, R23 ;  /* 0x0000001fff1a7819 */ /* 0x000fe20000011417 */
[----:B------:R-:W-:Y:S01]  /*1cbb0*/  IMAD.WIDE.U32 R30, R28, R23, R30 ;  /* 0x000000171c1e7225 */ /* 0x000fe200078e001e */
[----:B------:R-:W-:Y:S02]  /*1cbc0*/  SEL R21, R21, c[0x0][0x454], P2 ;  /* 0x0001150015157a07 */ /* 0x000fe40001000000 */
[----:B------:R-:W-:Y:S01]  /*1cbd0*/  LOP3.LUT R29, R18, 0xffffff8, RZ, 0xc0, !PT ;  /* 0x0ffffff8121d7812 */ /* 0x000fe200078ec0ff */
[----:B------:R-:W-:-:S02]  /*1cbe0*/  IMAD.MOV.U32 R23, RZ, RZ, c[0x0][0x4a8] ;  /* 0x00012a00ff177624 */ /* 0x000fc400078e00ff */
[----:B------:R-:W-:Y:S02]  /*1cbf0*/  IMAD.IADD R22, R211, 0x1, -R22 ;  /* 0x00000001d3167824 */ /* 0x000fe400078e0a16 */
[----:B------:R-:W-:Y:S01]  /*1cc00*/  IMAD R25, R28, R26, R25 ;  /* 0x0000001a1c197224 */ /* 0x000fe200078e0219 */
[----:B------:R-:W-:Y:S01]  /*1cc10*/  SEL R23, R23, c[0x0][0x450], P2 ;  /* 0x0001140017177a07 */ /* 0x000fe20001000000 */
[----:B------:R-:W-:Y:S01]  /*1cc20*/  IMAD.IADD R29, R12, 0x1, -R29 ;  /* 0x000000010c1d7824 */ /* 0x000fe200078e0a1d */
[----:B------:R-:W-:Y:S01]  /*1cc30*/  SHF.R.S32.HI R27, RZ, 0x1f, R22 ;  /* 0x0000001fff1b7819 */ /* 0x000fe20000011416 */
[----:B------:R-:W-:Y:S01]  /*1cc40*/  IMAD.IADD R25, R31, 0x1, R25 ;  /* 0x000000011f197824 */ /* 0x000fe200078e0219 */
[----:B------:R-:W-:Y:S01]  /*1cc50*/  LEA R23, P0, R30, R23, 0x2 ;  /* 0x000000171e177211 */ /* 0x000fe200078010ff */
[----:B------:R-:W-:Y:S01]  /*1cc60*/  IMAD R18, R20, c[0x0][0x4e8], RZ ;  /* 0x00013a0014127a24 */ /* 0x000fe200078e02ff */
[----:B------:R-:W-:Y:S02]  /*1cc70*/  LEA.HI R27, R27, R22, RZ, 0x2 ;  /* 0x000000161b1b7211 */ /* 0x000fe400078f10ff */
[----:B------:R-:W-:Y:S01]  /*1cc80*/  LEA.HI.X R21, R30, R21, R25, 0x2, P0 ;  /* 0x000000151e157211 */ /* 0x000fe200000f1419 */
[----:B------:R-:W-:Y:S01]  /*1cc90*/  SHFL.IDX PT, R26, R23, RZ, 0x1c1f ;  /* 0x001c1fff171a7589 */ /* 0x000fe200000e0000 */
[----:B------:R-:W-:-:S02]  /*1cca0*/  SHF.R.S32.HI R12, RZ, 0x2, R27 ;  /* 0x00000002ff0c7819 */ /* 0x000fc4000001141b */
[----:B------:R-:W-:Y:S01]  /*1ccb0*/  LOP3.LUT P0, RZ, R22, 0x3, RZ, 0xc0, !PT ;  /* 0x0000000316ff7812 */ /* 0x000fe2000780c0ff */
[----:B------:R-:W1:Y:S02]  /*1ccc0*/  SHFL.IDX PT, R27, R21, RZ, 0x1c1f ;  /* 0x001c1fff151b7589 */ /* 0x000e6400000e0000 */
[----:B------:R-:W-:Y:S02]  /*1ccd0*/  IMAD R25, R29, 0x10, R12 ;  /* 0x000000101d197824 */ /* 0x000fe400078e020c */
[----:B------:R-:W-:Y:S02]  /*1cce0*/  SHFL.IDX PT, R30, R23, 0x1, 0x1c1f ;  /* 0x003c1f00171e7f89 */ /* 0x000fe400000e0000 */
[----:B------:R-:W-:Y:S02]  /*1ccf0*/  IMAD.IADD R25, R25, 0x1, R224 ;  /* 0x0000000119197824 */ /* 0x000fe400078e02e0 */
[----:B------:R-:W2:Y:S03]  /*1cd00*/  SHFL.IDX PT, R31, R21, 0x1, 0x1c1f ;  /* 0x003c1f00151f7f89 */ /* 0x000ea600000e0000 */
[----:B------:R-:W-:-:S02]  /*1cd10*/  IADD3 R29, R25, 0x8, RZ ;  /* 0x00000008191d7810 */ /* 0x000fc40007ffe0ff */
[-C--:B------:R-:W-:Y:S02]  /*1cd20*/  ISETP.GE.OR P1, PT, R25, R18.reuse, P0 ;  /* 0x000000121900720c */ /* 0x080fe40000726670 */
[----:B------:R-:W-:-:S11]  /*1cd30*/  ISETP.GE.OR P0, PT, R29, R18, P0 ;  /* 0x000000121d00720c */ /* 0x000fd60000706670 */
[----:B-1----:R1:W-:Y:S01]  /*1cd40*/  @!P1 ST.E [R26.64], R9 ;  /* 0x000000091a009985 */ /* 0x0023e2000c101908 */
[----:B------:R-:W-:-:S04]  /*1cd50*/  ISETP.GE.AND P1, PT, R29, R18, PT ;  /* 0x000000121d00720c */ /* 0x000fc80003f26270 */
[----:B------:R-:W-:Y:S01]  /*1cd60*/  P2R R12, PR, RZ, 0x2 ;  /* 0x00000002ff0c7803 */ /* 0x000fe20000000000 */
[----:B--2---:R1:W-:Y:S01]  /*1cd70*/  @!P0 ST.E [R30.64], R14 ;  /* 0x0000000e1e008985 */ /* 0x0043e2000c101908 */
[----:B------:R-:W-:Y:S01]  /*1cd80*/  ISETP.GE.AND P0, PT, R25, R18, PT ;  /* 0x000000121900720c */ /* 0x000fe20003f06270 */
[----:B------:R-:W-:Y:S05]  /*1cd90*/  @P2 BRA `(.L_x_1970) ;  /* 0x0000083000002947 */ /* 0x000fea0003800000 */
[-C--:B------:R-:W-:Y:S01]  /*1cda0*/  LEA.HI R65, R0, R211.reuse, RZ, 0x3 ;  /* 0x000000d300417211 */ /* 0x080fe200078f18ff */
[----:B------:R-:W-:Y:S01]  /*1cdb0*/  IMAD R2, R17, c[0x0][0x3a0], RZ ;  /* 0x0000e80011027a24 */ /* 0x000fe200078e02ff */
[----:B------:R2:W3:Y:S01]  /*1cdc0*/  LDS.128 R60, [R140+0x80] ;  /* 0x000080008c3c7984 */ /* 0x0004e20000000c00 */
[----:B------:R-:W-:Y:S01]  /*1cdd0*/  IMAD.WIDE.U32 R4, R15, c[0x0][0x3a0], RZ ;  /* 0x0000e8000f047a25 */ /* 0x000fe200078e00ff */
[----:B------:R-:W-:Y:S02]  /*1cde0*/  LOP3.LUT R0, R65, 0xfffffff8, RZ, 0xc0, !PT ;  /* 0xfffffff841007812 */ /* 0x000fe400078ec0ff */
[----:B------:R-:W-:Y:S01]  /*1cdf0*/  SHF.R.S32.HI R65, RZ, 0x3, R65 ;  /* 0x00000003ff417819 */ /* 0x000fe20000011441 */
[----:B------:R-:W-:Y:S01]  /*1ce00*/  IMAD R15, R15, c[0x0][0x3a4], R2 ;  /* 0x0000e9000f0f7a24 */ /* 0x000fe200078e0202 */
[----:B------:R-:W-:Y:S01]  /*1ce10*/  IADD3 R0, -R0, R211, RZ ;  /* 0x000000d300007210 */ /* 0x000fe20007ffe1ff */
[----:B------:R2:W4:Y:S01]  /*1ce20*/  LDS.128 R56, [R140+0x1080] ;  /* 0x001080008c387984 */ /* 0x0005220000000c00 */
[----:B------:R-:W-:-:S02]  /*1ce30*/  SHF.R.S32.HI R2, RZ, 0x1f, R19 ;  /* 0x0000001fff027819 */ /* 0x000fc40000011413 */
[----:B------:R-:W-:Y:S01]  /*1ce40*/  IADD3 R5, R5, R15, RZ ;  /* 0x0000000f05057210 */ /* 0x000fe20007ffe0ff */
[----:B------:R2:W1:Y:S01]  /*1ce50*/  LDS.128 R52, [R140+0x2080] ;  /* 0x002080008c347984 */ /* 0x0004620000000c00 */
[----:B------:R-:W-:Y:S01]  /*1ce60*/  LEA R3, R0, R65, 0x5 ;  /* 0x0000004100037211 */ /* 0x000fe200078e28ff */
[----:B------:R-:W-:Y:S01]  /*1ce70*/  IMAD R2, R2, c[0x0][0x3f0], RZ ;  /* 0x0000fc0002027a24 */ /* 0x000fe200078e02ff */
[----:B------:R-:W-:Y:S01]  /*1ce80*/  IADD3 R65, R65, R224, RZ ;  /* 0x000000e041417210 */ /* 0x000fe20007ffe0ff */
[C---:B------:R-:W-:Y:S01]  /*1ce90*/  IMAD.WIDE.U32 R6, R221.reuse, c[0x0][0x3e8], R4 ;  /* 0x0000fa00dd067a25 */ /* 0x040fe200078e0004 */
[----:B------:R-:W-:Y:S01]  /*1cea0*/  IADD3 R0, R224, R3, RZ ;  /* 0x00000003e0007210 */ /* 0x000fe20007ffe0ff */
[----:B------:R2:W1:Y:S02]  /*1ceb0*/  LDS.128 R48, [R140+0x3080] ;  /* 0x003080008c307984 */ /* 0x0004640000000c00 */
[----:B------:R-:W-:Y:S01]  /*1cec0*/  IMAD R7, R221, c[0x0][0x3ec], R7 ;  /* 0x0000fb00dd077a24 */ /* 0x000fe200078e0207 */
[----:B------:R-:W-:Y:S01]  /*1ced0*/  MOV R3, R0 ;  /* 0x0000000000037202 */ /* 0x000fe20000000f00 */
[----:B------:R-:W-:Y:S01]  /*1cee0*/  @P3 IMAD.HI.U32 R4, R0, c[0x0][0x4ec], RZ ;  /* 0x00013b0000043a27 */ /* 0x000fe200078e00ff */
[----:B------:R2:W1:Y:S03]  /*1cef0*/  LDS.128 R44, [R140+0x4080] ;  /* 0x004080008c2c7984 */ /* 0x0004660000000c00 */
[C---:B-1----:R-:W-:Y:S01]  /*1cf00*/  IMAD.WIDE.U32 R14, R19.reuse, c[0x0][0x3f0], R6 ;  /* 0x0000fc00130e7a25 */ /* 0x042fe200078e0006 */
[----:B------:R-:W-:Y:S01]  /*1cf10*/  @P3 SHF.R.U32.HI R3, RZ, c[0x0][0x4f0], R4 ;  /* 0x00013c00ff033a19 */ /* 0x000fe20000011604 */
[----:B------:R2:W1:Y:S02]  /*1cf20*/  LDS.128 R40, [R140+0x5080] ;  /* 0x005080008c287984 */ /* 0x0004640000000c00 */
[----:B------:R-:W-:Y:S01]  /*1cf30*/  IMAD R2, R19, c[0x0][0x3f4], R2 ;  /* 0x0000fd0013027a24 */ /* 0x000fe200078e0202 */
        /* <DEDUP_REMOVED lines=23> */
.L_x_2038:
[----:B------:R-:W-:Y:S05]  /*1d0b0*/  BRA.DIV ~URZ, `(.L_x_1972) ;  /* 0x00003a527f007947 */ /* 0x000fea000b800000 */
[----:B------:R2:W3:Y:S02]  /*1d0c0*/  SHFL.IDX PT, R9, R2, RZ, 0x181f ;  /* 0x00181fff02097589 */ /* 0x0004e400000e0000 */
.L_x_2039:
        /* <DEDUP_REMOVED lines=16> */
[----:B------:R3:W-:Y:S04]  /*1d1d0*/  @!P1 ST.E.128 [R14.64], R44 ;  /* 0x0000002c0e009985 */ /* 0x0007e8000c101d08 */
[----:B-1----:R3:W-:Y:S02]  /*1d1e0*/  @!P0 ST.E.128 [R68.64], R28 ;  /* 0x0000001c44008985 */ /* 0x0027e4000c101d08 */
.L_x_1974:
[----:B------:R-:W-:Y:S05]  /*1d1f0*/  BSYNC B0 ;  /* 0x0000000000007941 */ /* 0x000fea0003800000 */
.L_x_1973:
[----:B------:R-:W-:Y:S05]  /*1d200*/  BRA.DIV ~URZ, `(.L_x_1975) ;  /* 0x000039627f007947 */ /* 0x000fea000b800000 */
[----:B-1-3--:R1:W3:Y:S04]  /*1d210*/  SHFL.IDX PT, R28, R64, 0x1, 0x181f ;  /* 0x00381f00401c7f89 */ /* 0x00a2e800000e0000 */
[----:B------:R1:W2:Y:S02]  /*1d220*/  SHFL.IDX PT, R15, R2, 0x1, 0x181f ;  /* 0x00381f00020f7f89 */ /* 0x0002a400000e0000 */
.L_x_2040:
        /* <DEDUP_REMOVED lines=16> */
.L_x_1977:
[----:B------:R-:W-:Y:S05]  /*1d330*/  BSYNC B0 ;  /* 0x0000000000007941 */ /* 0x000fea0003800000 */
.L_x_1976:
[----:B------:R-:W-:Y:S05]  /*1d340*/  BRA.DIV ~URZ, `(.L_x_1978) ;  /* 0x000038f27f007947 */ /* 0x000fea000b800000 */
[----:B--2---:R2:W1:Y:S02]  /*1d350*/  SHFL.IDX PT, R24, R64, 0x2, 0x181f ;  /* 0x00581f0040187f89 */ /* 0x00446400000e0000 */
.L_x_2041:
[----:B------:R-:W-:Y:S05]  /*1d360*/  BRA.DIV ~URZ, `(.L_x_1979) ;  /* 0x000039427f007947 */ /* 0x000fea000b800000 */
[----:B------:R2:W4:Y:S02]  /*1d370*/  SHFL.IDX PT, R15, R2, 0x2, 0x181f ;  /* 0x00581f00020f7f89 */ /* 0x00052400000e0000 */
.L_x_2042:
        /* <DEDUP_REMOVED lines=16> */
.L_x_1981:
[----:B------:R-:W-:Y:S05]  /*1d480*/  BSYNC B0 ;  /* 0x0000000000007941 */ /* 0x000fea0003800000 */
.L_x_1980:
[----:B------:R-:W-:Y:S05]  /*1d490*/  BRA.DIV ~URZ, `(.L_x_1982) ;  /* 0x000038827f007947 */ /* 0x000fea000b800000 */
[----:B-12---:R-:W1:Y:S04]  /*1d4a0*/  SHFL.IDX PT, R64, R64, 0x3, 0x181f ;  /* 0x00781f0040407f89 */ /* 0x006e6800000e0000 */
[----:B------:R2:W4:Y:S02]  /*1d4b0*/  SHFL.IDX PT, R9, R2, 0x3, 0x181f ;  /* 0x00781f0002097f89 */ /* 0x00052400000e0000 */
.L_x_2043:
[----:B------:R-:W-:-:S04]  /*1d4c0*/  IADD3 R65, R65, 0x60, RZ ;  /* 0x0000006041417810 */ /* 0x000fc80007ffe0ff */
[----:B------:R-:W-:-:S13]  /*1d4d0*/  ISETP.GE.AND P0, PT, R65, R18, PT ;  /* 0x000000124100720c */ /* 0x000fda0003f06270 */
[----:B------:R-:W-:Y:S05]  /*1d4e0*/  @P0 BRA `(.L_x_1983) ;  /* 0x00001ec000000947 */ /* 0x000fea0003800000 */
[----:B------:R-:W-:Y:S02]  /*1d4f0*/  ISETP.GE.AND P1, PT, R228, c[0x0][0x3c8], PT ;  /* 0x0000f200e4007a0c */ /* 0x000fe40003f26270 */
[----:B------:R-:W-:-:S11]  /*1d500*/  ISETP.GE.AND P0, PT, R212, c[0x0][0x3c8], PT ;  /* 0x0000f200d4007a0c */ /* 0x000fd60003f06270 */
[-C--:B----4-:R-:W-:Y:S02]  /*1d510*/  @!P1 LEA R14, P3, R228, R9.reuse, 0x1 ;  /* 0x00000009e40e9211 */ /* 0x090fe400078608ff */
[----:B--2---:R-:W-:Y:S02]  /*1d520*/  @!P0 LEA R2, P2, R212, R9, 0x1 ;  /* 0x00000009d4028211 */ /* 0x004fe400078408ff */
[-C--:B-1----:R-:W-:Y:S02]  /*1d530*/  @!P1 LEA.HI.X R15, R228, R64.reuse, R19, 0x1, P3 ;  /* 0x00000040e40f9211 */ /* 0x082fe400018f0c13 */
        /* <DEDUP_REMOVED lines=9> */
.L_x_1970:
[----:B------:R-:W-:Y:S01]  /*1d5d0*/  IMAD R0, R17, c[0x0][0x408], RZ ;  /* 0x0001020011007a24 */ /* 0x000fe200078e02ff */
[----:B------:R-:W-:Y:S01]  /*1d5e0*/  MOV R13, R16 ;  /* 0x00000010000d7202 */ /* 0x000fe20000000f00 */
[----:B------:R-:W-:-:S04]  /*1d5f0*/  IMAD.WIDE.U32 R20, R15, c[0x0][0x408], RZ ;  /* 0x000102000f147a25 */ /* 0x000fc800078e00ff */
[----:B------:R-:W-:Y:S02]  /*1d600*/  IMAD R0, R15, c[0x0][0x40c], R0 ;  /* 0x000103000f007a24 */ /* 0x000fe400078e0200 */
[----:B-1----:R-:W-:-:S03]  /*1d610*/  @P3 IMAD.HI.U32 R9, R16, c[0x0][0x4ec], RZ ;  /* 0x00013b0010093a27 */ /* 0x002fc600078e00ff */
[----:B------:R-:W-:Y:S02]  /*1d620*/  IADD3 R21, R21, R0, RZ ;  /* 0x0000000015157210 */ /* 0x000fe40007ffe0ff */
[----:B------:R-:W-:Y:S02]  /*1d630*/  SHF.R.S32.HI R0, RZ, 0x1f, R19 ;  /* 0x0000001fff007819 */ /* 0x000fe40000011413 */
[----:B------:R-:W-:Y:S01]  /*1d640*/  @P3 SHF.R.U32.HI R13, RZ, c[0x0][0x4f0], R9 ;  /* 0x00013c00ff0d3a19 */ /* 0x000fe20000011609 */
[----:B------:R-:W-:-:S03]  /*1d650*/  IMAD.WIDE.U32 R14, R221, c[0x0][0x438], R20 ;  /* 0x00010e00dd0e7a25 */ /* 0x000fc600078e0014 */
[----:B------:R-:W-:Y:S01]  /*1d660*/  IADD3 R9, -R13, RZ, RZ ;  /* 0x000000ff0d097210 */ /* 0x000fe20007ffe1ff */
[----:B------:R-:W-:Y:S02]  /*1d670*/  IMAD R0, R0, c[0x0][0x440], RZ ;  /* 0x0001100000007a24 */ /* 0x000fe400078e02ff */
[----:B------:R-:W-:Y:S02]  /*1d680*/  IMAD R15, R221, c[0x0][0x43c], R15 ;  /* 0x00010f00dd0f7a24 */ /* 0x000fe400078e020f */
[C---:B------:R-:W-:Y:S02]  /*1d690*/  IMAD R0, R19.reuse, c[0x0][0x444], R0 ;  /* 0x0001110013007a24 */ /* 0x040fe400078e0200 */
[----:B------:R-:W-:-:S04]  /*1d6a0*/  IMAD.WIDE.U32 R14, R19, c[0x0][0x440], R14 ;  /* 0x00011000130e7a25 */ /* 0x000fc800078e000e */
[----:B------:R-:W-:Y:S01]  /*1d6b0*/  IMAD R9, R9, c[0x0][0x4e8], R16 ;  /* 0x00013a0009097a24 */ /* 0x000fe200078e0210 */
[----:B------:R-:W-:Y:S02]  /*1d6c0*/  IADD3 R15, R15, R0, RZ ;  /* 0x000000000f0f7210 */ /* 0x000fe40007ffe0ff */
[----:B------:R-:W-:-:S03]  /*1d6d0*/  SHF.R.S32.HI R0, RZ, 0x1f, R13 ;  /* 0x0000001fff007819 */ /* 0x000fc6000001140d */
[----:B------:R-:W-:-:S04]  /*1d6e0*/  IMAD.WIDE.U32 R14, R225, c[0x0][0x448], R14 ;  /* 0x00011200e10e7a25 */ /* 0x000fc800078e000e */
        /* <DEDUP_REMOVED lines=14> */
.L_x_2044:
[----:B------:R-:W-:Y:S05]  /*1d7d0*/  BRA.DIV ~URZ, `(.L_x_1985) ;  /* 0x000036727f007947 */ /* 0x000fea000b800000 */
[----:B------:R3:W4:Y:S02]  /*1d7e0*/  SHFL.IDX PT, R9, R167, RZ, 0x1c1f ;  /* 0x001c1fffa7097589 */ /* 0x00072400000e0000 */
.L_x_2045:
        /* <DEDUP_REMOVED lines=54> */
[-C--:B----4-:R-:W-:Y:S02]  /*1db50*/  @!P1 LEA R16, P5, R218, R9.reuse, 0x2 ;  /* 0x00000009da109211 */ /* 0x090fe400078a10ff */
[----:B------:R-:W-:Y:S02]  /*1db60*/  @!P0 LEA R14, P2, R154, R9, 0x2 ;  /* 0x000000099a0e8211 */ /* 0x000fe400078410ff */
[-C--:B--2---:R-:W-:Y:S02]  /*1db70*/  @!P1 LEA.HI.X R17, R218, R168.reuse, R155, 0x2, P5 ;  /* 0x000000a8da119211 */ /* 0x084fe400028f149b */
[----:B------:R-:W-:Y:S02]  /*1db80*/  @!P0 LEA.HI.X R15, R154, R168, R153, 0x2, P2 ;  /* 0x000000a89a0f8211 */ /* 0x000fe400010f1499 */
[----:B------:R-:W-:Y:S01]  /*1db90*/  ISETP.GE.AND P2, PT, R38, c[0x0][0x3c8], PT ;  /* 0x0000f20026007a0c */ /* 0x000fe20003f46270 */
[----:B------:R2:W-:Y:S01]  /*1dba0*/  @!P1 ST.E.64 [R16.64], R132 ;  /* 0x0000008410009985 */ /* 0x0005e2000c101b08 */
[----:B------:R-:W-:-:S02]  /*1dbb0*/  ISETP.GE.AND P1, PT, R36, c[0x0][0x3c8], PT ;  /* 0x0000f20024007a0c */ /* 0x000fc40003f26270 */
[-C--:B------:R-:W-:Y:S01]  /*1dbc0*/  @!P3 LEA R170, P5, R148, R9.reuse, 0x2 ;  /* 0x0000000994aab211 */ /* 0x080fe200078a10ff */
[----:B------:R4:W-:Y:S01]  /*1dbd0*/  @!P0 ST.E.64 [R14.64], R128 ;  /* 0x000000800e008985 */ /* 0x0009e2000c101b08 */
[----:B------:R-:W-:Y:S02]  /*1dbe0*/  @!P4 LEA R172, P0, R76, R9, 0x2 ;  /* 0x000000094cacc211 */ /* 0x000fe400078010ff */
[-C--:B------:R-:W-:Y:S02]  /*1dbf0*/  @!P3 LEA.HI.X R171, R148, R168.reuse, R89, 0x2, P5 ;  /* 0x000000a894abb211 */ /* 0x080fe400028f1459 */
[----:B------:R-:W-:-:S03]  /*1dc00*/  @!P4 LEA.HI.X R173, R76, R168, R39, 0x2, P0 ;  /* 0x000000a84cadc211 */ /* 0x000fc600000f1427 */
[----:B------:R-:W-:Y:S01]  /*1dc10*/  @!P2 LEA R174, P5, R38, R9, 0x2 ;  /* 0x0000000926aea211 */ /* 0x000fe200078a10ff */
        /* <DEDUP_REMOVED lines=12> */
[-C--:B------:R-:W-:Y:S02]  /*1dce0*/  @!P3 LEA.HI.X R15, R28, R168.reuse, R27, 0x2, P5 ;  /* 0x000000a81c0fb211 */ /* 0x080fe400028f141b */
[-C--:B-----5:R-:W-:Y:S02]  /*1dcf0*/  @!P4 LEA R104, P0, R24, R9.reuse, 0x2 ;  /* 0x000000091868c211 */ /* 0x0a0fe400078010ff */
[----:B-1----:R-:W-:Y:S01]  /*1dd00*/  @!P2 LEA R108, P5, R22, R9, 0x2 ;  /* 0x00000009166ca211 */ /* 0x002fe200078a10ff */
[----:B------:R1:W-:Y:S01]  /*1dd10*/  @!P3 ST.E.64 [R14.64], R120 ;  /* 0x000000780e00b985 */ /* 0x0003e2000c101b08 */
[----:B------:R-:W-:Y:S02]  /*1dd20*/  @!P4 LEA.HI.X R105, R24, R168, R23, 0x2, P0 ;  /* 0x000000a81869c211 */ /* 0x000fe400000f1417 */
[----:B------:R-:W-:-:S03]  /*1dd30*/  ISETP.GE.AND P3, PT, R18, c[0x0][0x3c8], PT ;  /* 0x0000f20012007a0c */ /* 0x000fc60003f66270 */
[----:B---3--:R-:W-:Y:S01]  /*1dd40*/  @!P1 LEA R112, P0, R20, R9, 0x2 ;  /* 0x0000000914709211 */ /* 0x008fe200078010ff */
[----:B------:R3:W-:Y:S01]  /*1dd50*/  @!P4 ST.E.64 [R104.64], R124 ;  /* 0x0000007c6800c985 */ /* 0x0007e2000c101b08 */
[-C--:B------:R-:W-:Y:S02]  /*1dd60*/  @!P2 LEA.HI.X R109, R22, R168.reuse, R21, 0x2, P5 ;  /* 0x000000a8166da211 */ /* 0x080fe400028f1415 */
        /* <DEDUP_REMOVED lines=12> */
[----:B---3--:R-:W-:-:S03]  /*1de30*/  @!P2 LEA R104, P5, R165, R9, 0x2 ;  /* 0x00000009a568a211 */ /* 0x008fc600078a10ff */
[----:B------:R2:W-:Y:S01]  /*1de40*/  @!P4 ST.E.64 [R14.64], R52 ;  /* 0x000000340e00c985 */ /* 0x0005e2000c101b08 */
[-C--:B------:R-:W-:Y:S02]  /*1de50*/  @!P2 LEA.HI.X R105, R165, R168.reuse, R164, 0x2, P5 ;  /* 0x000000a8a569a211 */ /* 0x080fe400028f14a4 */
[-C--:B----4-:R-:W-:Y:S02]  /*1de60*/  @!P1 LEA R40, P0, R163, R9.reuse, 0x2 ;  /* 0x00000009a3289211 */ /* 0x090fe400078010ff */
[----:B------:R-:W-:Y:S01]  /*1de70*/  ISETP.GE.AND P4, PT, R157, c[0x0][0x3c8], PT ;  /* 0x0000f2009d007a0c */ /* 0x000fe20003f86270 */
[----:B------:R-:W-:Y:S01]  /*1de80*/  @!P2 ST.E.64 [R104.64], R56 ;  /* 0x000000386800a985 */ /* 0x000fe2000c101b08 */
[----:B------:R-:W-:Y:S02]  /*1de90*/  @!P1 LEA.HI.X R41, R163, R168, R162, 0x2, P0 ;  /* 0x000000a8a3299211 */ /* 0x000fe400000f14a2 */
[----:B------:R-:W-:Y:S02]  /*1dea0*/  ISETP.GE.AND P2, PT, R152, c[0x0][0x3c8], PT ;  /* 0x0000f20098007a0c */ /* 0x000fe40003f46270 */
[----:B-----5:R-:W-:Y:S01]  /*1deb0*/  @!P3 LEA R44, P5, R161, R9, 0x2 ;  /* 0x00000009a12cb211 */ /* 0x020fe200078a10ff */
[----:B------:R3:W-:Y:S01]  /*1dec0*/  @!P1 ST.E.64 [R40.64], R60 ;  /* 0x0000003c28009985 */ /* 0x0007e2000c101b08 */
[----:B------:R-:W-:-:S02]  /*1ded0*/  ISETP.GE.AND P1, PT, R150, c[0x0][0x3c8], PT ;  /* 0x0000f20096007a0c */ /* 0x000fc40003f26270 */
[----:B------:R-:W-:Y:S02]  /*1dee0*/  @!P3 LEA.HI.X R45, R161, R168, R160, 0x2, P5 ;  /* 0x000000a8a12db211 */ /* 0x000fe400028f14a0 */
[----:B------:R-:W-:-:S03]  /*1def0*/  ISETP.GE.AND P5, PT, R78, c[0x0][0x3c8], PT ;  /* 0x0000f2004e007a0c */ /* 0x000fc60003fa6270 */
[----:B------:R4:W-:Y:S01]  /*1df00*/  @!P3 ST.E.64 [R44.64], R64 ;  /* 0x000000402c00b985 */ /* 0x0009e2000c101b08 */
[----:B-1----:R-:W-:-:S04]  /*1df10*/  @!P4 LEA R16, P0, R157, R9, 0x2 ;  /* 0x000000099d10c211 */ /* 0x002fc800078010ff */
[-C--:B------:R-:W-:Y:S02]  /*1df20*/  @!P4 LEA.HI.X R17, R157, R168.reuse, R156, 0x2, P0 ;  /* 0x000000a89d11c211 */ /* 0x080fe400000f149c */
[-C--:B------:R-:W-:Y:S02]  /*1df30*/  @!P1 LEA R48, P3, R150, R9.reuse, 0x2 ;  /* 0x0000000996309211 */ /* 0x080fe400078610ff */
[----:B--2---:R-:W-:Y:S01]  /*1df40*/  @!P2 LEA R14, P0, R152, R9, 0x2 ;  /* 0x00000009980ea211 */ /* 0x004fe200078010ff */
[----:B------:R1:W-:Y:S01]  /*1df50*/  @!P4 ST.E.64 [R16.64], R68 ;  /* 0x000000441000c985 */ /* 0x0003e2000c101b08 */
[-C--:B------:R-:W-:Y:S02]  /*1df60*/  @!P1 LEA.HI.X R49, R150, R168.reuse, R149, 0x2, P3 ;  /* 0x000000a896319211 */ /* 0x080fe400018f1495 */
[----:B------:R-:W-:Y:S02]  /*1df70*/  @!P2 LEA.HI.X R15, R152, R168, R151, 0x2, P0 ;  /* 0x000000a8980fa211 */ /* 0x000fe400000f1497 */
[----:B------:R-:W-:-:S03]  /*1df80*/  ISETP.GE.AND P4, PT, R34, c[0x0][0x3c8], PT ;  /* 0x0000f20022007a0c */ /* 0x000fc60003f86270 */
[----:B------:R2:W-:Y:S01]  /*1df90*/  @!P2 ST.E.64 [R14.64], R72 ;  /* 0x000000480e00a985 */ /* 0x0005e2000c101b08 */
[----:B------:R-:W-:Y:S02]  /*1dfa0*/  ISETP.GE.AND P2, PT, R32, c[0x0][0x3c8], PT ;  /* 0x0000f20020007a0c */ /* 0x000fe40003f46270 */
[----:B---3--:R-:W-:Y:S01]  /*1dfb0*/  @!P6 LEA R40, P0, R88, R9, 0x2 ;  /* 0x000000095828e211 */ /* 0x008fe200078010ff */
[----:B------:R3:W-:Y:S01]  /*1dfc0*/  @!P1 ST.E.64 [R48.64], R2 ;  /* 0x0000000230009985 */ /* 0x0007e2000c101b08 */
[----:B------:R-:W-:Y:S02]  /*1dfd0*/  ISETP.GE.AND P1, PT, R30, c[0x0][0x3c8], PT ;  /* 0x0000f2001e007a0c */ /* 0x000fe40003f26270 */
[----:B------:R-:W-:Y:S02]  /*1dfe0*/  @!P6 LEA.HI.X R41, R88, R168, R79, 0x2, P0 ;  /* 0x000000a85829e211 */ /* 0x000fe400000f144f */
[----:B------:R-:W-:-:S03]  /*1dff0*/  ISETP.GE.AND P0, PT, R26, c[0x0][0x3c8], PT ;  /* 0x0000f2001a007a0c */ /* 0x000fc60003f06270 */
[----:B------:R3:W-:Y:S01]  /*1e000*/  @!P6 ST.E.64 [R40.64], R80 ;  /* 0x000000502800e985 */ /* 0x0007e2000c101b08 */
[----:B----4-:R-:W-:-:S04]  /*1e010*/  @!P4 LEA R44, P6, R34, R9, 0x2 ;  /* 0x00000009222cc211 */ /* 0x010fc800078c10ff */
[----:B------:R-:W-:Y:S02]  /*1e020*/  @!P4 LEA.HI.X R45, R34, R168, R33, 0x2, P6 ;  /* 0x000000a8222dc211 */ /* 0x000fe400030f1421 */
[----:B-1----:R-:W-:-:S04]  /*1e030*/  @!P5 LEA R16, P3, R78, R9, 0x2 ;  /* 0x000000094e10d211 */ /* 0x002fc800078610ff */
[----:B------:R-:W-:Y:S02]  /*1e040*/  @!P5 LEA.HI.X R17, R78, R168, R77, 0x2, P3 ;  /* 0x000000a84e11d211 */ /* 0x000fe400018f144d */
[----:B--2---:R-:W-:-:S03]  /*1e050*/  @!P2 LEA R14, P3, R32, R9, 0x2 ;  /* 0x00000009200ea211 */ /* 0x004fc600078610ff */
[----:B------:R1:W-:Y:S01]  /*1e060*/  @!P5 ST.E.64 [R16.64], R84 ;  /* 0x000000541000d985 */ /* 0x0003e2000c101b08 */
[----:B---3--:R-:W-:-:S03]  /*1e070*/  @!P1 LEA R2, P5, R30, R9, 0x2 ;  /* 0x000000091e029211 */ /* 0x008fc600078a10ff */
[----:B------:R1:W-:Y:S01]  /*1e080*/  @!P4 ST.E.64 [R44.64], R4 ;  /* 0x000000042c00c985 */ /* 0x0003e2000c101b08 */
[-C--:B------:R-:W-:Y:S02]  /*1e090*/  @!P2 LEA.HI.X R15, R32, R168.reuse, R31, 0x2, P3 ;  /* 0x000000a8200fa211 */ /* 0x080fe400018f141f */
[----:B------:R-:W-:Y:S02]  /*1e0a0*/  @!P0 LEA R48, P3, R26, R9, 0x2 ;  /* 0x000000091a308211 */ /* 0x000fe400078610ff */
[-C--:B------:R-:W-:Y:S01]  /*1e0b0*/  @!P1 LEA.HI.X R3, R30, R168.reuse, R29, 0x2, P5 ;  /* 0x000000a81e039211 */ /* 0x080fe200028f141d */
[----:B------:R1:W-:Y:S01]  /*1e0c0*/  @!P2 ST.E.64 [R14.64], R92 ;  /* 0x0000005c0e00a985 */ /* 0x0003e2000c101b08 */
[----:B------:R-:W-:-:S03]  /*1e0d0*/  @!P0 LEA.HI.X R49, R26, R168, R25, 0x2, P3 ;  /* 0x000000a81a318211 */ /* 0x000fc600018f1419 */
[----:B------:R1:W-:Y:S04]  /*1e0e0*/  @!P1 ST.E.64 [R2.64], R96 ;  /* 0x0000006002009985 */ /* 0x0003e8000c101b08 */
[----:B------:R1:W-:Y:S02]  /*1e0f0*/  @!P0 ST.E.64 [R48.64], R100 ;  /* 0x0000006430008985 */ /* 0x0003e4000c101b08 */
.L_x_1987:
[----:B------:R-:W-:Y:S05]  /*1e100*/  BSYNC B0 ;  /* 0x0000000000007941 */ /* 0x000fea0003800000 */
.L_x_1986:
[----:B------:R-:W-:Y:S05]  /*1e110*/  BRA.DIV ~URZ, `(.L_x_1988) ;  /* 0x00002d927f007947 */ /* 0x000fea000b800000 */
[----:B-1----:R-:W1:Y:S04]  /*1e120*/  SHFL.IDX PT, R166, R166, 0x1, 0x1c1f ;  /* 0x003c1f00a6a67f89 */ /* 0x002e6800000e0000 */
[----:B----4-:R4:W3:Y:S02]  /*1e130*/  SHFL.IDX PT, R9, R167, 0x1, 0x1c1f ;  /* 0x003c1f00a7097f89 */ /* 0x0108e400000e0000 */
.L_x_2046:
[----:B------:R-:W-:-:S13]  /*1e140*/  ISETP.NE.AND P0, PT, R12, RZ, PT ;  /* 0x000000ff0c00720c */ /* 0x000fda0003f05270 */
[----:B------:R-:W-:Y:S05]  /*1e150*/  @P0 BRA `(.L_x_1983) ;  /* 0x0000125000000947 */ /* 0x000fea0003800000 */
[----:B------:R-:W-:Y:S02]  /*1e160*/  ISETP.GE.AND P3, PT, R154, c[0x0][0x3c8], PT ;  /* 0x0000f2009a007a0c */ /* 0x000fe40003f66270 */
[----:B------:R-:W-:Y:S02]  /*1e170*/  ISETP.GE.AND P4, PT, R218, c[0x0][0x3c8], PT ;  /* 0x0000f200da007a0c */ /* 0x000fe40003f86270 */
[----:B------:R-:W-:Y:S02]  /*1e180*/  ISETP.GE.AND P2, PT, R148, c[0x0][0x3c8], PT ;  /* 0x0000f20094007a0c */ /* 0x000fe40003f46270 */
[----:B------:R-:W-:Y:S02]  /*1e190*/  ISETP.GE.AND P1, PT, R76, c[0x0][0x3c8], PT ;  /* 0x0000f2004c007a0c */ /* 0x000fe40003f26270 */
[----:B------:R-:W-:-:S05]  /*1e1a0*/  ISETP.GE.AND P0, PT, R38, c[0x0][0x3c8], PT ;  /* 0x0000f20026007a0c */ /* 0x000fca0003f06270 */
[-C--:B---3--:R-:W-:Y:S02]  /*1e1b0*/  @!P3 LEA R2, P5, R154, R9.reuse, 0x2 ;  /* 0x000000099a02b211 */ /* 0x088fe400078a10ff */
[-C--:B------:R-:W-:Y:S02]  /*1e1c0*/  @!P4 LEA R14, P6, R218, R9.reuse, 0x2 ;  /* 0x00000009da0ec211 */ /* 0x080fe400078c10ff */
[-C--:B-1----:R-:W-:Y:S02]  /*1e1d0*/  @!P3 LEA.HI.X R3, R154, R166.reuse, R153, 0x2, P5 ;  /* 0x000000a69a03b211 */ /* 0x082fe400028f1499 */
[-C--:B------:R-:W-:Y:S02]  /*1e1e0*/  @!P2 LEA R4, P5, R148, R9.reuse, 0x2 ;  /* 0x000000099404a211 */ /* 0x080fe400078a10ff */
[----:B------:R-:W-:Y:S02]  /*1e1f0*/  @!P4 LEA.HI.X R15, R218, R166, R155, 0x2, P6 ;  /* 0x000000a6da0fc211 */ /* 0x000fe400030f149b */
[----:B------:R-:W-:-:S02]  /*1e200*/  @!P1 LEA R40, P6, R76, R9, 0x2 ;  /* 0x000000094c289211 */ /* 0x000fc400078c10ff */
[-C--:B------:R-:W-:Y:S01]  /*1e210*/  @!P2 LEA.HI.X R5, R148, R166.reuse, R89, 0x2, P5 ;  /* 0x000000a69405a211 */ /* 0x080fe200028f1459 */
[----:B------:R1:W-:Y:S01]  /*1e220*/  @!P4 ST.E.64 [R14.64], R134 ;  /* 0x000000860e00c985 */ /* 0x0003e2000c101b08 */
        /* <DEDUP_REMOVED lines=9> */
[----:B------:R-:W-:Y:S02]  /*1e2c0*/  ISETP.GE.AND P3, PT, R22, c[0x0][0x3c8], PT ;  /* 0x0000f20016007a0c */ /* 0x000fe40003f66270 */
[----:B------:R-:W-:Y:S01]  /*1e2d0*/  ISETP.GE.AND P2, PT, R20, c[0x0][0x3c8], PT ;  /* 0x0000f20014007a0c */ /* 0x000fe20003f46270 */
[----:B------:R4:W-:Y:S02]  /*1e2e0*/  @!P0 ST.E.64 [R16.64], R114 ;  /* 0x0000007210008985 */ /* 0x0009e4000c101b08 */
[----:B------:R-:W-:-:S04]  /*1e2f0*/  @!P6 LEA R44, P0, R36, R9, 0x2 ;  /* 0x00000009242ce211 */ /* 0x000fc800078010ff */
[-C--:B------:R-:W-:Y:S02]  /*1e300*/  @!P5 LEA R38, P1, R28, R9.reuse, 0x2 ;  /* 0x000000091c26d211 */ /* 0x080fe400078210ff */
[-C--:B------:R-:W-:Y:S02]  /*1e310*/  @!P6 LEA.HI.X R45, R36, R166.reuse, R35, 0x2, P0 ;  /* 0x000000a6242de211 */ /* 0x080fe400000f1423 */
[-C--:B------:R-:W-:Y:S02]  /*1e320*/  @!P5 LEA.HI.X R39, R28, R166.reuse, R27, 0x2, P1 ;  /* 0x000000a61c27d211 */ /* 0x080fe400008f141b */
[----:B------:R-:W-:Y:S01]  /*1e330*/  ISETP.GE.AND P1, PT, R18, c[0x0][0x3c8], PT ;  /* 0x0000f20012007a0c */ /* 0x000fe20003f26270 */
[----:B------:R-:W-:Y:S01]  /*1e340*/  @!P6 ST.E.64 [R44.64], R118 ;  /* 0x000000762c00e985 */ /* 0x000fe2000c101b08 */
[C---:B-1----:R-:W-:Y:S02]  /*1e350*/  @!P4 LEA R14, P0, R24.reuse, R9, 0x2 ;  /* 0x00000009180ec211 */ /* 0x042fe400078010ff */
[----:B------:R-:W-:Y:S01]  /*1e360*/  ISETP.GE.AND P6, PT, R159, c[0x0][0x3c8], PT ;  /* 0x0000f2009f007a0c */ /* 0x000fe20003fc6270 */
[----:B------:R-:W-:Y:S01]  /*1e370*/  @!P5 ST.E.64 [R38.64], R122 ;  /* 0x0000007a2600d985 */ /* 0x000fe2000c101b08 */
[----:B------:R-:W-:-:S02]  /*1e380*/  @!P4 LEA.HI.X R15, R24, R166, R23, 0x2, P0 ;  /* 0x000000a6180fc211 */ /* 0x000fc400000f1417 */
[CC--:B---3--:R-:W-:Y:S02]  /*1e390*/  @!P3 LEA R2, P0, R22.reuse, R9.reuse, 0x2 ;  /* 0x000000091602b211 */ /* 0x0c8fe400078010ff */
[----:B------:R-:W-:Y:S01]  /*1e3a0*/  ISETP.GE.AND P5, PT, R165, c[0x0][0x3c8], PT ;  /* 0x0000f200a5007a0c */ /* 0x000fe20003fa6270 */
[----:B------:R-:W-:Y:S01]  /*1e3b0*/  @!P4 ST.E.64 [R14.64], R126 ;  /* 0x0000007e0e00c985 */ /* 0x000fe2000c101b08 */
[-C--:B------:R-:W-:Y:S02]  /*1e3c0*/  @!P3 LEA.HI.X R3, R22, R166.reuse, R21, 0x2, P0 ;  /* 0x000000a61603b211 */ /* 0x080fe400000f1415 */
[C---:B-----5:R-:W-:Y:S02]  /*1e3d0*/  @!P2 LEA R4, P0, R20.reuse, R9, 0x2 ;  /* 0x000000091404a211 */ /* 0x060fe400078010ff */
[----:B------:R-:W-:Y:S01]  /*1e3e0*/  ISETP.GE.AND P4, PT, R163, c[0x0][0x3c8], PT ;  /* 0x0000f200a3007a0c */ /* 0x000fe20003f86270 */
[----:B------:R1:W-:Y:S01]  /*1e3f0*/  @!P3 ST.E.64 [R2.64], R42 ;  /* 0x0000002a0200b985 */ /* 0x0003e2000c101b08 */
[----:B------:R-:W-:-:S02]  /*1e400*/  @!P2 LEA.HI.X R5, R20, R166, R19, 0x2, P0 ;  /* 0x000000a61405a211 */ /* 0x000fc400000f1413 */
[CC--:B------:R-:W-:Y:S02]  /*1e410*/  @!P1 LEA R12, P0, R18.reuse, R9.reuse, 0x2 ;  /* 0x00000009120c9211 */ /* 0x0c0fe400078010ff */
[----:B------:R-:W-:Y:S01]  /*1e420*/  ISETP.GE.AND P3, PT, R161, c[0x0][0x3c8], PT ;  /* 0x0000f200a1007a0c */ /* 0x000fe20003f66270 */
[----:B------:R3:W-:Y:S01]  /*1e430*/  @!P2 ST.E.64 [R4.64], R46 ;  /* 0x0000002e0400a985 */ /* 0x0007e2000c101b08 */
[----:B------:R-:W-:Y:S02]  /*1e440*/  @!P1 LEA.HI.X R13, R18, R166, R13, 0x2, P0 ;  /* 0x000000a6120d9211 */ /* 0x000fe400000f140d */
[-C--:B------:R-:W-:Y:S02]  /*1e450*/  @!P6 LEA R18, P0, R159, R9.reuse, 0x2 ;  /* 0x000000099f12e211 */ /* 0x080fe400078010ff */
[----:B------:R-:W-:Y:S01]  /*1e460*/  ISETP.GE.AND P2, PT, R157, c[0x0][0x3c8], PT ;  /* 0x0000f2009d007a0c */ /* 0x000fe20003f46270 */
[----:B------:R5:W-:Y:S01]  /*1e470*/  @!P1 ST.E.64 [R12.64], R50 ;  /* 0x000000320c009985 */ /* 0x000be2000c101b08 */
[----:B----4-:R-:W-:-:S02]  /*1e480*/  @!P5 LEA R16, P1, R165, R9, 0x2 ;  /* 0x00000009a510d211 */ /* 0x010fc400078210ff */
[-C--:B------:R-:W-:Y:S02]  /*1e490*/  @!P6 LEA.HI.X R19, R159, R166.reuse, R158, 0x2, P0 ;  /* 0x000000a69f13e211 */ /* 0x080fe400000f149e */
[----:B------:R-:W-:Y:S02]  /*1e4a0*/  @!P4 LEA R20, P0, R163, R9, 0x2 ;  /* 0x00000009a314c211 */ /* 0x000fe400078010ff */
[-C--:B------:R-:W-:Y:S01]  /*1e4b0*/  @!P5 LEA.HI.X R17, R165, R166.reuse, R164, 0x2, P1 ;  /* 0x000000a6a511d211 */ /* 0x080fe200008f14a4 */
[----:B------:R-:W-:Y:S01]  /*1e4c0*/  @!P6 ST.E.64 [R18.64], R54 ;  /* 0x000000361200e985 */ /* 0x000fe2000c101b08 */
[----:B------:R-:W-:Y:S02]  /*1e4d0*/  ISETP.GE.AND P1, PT, R152, c[0x0][0x3c8], PT ;  /* 0x0000f20098007a0c */ /* 0x000fe40003f26270 */
[----:B------:R-:W-:Y:S01]  /*1e4e0*/  @!P4 LEA.HI.X R21, R163, R166, R162, 0x2, P0 ;  /* 0x000000a6a315c211 */ /* 0x000fe200000f14a2 */
[----:B------:R4:W-:Y:S01]  /*1e4f0*/  @!P5 ST.E.64 [R16.64], R58 ;  /* 0x0000003a1000d985 */ /* 0x0009e2000c101b08 */
[----:B------:R-:W-:-:S02]  /*1e500*/  ISETP.GE.AND P6, PT, R150, c[0x0][0x3c8], PT ;  /* 0x0000f20096007a0c */ /* 0x000fc40003fc6270 */
[----:B------:R-:W-:Y:S01]  /*1e510*/  ISETP.GE.AND P5, PT, R88, c[0x0][0x3c8], PT ;  /* 0x0000f20058007a0c */ /* 0x000fe20003fa6270 */
[----:B------:R-:W-:Y:S01]  /*1e520*/  @!P4 ST.E.64 [R20.64], R62 ;  /* 0x0000003e1400c985 */ /* 0x000fe2000c101b08 */
[CC--:B-1----:R-:W-:Y:S02]  /*1e530*/  @!P3 LEA R2, P0, R161.reuse, R9.reuse, 0x2 ;  /* 0x00000009a102b211 */ /* 0x0c2fe400078010ff */
[----:B------:R-:W-:Y:S02]  /*1e540*/  ISETP.GE.AND P4, PT, R78, c[0x0][0x3c8], PT ;  /* 0x0000f2004e007a0c */ /* 0x000fe40003f86270 */
[----:B------:R-:W-:Y:S02]  /*1e550*/  @!P3 LEA.HI.X R3, R161, R166, R160, 0x2, P0 ;  /* 0x000000a6a103b211 */ /* 0x000fe400000f14a0 */
[----:B---3--:R-:W-:-:S03]  /*1e560*/  @!P2 LEA R4, P0, R157, R9, 0x2 ;  /* 0x000000099d04a211 */ /* 0x008fc600078010ff */
[----:B------:R1:W-:Y:S01]  /*1e570*/  @!P3 ST.E.64 [R2.64], R66 ;  /* 0x000000420200b985 */ /* 0x0003e2000c101b08 */
[-C--:B------:R-:W-:Y:S02]  /*1e580*/  @!P2 LEA.HI.X R5, R157, R166.reuse, R156, 0x2, P0 ;  /* 0x000000a69d05a211 */ /* 0x080fe400000f149c */
[-C--:B-----5:R-:W-:Y:S02]  /*1e590*/  @!P1 LEA R12, P0, R152, R9.reuse, 0x2 ;  /* 0x00000009980c9211 */ /* 0x0a0fe400078010ff */
        /* <DEDUP_REMOVED lines=8> */
[-C--:B----4-:R-:W-:Y:S02]  /*1e620*/  @!P4 LEA R16, P0, R78, R9.reuse, 0x2 ;  /* 0x000000094e10c211 */ /* 0x090fe400078010ff */
        /* <DEDUP_REMOVED lines=17> */
[----:B----4-:R-:W-:-:S04]  /*1e740*/  LEA R2, P0, R26, R9, 0x2 ;  /* 0x000000091a027211 */ /* 0x010fc800078010ff */
[----:B------:R-:W-:-:S05]  /*1e750*/  LEA.HI.X R3, R26, R166, R25, 0x2, P0 ;  /* 0x000000a61a037211 */ /* 0x000fca00000f1419 */
[----:B------:R1:W-:Y:S01]  /*1e760*/  ST.E.64 [R2.64], R102 ;  /* 0x0000006602007985 */ /* 0x0003e2000c101b08 */
[----:B------:R-:W-:Y:S05]  /*1e770*/  BRA `(.L_x_1983) ;  /* 0x00000c3000007947 */ /* 0x000fea0003800000 */
.L_x_1968:
        /* <DEDUP_REMOVED lines=18> */
.L_x_1989:
        /* <DEDUP_REMOVED lines=13> */
[----:B------:R-:W-:-:S03]  /*1e970*/  IMAD.MOV.U32 R7, RZ, RZ, c[0x0][0x4e8] ;  /* 0x00013a00ff077624 */ /* 0x000fc600078e00ff */
[----:B------:R-:W-:Y:S02]  /*1e980*/  SEL R26, R26, 0x328, P2 ;  /* 0x000003281a1a7807 */ /* 0x000fe40001000000 */
[----:B------:R-:W-:Y:S02]  /*1e990*/  ISETP.NE.AND P0, PT, R7, 0x1, PT ;  /* 0x000000010700780c */ /* 0x000fe40003f05270 */
[----:B------:R-:W2:Y:S01]  /*1e9a0*/  LDC.64 R24, c[0x0][R26+0x170] ;  /* 0x00005c001a187b82 */ /* 0x000ea20000000a00 */
[----:B------:R-:W-:Y:S02]  /*1e9b0*/  MOV R7, R3 ;  /* 0x0000000300077202 */ /* 0x000fe40000000f00 */
[----:B------:R-:W-:-:S05]  /*1e9c0*/  SEL R225, R225, RZ, P2 ;  /* 0x000000ffe1e17207 */ /* 0x000fca0001000000 */
[----:B------:R-:W3:Y:S03]  /*1e9d0*/  LDC.64 R22, c[0x0][R26+0x168] ;  /* 0x00005a001a167b82 */ /* 0x000ee60000000a00 */
[----:B------:R-:W-:-:S05]  /*1e9e0*/  @P0 IMAD.HI.U32 R14, R3, c[0x0][0x4ec], RZ ;  /* 0x00013b00030e0a27 */ /* 0x000fca00078e00ff */
[----:B------:R-:W4:Y:S01]  /*1e9f0*/  LDC.64 R20, c[0x0][R26+0x178] ;  /* 0x00005e001a147b82 */ /* 0x000f220000000a00 */
[----:B------:R-:W-:-:S05]  /*1ea00*/  @P0 SHF.R.U32.HI R7, RZ, c[0x0][0x4f0], R14 ;  /* 0x00013c00ff070a19 */ /* 0x000fca000001160e */
[----:B------:R-:W-:Y:S02]  /*1ea10*/  IMAD.MOV R14, RZ, RZ, -R7 ;  /* 0x000000ffff0e7224 */ /* 0x000fe400078e0a07 */
[----:B------:R-:W5:Y:S02]  /*1ea20*/  LDC.64 R18, c[0x0][R26+0x160] ;  /* 0x000058001a127b82 */ /* 0x000f640000000a00 */
[----:B------:R-:W-:Y:S01]  /*1ea30*/  IMAD R3, R14, c[0x0][0x4e8], R3 ;  /* 0x00013a000e037a24 */ /* 0x000fe200078e0203 */
[----:B------:R-:W-:Y:S01]  /*1ea40*/  SHF.R.S32.HI R14, RZ, 0x1f, R7 ;  /* 0x0000001fff0e7819 */ /* 0x000fe20000011407 */
        /* <DEDUP_REMOVED lines=10> */
[----:B------:R-:W-:-:S04]  /*1eaf0*/  IADD3.X R9, R9, R12, R6, P1, P0 ;  /* 0x0000000c09097210 */ /* 0x000fc80000fe0406 */
[----:B------:R-:W-:Y:S02]  /*1eb00*/  IADD3 R12, R21, R15, RZ ;  /* 0x0000000f150c7210 */ /* 0x000fe40007ffe0ff */
[----:B------:R-:W-:Y:S01]  /*1eb10*/  IADD3 R16, P1, P0, R7, R16, R20 ;  /* 0x0000001007107210 */ /* 0x000fe2000783e014 */
[----:B-----5:R-:W-:Y:S01]  /*1eb20*/  IMAD R7, R19, R3, RZ ;  /* 0x0000000313077224 */ /* 0x020fe200078e02ff */
[----:B------:R-:W-:Y:S02]  /*1eb30*/  SHF.R.S32.HI R15, RZ, 0x1f, R3 ;  /* 0x0000001fff0f7819 */ /* 0x000fe40000011403 */
[----:B------:R-:W-:Y:S01]  /*1eb40*/  IADD3.X R17, R14, R9, R12, P1, P0 ;  /* 0x000000090e117210 */ /* 0x000fe20000fe040c */
[----:B------:R-:W-:Y:S02]  /*1eb50*/  IMAD.MOV.U32 R9, RZ, RZ, c[0x0][0x4a8] ;  /* 0x00012a00ff097624 */ /* 0x000fe400078e00ff */
[C---:B------:R-:W-:Y:S02]  /*1eb60*/  IMAD R7, R18.reuse, R15, R7 ;  /* 0x0000000f12077224 */ /* 0x040fe400078e0207 */
[----:B------:R-:W-:Y:S01]  /*1eb70*/  IMAD.WIDE.U32 R16, R18, R3, R16 ;  /* 0x0000000312107225 */ /* 0x000fe200078e0010 */
[----:B------:R-:W-:-:S02]  /*1eb80*/  MOV R3, c[0x0][0x4ac] ;  /* 0x00012b0000037a02 */ /* 0x000fc40000000f00 */
[----:B------:R-:W-:Y:S01]  /*1eb90*/  SEL R9, R9, c[0x0][0x450], P2 ;  /* 0x0001140009097a07 */ /* 0x000fe20001000000 */
[----:B------:R-:W-:Y:S01]  /*1eba0*/  IMAD.IADD R12, R17, 0x1, R7 ;  /* 0x00000001110c7824 */ /* 0x000fe200078e0207 */
[----:B------:R-:W-:Y:S02]  /*1ebb0*/  SEL R3, R3, c[0x0][0x454], P2 ;  /* 0x0001150003037a07 */ /* 0x000fe40001000000 */
[----:B------:R-:W-:-:S04]  /*1ebc0*/  LEA R14, P0, R16, R9, 0x2 ;  /* 0x00000009100e7211 */ /* 0x000fc800078010ff */
[----:B------:R-:W-:Y:S02]  /*1ebd0*/  LEA.HI.X R15, R16, R3, R12, 0x2, P0 ;  /* 0x00000003100f7211 */ /* 0x000fe400000f140c */
[----:B------:R-:W-:-:S05]  /*1ebe0*/  MOV R3, 0xff800000 ;  /* 0xff80000000037802 */ /* 0x000fca0000000f00 */
[----:B------:R2:W-:Y:S02]  /*1ebf0*/  STG.E [R14.64], R3 ;  /* 0x000000030e007986 */ /* 0x0005e4000c101908 */
.L_x_1991:
[----:B------:R-:W-:Y:S05]  /*1ec00*/  BSYNC B0 ;  /* 0x0000000000007941 */ /* 0x000fea0003800000 */
.L_x_1990:
[----:B------:R-:W-:-:S13]  /*1ec10*/  ISETP.GT.AND P0, PT, R206, 0x1, PT ;  /* 0x00000001ce00780c */ /* 0x000fda0003f04270 */
[----:B------:R-:W-:Y:S05]  /*1ec20*/  @P0 BRA `(.L_x_1983) ;  /* 0x0000078000000947 */ /* 0x000fea0003800000 */
[----:B------:R-:W-:Y:S01]  /*1ec30*/  IMAD R7, R6, c[0x0][0x3a0], RZ ;  /* 0x0000e80006077a24 */ /* 0x000fe200078e02ff */
[----:B------:R-:W-:Y:S01]  /*1ec40*/  SHF.R.S32.HI R6, RZ, 0x1f, R211 ;  /* 0x0000001fff067819 */ /* 0x000fe200000114d3 */
[----:B--2---:R-:W-:-:S03]  /*1ec50*/  IMAD.WIDE.U32 R14, R0, c[0x0][0x3a0], RZ ;  /* 0x0000e800000e7a25 */ /* 0x004fc600078e00ff */
[----:B------:R-:W-:Y:S01]  /*1ec60*/  LEA.HI R3, R6, R211, RZ, 0x3 ;  /* 0x000000d306037211 */ /* 0x000fe200078f18ff */
[----:B------:R-:W-:Y:S01]  /*1ec70*/  IMAD R7, R0, c[0x0][0x3a4], R7 ;  /* 0x0000e90000077a24 */ /* 0x000fe200078e0207 */
[----:B------:R-:W-:Y:S01]  /*1ec80*/  MOV R6, c[0x0][0x4e8] ;  /* 0x00013a0000067a02 */ /* 0x000fe20000000f00 */
[----:B------:R-:W-:Y:S01]  /*1ec90*/  IMAD R4, R4, c[0x0][0x3f0], RZ ;  /* 0x0000fc0004047a24 */ /* 0x000fe200078e02ff */
[----:B------:R-:W-:Y:S02]  /*1eca0*/  LOP3.LUT R0, R3, 0xfffffff8, RZ, 0xc0, !PT ;  /* 0xfffffff803007812 */ /* 0x000fe400078ec0ff */
[----:B------:R-:W-:Y:S01]  /*1ecb0*/  IADD3 R15, R15, R7, RZ ;  /* 0x000000070f0f7210 */ /* 0x000fe20007ffe0ff */
[----:B------:R-:W-:Y:S01]  /*1ecc0*/  IMAD R4, R5, c[0x0][0x3f4], R4 ;  /* 0x0000fd0005047a24 */ /* 0x000fe200078e0204 */
[----:B------:R-:W-:Y:S02]  /*1ecd0*/  ISETP.NE.AND P0, PT, R6, 0x1, PT ;  /* 0x000000010600780c */ /* 0x000fe40003f05270 */
[----:B------:R-:W-:Y:S01]  /*1ece0*/  SHF.R.S32.HI R7, RZ, 0x3, R3 ;  /* 0x00000003ff077819 */ /* 0x000fe20000011403 */
[----:B------:R-:W-:Y:S01]  /*1ecf0*/  IMAD.WIDE.U32 R14, R221, c[0x0][0x3e8], R14 ;  /* 0x0000fa00dd0e7a25 */ /* 0x000fe200078e000e */
[----:B------:R-:W-:-:S03]  /*1ed00*/  IADD3 R0, -R0, R211, RZ ;  /* 0x000000d300007210 */ /* 0x000fc60007ffe1ff */
[----:B------:R-:W-:Y:S01]  /*1ed10*/  IMAD R15, R221, c[0x0][0x3ec], R15 ;  /* 0x0000fb00dd0f7a24 */ /* 0x000fe200078e020f */
[----:B------:R-:W-:-:S03]  /*1ed20*/  LEA R3, R0, R7, 0x5 ;  /* 0x0000000700037211 */ /* 0x000fc600078e28ff */
[----:B------:R-:W-:-:S04]  /*1ed30*/  IMAD.WIDE.U32 R14, R5, c[0x0][0x3f0], R14 ;  /* 0x0000fc00050e7a25 */ /* 0x000fc800078e000e */
[----:B------:R-:W-:Y:S01]  /*1ed40*/  IMAD.IADD R3, R224, 0x1, R3 ;  /* 0x00000001e0037824 */ /* 0x000fe200078e0203 */
[----:B------:R-:W-:Y:S02]  /*1ed50*/  IADD3 R15, R15, R4, RZ ;  /* 0x000000040f0f7210 */ /* 0x000fe40007ffe0ff */
[----:B------:R-:W-:Y:S01]  /*1ed60*/  IADD3 R224, R7, R224, RZ ;  /* 0x000000e007e07210 */ /* 0x000fe20007ffe0ff */
[----:B------:R-:W-:Y:S01]  /*1ed70*/  @P0 IMAD.HI.U32 R0, R3, c[0x0][0x4ec], RZ ;  /* 0x00013b0003000a27 */ /* 0x000fe200078e00ff */
[----:B------:R-:W-:-:S04]  /*1ed80*/  MOV R6, R3 ;  /* 0x0000000300067202 */ /* 0x000fc80000000f00 */
[----:B------:R-:W-:-:S04]  /*1ed90*/  @P0 SHF.R.U32.HI R6, RZ, c[0x0][0x4f0], R0 ;  /* 0x00013c00ff060a19 */ /* 0x000fc80000011600 */
[--C-:B------:R-:W-:Y:S01]  /*1eda0*/  SHF.R.S32.HI R0, RZ, 0x1f, R6.reuse ;  /* 0x0000001fff007819 */ /* 0x100fe20000011406 */
[----:B------:R-:W-:Y:S02]  /*1edb0*/  IMAD.MOV R4, RZ, RZ, -R6 ;  /* 0x000000ffff047224 */ /* 0x000fe400078e0a06 */
[----:B------:R-:W-:-:S04]  /*1edc0*/  IMAD.WIDE.U32 R14, R6, c[0x0][0x3e0], R14 ;  /* 0x0000f800060e7a25 */ /* 0x000fc800078e000e */
[----:B------:R-:W-:Y:S02]  /*1edd0*/  IMAD R5, R0, c[0x0][0x3e0], RZ ;  /* 0x0000f80000057a24 */ /* 0x000fe400078e02ff */
[----:B------:R-:W-:Y:S02]  /*1ede0*/  IMAD R4, R4, c[0x0][0x4e8], R3 ;  /* 0x00013a0004047a24 */ /* 0x000fe400078e0203 */
[----:B------:R-:W-:-:S03]  /*1edf0*/  IMAD R5, R6, c[0x0][0x3e4], R5 ;  /* 0x0000f90006057a24 */ /* 0x000fc600078e0205 */
[----:B------:R-:W-:Y:S02]  /*1ee00*/  SHF.R.S32.HI R3, RZ, 0x1f, R4 ;  /* 0x0000001fff037819 */ /* 0x000fe40000011404 */
[----:B------:R-:W-:-:S03]  /*1ee10*/  IADD3 R15, R15, R5, RZ ;  /* 0x000000050f0f7210 */ /* 0x000fc60007ffe0ff */
[----:B------:R-:W-:Y:S02]  /*1ee20*/  IMAD R3, R3, c[0x0][0x3d8], RZ ;  /* 0x0000f60003037a24 */ /* 0x000fe400078e02ff */
[----:B------:R-:W-:-:S04]  /*1ee30*/  IMAD.WIDE.U32 R14, R4, c[0x0][0x3d8], R14 ;  /* 0x0000f600040e7a25 */ /* 0x000fc800078e000e */
[----:B------:R-:W-:Y:S01]  /*1ee40*/  IMAD R4, R4, c[0x0][0x3dc], R3 ;  /* 0x0000f70004047a24 */ /* 0x000fe200078e0203 */
[----:B------:R-:W-:-:S04]  /*1ee50*/  LEA R3, P0, R14, c[0x0][0x380], 0x1 ;  /* 0x0000e0000e037a11 */ /* 0x000fc800078008ff */
[----:B------:R-:W-:-:S04]  /*1ee60*/  IADD3 R4, R15, R4, RZ ;  /* 0x000000040f047210 */ /* 0x000fc80007ffe0ff */
[----:B------:R-:W-:Y:S01]  /*1ee70*/  LEA.HI.X R4, R14, c[0x0][0x384], R4, 0x1, P0 ;  /* 0x0000e1000e047a11 */ /* 0x000fe200000f0c04 */
[----:B------:R-:W-:Y:S05]  /*1ee80*/  BRA.DIV ~URZ, `(.L_x_1992) ;  /* 0x000020e27f007947 */ /* 0x000fea000b800000 */
[----:B------:R2:W3:Y:S02]  /*1ee90*/  SHFL.IDX PT, R5, R4, RZ, 0x181f ;  /* 0x00181fff04057589 */ /* 0x0004e400000e0000 */
.L_x_2047:
[----:B------:R-:W-:Y:S05]  /*1eea0*/  BRA.DIV ~URZ, `(.L_x_1993) ;  /* 0x000021327f007947 */ /* 0x000fea000b800000 */
[----:B------:R4:W1:Y:S02]  /*1eeb0*/  SHFL.IDX PT, R9, R3, RZ, 0x181f ;  /* 0x00181fff03097589 */ /* 0x00086400000e0000 */
.L_x_2048:
        /* <DEDUP_REMOVED lines=19> */
.L_x_1995:
[----:B------:R-:W-:Y:S05]  /*1eff0*/  BSYNC B0 ;  /* 0x0000000000007941 */ /* 0x000fea0003800000 */
.L_x_1994:
[----:B------:R-:W-:Y:S05]  /*1f000*/  BRA.DIV ~URZ, `(.L_x_1996) ;  /* 0x000020327f007947 */ /* 0x000fea000b800000 */
[----:B---3--:R3:W2:Y:S04]  /*1f010*/  SHFL.IDX PT, R5, R4, 0x1, 0x181f ;  /* 0x00381f0004057f89 */ /* 0x0086a800000e0000 */
[----:B-1----:R3:W1:Y:S02]  /*1f020*/  SHFL.IDX PT, R9, R3, 0x1, 0x181f ;  /* 0x00381f0003097f89 */ /* 0x00266400000e0000 */
.L_x_2049:
        /* <DEDUP_REMOVED lines=16> */
.L_x_1998:
[----:B------:R-:W-:Y:S05]  /*1f130*/  BSYNC B0 ;  /* 0x0000000000007941 */ /* 0x000fea0003800000 */
.L_x_1997:
[----:B------:R-:W-:Y:S05]  /*1f140*/  BRA.DIV ~URZ, `(.L_x_1999) ;  /* 0x00001fb27f007947 */ /* 0x000fea000b800000 */
[----:B--2---:R2:W3:Y:S02]  /*1f150*/  SHFL.IDX PT, R5, R4, 0x2, 0x181f ;  /* 0x00581f0004057f89 */ /* 0x0044e400000e0000 */
.L_x_2050:
[----:B------:R-:W-:Y:S05]  /*1f160*/  BRA.DIV ~URZ, `(.L_x_2000) ;  /* 0x000020027f007947 */ /* 0x000fea000b800000 */
[----:B-1----:R1:W2:Y:S02]  /*1f170*/  SHFL.IDX PT, R9, R3, 0x2, 0x181f ;  /* 0x00581f0003097f89 */ /* 0x0022a400000e0000 */
.L_x_2051:
        /* <DEDUP_REMOVED lines=16> */
.L_x_2002:
[----:B------:R-:W-:Y:S05]  /*1f280*/  BSYNC B0 ;  /* 0x0000000000007941 */ /* 0x000fea0003800000 */
.L_x_2001:
[----:B------:R-:W-:Y:S05]  /*1f290*/  BRA.DIV ~URZ, `(.L_x_2003) ;  /* 0x00001f327f007947 */ /* 0x000fea000b800000 */
[----:B--23--:R-:W2:Y:S04]  /*1f2a0*/  SHFL.IDX PT, R4, R4, 0x3, 0x181f ;  /* 0x00781f0004047f89 */ /* 0x00cea800000e0000 */
[----:B------:R3:W1:Y:S02]  /*1f2b0*/  SHFL.IDX PT, R9, R3, 0x3, 0x181f ;  /* 0x00781f0003097f89 */ /* 0x00066400000e0000 */
.L_x_2052:
        /* <DEDUP_REMOVED lines=15> */
.L_x_1983:
[----:B------:R-:W-:Y:S05]  /*1f3b0*/  BSYNC B1 ;  /* 0x0000000000017941 */ /* 0x000fea0003800000 */
.L_x_1967:
[----:B------:R-:W-:-:S13]  /*1f3c0*/  ISETP.NE.AND P0, PT, R216, RZ, PT ;  /* 0x000000ffd800720c */ /* 0x000fda0003f05270 */
[----:B------:R-:W-:Y:S01]  /*1f3d0*/  @P0 WARPSYNC 0xffffffff ;  /* 0xffffffff00000948 */ /* 0x000fe20003800000 */
[----:B------:R-:W-:Y:S06]  /*1f3e0*/  @P0 BAR.SYNC.DEFER_BLOCKING 0x5, 0x100 ;  /* 0x0144000000000b1d */ /* 0x000fec0000010000 */
[----:B------:R-:W4:Y:S04]  /*1f3f0*/  @P0 LDS.128 R204, [0x24100] ;  /* 0x02410000ffcc0984 */ /* 0x000f280000000c00 */
[----:B------:R-:W-:Y:S06]  /*1f400*/  @P0 BAR.ARV 0x4, 0x100 ;  /* 0x0104000000000b1d */ /* 0x000fec0000002000 */
[----:B------:R-:W-:Y:S05]  /*1f410*/  @P0 BRA `(.L_x_2004) ;  /* 0x00000e9000000947 */ /* 0x000fea0003800000 */
[----:B-12-4-:R-:W-:Y:S01]  /*1f420*/  LOP3.LUT R2, R211, 0x1f, RZ, 0xc0, !PT ;  /* 0x0000001fd3027812 */ /* 0x016fe200078ec0ff */
[----:B------:R-:W-:-:S03]  /*1f430*/  IMAD.MOV.U32 R4, RZ, RZ, RZ ;  /* 0x000000ffff047224 */ /* 0x000fc600078e00ff */
[----:B------:R-:W-:Y:S01]  /*1f440*/  ISETP.NE.AND P6, PT, R2, 0x1f, PT ;  /* 0x0000001f0200780c */ /* 0x000fe20003fc5270 */
[----:B------:R-:W-:Y:S10]  /*1f450*/  BRA.DIV ~URZ, `(.L_x_2005) ;  /* 0x00001e327f007947 */ /* 0x000ff4000b800000 */
[----:B---3--:R1:W2:Y:S02]  /*1f460*/  SHFL.IDX PT, R3, R8, RZ, 0x1f ;  /* 0x00001fff08037589 */ /* 0x0082a400000e0000 */
.L_x_2053:
[----:B------:R-:W-:Y:S05]  /*1f470*/  BRA.DIV ~URZ, `(.L_x_2006) ;  /* 0x00001e827f007947 */ /* 0x000fea000b800000 */
[----:B-1----:R-:W1:Y:S02]  /*1f480*/  SHFL.IDX PT, R8, R8, 0x1, 0x1f ;  /* 0x00201f0008087f89 */ /* 0x002e6400000e0000 */
.L_x_2054:
        /* <DEDUP_REMOVED lines=18> */
.L_x_2055:
        /* <DEDUP_REMOVED lines=16> */
.L_x_2056:
[----:B----4-:R-:W-:Y:S01]  /*1f6b0*/  IMAD R5, R9, c[0x0][0x538], RZ ;  /* 0x00014e0009057a24 */ /* 0x010fe200078e02ff */
[----:B------:R-:W-:Y:S04]  /*1f6c0*/  BSSY B1, `(.L_x_2009) ;  /* 0x00000b9000017945 */ /* 0x000fe80003800000 */
[----:B-1----:R-:W-:-:S04]  /*1f6d0*/  IADD3 R204, R5, R8, RZ ;  /* 0x0000000805cc7210 */ /* 0x002fc80007ffe0ff */
[----:B--2---:R-:W-:-:S13]  /*1f6e0*/  ISETP.GT.AND P0, PT, R204, R3, PT ;  /* 0x00000003cc00720c */ /* 0x004fda0003f04270 */
[----:B------:R-:W-:Y:S05]  /*1f6f0*/  @P0 BRA `(.L_x_2010) ;  /* 0x0000024000000947 */ /* 0x000fea0003800000 */
.L_x_2014:
        /* <DEDUP_REMOVED lines=16> */
.L_x_2057:
        /* <DEDUP_REMOVED lines=16> */
.L_x_2058:
[----:B--2---:R-:W-:-:S05]  /*1f900*/  IMAD R5, R9, c[0x0][0x538], RZ ;  /* 0x00014e0009057a24 */ /* 0x004fca00078e02ff */
[----:B------:R-:W-:-:S04]  /*1f910*/  IADD3 R204, R5, R204, RZ ;  /* 0x000000cc05cc7210 */ /* 0x000fc80007ffe0ff */
[----:B------:R-:W-:-:S13]  /*1f920*/  ISETP.GT.AND P0, PT, R204, R3, PT ;  /* 0x00000003cc00720c */ /* 0x000fda0003f04270 */
[----:B-1----:R-:W-:Y:S05]  /*1f930*/  @!P0 BRA `(.L_x_2014) ;  /* 0xfffffdc000008947 */ /* 0x002fea000383ffff */
.L_x_2010:
[----:B------:R-:W-:-:S05]  /*1f940*/  IADD3 R204, -R5, R204, RZ ;  /* 0x000000cc05cc7210 */ /* 0x000fca0007ffe1ff */
[----:B------:R-:W-:-:S05]  /*1f950*/  IMAD R0, R7, c[0x0][0x538], R204 ;  /* 0x00014e0007007a24 */ /* 0x000fca00078e02cc */
[----:B------:R-:W-:Y:S01]  /*1f960*/  ISETP.GT.AND P0, PT, R0, R3, PT ;  /* 0x000000030000720c */ /* 0x000fe20003f04270 */
[----:B------:R-:W-:-:S12]  /*1f970*/  BRA.DIV ~URZ, `(.L_x_2015) ;  /* 0x00001dd27f007947 */ /* 0x000fd8000b800000 */
[----:B------:R-:W-:-:S04]  /*1f980*/  VOTE.ANY R5, PT, !P0 ;  /* 0x0000000000057806 */ /* 0x000fc800040e0100 */
.L_x_2059:
[----:B------:R-:W1:Y:S02]  /*1f990*/  POPC R6, R5 ;  /* 0x0000000500067309 */ /* 0x000e640000000000 */
[----:B-1----:R-:W-:Y:S01]  /*1f9a0*/  IADD3 R207, R6, R207, RZ ;  /* 0x000000cf06cf7210 */ /* 0x002fe20007ffe0ff */
[----:B------:R-:W-:Y:S05]  /*1f9b0*/  BRA.DIV ~URZ, `(.L_x_2016) ;  /* 0x00001dd27f007947 */ /* 0x000fea000b800000 */
[----:B------:R1:W2:Y:S04]  /*1f9c0*/  SHFL.IDX PT, R205, R205, R6, 0x1f ;  /* 0x00001f06cdcd7589 */ /* 0x0002a800000e0000 */
[----:B------:R1:W4:Y:S02]  /*1f9d0*/  SHFL.IDX PT, R4, R4, R6, 0x1f ;  /* 0x00001f0604047589 */ /* 0x00032400000e0000 */
.L_x_2060:
[----:B------:R-:W-:Y:S01]  /*1f9e0*/  ISETP.NE.AND P0, PT, R5, RZ, PT ;  /* 0x000000ff0500720c */ /* 0x000fe20003f05270 */
[----:B------:R-:W-:-:S12]  /*1f9f0*/  BSSY B0, `(.L_x_2017) ;  /* 0x0000005000007945 */ /* 0x000fd80003800000 */
[----:B------:R-:W-:Y:S05]  /*1fa00*/  @!P0 BRA `(.L_x_2018) ;  /* 0x0000003000008947 */ /* 0x000fea0003800000 */
[----:B------:R-:W-:Y:S01]  /*1fa10*/  IADD3 R14, R6, -0x1, RZ ;  /* 0xffffffff060e7810 */ /* 0x000fe20007ffe0ff */
[----:B------:R-:W-:Y:S05]  /*1fa20*/  BRA.DIV ~URZ, `(.L_x_2019) ;  /* 0x00001e327f007947 */ /* 0x000fea000b800000 */
[----:B------:R1:W3:Y:S02]  /*1fa30*/  SHFL.IDX PT, R13, R7, R14, 0x1f ;  /* 0x00001f0e070d7589 */ /* 0x0002e400000e0000 */
.L_x_2018:
[----:B------:R-:W-:Y:S05]  /*1fa40*/  BSYNC B0 ;  /* 0x0000000000007941 */ /* 0x000fea0003800000 */
.L_x_2017:
[----:B----4-:R-:W-:Y:S01]  /*1fa50*/  ISETP.NE.AND P0, PT, R4, 0x1, PT ;  /* 0x000000010400780c */ /* 0x010fe20003f05270 */
[----:B---3--:R-:W-:Y:S01]  /*1fa60*/  IMAD R204, R13, c[0x0][0x538], R204 ;  /* 0x00014e000dcc7a24 */ /* 0x008fe200078e02cc */
[----:B------:R-:W-:Y:S04]  /*1fa70*/  BSSY B0, `(.L_x_2020) ;  /* 0x0000076000007945 */ /* 0x000fe80003800000 */
[----:B-1----:R-:W-:-:S07]  /*1fa80*/  IADD3 R6, -R204, R3, RZ ;  /* 0x00000003cc067210 */ /* 0x002fce0007ffe1ff */
[----:B------:R-:W-:Y:S05]  /*1fa90*/  @!P0 BRA `(.L_x_2021) ;  /* 0x0000037000008947 */ /* 0x000fea0003800000 */
[-C--:B--2---:R-:W-:Y:S02]  /*1faa0*/  IABS R7, R205.reuse ;  /* 0x000000cd00077213 */ /* 0x084fe40000000000 */
[----:B------:R-:W-:Y:S02]  /*1fab0*/  IABS R3, R4 ;  /* 0x0000000400037213 */ /* 0x000fe40000000000 */
[----:B------:R-:W1:Y:S01]  /*1fac0*/  I2F.RP R9, R7 ;  /* 0x0000000700097306 */ /* 0x000e620000209400 */
[----:B------:R-:W-:Y:S02]  /*1fad0*/  IABS R5, R6 ;  /* 0x0000000600057213 */ /* 0x000fe40000000000 */
[----:B------:R-:W-:-:S05]  /*1fae0*/  IABS R0, R205 ;  /* 0x000000cd00007213 */ /* 0x000fca0000000000 */
[----:B------:R-:W2:Y:S01]  /*1faf0*/  I2F.RP R8, R3 ;  /* 0x0000000300087306 */ /* 0x000ea20000209400 */
[----:B------:R-:W-:-:S07]  /*1fb00*/  IMAD.MOV R0, RZ, RZ, -R0 ;  /* 0x000000ffff007224 */ /* 0x000fce00078e0a00 */
[----:B-1----:R-:W1:Y:S08]  /*1fb10*/  MUFU.RCP R14, R9 ;  /* 0x00000009000e7308 */ /* 0x002e700000001000 */
[----:B--2---:R-:W-:Y:S01]  /*1fb20*/  MUFU.RCP R8, R8 ;  /* 0x0000000800087308 */ /* 0x004fe20000001000 */
[----:B-1----:R-:W-:-:S07]  /*1fb30*/  IADD3 R14, R14, 0xffffffe, RZ ;  /* 0x0ffffffe0e0e7810 */ /* 0x002fce0007ffe0ff */
[----:B------:R-:W1:Y:S02]  /*1fb40*/  F2I.FTZ.U32.TRUNC.NTZ R15, R14 ;  /* 0x0000000e000f7305 */ /* 0x000e64000021f000 */
[----:B-1----:R-:W-:Y:S02]  /*1fb50*/  IMAD.MOV R12, RZ, RZ, -R15 ;  /* 0x000000ffff0c7224 */ /* 0x002fe400078e0a0f */
[----:B------:R-:W-:Y:S02]  /*1fb60*/  IMAD.MOV.U32 R14, RZ, RZ, RZ ;  /* 0x000000ffff0e7224 */ /* 0x000fe400078e00ff */
[----:B------:R-:W-:-:S04]  /*1fb70*/  IMAD R12, R12, R7, RZ ;  /* 0x000000070c0c7224 */ /* 0x000fc800078e02ff */
[----:B------:R-:W-:Y:S01]  /*1fb80*/  IMAD.HI.U32 R12, R15, R12, R14 ;  /* 0x0000000c0f0c7227 */ /* 0x000fe200078e000e */
[----:B------:R-:W-:-:S04]  /*1fb90*/  IADD3 R14, R8, 0xffffffe, RZ ;  /* 0x0ffffffe080e7810 */ /* 0x000fc80007ffe0ff */
[----:B------:R-:W1:Y:S01]  /*1fba0*/  F2I.FTZ.U32.TRUNC.NTZ R15, R14 ;  /* 0x0000000e000f7305 */ /* 0x000e62000021f000 */
[----:B------:R-:W-:-:S04]  /*1fbb0*/  IMAD.HI.U32 R12, R12, R5, RZ ;  /* 0x000000050c0c7227 */ /* 0x000fc800078e00ff */
[----:B------:R-:W-:-:S05]  /*1fbc0*/  IMAD R0, R12, R0, R5 ;  /* 0x000000000c007224 */ /* 0x000fca00078e0205 */
[----:B------:R-:W-:Y:S01]  /*1fbd0*/  ISETP.GT.U32.AND P0, PT, R7, R0, PT ;  /* 0x000000000700720c */ /* 0x000fe20003f04070 */
[----:B-1----:R-:W-:Y:S02]  /*1fbe0*/  IMAD.MOV R8, RZ, RZ, -R15 ;  /* 0x000000ffff087224 */ /* 0x002fe400078e0a0f */
[----:B------:R-:W-:-:S10]  /*1fbf0*/  IMAD.MOV.U32 R14, RZ, RZ, RZ ;  /* 0x000000ffff0e7224 */ /* 0x000fd400078e00ff */
        /* <DEDUP_REMOVED lines=13> */
[----:B------:R-:W-:-:S05]  /*1fcd0*/  IABS R5, R12 ;  /* 0x0000000c00057213 */ /* 0x000fca0000000000 */
        /* <DEDUP_REMOVED lines=19> */
.L_x_2021:
        /* <DEDUP_REMOVED lines=54> */
[----:B------:R-:W-:Y:S01]  /*20170*/  ISETP.GE.U32.AND P2, PT, R3, R8, PT ;  /* 0x000000080300720c */ /* 0x000fe20003f46070 */
[----:B------:R-:W-:-:S12]  /*20180*/  IMAD.MOV R3, RZ, RZ, -R4 ;  /* 0x000000ffff037224 */ /* 0x000fd800078e0a04 */
[----:B------:R-:W-:-:S05]  /*20190*/  @P2 IADD3 R12, R12, 0x1, RZ ;  /* 0x000000010c0c2810 */ /* 0x000fca0007ffe0ff */
[----:B------:R-:W-:Y:S01]  /*201a0*/  @!P1 IMAD.MOV R12, RZ, RZ, -R12 ;  /* 0x000000ffff0c9224 */ /* 0x000fe200078e0a0c */
[----:B------:R-:W-:-:S05]  /*201b0*/  @!P0 LOP3.LUT R12, RZ, R4, RZ, 0x33, !PT ;  /* 0x00000004ff0c8212 */ /* 0x000fca00078e33ff */
[----:B------:R-:W-:Y:S02]  /*201c0*/  IMAD R206, R12, R3, R5 ;  /* 0x000000030cce7224 */ /* 0x000fe400078e0205 */
.L_x_2022:
[----:B------:R-:W-:Y:S05]  /*201d0*/  BSYNC B0 ;  /* 0x0000000000007941 */ /* 0x000fea0003800000 */
.L_x_2020:
[----:B------:R-:W-:-:S04]  /*201e0*/  LOP3.LUT R12, RZ, R12, RZ, 0x33, !PT ;  /* 0x0000000cff0c7212 */ /* 0x000fc800078e33ff */
[----:B------:R-:W-:Y:S01]  /*201f0*/  IADD3 R205, R12, R205, RZ ;  /* 0x000000cd0ccd7210 */ /* 0x000fe20007ffe0ff */
[----:B------:R-:W-:Y:S05]  /*20200*/  BRA `(.L_x_2023) ;  /* 0x0000004000007947 */ /* 0x000fea0003800000 */
.L_x_2011:
[----:B------:R-:W-:Y:S01]  /*20210*/  IMAD.MOV.U32 R204, RZ, RZ, R3 ;  /* 0x000000ffffcc7224 */ /* 0x000fe200078e0003 */
[----:B------:R-:W-:Y:S01]  /*20220*/  MOV R206, RZ ;  /* 0x000000ff00ce7202 */ /* 0x000fe20000000f00 */
[----:B------:R-:W-:Y:S01]  /*20230*/  IMAD.MOV.U32 R205, RZ, RZ, RZ ;  /* 0x000000ffffcd7224 */ /* 0x000fe200078e00ff */
[----:B------:R-:W-:Y:S02]  /*20240*/  MOV R207, c[0x0][0x53c] ;  /* 0x00014f0000cf7a02 */ /* 0x000fe40000000f00 */
.L_x_2023:
[----:B------:R-:W-:Y:S05]  /*20250*/  BSYNC B1 ;  /* 0x0000000000017941 */ /* 0x000fea0003800000 */
.L_x_2009:
[----:B------:R-:W-:Y:S01]  /*20260*/  WARPSYNC 0xffffffff ;  /* 0xffffffff00007948 */ /* 0x000fe20003800000 */
[----:B------:R-:W-:Y:S01]  /*20270*/  BAR.SYNC.DEFER_BLOCKING 0x4, 0x100 ;  /* 0x0104000000007b1d */ /* 0x000fe20000010000 */
[----:B------:R-:W-:-:S13]  /*20280*/  ISETP.NE.AND P0, PT, R2, RZ, PT ;  /* 0x000000ff0200720c */ /* 0x000fda0003f05270 */
[----:B------:R1:W-:Y:S04]  /*20290*/  @!P0 STS.128 [0x24100], R204 ;  /* 0x024100ccff008388 */ /* 0x0003e80000000c00 */
[----:B------:R-:W-:Y:S06]  /*202a0*/  BAR.ARV 0x5, 0x100 ;  /* 0x0144000000007b1d */ /* 0x000fec0000002000 */
.L_x_2004:
[----:B----4-:R-:W-:-:S13]  /*202b0*/  ISETP.GE.AND P0, PT, R207, c[0x0][0x53c], PT ;  /* 0x00014f00cf007a0c */ /* 0x010fda0003f06270 */
[----:B-123--:R-:W-:Y:S01]  /*202c0*/  @P0 CALL.REL.NOINC `(.L_x_2024) ;  /* 0x0000001000000944 */ /* 0x00efe20003c00000 */
[----:B------:R-:W-:Y:S05]  /*202d0*/  BRA `(.L_x_2025) ;  /* 0xfffe124000007947 */ /* 0x000fea000383ffff */
.L_x_2024:
[----:B------:R-:W-:Y:S05]  /*202e0*/  EXIT ;  /* 0x000000000000794d */ /* 0x000fea0003800000 */
.L_x_1801:
[----:B------:R-:W-:Y:S02]  /*202f0*/  MOV R5, 0x1 ;  /* 0x0000000100057802 */ /* 0x000fe40000000f00 */
[----:B------:R-:W-:Y:S02]  /*20300*/  MOV R0, 0x20320 ;  /* 0x0002032000007802 */ /* 0x000fe40000000f00 */
[----:B------:R-:W-:Y:S05]  /*20310*/  CALL.REL.NOINC `($__internal_40_$__cuda_sm70_shflsync_up_p) ;  /* 0x0000164000007944 */ /* 0x000fea0003c00000 */
[----:B-12---:R-:W-:Y:S05]  /*20320*/  BRA `(.L_x_2026) ;  /* 0xfffe014000007947 */ /* 0x006fea000383ffff */
.L_x_1802:
[----:B------:R-:W-:Y:S02]  /*20330*/  MOV R5, 0x2 ;  /* 0x0000000200057802 */ /* 0x000fe40000000f00 */
[----:B------:R-:W-:Y:S02]  /*20340*/  MOV R0, 0x20360 ;  /* 0x0002036000007802 */ /* 0x000fe40000000f00 */
[----:B------:R-:W-:Y:S05]  /*20350*/  CALL.REL.NOINC `($__internal_40_$__cuda_sm70_shflsync_up_p) ;  /* 0x0000160000007944 */ /* 0x000fea0003c00000 */
[----:B--2---:R-:W-:Y:S01]  /*20360*/  SEL R0, R5, RZ, P4 ;  /* 0x000000ff05007207 */ /* 0x004fe20002000000 */
[----:B------:R-:W-:-:S04]  /*20370*/  IMAD.MOV.U32 R5, RZ, RZ, 0x4 ;  /* 0x00000004ff057424 */ /* 0x000fc800078e00ff */
[----:B-1----:R-:W-:Y:S01]  /*20380*/  IMAD.IADD R7, R7, 0x1, R0 ;  /* 0x0000000107077824 */ /* 0x002fe200078e0200 */
        /* <DEDUP_REMOVED lines=13> */
[----:B------:R-:W-:Y:S01]  /*20460*/  IMAD.MOV.U32 R14, RZ, RZ, 0x1f ;  /* 0x0000001fff0e7424 */ /* 0x000fe200078e00ff */
[----:B------:R-:W-:-:S03]  /*20470*/  MOV R9, 0x1f ;  /* 0x0000001f00097802 */ /* 0x000fc60000000f00 */
[----:B-1----:R-:W-:Y:S01]  /*20480*/  IMAD.IADD R7, R7, 0x1, R0 ;  /* 0x0000000107077824 */ /* 0x002fe200078e0200 */
[----:B------:R-:W-:-:S03]  /*20490*/  MOV R0, 0x204c0 ;  /* 0x000204c000007802 */ /* 0x000fc60000000f00 */
[----:B------:R-:W-:Y:S02]  /*204a0*/  IMAD.MOV.U32 R15, RZ, RZ, R7 ;  /* 0x000000ffff0f7224 */ /* 0x000fe400078e0007 */
[----:B------:R-:W-:Y:S05]  /*204b0*/  CALL.REL.NOINC `($__internal_39_$__cuda_sm70_shflsync_idx_p) ;  /* 0x0000145000007944 */ /* 0x000fea0003c00000 */
[----:B-12---:R-:W-:Y:S05]  /*204c0*/  BRA `(.L_x_2027) ;  /* 0xfffe00a000007947 */ /* 0x006fea000383ffff */
.L_x_1804:
[----:B------:R-:W-:Y:S02]  /*204d0*/  SEL R5, RZ, 0x1, P0 ;  /* 0x00000001ff057807 */ /* 0x000fe40000000000 */
[----:B------:R-:W-:Y:S02]  /*204e0*/  MOV R0, 0x20500 ;  /* 0x0002050000007802 */ /* 0x000fe40000000f00 */
[----:B------:R-:W-:Y:S05]  /*204f0*/  CALL.REL.NOINC `($__internal_41_$__cuda_sm70_votesync_ballot) ;  /* 0x000014b000007944 */ /* 0x000fea0003c00000 */
[----:B------:R-:W-:Y:S05]  /*20500*/  BRA `(.L_x_2028) ;  /* 0xfffe00f000007947 */ /* 0x000fea000383ffff */
.L_x_1805:
[----:B------:R-:W-:Y:S01]  /*20510*/  IMAD.MOV.U32 R15, RZ, RZ, R4 ;  /* 0x000000ffff0f7224 */ /* 0x000fe200078e0004 */
[----:B------:R-:W-:Y:S01]  /*20520*/  MOV R14, R6 ;  /* 0x00000006000e7202 */ /* 0x000fe20000000f00 */
[----:B------:R-:W-:Y:S01]  /*20530*/  IMAD.MOV.U32 R9, RZ, RZ, 0x1f ;  /* 0x0000001fff097424 */ /* 0x000fe200078e00ff */
[----:B------:R-:W-:Y:S02]  /*20540*/  MOV R0, 0x20560 ;  /* 0x0002056000007802 */ /* 0x000fe40000000f00 */
[----:B------:R-:W-:Y:S05]  /*20550*/  CALL.REL.NOINC `($__internal_39_$__cuda_sm70_shflsync_idx_p) ;  /* 0x000013b000007944 */ /* 0x000fea0003c00000 */
[----:B--2---:R-:W-:Y:S01]  /*20560*/  IMAD.MOV.U32 R4, RZ, RZ, R9 ;  /* 0x000000ffff047224 */ /* 0x004fe200078e0009 */
[----:B-1----:R-:W-:Y:S01]  /*20570*/  MOV R15, R3 ;  /* 0x00000003000f7202 */ /* 0x002fe20000000f00 */
[----:B------:R-:W-:Y:S01]  /*20580*/  IMAD.MOV.U32 R11, RZ, RZ, RZ ;  /* 0x000000ffff0b7224 */ /* 0x000fe200078e00ff */
[----:B------:R-:W-:Y:S01]  /*20590*/  MOV R14, R6 ;  /* 0x00000006000e7202 */ /* 0x000fe20000000f00 */
[----:B------:R-:W-:Y:S01]  /*205a0*/  IMAD.MOV.U32 R9, RZ, RZ, 0x1f ;  /* 0x0000001fff097424 */ /* 0x000fe200078e00ff */
[----:B------:R-:W-:-:S02]  /*205b0*/  MOV R0, 0x205d0 ;  /* 0x000205d000007802 */ /* 0x000fc40000000f00 */
[----:B------:R-:W-:Y:S05]  /*205c0*/  CALL.REL.NOINC `($__internal_39_$__cuda_sm70_shflsync_idx_p) ;  /* 0x0000134000007944 */ /* 0x000fea0003c00000 */
[----:B--2---:R-:W-:Y:S01]  /*205d0*/  MOV R3, R9 ;  /* 0x0000000900037202 */ /* 0x004fe20000000f00 */
[----:B-1----:R-:W-:Y:S05]  /*205e0*/  BRA `(.L_x_2029) ;  /* 0xfffe007000007947 */ /* 0x002fea000383ffff */
.L_x_1808:
[----:B------:R-:W-:Y:S01]  /*205f0*/  IMAD.MOV.U32 R15, RZ, RZ, R7 ;  /* 0x000000ffff0f7224 */ /* 0x000fe200078e0007 */
[----:B------:R-:W-:-:S02]  /*20600*/  MOV R9, 0x1f ;  /* 0x0000001f00097802 */ /* 0x000fc40000000f00 */
[----:B------:R-:W-:Y:S02]  /*20610*/  MOV R0, 0x20630 ;  /* 0x0002063000007802 */ /* 0x000fe40000000f00 */
[----:B-123--:R-:W-:Y:S05]  /*20620*/  CALL.REL.NOINC `($__internal_39_$__cuda_sm70_shflsync_idx_p) ;  /* 0x000012e000007944 */ /* 0x00efea0003c00000 */
[----:B--2---:R-:W-:Y:S01]  /*20630*/  MOV R11, R9 ;  /* 0x00000009000b7202 */ /* 0x004fe20000000f00 */
[----:B-1----:R-:W-:Y:S05]  /*20640*/  BRA `(.L_x_1807) ;  /* 0xfffe007000007947 */ /* 0x002fea000383ffff */
.L_x_1863:
[----:B------:R-:W-:Y:S01]  /*20650*/  IMAD.MOV.U32 R15, RZ, RZ, R6 ;  /* 0x000000ffff0f7224 */ /* 0x000fe200078e0006 */
[----:B------:R-:W-:Y:S01]  /*20660*/  MOV R14, RZ ;  /* 0x000000ff000e7202 */ /* 0x000fe20000000f00 */
[----:B------:R-:W-:Y:S01]  /*20670*/  IMAD.MOV.U32 R9, RZ, RZ, 0x181f ;  /* 0x0000181fff097424 */ /* 0x000fe200078e00ff */
[----:B------:R-:W-:Y:S02]  /*20680*/  MOV R0, 0x206a0 ;  /* 0x000206a000007802 */ /* 0x000fe40000000f00 */
[----:B-----5:R-:W-:Y:S05]  /*20690*/  CALL.REL.NOINC `($__internal_39_$__cuda_sm70_shflsync_idx_p) ;  /* 0x0000127000007944 */ /* 0x020fea0003c00000 */
[----:B--2---:R-:W-:Y:S01]  /*206a0*/  MOV R21, R9 ;  /* 0x0000000900157202 */ /* 0x004fe20000000f00 */
[----:B-1----:R-:W-:Y:S05]  /*206b0*/  BRA `(.L_x_2030) ;  /* 0xfffe7b4000007947 */ /* 0x002fea000383ffff */
.L_x_1864:
[----:B------:R-:W-:Y:S01]  /*206c0*/  IMAD.MOV.U32 R15, RZ, RZ, R18 ;  /* 0x000000ffff0f7224 */ /* 0x000fe200078e0012 */
[----:B------:R-:W-:Y:S01]  /*206d0*/  MOV R14, RZ ;  /* 0x000000ff000e7202 */ /* 0x000fe20000000f00 */
[----:B------:R-:W-:Y:S01]  /*206e0*/  IMAD.MOV.U32 R9, RZ, RZ, 0x181f ;  /* 0x0000181fff097424 */ /* 0x000fe200078e00ff */
[----:B------:R-:W-:Y:S02]  /*206f0*/  MOV R0, 0x20710 ;  /* 0x0002071000007802 */ /* 0x000fe40000000f00 */
[----:B-12--5:R-:W-:Y:S05]  /*20700*/  CALL.REL.NOINC `($__internal_39_$__cuda_sm70_shflsync_idx_p) ;  /* 0x0000120000007944 */ /* 0x026fea0003c00000 */
[----:B-12---:R-:W-:Y:S05]  /*20710*/  BRA `(.L_x_2031) ;  /* 0xfffe7b0000007947 */ /* 0x006fea000383ffff */
.L_x_1867:
[----:B--2---:R-:W-:Y:S01]  /*20720*/  IMAD.MOV.U32 R15, RZ, RZ, R6 ;  /* 0x000000ffff0f7224 */ /* 0x004fe200078e0006 */
[----:B------:R-:W-:Y:S01]  /*20730*/  MOV R14, 0x1 ;  /* 0x00000001000e7802 */ /* 0x000fe20000000f00 */
[----:B----4-:R-:W-:Y:S01]  /*20740*/  IMAD.MOV.U32 R9, RZ, RZ, 0x181f ;  /* 0x0000181fff097424 */ /* 0x010fe200078e00ff */
[----:B------:R-:W-:-:S02]  /*20750*/  MOV R0, 0x20770 ;  /* 0x0002077000007802 */ /* 0x000fc40000000f00 */
[----:B-1-3-5:R-:W-:Y:S05]  /*20760*/  CALL.REL.NOINC `($__internal_39_$__cuda_sm70_shflsync_idx_p) ;  /* 0x000011a000007944 */ /* 0x02afea0003c00000 */
[----:B--2---:R-:W-:Y:S01]  /*20770*/  IMAD.MOV.U32 R21, RZ, RZ, R9 ;  /* 0x000000ffff157224 */ /* 0x004fe200078e0009 */
[----:B-1----:R-:W-:Y:S01]  /*20780*/  MOV R14, 0x1 ;  /* 0x00000001000e7802 */ /* 0x002fe20000000f00 */
[----:B------:R-:W-:Y:S01]  /*20790*/  IMAD.MOV.U32 R15, RZ, RZ, R18 ;  /* 0x000000ffff0f7224 */ /* 0x000fe200078e0012 */
[----:B------:R-:W-:-:S02]  /*207a0*/  MOV R9, 0x181f ;  /* 0x0000181f00097802 */ /* 0x000fc40000000f00 */
[----:B------:R-:W-:Y:S02]  /*207b0*/  MOV R0, 0x207d0 ;  /* 0x000207d000007802 */ /* 0x000fe40000000f00 */
[----:B------:R-:W-:Y:S05]  /*207c0*/  CALL.REL.NOINC `($__internal_39_$__cuda_sm70_shflsync_idx_p) ;  /* 0x0000114000007944 */ /* 0x000fea0003c00000 */
[----:B-12---:R-:W-:Y:S05]  /*207d0*/  BRA `(.L_x_2032) ;  /* 0xfffe7ba000007947 */ /* 0x006fea000383ffff */
.L_x_1870:
[----:B-1----:R-:W-:Y:S01]  /*207e0*/  IMAD.MOV.U32 R15, RZ, RZ, R6 ;  /* 0x000000ffff0f7224 */ /* 0x002fe200078e0006 */
[----:B------:R-:W-:Y:S01]  /*207f0*/  MOV R14, 0x2 ;  /* 0x00000002000e7802 */ /* 0x000fe20000000f00 */
[----:B----4-:R-:W-:Y:S01]  /*20800*/  IMAD.MOV.U32 R9, RZ, RZ, 0x181f ;  /* 0x0000181fff097424 */ /* 0x010fe200078e00ff */
[----:B------:R-:W-:Y:S02]  /*20810*/  MOV R0, 0x20830 ;  /* 0x0002083000007802 */ /* 0x000fe40000000f00 */
[----:B--23-5:R-:W-:Y:S05]  /*20820*/  CALL.REL.NOINC `($__internal_39_$__cuda_sm70_shflsync_idx_p) ;  /* 0x000010e000007944 */ /* 0x02cfea0003c00000 */
[----:B--2---:R-:W-:Y:S01]  /*20830*/  MOV R21, R9 ;  /* 0x0000000900157202 */ /* 0x004fe20000000f00 */
[----:B-1----:R-:W-:Y:S05]  /*20840*/  BRA `(.L_x_2033) ;  /* 0xfffe7c6000007947 */ /* 0x002fea000383ffff */
.L_x_1871:
[----:B------:R-:W-:Y:S01]  /*20850*/  IMAD.MOV.U32 R15, RZ, RZ, R18 ;  /* 0x000000ffff0f7224 */ /* 0x000fe200078e0012 */
[----:B------:R-:W-:Y:S01]  /*20860*/  MOV R14, 0x2 ;  /* 0x00000002000e7802 */ /* 0x000fe20000000f00 */
[----:B----4-:R-:W-:Y:S01]  /*20870*/  IMAD.MOV.U32 R9, RZ, RZ, 0x181f ;  /* 0x0000181fff097424 */ /* 0x010fe200078e00ff */
[----:B------:R-:W-:Y:S02]  /*20880*/  MOV R0, 0x208a0 ;  /* 0x000208a000007802 */ /* 0x000fe40000000f00 */
[----:B-123-5:R-:W-:Y:S05]  /*20890*/  CALL.REL.NOINC `($__internal_39_$__cuda_sm70_shflsync_idx_p) ;  /* 0x0000107000007944 */ /* 0x02efea0003c00000 */
[----:B-12---:R-:W-:Y:S05]  /*208a0*/  BRA `(.L_x_2034) ;  /* 0xfffe7c2000007947 */ /* 0x006fea000383ffff */
.L_x_1874:
[----:B-1----:R-:W-:Y:S01]  /*208b0*/  IMAD.MOV.U32 R15, RZ, RZ, R6 ;  /* 0x000000ffff0f7224 */ /* 0x002fe200078e0006 */
[----:B------:R-:W-:Y:S01]  /*208c0*/  MOV R14, 0x3 ;  /* 0x00000003000e7802 */ /* 0x000fe20000000f00 */
[----:B------:R-:W-:Y:S01]  /*208d0*/  IMAD.MOV.U32 R9, RZ, RZ, 0x181f ;  /* 0x0000181fff097424 */ /* 0x000fe200078e00ff */
[----:B------:R-:W-:-:S02]  /*208e0*/  MOV R0, 0x20900 ;  /* 0x0002090000007802 */ /* 0x000fc40000000f00 */
[----:B--2345:R-:W-:Y:S05]  /*208f0*/  CALL.REL.NOINC `($__internal_39_$__cuda_sm70_shflsync_idx_p) ;  /* 0x0000101000007944 */ /* 0x03cfea0003c00000 */
[----:B--2---:R-:W-:Y:S01]  /*20900*/  IMAD.MOV.U32 R21, RZ, RZ, R9 ;  /* 0x000000ffff157224 */ /* 0x004fe200078e0009 */
[----:B-1----:R-:W-:Y:S01]  /*20910*/  MOV R14, 0x3 ;  /* 0x00000003000e7802 */ /* 0x002fe20000000f00 */
[----:B------:R-:W-:Y:S01]  /*20920*/  IMAD.MOV.U32 R15, RZ, RZ, R18 ;  /* 0x000000ffff0f7224 */ /* 0x000fe200078e0012 */
[----:B------:R-:W-:-:S02]  /*20930*/  MOV R9, 0x181f ;  /* 0x0000181f00097802 */ /* 0x000fc40000000f00 */
[----:B------:R-:W-:Y:S02]  /*20940*/  MOV R0, 0x20960 ;  /* 0x0002096000007802 */ /* 0x000fe40000000f00 */
[----:B------:R-:W-:Y:S05]  /*20950*/  CALL.REL.NOINC `($__internal_39_$__cuda_sm70_shflsync_idx_p) ;  /* 0x00000fb000007944 */ /* 0x000fea0003c00000 */
[----:B-12---:R-:W-:Y:S05]  /*20960*/  BRA `(.L_x_2035) ;  /* 0xfffe7ca000007947 */ /* 0x006fea000383ffff */
.L_x_1963:
[----:B------:R-:W-:Y:S01]  /*20970*/  IMAD.MOV.U32 R8, RZ, RZ, R235 ;  /* 0x000000ffff087224 */ /* 0x000fe200078e00eb */
[----:B------:R-:W-:Y:S02]  /*20980*/  MOV R7, 0x2 ;  /* 0x0000000200077802 */ /* 0x000fe40000000f00 */
[----:B------:R-:W-:Y:S02]  /*20990*/  MOV R6, 0x209b0 ;  /* 0x000209b000067802 */ /* 0x000fe40000000f00 */
[----:B------:R-:W-:Y:S05]  /*209a0*/  CALL.REL.NOINC `($__internal_38_$__cuda_sm70_shflsync_bfly_p) ;  /* 0x00000f1000007944 */ /* 0x000fea0003c00000 */
[----:B-12---:R-:W-:Y:S05]  /*209b0*/  BRA `(.L_x_2036) ;  /* 0xffffad2000007947 */ /* 0x006fea000383ffff */
.L_x_1964:
[----:B------:R-:W-:Y:S02]  /*209c0*/  MOV R7, 0x1 ;  /* 0x0000000100077802 */ /* 0x000fe40000000f00 */
[----:B------:R-:W-:Y:S02]  /*209d0*/  MOV R6, 0x209f0 ;  /* 0x000209f000067802 */ /* 0x000fe40000000f00 */
[----:B-1----:R-:W-:Y:S05]  /*209e0*/  CALL.REL.NOINC `($__internal_38_$__cuda_sm70_shflsync_bfly_p) ;  /* 0x00000ed000007944 */ /* 0x002fea0003c00000 */
[----:B--2---:R-:W-:Y:S01]  /*209f0*/  FADD.FTZ R3, R8, R7 ;  /* 0x0000000708037221 */ /* 0x004fe20000010000 */
[----:B-1----:R-:W-:Y:S02]  /*20a00*/  MOV R8, R238 ;  /* 0x000000ee00087202 */ /* 0x002fe40000000f00 */
[----:B------:R-:W-:Y:S02]  /*20a10*/  MOV R7, 0x2 ;  /* 0x0000000200077802 */ /* 0x000fe40000000f00 */
[----:B------:R-:W-:-:S02]  /*20a20*/  MOV R6, 0x20a40 ;  /* 0x00020a4000067802 */ /* 0x000fc40000000f00 */
[----:B------:R-:W-:Y:S05]  /*20a30*/  CALL.REL.NOINC `($__internal_38_$__cuda_sm70_shflsync_bfly_p) ;  /* 0x00000e8000007944 */ /* 0x000fea0003c00000 */
[----:B--2---:R-:W-:Y:S01]  /*20a40*/  FADD.FTZ R12, R238, R7 ;  /* 0x00000007ee0c7221 */ /* 0x004fe20000010000 */
[----:B------:R-:W-:-:S02]  /*20a50*/  MOV R7, 0x1 ;  /* 0x0000000100077802 */ /* 0x000fc40000000f00 */
[----:B------:R-:W-:Y:S02]  /*20a60*/  MOV R6, 0x20a90 ;  /* 0x00020a9000067802 */ /* 0x000fe40000000f00 */
[----:B-1----:R-:W-:Y:S02]  /*20a70*/  MOV R8, R12 ;  /* 0x0000000c00087202 */ /* 0x002fe40000000f00 */
[----:B------:R-:W-:Y:S05]  /*20a80*/  CALL.REL.NOINC `($__internal_38_$__cuda_sm70_shflsync_bfly_p) ;  /* 0x00000e3000007944 */ /* 0x000fea0003c00000 */
[----:B-12---:R-:W-:Y:S05]  /*20a90*/  BRA `(.L_x_2037) ;  /* 0xffffacb000007947 */ /* 0x006fea000383ffff */
.L_x_1971:
[----:B---34-:R-:W-:Y:S01]  /*20aa0*/  IMAD.MOV.U32 R15, RZ, RZ, R64 ;  /* 0x000000ffff0f7224 */ /* 0x018fe200078e0040 */
[----:B------:R-:W-:Y:S01]  /*20ab0*/  MOV R14, RZ ;  /* 0x000000ff000e7202 */ /* 0x000fe20000000f00 */
[----:B------:R-:W-:Y:S01]  /*20ac0*/  IMAD.MOV.U32 R9, RZ, RZ, 0x181f ;  /* 0x0000181fff097424 */ /* 0x000fe200078e00ff */
[----:B------:R-:W-:Y:S02]  /*20ad0*/  MOV R0, 0x20af0 ;  /* 0x00020af000007802 */ /* 0x000fe40000000f00 */
[----:B-12---:R-:W-:Y:S05]  /*20ae0*/  CALL.REL.NOINC `($__internal_39_$__cuda_sm70_shflsync_idx_p) ;  /* 0x00000e2000007944 */ /* 0x006fea0003c00000 */
[----:B--2---:R-:W-:Y:S01]  /*20af0*/  MOV R66, R9 ;  /* 0x0000000900427202 */ /* 0x004fe20000000f00 */
[----:B-1----:R-:W-:Y:S05]  /*20b00*/  BRA `(.L_x_2038) ;  /* 0xffffc5a000007947 */ /* 0x002fea000383ffff */
.L_x_1972:
[----:B------:R-:W-:Y:S01]  /*20b10*/  IMAD.MOV.U32 R15, RZ, RZ, R2 ;  /* 0x000000ffff0f7224 */ /* 0x000fe200078e0002 */
[----:B------:R-:W-:Y:S01]  /*20b20*/  MOV R14, RZ ;  /* 0x000000ff000e7202 */ /* 0x000fe20000000f00 */
[----:B------:R-:W-:Y:S01]  /*20b30*/  IMAD.MOV.U32 R9, RZ, RZ, 0x181f ;  /* 0x0000181fff097424 */ /* 0x000fe200078e00ff */
[----:B------:R-:W-:Y:S02]  /*20b40*/  MOV R0, 0x20b60 ;  /* 0x00020b6000007802 */ /* 0x000fe40000000f00 */
[----:B-1234-:R-:W-:Y:S05]  /*20b50*/  CALL.REL.NOINC `($__internal_39_$__cuda_sm70_shflsync_idx_p) ;  /* 0x00000db000007944 */ /* 0x01efea0003c00000 */
[----:B-12---:R-:W-:Y:S05]  /*20b60*/  BRA `(.L_x_2039) ;  /* 0xffffc56000007947 */ /* 0x006fea000383ffff */
.L_x_1975:
[----:B---3--:R-:W-:Y:S01]  /*20b70*/  IMAD.MOV.U32 R15, RZ, RZ, R64 ;  /* 0x000000ffff0f7224 */ /* 0x008fe200078e0040 */
[----:B------:R-:W-:Y:S01]  /*20b80*/  MOV R14, 0x1 ;  /* 0x00000001000e7802 */ /* 0x000fe20000000f00 */
[----:B------:R-:W-:Y:S01]  /*20b90*/  IMAD.MOV.U32 R9, RZ, RZ, 0x181f ;  /* 0x0000181fff097424 */ /* 0x000fe200078e00ff */
[----:B------:R-:W-:-:S02]  /*20ba0*/  MOV R0, 0x20bc0 ;  /* 0x00020bc000007802 */ /* 0x000fc40000000f00 */
[----:B-12-4-:R-:W-:Y:S05]  /*20bb0*/  CALL.REL.NOINC `($__internal_39_$__cuda_sm70_shflsync_idx_p) ;  /* 0x00000d5000007944 */ /* 0x016fea0003c00000 */
[----:B--2---:R-:W-:Y:S01]  /*20bc0*/  IMAD.MOV.U32 R28, RZ, RZ, R9 ;  /* 0x000000ffff1c7224 */ /* 0x004fe200078e0009 */
[----:B-1----:R-:W-:Y:S01]  /*20bd0*/  MOV R14, 0x1 ;  /* 0x00000001000e7802 */ /* 0x002fe20000000f00 */
[----:B------:R-:W-:Y:S01]  /*20be0*/  IMAD.MOV.U32 R15, RZ, RZ, R2 ;  /* 0x000000ffff0f7224 */ /* 0x000fe200078e0002 */
[----:B------:R-:W-:-:S02]  /*20bf0*/  MOV R9, 0x181f ;  /* 0x0000181f00097802 */ /* 0x000fc40000000f00 */
[----:B------:R-:W-:Y:S02]  /*20c00*/  MOV R0, 0x20c20 ;  /* 0x00020c2000007802 */ /* 0x000fe40000000f00 */
[----:B------:R-:W-:Y:S05]  /*20c10*/  CALL.REL.NOINC `($__internal_39_$__cuda_sm70_shflsync_idx_p) ;  /* 0x00000cf000007944 */ /* 0x000fea0003c00000 */
[----:B-12---:R-:W-:Y:S01]  /*20c20*/  MOV R15, R9 ;  /* 0x00000009000f7202 */ /* 0x006fe20000000f00 */
[----:B------:R-:W-:Y:S05]  /*20c30*/  BRA `(.L_x_2040) ;  /* 0xffffc5f000007947 */ /* 0x000fea000383ffff */
.L_x_1978:
[----:B--2---:R-:W-:Y:S01]  /*20c40*/  IMAD.MOV.U32 R15, RZ, RZ, R64 ;  /* 0x000000ffff0f7224 */ /* 0x004fe200078e0040 */
[----:B------:R-:W-:Y:S01]  /*20c50*/  MOV R14, 0x2 ;  /* 0x00000002000e7802 */ /* 0x000fe20000000f00 */
[----:B------:R-:W-:Y:S01]  /*20c60*/  IMAD.MOV.U32 R9, RZ, RZ, 0x181f ;  /* 0x0000181fff097424 */ /* 0x000fe200078e00ff */
[----:B------:R-:W-:Y:S02]  /*20c70*/  MOV R0, 0x20c90 ;  /* 0x00020c9000007802 */ /* 0x000fe40000000f00 */
[----:B-1-34-:R-:W-:Y:S05]  /*20c80*/  CALL.REL.NOINC `($__internal_39_$__cuda_sm70_shflsync_idx_p) ;  /* 0x00000c8000007944 */ /* 0x01afea0003c00000 */
[----:B--2---:R-:W-:Y:S01]  /*20c90*/  MOV R24, R9 ;  /* 0x0000000900187202 */ /* 0x004fe20000000f00 */
[----:B-1----:R-:W-:Y:S05]  /*20ca0*/  BRA `(.L_x_2041) ;  /* 0xffffc6b000007947 */ /* 0x002fea000383ffff */
.L_x_1979:
[----:B------:R-:W-:Y:S01]  /*20cb0*/  IMAD.MOV.U32 R15, RZ, RZ, R2 ;  /* 0x000000ffff0f7224 */ /* 0x000fe200078e0002 */
[----:B------:R-:W-:Y:S01]  /*20cc0*/  MOV R14, 0x2 ;  /* 0x00000002000e7802 */ /* 0x000fe20000000f00 */
[----:B------:R-:W-:Y:S01]  /*20cd0*/  IMAD.MOV.U32 R9, RZ, RZ, 0x181f ;  /* 0x0000181fff097424 */ /* 0x000fe200078e00ff */
[----:B------:R-:W-:Y:S02]  /*20ce0*/  MOV R0, 0x20d00 ;  /* 0x00020d0000007802 */ /* 0x000fe40000000f00 */
[----:B-1234-:R-:W-:Y:S05]  /*20cf0*/  CALL.REL.NOINC `($__internal_39_$__cuda_sm70_shflsync_idx_p) ;  /* 0x00000c1000007944 */ /* 0x01efea0003c00000 */
[----:B-12---:R-:W-:Y:S01]  /*20d00*/  MOV R15, R9 ;  /* 0x00000009000f7202 */ /* 0x006fe20000000f00 */
[----:B------:R-:W-:Y:S05]  /*20d10*/  BRA `(.L_x_2042) ;  /* 0xffffc66000007947 */ /* 0x000fea000383ffff */
.L_x_1982:
[----:B-1--4-:R-:W-:Y:S01]  /*20d20*/  IMAD.MOV.U32 R15, RZ, RZ, R64 ;  /* 0x000000ffff0f7224 */ /* 0x012fe200078e0040 */
[----:B------:R-:W-:Y:S01]  /*20d30*/  MOV R14, 0x3 ;  /* 0x00000003000e7802 */ /* 0x000fe20000000f00 */
[----:B------:R-:W-:Y:S01]  /*20d40*/  IMAD.MOV.U32 R9, RZ, RZ, 0x181f ;  /* 0x0000181fff097424 */ /* 0x000fe200078e00ff */
[----:B------:R-:W-:-:S02]  /*20d50*/  MOV R0, 0x20d70 ;  /* 0x00020d7000007802 */ /* 0x000fc40000000f00 */
[----:B--23--:R-:W-:Y:S05]  /*20d60*/  CALL.REL.NOINC `($__internal_39_$__cuda_sm70_shflsync_idx_p) ;  /* 0x00000ba000007944 */ /* 0x00cfea0003c00000 */
[----:B--2---:R-:W-:Y:S01]  /*20d70*/  IMAD.MOV.U32 R64, RZ, RZ, R9 ;  /* 0x000000ffff407224 */ /* 0x004fe200078e0009 */
[----:B-1----:R-:W-:Y:S01]  /*20d80*/  MOV R14, 0x3 ;  /* 0x00000003000e7802 */ /* 0x002fe20000000f00 */
[----:B------:R-:W-:Y:S01]  /*20d90*/  IMAD.MOV.U32 R15, RZ, RZ, R2 ;  /* 0x000000ffff0f7224 */ /* 0x000fe200078e0002 */
[----:B------:R-:W-:-:S02]  /*20da0*/  MOV R9, 0x181f ;  /* 0x0000181f00097802 */ /* 0x000fc40000000f00 */
[----:B------:R-:W-:Y:S02]  /*20db0*/  MOV R0, 0x20dd0 ;  /* 0x00020dd000007802 */ /* 0x000fe40000000f00 */
[----:B------:R-:W-:Y:S05]  /*20dc0*/  CALL.REL.NOINC `($__internal_39_$__cuda_sm70_shflsync_idx_p) ;  /* 0x00000b4000007944 */ /* 0x000fea0003c00000 */
[----:B-12---:R-:W-:Y:S05]  /*20dd0*/  BRA `(.L_x_2043) ;  /* 0xffffc6e000007947 */ /* 0x006fea000383ffff */
.L_x_1984:
[----:B------:R-:W-:Y:S01]  /*20de0*/  IMAD.MOV.U32 R15, RZ, RZ, R166 ;  /* 0x000000ffff0f7224 */ /* 0x000fe200078e00a6 */
[----:B------:R-:W-:Y:S01]  /*20df0*/  MOV R14, RZ ;  /* 0x000000ff000e7202 */ /* 0x000fe20000000f00 */
[----:B------:R-:W-:Y:S01]  /*20e00*/  IMAD.MOV.U32 R9, RZ, RZ, 0x1c1f ;  /* 0x00001c1fff097424 */ /* 0x000fe200078e00ff */
[----:B------:R-:W-:Y:S02]  /*20e10*/  MOV R0, 0x20e30 ;  /* 0x00020e3000007802 */ /* 0x000fe40000000f00 */
[----:B------:R-:W-:Y:S05]  /*20e20*/  CALL.REL.NOINC `($__internal_39_$__cuda_sm70_shflsync_idx_p) ;  /* 0x00000ae000007944 */ /* 0x000fea0003c00000 */
[----:B--2---:R-:W-:Y:S01]  /*20e30*/  MOV R168, R9 ;  /* 0x0000000900a87202 */ /* 0x004fe20000000f00 */
[----:B-1----:R-:W-:Y:S05]  /*20e40*/  BRA `(.L_x_2044) ;  /* 0xffffc98000007947 */ /* 0x002fea000383ffff */
.L_x_1985:
[----:B------:R-:W-:Y:S01]  /*20e50*/  IMAD.MOV.U32 R15, RZ, RZ, R167 ;  /* 0x000000ffff0f7224 */ /* 0x000fe200078e00a7 */
[----:B------:R-:W-:Y:S01]  /*20e60*/  MOV R14, RZ ;  /* 0x000000ff000e7202 */ /* 0x000fe20000000f00 */
[----:B------:R-:W-:Y:S01]  /*20e70*/  IMAD.MOV.U32 R9, RZ, RZ, 0x1c1f ;  /* 0x00001c1fff097424 */ /* 0x000fe200078e00ff */
[----:B------:R-:W-:Y:S02]  /*20e80*/  MOV R0, 0x20ea0 ;  /* 0x00020ea000007802 */ /* 0x000fe40000000f00 */
[----:B-12---:R-:W-:Y:S05]  /*20e90*/  CALL.REL.NOINC `($__internal_39_$__cuda_sm70_shflsync_idx_p) ;  /* 0x00000a7000007944 */ /* 0x006fea0003c00000 */
[----:B-12---:R-:W-:Y:S05]  /*20ea0*/  BRA `(.L_x_2045) ;  /* 0xffffc94000007947 */ /* 0x006fea000383ffff */
.L_x_1988:
[----:B-1----:R-:W-:Y:S01]  /*20eb0*/  IMAD.MOV.U32 R15, RZ, RZ, R166 ;  /* 0x000000ffff0f7224 */ /* 0x002fe200078e00a6 */
[----:B------:R-:W-:Y:S01]  /*20ec0*/  MOV R14, 0x1 ;  /* 0x00000001000e7802 */ /* 0x000fe20000000f00 */
[----:B----4-:R-:W-:Y:S01]  /*20ed0*/  IMAD.MOV.U32 R9, RZ, RZ, 0x1c1f ;  /* 0x00001c1fff097424 */ /* 0x010fe200078e00ff */
        /* <DEDUP_REMOVED lines=9> */
.L_x_1992:
[----:B------:R-:W-:Y:S01]  /*20f70*/  IMAD.MOV.U32 R15, RZ, RZ, R4 ;  /* 0x000000ffff0f7224 */ /* 0x000fe200078e0004 */
[----:B------:R-:W-:Y:S01]  /*20f80*/  MOV R14, RZ ;  /* 0x000000ff000e7202 */ /* 0x000fe20000000f00 */
[----:B------:R-:W-:Y:S01]  /*20f90*/  IMAD.MOV.U32 R9, RZ, RZ, 0x181f ;  /* 0x0000181fff097424 */ /* 0x000fe200078e00ff */
[----:B------:R-:W-:Y:S02]  /*20fa0*/  MOV R0, 0x20fc0 ;  /* 0x00020fc000007802 */ /* 0x000fe40000000f00 */
[----:B-1----:R-:W-:Y:S05]  /*20fb0*/  CALL.REL.NOINC `($__internal_39_$__cuda_sm70_shflsync_idx_p) ;  /* 0x0000095000007944 */ /* 0x002fea0003c00000 */
[----:B--2---:R-:W-:Y:S01]  /*20fc0*/  MOV R5, R9 ;  /* 0x0000000900057202 */ /* 0x004fe20000000f00 */
[----:B-1----:R-:W-:Y:S05]  /*20fd0*/  BRA `(.L_x_2047) ;  /* 0xffffdec000007947 */ /* 0x002fea000383ffff */
.L_x_1993:
[----:B------:R-:W-:Y:S01]  /*20fe0*/  IMAD.MOV.U32 R15, RZ, RZ, R3 ;  /* 0x000000ffff0f7224 */ /* 0x000fe200078e0003 */
[----:B------:R-:W-:Y:S01]  /*20ff0*/  MOV R14, RZ ;  /* 0x000000ff000e7202 */ /* 0x000fe20000000f00 */
[----:B------:R-:W-:Y:S01]  /*21000*/  IMAD.MOV.U32 R9, RZ, RZ, 0x181f ;  /* 0x0000181fff097424 */ /* 0x000fe200078e00ff */
[----:B------:R-:W-:Y:S02]  /*21010*/  MOV R0, 0x21030 ;  /* 0x0002103000007802 */ /* 0x000fe40000000f00 */
[----:B-123--:R-:W-:Y:S05]  /*21020*/  CALL.REL.NOINC `($__internal_39_$__cuda_sm70_shflsync_idx_p) ;  /* 0x000008e000007944 */ /* 0x00efea0003c00000 */
[----:B-12---:R-:W-:Y:S05]  /*21030*/  BRA `(.L_x_2048) ;  /* 0xffffde8000007947 */ /* 0x006fea000383ffff */
.L_x_1996:
[----:B-1----:R-:W-:Y:S01]  /*21040*/  IMAD.MOV.U32 R15, RZ, RZ, R4 ;  /* 0x000000ffff0f7224 */ /* 0x002fe200078e0004 */
[----:B------:R-:W-:Y:S01]  /*21050*/  MOV R14, 0x1 ;  /* 0x00000001000e7802 */ /* 0x000fe20000000f00 */
[----:B------:R-:W-:Y:S01]  /*21060*/  IMAD.MOV.U32 R9, RZ, RZ, 0x181f ;  /* 0x0000181fff097424 */ /* 0x000fe200078e00ff */
[----:B------:R-:W-:-:S02]  /*21070*/  MOV R0, 0x21090 ;  /* 0x0002109000007802 */ /* 0x000fc40000000f00 */
[----:B--234-:R-:W-:Y:S05]  /*21080*/  CALL.REL.NOINC `($__internal_39_$__cuda_sm70_shflsync_idx_p) ;  /* 0x0000088000007944 */ /* 0x01cfea0003c00000 */
[----:B--2---:R-:W-:Y:S01]  /*21090*/  IMAD.MOV.U32 R5, RZ, RZ, R9 ;  /* 0x000000ffff057224 */ /* 0x004fe200078e0009 */
[----:B-1----:R-:W-:Y:S01]  /*210a0*/  MOV R14, 0x1 ;  /* 0x00000001000e7802 */ /* 0x002fe20000000f00 */
[----:B------:R-:W-:Y:S01]  /*210b0*/  IMAD.MOV.U32 R15, RZ, RZ, R3 ;  /* 0x000000ffff0f7224 */ /* 0x000fe200078e0003 */
[----:B------:R-:W-:-:S02]  /*210c0*/  MOV R9, 0x181f ;  /* 0x0000181f00097802 */ /* 0x000fc40000000f00 */
[----:B------:R-:W-:Y:S02]  /*210d0*/  MOV R0, 0x210f0 ;  /* 0x000210f000007802 */ /* 0x000fe40000000f00 */
[----:B------:R-:W-:Y:S05]  /*210e0*/  CALL.REL.NOINC `($__internal_39_$__cuda_sm70_shflsync_idx_p) ;  /* 0x0000082000007944 */ /* 0x000fea0003c00000 */
[----:B-12---:R-:W-:Y:S05]  /*210f0*/  BRA `(.L_x_2049) ;  /* 0xffffdf3000007947 */ /* 0x006fea000383ffff */
.L_x_1999:
[----:B-1----:R-:W-:Y:S01]  /*21100*/  IMAD.MOV.U32 R15, RZ, RZ, R4 ;  /* 0x000000ffff0f7224 */ /* 0x002fe200078e0004 */
[----:B------:R-:W-:Y:S01]  /*21110*/  MOV R14, 0x2 ;  /* 0x00000002000e7802 */ /* 0x000fe20000000f00 */
[----:B------:R-:W-:Y:S01]  /*21120*/  IMAD.MOV.U32 R9, RZ, RZ, 0x181f ;  /* 0x0000181fff097424 */ /* 0x000fe200078e00ff */
[----:B------:R-:W-:Y:S02]  /*21130*/  MOV R0, 0x21150 ;  /* 0x0002115000007802 */ /* 0x000fe40000000f00 */
[----:B--234-:R-:W-:Y:S05]  /*21140*/  CALL.REL.NOINC `($__internal_39_$__cuda_sm70_shflsync_idx_p) ;  /* 0x000007c000007944 */ /* 0x01cfea0003c00000 */
[----:B--2---:R-:W-:Y:S01]  /*21150*/  MOV R5, R9 ;  /* 0x0000000900057202 */ /* 0x004fe20000000f00 */
[----:B-1----:R-:W-:Y:S05]  /*21160*/  BRA `(.L_x_2050) ;  /* 0xffffdff000007947 */ /* 0x002fea000383ffff */
.L_x_2000:
[----:B-1----:R-:W-:Y:S01]  /*21170*/  IMAD.MOV.U32 R15, RZ, RZ, R3 ;  /* 0x000000ffff0f7224 */ /* 0x002fe200078e0003 */
[----:B------:R-:W-:Y:S01]  /*21180*/  MOV R14, 0x2 ;  /* 0x00000002000e7802 */ /* 0x000fe20000000f00 */
[----:B------:R-:W-:Y:S01]  /*21190*/  IMAD.MOV.U32 R9, RZ, RZ, 0x181f ;  /* 0x0000181fff097424 */ /* 0x000fe200078e00ff */
[----:B------:R-:W-:Y:S02]  /*211a0*/  MOV R0, 0x211c0 ;  /* 0x000211c000007802 */ /* 0x000fe40000000f00 */
[----:B--234-:R-:W-:Y:S05]  /*211b0*/  CALL.REL.NOINC `($__internal_39_$__cuda_sm70_shflsync_idx_p) ;  /* 0x0000075000007944 */ /* 0x01cfea0003c00000 */
[----:B-12---:R-:W-:Y:S05]  /*211c0*/  BRA `(.L_x_2051) ;  /* 0xffffdfb000007947 */ /* 0x006fea000383ffff */
.L_x_2003:
[----:B--2---:R-:W-:Y:S01]  /*211d0*/  IMAD.MOV.U32 R15, RZ, RZ, R4 ;  /* 0x000000ffff0f7224 */ /* 0x004fe200078e0004 */
        /* <DEDUP_REMOVED lines=10> */
[----:B-12---:R-:W-:Y:S05]  /*21280*/  BRA `(.L_x_2052) ;  /* 0xffffe03000007947 */ /* 0x006fea000383ffff */
.L_x_2005:
[----:B------:R-:W-:Y:S01]  /*21290*/  IMAD.MOV.U32 R15, RZ, RZ, R8 ;  /* 0x000000ffff0f7224 */ /* 0x000fe200078e0008 */
[----:B------:R-:W-:Y:S01]  /*212a0*/  MOV R14, RZ ;  /* 0x000000ff000e7202 */ /* 0x000fe20000000f00 */
[----:B---3--:R-:W-:Y:S01]  /*212b0*/  IMAD.MOV.U32 R9, RZ, RZ, 0x1f ;  /* 0x0000001fff097424 */ /* 0x008fe200078e00ff */
[----:B------:R-:W-:Y:S02]  /*212c0*/  MOV R0, 0x212e0 ;  /* 0x000212e000007802 */ /* 0x000fe40000000f00 */
[----:B------:R-:W-:Y:S05]  /*212d0*/  CALL.REL.NOINC `($__internal_39_$__cuda_sm70_shflsync_idx_p) ;  /* 0x0000063000007944 */ /* 0x000fea0003c00000 */
[----:B--2---:R-:W-:Y:S01]  /*212e0*/  MOV R3, R9 ;  /* 0x0000000900037202 */ /* 0x004fe20000000f00 */
[----:B-1----:R-:W-:Y:S05]  /*212f0*/  BRA `(.L_x_2053) ;  /* 0xffffe17000007947 */ /* 0x002fea000383ffff */
.L_x_2006:
[----:B------:R-:W-:Y:S01]  /*21300*/  IMAD.MOV.U32 R15, RZ, RZ, R8 ;  /* 0x000000ffff0f7224 */ /* 0x000fe200078e0008 */
[----:B------:R-:W-:Y:S01]  /*21310*/  MOV R14, 0x1 ;  /* 0x00000001000e7802 */ /* 0x000fe20000000f00 */
[----:B------:R-:W-:Y:S01]  /*21320*/  IMAD.MOV.U32 R9, RZ, RZ, 0x1f ;  /* 0x0000001fff097424 */ /* 0x000fe200078e00ff */
[----:B------:R-:W-:Y:S02]  /*21330*/  MOV R0, 0x21350 ;  /* 0x0002135000007802 */ /* 0x000fe40000000f00 */
[----:B-12---:R-:W-:Y:S05]  /*21340*/  CALL.REL.NOINC `($__internal_39_$__cuda_sm70_shflsync_idx_p) ;  /* 0x000005c000007944 */ /* 0x006fea0003c00000 */
[----:B--2---:R-:W-:Y:S01]  /*21350*/  MOV R8, R9 ;  /* 0x0000000900087202 */ /* 0x004fe20000000f00 */
[----:B-1----:R-:W-:Y:S05]  /*21360*/  BRA `(.L_x_2054) ;  /* 0xffffe12000007947 */ /* 0x002fea000383ffff */
.L_x_2007:
[----:B------:R-:W-:Y:S02]  /*21370*/  MOV R5, 0x1 ;  /* 0x0000000100057802 */ /* 0x000fe40000000f00 */
[----:B------:R-:W-:-:S02]  /*21380*/  MOV R0, 0x213a0 ;  /* 0x000213a000007802 */ /* 0x000fc40000000f00 */
[----:B-12---:R-:W-:Y:S05]  /*21390*/  CALL.REL.NOINC `($__internal_40_$__cuda_sm70_shflsync_up_p) ;  /* 0x000005c000007944 */ /* 0x006fea0003c00000 */
[----:B-12---:R-:W-:Y:S05]  /*213a0*/  BRA `(.L_x_2055) ;  /* 0xffffe20000007947 */ /* 0x006fea000383ffff */
.L_x_2008:
[----:B------:R-:W-:Y:S02]  /*213b0*/  MOV R5, 0x2 ;  /* 0x0000000200057802 */ /* 0x000fe40000000f00 */
[----:B------:R-:W-:-:S02]  /*213c0*/  MOV R0, 0x213e0 ;  /* 0x000213e000007802 */ /* 0x000fc40000000f00 */
[----:B-12---:R-:W-:Y:S05]  /*213d0*/  CALL.REL.NOINC `($__internal_40_$__cuda_sm70_shflsync_up_p) ;  /* 0x0000058000007944 */ /* 0x006fea0003c00000 */
        /* <DEDUP_REMOVED lines=23> */
.L_x_2012:
[----:B---3--:R-:W-:Y:S01]  /*21550*/  IMAD.MOV.U32 R7, RZ, RZ, R6 ;  /* 0x000000ffff077224 */ /* 0x008fe200078e0006 */
[----:B------:R-:W-:Y:S02]  /*21560*/  MOV R5, 0x1 ;  /* 0x0000000100057802 */ /* 0x000fe40000000f00 */
[----:B------:R-:W-:Y:S02]  /*21570*/  MOV R0, 0x21590 ;  /* 0x0002159000007802 */ /* 0x000fe40000000f00 */
[----:B------:R-:W-:Y:S05]  /*21580*/  CALL.REL.NOINC `($__internal_40_$__cuda_sm70_shflsync_up_p) ;  /* 0x000003d000007944 */ /* 0x000fea0003c00000 */
[----:B-12---:R-:W-:Y:S05]  /*21590*/  BRA `(.L_x_2057) ;  /* 0xffffe26000007947 */ /* 0x006fea000383ffff */
.L_x_2013:
[----:B---3--:R-:W-:Y:S01]  /*215a0*/  IMAD.MOV.U32 R7, RZ, RZ, R6 ;  /* 0x000000ffff077224 */ /* 0x008fe200078e0006 */
[----:B------:R-:W-:Y:S02]  /*215b0*/  MOV R5, 0x2 ;  /* 0x0000000200057802 */ /* 0x000fe40000000f00 */
[----:B------:R-:W-:Y:S02]  /*215c0*/  MOV R0, 0x215e0 ;  /* 0x000215e000007802 */ /* 0x000fe40000000f00 */
[----:B------:R-:W-:Y:S05]  /*215d0*/  CALL.REL.NOINC `($__internal_40_$__cuda_sm70_shflsync_up_p) ;  /* 0x0000038000007944 */ /* 0x000fea0003c00000 */
[----:B-12---:R-:W-:Y:S01]  /*215e0*/  SEL R7, R5, RZ, P1 ;  /* 0x000000ff05077207 */ /* 0x006fe20000800000 */
[----:B------:R-:W-:Y:S01]  /*215f0*/  IMAD.MOV.U32 R5, RZ, RZ, 0x4 ;  /* 0x00000004ff057424 */ /* 0x000fe200078e00ff */
[----:B------:R-:W-:-:S03]  /*21600*/  MOV R0, 0x21630 ;  /* 0x0002163000007802 */ /* 0x000fc60000000f00 */
[----:B------:R-:W-:Y:S02]  /*21610*/  IMAD.IADD R7, R6, 0x1, R7 ;  /* 0x0000000106077824 */ /* 0x000fe400078e0207 */
        /* <DEDUP_REMOVED lines=19> */
.L_x_2015:
[----:B------:R-:W-:Y:S02]  /*21750*/  SEL R5, RZ, 0x1, P0 ;  /* 0x00000001ff057807 */ /* 0x000fe40000000000 */
[----:B------:R-:W-:Y:S02]  /*21760*/  MOV R0, 0x21780 ;  /* 0x0002178000007802 */ /* 0x000fe40000000f00 */
[----:B---3--:R-:W-:Y:S05]  /*21770*/  CALL.REL.NOINC `($__internal_41_$__cuda_sm70_votesync_ballot) ;  /* 0x0000023000007944 */ /* 0x008fea0003c00000 */
[----:B------:R-:W-:Y:S05]  /*21780*/  BRA `(.L_x_2059) ;  /* 0xffffe20000007947 */ /* 0x000fea000383ffff */
.L_x_2016:
[----:B------:R-:W-:Y:S01]  /*21790*/  IMAD.MOV.U32 R15, RZ, RZ, R205 ;  /* 0x000000ffff0f7224 */ /* 0x000fe200078e00cd */
[----:B------:R-:W-:Y:S01]  /*217a0*/  MOV R14, R6 ;  /* 0x00000006000e7202 */ /* 0x000fe20000000f00 */
[----:B------:R-:W-:Y:S01]  /*217b0*/  IMAD.MOV.U32 R9, RZ, RZ, 0x1f ;  /* 0x0000001fff097424 */ /* 0x000fe200078e00ff */
[----:B------:R-:W-:Y:S02]  /*217c0*/  MOV R0, 0x217e0 ;  /* 0x000217e000007802 */ /* 0x000fe40000000f00 */
[----:B---3--:R-:W-:Y:S05]  /*217d0*/  CALL.REL.NOINC `($__internal_39_$__cuda_sm70_shflsync_idx_p) ;  /* 0x0000013000007944 */ /* 0x008fea0003c00000 */
[----:B--2---:R-:W-:Y:S01]  /*217e0*/  IMAD.MOV.U32 R205, RZ, RZ, R9 ;  /* 0x000000ffffcd7224 */ /* 0x004fe200078e0009 */
[----:B-1----:R-:W-:Y:S01]  /*217f0*/  MOV R14, R6 ;  /* 0x00000006000e7202 */ /* 0x002fe20000000f00 */
[----:B------:R-:W-:Y:S01]  /*21800*/  IMAD.MOV.U32 R15, RZ, RZ, R4 ;  /* 0x000000ffff0f7224 */ /* 0x000fe200078e0004 */
[----:B------:R-:W-:Y:S02]  /*21810*/  MOV R9, 0x1f ;  /* 0x0000001f00097802 */ /* 0x000fe40000000f00 */
[----:B------:R-:W-:-:S02]  /*21820*/  MOV R0, 0x21840 ;  /* 0x0002184000007802 */ /* 0x000fc40000000f00 */
[----:B------:R-:W-:Y:S05]  /*21830*/  CALL.REL.NOINC `($__internal_39_$__cuda_sm70_shflsync_idx_p) ;  /* 0x000000d000007944 */ /* 0x000fea0003c00000 */
[----:B--2---:R-:W-:Y:S01]  /*21840*/  MOV R4, R9 ;  /* 0x0000000900047202 */ /* 0x004fe20000000f00 */
[----:B-1----:R-:W-:Y:S05]  /*21850*/  BRA `(.L_x_2060) ;  /* 0xffffe18000007947 */ /* 0x002fea000383ffff */
.L_x_2019:
[----:B------:R-:W-:Y:S01]  /*21860*/  IMAD.MOV.U32 R15, RZ, RZ, R7 ;  /* 0x000000ffff0f7224 */ /* 0x000fe200078e0007 */
[----:B------:R-:W-:-:S02]  /*21870*/  MOV R9, 0x1f ;  /* 0x0000001f00097802 */ /* 0x000fc40000000f00 */
[----:B------:R-:W-:Y:S02]  /*21880*/  MOV R0, 0x218a0 ;  /* 0x000218a000007802 */ /* 0x000fe40000000f00 */
[----:B-1234-:R-:W-:Y:S05]  /*21890*/  CALL.REL.NOINC `($__internal_39_$__cuda_sm70_shflsync_idx_p) ;  /* 0x0000007000007944 */ /* 0x01efea0003c00000 */
[----:B--2---:R-:W-:Y:S01]  /*218a0*/  MOV R13, R9 ;  /* 0x00000009000d7202 */ /* 0x004fe20000000f00 */
[----:B-1----:R-:W-:Y:S05]  /*218b0*/  BRA `(.L_x_2018) ;  /* 0xffffe18000007947 */ /* 0x002fea000383ffff */
        .weak           $__internal_38_$__cuda_sm70_shflsync_bfly_p
        .type           $__internal_38_$__cuda_sm70_shflsync_bfly_p,@function
        .size           $__internal_38_$__cuda_sm70_shflsync_bfly_p,($__internal_39_$__cuda_sm70_shflsync_idx_p - $__internal_38_$__cuda_sm70_shflsync_bfly_p)
$__internal_38_$__cuda_sm70_shflsync_bfly_p:
[----:B------:R-:W-:Y:S01]  /*218c0*/  MOV R14, R6 ;  /* 0x00000006000e7202 */ /* 0x000fe20000000f00 */
[----:B------:R-:W-:Y:S04]  /*218d0*/  WARPSYNC R4 ;  /* 0x0000000400007348 */ /* 0x000fe80003800000 */
[----:B------:R-:W-:Y:S01]  /*218e0*/  MOV R15, 0x0 ;  /* 0x00000000000f7802 */ /* 0x000fe20000000f00 */
[----:B------:R1:W2:Y:S03]  /*218f0*/  SHFL.BFLY PT, R7, R8, R7, R5 ;  /* 0x0c00000708077389 */ /* 0x0002a600000e0005 */
[----:B------:R-:W-:Y:S05]  /*21900*/  RET.REL.NODEC R14 `(_ZN7cutlass13device_kernelIN5flash19enable_sm80_to_sm89INS1_16FlashAttnFwdSm80INS1_25CollectiveMainloopFwdSm80ILi8ELi2ELb0EN4cute5tupleIJNS5_1CILi128EEENS7_ILi64EEENS7_ILi192EEEEEELi192ENS_6half_tEfNS_4arch4Sm80ELb0ELb1ELb0ELb1ELb0ELb1ELb1ELb1EEENS1_21CollectiveEpilogueFwdINS6_IJS8_SA_S9_EEENS6_IJNS7_ILi1EEESI_SI_EEESC_SE_Li256ELb1ELb1ELb1ELb0EEENS1_36VarlenDynamicPersistentTileSchedulerILi128ELi64ELi256ELi256ELb1ELb1ELb0ELb1ELb0ELb1EEEEEEEEEvNT_6ParamsE) ;  /* 0xfffde6f00e007950 */ /* 0x000fea0003c3ffff */
        .weak           $__internal_39_$__cuda_sm70_shflsync_idx_p
        .type           $__internal_39_$__cuda_sm70_shflsync_idx_p,@function
        .size           $__internal_39_$__cuda_sm70_shflsync_idx_p,($__internal_40_$__cuda_sm70_shflsync_up_p - $__internal_39_$__cuda_sm70_shflsync_idx_p)
$__internal_39_$__cuda_sm70_shflsync_idx_p:
[----:B------:R-:W-:Y:S01]  /*21910*/  MOV R16, R0 ;  /* 0x0000000000107202 */ /* 0x000fe20000000f00 */
[----:B------:R-:W-:Y:S04]  /*21920*/  WARPSYNC R208 ;  /* 0x000000d000007348 */ /* 0x000fe80003800000 */
[----:B------:R-:W-:Y:S01]  /*21930*/  MOV R17, 0x0 ;  /* 0x0000000000117802 */ /* 0x000fe20000000f00 */
[----:B------:R1:W2:Y:S03]  /*21940*/  SHFL.IDX PT, R9, R15, R14, R9 ;  /* 0x0000000e0f097389 */ /* 0x0002a600000e0009 */
[----:B------:R-:W-:Y:S05]  /*21950*/  RET.REL.NODEC R16 `(_ZN7cutlass13device_kernelIN5flash19enable_sm80_to_sm89INS1_16FlashAttnFwdSm80INS1_25CollectiveMainloopFwdSm80ILi8ELi2ELb0EN4cute5tupleIJNS5_1CILi128EEENS7_ILi64EEENS7_ILi192EEEEEELi192ENS_6half_tEfNS_4arch4Sm80ELb0ELb1ELb0ELb1ELb0ELb1ELb1ELb1EEENS1_21CollectiveEpilogueFwdINS6_IJS8_SA_S9_EEENS6_IJNS7_ILi1EEESI_SI_EEESC_SE_Li256ELb1ELb1ELb1ELb0EEENS1_36VarlenDynamicPersistentTileSchedulerILi128ELi64ELi256ELi256ELb1ELb1ELb0ELb1ELb0ELb1EEEEEEEEEvNT_6ParamsE) ;  /* 0xfffde6a010007950 */ /* 0x000fea0003c3ffff */
        .weak           $__internal_40_$__cuda_sm70_shflsync_up_p
        .type           $__internal_40_$__cuda_sm70_shflsync_up_p,@function
        .size           $__internal_40_$__cuda_sm70_shflsync_up_p,($__internal_41_$__cuda_sm70_votesync_ballot - $__internal_40_$__cuda_sm70_shflsync_up_p)
$__internal_40_$__cuda_sm70_shflsync_up_p:
[----:B------:R-:W-:Y:S01]  /*21960*/  MOV R14, R0 ;  /* 0x00000000000e7202 */ /* 0x000fe20000000f00 */
[----:B------:R-:W-:Y:S04]  /*21970*/  WARPSYNC R209 ;  /* 0x000000d100007348 */ /* 0x000fe80003800000 */
[----:B------:R-:W-:Y:S01]  /*21980*/  MOV R15, 0x0 ;  /* 0x00000000000f7802 */ /* 0x000fe20000000f00 */
[----:B------:R1:W2:Y:S03]  /*21990*/  SHFL.UP PT, R5, R7, R5, R210 ;  /* 0x0400000507057389 */ /* 0x0002a600000e00d2 */
[----:B------:R-:W-:Y:S05]  /*219a0*/  RET.REL.NODEC R14 `(_ZN7cutlass13device_kernelIN5flash19enable_sm80_to_sm89INS1_16FlashAttnFwdSm80INS1_25CollectiveMainloopFwdSm80ILi8ELi2ELb0EN4cute5tupleIJNS5_1CILi128EEENS7_ILi64EEENS7_ILi192EEEEEELi192ENS_6half_tEfNS_4arch4Sm80ELb0ELb1ELb0ELb1ELb0ELb1ELb1ELb1EEENS1_21CollectiveEpilogueFwdINS6_IJS8_SA_S9_EEENS6_IJNS7_ILi1EEESI_SI_EEESC_SE_Li256ELb1ELb1ELb1ELb0EEENS1_36VarlenDynamicPersistentTileSchedulerILi128ELi64ELi256ELi256ELb1ELb1ELb0ELb1ELb0ELb1EEEEEEEEEvNT_6ParamsE) ;  /* 0xfffde6500e007950 */ /* 0x000fea0003c3ffff */
        .weak           $__internal_41_$__cuda_sm70_votesync_ballot
        .type           $__internal_41_$__cuda_sm70_votesync_ballot,@function
        .size           $__internal_41_$__cuda_sm70_votesync_ballot,(.L_x_2504 - $__internal_41_$__cuda_sm70_votesync_ballot)
$__internal_41_$__cuda_sm70_votesync_ballot:
[----:B------:R-:W-:Y:S01]  /*219b0*/  ISETP.NE.U32.AND P0, PT, R5, 0x1, PT ;  /* 0x000000010500780c */ /* 0x000fe20003f05070 */
[----:B------:R-:W-:Y:S01]  /*219c0*/  IMAD.MOV.U32 R8, RZ, RZ, R0 ;  /* 0x000000ffff087224 */ /* 0x000fe200078e0000 */
[----:B------:R-:W-:Y:S04]  /*219d0*/  WARPSYNC R203 ;  /* 0x000000cb00007348 */ /* 0x000fe80003800000 */
[----:B------:R-:W-:-:S07]  /*219e0*/  IMAD.MOV.U32 R9, RZ, RZ, 0x0 ;  /* 0x00000000ff097424 */ /* 0x000fce00078e00ff */
[----:B------:R-:W-:-:S04]  /*219f0*/  VOTE.ANY R6, PT, !P0 ;  /* 0x0000000000067806 */ /* 0x000fc800040e0100 */
[----:B------:R-:W-:Y:S01]  /*21a00*/  LOP3.LUT R5, R6, R203, RZ, 0xc0, !PT ;  /* 0x000000cb06057212 */ /* 0x000fe200078ec0ff */
[----:B------:R-:W-:Y:S06]  /*21a10*/  RET.REL.NODEC R8 `(_ZN7cutlass13device_kernelIN5flash19enable_sm80_to_sm89INS1_16FlashAttnFwdSm80INS1_25CollectiveMainloopFwdSm80ILi8ELi2ELb0EN4cute5tupleIJNS5_1CILi128EEENS7_ILi64EEENS7_ILi192EEEEEELi192ENS_6half_tEfNS_4arch4Sm80ELb0ELb1ELb0ELb1ELb0ELb1ELb1ELb1EEENS1_21CollectiveEpilogueFwdINS6_IJS8_SA_S9_EEENS6_IJNS7_ILi1EEESI_SI_EEESC_SE_Li256ELb1ELb1ELb1ELb0EEENS1_36VarlenDynamicPersistentTileSchedulerILi128ELi64ELi256ELi256ELb1ELb1ELb0ELb1ELb0ELb1EEEEEEEEEvNT_6ParamsE) ;  /* 0xfffde5e008007950 */ /* 0x000fec0003c3ffff */
.L_x_2061:
        /* <DEDUP_REMOVED lines=14> */
.L_x_2504:


//--------------------- .text._ZN7cutlass13device_kernelIN5flash19enable_sm80_to_sm89INS1_16FlashAttnFwdSm80INS1_25CollectiveMainloopFwdSm80ILi8ELi2ELb1EN4cute5tupleIJNS5_1CILi128EEENS7_ILi96EEENS7_ILi192EEEEEELi192ENS_6half_tEfNS_4arch4Sm80ELb1ELb0ELb0ELb0ELb0ELb0ELb1ELb1EEENS1_21CollectiveEpilogueFwdINS6_IJS8_SA_S9_EEENS6_IJNS7_ILi1EEESI_SI_EEESC_SE_Li256ELb0ELb1ELb1ELb0EEENS1_30DynamicPersistentTileSchedulerILi256ELi256ELb1ELb1ELb0EEEEEEEEEvNT_6ParamsE --------------------------
	.section	.text._ZN7cutlass13device_kernelIN5flash19enable_sm80_to_sm89INS1_16FlashAttnFwdSm80INS1_25CollectiveMainloopFwdSm80ILi8ELi2ELb1EN4cute5tupleIJNS5_1CILi128EEENS7_ILi96EEENS7_ILi192EEEEEELi192ENS_6half_tEfNS_4arch4Sm80ELb1ELb0ELb0ELb0ELb0ELb0ELb1ELb1EEENS1_21CollectiveEpilogueFwdINS6_IJS8_SA_S9_EEENS6_IJNS7_ILi1EEESI_SI_EEESC_SE_Li256ELb0ELb1ELb1ELb0EEENS1_30DynamicPersistentTileSchedulerILi256ELi256ELb1ELb1ELb0EEEEEEEEEvNT_6ParamsE,"ax",@progbits
	.sectioninfo	@"SHI_REGISTERS=255"
	.align	128
.text._ZN7cutlass13device_kernelIN5flash19enable_sm80_to_sm89INS1_16FlashAttnFwdSm80INS1_25CollectiveMainloopFwdSm80ILi8ELi2ELb1EN4cute5tupleIJNS5_1CILi128EEENS7_ILi96EEENS7_ILi192EEEEEELi192ENS_6half_tEfNS_4arch4Sm80ELb1ELb0ELb0ELb0ELb0ELb0ELb1ELb1EEENS1_21CollectiveEpilogueFwdINS6_IJS8_SA_S9_EEENS6_IJNS7_ILi1EEESI_SI_EEESC_SE_Li256ELb0ELb1ELb1ELb0EEENS1_30DynamicPersistentTileSchedulerILi256ELi256ELb1ELb1ELb0EEEEEEEEEvNT_6ParamsE:
        .type           _ZN7cutlass13device_kernelIN5flash19enable_sm80_to_sm89INS1_16FlashAttnFwdSm80INS1_25CollectiveMainloopFwdSm80ILi8ELi2ELb1EN4cute5tupleIJNS5_1CILi128EEENS7_ILi96EEENS7_ILi192EEEEEELi192ENS_6half_tEfNS_4arch4Sm80ELb1ELb0ELb0ELb0ELb0ELb0ELb1ELb1EEENS1_21CollectiveEpilogueFwdINS6_IJS8_SA_S9_EEENS6_IJNS7_ILi1EEESI_SI_EEESC_SE_Li256ELb0ELb1ELb1ELb0EEENS1_30DynamicPersistentTileSchedulerILi256ELi256ELb1ELb1ELb0EEEEEEEEEvNT_6ParamsE,@function
        .size           _ZN7cutlass13device_kernelIN5flash19enable_sm80_to_sm89INS1_16FlashAttnFwdSm80INS1_25CollectiveMainloopFwdSm80ILi8ELi2ELb1EN4cute5tupleIJNS5_1CILi128EEENS7_ILi96EEENS7_ILi192EEEEEELi192ENS_6half_tEfNS_4arch4Sm80ELb1ELb0ELb0ELb0ELb0ELb0ELb1ELb1EEENS1_21CollectiveEpilogueFwdINS6_IJS8_SA_S9_EEENS6_IJNS7_ILi1EEESI_SI_EEESC_SE_Li256ELb0ELb1ELb1ELb0EEENS1_30DynamicPersistentTileSchedulerILi256ELi256ELb1ELb1ELb0EEEEEEEEEvNT_6ParamsE,(.L_x_2509 - _ZN7cutlass13device_kernelIN5flash19enable_sm80_to_sm89INS1_16FlashAttnFwdSm80INS1_25CollectiveMainloopFwdSm80ILi8ELi2ELb1EN4cute5tupleIJNS5_1CILi128EEENS7_ILi96EEENS7_ILi192EEEEEELi192ENS_6half_tEfNS_4arch4Sm80ELb1ELb0ELb0ELb0ELb0ELb0ELb1ELb1EEENS1_21CollectiveEpilogueFwdINS6_IJS8_SA_S9_EEENS6_IJNS7_ILi1EEESI_SI_EEESC_SE_Li256ELb0ELb1ELb1ELb0EEENS1_30DynamicPersistentTileSchedulerILi256ELi256ELb1ELb1ELb0EEEEEEEEEvNT_6ParamsE)
        .other          _ZN7cutlass13device_kernelIN5flash19enable_sm80_to_sm89INS1_16FlashAttnFwdSm80INS1_25CollectiveMainloopFwdSm80ILi8ELi2ELb1EN4cute5tupleIJNS5_1CILi128EEENS7_ILi96EEENS7_ILi192EEEEEELi192ENS_6half_tEfNS_4arch4Sm80ELb1ELb0ELb0ELb0ELb0ELb0ELb1ELb1EEENS1_21CollectiveEpilogueFwdINS6_IJS8_SA_S9_EEENS6_IJNS7_ILi1EEESI_SI_EEESC_SE_Li256ELb0ELb1ELb1ELb0EEENS1_30DynamicPersistentTileSchedulerILi256ELi256ELb1ELb1ELb0EEEEEEEEEvNT_6ParamsE,@"STO_CUDA_ENTRY STV_DEFAULT"
_ZN7cutlass13device_kernelIN5flash19enable_sm80_to_sm89INS1_16FlashAttnFwdSm80INS1_25CollectiveMainloopFwdSm80ILi8ELi2ELb1EN4cute5tupleIJNS5_1CILi128EEENS7_ILi96EEENS7_ILi192EEEEEELi192ENS_6half_tEfNS_4arch4Sm80ELb1ELb0ELb0ELb0ELb0ELb0ELb1ELb1EEENS1_21CollectiveEpilogueFwdINS6_IJS8_SA_S9_EEENS6_IJNS7_ILi1EEESI_SI_EEESC_SE_Li256ELb0ELb1ELb1ELb0EEENS1_30DynamicPersistentTileSchedulerILi256ELi256ELb1ELb1ELb0EEEEEEEEEvNT_6ParamsE:
        /* <DEDUP_REMOVED lines=13> */
[----:B------:R-:W-:Y:S02]  /*00d0*/  ULDC.64 UR6, c[0x0][0x118] ;  /* 0x0000460000067ab9 */ /* 0x000fe40000000a00 */
[CC--:B------:R-:W-:Y:S02]  /*00e0*/  LEA.HI R2, R8.reuse, R18.reuse, RZ, 0x4 ;  /* 0x0000001208027211 */ /* 0x0c0fe400078f20ff */
[----:B------:R-:W-:Y:S02]  /*00f0*/  LEA.HI R9, R8, R18, RZ, 0x3 ;  /* 0x0000001208097211 */ /* 0x000fe400078f18ff */
[----:B------:R-:W-:Y:S02]  /*0100*/  SHF.R.S32.HI R3, RZ, 0x4, R2 ;  /* 0x00000004ff037819 */ /* 0x000fe40000011402 */
[----:B------:R-:W-:-:S02]  /*0110*/  SHF.R.S32.HI R6, RZ, 0x3, R9 ;  /* 0x00000003ff067819 */ /* 0x000fc40000011409 */
[----:B------:R-:W-:Y:S02]  /*0120*/  LEA.HI R0, R2, R3, RZ, 0x1 ;  /* 0x0000000302007211 */ /* 0x000fe400078f08ff */
[-C--:B------:R-:W-:Y:S02]  /*0130*/  LEA.HI R4, R8, R18.reuse, RZ, 0x2 ;  /* 0x0000001208047211 */ /* 0x080fe400078f10ff */
[----:B------:R-:W-:Y:S02]  /*0140*/  LOP3.LUT R0, R0, 0xfffffffe, RZ, 0xc0, !PT ;  /* 0xfffffffe00007812 */ /* 0x000fe400078ec0ff */
[-C--:B------:R-:W-:Y:S02]  /*0150*/  LEA.HI R5, R8, R18.reuse, RZ, 0x6 ;  /* 0x0000001208057211 */ /* 0x080fe400078f30ff */
[----:B------:R-:W-:Y:S01]  /*0160*/  LOP3.LUT R4, R4, 0xfffffffc, RZ, 0xc0, !PT ;  /* 0xfffffffc04047812 */ /* 0x000fe200078ec0ff */
[----:B------:R-:W-:Y:S01]  /*0170*/  IMAD.IADD R11, R3, 0x1, -R0 ;  /* 0x00000001030b7824 */ /* 0x000fe200078e0a00 */
[----:B------:R-:W-:Y:S01]  /*0180*/  LOP3.LUT R3, R9, 0xfffffff8, RZ, 0xc0, !PT ;  /* 0xfffffff809037812 */ /* 0x000fe200078ec0ff */
[----:B------:R-:W-:Y:S01]  /*0190*/  IMAD.SHL.U32 R5, R5, 0x8, RZ ;  /* 0x0000000805057824 */ /* 0x000fe200078e00ff */
[----:B------:R-:W-:Y:S01]  /*01a0*/  LOP3.LUT R0, R2, 0xfffffff0, RZ, 0xc0, !PT ;  /* 0xfffffff002007812 */ /* 0x000fe200078ec0ff */
[----:B------:R-:W-:Y:S01]  /*01b0*/  IMAD.SHL.U32 R2, R6, 0x40, RZ ;  /* 0x0000004006027824 */ /* 0x000fe200078e00ff */
[----:B------:R-:W-:Y:S01]  /*01c0*/  LEA.HI R8, R8, R18, RZ, 0x5 ;  /* 0x0000001208087211 */ /* 0x000fe200078f28ff */
[C---:B------:R-:W-:Y:S01]  /*01d0*/  IMAD.IADD R15, R18.reuse, 0x1, -R3 ;  /* 0x00000001120f7824 */ /* 0x040fe200078e0a03 */
[----:B------:R-:W-:Y:S01]  /*01e0*/  LOP3.LUT R6, R5, 0x7ffffe00, RZ, 0xc0, !PT ;  /* 0x7ffffe0005067812 */ /* 0x000fe200078ec0ff */
[----:B------:R-:W-:Y:S01]  /*01f0*/  IMAD.IADD R3, R18, 0x1, -R0 ;  /* 0x0000000112037824 */ /* 0x000fe200078e0a00 */
[----:B------:R-:W-:Y:S01]  /*0200*/  LOP3.LUT R0, R2, 0x1c0, RZ, 0xc0, !PT ;  /* 0x000001c002007812 */ /* 0x000fe200078ec0ff */
[----:B------:R-:W-:Y:S01]  /*0210*/  IMAD.SHL.U32 R16, R15, 0x8, RZ ;  /* 0x000000080f107824 */ /* 0x000fe200078e00ff */
[----:B------:R-:W-:Y:S01]  /*0220*/  SHF.R.S32.HI R214, RZ, 0x5, R8 ;  /* 0x00000005ffd67819 */ /* 0x000fe20000011408 */
[----:B------:R-:W-:Y:S01]  /*0230*/  IMAD.IADD R4, R18, 0x1, -R4 ;  /* 0x0000000112047824 */ /* 0x000fe200078e0a04 */
[----:B------:R-:W-:-:S02]  /*0240*/  SHF.R.S32.HI R7, RZ, 0x1f, R3 ;  /* 0x0000001fff077819 */ /* 0x000fc40000011403 */
[----:B------:R-:W-:Y:S01]  /*0250*/  SHF.R.U32.HI R5, RZ, 0x3, R0 ;  /* 0x00000003ff057819 */ /* 0x000fe20000011600 */
[----:B------:R-:W-:Y:S01]  /*0260*/  STL [R1+0x18], R16 ;  /* 0x0000181001007387 */ /* 0x000fe20000100800 */
[----:B------:R-:W-:Y:S02]  /*0270*/  LOP3.LUT R2, R0, 0x38, R16, 0xf8, !PT ;  /* 0x0000003800027812 */ /* 0x000fe400078ef810 */
[----:B------:R-:W-:Y:S02]  /*0280*/  LEA.HI R0, R4, R4, RZ, 0x1 ;  /* 0x0000000404007211 */ /* 0x000fe400078f08ff */
[----:B------:R-:W-:Y:S02]  /*0290*/  LEA.HI R10, R7, R3, RZ, 0x3 ;  /* 0x00000003070a7211 */ /* 0x000fe400078f18ff */
[----:B------:R-:W-:Y:S02]  /*02a0*/  LOP3.LUT R0, R0, 0x1ffffffe, RZ, 0xc0, !PT ;  /* 0x1ffffffe00007812 */ /* 0x000fe400078ec0ff */
[----:B------:R-:W-:-:S02]  /*02b0*/  LOP3.LUT R13, R6, R2, R5, 0xf6, !PT ;  /* 0x00000002060d7212 */ /* 0x000fc400078ef605 */
[----:B------:R-:W-:Y:S01]  /*02c0*/  SHF.R.S32.HI R2, RZ, 0x1f, R8 ;  /* 0x0000001fff027819 */ /* 0x000fe20000011408 */
[----:B------:R-:W-:Y:S01]  /*02d0*/  IMAD.IADD R12, R4, 0x1, -R0 ;  /* 0x00000001040c7824 */ /* 0x000fe200078e0a00 */
[----:B------:R-:W-:Y:S02]  /*02e0*/  LOP3.LUT R6, R10, 0xfffffff8, RZ, 0xc0, !PT ;  /* 0xfffffff80a067812 */ /* 0x000fe400078ec0ff */
[----:B------:R-:W-:Y:S02]  /*02f0*/  LOP3.LUT R5, R8, 0xffffffe0, RZ, 0xc0, !PT ;  /* 0xffffffe008057812 */ /* 0x000fe400078ec0ff */
[----:B------:R-:W-:Y:S01]  /*0300*/  LEA.HI R0, R2, R214, RZ, 0x3 ;  /* 0x000000d602007211 */ /* 0x000fe200078f18ff */
[----:B------:R-:W-:Y:S02]  /*0310*/  IMAD.IADD R8, R3, 0x1, -R6 ;  /* 0x0000000103087824 */ /* 0x000fe400078e0a06 */
[----:B------:R-:W-:Y:S01]  /*0320*/  IMAD.SHL.U32 R2, R15, 0x40, RZ ;  /* 0x000000400f027824 */ /* 0x000fe200078e00ff */
[----:B------:R-:W-:Y:S01]  /*0330*/  LOP3.LUT R7, R0, 0xffffff8, RZ, 0xc0, !PT ;  /* 0x0ffffff800077812 */ /* 0x000fe200078ec0ff */
[C---:B------:R-:W-:Y:S01]  /*0340*/  IMAD.SHL.U32 R0, R8.reuse, 0x40, RZ ;  /* 0x0000004008007824 */ /* 0x040fe200078e00ff */
[----:B------:R-:W-:Y:S01]  /*0350*/  R2P PR, R8, 0x6 ;  /* 0x0000000608007804 */ /* 0x000fe20000000000 */
[----:B------:R-:W-:Y:S01]  /*0360*/  IMAD.IADD R18, R18, 0x1, -R5 ;  /* 0x0000000112127824 */ /* 0x000fe200078e0a05 */
[----:B------:R-:W-:Y:S01]  /*0370*/  LOP3.LUT R2, R2, 0x1c0, RZ, 0xc0, !PT ;  /* 0x000001c002027812 */ /* 0x000fe200078ec0ff */
[----:B------:R-:W-:Y:S01]  /*0380*/  IMAD.SHL.U32 R3, R11, 0x8, RZ ;  /* 0x000000080b037824 */ /* 0x000fe200078e00ff */
[----:B------:R-:W-:Y:S01]  /*0390*/  LOP3.LUT R0, R0, 0x1c0, RZ, 0xc0, !PT ;  /* 0x000001c000007812 */ /* 0x000fe200078ec0ff */
[----:B------:R-:W-:Y:S01]  /*03a0*/  IMAD.IADD R7, R214, 0x1, -R7 ;  /* 0x00000001d6077824 */ /* 0x000fe200078e0a07 */
[----:B------:R-:W-:-:S02]  /*03b0*/  SHF.R.S32.HI R6, RZ, 0x1f, R18 ;  /* 0x0000001fff067819 */ /* 0x000fc40000011412 */
[----:B------:R-:W-:Y:S02]  /*03c0*/  LOP3.LUT R9, R2, 0x8, R9, 0xf8, !PT ;  /* 0x0000000802097812 */ /* 0x000fe400078ef809 */
[----:B------:R-:W-:Y:S02]  /*03d0*/  SHF.R.U32.HI R4, RZ, 0x3, R2 ;  /* 0x00000003ff047819 */ /* 0x000fe40000011602 */
[----:B------:R-:W-:Y:S01]  /*03e0*/  LOP3.LUT R2, R0, 0x8, R3, 0xf8, !PT ;  /* 0x0000000800027812 */ /* 0x000fe200078ef803 */
[----:B------:R-:W-:Y:S01]  /*03f0*/  IMAD.SHL.U32 R3, R10, 0x40, RZ ;  /* 0x000000400a037824 */ /* 0x000fe200078e00ff */
[----:B------:R-:W-:Y:S02]  /*0400*/  SHF.R.U32.HI R0, RZ, 0x3, R0 ;  /* 0x00000003ff007819 */ /* 0x000fe40000011600 */
[----:B------:R-:W-:Y:S02]  /*0410*/  LEA.HI R6, R6, R18, RZ, 0x2 ;  /* 0x0000001206067211 */ /* 0x000fe400078f10ff */
[----:B------:R-:W-:-:S02]  /*0420*/  LOP3.LUT R0, R2, R0, RZ, 0x3c, !PT ;  /* 0x0000000002007212 */ /* 0x000fc400078e3cff */
[----:B------:R-:W-:Y:S02]  /*0430*/  SHF.R.S32.HI R5, RZ, 0x2, R6 ;  /* 0x00000002ff057819 */ /* 0x000fe40000011406 */
[----:B------:R-:W-:Y:S02]  /*0440*/  LOP3.LUT R0, R0, 0x7ffffe00, R3, 0xf8, !PT ;  /* 0x7ffffe0000007812 */ /* 0x000fe400078ef803 */
[----:B------:R-:W-:Y:S01]  /*0450*/  LOP3.LUT R3, R6, 0x7ffffffc, RZ, 0xc0, !PT ;  /* 0x7ffffffc06037812 */ /* 0x000fe200078ec0ff */
[----:B------:R-:W-:Y:S01]  /*0460*/  IMAD R15, R7, 0x10, R5 ;  /* 0x00000010070f7824 */ /* 0x000fe200078e0205 */
[C---:B------:R-:W-:Y:S01]  /*0470*/  IADD3 R6, R16.reuse, 0x40, RZ ;  /* 0x0000004010067810 */ /* 0x040fe20007ffe0ff */
[----:B------:R-:W-:Y:S01]  /*0480*/  IMAD.SHL.U32 R5, R13, 0x2, RZ ;  /* 0x000000020d057824 */ /* 0x000fe200078e00ff */
[----:B------:R-:W-:Y:S01]  /*0490*/  IADD3 R7, R16, 0x80, RZ ;  /* 0x0000008010077810 */ /* 0x000fe20007ffe0ff */
[----:B------:R-:W-:Y:S01]  /*04a0*/  IMAD.IADD R3, R18, 0x1, -R3 ;  /* 0x0000000112037824 */ /* 0x000fe200078e0a03 */
[----:B------:R-:W-:Y:S01]  /*04b0*/  STL [R1+0x94], R15 ;  /* 0x0000940f01007387 */ /* 0x000fe20000100800 */
[----:B------:R-:W-:-:S02]  /*04c0*/  LOP3.LUT R4, R9, R4, RZ, 0x3c, !PT ;  /* 0x0000000409047212 */ /* 0x000fc400078e3cff */
[----:B------:R-:W-:Y:S01]  /*04d0*/  LEA R212, R0, 0x100, 0x1 ;  /* 0x0000010000d47811 */ /* 0x000fe200078e08ff */
[----:B------:R-:W-:Y:S01]  /*04e0*/  STL [R1+0x70], R14 ;  /* 0x0000700e01007387 */ /* 0x000fe20000100800 */
[----:B------:R-:W-:Y:S01]  /*04f0*/  SEL R209, R209, 0xffffffe0, !P1 ;  /* 0xffffffe0d1d17807 */ /* 0x000fe20004800000 */
[----:B------:R-:W-:Y:S02]  /*0500*/  IMAD R2, R11, 0x200, R4 ;  /* 0x000002000b027824 */ /* 0x000fe400078e0204 */
[----:B------:R1:W-:Y:S01]  /*0510*/  STL [R1+0x20], R6 ;  /* 0x0000200601007387 */ /* 0x0003e20000100800 */
[----:B------:R-:W-:Y:S02]  /*0520*/  IMAD.MOV.U32 R4, RZ, RZ, 0x40 ;  /* 0x00000040ff047424 */ /* 0x000fe400078e00ff */
[----:B------:R-:W-:Y:S01]  /*0530*/  LEA R211, R2, 0x12100, 0x1 ;  /* 0x0001210002d37811 */ /* 0x000fe200078e08ff */
[----:B------:R2:W-:Y:S01]  /*0540*/  STL [R1+0x14], R7 ;  /* 0x0000140701007387 */ /* 0x0005e20000100800 */
[----:B------:R-:W-:Y:S01]  /*0550*/  IMAD R214, R214, 0x800, R212 ;  /* 0x00000800d6d67824 */ /* 0x000fe200078e02d4 */
[----:B------:R-:W-:-:S02]  /*0560*/  SEL R0, R4, 0xffffffc0, !P2 ;  /* 0xffffffc004007807 */ /* 0x000fc40005000000 */
[----:B------:R-:W-:Y:S01]  /*0570*/  STL [R1+0x24], R5 ;  /* 0x0000240501007387 */ /* 0x000fe20000100800 */
[----:B------:R-:W-:Y:S02]  /*0580*/  IMAD.IADD R216, R209, 0x1, R214 ;  /* 0x00000001d1d87824 */ /* 0x000fe400078e02d6 */
[----:B------:R-:W-:Y:S02]  /*0590*/  IMAD.IADD R213, R212, 0x1, R0 ;  /* 0x00000001d4d57824 */ /* 0x000fe400078e0200 */
[C---:B------:R-:W-:Y:S02]  /*05a0*/  IMAD.IADD R216, R0.reuse, 0x1, R216 ;  /* 0x0000000100d87824 */ /* 0x040fe400078e02d8 */
[----:B------:R-:W-:Y:S02]  /*05b0*/  IMAD.IADD R215, R0, 0x1, R214 ;  /* 0x0000000100d77824 */ /* 0x000fe400078e02d6 */
[----:B-1----:R-:W-:Y:S02]  /*05c0*/  IMAD.SHL.U32 R6, R3, 0x2, RZ ;  /* 0x0000000203067824 */ /* 0x002fe400078e00ff */
[----:B------:R-:W-:Y:S01]  /*05d0*/  IMAD R3, R12, 0x8, R15 ;  /* 0x000000080c037824 */ /* 0x000fe200078e020f */
[----:B--2---:R-:W-:-:S02]  /*05e0*/  IADD3 R7, R5, 0x100, RZ ;  /* 0x0000010005077810 */ /* 0x004fc40007ffe0ff */
[----:B------:R-:W-:Y:S02]  /*05f0*/  IADD3 R2, R6, 0xb8, RZ ;  /* 0x000000b806027810 */ /* 0x000fe40007ffe0ff */
[----:B------:R1:W-:Y:S04]  /*0600*/  STL [R1+0x8c], R3 ;  /* 0x00008c0301007387 */ /* 0x0003e80000100800 */
[----:B------:R-:W-:Y:S04]  /*0610*/  STL [R1+0x38], R6 ;  /* 0x0000380601007387 */ /* 0x000fe80000100800 */
[----:B------:R-:W-:Y:S01]  /*0620*/  STL [R1+0x34], R7 ;  /* 0x0000340701007387 */ /* 0x000fe20000100800 */
[----:B-1----:R-:W-:-:S02]  /*0630*/  IADD3 R3, R5, 0x12100, RZ ;  /* 0x0001210005037810 */ /* 0x002fc40007ffe0ff */
[----:B------:R-:W-:-:S03]  /*0640*/  IADD3 R5, R6, 0xa8, RZ ;  /* 0x000000a806057810 */ /* 0x000fc60007ffe0ff */
[----:B------:R1:W-:Y:S01]  /*0650*/  STL [R1+0x30], R3 ;  /* 0x0000300301007387 */ /* 0x0003e20000100800 */
[----:B------:R-:W-:-:S03]  /*0660*/  SHF.R.S32.HI R4, RZ, 0x1f, R5 ;  /* 0x0000001fff047819 */ /* 0x000fc60000011405 */
[----:B------:R-:W-:Y:S01]  /*0670*/  STL [R1+0x7c], R5 ;  /* 0x00007c0501007387 */ /* 0x000fe20000100800 */
[----:B-1----:R-:W-:-:S05]  /*0680*/  IADD3 R3, R6, 0xb0, RZ ;  /* 0x000000b006037810 */ /* 0x002fca0007ffe0ff */
[----:B------:R1:W-:Y:S04]  /*0690*/  STL [R1+0x78], R3 ;  /* 0x0000780301007387 */ /* 0x0003e80000100800 */
[----:B------:R-:W-:Y:S04]  /*06a0*/  STL [R1+0x88], R4 ;  /* 0x0000880401007387 */ /* 0x000fe80000100800 */
[----:B------:R2:W-:Y:S01]  /*06b0*/  STL [R1+0x74], R2 ;  /* 0x0000740201007387 */ /* 0x0005e20000100800 */
[----:B-1----:R-:W-:-:S05]  /*06c0*/  SHF.R.S32.HI R3, RZ, 0x1f, R3 ;  /* 0x0000001fff037819 */ /* 0x002fca0000011403 */
[----:B------:R1:W-:Y:S01]  /*06d0*/  STL [R1+0x84], R3 ;  /* 0x0000840301007387 */ /* 0x0003e20000100800 */
[----:B--2---:R-:W-:-:S05]  /*06e0*/  SHF.R.S32.HI R2, RZ, 0x1f, R2 ;  /* 0x0000001fff027819 */ /* 0x004fca0000011402 */
[----:B------:R1:W-:Y:S02]  /*06f0*/  STL [R1+0x80], R2 ;  /* 0x0000800201007387 */ /* 0x0003e40000100800 */
.L_x_2091:
[----:B------:R-:W2:Y:S01]  /*0700*/  LDL R4, [R1+0x70] ;  /* 0x0000700001047983 */ /* 0x000ea20000100800 */
[----:B------:R-:W-:Y:S01]  /*0710*/  IMAD.MOV.U32 R0, RZ, RZ, c[0x0][0x560] ;  /* 0x00015800ff007624 */ /* 0x000fe200078e00ff */
[----:B------:R-:W-:Y:S01]  /*0720*/  YIELD ;  /* 0x0000000000007946 */ /* 0x000fe20003800000 */
[----:B------:R-:W-:Y:S03]  /*0730*/  BSSY B0, `(.L_x_2062) ;  /* 0x0000016000007945 */ /* 0x000fe60003800000 */
[----:B------:R-:W-:-:S13]  /*0740*/  ISETP.NE.AND P0, PT, R0, 0x1, PT ;  /* 0x000000010000780c */ /* 0x000fda0003f05270 */
[----:B--2---:R-:W-:Y:S01]  /*0750*/  @P0 IMAD.HI.U32 R0, R4, c[0x0][0x564], RZ ;  /* 0x0001590004000a27 */ /* 0x004fe200078e00ff */
[----:B-1----:R-:W-:-:S04]  /*0760*/  MOV R3, R4 ;  /* 0x0000000400037202 */ /* 0x002fc80000000f00 */
[----:B------:R-:W-:-:S04]  /*0770*/  @P0 SHF.R.U32.HI R3, RZ, c[0x0][0x568], R0 ;  /* 0x00015a00ff030a19 */ /* 0x000fc80000011600 */
[----:B------:R-:W-:Y:S01]  /*0780*/  ISETP.GE.AND P0, PT, R3, c[0x0][0x578], PT ;  /* 0x00015e0003007a0c */ /* 0x000fe20003f06270 */
[----:B------:R-:W-:-:S04]  /*0790*/  IMAD.MOV R2, RZ, RZ, -R3 ;  /* 0x000000ffff027224 */ /* 0x000fc800078e0a03 */
        /* <DEDUP_REMOVED lines=9> */
.L_x_2063:
[----:B------:R-:W-:-:S04]  /*0830*/  MOV R0, c[0x0][0x554] ;  /* 0x0001550000007a02 */ /* 0x000fc80000000f00 */
[----:B------:R-:W-:Y:S02]  /*0840*/  ISETP.NE.AND P0, PT, R0, 0x1, PT ;  /* 0x000000010000780c */ /* 0x000fe40003f05270 */
[----:B------:R-:W-:-:S11]  /*0850*/  MOV R0, R2 ;  /* 0x0000000200007202 */ /* 0x000fd60000000f00 */
[----:B------:R-:W-:-:S05]  /*0860*/  @P0 IMAD.HI.U32 R4, R2, c[0x0][0x558], RZ ;  /* 0x0001560002040a27 */ /* 0x000fca00078e00ff */
[----:B------:R-:W-:-:S05]  /*0870*/  @P0 SHF.R.U32.HI R0, RZ, c[0x0][0x55c], R4 ;  /* 0x00015700ff000a19 */ /* 0x000fca0000011604 */
[----:B------:R-:W-:Y:S02]  /*0880*/  IMAD R4, R0, c[0x0][0x554], RZ ;  /* 0x0001550000047a24 */ /* 0x000fe400078e02ff */
.L_x_2064:
[----:B------:R-:W-:Y:S05]  /*0890*/  BSYNC B0 ;  /* 0x0000000000007941 */ /* 0x000fea0003800000 */
.L_x_2062:
        /* <DEDUP_REMOVED lines=28> */
[----:B------:R-:W-:-:S04]  /*0a60*/  IMAD.HI R5, R5, 0x2aaaaaab, RZ ;  /* 0x2aaaaaab05057827 */ /* 0x000fc800078e02ff */
[----:B------:R-:W-:Y:S01]  /*0a70*/  IMAD R0, R3, c[0x0][0x554], R0 ;  /* 0x0001550003007a24 */ /* 0x000fe200078e0200 */
[----:B------:R-:W-:-:S03]  /*0a80*/  SHF.R.U32.HI R3, RZ, 0x1f, R5 ;  /* 0x0000001fff037819 */ /* 0x000fc60000011605 */
[----:B------:R-:W-:Y:S01]  /*0a90*/  @P0 IMAD.HI.U32 R2, R0, c[0x0][0x54c], RZ ;  /* 0x0001530000020a27 */ /* 0x000fe200078e00ff */
[----:B------:R-:W-:-:S03]  /*0aa0*/  LEA.HI.SX32 R3, R5, R3, 0x1c ;  /* 0x0000000305037211 */ /* 0x000fc600078fe2ff */
[----:B------:R-:W-:Y:S01]  /*0ab0*/  IMAD.MOV.U32 R11, RZ, RZ, R0 ;  /* 0x000000ffff0b7224 */ /* 0x000fe200078e0000 */
[----:B------:R-:W-:Y:S01]  /*0ac0*/  @P0 SHF.R.U32.HI R11, RZ, c[0x0][0x550], R2 ;  /* 0x00015400ff0b0a19 */ /* 0x000fe20000011602 */
[----:B------:R-:W-:Y:S01]  /*0ad0*/  IMAD.MOV.U32 R2, RZ, RZ, RZ ;  /* 0x000000ffff027224 */ /* 0x000fe200078e00ff */
[----:B------:R-:W-:Y:S02]  /*0ae0*/  IMNMX R8, R3, UR4, PT ;  /* 0x0000000403087c17 */ /* 0x000fe4000b800200 */
[----:B------:R-:W-:Y:S01]  /*0af0*/  IADD3 R3, -R11, RZ, RZ ;  /* 0x000000ff0b037210 */ /* 0x000fe20007ffe1ff */
[----:B------:R1:W-:Y:S01]  /*0b00*/  STL [R1+0x5c], R11 ;  /* 0x00005c0b01007387 */ /* 0x0003e20000100800 */
[----:B------:R-:W-:-:S03]  /*0b10*/  ISETP.GE.AND P0, PT, R8, 0x1, PT ;  /* 0x000000010800780c */ /* 0x000fc60003f06270 */
[----:B------:R-:W-:-:S05]  /*0b20*/  IMAD R12, R3, c[0x0][0x548], R0 ;  /* 0x00015200030c7a24 */ /* 0x000fca00078e0200 */
[----:B------:R1:W-:Y:S05]  /*0b30*/  STL [R1+0x58], R12 ;  /* 0x0000580c01007387 */ /* 0x0003ea0000100800 */
[----:B------:R-:W-:Y:S05]  /*0b40*/  @!P0 BRA `(.L_x_2066) ;  /* 0x000001f000008947 */ /* 0x000fea0003800000 */
[----:B------:R-:W-:-:S04]  /*0b50*/  SHF.R.U32.HI R0, RZ, 0x10, R10 ;  /* 0x00000010ff007819 */ /* 0x000fc8000001160a */
        /* <DEDUP_REMOVED lines=8> */
[----:B------:R-:W2:Y:S02]  /*0be0*/  F2I.FTZ.U32.TRUNC.NTZ R3, R2 ;  /* 0x0000000200037305 */ /* 0x000ea4000021f000 */
[----:B--2---:R-:W-:-:S04]  /*0bf0*/  IMAD.MOV R2, RZ, RZ, -R3 ;  /* 0x000000ffff027224 */ /* 0x004fc800078e0a03 */
[----:B------:R-:W-:Y:S01]  /*0c00*/  IMAD.MOV.U32 R6, RZ, RZ, R2 ;  /* 0x000000ffff067224 */ /* 0x000fe200078e0002 */
[----:B------:R-:W-:-:S03]  /*0c10*/  IABS R2, R0 ;  /* 0x0000000000027213 */ /* 0x000fc60000000000 */
[----:B------:R-:W-:Y:S02]  /*0c20*/  IMAD R6, R6, R4, RZ ;  /* 0x0000000406067224 */ /* 0x000fe400078e02ff */
[----:B------:R-:W-:Y:S02]  /*0c30*/  IMAD.MOV R7, RZ, RZ, -R2 ;  /* 0x000000ffff077224 */ /* 0x000fe400078e0a02 */
[----:B------:R-:W-:-:S04]  /*0c40*/  IMAD.MOV.U32 R2, RZ, RZ, RZ ;  /* 0x000000ffff027224 */ /* 0x000fc800078e00ff */
        /* <DEDUP_REMOVED lines=15> */
.L_x_2066:
[----:B------:R-:W-:Y:S05]  /*0d40*/  BSYNC B0 ;  /* 0x0000000000007941 */ /* 0x000fea0003800000 */
.L_x_2065:
[----:B------:R-:W-:Y:S01]  /*0d50*/  LOP3.LUT R0, R10, 0xffff, RZ, 0xc0, !PT ;  /* 0x0000ffff0a007812 */ /* 0x000fe200078ec0ff */
[----:B------:R-:W-:Y:S01]  /*0d60*/  CS2R R16, SRZ ;  /* 0x0000000000107805 */ /* 0x000fe2000001ff00 */
[----:B------:R-:W-:Y:S01]  /*0d70*/  CS2R R98, SRZ ;  /* 0x0000000000627805 */ /* 0x000fe2000001ff00 */
[----:B------:R-:W-:Y:S01]  /*0d80*/  CS2R R96, SRZ ;  /* 0x0000000000607805 */ /* 0x000fe2000001ff00 */
        /* <DEDUP_REMOVED lines=53> */
[----:B--2---:R-:W-:Y:S01]  /*10e0*/  ISETP.NE.U32.AND P0, PT, RZ, c[0x0][0x340], PT ;  /* 0x0000d000ff007a0c */ /* 0x004fe20003f05070 */
[----:B------:R-:W2:Y:S04]  /*10f0*/  LDL.64 R4, [R1+0x18] ;  /* 0x0000180001047983 */ /* 0x000ea80000100a00 */
[----:B------:R3:W2:Y:S01]  /*1100*/  LDL.64 R200, [R1+0x18] ;  /* 0x0000180001c87983 */ /* 0x0006a20000100a00 */
[----:B------:R-:W-:-:S03]  /*1110*/  ISETP.NE.AND.EX P0, PT, RZ, c[0x0][0x344], PT, P0 ;  /* 0x0000d100ff007a0c */ /* 0x000fc60003f05300 */
[----:B------:R-:W4:Y:S04]  /*1120*/  LDL R143, [R1+0x20] ;  /* 0x00002000018f7983 */ /* 0x000f280000100800 */
[----:B------:R-:W5:Y:S04]  /*1130*/  LDL R142, [R1+0x14] ;  /* 0x00001400018e7983 */ /* 0x000f680000100800 */
[----:B------:R-:W1:Y:S02]  /*1140*/  S2R R13, SR_TID.X ;  /* 0x00000000000d7919 */ /* 0x000e640000002100 */
[----:B------:R-:W-:-:S05]  /*1150*/  @P0 MOV R2, 0x4 ;  /* 0x0000000400020802 */ /* 0x000fca0000000f00 */
[----:B------:R-:W-:-:S05]  /*1160*/  @P0 IMAD.WIDE R2, R11, R2, c[0x0][0x340] ;  /* 0x0000d0000b020625 */ /* 0x000fca00078e0202 */
[----:B------:R3:W4:Y:S01]  /*1170*/  @P0 LDG.E R9, [R2.64] ;  /* 0x0000000602090981 */ /* 0x000722000c1e1900 */
[----:B-1----:R-:W-:-:S04]  /*1180*/  SHF.R.S32.HI R26, RZ, 0x1f, R13 ;  /* 0x0000001fff1a7819 */ /* 0x002fc8000001140d */
[----:B------:R-:W-:-:S04]  /*1190*/  LEA.HI R26, R26, R13, RZ, 0x3 ;  /* 0x0000000d1a1a7211 */ /* 0x000fc800078f18ff */
[----:B------:R-:W-:-:S04]  /*11a0*/  SHF.R.S32.HI R26, RZ, 0x3, R26 ;  /* 0x00000003ff1a7819 */ /* 0x000fc8000001141a */
[----:B------:R-:W-:-:S05]  /*11b0*/  SHF.R.S32.HI R0, RZ, 0x1f, R26 ;  /* 0x0000001fff007819 */ /* 0x000fca000001141a */
[C---:B---3--:R-:W-:Y:S02]  /*11c0*/  IMAD R2, R0.reuse, c[0x0][0x1e0], RZ ;  /* 0x0000780000027a24 */ /* 0x048fe400078e02ff */
[----:B------:R-:W-:Y:S01]  /*11d0*/  IMAD R0, R0, c[0x0][0x208], RZ ;  /* 0x0000820000007a24 */ /* 0x000fe200078e02ff */
[----:B------:R-:W-:Y:S01]  /*11e0*/  SHF.R.S32.HI R10, RZ, 0x1f, R12 ;  /* 0x0000001fff0a7819 */ /* 0x000fe2000001140c */
[C---:B------:R-:W-:Y:S02]  /*11f0*/  IMAD R6, R26.reuse, c[0x0][0x1e4], R2 ;  /* 0x000079001a067a24 */ /* 0x040fe400078e0202 */
[----:B------:R-:W-:Y:S01]  /*1200*/  IMAD R0, R26, c[0x0][0x20c], R0 ;  /* 0x000083001a007a24 */ /* 0x000fe200078e0200 */
[----:B------:R-:W-:Y:S01]  /*1210*/  SHF.R.S32.HI R8, RZ, 0x1f, R11 ;  /* 0x0000001fff087819 */ /* 0x000fe2000001140b */
[----:B------:R-:W-:Y:S01]  /*1220*/  WARPSYNC 0xffffffff ;  /* 0xffffffff00007948 */ /* 0x000fe20003800000 */
[----:B------:R-:W-:Y:S02]  /*1230*/  IADD3 R188, R209, R214, RZ ;  /* 0x000000d6d1bc7210 */ /* 0x000fe40007ffe0ff */
[----:B--2---:R-:W-:-:S04]  /*1240*/  MOV R200, R4 ;  /* 0x0000000400c87202 */ /* 0x004fc80000000f00 */
[----:B------:R-:W-:-:S05]  /*1250*/  SHF.R.S32.HI R201, RZ, 0x1f, R200 ;  /* 0x0000001fffc97819 */ /* 0x000fca00000114c8 */
[----:B------:R-:W-:-:S04]  /*1260*/  IMAD.WIDE.U32 R4, R26, c[0x0][0x1e0], R200 ;  /* 0x000078001a047a25 */ /* 0x000fc800078e00c8 */
[----:B------:R-:W-:Y:S01]  /*1270*/  IMAD.WIDE.U32 R2, R26, c[0x0][0x208], R200 ;  /* 0x000082001a027a25 */ /* 0x000fe200078e00c8 */
[----:B------:R-:W-:-:S03]  /*1280*/  IADD3 R5, R5, R6, RZ ;  /* 0x0000000605057210 */ /* 0x000fc60007ffe0ff */
[----:B------:R-:W-:Y:S02]  /*1290*/  IMAD.IADD R3, R3, 0x1, R0 ;  /* 0x0000000103037824 */ /* 0x000fe400078e0200 */
[C---:B------:R-:W-:Y:S02]  /*12a0*/  IMAD R6, R10.reuse, c[0x0][0x1e8], RZ ;  /* 0x00007a000a067a24 */ /* 0x040fe400078e02ff */
[----:B------:R-:W-:Y:S02]  /*12b0*/  IMAD R0, R10, c[0x0][0x210], RZ ;  /* 0x000084000a007a24 */ /* 0x000fe400078e02ff */
[C---:B------:R-:W-:Y:S02]  /*12c0*/  IMAD R6, R12.reuse, c[0x0][0x1ec], R6 ;  /* 0x00007b000c067a24 */ /* 0x040fe400078e0206 */
[----:B------:R-:W-:-:S04]  /*12d0*/  IMAD.WIDE.U32 R4, R12, c[0x0][0x1e8], R4 ;  /* 0x00007a000c047a25 */ /* 0x000fc800078e0004 */
[C---:B------:R-:W-:Y:S02]  /*12e0*/  IMAD R0, R12.reuse, c[0x0][0x214], R0 ;  /* 0x000085000c007a24 */ /* 0x040fe400078e0200 */
[----:B------:R-:W-:Y:S01]  /*12f0*/  IMAD.WIDE.U32 R2, R12, c[0x0][0x210], R2 ;  /* 0x000084000c027a25 */ /* 0x000fe200078e0002 */
[----:B------:R-:W-:-:S04]  /*1300*/  IADD3 R7, R5, R6, RZ ;  /* 0x0000000605077210 */ /* 0x000fc80007ffe0ff */
[----:B------:R-:W-:Y:S01]  /*1310*/  IADD3 R5, R3, R0, RZ ;  /* 0x0000000003057210 */ /* 0x000fe20007ffe0ff */
[----:B------:R-:W-:Y:S01]  /*1320*/  IMAD.MOV.U32 R6, RZ, RZ, R4 ;  /* 0x000000ffff067224 */ /* 0x000fe200078e0004 */
[----:B----4-:R-:W-:Y:S01]  /*1330*/  @P0 SHF.R.S32.HI R3, RZ, 0x1f, R9 ;  /* 0x0000001fff030819 */ /* 0x010fe20000011409 */
[----:B------:R-:W-:Y:S01]  /*1340*/  @!P0 IMAD.MOV.U32 R3, RZ, RZ, R8 ;  /* 0x000000ffff038224 */ /* 0x000fe200078e0008 */
[----:B------:R-:W-:Y:S02]  /*1350*/  MOV R4, R2 ;  /* 0x0000000200047202 */ /* 0x000fe40000000f00 */
[----:B------:R-:W-:Y:S01]  /*1360*/  @P0 MOV R2, R9 ;  /* 0x0000000900020202 */ /* 0x000fe20000000f00 */
[C---:B------:R-:W-:Y:S01]  /*1370*/  IMAD R0, R3.reuse, c[0x0][0x1f0], RZ ;  /* 0x00007c0003007a24 */ /* 0x040fe200078e02ff */
[----:B------:R-:W-:Y:S01]  /*1380*/  @!P0 MOV R2, R11 ;  /* 0x0000000b00028202 */ /* 0x000fe20000000f00 */
[----:B------:R-:W-:-:S04]  /*1390*/  IMAD R3, R3, c[0x0][0x218], RZ ;  /* 0x0000860003037a24 */ /* 0x000fc800078e02ff */
[----:B------:R-:W-:-:S04]  /*13a0*/  IMAD.WIDE.U32 R22, R2, c[0x0][0x1f0], R6 ;  /* 0x00007c0002167a25 */ /* 0x000fc800078e0006 */
[----:B------:R-:W-:-:S04]  /*13b0*/  IMAD.WIDE.U32 R24, R2, c[0x0][0x218], R4 ;  /* 0x0000860002187a25 */ /* 0x000fc800078e0004 */
[C---:B------:R-:W-:Y:S02]  /*13c0*/  IMAD R0, R2.reuse, c[0x0][0x1f4], R0 ;  /* 0x00007d0002007a24 */ /* 0x040fe400078e0200 */
[----:B------:R-:W-:Y:S01]  /*13d0*/  IMAD R2, R2, c[0x0][0x21c], R3 ;  /* 0x0000870002027a24 */ /* 0x000fe200078e0203 */
[----:B------:R1:W-:Y:S02]  /*13e0*/  STL [R1+0x1c], R201 ;  /* 0x00001cc901007387 */ /* 0x0003e40000100800 */
[----:B------:R-:W-:Y:S02]  /*13f0*/  IADD3 R20, R23, R0, RZ ;  /* 0x0000000017147210 */ /* 0x000fe40007ffe0ff */
[----:B------:R-:W-:Y:S01]  /*1400*/  IADD3 R21, R25, R2, RZ ;  /* 0x0000000219157210 */ /* 0x000fe20007ffe0ff */
[----:B------:R1:W-:Y:S04]  /*1410*/  STL.64 [R1+0x48], R22 ;  /* 0x0000481601007387 */ /* 0x0003e80000100a00 */
[----:B------:R1:W-:Y:S04]  /*1420*/  STL.64 [R1+0x40], R24 ;  /* 0x0000401801007387 */ /* 0x0003e80000100a00 */
[----:B------:R1:W-:Y:S04]  /*1430*/  STL [R1+0x50], R21 ;  /* 0x0000501501007387 */ /* 0x0003e80000100800 */
[----:B------:R1:W-:Y:S01]  /*1440*/  STL [R1+0x54], R20 ;  /* 0x0000541401007387 */ /* 0x0003e20000100800 */
[----:B-----5:R-:W-:-:S02]  /*1450*/  SHF.R.S32.HI R17, RZ, 0x1f, R142 ;  /* 0x0000001fff117819 */ /* 0x020fc4000001148e */
[----:B------:R-:W-:Y:S02]  /*1460*/  SHF.R.S32.HI R16, RZ, 0x1f, R143 ;  /* 0x0000001fff107819 */ /* 0x000fe4000001148f */
[----:B------:R-:W2:Y:S01]  /*1470*/  LDL R19, [R1+0x24] ;  /* 0x0000240001137983 */ /* 0x000ea20000100800 */
[----:B------:R-:W-:Y:S01]  /*1480*/  SHF.R.S32.HI R141, RZ, 0x1f, R13 ;  /* 0x0000001fff8d7819 */ /* 0x000fe2000001140d */
[----:B------:R-:W-:Y:S02]  /*1490*/  IMAD R5, R10, c[0x0][0x1b8], RZ ;  /* 0x00006e000a057a24 */ /* 0x000fe400078e02ff */
[----:B------:R-:W-:Y:S01]  /*14a0*/  IMAD.WIDE.U32 R2, R12, c[0x0][0x1b8], RZ ;  /* 0x00006e000c027a25 */ /* 0x000fe200078e00ff */
[----:B------:R-:W-:-:S03]  /*14b0*/  LEA.HI R141, R141, R13, RZ, 0x3 ;  /* 0x0000000d8d8d7211 */ /* 0x000fc600078f18ff */
[----:B------:R-:W-:Y:S01]  /*14c0*/  IMAD R5, R12, c[0x0][0x1bc], R5 ;  /* 0x00006f000c057a24 */ /* 0x000fe200078e0205 */
[----:B------:R-:W-:Y:S01]  /*14d0*/  LOP3.LUT R141, R141, 0xfffffff8, RZ, 0xc0, !PT ;  /* 0xfffffff88d8d7812 */ /* 0x000fe200078ec0ff */
[----:B------:R-:W-:Y:S02]  /*14e0*/  IMAD R6, R8, c[0x0][0x1c0], RZ ;  /* 0x0000700008067a24 */ /* 0x000fe400078e02ff */
[----:B------:R-:W-:Y:S02]  /*14f0*/  IMAD.IADD R3, R3, 0x1, R5 ;  /* 0x0000000103037824 */ /* 0x000fe400078e0205 */
[----:B------:R-:W-:Y:S02]  /*1500*/  IMAD.IADD R141, R13, 0x1, -R141 ;  /* 0x000000010d8d7824 */ /* 0x000fe400078e0a8d */
[----:B------:R-:W-:-:S04]  /*1510*/  IMAD.WIDE.U32 R2, R11, c[0x0][0x1c0], R2 ;  /* 0x000070000b027a25 */ /* 0x000fc800078e0002 */
[----:B------:R-:W-:-:S04]  /*1520*/  IMAD R4, R141, 0x20, R26 ;  /* 0x000000208d047824 */ /* 0x000fc800078e021a */
[----:B------:R-:W-:-:S04]  /*1530*/  IMAD.IADD R4, R140, 0x1, R4 ;  /* 0x000000018c047824 */ /* 0x000fc800078e0204 */
[----:B------:R-:W-:-:S04]  /*1540*/  @P2 IMAD.HI.U32 R7, R4, c[0x0][0x2c8], RZ ;  /* 0x0000b20004072a27 */ /* 0x000fc800078e00ff */
[----:B------:R-:W-:Y:S01]  /*1550*/  IMAD.MOV.U32 R0, RZ, RZ, R4 ;  /* 0x000000ffff007224 */ /* 0x000fe200078e0004 */
[----:B------:R-:W-:Y:S01]  /*1560*/  @P2 SHF.R.U32.HI R0, RZ, c[0x0][0x2cc], R7 ;  /* 0x0000b300ff002a19 */ /* 0x000fe20000011607 */
[----:B------:R-:W-:-:S03]  /*1570*/  IMAD R7, R11, c[0x0][0x1c4], R6 ;  /* 0x000071000b077a24 */ /* 0x000fc600078e0206 */
[--C-:B------:R-:W-:Y:S01]  /*1580*/  SHF.R.S32.HI R6, RZ, 0x1f, R0.reuse ;  /* 0x0000001fff067819 */ /* 0x100fe20000011400 */
[----:B------:R-:W-:-:S04]  /*1590*/  IMAD.MOV R5, RZ, RZ, -R0 ;  /* 0x000000ffff057224 */ /* 0x000fc800078e0a00 */
[----:B------:R-:W-:Y:S02]  /*15a0*/  IMAD R4, R5, c[0x0][0x2c4], R4 ;  /* 0x0000b10005047a24 */ /* 0x000fe400078e0204 */
[----:B------:R-:W-:Y:S02]  /*15b0*/  IMAD R5, R6, c[0x0][0x1b0], RZ ;  /* 0x00006c0006057a24 */ /* 0x000fe400078e02ff */
[----:B------:R-:W-:Y:S02]  /*15c0*/  IMAD.IADD R3, R3, 0x1, R7 ;  /* 0x0000000103037824 */ /* 0x000fe400078e0207 */
[C---:B------:R-:W-:Y:S01]  /*15d0*/  IMAD R6, R0.reuse, c[0x0][0x1b4], R5 ;  /* 0x00006d0000067a24 */ /* 0x040fe200078e0205 */
[----:B------:R-:W-:Y:S01]  /*15e0*/  SHF.R.S32.HI R5, RZ, 0x1f, R4 ;  /* 0x0000001fff057819 */ /* 0x000fe20000011404 */
[----:B------:R-:W-:-:S04]  /*15f0*/  IMAD.WIDE.U32 R2, R0, c[0x0][0x1b0], R2 ;  /* 0x00006c0000027a25 */ /* 0x000fc800078e0002 */
[----:B------:R-:W-:Y:S02]  /*1600*/  IMAD R0, R5, c[0x0][0x1a8], RZ ;  /* 0x00006a0005007a24 */ /* 0x000fe400078e02ff */
[----:B------:R-:W-:Y:S02]  /*1610*/  IMAD.IADD R3, R3, 0x1, R6 ;  /* 0x0000000103037824 */ /* 0x000fe400078e0206 */
[C---:B------:R-:W-:Y:S02]  /*1620*/  IMAD R0, R4.reuse, c[0x0][0x1ac], R0 ;  /* 0x00006b0004007a24 */ /* 0x040fe400078e0200 */
[----:B------:R-:W-:-:S04]  /*1630*/  IMAD.WIDE.U32 R2, R4, c[0x0][0x1a8], R2 ;  /* 0x00006a0004027a25 */ /* 0x000fc800078e0002 */
[----:B------:R-:W-:Y:S01]  /*1640*/  IMAD.IADD R12, R3, 0x1, R0 ;  /* 0x00000001030c7824 */ /* 0x000fe200078e0200 */
[----:B------:R-:W-:-:S04]  /*1650*/  LEA R0, P0, R2, c[0x0][0x160], 0x1 ;  /* 0x0000580002007a11 */ /* 0x000fc800078008ff */
[----:B------:R-:W-:Y:S02]  /*1660*/  LEA.HI.X R12, R2, c[0x0][0x164], R12, 0x1, P0 ;  /* 0x00005900020c7a11 */ /* 0x000fe400000f0c0c */
[----:B------:R-:W3:Y:S04]  /*1670*/  SHFL.IDX PT, R2, R0, RZ, 0x181f ;  /* 0x00181fff00027589 */ /* 0x000ee800000e0000 */
[----:B------:R-:W4:Y:S01]  /*1680*/  SHFL.IDX PT, R3, R12, RZ, 0x181f ;  /* 0x00181fff0c037589 */ /* 0x000f2200000e0000 */
[----:B------:R-:W-:Y:S02]  /*1690*/  IMAD R18, R18, c[0x0][0x168], RZ ;  /* 0x00005a0012127a24 */ /* 0x000fe400078e02ff */
[----:B------:R-:W-:Y:S01]  /*16a0*/  IMAD.IADD R11, R26, 0x1, R140 ;  /* 0x000000011a0b7824 */ /* 0x000fe200078e028c */
[----:B------:R-:W5:Y:S04]  /*16b0*/  SHFL.IDX PT, R6, R0, 0x1, 0x181f ;  /* 0x00381f0000067f89 */ /* 0x000f6800000e0000 */
[----:B------:R-:W-:-:S02]  /*16c0*/  ISETP.GE.AND P5, PT, R11, R18, PT ;  /* 0x000000120b00720c */ /* 0x000fc40003fa6270 */
[----:B------:R-:W-:Y:S01]  /*16d0*/  ISETP.GE.AND P6, PT, R200, c[0x0][0x198], PT ;  /* 0x00006600c8007a0c */ /* 0x000fe20003fc6270 */
[----:B------:R-:W1:Y:S01]  /*16e0*/  SHFL.IDX PT, R7, R12, 0x1, 0x181f ;  /* 0x00381f000c077f89 */ /* 0x000e6200000e0000 */
[----:B------:R-:W-:Y:S02]  /*16f0*/  IADD3 R9, R11, 0x20, RZ ;  /* 0x000000200b097810 */ /* 0x000fe40007ffe0ff */
[----:B------:R-:W-:Y:S02]  /*1700*/  ISETP.GE.AND P3, PT, R143, c[0x0][0x198], PT ;  /* 0x000066008f007a0c */ /* 0x000fe40003f66270 */
[----:B------:R-:W-:Y:S01]  /*1710*/  ISETP.GE.AND P1, PT, R142, c[0x0][0x198], PT ;  /* 0x000066008e007a0c */ /* 0x000fe20003f26270 */
[----:B------:R-:W-:Y:S01]  /*1720*/  BAR.SYNC.DEFER_BLOCKING 0x0 ;  /* 0x0000000000007b1d */ /* 0x000fe20000010000 */
[----:B------:R-:W-:-:S03]  /*1730*/  ISETP.GE.AND P4, PT, R9, R18, PT ;  /* 0x000000120900720c */ /* 0x000fc60003f86270 */
[----:B---3--:R-:W-:Y:S01]  /*1740*/  @!P5 LEA R8, P0, R143, R2, 0x1 ;  /* 0x000000028f08d211 */ /* 0x008fe200078008ff */
[----:B----4-:R-:W-:-:S03]  /*1750*/  @!P5 IMAD.WIDE R4, R200, 0x2, R2 ;  /* 0x00000002c804d825 */ /* 0x010fc600078e0202 */
[----:B------:R-:W-:Y:S02]  /*1760*/  @!P5 LEA.HI.X R9, R143, R3, R16, 0x1, P0 ;  /* 0x000000038f09d211 */ /* 0x000fe400000f0c10 */
[----:B------:R-:W-:-:S04]  /*1770*/  @!P5 LEA R2, P0, R142, R2, 0x1 ;  /* 0x000000028e02d211 */ /* 0x000fc800078008ff */
[----:B------:R-:W-:Y:S02]  /*1780*/  @!P5 LEA.HI.X R3, R142, R3, R17, 0x1, P0 ;  /* 0x000000038e03d211 */ /* 0x000fe400000f0c11 */
[----:B-----5:R-:W-:Y:S02]  /*1790*/  @!P4 LEA R10, P0, R143, R6, 0x1 ;  /* 0x000000068f0ac211 */ /* 0x020fe400078008ff */
[----:B------:R-:W-:Y:S01]  /*17a0*/  IADD3 R13, R11, 0x60, RZ ;  /* 0x000000600b0d7810 */ /* 0x000fe20007ffe0ff */
[----:B-1----:R-:W-:-:S04]  /*17b0*/  @!P4 IMAD.WIDE R14, R200, 0x2, R6 ;  /* 0x00000002c80ec825 */ /* 0x002fc800078e0206 */
[----:B------:R-:W-:-:S04]  /*17c0*/  IMAD.MOV.U32 R100, RZ, RZ, -0x60 ;  /* 0xffffffa0ff647424 */ /* 0x000fc800078e00ff */
[----:B------:R-:W-:Y:S02]  /*17d0*/  IMAD R100, R207, R100, 0x60 ;  /* 0x00000060cf647424 */ /* 0x000fe400078e0264 */
[----:B------:R-:W-:Y:S02]  /*17e0*/  IMAD.MOV.U32 R23, RZ, RZ, R20 ;  /* 0x000000ffff177224 */ /* 0x000fe400078e0014 */
[----:B------:R-:W-:Y:S01]  /*17f0*/  IMAD.MOV.U32 R20, RZ, RZ, c[0x0][0x1e0] ;  /* 0x00007800ff147624 */ /* 0x000fe200078e00ff */
[----:B------:R-:W-:Y:S01]  /*1800*/  @!PT LDS RZ, [RZ] ;  /* 0x00000000fffff984 */ /* 0x000fe20000000800 */
[----:B------:R-:W-:Y:S01]  /*1810*/  @!PT LDS RZ, [RZ] ;  /* 0x00000000fffff984 */ /* 0x000fe20000000800 */
[----:B------:R-:W-:Y:S01]  /*1820*/  @!PT LDS RZ, [RZ] ;  /* 0x00000000fffff984 */ /* 0x000fe20000000800 */
[----:B--2---:R1:W-:Y:S04]  /*1830*/  @!P5 LDGSTS.E.BYPASS.LTC128B.128 [R19+0x100], [R4.64], !P6 ;  /* 0x001000000413dfae */ /* 0x0043e8000f101d46 */
[----:B------:R2:W-:Y:S04]  /*1840*/  @!P5 LDGSTS.E.BYPASS.LTC128B.128 [R19+0x4100], [R8.64], !P3 ;  /* 0x041000000813dfae */ /* 0x0005e8000d901d46 */
[----:B------:R3:W-:Y:S04]  /*1850*/  @!P5 LDGSTS.E.BYPASS.LTC128B.128 [R19+0x8100], [R2.64], !P1 ;  /* 0x081000000213dfae */ /* 0x0007e8000c901d46 */
[----:B------:R4:W-:Y:S04]  /*1860*/  @!P4 LDGSTS.E.BYPASS.LTC128B.128 [R19+0x1100], [R14.64], !P6 ;  /* 0x011000000e13cfae */ /* 0x0009e8000f101d46 */
[----:B-1----:R-:W1:Y:S04]  /*1870*/  SHFL.IDX PT, R4, R0, 0x2, 0x181f ;  /* 0x00581f0000047f89 */ /* 0x002e6800000e0000 */
[----:B------:R-:W5:Y:S01]  /*1880*/  SHFL.IDX PT, R5, R12, 0x2, 0x181f ;  /* 0x00581f000c057f89 */ /* 0x000f6200000e0000 */
[----:B--2---:R-:W-:-:S03]  /*1890*/  IADD3 R8, R11, 0x40, RZ ;  /* 0x000000400b087810 */ /* 0x004fc60007ffe0ff */
[----:B---3--:R-:W2:Y:S01]  /*18a0*/  SHFL.IDX PT, R2, R0, 0x3, 0x181f ;  /* 0x00781f0000027f89 */ /* 0x008ea200000e0000 */
[----:B------:R-:W-:Y:S02]  /*18b0*/  ISETP.GE.AND P5, PT, R8, R18, PT ;  /* 0x000000120800720c */ /* 0x000fe40003fa6270 */
[----:B------:R-:W-:Y:S01]  /*18c0*/  @!P4 LEA.HI.X R11, R143, R7, R16, 0x1, P0 ;  /* 0x000000078f0bc211 */ /* 0x000fe200000f0c10 */
[----:B------:R3:W1:Y:S01]  /*18d0*/  SHFL.IDX PT, R3, R12, 0x3, 0x181f ;  /* 0x00781f000c037f89 */ /* 0x00066200000e0000 */
[----:B------:R-:W-:-:S03]  /*18e0*/  @!P4 LEA R8, P0, R142, R6, 0x1 ;  /* 0x000000068e08c211 */ /* 0x000fc600078008ff */
[----:B------:R1:W-:Y:S01]  /*18f0*/  @!P4 LDGSTS.E.BYPASS.LTC128B.128 [R19+0x5100], [R10.64], !P3 ;  /* 0x051000000a13cfae */ /* 0x0003e2000d901d46 */
[----:B------:R-:W-:Y:S02]  /*1900*/  @!P4 LEA.HI.X R9, R142, R7, R17, 0x1, P0 ;  /* 0x000000078e09c211 */ /* 0x000fe400000f0c11 */
[----:B------:R-:W-:-:S03]  /*1910*/  ISETP.GE.AND P0, PT, R13, R18, PT ;  /* 0x000000120d00720c */ /* 0x000fc60003f06270 */
[----:B------:R2:W-:Y:S01]  /*1920*/  @!P4 LDGSTS.E.BYPASS.LTC128B.128 [R19+0x9100], [R8.64], !P1 ;  /* 0x091000000813cfae */ /* 0x0005e2000c901d46 */
[----:B------:R-:W-:Y:S02]  /*1930*/  IADD3 R18, R207, -0x1, RZ ;  /* 0xffffffffcf127810 */ /* 0x000fe40007ffe0ff */
[----:B-1----:R-:W-:-:S04]  /*1940*/  @!P5 LEA R10, P4, R143, R4, 0x1 ;  /* 0x000000048f0ad211 */ /* 0x002fc800078808ff */
[----:B-----5:R-:W-:Y:S02]  /*1950*/  @!P5 LEA.HI.X R11, R143, R5, R16, 0x1, P4 ;  /* 0x000000058f0bd211 */ /* 0x020fe400020f0c10 */
[----:B--2---:R-:W-:Y:S01]  /*1960*/  @!P5 LEA R8, P4, R142, R4, 0x1 ;  /* 0x000000048e08d211 */ /* 0x004fe200078808ff */
[----:B---3--:R-:W-:-:S03]  /*1970*/  @!P5 IMAD.WIDE R12, R200, 0x2, R4 ;  /* 0x00000002c80cd825 */ /* 0x008fc600078e0204 */
[C---:B------:R-:W-:Y:S02]  /*1980*/  @!P5 LEA.HI.X R9, R142.reuse, R5, R17, 0x1, P4 ;  /* 0x000000058e09d211 */ /* 0x040fe400020f0c11 */
[CC--:B------:R-:W-:Y:S01]  /*1990*/  @!P0 LEA R6, P4, R143.reuse, R2.reuse, 0x1 ;  /* 0x000000028f068211 */ /* 0x0c0fe200078808ff */
[----:B------:R1:W-:Y:S03]  /*19a0*/  @!P5 LDGSTS.E.BYPASS.LTC128B.128 [R19+0x2100], [R12.64], !P6 ;  /* 0x021000000c13dfae */ /* 0x0003e6000f101d46 */
[----:B------:R-:W-:Y:S01]  /*19b0*/  @!P0 LEA.HI.X R7, R143, R3, R16, 0x1, P4 ;  /* 0x000000038f078211 */ /* 0x000fe200020f0c10 */
[----:B------:R2:W-:Y:S01]  /*19c0*/  @!P5 LDGSTS.E.BYPASS.LTC128B.128 [R19+0x6100], [R10.64], !P3 ;  /* 0x061000000a13dfae */ /* 0x0005e2000d901d46 */
[----:B------:R-:W-:-:S03]  /*19d0*/  @!P0 LEA R4, P4, R142, R2, 0x1 ;  /* 0x000000028e048211 */ /* 0x000fc600078808ff */
[----:B------:R3:W-:Y:S01]  /*19e0*/  @!P5 LDGSTS.E.BYPASS.LTC128B.128 [R19+0xa100], [R8.64], !P1 ;  /* 0x0a1000000813dfae */ /* 0x0007e2000c901d46 */
[----:B------:R-:W-:Y:S01]  /*19f0*/  @!P0 LEA.HI.X R5, R142, R3, R17, 0x1, P4 ;  /* 0x000000038e058211 */ /* 0x000fe200020f0c11 */
[----:B------:R-:W-:-:S05]  /*1a00*/  @!P0 IMAD.WIDE R2, R200, 0x2, R2 ;  /* 0x00000002c8028825 */ /* 0x000fca00078e0202 */
[----:B------:R5:W-:Y:S04]  /*1a10*/  @!P0 LDGSTS.E.BYPASS.LTC128B.128 [R19+0x3100], [R2.64], !P6 ;  /* 0x0310000002138fae */ /* 0x000be8000f101d46 */
[----:B------:R4:W-:Y:S04]  /*1a20*/  @!P0 LDGSTS.E.BYPASS.LTC128B.128 [R19+0x7100], [R6.64], !P3 ;  /* 0x0710000006138fae */ /* 0x0009e8000d901d46 */
[----:B------:R4:W-:Y:S01]  /*1a30*/  @!P0 LDGSTS.E.BYPASS.LTC128B.128 [R19+0xb100], [R4.64], !P1 ;  /* 0x0b10000004138fae */ /* 0x0009e2000c901d46 */
[----:B-1----:R-:W-:-:S03]  /*1a40*/  IMAD.WIDE.U32 R12, R20, 0x40, RZ ;  /* 0x00000040140c7825 */ /* 0x002fc600078e00ff */
[----:B------:R-:W0:Y:S01]  /*1a50*/  LDGDEPBAR ;  /* 0x00000000000079af */ /* 0x000e220000000000 */
[----:B--2---:R-:W-:Y:S02]  /*1a60*/  SHF.R.S32.HI R10, RZ, 0x1f, R18 ;  /* 0x0000001fff0a7819 */ /* 0x004fe40000011412 */
[----:B---3--:R-:W-:-:S03]  /*1a70*/  IADD3 R8, R100, c[0x0][0x1d0], -R26 ;  /* 0x0000740064087a10 */ /* 0x008fc60007ffe81a */
[----:B------:R-:W-:Y:S01]  /*1a80*/  IMAD R0, R10, c[0x0][0x1e0], RZ ;  /* 0x000078000a007a24 */ /* 0x000fe200078e02ff */
[----:B------:R-:W-:-:S03]  /*1a90*/  ISETP.GE.AND P6, PT, R8, 0x21, PT ;  /* 0x000000210800780c */ /* 0x000fc60003fc6270 */
[C---:B------:R-:W-:Y:S02]  /*1aa0*/  IMAD R0, R18.reuse, c[0x0][0x1e4], R0 ;  /* 0x0000790012007a24 */ /* 0x040fe400078e0200 */
[----:B-----5:R-:W-:Y:S01]  /*1ab0*/  IMAD.WIDE.U32 R2, R18, c[0x0][0x1e0], RZ ;  /* 0x0000780012027a25 */ /* 0x020fe200078e00ff */
[----:B------:R-:W-:-:S03]  /*1ac0*/  ISETP.GE.AND P4, PT, R8, 0x1, PT ;  /* 0x000000010800780c */ /* 0x000fc60003f86270 */
[----:B------:R-:W-:Y:S02]  /*1ad0*/  IMAD.IADD R0, R3, 0x1, R0 ;  /* 0x0000000103007824 */ /* 0x000fe400078e0200 */
[----:B------:R-:W-:-:S04]  /*1ae0*/  IMAD.WIDE.U32 R2, R2, 0x60, R22 ;  /* 0x0000006002027825 */ /* 0x000fc800078e0016 */
[----:B------:R-:W-:Y:S01]  /*1af0*/  IMAD R0, R0, 0x60, RZ ;  /* 0x0000006000007824 */ /* 0x000fe200078e02ff */
[----:B------:R-:W-:Y:S01]  /*1b00*/  ISETP.GE.AND P5, PT, R8, 0x41, PT ;  /* 0x000000410800780c */ /* 0x000fe20003fa6270 */
[----:B------:R-:W-:Y:S02]  /*1b10*/  IMAD.MOV.U32 R9, RZ, RZ, c[0x0][0x1e4] ;  /* 0x00007900ff097624 */ /* 0x000fe400078e00ff */
[----:B------:R-:W-:Y:S01]  /*1b20*/  IMAD.IADD R0, R3, 0x1, R0 ;  /* 0x0000000103007824 */ /* 0x000fe200078e0200 */
[----:B------:R-:W-:Y:S02]  /*1b30*/  @P6 LEA R3, P0, R20, R2, 0x5 ;  /* 0x0000000214036211 */ /* 0x000fe400078028ff */
[----:B----4-:R-:W-:Y:S02]  /*1b40*/  @P4 LEA R6, P1, R2, c[0x0][0x1c8], 0x1 ;  /* 0x0000720002064a11 */ /* 0x010fe400078208ff */
[----:B------:R-:W-:Y:S02]  /*1b50*/  @P4 ISETP.GE.AND P3, PT, R200, c[0x0][0x1d4], PT ;  /* 0x00007500c8004a0c */ /* 0x000fe40003f66270 */
[----:B------:R-:W-:-:S02]  /*1b60*/  @P6 LEA.HI.X R5, R20, R0, R9, 0x5, P0 ;  /* 0x0000000014056211 */ /* 0x000fc400000f2c09 */
[----:B------:R-:W-:Y:S02]  /*1b70*/  @P4 ISETP.GE.AND P0, PT, R143, c[0x0][0x1d4], PT ;  /* 0x000075008f004a0c */ /* 0x000fe40003f06270 */
[----:B------:R-:W-:Y:S02]  /*1b80*/  @P4 LEA.HI.X R7, R2, c[0x0][0x1cc], R0, 0x1, P1 ;  /* 0x0000730002074a11 */ /* 0x000fe400008f0c00 */
[----:B------:R-:W-:-:S04]  /*1b90*/  @P6 LEA R4, P1, R3, c[0x0][0x1c8], 0x1 ;  /* 0x0000720003046a11 */ /* 0x000fc800078208ff */
[----:B------:R-:W-:Y:S01]  /*1ba0*/  @P6 LEA.HI.X R5, R3, c[0x0][0x1cc], R5, 0x1, P1 ;  /* 0x0000730003056a11 */ /* 0x000fe200008f0c05 */
[----:B------:R1:W-:Y:S01]  /*1bb0*/  @P4 LDGSTS.E.BYPASS.LTC128B.128 [R19+0x12100], [R6.64], !P3 ;  /* 0x1210000006134fae */ /* 0x0003e2000d901d46 */
[----:B------:R-:W-:Y:S01]  /*1bc0*/  @P5 IADD3 R3, P1, R2, R12, RZ ;  /* 0x0000000c02035210 */ /* 0x000fe20007f3e0ff */
[----:B------:R-:W-:Y:S02]  /*1bd0*/  IMAD.SHL.U32 R2, R9, 0x40, RZ ;  /* 0x0000004009027824 */ /* 0x000fe400078e00ff */
[----:B------:R1:W-:Y:S03]  /*1be0*/  @P4 LDGSTS.E.BYPASS.LTC128B.128 [R19+0x15100], [R6.64+0x80], !P0 ;  /* 0x1510008006134fae */ /* 0x0003e6000c101d46 */
[----:B------:R-:W-:Y:S02]  /*1bf0*/  @P5 IADD3.X R0, R0, R13, R2, P1, !PT ;  /* 0x0000000d00005210 */ /* 0x000fe40000ffe402 */
[----:B------:R-:W-:-:S02]  /*1c00*/  @P5 LEA R2, P0, R3, c[0x0][0x1c8], 0x1 ;  /* 0x0000720003025a11 */ /* 0x000fc400078008ff */
[----:B------:R-:W-:Y:S02]  /*1c10*/  @P4 ISETP.GE.AND P3, PT, R142, c[0x0][0x1d4], PT ;  /* 0x000075008e004a0c */ /* 0x000fe40003f66270 */
[----:B------:R-:W-:Y:S02]  /*1c20*/  @P6 ISETP.GE.AND P1, PT, R200, c[0x0][0x1d4], PT ;  /* 0x00007500c8006a0c */ /* 0x000fe40003f26270 */
[----:B------:R-:W-:Y:S02]  /*1c30*/  @P5 LEA.HI.X R3, R3, c[0x0][0x1cc], R0, 0x1, P0 ;  /* 0x0000730003035a11 */ /* 0x000fe400000f0c00 */
[----:B------:R-:W-:-:S07]  /*1c40*/  @P6 ISETP.GE.AND P0, PT, R143, c[0x0][0x1d4], PT ;  /* 0x000075008f006a0c */ /* 0x000fce0003f06270 */
[----:B------:R1:W-:Y:S01]  /*1c50*/  @P4 LDGSTS.E.BYPASS.LTC128B.128 [R19+0x18100], [R6.64+0x100], !P3 ;  /* 0x1810010006134fae */ /* 0x0003e2000d901d46 */
[----:B------:R-:W-:Y:S02]  /*1c60*/  @P6 ISETP.GE.AND P4, PT, R142, c[0x0][0x1d4], PT ;  /* 0x000075008e006a0c */ /* 0x000fe40003f86270 */
[----:B------:R-:W-:Y:S01]  /*1c70*/  @P5 ISETP.GE.AND P3, PT, R200, c[0x0][0x1d4], PT ;  /* 0x00007500c8005a0c */ /* 0x000fe20003f66270 */
[----:B------:R2:W-:Y:S01]  /*1c80*/  @P6 LDGSTS.E.BYPASS.LTC128B.128 [R19+0x13100], [R4.64], !P1 ;  /* 0x1310000004136fae */ /* 0x0005e2000c901d46 */
[----:B------:R-:W-:-:S03]  /*1c90*/  @P5 ISETP.GE.AND P1, PT, R143, c[0x0][0x1d4], PT ;  /* 0x000075008f005a0c */ /* 0x000fc60003f26270 */
[----:B------:R2:W-:Y:S01]  /*1ca0*/  @P6 LDGSTS.E.BYPASS.LTC128B.128 [R19+0x16100], [R4.64+0x80], !P0 ;  /* 0x1610008004136fae */ /* 0x0005e2000c101d46 */
[----:B------:R-:W-:-:S05]  /*1cb0*/  @P5 ISETP.GE.AND P0, PT, R142, c[0x0][0x1d4], PT ;  /* 0x000075008e005a0c */ /* 0x000fca0003f06270 */
[----:B------:R2:W-:Y:S04]  /*1cc0*/  @P6 LDGSTS.E.BYPASS.LTC128B.128 [R19+0x19100], [R4.64+0x100], !P4 ;  /* 0x1910010004136fae */ /* 0x0005e8000e101d46 */
[----:B------:R3:W-:Y:S04]  /*1cd0*/  @P5 LDGSTS.E.BYPASS.LTC128B.128 [R19+0x14100], [R2.64], !P3 ;  /* 0x1410000002135fae */ /* 0x0007e8000d901d46 */
[----:B------:R3:W-:Y:S04]  /*1ce0*/  @P5 LDGSTS.E.BYPASS.LTC128B.128 [R19+0x17100], [R2.64+0x80], !P1 ;  /* 0x1710008002135fae */ /* 0x0007e8000c901d46 */
[----:B------:R3:W-:Y:S04]  /*1cf0*/  @P5 LDGSTS.E.BYPASS.LTC128B.128 [R19+0x1a100], [R2.64+0x100], !P0 ;  /* 0x1a10010002135fae */ /* 0x0007e8000c101d46 */
[----:B------:R-:W0:Y:S01]  /*1d00*/  LDGDEPBAR ;  /* 0x00000000000079af */ /* 0x000e220000000000 */
[----:B------:R-:W-:-:S02]  /*1d10*/  IMAD R0, R10, c[0x0][0x208], RZ ;  /* 0x000082000a007a24 */ /* 0x000fc400078e02ff */
[----:B-1----:R-:W-:-:S04]  /*1d20*/  IMAD.WIDE.U32 R6, R18, c[0x0][0x208], RZ ;  /* 0x0000820012067a25 */ /* 0x002fc800078e00ff */
[----:B------:R-:W-:Y:S02]  /*1d30*/  IMAD R0, R18, c[0x0][0x20c], R0 ;  /* 0x0000830012007a24 */ /* 0x000fe400078e0200 */
[----:B------:R-:W-:Y:S01]  /*1d40*/  IMAD.MOV.U32 R14, RZ, RZ, R24 ;  /* 0x000000ffff0e7224 */ /* 0x000fe200078e0018 */
[----:B------:R-:W-:-:S04]  /*1d50*/  DEPBAR.LE SB0, 0x1 ;  /* 0x000080400000791a */ /* 0x000fc80000000000 */
[----:B------:R-:W-:Y:S01]  /*1d60*/  BAR.SYNC.DEFER_BLOCKING 0x0 ;  /* 0x0000000000007b1d */ /* 0x000fe20000010000 */
[----:B------:R-:W-:Y:S02]  /*1d70*/  IMAD.IADD R0, R7, 0x1, R0 ;  /* 0x0000000107007824 */ /* 0x000fe400078e0200 */
[----:B------:R-:W-:Y:S02]  /*1d80*/  IMAD.MOV.U32 R15, RZ, RZ, R21 ;  /* 0x000000ffff0f7224 */ /* 0x000fe400078e0015 */
[----:B------:R-:W-:Y:S02]  /*1d90*/  IMAD R0, R0, 0x60, RZ ;  /* 0x0000006000007824 */ /* 0x000fe400078e02ff */
[----:B--2---:R-:W-:-:S04]  /*1da0*/  IMAD.WIDE.U32 R4, R6, 0x60, R14 ;  /* 0x0000006006047825 */ /* 0x004fc800078e000e */
[----:B------:R-:W-:Y:S01]  /*1db0*/  IMAD.MOV.U32 R16, RZ, RZ, c[0x0][0x208] ;  /* 0x00008200ff107624 */ /* 0x000fe200078e00ff */
[----:B---3--:R-:W-:Y:S01]  /*1dc0*/  LEA R2, P0, R4, c[0x0][0x1f8], 0x1 ;  /* 0x00007e0004027a11 */ /* 0x008fe200078008ff */
[----:B------:R-:W-:Y:S02]  /*1dd0*/  IMAD.IADD R0, R5, 0x1, R0 ;  /* 0x0000000105007824 */ /* 0x000fe400078e0200 */
[----:B------:R-:W-:Y:S02]  /*1de0*/  IMAD.MOV.U32 R10, RZ, RZ, 0x6 ;  /* 0x00000006ff0a7424 */ /* 0x000fe400078e00ff */
[----:B------:R-:W-:Y:S01]  /*1df0*/  IMAD.SHL.U32 R17, R16, 0x40, RZ ;  /* 0x0000004010117824 */ /* 0x000fe200078e00ff */
[----:B------:R-:W-:Y:S02]  /*1e00*/  LEA.HI.X R3, R4, c[0x0][0x1fc], R0, 0x1, P0 ;  /* 0x00007f0004037a11 */ /* 0x000fe400000f0c00 */
[----:B------:R-:W-:Y:S01]  /*1e10*/  SHF.L.U64.HI R16, R16, R10, c[0x0][0x20c] ;  /* 0x0000830010107619 */ /* 0x000fe2000001020a */
[----:B------:R1:W2:Y:S01]  /*1e20*/  LDSM.16.M88.4 R156, [R188] ;  /* 0x00000000bc9c783b */ /* 0x0002a20000000200 */
[----:B------:R-:W-:-:S03]  /*1e30*/  IADD3 R12, P3, P1, R17, 0x80, R2 ;  /* 0x00000080110c7810 */ /* 0x000fc6000797e002 */
[----:B------:R1:W3:Y:S04]  /*1e40*/  LDSM.16.M88.4 R172, [R188+0x4000] ;  /* 0x00400000bcac783b */ /* 0x0002e80000000200 */
[----:B------:R-:W4:Y:S04]  /*1e50*/  LDSM.16.M88.4 R188, [R188+0x8000] ;  /* 0x00800000bcbc783b */ /* 0x000f280000000200 */
[----:B------:R1:W1:Y:S04]  /*1e60*/  LDSM.16.M88.4 R152, [R214] ;  /* 0x00000000d698783b */ /* 0x0002680000000200 */
[----:B------:R1:W1:Y:S04]  /*1e70*/  LDSM.16.M88.4 R160, [R215] ;  /* 0x00000000d7a0783b */ /* 0x0002680000000200 */
[----:B------:R1:W1:Y:S04]  /*1e80*/  LDSM.16.M88.4 R164, [R216] ;  /* 0x00000000d8a4783b */ /* 0x0002680000000200 */
[----:B------:R1:W1:Y:S04]  /*1e90*/  LDSM.16.M88.4 R168, [R214+0x4000] ;  /* 0x00400000d6a8783b */ /* 0x0002680000000200 */
[----:B------:R1:W1:Y:S04]  /*1ea0*/  LDSM.16.M88.4 R176, [R215+0x4000] ;  /* 0x00400000d7b0783b */ /* 0x0002680000000200 */
[----:B------:R1:W1:Y:S04]  /*1eb0*/  LDSM.16.M88.4 R180, [R216+0x4000] ;  /* 0x00400000d8b4783b */ /* 0x0002680000000200 */
[----:B------:R1:W1:Y:S04]  /*1ec0*/  LDSM.16.M88.4 R184, [R214+0x8000] ;  /* 0x00800000d6b8783b */ /* 0x0002680000000200 */
[----:B------:R1:W1:Y:S04]  /*1ed0*/  LDSM.16.M88.4 R192, [R215+0x8000] ;  /* 0x00800000d7c0783b */ /* 0x0002680000000200 */
[----:B------:R1:W1:Y:S01]  /*1ee0*/  LDSM.16.M88.4 R196, [R216+0x8000] ;  /* 0x00800000d8c4783b */ /* 0x0002620000000200 */
[----:B------:R-:W-:-:S03]  /*1ef0*/  IADD3.X R13, R16, RZ, R3, P3, P1 ;  /* 0x000000ff100d7210 */ /* 0x000fc60001fe2403 */
[----:B------:R-:W-:Y:S01]  /*1f00*/  BAR.SYNC.DEFER_BLOCKING 0x0 ;  /* 0x0000000000007b1d */ /* 0x000fe20000010000 */
[----:B------:R-:W-:Y:S02]  /*1f10*/  IADD3 R10, P3, P1, R17, 0x100, R2 ;  /* 0x00000100110a7810 */ /* 0x000fe4000797e002 */
[----:B------:R-:W-:Y:S02]  /*1f20*/  ISETP.GE.AND P6, PT, R200, c[0x0][0x1d4], PT ;  /* 0x00007500c8007a0c */ /* 0x000fe40003fc6270 */
[----:B------:R-:W-:Y:S02]  /*1f30*/  ISETP.GE.AND P5, PT, R143, c[0x0][0x1d4], PT ;  /* 0x000075008f007a0c */ /* 0x000fe40003fa6270 */
[----:B------:R-:W-:Y:S02]  /*1f40*/  IADD3 R4, P0, R17, R2, RZ ;  /* 0x0000000211047210 */ /* 0x000fe40007f1e0ff */
[----:B------:R-:W-:Y:S02]  /*1f50*/  IADD3.X R11, R16, RZ, R3, P3, P1 ;  /* 0x000000ff100b7210 */ /* 0x000fe40001fe2403 */
[----:B------:R-:W-:-:S02]  /*1f60*/  ISETP.LT.OR P3, PT, R8, 0x1, P6 ;  /* 0x000000010800780c */ /* 0x000fc40003761670 */
[----:B------:R-:W-:Y:S01]  /*1f70*/  ISETP.LT.OR P1, PT, R8, 0x1, P5 ;  /* 0x000000010800780c */ /* 0x000fe20002f21670 */
[----:B------:R-:W-:Y:S01]  /*1f80*/  IMAD.X R5, R16, 0x1, R3, P0 ;  /* 0x0000000110057824 */ /* 0x000fe200000e0603 */
[----:B------:R-:W-:Y:S02]  /*1f90*/  IADD3 R6, P0, R4, R17, RZ ;  /* 0x0000001104067210 */ /* 0x000fe40007f1e0ff */
[----:B------:R-:W-:-:S03]  /*1fa0*/  ISETP.GE.AND P4, PT, R142, c[0x0][0x1d4], PT ;  /* 0x000075008e007a0c */ /* 0x000fc60003f86270 */
[----:B------:R-:W-:Y:S01]  /*1fb0*/  IMAD.X R7, R5, 0x1, R16, P0 ;  /* 0x0000000105077824 */ /* 0x000fe200000e0610 */
[----:B------:R-:W-:-:S03]  /*1fc0*/  ISETP.LT.OR P0, PT, R8, 0x1, P4 ;  /* 0x000000010800780c */ /* 0x000fc60002701670 */
[----:B------:R-:W-:Y:S01]  /*1fd0*/  @!PT LDS RZ, [RZ] ;  /* 0x00000000fffff984 */ /* 0x000fe20000000800 */
[----:B------:R-:W-:Y:S01]  /*1fe0*/  @!PT LDS RZ, [RZ] ;  /* 0x00000000fffff984 */ /* 0x000fe20000000800 */
[----:B------:R-:W-:Y:S01]  /*1ff0*/  @!PT LDS RZ, [RZ] ;  /* 0x00000000fffff984 */ /* 0x000fe20000000800 */
[----:B------:R1:W-:Y:S01]  /*2000*/  LDGSTS.E.BYPASS.LTC128B.128 [R19+0x100], [R2.64], !P3 ;  /* 0x0010000002137fae */ /* 0x0003e2000d901d46 */
[----:B------:R-:W-:-:S03]  /*2010*/  ISETP.LT.OR P3, PT, R8, 0x21, P6 ;  /* 0x000000210800780c */ /* 0x000fc60003761670 */
[----:B------:R1:W-:Y:S01]  /*2020*/  LDGSTS.E.BYPASS.LTC128B.128 [R19+0x3100], [R2.64+0x80], !P1 ;  /* 0x0310008002137fae */ /* 0x0003e2000c901d46 */
[C---:B------:R-:W-:Y:S02]  /*2030*/  ISETP.LT.OR P1, PT, R8.reuse, 0x21, P5 ;  /* 0x000000210800780c */ /* 0x040fe40002f21670 */
[C---:B------:R-:W-:Y:S01]  /*2040*/  ISETP.LT.OR P6, PT, R8.reuse, 0x41, P6 ;  /* 0x000000410800780c */ /* 0x040fe200037c1670 */
[----:B------:R1:W-:Y:S01]  /*2050*/  STL.64 [R1+0x68], R22 ;  /* 0x0000681601007387 */ /* 0x0003e20000100a00 */
[----:B------:R-:W-:-:S03]  /*2060*/  ISETP.LT.OR P5, PT, R8, 0x41, P5 ;  /* 0x000000410800780c */ /* 0x000fc60002fa1670 */
[----:B------:R1:W-:Y:S01]  /*2070*/  LDGSTS.E.BYPASS.LTC128B.128 [R19+0x6100], [R2.64+0x100], !P0 ;  /* 0x0610010002137fae */ /* 0x0003e2000c101d46 */
[C---:B------:R-:W-:Y:S02]  /*2080*/  ISETP.LT.OR P0, PT, R8.reuse, 0x21, P4 ;  /* 0x000000210800780c */ /* 0x040fe40002701670 */
[----:B------:R-:W-:Y:S01]  /*2090*/  ISETP.LT.OR P4, PT, R8, 0x41, P4 ;  /* 0x000000410800780c */ /* 0x000fe20002781670 */
[----:B------:R1:W-:Y:S04]  /*20a0*/  LDGSTS.E.BYPASS.LTC128B.128 [R19+0x1100], [R4.64], !P3 ;  /* 0x0110000004137fae */ /* 0x0003e8000d901d46 */
[----:B------:R1:W-:Y:S01]  /*20b0*/  LDGSTS.E.BYPASS.LTC128B.128 [R19+0x4100], [R12.64], !P1 ;  /* 0x041000000c137fae */ /* 0x0003e2000c901d46 */
[----:B------:R-:W-:Y:S01]  /*20c0*/  ISETP.GT.AND P1, PT, R18, R217, PT ;  /* 0x000000d91200720c */ /* 0x000fe20003f24270 */
[----:B------:R-:W-:Y:S04]  /*20d0*/  BSSY B0, `(.L_x_2068) ;  /* 0x0000028000007945 */ /* 0x000fe80003800000 */
[----:B------:R1:W-:Y:S04]  /*20e0*/  LDGSTS.E.BYPASS.LTC128B.128 [R19+0x7100], [R10.64], !P0 ;  /* 0x071000000a137fae */ /* 0x0003e8000c101d46 */
[----:B------:R1:W-:Y:S04]  /*20f0*/  LDGSTS.E.BYPASS.LTC128B.128 [R19+0x2100], [R6.64], !P6 ;  /* 0x0210000006137fae */ /* 0x0003e8000f101d46 */
[----:B------:R1:W-:Y:S04]  /*2100*/  LDGSTS.E.BYPASS.LTC128B.128 [R19+0x5100], [R6.64+0x80], !P5 ;  /* 0x0510008006137fae */ /* 0x0003e8000e901d46 */
[----:B------:R1:W-:Y:S04]  /*2110*/  LDGSTS.E.BYPASS.LTC128B.128 [R19+0x8100], [R6.64+0x100], !P4 ;  /* 0x0810010006137fae */ /* 0x0003e8000e101d46 */
[----:B------:R-:W0:Y:S01]  /*2120*/  LDGDEPBAR ;  /* 0x00000000000079af */ /* 0x000e220000000000 */
[----:B------:R-:W-:Y:S05]  /*2130*/  @!P1 BRA `(.L_x_2069) ;  /* 0x0000021000009947 */ /* 0x000fea0003800000 */
[----:B--234-:R-:W-:Y:S01]  /*2140*/  IADD3 R0, R207, -0x2, RZ ;  /* 0xfffffffecf007810 */ /* 0x01cfe20007ffe0ff */
[C---:B-1----:R-:W-:Y:S01]  /*2150*/  IMAD.SHL.U32 R6, R20.reuse, 0x40, RZ ;  /* 0x0000004014067824 */ /* 0x042fe200078e00ff */
[----:B------:R-:W-:-:S02]  /*2160*/  SHF.L.U64.HI R7, R20, 0x6, R9 ;  /* 0x0000000614077819 */ /* 0x000fc40000010209 */
[----:B------:R-:W-:Y:S01]  /*2170*/  SHF.R.S32.HI R2, RZ, 0x1f, R0 ;  /* 0x0000001fff027819 */ /* 0x000fe20000011400 */
[----:B------:R-:W-:Y:S01]  /*2180*/  IMAD.WIDE.U32 R4, R0, c[0x0][0x1e0], RZ ;  /* 0x0000780000047a25 */ /* 0x000fe200078e00ff */
[----:B------:R-:W-:-:S03]  /*2190*/  ISETP.GE.AND P4, PT, R200, c[0x0][0x1d4], PT ;  /* 0x00007500c8007a0c */ /* 0x000fc60003f86270 */
[----:B------:R-:W-:-:S04]  /*21a0*/  IMAD R2, R2, c[0x0][0x1e0], RZ ;  /* 0x0000780002027a24 */ /* 0x000fc800078e02ff */
[----:B------:R-:W-:-:S04]  /*21b0*/  IMAD R0, R0, c[0x0][0x1e4], R2 ;  /* 0x0000790000007a24 */ /* 0x000fc800078e0202 */
[----:B------:R-:W-:Y:S02]  /*21c0*/  IMAD.IADD R0, R5, 0x1, R0 ;  /* 0x0000000105007824 */ /* 0x000fe400078e0200 */
[----:B------:R-:W-:-:S04]  /*21d0*/  IMAD.WIDE.U32 R4, R4, 0x60, R22 ;  /* 0x0000006004047825 */ /* 0x000fc800078e0016 */
[----:B------:R-:W-:Y:S01]  /*21e0*/  IMAD R0, R0, 0x60, RZ ;  /* 0x0000006000007824 */ /* 0x000fe200078e02ff */
[----:B------:R-:W-:-:S03]  /*21f0*/  LEA R2, P3, R4, c[0x0][0x1c8], 0x1 ;  /* 0x0000720004027a11 */ /* 0x000fc600078608ff */
[----:B------:R-:W-:Y:S01]  /*2200*/  IMAD.IADD R0, R5, 0x1, R0 ;  /* 0x0000000105007824 */ /* 0x000fe200078e0200 */
[----:B------:R-:W-:-:S04]  /*2210*/  IADD3 R10, P5, P0, R6, 0x80, R2 ;  /* 0x00000080060a7810 */ /* 0x000fc800078be002 */
[----:B------:R-:W-:Y:S02]  /*2220*/  LEA.HI.X R3, R4, c[0x0][0x1cc], R0, 0x1, P3 ;  /* 0x0000730004037a11 */ /* 0x000fe400018f0c00 */
[----:B------:R-:W-:Y:S02]  /*2230*/  ISETP.GE.AND P3, PT, R143, c[0x0][0x1d4], PT ;  /* 0x000075008f007a0c */ /* 0x000fe40003f66270 */
[C-C-:B------:R-:W-:Y:S01]  /*2240*/  IADD3.X R11, R7.reuse, RZ, R3.reuse, P5, P0 ;  /* 0x000000ff070b7210 */ /* 0x140fe20002fe0403 */
[----:B------:R1:W-:Y:S01]  /*2250*/  LDGSTS.E.BYPASS.LTC128B.128 [R19+0x1b100], [R2.64], !P4 ;  /* 0x1b10000002137fae */ /* 0x0003e2000e101d46 */
[----:B------:R-:W-:Y:S02]  /*2260*/  IADD3 R8, P6, P5, R6, 0x100, R2 ;  /* 0x0000010006087810 */ /* 0x000fe40007dde002 */
[----:B------:R-:W-:Y:S02]  /*2270*/  ISETP.GE.AND P0, PT, R142, c[0x0][0x1d4], PT ;  /* 0x000075008e007a0c */ /* 0x000fe40003f06270 */
[----:B------:R-:W-:-:S02]  /*2280*/  IADD3.X R9, R7, RZ, R3, P6, P5 ;  /* 0x000000ff07097210 */ /* 0x000fc400037ea403 */
[----:B------:R-:W-:-:S03]  /*2290*/  IADD3 R4, P6, R6, R2, RZ ;  /* 0x0000000206047210 */ /* 0x000fc60007fde0ff */
[----:B------:R1:W-:Y:S01]  /*22a0*/  LDGSTS.E.BYPASS.LTC128B.128 [R19+0x1e100], [R2.64+0x80], !P3 ;  /* 0x1e10008002137fae */ /* 0x0003e2000d901d46 */
[----:B------:R-:W-:Y:S01]  /*22b0*/  IADD3 R6, P5, R4, R6, RZ ;  /* 0x0000000604067210 */ /* 0x000fe20007fbe0ff */
[----:B------:R-:W-:-:S04]  /*22c0*/  IMAD.X R5, R7, 0x1, R3, P6 ;  /* 0x0000000107057824 */ /* 0x000fc800030e0603 */
        /* <DEDUP_REMOVED lines=8> */
.L_x_2069:
[----:B--234-:R-:W-:Y:S05]  /*2350*/  BSYNC B0 ;  /* 0x0000000000007941 */ /* 0x01cfea0003800000 */
.L_x_2068:
[----:B------:R-:W0:Y:S01]  /*2360*/  LDGDEPBAR ;  /* 0x00000000000079af */ /* 0x000e220000000000 */
[----:B------:R-:W-:Y:S01]  /*2370*/  IMAD.MOV.U32 R210, RZ, RZ, 0x20 ;  /* 0x00000020ffd27424 */ /* 0x000fe200078e00ff */
[----:B------:R-:W-:Y:S01]  /*2380*/  LOP3.LUT P0, RZ, R141, 0x2, RZ, 0xc0, !PT ;  /* 0x000000028dff7812 */ /* 0x000fe2000780c0ff */
[----:B------:R-:W-:Y:S03]  /*2390*/  BSSY B0, `(.L_x_2070) ;  /* 0x0000034000007945 */ /* 0x000fe60003800000 */
[----:B------:R-:W-:-:S05]  /*23a0*/  SEL R210, R210, 0xffffffe0, !P0 ;  /* 0xffffffe0d2d27807 */ /* 0x000fca0004000000 */
[----:B-1----:R-:W-:Y:S01]  /*23b0*/  IMAD.IADD R3, R211, 0x1, R210 ;  /* 0x00000001d3037824 */ /* 0x002fe200078e02d2 */
[----:B------:R-:W-:-:S04]  /*23c0*/  DEPBAR.LE SB0, 0x2 ;  /* 0x000080800000791a */ /* 0x000fc80000000000 */
[----:B------:R-:W-:Y:S06]  /*23d0*/  BAR.SYNC.DEFER_BLOCKING 0x0 ;  /* 0x0000000000007b1d */ /* 0x000fec0000010000 */
[----:B------:R1:W2:Y:S04]  /*23e0*/  LDSM.16.M88.4 R20, [R211] ;  /* 0x00000000d314783b */ /* 0x0002a80000000200 */
[----:B------:R1:W3:Y:S04]  /*23f0*/  LDSM.16.M88.4 R24, [R211+0x800] ;  /* 0x00080000d318783b */ /* 0x0002e80000000200 */
[----:B------:R1:W4:Y:S04]  /*2400*/  LDSM.16.M88.4 R36, [R211+0x1000] ;  /* 0x00100000d324783b */ /* 0x0003280000000200 */
[----:B------:R1:W1:Y:S04]  /*2410*/  LDSM.16.M88.4 R40, [R211+0x1800] ;  /* 0x00180000d328783b */ /* 0x0002680000000200 */
[----:B------:R1:W1:Y:S04]  /*2420*/  LDSM.16.M88.4 R44, [R211+0x2000] ;  /* 0x00200000d32c783b */ /* 0x0002680000000200 */
[----:B------:R1:W1:Y:S04]  /*2430*/  LDSM.16.M88.4 R48, [R211+0x2800] ;  /* 0x00280000d330783b */ /* 0x0002680000000200 */
[----:B------:R1:W1:Y:S04]  /*2440*/  LDSM.16.M88.4 R32, [R3] ;  /* 0x000000000320783b */ /* 0x0002680000000200 */
[----:B------:R1:W1:Y:S04]  /*2450*/  LDSM.16.M88.4 R28, [R3+0x800] ;  /* 0x00080000031c783b */ /* 0x0002680000000200 */
[----:B------:R1:W1:Y:S04]  /*2460*/  LDSM.16.M88.4 R64, [R3+0x1000] ;  /* 0x001000000340783b */ /* 0x0002680000000200 */
[----:B------:R1:W1:Y:S04]  /*2470*/  LDSM.16.M88.4 R56, [R3+0x1800] ;  /* 0x001800000338783b */ /* 0x0002680000000200 */
[----:B------:R1:W1:Y:S04]  /*2480*/  LDSM.16.M88.4 R92, [R3+0x2000] ;  /* 0x00200000035c783b */ /* 0x0002680000000200 */
[----:B------:R1:W1:Y:S01]  /*2490*/  LDSM.16.M88.4 R96, [R3+0x2800] ;  /* 0x002800000360783b */ /* 0x0002620000000200 */
[----:B------:R-:W-:Y:S05]  /*24a0*/  @!P1 BRA `(.L_x_2071) ;  /* 0x0000022000009947 */ /* 0x000fea0003800000 */
[----:B--23--:R-:W-:Y:S02]  /*24b0*/  IADD3 R0, R207, -0x2, RZ ;  /* 0xfffffffecf007810 */ /* 0x00cfe40007ffe0ff */
[----:B------:R-:W-:-:S02]  /*24c0*/  ISETP.GE.AND P3, PT, R200, c[0x0][0x1d4], PT ;  /* 0x00007500c8007a0c */ /* 0x000fc40003f66270 */
[----:B------:R-:W-:Y:S01]  /*24d0*/  SHF.R.S32.HI R2, RZ, 0x1f, R0 ;  /* 0x0000001fff027819 */ /* 0x000fe20000011400 */
[----:B------:R-:W-:Y:S01]  /*24e0*/  IMAD.WIDE.U32 R6, R0, c[0x0][0x208], RZ ;  /* 0x0000820000067a25 */ /* 0x000fe200078e00ff */
[----:B------:R-:W-:Y:S02]  /*24f0*/  ISETP.GE.AND P1, PT, R143, c[0x0][0x1d4], PT ;  /* 0x000075008f007a0c */ /* 0x000fe40003f26270 */
[----:B------:R-:W-:Y:S01]  /*2500*/  ISETP.GE.AND P0, PT, R142, c[0x0][0x1d4], PT ;  /* 0x000075008e007a0c */ /* 0x000fe20003f06270 */
        /* <DEDUP_REMOVED lines=28> */
.L_x_2071:
[----:B--23--:R-:W-:Y:S05]  /*26d0*/  BSYNC B0 ;  /* 0x0000000000007941 */ /* 0x00cfea0003800000 */
.L_x_2070:
[C---:B------:R-:W-:Y:S08]  /*26e0*/  HMMA.16816.F32 R16, R152.reuse, R20, RZ ;  /* 0x000000149810723c */ /* 0x040ff000000018ff */
[C---:B------:R-:W-:Y:S08]  /*26f0*/  HMMA.16816.F32 R12, R152.reuse, R22, RZ ;  /* 0x00000016980c723c */ /* 0x040ff000000018ff */
[C---:B------:R-:W-:Y:S08]  /*2700*/  HMMA.16816.F32 R8, R152.reuse, R24, RZ ;  /* 0x000000189808723c */ /* 0x040ff000000018ff */
[----:B------:R-:W-:Y:S01]  /*2710*/  HMMA.16816.F32 R4, R152, R26, RZ ;  /* 0x0000001a9804723c */ /* 0x000fe200000018ff */
[----:B------:R-:W-:Y:S01]  /*2720*/  IMAD.MOV.U32 R0, RZ, RZ, 0x40 ;  /* 0x00000040ff007424 */ /* 0x000fe200078e00ff */
[----:B------:R-:W-:Y:S01]  /*2730*/  LOP3.LUT P0, RZ, R141, 0x4, RZ, 0xc0, !PT ;  /* 0x000000048dff7812 */ /* 0x000fe2000780c0ff */
[----:B------:R-:W2:Y:S04]  /*2740*/  LDL R102, [R1+0x8c] ;  /* 0x00008c0001667983 */ /* 0x000ea80000100800 */
[----:B------:R-:W3:Y:S01]  /*2750*/  LDL R101, [R1+0x38] ;  /* 0x0000380001657983 */ /* 0x000ee20000100800 */
[C---:B-1----:R-:W-:Y:S03]  /*2760*/  HMMA.16816.F32 R80, R156.reuse, R32, R16 ;  /* 0x000000209c50723c */ /* 0x042fe60000001810 */
[----:B------:R-:W0:Y:S05]  /*2770*/  LDGDEPBAR ;  /* 0x00000000000079af */ /* 0x000e2a0000000000 */
[C---:B------:R-:W-:Y:S08]  /*2780*/  HMMA.16816.F32 R76, R156.reuse, R34, R12 ;  /* 0x000000229c4c723c */ /* 0x040ff0000000180c */
[C---:B------:R-:W-:Y:S08]  /*2790*/  HMMA.16816.F32 R88, R156.reuse, R28, R8 ;  /* 0x0000001c9c58723c */ /* 0x040ff00000001808 */
[----:B------:R-:W-:Y:S08]  /*27a0*/  HMMA.16816.F32 R84, R156, R30, R4 ;  /* 0x0000001e9c54723c */ /* 0x000ff00000001804 */
[C---:B----4-:R-:W-:Y:S08]  /*27b0*/  HMMA.16816.F32 R32, R152.reuse, R36, RZ ;  /* 0x000000249820723c */ /* 0x050ff000000018ff */
[----:B------:R-:W-:Y:S01]  /*27c0*/  HMMA.16816.F32 R28, R152, R38, RZ ;  /* 0x00000026981c723c */ /* 0x000fe200000018ff */
[----:B------:R-:W-:-:S07]  /*27d0*/  SEL R208, R0, 0xffffffc0, !P0 ;  /* 0xffffffc000d07807 */ /* 0x000fce0004000000 */
[----:B------:R-:W-:Y:S01]  /*27e0*/  HMMA.16816.F32 R24, R152, R40, RZ ;  /* 0x000000289818723c */ /* 0x000fe200000018ff */
[----:B------:R-:W-:-:S05]  /*27f0*/  IMAD.IADD R2, R211, 0x1, R208 ;  /* 0x00000001d3027824 */ /* 0x000fca00078e02d0 */
[----:B------:R-:W-:Y:S02]  /*2800*/  LDSM.16.M88.4 R68, [R2+0x800] ;  /* 0x000800000244783b */ /* 0x000fe40000000200 */
[C---:B------:R-:W-:Y:S02]  /*2810*/  HMMA.16816.F32 R20, R152.reuse, R42, RZ ;  /* 0x0000002a9814723c */ /* 0x040fe400000018ff */
[----:B------:R-:W-:Y:S06]  /*2820*/  LDSM.16.M88.4 R40, [R2+0x1000] ;  /* 0x001000000228783b */ /* 0x000fec0000000200 */
[C---:B------:R-:W-:Y:S08]  /*2830*/  HMMA.16816.F32 R16, R152.reuse, R44, RZ ;  /* 0x0000002c9810723c */ /* 0x040ff000000018ff */
[C---:B------:R-:W-:Y:S01]  /*2840*/  HMMA.16816.F32 R12, R152.reuse, R46, RZ ;  /* 0x0000002e980c723c */ /* 0x040fe200000018ff */
[----:B------:R-:W1:Y:S07]  /*2850*/  LDSM.16.M88.4 R44, [R2] ;  /* 0x00000000022c783b */ /* 0x000e6e0000000200 */
[----:B------:R-:W-:Y:S08]  /*2860*/  HMMA.16816.F32 R8, R152, R48, RZ ;  /* 0x000000309808723c */ /* 0x000ff000000018ff */
[C---:B------:R-:W-:Y:S01]  /*2870*/  HMMA.16816.F32 R72, R156.reuse, R64, R32 ;  /* 0x000000409c48723c */ /* 0x040fe20000001820 */
[----:B------:R-:W4:Y:S07]  /*2880*/  LDSM.16.M88.4 R32, [R2+0x1800] ;  /* 0x001800000220783b */ /* 0x000f2e0000000200 */
[C---:B------:R-:W-:Y:S01]  /*2890*/  HMMA.16816.F32 R64, R156.reuse, R66, R28 ;  /* 0x000000429c40723c */ /* 0x040fe2000000181c */
[----:B------:R-:W5:Y:S07]  /*28a0*/  LDSM.16.M88.4 R28, [R2+0x2000] ;  /* 0x00200000021c783b */ /* 0x000f6e0000000200 */
[----:B------:R-:W-:Y:S01]  /*28b0*/  HMMA.16816.F32 R60, R156, R56, R24 ;  /* 0x000000389c3c723c */ /* 0x000fe20000001818 */
[----:B------:R-:W1:Y:S01]  /*28c0*/  LDSM.16.M88.4 R24, [R2+0x2800] ;  /* 0x002800000218783b */ /* 0x000e620000000200 */
[----:B------:R-:W-:-:S06]  /*28d0*/  IADD3 R0, R208, R211, R210 ;  /* 0x000000d3d0007210 */ /* 0x000fcc0007ffe0d2 */
[----:B------:R-:W-:Y:S08]  /*28e0*/  HMMA.16816.F32 R4, R152, R50, RZ ;  /* 0x000000329804723c */ /* 0x000ff000000018ff */
[C---:B------:R-:W-:Y:S08]  /*28f0*/  HMMA.16816.F32 R56, R156.reuse, R58, R20 ;  /* 0x0000003a9c38723c */ /* 0x040ff00000001814 */
[C---:B------:R-:W-:Y:S01]  /*2900*/  HMMA.16816.F32 R52, R156.reuse, R92, R16 ;  /* 0x0000005c9c34723c */ /* 0x040fe20000001810 */
[----:B------:R-:W4:Y:S07]  /*2910*/  LDSM.16.M88.4 R16, [R0] ;  /* 0x000000000010783b */ /* 0x000f2e0000000200 */
[C---:B------:R-:W-:Y:S08]  /*2920*/  HMMA.16816.F32 R48, R156.reuse, R94, R12 ;  /* 0x0000005e9c30723c */ /* 0x040ff0000000180c */
[----:B------:R-:W-:Y:S08]  /*2930*/  HMMA.16816.F32 R36, R156, R96, R8 ;  /* 0x000000609c24723c */ /* 0x000ff00000001808 */
[C---:B-1----:R-:W-:Y:S08]  /*2940*/  HMMA.16816.F32 R8, R160.reuse, R46, R76 ;  /* 0x0000002ea008723c */ /* 0x042ff0000000184c */
[----:B------:R-:W-:Y:S08]  /*2950*/  HMMA.16816.F32 R12, R160, R44, R80 ;  /* 0x0000002ca00c723c */ /* 0x000ff00000001850 */
[----:B------:R-:W-:Y:S08]  /*2960*/  HMMA.16816.F32 R20, R156, R98, R4 ;  /* 0x000000629c14723c */ /* 0x000ff00000001804 */
[C---:B------:R-:W-:Y:S08]  /*2970*/  HMMA.16816.F32 R72, R160.reuse, R40, R72 ;  /* 0x00000028a048723c */ /* 0x040ff00000001848 */
[C---:B------:R-:W-:Y:S01]  /*2980*/  HMMA.16816.F32 R80, R160.reuse, R42, R64 ;  /* 0x0000002aa050723c */ /* 0x040fe20000001840 */
[----:B------:R-:W1:Y:S07]  /*2990*/  LDSM.16.M88.4 R40, [R0+0x800] ;  /* 0x000800000028783b */ /* 0x000e6e0000000200 */
[C---:B------:R-:W-:Y:S08]  /*29a0*/  HMMA.16816.F32 R4, R160.reuse, R68, R88 ;  /* 0x00000044a004723c */ /* 0x040ff00000001858 */
[C---:B------:R-:W-:Y:S08]  /*29b0*/  HMMA.16816.F32 R84, R160.reuse, R70, R84 ;  /* 0x00000046a054723c */ /* 0x040ff00000001854 */
[C---:B----4-:R-:W-:Y:S01]  /*29c0*/  HMMA.16816.F32 R68, R160.reuse, R34, R56 ;  /* 0x00000022a044723c */ /* 0x050fe20000001838 */
[----:B------:R-:W4:Y:S07]  /*29d0*/  LDSM.16.M88.4 R56, [R0+0x1000] ;  /* 0x001000000038783b */ /* 0x000f2e0000000200 */
[C---:B-----5:R-:W-:Y:S01]  /*29e0*/  HMMA.16816.F32 R92, R160.reuse, R28, R52 ;  /* 0x0000001ca05c723c */ /* 0x060fe20000001834 */
[----:B------:R-:W5:Y:S07]  /*29f0*/  LDSM.16.M88.4 R52, [R0+0x1800] ;  /* 0x001800000034783b */ /* 0x000f6e0000000200 */
[C---:B------:R-:W-:Y:S01]  /*2a00*/  HMMA.16816.F32 R96, R160.reuse, R32, R60 ;  /* 0x00000020a060723c */ /* 0x040fe2000000183c */
[----:B------:R-:W-:Y:S07]  /*2a10*/  LDSM.16.M88.4 R32, [R211+0x3000] ;  /* 0x00300000d320783b */ /* 0x000fee0000000200 */
[C---:B------:R-:W-:Y:S01]  /*2a20*/  HMMA.16816.F32 R76, R160.reuse, R30, R48 ;  /* 0x0000001ea04c723c */ /* 0x040fe20000001830 */
[----:B------:R-:W2:Y:S04]  /*2a30*/  LDSM.16.M88.4 R48, [R0+0x2000] ;  /* 0x002000000030783b */ /* 0x000ea80000000200 */
[----:B------:R-:W-:Y:S03]  /*2a40*/  LDSM.16.M88.4 R28, [R211+0x3800] ;  /* 0x00380000d31c783b */ /* 0x000fe60000000200 */
[----:B------:R-:W-:Y:S01]  /*2a50*/  HMMA.16816.F32 R88, R160, R24, R36 ;  /* 0x00000018a058723c */ /* 0x000fe20000001824 */
[----:B------:R-:W2:Y:S07]  /*2a60*/  LDSM.16.M88.4 R36, [R0+0x2800] ;  /* 0x002800000024783b */ /* 0x000eae0000000200 */
[----:B------:R-:W-:Y:S08]  /*2a70*/  HMMA.16816.F32 R44, R164, R18, R8 ;  /* 0x00000012a42c723c */ /* 0x000ff00000001808 */
[----:B------:R-:W-:Y:S01]  /*2a80*/  HMMA.16816.F32 R64, R160, R26, R20 ;  /* 0x0000001aa040723c */ /* 0x000fe20000001814 */
[----:B------:R-:W2:Y:S07]  /*2a90*/  LDSM.16.M88.4 R24, [R211+0x4000] ;  /* 0x00400000d318783b */ /* 0x000eae0000000200 */
[C---:B------:R-:W-:Y:S08]  /*2aa0*/  HMMA.16816.F32 R60, R164.reuse, R16, R12 ;  /* 0x00000010a43c723c */ /* 0x040ff0000000180c */
[C---:B-1----:R-:W-:Y:S08]  /*2ab0*/  HMMA.16816.F32 R20, R164.reuse, R40, R4 ;  /* 0x00000028a414723c */ /* 0x042ff00000001804 */
[C---:B------:R-:W-:Y:S01]  /*2ac0*/  HMMA.16816.F32 R16, R164.reuse, R42, R84 ;  /* 0x0000002aa410723c */ /* 0x040fe20000001854 */
[----:B------:R-:W1:Y:S07]  /*2ad0*/  LDSM.16.M88.4 R40, [R211+0x4800] ;  /* 0x00480000d328783b */ /* 0x000e6e0000000200 */
[C---:B----4-:R-:W-:Y:S08]  /*2ae0*/  HMMA.16816.F32 R12, R164.reuse, R56, R72 ;  /* 0x00000038a40c723c */ /* 0x050ff00000001848 */
[C---:B------:R-:W-:Y:S01]  /*2af0*/  HMMA.16816.F32 R8, R164.reuse, R58, R80 ;  /* 0x0000003aa408723c */ /* 0x040fe20000001850 */
[----:B------:R-:W4:Y:S07]  /*2b00*/  LDSM.16.M88.4 R56, [R211+0x5000] ;  /* 0x00500000d338783b */ /* 0x000f2e0000000200 */
[C---:B-----5:R-:W-:Y:S08]  /*2b10*/  HMMA.16816.F32 R4, R164.reuse, R52, R96 ;  /* 0x00000034a404723c */ /* 0x060ff00000001860 */
[C---:B------:R-:W-:Y:S08]  /*2b20*/  HMMA.16816.F32 R52, R164.reuse, R54, R68 ;  /* 0x00000036a434723c */ /* 0x040ff00000001844 */
[C---:B--2---:R-:W-:Y:S08]  /*2b30*/  HMMA.16816.F32 R68, R164.reuse, R48, R92 ;  /* 0x00000030a444723c */ /* 0x044ff0000000185c */
[----:B------:R-:W-:Y:S01]  /*2b40*/  HMMA.16816.F32 R76, R164, R50, R76 ;  /* 0x00000032a44c723c */ /* 0x000fe2000000184c */
[----:B------:R-:W2:Y:S07]  /*2b50*/  LDSM.16.M88.4 R48, [R211+0x5800] ;  /* 0x00580000d330783b */ /* 0x000eae0000000200 */
[----:B------:R-:W-:Y:S01]  /*2b60*/  HMMA.16816.F32 R80, R168, R34, R44 ;  /* 0x00000022a850723c */ /* 0x000fe2000000182c */
[----:B------:R-:W5:Y:S07]  /*2b70*/  LDSM.16.M88.4 R44, [R3+0x3000] ;  /* 0x00300000032c783b */ /* 0x000f6e0000000200 */
[C---:B------:R-:W-:Y:S08]  /*2b80*/  HMMA.16816.F32 R96, R164.reuse, R36, R88 ;  /* 0x00000024a460723c */ /* 0x040ff00000001858 */
[----:B------:R-:W-:Y:S01]  /*2b90*/  HMMA.16816.F32 R84, R164, R38, R64 ;  /* 0x00000026a454723c */ /* 0x000fe20000001840 */
[----:B------:R-:W1:Y:S07]  /*2ba0*/  LDSM.16.M88.4 R36, [R3+0x3800] ;  /* 0x003800000324783b */ /* 0x000e6e0000000200 */
[C---:B------:R-:W-:Y:S01]  /*2bb0*/  HMMA.16816.F32 R92, R168.reuse, R32, R60 ;  /* 0x00000020a85c723c */ /* 0x040fe2000000183c */
[----:B------:R-:W2:Y:S07]  /*2bc0*/  LDSM.16.M88.4 R32, [R3+0x4000] ;  /* 0x004000000320783b */ /* 0x000eae0000000200 */
[C---:B------:R-:W-:Y:S08]  /*2bd0*/  HMMA.16816.F32 R88, R168.reuse, R28, R20 ;  /* 0x0000001ca858723c */ /* 0x040ff00000001814 */
[C---:B------:R-:W-:Y:S01]  /*2be0*/  HMMA.16816.F32 R72, R168.reuse, R30, R16 ;  /* 0x0000001ea848723c */ /* 0x040fe20000001810 */
[----:B------:R-:W2:Y:S07]  /*2bf0*/  LDSM.16.M88.4 R28, [R3+0x4800] ;  /* 0x00480000031c783b */ /* 0x000eae0000000200 */
[C---:B------:R-:W-:Y:S08]  /*2c00*/  HMMA.16816.F32 R64, R168.reuse, R24, R12 ;  /* 0x00000018a840723c */ /* 0x040ff0000000180c */
[C---:B------:R-:W-:Y:S01]  /*2c10*/  HMMA.16816.F32 R60, R168.reuse, R26, R8 ;  /* 0x0000001aa83c723c */ /* 0x040fe20000001808 */
[----:B------:R-:W3:Y:S07]  /*2c20*/  LDSM.16.M88.4 R24, [R3+0x5000] ;  /* 0x005000000318783b */ /* 0x000eee0000000200 */
[C---:B-1----:R-:W-:Y:S08]  /*2c30*/  HMMA.16816.F32 R20, R168.reuse, R40, R4 ;  /* 0x00000028a814723c */ /* 0x042ff00000001804 */
[C---:B------:R-:W-:Y:S01]  /*2c40*/  HMMA.16816.F32 R16, R168.reuse, R42, R52 ;  /* 0x0000002aa810723c */ /* 0x040fe20000001834 */
[----:B------:R-:W1:Y:S07]  /*2c50*/  LDSM.16.M88.4 R40, [R3+0x5800] ;  /* 0x005800000328783b */ /* 0x000e6e0000000200 */
[C---:B----4-:R-:W-:Y:S08]  /*2c60*/  HMMA.16816.F32 R12, R168.reuse, R56, R68 ;  /* 0x00000038a80c723c */ /* 0x050ff00000001844 */
[C---:B------:R-:W-:Y:S01]  /*2c70*/  HMMA.16816.F32 R8, R168.reuse, R58, R76 ;  /* 0x0000003aa808723c */ /* 0x040fe2000000184c */
[----:B------:R-:W-:Y:S07]  /*2c80*/  LDSM.16.M88.4 R56, [R2+0x4000] ;  /* 0x004000000238783b */ /* 0x000fee0000000200 */
[----:B--2---:R-:W-:Y:S08]  /*2c90*/  HMMA.16816.F32 R4, R168, R48, R96 ;  /* 0x00000030a804723c */ /* 0x004ff00000001860 */
[C---:B-----5:R-:W-:Y:S08]  /*2ca0*/  HMMA.16816.F32 R52, R172.reuse, R44, R92 ;  /* 0x0000002cac34723c */ /* 0x060ff0000000185c */
[----:B------:R-:W-:Y:S01]  /*2cb0*/  HMMA.16816.F32 R76, R172, R46, R80 ;  /* 0x0000002eac4c723c */ /* 0x000fe20000001850 */
[----:B------:R-:W2:Y:S07]  /*2cc0*/  LDSM.16.M88.4 R44, [R2+0x3000] ;  /* 0x00300000022c783b */ /* 0x000eae0000000200 */
[----:B------:R-:W-:Y:S08]  /*2cd0*/  HMMA.16816.F32 R48, R168, R50, R84 ;  /* 0x00000032a830723c */ /* 0x000ff00000001854 */
[C---:B------:R-:W-:Y:S08]  /*2ce0*/  HMMA.16816.F32 R96, R172.reuse, R36, R88 ;  /* 0x00000024ac60723c */ /* 0x040ff00000001858 */
[C---:B------:R-:W-:Y:S01]  /*2cf0*/  HMMA.16816.F32 R84, R172.reuse, R38, R72 ;  /* 0x00000026ac54723c */ /* 0x040fe20000001848 */
[----:B------:R-:W4:Y:S07]  /*2d00*/  LDSM.16.M88.4 R36, [R2+0x4800] ;  /* 0x004800000224783b */ /* 0x000f2e0000000200 */
[C---:B------:R-:W-:Y:S08]  /*2d10*/  HMMA.16816.F32 R92, R172.reuse, R32, R64 ;  /* 0x00000020ac5c723c */ /* 0x040ff00000001840 */
[C---:B------:R-:W-:Y:S01]  /*2d20*/  HMMA.16816.F32 R80, R172.reuse, R34, R60 ;  /* 0x00000022ac50723c */ /* 0x040fe2000000183c */
[----:B------:R-:W5:Y:S04]  /*2d30*/  LDSM.16.M88.4 R32, [R2+0x5000] ;  /* 0x005000000220783b */ /* 0x000f680000000200 */
[----:B------:R-:W2:Y:S03]  /*2d40*/  LDSM.16.M88.4 R60, [R2+0x3800] ;  /* 0x00380000023c783b */ /* 0x000ea60000000200 */
[C---:B------:R-:W-:Y:S08]  /*2d50*/  HMMA.16816.F32 R88, R172.reuse, R28, R20 ;  /* 0x0000001cac58723c */ /* 0x040ff00000001814 */
[C---:B------:R-:W-:Y:S01]  /*2d60*/  HMMA.16816.F32 R72, R172.reuse, R30, R16 ;  /* 0x0000001eac48723c */ /* 0x040fe20000001810 */
[----:B------:R-:W4:Y:S04]  /*2d70*/  LDSM.16.M88.4 R28, [R2+0x5800] ;  /* 0x00580000021c783b */ /* 0x000f280000000200 */
[----:B------:R-:W4:Y:S03]  /*2d80*/  LDSM.16.M88.4 R16, [R0+0x3000] ;  /* 0x003000000010783b */ /* 0x000f260000000200 */
[C---:B---3--:R-:W-:Y:S08]  /*2d90*/  HMMA.16816.F32 R68, R172.reuse, R24, R12 ;  /* 0x00000018ac44723c */ /* 0x048ff0000000180c */
[C---:B------:R-:W-:Y:S08]  /*2da0*/  HMMA.16816.F32 R64, R172.reuse, R26, R8 ;  /* 0x0000001aac40723c */ /* 0x040ff00000001808 */
[C---:B-1----:R-:W-:Y:S08]  /*2db0*/  HMMA.16816.F32 R24, R172.reuse, R40, R4 ;  /* 0x00000028ac18723c */ /* 0x042ff00000001804 */
[----:B------:R-:W-:Y:S01]  /*2dc0*/  HMMA.16816.F32 R20, R172, R42, R48 ;  /* 0x0000002aac14723c */ /* 0x000fe20000001830 */
[----:B------:R-:W1:Y:S07]  /*2dd0*/  LDSM.16.M88.4 R40, [R0+0x3800] ;  /* 0x003800000028783b */ /* 0x000e6e0000000200 */
[C---:B--2---:R-:W-:Y:S08]  /*2de0*/  HMMA.16816.F32 R8, R176.reuse, R46, R76 ;  /* 0x0000002eb008723c */ /* 0x044ff0000000184c */
[C---:B------:R-:W-:Y:S08]  /*2df0*/  HMMA.16816.F32 R48, R176.reuse, R56, R92 ;  /* 0x00000038b030723c */ /* 0x040ff0000000185c */
[C---:B------:R-:W-:Y:S01]  /*2e00*/  HMMA.16816.F32 R76, R176.reuse, R58, R80 ;  /* 0x0000003ab04c723c */ /* 0x040fe20000001850 */
[----:B------:R-:W-:Y:S07]  /*2e10*/  LDSM.16.M88.4 R56, [R0+0x4800] ;  /* 0x004800000038783b */ /* 0x000fee0000000200 */
[C---:B----4-:R-:W-:Y:S08]  /*2e20*/  HMMA.16816.F32 R92, R176.reuse, R36, R88 ;  /* 0x00000024b05c723c */ /* 0x050ff00000001858 */
[C---:B------:R-:W-:Y:S01]  /*2e30*/  HMMA.16816.F32 R80, R176.reuse, R38, R72 ;  /* 0x00000026b050723c */ /* 0x040fe20000001848 */
[----:B------:R-:W2:Y:S07]  /*2e40*/  LDSM.16.M88.4 R36, [R0+0x4000] ;  /* 0x004000000024783b */ /* 0x000eae0000000200 */
[C---:B-----5:R-:W-:Y:S08]  /*2e50*/  HMMA.16816.F32 R88, R176.reuse, R32, R68 ;  /* 0x00000020b058723c */ /* 0x060ff00000001844 */
[C---:B------:R-:W-:Y:S01]  /*2e60*/  HMMA.16816.F32 R72, R176.reuse, R34, R64 ;  /* 0x00000022b048723c */ /* 0x040fe20000001840 */
[----:B------:R-:W3:Y:S07]  /*2e70*/  LDSM.16.M88.4 R32, [R0+0x5800] ;  /* 0x005800000020783b */ /* 0x000eee0000000200 */
[C---:B------:R-:W-:Y:S01]  /*2e80*/  HMMA.16816.F32 R12, R176.reuse, R44, R52 ;  /* 0x0000002cb00c723c */ /* 0x040fe20000001834 */
[----:B------:R-:W4:Y:S07]  /*2e90*/  LDSM.16.M88.4 R52, [R0+0x5000] ;  /* 0x005000000034783b */ /* 0x000f2e0000000200 */
[C---:B------:R-:W-:Y:S08]  /*2ea0*/  HMMA.16816.F32 R4, R176.reuse, R60, R96 ;  /* 0x0000003cb004723c */ /* 0x040ff00000001860 */
[C---:B------:R-:W-:Y:S08]  /*2eb0*/  HMMA.16816.F32 R44, R176.reuse, R62, R84 ;  /* 0x0000003eb02c723c */ /* 0x040ff00000001854 */
[C---:B------:R-:W-:Y:S01]  /*2ec0*/  HMMA.16816.F32 R84, R176.reuse, R28, R24 ;  /* 0x0000001cb054723c */ /* 0x040fe20000001818 */
[----:B------:R-:W-:Y:S07]  /*2ed0*/  LDSM.16.M88.4 R24, [R211+0x6800] ;  /* 0x00680000d318783b */ /* 0x000fee0000000200 */
[----:B------:R-:W-:Y:S01]  /*2ee0*/  HMMA.16816.F32 R68, R176, R30, R20 ;  /* 0x0000001eb044723c */ /* 0x000fe20000001814 */
[----:B------:R-:W5:Y:S04]  /*2ef0*/  LDSM.16.M88.4 R28, [R211+0x6000] ;  /* 0x00600000d31c783b */ /* 0x000f680000000200 */
[----:B------:R-:W3:Y:S03]  /*2f00*/  LDSM.16.M88.4 R20, [R211+0x7000] ;  /* 0x00700000d314783b */ /* 0x000ee60000000200 */
[C---:B------:R-:W-:Y:S08]  /*2f10*/  HMMA.16816.F32 R64, R180.reuse, R16, R12 ;  /* 0x00000010b440723c */ /* 0x040ff0000000180c */
[C---:B------:R-:W-:Y:S08]  /*2f20*/  HMMA.16816.F32 R60, R180.reuse, R18, R8 ;  /* 0x00000012b43c723c */ /* 0x040ff00000001808 */
[C---:B-1----:R-:W-:Y:S08]  /*2f30*/  HMMA.16816.F32 R16, R180.reuse, R40, R4 ;  /* 0x00000028b410723c */ /* 0x042ff00000001804 */
[C---:B------:R-:W-:Y:S01]  /*2f40*/  HMMA.16816.F32 R12, R180.reuse, R42, R44 ;  /* 0x0000002ab40c723c */ /* 0x040fe2000000182c */
[----:B------:R-:W1:Y:S07]  /*2f50*/  LDSM.16.M88.4 R40, [R211+0x7800] ;  /* 0x00780000d328783b */ /* 0x000e6e0000000200 */
[C---:B--2---:R-:W-:Y:S01]  /*2f60*/  HMMA.16816.F32 R8, R180.reuse, R36, R48 ;  /* 0x00000024b408723c */ /* 0x044fe20000001830 */
[----:B------:R-:W-:Y:S07]  /*2f70*/  LDSM.16.M88.4 R48, [R3+0x6000] ;  /* 0x006000000330783b */ /* 0x000fee0000000200 */
[C---:B------:R-:W-:Y:S08]  /*2f80*/  HMMA.16816.F32 R4, R180.reuse, R38, R76 ;  /* 0x00000026b404723c */ /* 0x040ff0000000184c */
[C---:B------:R-:W-:Y:S08]  /*2f90*/  HMMA.16816.F32 R36, R180.reuse, R56, R92 ;  /* 0x00000038b424723c */ /* 0x040ff0000000185c */
[C---:B------:R-:W-:Y:S08]  /*2fa0*/  HMMA.16816.F32 R44, R180.reuse, R58, R80 ;  /* 0x0000003ab42c723c */ /* 0x040ff00000001850 */
[C---:B---3--:R-:W-:Y:S08]  /*2fb0*/  HMMA.16816.F32 R92, R180.reuse, R32, R84 ;  /* 0x00000020b45c723c */ /* 0x048ff00000001854 */
[C---:B------:R-:W-:Y:S01]  /*2fc0*/  HMMA.16816.F32 R80, R180.reuse, R34, R68 ;  /* 0x00000022b450723c */ /* 0x040fe20000001844 */
[----:B------:R-:W2:Y:S07]  /*2fd0*/  LDSM.16.M88.4 R32, [R211+0x8000] ;  /* 0x00800000d320783b */ /* 0x000eae0000000200 */
[C---:B----4-:R-:W-:Y:S08]  /*2fe0*/  HMMA.16816.F32 R56, R180.reuse, R52, R88 ;  /* 0x00000034b438723c */ /* 0x050ff00000001858 */
[----:B------:R-:W-:Y:S01]  /*2ff0*/  HMMA.16816.F32 R72, R180, R54, R72 ;  /* 0x00000036b448723c */ /* 0x000fe20000001848 */
[----:B------:R-:W3:Y:S07]  /*3000*/  LDSM.16.M88.4 R52, [R211+0x8800] ;  /* 0x00880000d334783b */ /* 0x000eee0000000200 */
[C---:B-----5:R-:W-:Y:S08]  /*3010*/  HMMA.16816.F32 R88, R184.reuse, R28, R64 ;  /* 0x0000001cb858723c */ /* 0x060ff00000001840 */
[C---:B------:R-:W-:Y:S01]  /*3020*/  HMMA.16816.F32 R76, R184.reuse, R30, R60 ;  /* 0x0000001eb84c723c */ /* 0x040fe2000000183c */
[----:B------:R-:W4:Y:S07]  /*3030*/  LDSM.16.M88.4 R28, [R3+0x6800] ;  /* 0x00680000031c783b */ /* 0x000f2e0000000200 */
[C---:B------:R-:W-:Y:S08]  /*3040*/  HMMA.16816.F32 R84, R184.reuse, R24, R16 ;  /* 0x00000018b854723c */ /* 0x040ff00000001810 */
[C---:B------:R-:W-:Y:S01]  /*3050*/  HMMA.16816.F32 R68, R184.reuse, R26, R12 ;  /* 0x0000001ab844723c */ /* 0x040fe2000000180c */
[----:B------:R-:W5:Y:S07]  /*3060*/  LDSM.16.M88.4 R24, [R3+0x7000] ;  /* 0x007000000318783b */ /* 0x000f6e0000000200 */
[C---:B------:R-:W-:Y:S08]  /*3070*/  HMMA.16816.F32 R64, R184.reuse, R20, R8 ;  /* 0x00000014b840723c */ /* 0x040ff00000001808 */
[C---:B------:R-:W-:Y:S01]  /*3080*/  HMMA.16816.F32 R16, R184.reuse, R22, R4 ;  /* 0x00000016b810723c */ /* 0x040fe20000001804 */
[----:B------:R-:W4:Y:S07]  /*3090*/  LDSM.16.M88.4 R20, [R3+0x7800] ;  /* 0x007800000314783b */ /* 0x000f2e0000000200 */
[C---:B-1----:R-:W-:Y:S08]  /*30a0*/  HMMA.16816.F32 R12, R184.reuse, R40, R36 ;  /* 0x00000028b80c723c */ /* 0x042ff00000001824 */
[C---:B------:R-:W-:Y:S01]  /*30b0*/  HMMA.16816.F32 R8, R184.reuse, R42, R44 ;  /* 0x0000002ab808723c */ /* 0x040fe2000000182c */
[----:B------:R-:W-:Y:S07]  /*30c0*/  LDSM.16.M88.4 R44, [R3+0x8800] ;  /* 0x00880000032c783b */ /* 0x000fee0000000200 */
[C---:B--2---:R-:W-:Y:S08]  /*30d0*/  HMMA.16816.F32 R4, R184.reuse, R32, R56 ;  /* 0x00000020b804723c */ /* 0x044ff00000001838 */
[C---:B------:R-:W-:Y:S01]  /*30e0*/  HMMA.16816.F32 R36, R184.reuse, R34, R72 ;  /* 0x00000022b824723c */ /* 0x040fe20000001848 */
[----:B------:R-:W1:Y:S07]  /*30f0*/  LDSM.16.M88.4 R32, [R3+0x8000] ;  /* 0x008000000320783b */ /* 0x000e6e0000000200 */
[C---:B---3--:R-:W-:Y:S08]  /*3100*/  HMMA.16816.F32 R40, R184.reuse, R52, R92 ;  /* 0x00000034b828723c */ /* 0x048ff0000000185c */
[----:B------:R-:W-:Y:S01]  /*3110*/  HMMA.16816.F32 R56, R184, R54, R80 ;  /* 0x00000036b838723c */ /* 0x000fe20000001850 */
[----:B------:R-:W2:Y:S07]  /*3120*/  LDSM.16.M88.4 R52, [R2+0x6000] ;  /* 0x006000000234783b */ /* 0x000eae0000000200 */
[C---:B----4-:R-:W-:Y:S08]  /*3130*/  HMMA.16816.F32 R80, R188.reuse, R28, R84 ;  /* 0x0000001cbc50723c */ /* 0x050ff00000001854 */
[C---:B------:R-:W-:Y:S08]  /*3140*/  HMMA.16816.F32 R60, R188.reuse, R48, R88 ;  /* 0x00000030bc3c723c */ /* 0x040ff00000001858 */
[C---:B------:R-:W-:Y:S01]  /*3150*/  HMMA.16816.F32 R72, R188.reuse, R50, R76 ;  /* 0x00000032bc48723c */ /* 0x040fe2000000184c */
[----:B------:R-:W3:Y:S07]  /*3160*/  LDSM.16.M88.4 R48, [R2+0x6800] ;  /* 0x006800000230783b */ /* 0x000eee0000000200 */
[C---:B-----5:R-:W-:Y:S08]  /*3170*/  HMMA.16816.F32 R84, R188.reuse, R24, R64 ;  /* 0x00000018bc54723c */ /* 0x060ff00000001840 */
[C---:B------:R-:W-:Y:S01]  /*3180*/  HMMA.16816.F32 R76, R188.reuse, R30, R68 ;  /* 0x0000001ebc4c723c */ /* 0x040fe20000001844 */
[----:B------:R-:W-:Y:S07]  /*3190*/  LDSM.16.M88.4 R28, [R2+0x8800] ;  /* 0x00880000021c783b */ /* 0x000fee0000000200 */
[C---:B------:R-:W-:Y:S08]  /*31a0*/  HMMA.16816.F32 R64, R188.reuse, R20, R12 ;  /* 0x00000014bc40723c */ /* 0x040ff0000000180c */
[C---:B------:R-:W-:Y:S01]  /*31b0*/  HMMA.16816.F32 R88, R188.reuse, R22, R8 ;  /* 0x00000016bc58723c */ /* 0x040fe20000001808 */
[----:B------:R-:W4:Y:S07]  /*31c0*/  LDSM.16.M88.4 R20, [R2+0x7800] ;  /* 0x007800000214783b */ /* 0x000f2e0000000200 */
[C---:B------:R-:W-:Y:S01]  /*31d0*/  HMMA.16816.F32 R68, R188.reuse, R26, R16 ;  /* 0x0000001abc44723c */ /* 0x040fe20000001810 */
[----:B------:R-:W5:Y:S04]  /*31e0*/  LDSM.16.M88.4 R16, [R2+0x8000] ;  /* 0x008000000210783b */ /* 0x000f680000000200 */
[----:B------:R2:W4:Y:S03]  /*31f0*/  LDSM.16.M88.4 R24, [R2+0x7000] ;  /* 0x007000000218783b */ /* 0x0005260000000200 */
[C---:B-1----:R-:W-:Y:S08]  /*3200*/  HMMA.16816.F32 R12, R188.reuse, R32, R4 ;  /* 0x00000020bc0c723c */ /* 0x042ff00000001804 */
[C---:B------:R-:W-:Y:S08]  /*3210*/  HMMA.16816.F32 R8, R188.reuse, R34, R36 ;  /* 0x00000022bc08723c */ /* 0x040ff00000001824 */
[----:B------:R-:W-:Y:S01]  /*3220*/  HMMA.16816.F32 R4, R188, R44, R40 ;  /* 0x0000002cbc04723c */ /* 0x000fe20000001828 */
[----:B------:R-:W1:Y:S07]  /*3230*/  LDSM.16.M88.4 R40, [R0+0x6000] ;  /* 0x006000000028783b */ /* 0x000e6e0000000200 */
[----:B--2---:R-:W-:Y:S01]  /*3240*/  HMMA.16816.F32 R36, R192, R52, R60 ;  /* 0x00000034c024723c */ /* 0x004fe2000000183c */
[----:B------:R-:W-:-:S07]  /*3250*/  IMAD.IADD R102, R102, 0x1, R140 ;  /* 0x0000000166667824 */ /* 0x000fce00078e028c */
[----:B---3--:R-:W-:Y:S08]  /*3260*/  HMMA.16816.F32 R60, R192, R50, R76 ;  /* 0x00000032c03c723c */ /* 0x008ff0000000184c */
[----:B------:R-:W-:Y:S08]  /*3270*/  HMMA.16816.F32 R32, R188, R46, R56 ;  /* 0x0000002ebc20723c */ /* 0x000ff00000001838 */
[C---:B----4-:R-:W-:Y:S08]  /*3280*/  HMMA.16816.F32 R76, R192.reuse, R20, R64 ;  /* 0x00000014c04c723c */ /* 0x050ff00000001840 */
[C---:B-----5:R-:W-:Y:S08]  /*3290*/  HMMA.16816.F32 R64, R192.reuse, R16, R12 ;  /* 0x00000010c040723c */ /* 0x060ff0000000180c */
[C---:B------:R-:W-:Y:S01]  /*32a0*/  HMMA.16816.F32 R44, R192.reuse, R18, R8 ;  /* 0x00000012c02c723c */ /* 0x040fe20000001808 */
[----:B------:R-:W-:Y:S01]  /*32b0*/  @P2 IMAD.HI.U32 R2, R102, c[0x0][0x2c8], RZ ;  /* 0x0000b20066022a27 */ /* 0x000fe200078e00ff */
[----:B------:R-:W-:Y:S06]  /*32c0*/  LDSM.16.M88.4 R8, [R0+0x8000] ;  /* 0x008000000008783b */ /* 0x000fec0000000200 */
[C---:B------:R-:W-:Y:S01]  /*32d0*/  HMMA.16816.F32 R16, R192.reuse, R28, R4 ;  /* 0x0000001cc010723c */ /* 0x040fe20000001804 */
[----:B------:R-:W2:Y:S07]  /*32e0*/  LDSM.16.M88.4 R4, [R0+0x7800] ;  /* 0x007800000004783b */ /* 0x000eae0000000200 */
[C---:B------:R-:W-:Y:S01]  /*32f0*/  HMMA.16816.F32 R56, R192.reuse, R48, R80 ;  /* 0x00000030c038723c */ /* 0x040fe20000001850 */
[----:B------:R-:W-:Y:S07]  /*3300*/  LDSM.16.M88.4 R48, [R0+0x6800] ;  /* 0x006800000030783b */ /* 0x000fee0000000200 */
[C---:B------:R-:W-:Y:S08]  /*3310*/  HMMA.16816.F32 R52, R192.reuse, R54, R72 ;  /* 0x00000036c034723c */ /* 0x040ff00000001848 */
[C---:B------:R-:W-:Y:S01]  /*3320*/  HMMA.16816.F32 R80, R192.reuse, R26, R68 ;  /* 0x0000001ac050723c */ /* 0x040fe20000001844 */
[----:B------:R-:W-:Y:S07]  /*3330*/  LDSM.16.M88.4 R68, [R0+0x7000] ;  /* 0x007000000044783b */ /* 0x000fee0000000200 */
[----:B------:R-:W-:Y:S01]  /*3340*/  HMMA.16816.F32 R72, R192, R22, R88 ;  /* 0x00000016c048723c */ /* 0x000fe20000001858 */
[----:B------:R3:W-:Y:S01]  /*3350*/  LDSM.16.M88.4 R20, [R0+0x8800] ;  /* 0x008800000014783b */ /* 0x0007e20000000200 */
[----:B------:R-:W-:-:S04]  /*3360*/  DEPBAR.LE SB0, 0x2 ;  /* 0x000080800000791a */ /* 0x000fc80000000000 */
[----:B---3--:R-:W-:Y:S01]  /*3370*/  IMAD.MOV.U32 R0, RZ, RZ, R102 ;  /* 0x000000ffff007224 */ /* 0x008fe200078e0066 */
[----:B------:R-:W-:-:S05]  /*3380*/  @P2 SHF.R.U32.HI R0, RZ, c[0x0][0x2cc], R2 ;  /* 0x0000b300ff002a19 */ /* 0x000fca0000011602 */
[----:B------:R-:W-:Y:S04]  /*3390*/  SHFL.IDX PT, R12, R0, RZ, 0x1c1f ;  /* 0x001c1fff000c7589 */ /* 0x000fe800000e0000 */
[----:B------:R3:W4:Y:S01]  /*33a0*/  SHFL.IDX PT, R3, R0, 0x1, 0x1c1f ;  /* 0x003c1f0000037f89 */ /* 0x00072200000e0000 */
[C---:B------:R-:W-:Y:S08]  /*33b0*/  HMMA.16816.F32 R84, R192.reuse, R24, R84 ;  /* 0x00000018c054723c */ /* 0x040ff00000001854 */
[----:B------:R-:W-:Y:S08]  /*33c0*/  HMMA.16816.F32 R24, R192, R30, R32 ;  /* 0x0000001ec018723c */ /* 0x000ff00000001820 */
[----:B-1----:R-:W-:Y:S01]  /*33d0*/  HMMA.16816.F32 R28, R196, R40, R36 ;  /* 0x00000028c41c723c */ /* 0x002fe20000001824 */
[----:B---3--:R-:W-:-:S04]  /*33e0*/  IADD3 R0, R100, c[0x0][0x1d0], RZ ;  /* 0x0000740064007a10 */ /* 0x008fc80007ffe0ff */
[----:B------:R-:W-:-:S03]  /*33f0*/  IADD3 R2, -R101, 0x1, R0 ;  /* 0x0000000165027810 */ /* 0x000fc60007ffe100 */
[----:B------:R-:W-:Y:S01]  /*3400*/  HMMA.16816.F32 R32, R196, R42, R52 ;  /* 0x0000002ac420723c */ /* 0x000fe20000001834 */
[----:B------:R-:W-:Y:S01]  /*3410*/  IADD3 R2, R2, -c[0x0][0x168], RZ ;  /* 0x80005a0002027a10 */ /* 0x000fe20007ffe0ff */
[----:B------:R-:W-:-:S06]  /*3420*/  IMAD.IADD R0, R0, 0x1, -R101 ;  /* 0x0000000100007824 */ /* 0x000fcc00078e0a65 */
[----:B--2---:R-:W-:Y:S01]  /*3430*/  HMMA.16816.F32 R76, R196, R4, R76 ;  /* 0x00000004c44c723c */ /* 0x004fe2000000184c */
[----:B----4-:R-:W-:-:S06]  /*3440*/  IMAD.IADD R3, R2, 0x1, R3 ;  /* 0x0000000102037824 */ /* 0x010fcc00078e0203 */
[----:B------:R-:W-:Y:S01]  /*3450*/  IMAD.IADD R4, R2, 0x1, R12 ;  /* 0x0000000102047824 */ /* 0x000fe200078e020c */
[----:B------:R-:W-:Y:S04]  /*3460*/  HMMA.16816.F32 R36, R196, R48, R56 ;  /* 0x00000030c424723c */ /* 0x000fe80000001838 */
[----:B------:R-:W-:-:S04]  /*3470*/  IMNMX R2, R0, R4, PT ;  /* 0x0000000400027217 */ /* 0x000fc80003800200 */
[C---:B------:R-:W-:Y:S01]  /*3480*/  ISETP.GT.AND P4, PT, R2.reuse, RZ, PT ;  /* 0x000000ff0200720c */ /* 0x040fe20003f84270 */
[----:B------:R-:W-:Y:S01]  /*3490*/  HMMA.16816.F32 R40, R196, R50, R60 ;  /* 0x00000032c428723c */ /* 0x000fe2000000183c */
[----:B------:R-:W-:Y:S02]  /*34a0*/  ISETP.GT.AND P3, PT, R2, 0x1, PT ;  /* 0x000000010200780c */ /* 0x000fe40003f64270 */
[----:B------:R-:W-:Y:S02]  /*34b0*/  FSEL R5, R28, -INF , P4 ;  /* 0xff8000001c057808 */ /* 0x000fe40002000000 */
[----:B------:R-:W-:-:S03]  /*34c0*/  ISETP.GT.AND P4, PT, R2, 0x8, PT ;  /* 0x000000080200780c */ /* 0x000fc60003f84270 */
[----:B------:R-:W-:Y:S01]  /*34d0*/  HMMA.16816.F32 R72, R196, R6, R72 ;  /* 0x00000006c448723c */ /* 0x000fe20000001848 */
[----:B------:R-:W-:-:S06]  /*34e0*/  IMNMX R0, R0, R3, PT ;  /* 0x0000000300007217 */ /* 0x000fcc0003800200 */
[----:B------:R-:W-:Y:S01]  /*34f0*/  FSEL R6, R29, -INF , P3 ;  /* 0xff8000001d067808 */ /* 0x000fe20001800000 */
[C---:B------:R-:W-:Y:S01]  /*3500*/  HMMA.16816.F32 R48, R196.reuse, R68, R84 ;  /* 0x00000044c430723c */ /* 0x040fe20000001854 */
[----:B------:R-:W-:Y:S02]  /*3510*/  ISETP.GT.AND P3, PT, R2, 0x9, PT ;  /* 0x000000090200780c */ /* 0x000fe40003f64270 */
[----:B------:R-:W-:Y:S02]  /*3520*/  FSEL R7, R32, -INF , P4 ;  /* 0xff80000020077808 */ /* 0x000fe40002000000 */
[----:B------:R-:W-:Y:S02]  /*3530*/  FMNMX.FTZ R3, R5, R6, !PT ;  /* 0x0000000605037209 */ /* 0x000fe40007810000 */
[----:B------:R-:W-:Y:S01]  /*3540*/  ISETP.GT.AND P4, PT, R2, 0x10, PT ;  /* 0x000000100200780c */ /* 0x000fe20003f84270 */
[----:B------:R-:W-:Y:S01]  /*3550*/  HMMA.16816.F32 R64, R196, R8, R64 ;  /* 0x00000008c440723c */ /* 0x000fe20000001840 */
[----:B------:R-:W-:-:S06]  /*3560*/  FMNMX.FTZ R3, R7, R3, !PT ;  /* 0x0000000307037209 */ /* 0x000fcc0007810000 */
[----:B------:R-:W-:Y:S01]  /*3570*/  FSEL R8, R33, -INF , P3 ;  /* 0xff80000021087808 */ /* 0x000fe20001800000 */
[C---:B------:R-:W-:Y:S01]  /*3580*/  HMMA.16816.F32 R80, R196.reuse, R70, R80 ;  /* 0x00000046c450723c */ /* 0x040fe20000001850 */
[----:B------:R-:W-:Y:S02]  /*3590*/  ISETP.GT.AND P3, PT, R2, 0x11, PT ;  /* 0x000000110200780c */ /* 0x000fe40003f64270 */
[----:B------:R-:W-:Y:S02]  /*35a0*/  FSEL R9, R36, -INF , P4 ;  /* 0xff80000024097808 */ /* 0x000fe40002000000 */
[----:B------:R-:W-:Y:S02]  /*35b0*/  FMNMX.FTZ R3, R8, R3, !PT ;  /* 0x0000000308037209 */ /* 0x000fe40007810000 */
[----:B------:R-:W-:Y:S01]  /*35c0*/  ISETP.GT.AND P1, PT, R0, RZ, PT ;  /* 0x000000ff0000720c */ /* 0x000fe20003f24270 */
[----:B------:R-:W-:Y:S01]  /*35d0*/  HMMA.16816.F32 R52, R196, R10, R44 ;  /* 0x0000000ac434723c */ /* 0x000fe2000000182c */
[----:B------:R-:W-:-:S02]  /*35e0*/  ISETP.GT.AND P4, PT, R2, 0x18, PT ;  /* 0x000000180200780c */ /* 0x000fc40003f84270 */
[----:B------:R-:W-:-:S04]  /*35f0*/  FMNMX.FTZ R3, R9, R3, !PT ;  /* 0x0000000309037209 */ /* 0x000fc80007810000 */
[----:B------:R-:W-:Y:S02]  /*3600*/  FSEL R10, R37, -INF , P3 ;  /* 0xff800000250a7808 */ /* 0x000fe40001800000 */
[----:B------:R-:W-:Y:S02]  /*3610*/  ISETP.GT.AND P0, PT, R0, 0x1, PT ;  /* 0x000000010000780c */ /* 0x000fe40003f04270 */
[----:B------:R-:W-:Y:S02]  /*3620*/  FSEL R12, R30, -INF , P1 ;  /* 0xff8000001e0c7808 */ /* 0x000fe40000800000 */
[----:B------:R-:W-:Y:S02]  /*3630*/  ISETP.GT.AND P1, PT, R0, 0x8, PT ;  /* 0x000000080000780c */ /* 0x000fe40003f24270 */
[----:B------:R-:W-:Y:S02]  /*3640*/  ISETP.GT.AND P3, PT, R2, 0x19, PT ;  /* 0x000000190200780c */ /* 0x000fe40003f64270 */
[----:B------:R-:W-:-:S02]  /*3650*/  FSEL R11, R40, -INF , P4 ;  /* 0xff800000280b7808 */ /* 0x000fc40002000000 */
[----:B------:R-:W-:Y:S01]  /*3660*/  FMNMX.FTZ R3, R10, R3, !PT ;  /* 0x000000030a037209 */ /* 0x000fe20007810000 */
[----:B------:R-:W-:Y:S01]  /*3670*/  HMMA.16816.F32 R44, R196, R20, R16 ;  /* 0x00000014c42c723c */ /* 0x000fe20000001810 */
[----:B------:R-:W-:Y:S02]  /*3680*/  FSEL R13, R31, -INF , P0 ;  /* 0xff8000001f0d7808 */ /* 0x000fe40000000000 */
[----:B------:R-:W-:Y:S02]  /*3690*/  ISETP.GT.AND P0, PT, R0, 0x9, PT ;  /* 0x000000090000780c */ /* 0x000fe40003f04270 */
[----:B------:R-:W-:Y:S02]  /*36a0*/  FSEL R14, R34, -INF , P1 ;  /* 0xff800000220e7808 */ /* 0x000fe40000800000 */
[----:B------:R-:W-:Y:S02]  /*36b0*/  FSEL R17, R41, -INF , P3 ;  /* 0xff80000029117808 */ /* 0x000fe40001800000 */
[----:B------:R-:W-:-:S02]  /*36c0*/  ISETP.GT.AND P4, PT, R2, 0x20, PT ;  /* 0x000000200200780c */ /* 0x000fc40003f84270 */
[----:B------:R-:W-:Y:S02]  /*36d0*/  FMNMX.FTZ R3, R11, R3, !PT ;  /* 0x000000030b037209 */ /* 0x000fe40007810000 */
[----:B------:R-:W-:Y:S02]  /*36e0*/  ISETP.GT.AND P1, PT, R0, 0x10, PT ;  /* 0x000000100000780c */ /* 0x000fe40003f24270 */
[----:B------:R-:W-:Y:S02]  /*36f0*/  FSEL R16, R35, -INF , P0 ;  /* 0xff80000023107808 */ /* 0x000fe40000000000 */
[----:B------:R-:W-:Y:S02]  /*3700*/  ISETP.GT.AND P3, PT, R2, 0x21, PT ;  /* 0x000000210200780c */ /* 0x000fe40003f64270 */
[----:B------:R-:W-:Y:S02]  /*3710*/  FSEL R56, R48, -INF , P4 ;  /* 0xff80000030387808 */ /* 0x000fe40002000000 */
[----:B------:R-:W-:-:S02]  /*3720*/  FMNMX.FTZ R3, R17, R3, !PT ;  /* 0x0000000311037209 */ /* 0x000fc40007810000 */
[----:B------:R-:W-:Y:S02]  /*3730*/  ISETP.GT.AND P0, PT, R0, 0x11, PT ;  /* 0x000000110000780c */ /* 0x000fe40003f04270 */
[----:B------:R-:W-:Y:S02]  /*3740*/  FSEL R18, R38, -INF , P1 ;  /* 0xff80000026127808 */ /* 0x000fe40000800000 */
[----:B------:R-:W-:Y:S01]  /*3750*/  ISETP.GT.AND P1, PT, R0, 0x18, PT ;  /* 0x000000180000780c */ /* 0x000fe20003f24270 */
[----:B------:R-:W-:Y:S01]  /*3760*/  HMMA.16816.F32 R20, R196, R22, R24 ;  /* 0x00000016c414723c */ /* 0x000fe20000001818 */
[----:B------:R-:W-:Y:S02]  /*3770*/  FSEL R59, R49, -INF , P3 ;  /* 0xff800000313b7808 */ /* 0x000fe40001800000 */
[----:B------:R-:W-:Y:S02]  /*3780*/  ISETP.GT.AND P4, PT, R2, 0x28, PT ;  /* 0x000000280200780c */ /* 0x000fe40003f84270 */
[----:B------:R-:W-:-:S02]  /*3790*/  FMNMX.FTZ R3, R56, R3, !PT ;  /* 0x0000000338037209 */ /* 0x000fc40007810000 */
[----:B------:R-:W-:Y:S02]  /*37a0*/  FSEL R19, R39, -INF , P0 ;  /* 0xff80000027137808 */ /* 0x000fe40000000000 */
[----:B------:R-:W-:Y:S02]  /*37b0*/  ISETP.GT.AND P0, PT, R0, 0x19, PT ;  /* 0x000000190000780c */ /* 0x000fe40003f04270 */
[----:B------:R-:W-:Y:S02]  /*37c0*/  FSEL R24, R42, -INF , P1 ;  /* 0xff8000002a187808 */ /* 0x000fe40000800000 */
[----:B------:R-:W-:Y:S02]  /*37d0*/  ISETP.GT.AND P1, PT, R0, 0x20, PT ;  /* 0x000000200000780c */ /* 0x000fe40003f24270 */
[----:B------:R-:W-:Y:S02]  /*37e0*/  ISETP.GT.AND P3, PT, R2, 0x29, PT ;  /* 0x000000290200780c */ /* 0x000fe40003f64270 */
[----:B------:R-:W-:-:S02]  /*37f0*/  FSEL R58, R80, -INF , P4 ;  /* 0xff800000503a7808 */ /* 0x000fc40002000000 */
[----:B------:R-:W-:Y:S02]  /*3800*/  FMNMX.FTZ R3, R59, R3, !PT ;  /* 0x000000033b037209 */ /* 0x000fe40007810000 */
[----:B------:R-:W-:Y:S01]  /*3810*/  FSEL R25, R43, -INF , P0 ;  /* 0xff8000002b197808 */ /* 0x000fe20000000000 */
[----:B------:R-:W-:Y:S01]  /*3820*/  BAR.SYNC.DEFER_BLOCKING 0x0 ;  /* 0x0000000000007b1d */ /* 0x000fe20000010000 */
[----:B------:R-:W-:Y:S02]  /*3830*/  ISETP.GT.AND P0, PT, R0, 0x21, PT ;  /* 0x000000210000780c */ /* 0x000fe40003f04270 */
[----:B------:R-:W-:Y:S02]  /*3840*/  FSEL R85, R50, -INF , P1 ;  /* 0xff80000032557808 */ /* 0x000fe40000800000 */
[----:B------:R-:W-:Y:S02]  /*3850*/  ISETP.GT.AND P1, PT, R2, 0x30, PT ;  /* 0x000000300200780c */ /* 0x000fe40003f24270 */
[----:B------:R-:W-:-:S02]  /*3860*/  FSEL R57, R81, -INF , P3 ;  /* 0xff80000051397808 */ /* 0x000fc40001800000 */
[----:B------:R-:W-:Y:S02]  /*3870*/  FMNMX.FTZ R3, R58, R3, !PT ;  /* 0x000000033a037209 */ /* 0x000fe40007810000 */
[----:B------:R-:W-:Y:S02]  /*3880*/  FMNMX.FTZ R4, R12, R13, !PT ;  /* 0x0000000d0c047209 */ /* 0x000fe40007810000 */
[----:B------:R-:W-:Y:S02]  /*3890*/  FSEL R84, R51, -INF , P0 ;  /* 0xff80000033547808 */ /* 0x000fe40000000000 */
[----:B------:R-:W-:Y:S02]  /*38a0*/  ISETP.GT.AND P0, PT, R2, 0x31, PT ;  /* 0x000000310200780c */ /* 0x000fe40003f04270 */
[----:B------:R-:W-:Y:S02]  /*38b0*/  FSEL R61, R76, -INF , P1 ;  /* 0xff8000004c3d7808 */ /* 0x000fe40000800000 */
[----:B------:R-:W-:-:S02]  /*38c0*/  FMNMX.FTZ R3, R57, R3, !PT ;  /* 0x0000000339037209 */ /* 0x000fc40007810000 */
[----:B------:R-:W-:Y:S02]  /*38d0*/  FMNMX.FTZ R4, R14, R4, !PT ;  /* 0x000000040e047209 */ /* 0x000fe40007810000 */
[----:B------:R-:W-:Y:S01]  /*38e0*/  ISETP.GT.AND P5, PT, R2, 0x38, PT ;  /* 0x000000380200780c */ /* 0x000fe20003fa4270 */
[----:B------:R-:W-:Y:S01]  /*38f0*/  LDSM.16.MT88.4 R48, [R212] ;  /* 0x00000000d430783b */ /* 0x000fe20000004200 */
[----:B------:R-:W-:Y:S02]  /*3900*/  FSEL R60, R77, -INF , P0 ;  /* 0xff8000004d3c7808 */ /* 0x000fe40000000000 */
[----:B------:R-:W-:Y:S01]  /*3910*/  FMNMX.FTZ R3, R61, R3, !PT ;  /* 0x000000033d037209 */ /* 0x000fe20007810000 */
[----:B------:R-:W-:Y:S01]  /*3920*/  STL [R1+0x3c], R102 ;  /* 0x00003c6601007387 */ /* 0x000fe20000100800 */
[----:B------:R-:W-:Y:S02]  /*3930*/  FMNMX.FTZ R4, R16, R4, !PT ;  /* 0x0000000410047209 */ /* 0x000fe40007810000 */
        /* <DEDUP_REMOVED lines=8> */
[----:B------:R-:W-:-:S02]  /*39c0*/  ISETP.GT.AND P1, PT, R2, 0x41, PT ;  /* 0x000000410200780c */ /* 0x000fc40003f24270 */
[----:B------:R-:W-:Y:S02]  /*39d0*/  FMNMX.FTZ R4, R19, R4, !PT ;  /* 0x0000000413047209 */ /* 0x000fe40007810000 */
[----:B------:R-:W-:Y:S02]  /*39e0*/  FSEL R86, R64, -INF , P3 ;  /* 0xff80000040567808 */ /* 0x000fe40001800000 */
[----:B------:R-:W-:Y:S02]  /*39f0*/  FMNMX.FTZ R3, R87, R3, !PT ;  /* 0x0000000357037209 */ /* 0x000fe40007810000 */
[----:B------:R-:W-:Y:S02]  /*3a00*/  FSEL R96, R65, -INF , P1 ;  /* 0xff80000041607808 */ /* 0x000fe40000800000 */
[----:B------:R-:W-:Y:S02]  /*3a10*/  FMNMX.FTZ R4, R24, R4, !PT ;  /* 0x0000000418047209 */ /* 0x000fe40007810000 */
[----:B------:R-:W-:-:S02]  /*3a20*/  ISETP.GT.AND P0, PT, R2, 0x48, PT ;  /* 0x000000480200780c */ /* 0x000fc40003f04270 */
[----:B------:R-:W-:Y:S02]  /*3a30*/  ISETP.GT.AND P1, PT, R0, 0x28, PT ;  /* 0x000000280000780c */ /* 0x000fe40003f24270 */
[----:B------:R-:W-:Y:S02]  /*3a40*/  FMNMX.FTZ R3, R86, R3, !PT ;  /* 0x0000000356037209 */ /* 0x000fe40007810000 */
[----:B------:R-:W-:Y:S02]  /*3a50*/  FMNMX.FTZ R4, R25, R4, !PT ;  /* 0x0000000419047209 */ /* 0x000fe40007810000 */
[----:B------:R-:W-:Y:S02]  /*3a60*/  FSEL R99, R52, -INF , P0 ;  /* 0xff80000034637808 */ /* 0x000fe40000000000 */
[----:B------:R-:W-:Y:S02]  /*3a70*/  FSEL R63, R82, -INF , P1 ;  /* 0xff800000523f7808 */ /* 0x000fe40000800000 */
[----:B------:R-:W-:-:S02]  /*3a80*/  ISETP.GT.AND P6, PT, R2, 0x49, PT ;  /* 0x000000490200780c */ /* 0x000fc40003fc4270 */
[C---:B------:R-:W-:Y:S02]  /*3a90*/  ISETP.GT.AND P5, PT, R2.reuse, 0x50, PT ;  /* 0x000000500200780c */ /* 0x040fe40003fa4270 */
[C---:B------:R-:W-:Y:S02]  /*3aa0*/  ISETP.GT.AND P4, PT, R2.reuse, 0x51, PT ;  /* 0x000000510200780c */ /* 0x040fe40003f84270 */
[----:B------:R-:W-:Y:S02]  /*3ab0*/  ISETP.GT.AND P3, PT, R2, 0x58, PT ;  /* 0x000000580200780c */ /* 0x000fe40003f64270 */
[----:B------:R-:W-:Y:S02]  /*3ac0*/  ISETP.GT.AND P0, PT, R0, 0x29, PT ;  /* 0x000000290000780c */ /* 0x000fe40003f04270 */
[----:B------:R-:W-:Y:S02]  /*3ad0*/  ISETP.GT.AND P1, PT, R2, 0x59, PT ;  /* 0x000000590200780c */ /* 0x000fe40003f24270 */
[----:B------:R-:W-:-:S02]  /*3ae0*/  FMNMX.FTZ R2, R96, R3, !PT ;  /* 0x0000000360027209 */ /* 0x000fc40007810000 */
[----:B------:R-:W-:Y:S02]  /*3af0*/  FMNMX.FTZ R3, R85, R4, !PT ;  /* 0x0000000455037209 */ /* 0x000fe40007810000 */
[----:B------:R-:W-:Y:S02]  /*3b00*/  FSEL R64, R83, -INF , P0 ;  /* 0xff80000053407808 */ /* 0x000fe40000000000 */
[----:B------:R-:W-:Y:S02]  /*3b10*/  FSEL R83, R53, -INF , P6 ;  /* 0xff80000035537808 */ /* 0x000fe40003000000 */
[----:B------:R-:W-:Y:S02]  /*3b20*/  FMNMX.FTZ R2, R99, R2, !PT ;  /* 0x0000000263027209 */ /* 0x000fe40007810000 */
[----:B------:R-:W-:Y:S02]  /*3b30*/  FMNMX.FTZ R3, R84, R3, !PT ;  /* 0x0000000354037209 */ /* 0x000fe40007810000 */
        /* <DEDUP_REMOVED lines=9> */
[----:B------:R-:W-:Y:S02]  /*3bd0*/  FMNMX.FTZ R141, R107, R2, !PT ;  /* 0x000000026b8d7209 */ /* 0x000fe40007810000 */
[----:B------:R-:W-:Y:S02]  /*3be0*/  FSEL R81, R79, -INF , P5 ;  /* 0xff8000004f517808 */ /* 0x000fe40002800000 */
[----:B------:R-:W-:Y:S02]  /*3bf0*/  ISETP.GT.AND P0, PT, R0, 0x38, PT ;  /* 0x000000380000780c */ /* 0x000fe40003f04270 */
[----:B------:R-:W-:-:S02]  /*3c00*/  FMNMX.FTZ R2, R65, R3, !PT ;  /* 0x0000000341027209 */ /* 0x000fc40007810000 */
[----:B------:R-:W-:Y:S02]  /*3c10*/  FSEL R106, R20, -INF , P3 ;  /* 0xff800000146a7808 */ /* 0x000fe40001800000 */
[----:B------:R-:W-:Y:S02]  /*3c20*/  FSEL R111, R21, -INF , P1 ;  /* 0xff800000156f7808 */ /* 0x000fe40000800000 */
[----:B------:R-:W-:Y:S02]  /*3c30*/  ISETP.GT.AND P1, PT, R0, 0x39, PT ;  /* 0x000000390000780c */ /* 0x000fe40003f24270 */
[----:B------:R-:W-:Y:S02]  /*3c40*/  FSEL R80, R74, -INF , P0 ;  /* 0xff8000004a507808 */ /* 0x000fe40000000000 */
[----:B------:R-:W-:Y:S02]  /*3c50*/  FMNMX.FTZ R2, R81, R2, !PT ;  /* 0x0000000251027209 */ /* 0x000fe40007810000 */
[----:B------:R-:W-:-:S02]  /*3c60*/  FMNMX.FTZ R141, R106, R141, !PT ;  /* 0x0000008d6a8d7209 */ /* 0x000fc40007810000 */
[----:B------:R-:W-:Y:S02]  /*3c70*/  FSEL R82, R75, -INF , P1 ;  /* 0xff8000004b527808 */ /* 0x000fe40000800000 */
[----:B------:R-:W-:Y:S02]  /*3c80*/  ISETP.GT.AND P1, PT, R0, 0x40, PT ;  /* 0x000000400000780c */ /* 0x000fe40003f24270 */
[----:B------:R-:W-:Y:S02]  /*3c90*/  FMNMX.FTZ R2, R80, R2, !PT ;  /* 0x0000000250027209 */ /* 0x000fe40007810000 */
[----:B------:R-:W-:Y:S02]  /*3ca0*/  FMNMX.FTZ R141, R111, R141, !PT ;  /* 0x0000008d6f8d7209 */ /* 0x000fe40007810000 */
[----:B------:R-:W-:Y:S02]  /*3cb0*/  ISETP.GT.AND P0, PT, R0, 0x41, PT ;  /* 0x000000410000780c */ /* 0x000fe40003f04270 */
[----:B------:R-:W-:-:S02]  /*3cc0*/  FSEL R66, R66, -INF , P1 ;  /* 0xff80000042427808 */ /* 0x000fc40000800000 */
[----:B------:R-:W-:Y:S01]  /*3cd0*/  FMNMX.FTZ R2, R82, R2, !PT ;  /* 0x0000000252027209 */ /* 0x000fe20007810000 */
[----:B------:R-:W1:Y:S01]  /*3ce0*/  SHFL.BFLY PT, R3, R141, 0x2, 0x1f ;  /* 0x0c401f008d037f89 */ /* 0x000e6200000e0000 */
[----:B------:R-:W-:Y:S02]  /*3cf0*/  FSEL R67, R67, -INF , P0 ;  /* 0xff80000043437808 */ /* 0x000fe40000000000 */
[----:B------:R-:W-:Y:S02]  /*3d00*/  ISETP.GT.AND P1, PT, R0, 0x48, PT ;  /* 0x000000480000780c */ /* 0x000fe40003f24270 */
[----:B------:R-:W-:Y:S02]  /*3d10*/  FMNMX.FTZ R2, R66, R2, !PT ;  /* 0x0000000242027209 */ /* 0x000fe40007810000 */
[----:B------:R-:W-:Y:S02]  /*3d20*/  ISETP.GT.AND P0, PT, R0, 0x49, PT ;  /* 0x000000490000780c */ /* 0x000fe40003f04270 */
[----:B------:R-:W-:-:S02]  /*3d30*/  FSEL R97, R54, -INF , P1 ;  /* 0xff80000036617808 */ /* 0x000fc40000800000 */
[----:B------:R-:W-:Y:S02]  /*3d40*/  FMNMX.FTZ R2, R67, R2, !PT ;  /* 0x0000000243027209 */ /* 0x000fe40007810000 */
[----:B------:R-:W-:Y:S02]  /*3d50*/  FSEL R98, R55, -INF , P0 ;  /* 0xff80000037627808 */ /* 0x000fe40000000000 */
[C---:B------:R-:W-:Y:S02]  /*3d60*/  ISETP.GT.AND P1, PT, R0.reuse, 0x50, PT ;  /* 0x000000500000780c */ /* 0x040fe40003f24270 */
        /* <DEDUP_REMOVED lines=10> */
[----:B-1----:R-:W-:Y:S02]  /*3e10*/  FMNMX.FTZ R141, R141, R3, !PT ;  /* 0x000000038d8d7209 */ /* 0x002fe40007810000 */
[----:B------:R-:W-:Y:S02]  /*3e20*/  FSEL R109, R23, -INF , P0 ;  /* 0xff800000176d7808 */ /* 0x000fe40000000000 */
[----:B------:R-:W-:Y:S01]  /*3e30*/  FMNMX.FTZ R140, R108, R140, !PT ;  /* 0x0000008c6c8c7209 */ /* 0x000fe20007810000 */
[----:B------:R-:W1:Y:S03]  /*3e40*/  SHFL.BFLY PT, R0, R141, 0x1, 0x1f ;  /* 0x0c201f008d007f89 */ /* 0x000e6600000e0000 */
[----:B------:R-:W-:-:S05]  /*3e50*/  FMNMX.FTZ R140, R109, R140, !PT ;  /* 0x0000008c6d8c7209 */ /* 0x000fca0007810000 */
[----:B------:R-:W2:Y:S01]  /*3e60*/  SHFL.BFLY PT, R3, R140, 0x2, 0x1f ;  /* 0x0c401f008c037f89 */ /* 0x000ea200000e0000 */
[----:B-1----:R-:W-:-:S04]  /*3e70*/  FMNMX.FTZ R141, R141, R0, !PT ;  /* 0x000000008d8d7209 */ /* 0x002fc80007810000 */
[C---:B------:R-:W-:Y:S01]  /*3e80*/  FSETP.NEU.FTZ.AND P0, PT, R141.reuse, -INF , PT ;  /* 0xff8000008d00780b */ /* 0x040fe20003f1d000 */
[----:B------:R-:W-:Y:S01]  /*3e90*/  FMUL.FTZ R2, R141, c[0x0][0x2d0] ;  /* 0x0000b4008d027a20 */ /* 0x000fe20000410000 */
[----:B--2---:R-:W-:-:S04]  /*3ea0*/  FMNMX.FTZ R140, R140, R3, !PT ;  /* 0x000000038c8c7209 */ /* 0x004fc80007810000 */
[----:B------:R-:W-:Y:S01]  /*3eb0*/  FSEL R2, R2, RZ, P0 ;  /* 0x000000ff02027208 */ /* 0x000fe20000000000 */
[----:B------:R-:W1:Y:S04]  /*3ec0*/  SHFL.BFLY PT, R3, R140, 0x1, 0x1f ;  /* 0x0c201f008c037f89 */ /* 0x000e6800000e0000 */
[----:B------:R-:W-:-:S04]  /*3ed0*/  FFMA.FTZ R0, R5, c[0x0][0x2d0], -R2 ;  /* 0x0000b40005007a23 */ /* 0x000fc80000010802 */
[----:B------:R2:W-:Y:S02]  /*3ee0*/  MUFU.EX2 R149, R0 ;  /* 0x0000000000957308 */ /* 0x0005e40000000800 */
[----:B--2---:R-:W-:-:S06]  /*3ef0*/  FFMA.FTZ R0, R6, c[0x0][0x2d0], -R2 ;  /* 0x0000b40006007a23 */ /* 0x004fcc0000010802 */
[----:B------:R2:W3:Y:S01]  /*3f00*/  MUFU.EX2 R148, R0 ;  /* 0x0000000000947308 */ /* 0x0004e20000000800 */
[----:B-1----:R-:W-:Y:S01]  /*3f10*/  FMNMX.FTZ R140, R140, R3, !PT ;  /* 0x000000038c8c7209 */ /* 0x002fe20007810000 */
[----:B--2---:R-:W-:-:S06]  /*3f20*/  FFMA.FTZ R0, R7, c[0x0][0x2d0], -R2 ;  /* 0x0000b40007007a23 */ /* 0x004fcc0000010802 */
[----:B------:R1:W-:Y:S01]  /*3f30*/  MUFU.EX2 R150, R0 ;  /* 0x0000000000967308 */ /* 0x0003e20000000800 */
[----:B------:R-:W-:Y:S01]  /*3f40*/  FSETP.NEU.FTZ.AND P0, PT, R140, -INF , PT ;  /* 0xff8000008c00780b */ /* 0x000fe20003f1d000 */
[----:B-1----:R-:W-:-:S06]  /*3f50*/  FFMA.FTZ R0, R8, c[0x0][0x2d0], -R2 ;  /* 0x0000b40008007a23 */ /* 0x002fcc0000010802 */
[----:B------:R1:W2:Y:S01]  /*3f60*/  MUFU.EX2 R202, R0 ;  /* 0x0000000000ca7308 */ /* 0x0002a20000000800 */
[--C-:B------:R-:W-:Y:S02]  /*3f70*/  FFMA.FTZ R3, R10, c[0x0][0x2d0], -R2.reuse ;  /* 0x0000b4000a037a23 */ /* 0x100fe40000010802 */
[----:B-1----:R-:W-:-:S05]  /*3f80*/  FFMA.FTZ R0, R9, c[0x0][0x2d0], -R2 ;  /* 0x0000b40009007a23 */ /* 0x002fca0000010802 */
[----:B------:R1:W-:Y:S02]  /*3f90*/  MUFU.EX2 R201, R0 ;  /* 0x0000000000c97308 */ /* 0x0003e40000000800 */
[----:B-1----:R-:W-:-:S05]  /*3fa0*/  FMUL.FTZ R0, R140, c[0x0][0x2d0] ;  /* 0x0000b4008c007a20 */ /* 0x002fca0000410000 */
[----:B------:R-:W-:Y:S01]  /*3fb0*/  FSEL R0, R0, RZ, P0 ;  /* 0x000000ff00007208 */ /* 0x000fe20000000000 */
[----:B------:R1:W-:Y:S04]  /*3fc0*/  MUFU.EX2 R204, R3 ;  /* 0x0000000300cc7308 */ /* 0x0003e80000000800 */
[----:B------:R-:W-:-:S04]  /*3fd0*/  FFMA.FTZ R4, R12, c[0x0][0x2d0], -R0 ;  /* 0x0000b4000c047a23 */ /* 0x000fc80000010800 */
[----:B------:R4:W-:Y:S01]  /*3fe0*/  MUFU.EX2 R143, R4 ;  /* 0x00000004008f7308 */ /* 0x0009e20000000800 */
[----:B-1----:R-:W-:-:S07]  /*3ff0*/  FFMA.FTZ R3, R11, c[0x0][0x2d0], -R2 ;  /* 0x0000b4000b037a23 */ /* 0x002fce0000010802 */
[----:B------:R1:W-:Y:S01]  /*4000*/  MUFU.EX2 R205, R3 ;  /* 0x0000000300cd7308 */ /* 0x0003e20000000800 */
[----:B----4-:R-:W-:-:S07]  /*4010*/  FFMA.FTZ R4, R13, c[0x0][0x2d0], -R0 ;  /* 0x0000b4000d047a23 */ /* 0x010fce0000010800 */
[----:B------:R4:W5:Y:S01]  /*4020*/  MUFU.EX2 R142, R4 ;  /* 0x00000004008e7308 */ /* 0x0009620000000800 */
[----:B-1----:R-:W-:-:S05]  /*4030*/  IMAD.IADD R3, R212, 0x1, R209 ;  /* 0x00000001d4037824 */ /* 0x002fca00078e02d1 */
[----:B------:R-:W1:Y:S01]  /*4040*/  LDSM.16.MT88.4 R8, [R3] ;  /* 0x000000000308783b */ /* 0x000e620000004200 */
[----:B----4-:R-:W-:-:S03]  /*4050*/  FFMA.FTZ R4, R14, c[0x0][0x2d0], -R0 ;  /* 0x0000b4000e047a23 */ /* 0x010fc60000010800 */
[----:B------:R-:W-:Y:S04]  /*4060*/  LDSM.16.MT88.4 R44, [R3+0x3800] ;  /* 0x00380000032c783b */ /* 0x000fe80000004200 */
[----:B------:R-:W4:Y:S01]  /*4070*/  LDSM.16.MT88.4 R12, [R3+0x3000] ;  /* 0x00300000030c783b */ /* 0x000f220000004200 */
[----:B------:R5:W-:Y:S01]  /*4080*/  MUFU.EX2 R144, R4 ;  /* 0x0000000400907308 */ /* 0x000be20000000800 */
[----:B---3--:R-:W-:Y:S02]  /*4090*/  F2FP.PACK_AB R20, R148, R149 ;  /* 0x000000959414723e */ /* 0x008fe400000000ff */
[----:B--2---:R-:W-:Y:S01]  /*40a0*/  F2FP.PACK_AB R22, R202, R150 ;  /* 0x00000096ca16723e */ /* 0x004fe200000000ff */
[----:B------:R-:W2:Y:S01]  /*40b0*/  LDSM.16.MT88.4 R32, [R3+0x800] ;  /* 0x000800000320783b */ /* 0x000ea20000004200 */
[----:B-----5:R-:W-:-:S03]  /*40c0*/  F2FP.PACK_AB R21, R142, R143 ;  /* 0x0000008f8e15723e */ /* 0x020fc600000000ff */
[----:B------:R-:W3:Y:S04]  /*40d0*/  LDSM.16.MT88.4 R36, [R3+0x6000] ;  /* 0x006000000324783b */ /* 0x000ee80000004200 */
[----:B------:R-:W5:Y:S01]  /*40e0*/  LDSM.16.MT88.4 R52, [R3+0x6800] ;  /* 0x006800000334783b */ /* 0x000f620000004200 */
[----:B------:R-:W-:-:S03]  /*40f0*/  FFMA.FTZ R4, R16, c[0x0][0x2d0], -R0 ;  /* 0x0000b40010047a23 */ /* 0x000fc60000010800 */
[----:B------:R-:W-:Y:S01]  /*4100*/  LDSM.16.MT88.4 R136, [R3+0x5800] ;  /* 0x005800000388783b */ /* 0x000fe20000004200 */
[----:B------:R1:W1:Y:S02]  /*4110*/  MUFU.EX2 R146, R4 ;  /* 0x0000000400927308 */ /* 0x0002640000000800 */
[----:B-1----:R-:W-:-:S06]  /*4120*/  FFMA.FTZ R4, R17, c[0x0][0x2d0], -R2 ;  /* 0x0000b40011047a23 */ /* 0x002fcc0000010802 */
[----:B------:R1:W-:Y:S01]  /*4130*/  MUFU.EX2 R206, R4 ;  /* 0x0000000400ce7308 */ /* 0x0003e20000000800 */
[----:B------:R-:W-:Y:S01]  /*4140*/  F2FP.PACK_AB R23, R146, R144 ;  /* 0x000000909217723e */ /* 0x000fe200000000ff */
[----:B-1----:R-:W-:-:S06]  /*4150*/  FFMA.FTZ R4, R18, c[0x0][0x2d0], -R0 ;  /* 0x0000b40012047a23 */ /* 0x002fcc0000010800 */
[----:B------:R1:W-:Y:S02]  /*4160*/  MUFU.EX2 R145, R4 ;  /* 0x0000000400917308 */ /* 0x0003e40000000800 */
[----:B-1----:R-:W-:-:S06]  /*4170*/  FFMA.FTZ R4, R19, c[0x0][0x2d0], -R0 ;  /* 0x0000b40013047a23 */ /* 0x002fcc0000010800 */
[----:B------:R1:W1:Y:S02]  /*4180*/  MUFU.EX2 R151, R4 ;  /* 0x0000000400977308 */ /* 0x0002640000000800 */
[----:B-1----:R-:W-:-:S06]  /*4190*/  FFMA.FTZ R4, R24, c[0x0][0x2d0], -R0 ;  /* 0x0000b40018047a23 */ /* 0x002fcc0000010800 */
[----:B------:R1:W-:Y:S01]  /*41a0*/  MUFU.EX2 R200, R4 ;  /* 0x0000000400c87308 */ /* 0x0003e20000000800 */
[----:B------:R-:W-:Y:S01]  /*41b0*/  HMMA.16816.F32 R28, R20, R8, RZ ;  /* 0x00000008141c723c */ /* 0x000fe200000018ff */
[----:B-1----:R-:W-:-:S06]  /*41c0*/  FFMA.FTZ R4, R25, c[0x0][0x2d0], -R0 ;  /* 0x0000b40019047a23 */ /* 0x002fcc0000010800 */
[----:B------:R1:W1:Y:S01]  /*41d0*/  MUFU.EX2 R203, R4 ;  /* 0x0000000400cb7308 */ /* 0x0002620000000800 */
[C---:B----4-:R-:W-:Y:S08]  /*41e0*/  HMMA.16816.F32 R24, R20.reuse, R14, RZ ;  /* 0x0000000e1418723c */ /* 0x050ff000000018ff */
[----:B-1----:R-:W-:Y:S01]  /*41f0*/  HMMA.16816.F32 R4, R20, R12, RZ ;  /* 0x0000000c1404723c */ /* 0x002fe200000018ff */
[----:B------:R-:W-:-:S07]  /*4200*/  F2FP.PACK_AB R16, R204, R201 ;  /* 0x000000c9cc10723e */ /* 0x000fce00000000ff */
[----:B------:R-:W-:Y:S01]  /*4210*/  HMMA.16816.F32 R8, R20, R10, RZ ;  /* 0x0000000a1408723c */ /* 0x000fe200000018ff */
[----:B------:R-:W-:Y:S02]  /*4220*/  F2FP.PACK_AB R17, R151, R145 ;  /* 0x000000919711723e */ /* 0x000fe400000000ff */
[----:B------:R-:W-:Y:S02]  /*4230*/  F2FP.PACK_AB R18, R206, R205 ;  /* 0x000000cdce12723e */ /* 0x000fe400000000ff */
[----:B------:R-:W-:-:S07]  /*4240*/  F2FP.PACK_AB R19, R203, R200 ;  /* 0x000000c8cb13723e */ /* 0x000fce00000000ff */
[C---:B------:R-:W-:Y:S08]  /*4250*/  HMMA.16816.F32 R76, R16.reuse, R46, R24 ;  /* 0x0000002e104c723c */ /* 0x040ff00000001818 */
[C---:B------:R-:W-:Y:S08]  /*4260*/  HMMA.16816.F32 R100, R16.reuse, R44, R4 ;  /* 0x0000002c1064723c */ /* 0x040ff00000001804 */
[C---:B--2---:R-:W-:Y:S01]  /*4270*/  HMMA.16816.F32 R92, R16.reuse, R32, R28 ;  /* 0x00000020105c723c */ /* 0x044fe2000000181c */
[--C-:B------:R-:W-:Y:S01]  /*4280*/  FFMA.FTZ R4, R56, c[0x0][0x2d0], -R2.reuse ;  /* 0x0000b40038047a23 */ /* 0x100fe20000010802 */
[----:B------:R-:W-:Y:S03]  /*4290*/  LDSM.16.MT88.4 R44, [R213+0x800] ;  /* 0x00080000d52c783b */ /* 0x000fe60000004200 */
[----:B------:R1:W-:Y:S03]  /*42a0*/  MUFU.EX2 R27, R4 ;  /* 0x00000004001b7308 */ /* 0x0003e60000000800 */
[----:B------:R-:W-:Y:S01]  /*42b0*/  HMMA.16816.F32 R88, R16, R34, R8 ;  /* 0x000000221058723c */ /* 0x000fe20000001808 */
[----:B------:R-:W2:Y:S01]  /*42c0*/  LDSM.16.MT88.4 R32, [R213] ;  /* 0x00000000d520783b */ /* 0x000ea20000004200 */
[----:B-1----:R-:W-:-:S04]  /*42d0*/  FFMA.FTZ R4, R59, c[0x0][0x2d0], -R2 ;  /* 0x0000b4003b047a23 */ /* 0x002fc80000010802 */
[----:B------:R1:W-:Y:S02]  /*42e0*/  MUFU.EX2 R147, R4 ;  /* 0x0000000400937308 */ /* 0x0003e40000000800 */
[----:B---3--:R-:W-:Y:S01]  /*42f0*/  HMMA.16816.F32 R12, R20, R38, RZ ;  /* 0x00000026140c723c */ /* 0x008fe200000018ff */
[----:B-1----:R-:W-:-:S05]  /*4300*/  FFMA.FTZ R4, R58, c[0x0][0x2d0], -R2 ;  /* 0x0000b4003a047a23 */ /* 0x002fca0000010802 */
[----:B------:R1:W-:Y:S02]  /*4310*/  MUFU.EX2 R120, R4 ;  /* 0x0000000400787308 */ /* 0x0003e40000000800 */
[C---:B------:R-:W-:Y:S01]  /*4320*/  HMMA.16816.F32 R8, R20.reuse, R36, RZ ;  /* 0x000000241408723c */ /* 0x040fe200000018ff */
[----:B------:R-:W-:Y:S01]  /*4330*/  IMAD.IADD R24, R209, 0x1, R213 ;  /* 0x00000001d1187824 */ /* 0x000fe200078e02d5 */
[----:B------:R-:W-:Y:S04]  /*4340*/  LDSM.16.MT88.4 R36, [R3+0x1000] ;  /* 0x001000000324783b */ /* 0x000fe80000004200 */
[----:B------:R-:W3:Y:S02]  /*4350*/  LDSM.16.MT88.4 R116, [R24] ;  /* 0x000000001874783b */ /* 0x000ee40000004200 */
[----:B------:R-:W-:Y:S02]  /*4360*/  HMMA.16816.F32 R28, R20, R48, RZ ;  /* 0x00000030141c723c */ /* 0x000fe400000018ff */
[----:B------:R-:W-:Y:S01]  /*4370*/  LDSM.16.MT88.4 R112, [R24+0x800] ;  /* 0x000800001870783b */ /* 0x000fe20000004200 */
[----:B-1----:R-:W-:-:S05]  /*4380*/  FFMA.FTZ R4, R57, c[0x0][0x2d0], -R2 ;  /* 0x0000b40039047a23 */ /* 0x002fca0000010802 */
[----:B-----5:R-:W-:Y:S01]  /*4390*/  HMMA.16816.F32 R72, R16, R54, R12 ;  /* 0x000000361048723c */ /* 0x020fe2000000180c */
[----:B------:R-:W-:Y:S01]  /*43a0*/  LDSM.16.MT88.4 R56, [R3+0x7000] ;  /* 0x007000000338783b */ /* 0x000fe20000004200 */
[----:B------:R1:W4:Y:S02]  /*43b0*/  MUFU.EX2 R123, R4 ;  /* 0x00000004007b7308 */ /* 0x0003240000000800 */
[----:B-1----:R-:W-:-:S06]  /*43c0*/  FFMA.FTZ R4, R61, c[0x0][0x2d0], -R2 ;  /* 0x0000b4003d047a23 */ /* 0x002fcc0000010802 */
[----:B------:R1:W-:Y:S02]  /*43d0*/  MUFU.EX2 R121, R4 ;  /* 0x0000000400797308 */ /* 0x0003e40000000800 */
[----:B-1----:R-:W-:-:S06]  /*43e0*/  FFMA.FTZ R4, R60, c[0x0][0x2d0], -R2 ;  /* 0x0000b4003c047a23 */ /* 0x002fcc0000010802 */
[----:B------:R1:W-:Y:S02]  /*43f0*/  MUFU.EX2 R122, R4 ;  /* 0x00000004007a7308 */ /* 0x0003e40000000800 */
[----:B-1----:R-:W-:-:S06]  /*4400*/  FFMA.FTZ R4, R62, c[0x0][0x2d0], -R2 ;  /* 0x0000b4003e047a23 */ /* 0x002fcc0000010802 */
[----:B------:R1:W-:Y:S01]  /*4410*/  MUFU.EX2 R124, R4 ;  /* 0x00000004007c7308 */ /* 0x0003e20000000800 */
[----:B--2---:R-:W-:Y:S01]  /*4420*/  HMMA.16816.F32 R12, R20, R32, RZ ;  /* 0x00000020140c723c */ /* 0x004fe200000018ff */
[----:B-1----:R-:W-:-:S06]  /*4430*/  FFMA.FTZ R4, R85, c[0x0][0x2d0], -R0 ;  /* 0x0000b40055047a23 */ /* 0x002fcc0000010800 */
[----:B------:R1:W-:Y:S01]  /*4440*/  MUFU.EX2 R25, R4 ;  /* 0x0000000400197308 */ /* 0x0003e20000000800 */
[C---:B------:R-:W-:Y:S08]  /*4450*/  HMMA.16816.F32 R68, R16.reuse, R52, R8 ;  /* 0x000000341044723c */ /* 0x040ff00000001808 */
[----:B------:R-:W-:Y:S01]  /*4460*/  HMMA.16816.F32 R236, R16, R40, R28 ;  /* 0x0000002810ec723c */ /* 0x000fe2000000181c */
[----:B------:R-:W2:Y:S07]  /*4470*/  LDSM.16.MT88.4 R28, [R3+0x4000] ;  /* 0x00400000031c783b */ /* 0x000eae0000004200 */
[C---:B------:R-:W-:Y:S01]  /*4480*/  HMMA.16816.F32 R32, R20.reuse, R34, RZ ;  /* 0x000000221420723c */ /* 0x040fe200000018ff */
[--C-:B-1----:R-:W-:Y:S01]  /*4490*/  FFMA.FTZ R4, R84, c[0x0][0x2d0], -R0.reuse ;  /* 0x0000b40054047a23 */ /* 0x102fe20000010800 */
[----:B------:R-:W-:Y:S03]  /*44a0*/  LDSM.16.MT88.4 R52, [R3+0x7800] ;  /* 0x007800000334783b */ /* 0x000fe60000004200 */
[----:B------:R1:W5:Y:S03]  /*44b0*/  MUFU.EX2 R26, R4 ;  /* 0x00000004001a7308 */ /* 0x0003660000000800 */
[----:B------:R-:W-:Y:S01]  /*44c0*/  HMMA.16816.F32 R8, R20, R50, RZ ;  /* 0x000000321408723c */ /* 0x000fe200000018ff */
[----:B-1----:R-:W-:-:S04]  /*44d0*/  FFMA.FTZ R4, R63, c[0x0][0x2d0], -R0 ;  /* 0x0000b4003f047a23 */ /* 0x002fc80000010800 */
[----:B------:R1:W-:Y:S02]  /*44e0*/  MUFU.EX2 R5, R4 ;  /* 0x0000000400057308 */ /* 0x0003e40000000800 */
[----:B-1----:R-:W-:-:S06]  /*44f0*/  FFMA.FTZ R4, R64, c[0x0][0x2d0], -R0 ;  /* 0x0000b40040047a23 */ /* 0x002fcc0000010800 */
[----:B------:R1:W1:Y:S01]  /*4500*/  MUFU.EX2 R6, R4 ;  /* 0x0000000400067308 */ /* 0x0002620000000800 */
[----:B------:R-:W-:Y:S01]  /*4510*/  HMMA.16816.F32 R228, R16, R44, R12 ;  /* 0x0000002c10e4723c */ /* 0x000fe2000000180c */
[----:B-1----:R-:W-:Y:S02]  /*4520*/  FFMA.FTZ R4, R87, c[0x0][0x2d0], -R2 ;  /* 0x0000b40057047a23 */ /* 0x002fe40000010802 */
[----:B----4-:R-:W-:-:S04]  /*4530*/  IMAD.MOV.U32 R87, RZ, RZ, R123 ;  /* 0x000000ffff577224 */ /* 0x010fc800078e007b */
[----:B------:R1:W-:Y:S01]  /*4540*/  MUFU.EX2 R84, R4 ;  /* 0x0000000400547308 */ /* 0x0003e20000000800 */
[----:B------:R-:W-:Y:S02]  /*4550*/  F2FP.PACK_AB R12, R147, R27 ;  /* 0x0000001b930c723e */ /* 0x000fe400000000ff */
[----:B------:R-:W-:Y:S01]  /*4560*/  HMMA.16816.F32 R232, R16, R42, R8 ;  /* 0x0000002a10e8723c */ /* 0x000fe20000001808 */
[----:B-----5:R-:W-:Y:S02]  /*4570*/  F2FP.PACK_AB R13, R26, R25 ;  /* 0x000000191a0d723e */ /* 0x020fe400000000ff */
[----:B------:R-:W-:Y:S01]  /*4580*/  F2FP.PACK_AB R14, R87, R120 ;  /* 0x00000078570e723e */ /* 0x000fe200000000ff */
[----:B-1----:R-:W-:Y:S02]  /*4590*/  FFMA.FTZ R4, R86, c[0x0][0x2d0], -R2 ;  /* 0x0000b40056047a23 */ /* 0x002fe40000010802 */
[----:B------:R-:W-:Y:S02]  /*45a0*/  IMAD.MOV.U32 R86, RZ, RZ, R6 ;  /* 0x000000ffff567224 */ /* 0x000fe400078e0006 */
[----:B------:R1:W-:Y:S01]  /*45b0*/  MUFU.EX2 R6, R4 ;  /* 0x0000000400067308 */ /* 0x0003e20000000800 */
[----:B---3--:R-:W-:Y:S02]  /*45c0*/  HMMA.16816.F32 R8, R20, R116, RZ ;  /* 0x000000741408723c */ /* 0x008fe400000018ff */
[----:B------:R-:W-:-:S06]  /*45d0*/  F2FP.PACK_AB R15, R86, R5 ;  /* 0x00000005560f723e */ /* 0x000fcc00000000ff */
[----:B------:R-:W-:Y:S01]  /*45e0*/  HMMA.16816.F32 R224, R16, R46, R32 ;  /* 0x0000002e10e0723c */ /* 0x000fe20000001820 */
[----:B------:R-:W3:Y:S01]  /*45f0*/  LDSM.16.MT88.4 R44, [R3+0x1800] ;  /* 0x00180000032c783b */ /* 0x000ee20000004200 */
[----:B-1----:R-:W-:-:S04]  /*4600*/  FFMA.FTZ R4, R96, c[0x0][0x2d0], -R2 ;  /* 0x0000b40060047a23 */ /* 0x002fc80000010802 */
[----:B------:R1:W-:Y:S02]  /*4610*/  MUFU.EX2 R116, R4 ;  /* 0x0000000400747308 */ /* 0x0003e40000000800 */
[----:B------:R-:W-:Y:S07]  /*4620*/  HMMA.16816.F32 R60, R12, R36, R92 ;  /* 0x000000240c3c723c */ /* 0x000fee000000185c */
[----:B------:R-:W-:Y:S02]  /*4630*/  IMAD.MOV.U32 R95, RZ, RZ, R5 ;  /* 0x000000ffff5f7224 */ /* 0x000fe400078e0005 */
[----:B-1----:R-:W-:-:S04]  /*4640*/  FFMA.FTZ R4, R65, c[0x0][0x2d0], -R0 ;  /* 0x0000b40041047a23 */ /* 0x002fc80000010800 */
[----:B------:R1:W-:Y:S01]  /*4650*/  MUFU.EX2 R92, R4 ;  /* 0x00000004005c7308 */ /* 0x0003e20000000800 */
[----:B------:R-:W-:Y:S01]  /*4660*/  HMMA.16816.F32 R48, R12, R38, R88 ;  /* 0x000000260c30723c */ /* 0x000fe20000001858 */
[----:B-1----:R-:W-:-:S06]  /*4670*/  FFMA.FTZ R4, R81, c[0x0][0x2d0], -R0 ;  /* 0x0000b40051047a23 */ /* 0x002fcc0000010800 */
[----:B------:R1:W4:Y:S01]  /*4680*/  MUFU.EX2 R5, R4 ;  /* 0x0000000400057308 */ /* 0x0003220000000800 */
[C---:B--2---:R-:W-:Y:S08]  /*4690*/  HMMA.16816.F32 R40, R12.reuse, R28, R100 ;  /* 0x0000001c0c28723c */ /* 0x044ff00000001864 */
[----:B------:R-:W-:Y:S01]  /*46a0*/  HMMA.16816.F32 R36, R12, R30, R76 ;  /* 0x0000001e0c24723c */ /* 0x000fe2000000184c */
[----:B------:R-:W2:Y:S01]  /*46b0*/  LDSM.16.MT88.4 R28, [R3+0x4800] ;  /* 0x00480000031c783b */ /* 0x000ea20000004200 */
[----:B-1----:R-:W-:-:S04]  /*46c0*/  FFMA.FTZ R4, R80, c[0x0][0x2d0], -R0 ;  /* 0x0000b40050047a23 */ /* 0x002fc80000010800 */
[----:B------:R1:W-:Y:S02]  /*46d0*/  MUFU.EX2 R252, R4 ;  /* 0x0000000400fc7308 */ /* 0x0003e40000000800 */
[----:B------:R-:W-:Y:S01]  /*46e0*/  HMMA.16816.F32 R32, R12, R56, R68 ;  /* 0x000000380c20723c */ /* 0x000fe20000001844 */
[----:B-1----:R-:W-:-:S05]  /*46f0*/  FFMA.FTZ R4, R82, c[0x0][0x2d0], -R0 ;  /* 0x0000b40052047a23 */ /* 0x002fca0000010800 */
[----:B------:R1:W5:Y:S02]  /*4700*/  MUFU.EX2 R250, R4 ;  /* 0x0000000400fa7308 */ /* 0x0003640000000800 */
[----:B------:R-:W-:Y:S01]  /*4710*/  HMMA.16816.F32 R56, R12, R58, R72 ;  /* 0x0000003a0c38723c */ /* 0x000fe20000001848 */
[----:B------:R-:W-:Y:S02]  /*4720*/  IMAD.MOV.U32 R85, RZ, RZ, R124 ;  /* 0x000000ffff557224 */ /* 0x000fe400078e007c */
[----:B------:R-:W-:Y:S02]  /*4730*/  IMAD.MOV.U32 R93, RZ, RZ, R122 ;  /* 0x000000ffff5d7224 */ /* 0x000fe400078e007a */
[----:B------:R-:W-:Y:S02]  /*4740*/  IMAD.MOV.U32 R94, RZ, RZ, R121 ;  /* 0x000000ffff5e7224 */ /* 0x000fe400078e0079 */
[----:B-1----:R-:W-:-:S04]  /*4750*/  FFMA.FTZ R4, R99, c[0x0][0x2d0], -R2 ;  /* 0x0000b40063047a23 */ /* 0x002fc80000010802 */
[----:B------:R1:W-:Y:S01]  /*4760*/  MUFU.EX2 R251, R4 ;  /* 0x0000000400fb7308 */ /* 0x0003e20000000800 */
[----:B----4-:R-:W-:Y:S01]  /*4770*/  IMAD.MOV.U32 R75, RZ, RZ, R5 ;  /* 0x000000ffff4b7224 */ /* 0x010fe200078e0005 */
[----:B------:R-:W-:Y:S01]  /*4780*/  HMMA.16816.F32 R220, R16, R112, R8 ;  /* 0x0000007010dc723c */ /* 0x000fe20000001808 */
[----:B-1----:R-:W-:-:S06]  /*4790*/  FFMA.FTZ R4, R83, c[0x0][0x2d0], -R2 ;  /* 0x0000b40053047a23 */ /* 0x002fcc0000010802 */
[----:B------:R-:W-:Y:S01]  /*47a0*/  F2FP.PACK_AB R8, R93, R94 ;  /* 0x0000005e5d08723e */ /* 0x000fe200000000ff */
[----:B------:R-:W-:Y:S01]  /*47b0*/  IMAD.MOV.U32 R73, RZ, RZ, R6 ;  /* 0x000000ffff497224 */ /* 0x000fe200078e0006 */
[----:B------:R-:W-:Y:S01]  /*47c0*/  F2FP.PACK_AB R9, R75, R92 ;  /* 0x0000005c4b09723e */ /* 0x000fe200000000ff */
[----:B------:R1:W-:Y:S01]  /*47d0*/  MUFU.EX2 R249, R4 ;  /* 0x0000000400f97308 */ /* 0x0003e20000000800 */
[----:B------:R-:W-:Y:S01]  /*47e0*/  F2FP.PACK_AB R10, R84, R85 ;  /* 0x00000055540a723e */ /* 0x000fe200000000ff */
[----:B------:R-:W-:Y:S01]  /*47f0*/  LDSM.16.MT88.4 R80, [R3+0x8800] ;  /* 0x008800000350783b */ /* 0x000fe20000004200 */
[----:B-----5:R-:W-:Y:S01]  /*4800*/  F2FP.PACK_AB R11, R250, R252 ;  /* 0x000000fcfa0b723e */ /* 0x020fe200000000ff */
[----:B-1----:R-:W-:-:S04]  /*4810*/  FFMA.FTZ R4, R104, c[0x0][0x2d0], -R2 ;  /* 0x0000b40068047a23 */ /* 0x002fc80000010802 */
[----:B------:R1:W-:Y:S02]  /*4820*/  MUFU.EX2 R248, R4 ;  /* 0x0000000400f87308 */ /* 0x0003e40000000800 */
[C---:B---3--:R-:W-:Y:S08]  /*4830*/  HMMA.16816.F32 R60, R8.reuse, R44, R60 ;  /* 0x0000002c083c723c */ /* 0x048ff0000000183c */
[----:B------:R-:W-:Y:S01]  /*4840*/  HMMA.16816.F32 R48, R8, R46, R48 ;  /* 0x0000002e0830723c */ /* 0x000fe20000001830 */
[----:B------:R-:W3:Y:S01]  /*4850*/  LDSM.16.MT88.4 R44, [R3+0x2000] ;  /* 0x00200000032c783b */ /* 0x000ee20000004200 */
[----:B-1----:R-:W-:-:S04]  /*4860*/  FFMA.FTZ R4, R66, c[0x0][0x2d0], -R0 ;  /* 0x0000b40042047a23 */ /* 0x002fc80000010800 */
[----:B------:R1:W-:Y:S02]  /*4870*/  MUFU.EX2 R247, R4 ;  /* 0x0000000400f77308 */ /* 0x0003e40000000800 */
[----:B-1----:R-:W-:-:S06]  /*4880*/  FFMA.FTZ R4, R67, c[0x0][0x2d0], -R0 ;  /* 0x0000b40043047a23 */ /* 0x002fcc0000010800 */
[----:B------:R1:W4:Y:S01]  /*4890*/  MUFU.EX2 R246, R4 ;  /* 0x0000000400f67308 */ /* 0x0003220000000800 */
[----:B--2---:R-:W-:Y:S01]  /*48a0*/  HMMA.16816.F32 R132, R8, R28, R40 ;  /* 0x0000001c0884723c */ /* 0x004fe20000001828 */
[----:B------:R-:W-:Y:S01]  /*48b0*/  LDSM.16.MT88.4 R40, [R3+0x5000] ;  /* 0x005000000328783b */ /* 0x000fe20000004200 */
[----:B-1----:R-:W-:-:S05]  /*48c0*/  FFMA.FTZ R4, R97, c[0x0][0x2d0], -R0 ;  /* 0x0000b40061047a23 */ /* 0x002fca0000010800 */
[----:B------:R1:W-:Y:S01]  /*48d0*/  MUFU.EX2 R245, R4 ;  /* 0x0000000400f57308 */ /* 0x0003e20000000800 */
[----:B------:R-:W-:Y:S01]  /*48e0*/  HMMA.16816.F32 R64, R8, R30, R36 ;  /* 0x0000001e0840723c */ /* 0x000fe20000001824 */
[----:B------:R-:W2:Y:S01]  /*48f0*/  LDSM.16.MT88.4 R28, [R3+0x8000] ;  /* 0x00800000031c783b */ /* 0x000ea20000004200 */
[----:B-1----:R-:W-:-:S05]  /*4900*/  FFMA.FTZ R4, R98, c[0x0][0x2d0], -R0 ;  /* 0x0000b40062047a23 */ /* 0x002fca0000010800 */
[----:B------:R1:W5:Y:S02]  /*4910*/  MUFU.EX2 R244, R4 ;  /* 0x0000000400f47308 */ /* 0x0003640000000800 */
[----:B-1----:R-:W-:-:S06]  /*4920*/  FFMA.FTZ R4, R107, c[0x0][0x2d0], -R2 ;  /* 0x0000b4006b047a23 */ /* 0x002fcc0000010802 */
[----:B------:R1:W1:Y:S01]  /*4930*/  MUFU.EX2 R243, R4 ;  /* 0x0000000400f37308 */ /* 0x0002620000000800 */
[----:B------:R-:W-:Y:S01]  /*4940*/  HMMA.16816.F32 R36, R8, R52, R32 ;  /* 0x000000340824723c */ /* 0x000fe20000001820 */
[--C-:B-1----:R-:W-:Y:S02]  /*4950*/  FFMA.FTZ R4, R106, c[0x0][0x2d0], -R2.reuse ;  /* 0x0000b4006a047a23 */ /* 0x102fe40000010802 */
[----:B------:R-:W-:-:S04]  /*4960*/  FFMA.FTZ R2, R111, c[0x0][0x2d0], -R2 ;  /* 0x0000b4006f027a23 */ /* 0x000fc80000010802 */
[----:B------:R1:W-:Y:S01]  /*4970*/  MUFU.EX2 R241, R2 ;  /* 0x0000000200f17308 */ /* 0x0003e20000000800 */
[----:B------:R-:W-:Y:S01]  /*4980*/  HMMA.16816.F32 R32, R8, R54, R56 ;  /* 0x000000360820723c */ /* 0x000fe20000001838 */
[----:B----4-:R-:W-:Y:S01]  /*4990*/  F2FP.PACK_AB R5, R246, R247 ;  /* 0x000000f7f605723e */ /* 0x010fe200000000ff */
[----:B------:R-:W-:Y:S01]  /*49a0*/  IMAD.MOV.U32 R117, RZ, RZ, R217 ;  /* 0x000000ffff757224 */ /* 0x000fe200078e00d9 */
[----:B------:R-:W-:Y:S01]  /*49b0*/  F2FP.PACK_AB R6, R249, R251 ;  /* 0x000000fbf906723e */ /* 0x000fe200000000ff */
[----:B------:R-:W-:Y:S01]  /*49c0*/  LDSM.16.MT88.4 R52, [R212+0x3000] ;  /* 0x00300000d434783b */ /* 0x000fe20000004200 */
[----:B-----5:R-:W-:Y:S01]  /*49d0*/  F2FP.PACK_AB R7, R244, R245 ;  /* 0x000000f5f407723e */ /* 0x020fe200000000ff */
[--C-:B-1----:R-:W-:Y:S02]  /*49e0*/  FFMA.FTZ R2, R105, c[0x0][0x2d0], -R0.reuse ;  /* 0x0000b40069027a23 */ /* 0x102fe40000010800 */
[----:B------:R-:W1:Y:S02]  /*49f0*/  LDSM.16.MT88.4 R104, [R3+0x2800] ;  /* 0x002800000368783b */ /* 0x000e640000004200 */
[----:B------:R4:W-:Y:S08]  /*4a00*/  MUFU.EX2 R240, R2 ;  /* 0x0000000200f07308 */ /* 0x0009f00000000800 */
[----:B------:R5:W-:Y:S01]  /*4a10*/  MUFU.EX2 R242, R4 ;  /* 0x0000000400f27308 */ /* 0x000be20000000800 */
[----:B----4-:R-:W-:-:S07]  /*4a20*/  FFMA.FTZ R2, R110, c[0x0][0x2d0], -R0 ;  /* 0x0000b4006e027a23 */ /* 0x010fce0000010800 */
[----:B------:R4:W1:Y:S01]  /*4a30*/  MUFU.EX2 R219, R2 ;  /* 0x0000000200db7308 */ /* 0x0008620000000800 */
[----:B-----5:R-:W-:-:S07]  /*4a40*/  F2FP.PACK_AB R4, R116, R73 ;  /* 0x000000497404723e */ /* 0x020fce00000000ff */
[----:B---3--:R-:W-:Y:S01]  /*4a50*/  HMMA.16816.F32 R100, R4, R44, R60 ;  /* 0x0000002c0464723c */ /* 0x008fe2000000183c */
[--C-:B----4-:R-:W-:Y:S02]  /*4a60*/  FFMA.FTZ R2, R108, c[0x0][0x2d0], -R0.reuse ;  /* 0x0000b4006c027a23 */ /* 0x110fe40000010800 */
[----:B------:R-:W-:-:S05]  /*4a70*/  FFMA.FTZ R0, R109, c[0x0][0x2d0], -R0 ;  /* 0x0000b4006d007a23 */ /* 0x000fca0000010800 */
[C---:B------:R-:W-:Y:S01]  /*4a80*/  HMMA.16816.F32 R44, R4.reuse, R46, R48 ;  /* 0x0000002e042c723c */ /* 0x040fe20000001830 */
[----:B------:R-:W-:Y:S01]  /*4a90*/  MUFU.EX2 R218, R2 ;  /* 0x0000000200da7308 */ /* 0x000fe20000000800 */
[----:B------:R-:W-:Y:S01]  /*4aa0*/  F2FP.PACK_AB R96, R243, R248 ;  /* 0x000000f8f360723e */ /* 0x000fe200000000ff */
[----:B------:R-:W3:Y:S06]  /*4ab0*/  LDSM.16.MT88.4 R48, [R212+0x3800] ;  /* 0x00380000d430783b */ /* 0x000eec0000004200 */
[----:B------:R-:W4:Y:S01]  /*4ac0*/  MUFU.EX2 R217, R0 ;  /* 0x0000000000d97308 */ /* 0x000f220000000800 */
[----:B--2---:R-:W-:Y:S01]  /*4ad0*/  HMMA.16816.F32 R36, R4, R28, R36 ;  /* 0x0000001c0424723c */ /* 0x004fe20000001824 */
[----:B-1----:R-:W-:-:S02]  /*4ae0*/  F2FP.PACK_AB R97, R219, R240 ;  /* 0x000000f0db61723e */ /* 0x002fc400000000ff */
[----:B------:R-:W-:-:S05]  /*4af0*/  F2FP.PACK_AB R98, R241, R242 ;  /* 0x000000f2f162723e */ /* 0x000fca00000000ff */
[----:B------:R-:W-:Y:S01]  /*4b00*/  HMMA.16816.F32 R32, R4, R30, R32 ;  /* 0x0000001e0420723c */ /* 0x000fe20000001820 */
[----:B----4-:R-:W-:-:S07]  /*4b10*/  F2FP.PACK_AB R99, R217, R218 ;  /* 0x000000dad963723e */ /* 0x010fce00000000ff */
[----:B------:R-:W-:Y:S08]  /*4b20*/  HMMA.16816.F32 R132, R4, R40, R132 ;  /* 0x000000280484723c */ /* 0x000ff00000001884 */
[----:B------:R-:W-:Y:S08]  /*4b30*/  HMMA.16816.F32 R100, R96, R104, R100 ;  /* 0x000000686064723c */ /* 0x000ff00000001864 */
[----:B------:R-:W-:Y:S08]  /*4b40*/  HMMA.16816.F32 R40, R4, R42, R64 ;  /* 0x0000002a0428723c */ /* 0x000ff00000001840 */
[C---:B------:R-:W-:Y:S01]  /*4b50*/  HMMA.16816.F32 R104, R96.reuse, R106, R44 ;  /* 0x0000006a6068723c */ /* 0x040fe2000000182c */
[----:B------:R-:W1:Y:S07]  /*4b60*/  LDSM.16.MT88.4 R44, [R213+0x3000] ;  /* 0x00300000d52c783b */ /* 0x000e6e0000004200 */
[C---:B------:R-:W-:Y:S08]  /*4b70*/  HMMA.16816.F32 R76, R96.reuse, R80, R36 ;  /* 0x00000050604c723c */ /* 0x040ff00000001824 */
[----:B------:R-:W-:Y:S08]  /*4b80*/  HMMA.16816.F32 R80, R96, R82, R32 ;  /* 0x000000526050723c */ /* 0x000ff00000001820 */
[C---:B------:R-:W-:Y:S08]  /*4b90*/  HMMA.16816.F32 R32, R20.reuse, R52, RZ ;  /* 0x000000341420723c */ /* 0x040ff000000018ff */
[C---:B------:R-:W-:Y:S01]  /*4ba0*/  HMMA.16816.F32 R28, R20.reuse, R54, RZ ;  /* 0x00000036141c723c */ /* 0x040fe200000018ff */
[----:B------:R-:W2:Y:S07]  /*4bb0*/  LDSM.16.MT88.4 R52, [R24+0x3000] ;  /* 0x003000001834783b */ /* 0x000eae0000004200 */
[----:B------:R-:W-:Y:S08]  /*4bc0*/  HMMA.16816.F32 R36, R20, R118, RZ ;  /* 0x000000761424723c */ /* 0x000ff000000018ff */
[C---:B------:R-:W-:Y:S08]  /*4bd0*/  HMMA.16816.F32 R132, R96.reuse, R136, R132 ;  /* 0x000000886084723c */ /* 0x040ff00000001884 */
[----:B------:R-:W-:Y:S01]  /*4be0*/  HMMA.16816.F32 R136, R96, R138, R40 ;  /* 0x0000008a6088723c */ /* 0x000fe20000001828 */
[----:B------:R-:W4:Y:S07]  /*4bf0*/  LDSM.16.MT88.4 R40, [R213+0x3800] ;  /* 0x00380000d528783b */ /* 0x000f2e0000004200 */
[C---:B---3--:R-:W-:Y:S08]  /*4c00*/  HMMA.16816.F32 R68, R16.reuse, R48, R32 ;  /* 0x000000301044723c */ /* 0x048ff00000001820 */
[C---:B------:R-:W-:Y:S01]  /*4c10*/  HMMA.16816.F32 R128, R16.reuse, R50, R28 ;  /* 0x000000321080723c */ /* 0x040fe2000000181c */
[----:B------:R-:W3:Y:S07]  /*4c20*/  LDSM.16.MT88.4 R48, [R24+0x3800] ;  /* 0x003800001830783b */ /* 0x000eee0000004200 */
[----:B------:R-:W-:Y:S08]  /*4c30*/  HMMA.16816.F32 R60, R16, R114, R36 ;  /* 0x00000072103c723c */ /* 0x000ff00000001824 */
[C---:B-1----:R-:W-:Y:S08]  /*4c40*/  HMMA.16816.F32 R36, R20.reuse, R44, RZ ;  /* 0x0000002c1424723c */ /* 0x042ff000000018ff */
[----:B--2---:R-:W-:Y:S01]  /*4c50*/  HMMA.16816.F32 R28, R20, R52, RZ ;  /* 0x00000034141c723c */ /* 0x004fe200000018ff */
[----:B------:R-:W-:-:S07]  /*4c60*/  IMAD.MOV.U32 R74, RZ, RZ, R120 ;  /* 0x000000ffff4a7224 */ /* 0x000fce00078e0078 */
[----:B------:R-:W-:Y:S08]  /*4c70*/  HMMA.16816.F32 R32, R20, R46, RZ ;  /* 0x0000002e1420723c */ /* 0x000ff000000018ff */
[C---:B----4-:R-:W-:Y:S01]  /*4c80*/  HMMA.16816.F32 R120, R16.reuse, R40, R36 ;  /* 0x000000281078723c */ /* 0x050fe20000001824 */
[----:B------:R-:W1:Y:S07]  /*4c90*/  LDSM.16.MT88.4 R36, [R212+0x6000] ;  /* 0x00600000d424783b */ /* 0x000e6e0000004200 */
[----:B---3--:R-:W-:Y:S08]  /*4ca0*/  HMMA.16816.F32 R124, R16, R48, R28 ;  /* 0x00000030107c723c */ /* 0x008ff0000000181c */
[----:B------:R-:W-:Y:S08]  /*4cb0*/  HMMA.16816.F32 R28, R20, R54, RZ ;  /* 0x00000036141c723c */ /* 0x000ff000000018ff */
[C---:B------:R-:W-:Y:S01]  /*4cc0*/  HMMA.16816.F32 R44, R16.reuse, R42, R32 ;  /* 0x0000002a102c723c */ /* 0x040fe20000001820 */
[----:B------:R-:W2:Y:S11]  /*4cd0*/  LDSM.16.MT88.4 R32, [R212+0x6800] ;  /* 0x00680000d420783b */ /* 0x000eb60000004200 */
[----:B------:R-:W-:Y:S04]  /*4ce0*/  @!UPT UIADD3 URZ, URZ, URZ, URZ ;  /* 0x0000003f3f3ff290 */ /* 0x000fe8000fffe03f */
[----:B------:R-:W-:Y:S08]  /*4cf0*/  HMMA.16816.F32 R88, R16, R50, R28 ;  /* 0x000000321058723c */ /* 0x000ff0000000181c */
[----:B-1----:R-:W-:Y:S01]  /*4d00*/  HMMA.16816.F32 R28, R20, R36, RZ ;  /* 0x00000024141c723c */ /* 0x002fe200000018ff */
[----:B------:R-:W-:Y:S02]  /*4d10*/  FADD.FTZ R0, R143, R142 ;  /* 0x0000008e8f007221 */ /* 0x000fe40000010000 */
[----:B------:R-:W-:-:S02]  /*4d20*/  IMAD.MOV.U32 R142, RZ, RZ, R117 ;  /* 0x000000ffff8e7224 */ /* 0x000fc400078e0075 */
[----:B------:R-:W-:Y:S11]  /*4d30*/  IMAD.MOV.U32 R143, RZ, RZ, R116 ;  /* 0x000000ffff8f7224 */ /* 0x000ff600078e0074 */
[----:B------:R-:W-:Y:S08]  /*4d40*/  @!UPT UIADD3 URZ, URZ, URZ, URZ ;  /* 0x0000003f3f3ff290 */ /* 0x000ff0000fffe03f */
[----:B--2---:R-:W-:Y:S08]  /*4d50*/  HMMA.16816.F32 R116, R16, R32, R28 ;  /* 0x000000201074723c */ /* 0x004ff0000000181c */
[----:B------:R-:W-:Y:S01]  /*4d60*/  HMMA.16816.F32 R28, R20, R38, RZ ;  /* 0x00000026141c723c */ /* 0x000fe200000018ff */
[----:B------:R-:W1:Y:S11]  /*4d70*/  LDSM.16.MT88.4 R36, [R213+0x6000] ;  /* 0x00600000d524783b */ /* 0x000e760000004200 */
[----:B------:R-:W-:Y:S11]  /*4d80*/  @!UPT UIADD3 URZ, URZ, URZ, URZ ;  /* 0x0000003f3f3ff290 */ /* 0x000ff6000fffe03f */
[----:B------:R-:W-:Y:S01]  /*4d90*/  @!UPT UIADD3 URZ, URZ, URZ, URZ ;  /* 0x0000003f3f3ff290 */ /* 0x000fe2000fffe03f */
[----:B------:R-:W-:Y:S01]  /*4da0*/  HMMA.16816.F32 R112, R16, R34, R28 ;  /* 0x000000221070723c */ /* 0x000fe2000000181c */
[----:B------:R-:W2:Y:S07]  /*4db0*/  LDSM.16.MT88.4 R32, [R213+0x6800] ;  /* 0x00680000d520783b */ /* 0x000eae0000004200 */
[----:B-1----:R-:W-:Y:S11]  /*4dc0*/  HMMA.16816.F32 R28, R20, R36, RZ ;  /* 0x00000024141c723c */ /* 0x002ff600000018ff */
[----:B------:R-:W-:Y:S11]  /*4dd0*/  @!UPT UIADD3 URZ, URZ, URZ, URZ ;  /* 0x0000003f3f3ff290 */ /* 0x000ff6000fffe03f */
[----:B------:R-:W-:Y:S02]  /*4de0*/  @!UPT UIADD3 URZ, URZ, URZ, URZ ;  /* 0x0000003f3f3ff290 */ /* 0x000fe4000fffe03f */
[----:B--2---:R-:W-:Y:S08]  /*4df0*/  HMMA.16816.F32 R108, R16, R32, R28 ;  /* 0x00000020106c723c */ /* 0x004ff0000000181c */
[----:B------:R-:W-:Y:S01]  /*4e00*/  HMMA.16816.F32 R28, R20, R38, RZ ;  /* 0x00000026141c723c */ /* 0x000fe200000018ff */
[----:B------:R-:W-:Y:S02]  /*4e10*/  IMAD.MOV.U32 R65, RZ, RZ, R93 ;  /* 0x000000ffff417224 */ /* 0x000fe400078e005d */
[----:B------:R-:W-:-:S02]  /*4e20*/  IMAD.MOV.U32 R66, RZ, RZ, R92 ;  /* 0x000000ffff427224 */ /* 0x000fc400078e005c */
[----:B------:R-:W-:Y:S02]  /*4e30*/  IMAD.MOV.U32 R67, RZ, RZ, R94 ;  /* 0x000000ffff437224 */ /* 0x000fe400078e005e */
[----:B------:R-:W-:Y:S11]  /*4e40*/  IMAD.MOV.U32 R58, RZ, RZ, R95 ;  /* 0x000000ffff3a7224 */ /* 0x000ff600078e005f */
[----:B------:R-:W-:Y:S06]  /*4e50*/  @!UPT UIADD3 URZ, URZ, URZ, URZ ;  /* 0x0000003f3f3ff290 */ /* 0x000fec000fffe03f */
[----:B------:R-:W-:Y:S01]  /*4e60*/  HMMA.16816.F32 R92, R16, R34, R28 ;  /* 0x00000022105c723c */ /* 0x000fe2000000181c */
[----:B------:R-:W1:Y:S01]  /*4e70*/  LDSM.16.MT88.4 R28, [R24+0x6000] ;  /* 0x00600000181c783b */ /* 0x000e620000004200 */
[----:B------:R-:W-:-:S04]  /*4e80*/  FADD.FTZ R2, R149, R148 ;  /* 0x0000009495027221 */ /* 0x000fc80000010000 */
[----:B------:R-:W-:-:S04]  /*4e90*/  FADD.FTZ R2, R150, R2 ;  /* 0x0000000296027221 */ /* 0x000fc80000010000 */
[----:B------:R-:W-:Y:S01]  /*4ea0*/  FADD.FTZ R2, R202, R2 ;  /* 0x00000002ca027221 */ /* 0x000fe20000010000 */
[C---:B-1----:R-:W-:Y:S08]  /*4eb0*/  HMMA.16816.F32 R32, R20.reuse, R28, RZ ;  /* 0x0000001c1420723c */ /* 0x042ff000000018ff */
[----:B------:R-:W-:Y:S01]  /*4ec0*/  HMMA.16816.F32 R20, R20, R30, RZ ;  /* 0x0000001e1414723c */ /* 0x000fe200000018ff */
[----:B------:R-:W1:Y:S01]  /*4ed0*/  LDSM.16.MT88.4 R28, [R24+0x6800] ;  /* 0x00680000181c783b */ /* 0x000e620000004200 */
[----:B------:R-:W-:-:S04]  /*4ee0*/  FADD.FTZ R2, R201, R2 ;  /* 0x00000002c9027221 */ /* 0x000fc80000010000 */
[----:B------:R-:W-:-:S04]  /*4ef0*/  FADD.FTZ R2, R204, R2 ;  /* 0x00000002cc027221 */ /* 0x000fc80000010000 */
[----:B------:R-:W-:Y:S02]  /*4f00*/  FADD.FTZ R2, R205, R2 ;  /* 0x00000002cd027221 */ /* 0x000fe40000010000 */
[----:B------:R-:W-:Y:S02]  /*4f10*/  IMAD.MOV.U32 R56, RZ, RZ, R86 ;  /* 0x000000ffff387224 */ /* 0x000fe400078e0056 */
[----:B------:R-:W-:Y:S02]  /*4f20*/  FADD.FTZ R2, R206, R2 ;  /* 0x00000002ce027221 */ /* 0x000fe40000010000 */
[----:B------:R-:W-:Y:S02]  /*4f30*/  IMAD.MOV.U32 R57, RZ, RZ, R87 ;  /* 0x000000ffff397224 */ /* 0x000fe400078e0057 */
[----:B------:R-:W-:Y:S02]  /*4f40*/  IMAD.MOV.U32 R205, RZ, RZ, R84 ;  /* 0x000000ffffcd7224 */ /* 0x000fe400078e0054 */
[----:B------:R-:W-:-:S02]  /*4f50*/  IMAD.MOV.U32 R206, RZ, RZ, R85 ;  /* 0x000000ffffce7224 */ /* 0x000fc400078e0055 */
[C---:B-1----:R-:W-:Y:S08]  /*4f60*/  HMMA.16816.F32 R84, R16.reuse, R28, R32 ;  /* 0x0000001c1054723c */ /* 0x042ff00000001820 */
[----:B------:R-:W-:Y:S01]  /*4f70*/  HMMA.16816.F32 R32, R16, R30, R20 ;  /* 0x0000001e1020723c */ /* 0x000fe20000001814 */
[----:B------:R-:W1:Y:S01]  /*4f80*/  LDSM.16.MT88.4 R16, [R212+0x1000] ;  /* 0x00100000d410783b */ /* 0x000e620000004200 */
[----:B------:R-:W-:-:S02]  /*4f90*/  IMAD.MOV.U32 R64, RZ, RZ, R75 ;  /* 0x000000ffff407224 */ /* 0x000fc400078e004b */
[----:B------:R-:W-:Y:S01]  /*4fa0*/  IMAD.MOV.U32 R204, RZ, RZ, R73 ;  /* 0x000000ffffcc7224 */ /* 0x000fe200078e0049 */
[----:B------:R-:W2:Y:S01]  /*4fb0*/  LDSM.16.MT88.4 R20, [R213+0x1000] ;  /* 0x00100000d514783b */ /* 0x000ea20000004200 */
[----:B------:R-:W-:Y:S02]  /*4fc0*/  IMAD.MOV.U32 R59, RZ, RZ, R74 ;  /* 0x000000ffff3b7224 */ /* 0x000fe400078e004a */
[----:B------:R-:W-:-:S04]  /*4fd0*/  FADD.FTZ R0, R144, R0 ;  /* 0x0000000090007221 */ /* 0x000fc80000010000 */
[----:B------:R-:W-:-:S04]  /*4fe0*/  FADD.FTZ R0, R146, R0 ;  /* 0x0000000092007221 */ /* 0x000fc80000010000 */
[----:B------:R-:W-:Y:S01]  /*4ff0*/  FADD.FTZ R0, R145, R0 ;  /* 0x0000000091007221 */ /* 0x000fe20000010000 */
[----:B-1----:R-:W-:Y:S07]  /*5000*/  HMMA.16816.F32 R72, R12, R16, R236 ;  /* 0x000000100c48723c */ /* 0x002fee00000018ec */
[----:B------:R-:W-:Y:S02]  /*5010*/  IMAD.MOV.U32 R239, RZ, RZ, R64 ;  /* 0x000000ffffef7224 */ /* 0x000fe400078e0040 */
[----:B------:R-:W-:-:S02]  /*5020*/  IMAD.MOV.U32 R238, RZ, RZ, R65 ;  /* 0x000000ffffee7224 */ /* 0x000fc400078e0041 */
[----:B------:R-:W-:Y:S02]  /*5030*/  IMAD.MOV.U32 R237, RZ, RZ, R66 ;  /* 0x000000ffffed7224 */ /* 0x000fe400078e0042 */
[----:B------:R-:W-:Y:S02]  /*5040*/  IMAD.MOV.U32 R236, RZ, RZ, R67 ;  /* 0x000000ffffec7224 */ /* 0x000fe400078e0043 */
[----:B------:R-:W-:Y:S01]  /*5050*/  HMMA.16816.F32 R64, R12, R18, R232 ;  /* 0x000000120c40723c */ /* 0x000fe200000018e8 */
[----:B------:R-:W1:Y:S01]  /*5060*/  LDSM.16.MT88.4 R16, [R24+0x1000] ;  /* 0x001000001810783b */ /* 0x000e620000004200 */
[----:B------:R-:W-:-:S04]  /*5070*/  FADD.FTZ R0, R151, R0 ;  /* 0x0000000097007221 */ /* 0x000fc80000010000 */
[----:B------:R-:W-:-:S04]  /*5080*/  FADD.FTZ R0, R200, R0 ;  /* 0x00000000c8007221 */ /* 0x000fc80000010000 */
[----:B------:R-:W-:-:S04]  /*5090*/  FADD.FTZ R0, R203, R0 ;  /* 0x00000000cb007221 */ /* 0x000fc80000010000 */
[----:B------:R-:W-:Y:S01]  /*50a0*/  FADD.FTZ R0, R25, R0 ;  /* 0x0000000019007221 */ /* 0x000fe20000010000 */
[----:B--2---:R-:W-:Y:S01]  /*50b0*/  HMMA.16816.F32 R48, R12, R22, R224 ;  /* 0x000000160c30723c */ /* 0x004fe200000018e0 */
[----:B------:R-:W-:Y:S02]  /*50c0*/  IMAD.MOV.U32 R235, RZ, RZ, R56 ;  /* 0x000000ffffeb7224 */ /* 0x000fe400078e0038 */
[----:B------:R-:W-:Y:S02]  /*50d0*/  FADD.FTZ R3, R26, R0 ;  /* 0x000000001a037221 */ /* 0x000fe40000010000 */
[----:B------:R-:W-:Y:S02]  /*50e0*/  IMAD.MOV.U32 R234, RZ, RZ, R57 ;  /* 0x000000ffffea7224 */ /* 0x000fe400078e0039 */
[----:B------:R-:W-:Y:S02]  /*50f0*/  IMAD.MOV.U32 R233, RZ, RZ, R58 ;  /* 0x000000ffffe97224 */ /* 0x000fe400078e003a */
[----:B------:R-:W-:-:S02]  /*5100*/  IMAD.MOV.U32 R0, RZ, RZ, R59 ;  /* 0x000000ffff007224 */ /* 0x000fc400078e003b */
        /* <DEDUP_REMOVED lines=9> */
[----:B------:R-:W-:Y:S01]  /*51a0*/  HMMA.16816.F32 R44, R12, R18, R44 ;  /* 0x000000120c2c723c */ /* 0x000fe2000000182c */
[----:B------:R-:W1:Y:S01]  /*51b0*/  LDSM.16.MT88.4 R16, [R212+0x7000] ;  /* 0x00700000d410783b */ /* 0x000e620000004200 */
[----:B------:R-:W-:-:S04]  /*51c0*/  FADD.FTZ R2, R27, R2 ;  /* 0x000000021b027221 */ /* 0x000fc80000010000 */
[----:B------:R-:W-:Y:S02]  /*51d0*/  FADD.FTZ R2, R147, R2 ;  /* 0x0000000293027221 */ /* 0x000fe40000010000 */
        /* <DEDUP_REMOVED lines=11> */
[----:B------:R-:W1:Y:S04]  /*5290*/  LDSM.16.MT88.4 R16, [R213+0x1800] ;  /* 0x00180000d510783b */ /* 0x000e680000004200 */
[----:B------:R-:W3:Y:S03]  /*52a0*/  LDSM.16.MT88.4 R12, [R24+0x1800] ;  /* 0x00180000180c783b */ /* 0x000ee60000004200 */
        /* <DEDUP_REMOVED lines=20> */
[----:B------:R-:W-:Y:S01]  /*53f0*/  LDSM.16.MT88.4 R20, [R212+0x2000] ;  /* 0x00200000d414783b */ /* 0x000fe20000004200 */
[----:B------:R-:W-:-:S02]  /*5400*/  FADD.FTZ R0, R0, R2 ;  /* 0x0000000200007221 */ /* 0x000fc40000010000 */
[----:B------:R-:W-:Y:S01]  /*5410*/  FADD.FTZ R3, R233, R3 ;  /* 0x00000003e9037221 */ /* 0x000fe20000010000 */
[----:B------:R-:W-:Y:S03]  /*5420*/  LDSM.16.MT88.4 R144, [R212+0x2800] ;  /* 0x00280000d490783b */ /* 0x000fe60000004200 */
[C---:B-1----:R-:W-:Y:S08]  /*5430*/  HMMA.16816.F32 R32, R8.reuse, R16, R128 ;  /* 0x000000100820723c */ /* 0x042ff00000001880 */
[C---:B------:R-:W-:Y:S01]  /*5440*/  HMMA.16816.F32 R28, R8.reuse, R18, R124 ;  /* 0x00000012081c723c */ /* 0x040fe2000000187c */
[----:B------:R-:W-:Y:S07]  /*5450*/  LDSM.16.MT88.4 R16, [R213+0x2000] ;  /* 0x00200000d510783b */ /* 0x000fee0000004200 */
[C---:B---3--:R-:W-:Y:S01]  /*5460*/  HMMA.16816.F32 R128, R8.reuse, R12, R120 ;  /* 0x0000000c0880723c */ /* 0x048fe20000001878 */
[----:B------:R-:W-:Y:S07]  /*5470*/  LDSM.16.MT88.4 R120, [R24+0x2800] ;  /* 0x002800001878783b */ /* 0x000fee0000004200 */
[----:B------:R-:W-:Y:S01]  /*5480*/  HMMA.16816.F32 R92, R8, R14, R92 ;  /* 0x0000000e085c723c */ /* 0x000fe2000000185c */
[----:B------:R-:W1:Y:S04]  /*5490*/  LDSM.16.MT88.4 R12, [R24+0x2000] ;  /* 0x00200000180c783b */ /* 0x000e680000004200 */
[----:B------:R-:W2:Y:S03]  /*54a0*/  LDSM.16.MT88.4 R8, [R212+0x5000] ;  /* 0x00500000d408783b */ /* 0x000ea60000004200 */
[C---:B-1----:R-:W-:Y:S08]  /*54b0*/  HMMA.16816.F32 R88, R4.reuse, R14, R84 ;  /* 0x0000000e0458723c */ /* 0x042ff00000001854 */
[C---:B--2---:R-:W-:Y:S08]  /*54c0*/  HMMA.16816.F32 R124, R4.reuse, R8, R68 ;  /* 0x00000008047c723c */ /* 0x044ff00000001844 */
[C---:B------:R-:W-:Y:S01]  /*54d0*/  HMMA.16816.F32 R84, R4.reuse, R10, R60 ;  /* 0x0000000a0454723c */ /* 0x040fe2000000183c */
[----:B------:R-:W1:Y:S07]  /*54e0*/  LDSM.16.MT88.4 R8, [R213+0x8000] ;  /* 0x00800000d508783b */ /* 0x000e6e0000004200 */
[C---:B------:R-:W-:Y:S01]  /*54f0*/  HMMA.16816.F32 R116, R4.reuse, R12, R116 ;  /* 0x0000000c0474723c */ /* 0x040fe20000001874 */
[----:B------:R-:W2:Y:S07]  /*5500*/  LDSM.16.MT88.4 R12, [R212+0x8000] ;  /* 0x00800000d40c783b */ /* 0x000eae0000004200 */
[C---:B------:R-:W-:Y:S01]  /*5510*/  HMMA.16816.F32 R44, R4.reuse, R22, R112 ;  /* 0x00000016042c723c */ /* 0x040fe20000001870 */
[----:B------:R-:W-:Y:S07]  /*5520*/  LDSM.16.MT88.4 R112, [R213+0x2800] ;  /* 0x00280000d570783b */ /* 0x000fee0000004200 */
[----:B------:R-:W-:Y:S01]  /*5530*/  HMMA.16816.F32 R148, R4, R20, R148 ;  /* 0x000000140494723c */ /* 0x000fe20000001894 */
[----:B------:R-:W-:Y:S01]  /*5540*/  LDSM.16.MT88.4 R20, [R213+0x5000] ;  /* 0x00500000d514783b */ /* 0x000fe20000004200 */
[----:B------:R-:W-:-:S06]  /*5550*/  FADD.FTZ R2, R234, R0 ;  /* 0x00000000ea027221 */ /* 0x000fcc0000010000 */
[C---:B-1----:R-:W-:Y:S08]  /*5560*/  HMMA.16816.F32 R32, R4.reuse, R8, R32 ;  /* 0x000000080420723c */ /* 0x042ff00000001820 */
[----:B------:R-:W-:Y:S01]  /*5570*/  HMMA.16816.F32 R28, R4, R10, R28 ;  /* 0x0000000a041c723c */ /* 0x000fe2000000181c */
[----:B------:R-:W1:Y:S01]  /*5580*/  LDSM.16.MT88.4 R8, [R24+0x8000] ;  /* 0x008000001808783b */ /* 0x000e620000004200 */
[----:B------:R-:W-:-:S02]  /*5590*/  FADD.FTZ R0, R235, R3 ;  /* 0x00000003eb007221 */ /* 0x000fc40000010000 */
[----:B------:R-:W-:Y:S02]  /*55a0*/  FADD.FTZ R2, R236, R2 ;  /* 0x00000002ec027221 */ /* 0x000fe40000010000 */
[----:B------:R-:W-:Y:S02]  /*55b0*/  FADD.FTZ R0, R237, R0 ;  /* 0x00000000ed007221 */ /* 0x000fe40000010000 */
[----:B------:R-:W-:Y:S01]  /*55c0*/  HMMA.16816.F32 R108, R4, R16, R108 ;  /* 0x00000010046c723c */ /* 0x000fe2000000186c */
[----:B------:R-:W-:Y:S02]  /*55d0*/  FADD.FTZ R2, R238, R2 ;  /* 0x00000002ee027221 */ /* 0x000fe40000010000 */
[----:B------:R-:W-:-:S05]  /*55e0*/  FADD.FTZ R0, R239, R0 ;  /* 0x00000000ef007221 */ /* 0x000fca0000010000 */
[----:B------:R-:W-:Y:S01]  /*55f0*/  HMMA.16816.F32 R56, R4, R18, R56 ;  /* 0x000000120438723c */ /* 0x000fe20000001838 */
[----:B------:R-:W3:Y:S01]  /*5600*/  LDSM.16.MT88.4 R16, [R24+0x5000] ;  /* 0x005000001810783b */ /* 0x000ee20000004200 */
[----:B------:R-:W-:Y:S02]  /*5610*/  FADD.FTZ R2, R206, R2 ;  /* 0x00000002ce027221 */ /* 0x000fe40000010000 */
[----:B------:R-:W-:Y:S02]  /*5620*/  FADD.FTZ R0, R252, R0 ;  /* 0x00000000fc007221 */ /* 0x000fe40000010000 */
[----:B------:R-:W-:Y:S02]  /*5630*/  FADD.FTZ R2, R205, R2 ;  /* 0x00000002cd027221 */ /* 0x000fe40000010000 */
[----:B------:R-:W-:Y:S02]  /*5640*/  FADD.FTZ R0, R250, R0 ;  /* 0x00000000fa007221 */ /* 0x000fe40000010000 */
[----:B------:R-:W-:-:S02]  /*5650*/  FADD.FTZ R2, R204, R2 ;  /* 0x00000002cc027221 */ /* 0x000fc40000010000 */
[----:B------:R-:W-:Y:S02]  /*5660*/  FADD.FTZ R0, R247, R0 ;  /* 0x00000000f7007221 */ /* 0x000fe40000010000 */
[----:B------:R-:W-:Y:S01]  /*5670*/  FADD.FTZ R2, R143, R2 ;  /* 0x000000028f027221 */ /* 0x000fe20000010000 */
[----:B--2---:R-:W-:Y:S01]  /*5680*/  HMMA.16816.F32 R40, R4, R12, R40 ;  /* 0x0000000c0428723c */ /* 0x004fe20000001828 */
[----:B------:R-:W-:Y:S02]  /*5690*/  FADD.FTZ R0, R246, R0 ;  /* 0x00000000f6007221 */ /* 0x000fe40000010000 */
[----:B------:R-:W-:Y:S02]  /*56a0*/  FADD.FTZ R2, R251, R2 ;  /* 0x00000002fb027221 */ /* 0x000fe40000010000 */
[----:B------:R-:W-:-:S03]  /*56b0*/  FADD.FTZ R0, R245, R0 ;  /* 0x00000000f5007221 */ /* 0x000fc60000010000 */
[----:B------:R-:W-:Y:S01]  /*56c0*/  HMMA.16816.F32 R36, R4, R14, R36 ;  /* 0x0000000e0424723c */ /* 0x000fe20000001824 */
[----:B------:R-:W-:-:S07]  /*56d0*/  FADD.FTZ R2, R249, R2 ;  /* 0x00000002f9027221 */ /* 0x000fce0000010000 */
[----:B-1----:R-:W-:Y:S01]  /*56e0*/  HMMA.16816.F32 R12, R4, R8, R128 ;  /* 0x00000008040c723c */ /* 0x002fe20000001880 */
[----:B------:R-:W1:Y:S01]  /*56f0*/  LDSM.16.MT88.4 R128, [R212+0x5800] ;  /* 0x00580000d480783b */ /* 0x000e620000004200 */
[----:B------:R-:W-:-:S06]  /*5700*/  FADD.FTZ R0, R244, R0 ;  /* 0x00000000f4007221 */ /* 0x000fcc0000010000 */
[----:B------:R-:W-:Y:S08]  /*5710*/  HMMA.16816.F32 R108, R96, R112, R108 ;  /* 0x00000070606c723c */ /* 0x000ff0000000186c */
[----:B------:R-:W-:Y:S01]  /*5720*/  HMMA.16816.F32 R68, R4, R20, R72 ;  /* 0x000000140444723c */ /* 0x000fe20000001848 */
[----:B------:R-:W-:Y:S07]  /*5730*/  LDSM.16.MT88.4 R72, [R212+0x8800] ;  /* 0x00880000d448783b */ /* 0x000fee0000004200 */
[C---:B------:R-:W-:Y:S01]  /*5740*/  HMMA.16816.F32 R112, R96.reuse, R114, R56 ;  /* 0x000000726070723c */ /* 0x040fe20000001838 */
[----:B------:R-:W2:Y:S07]  /*5750*/  LDSM.16.MT88.4 R56, [R213+0x5800] ;  /* 0x00580000d538783b */ /* 0x000eae0000004200 */
[----:B------:R-:W-:Y:S01]  /*5760*/  HMMA.16816.F32 R116, R96, R120, R116 ;  /* 0x000000786074723c */ /* 0x000fe20000001874 */
[----:B------:R-:W-:-:S07]  /*5770*/  FADD.FTZ R3, R248, R2 ;  /* 0x00000002f8037221 */ /* 0x000fce0000010000 */
[----:B------:R-:W-:Y:S01]  /*5780*/  HMMA.16816.F32 R20, R4, R22, R64 ;  /* 0x000000160414723c */ /* 0x000fe20000001840 */
[----:B------:R-:W4:Y:S04]  /*5790*/  LDSM.16.MT88.4 R64, [R24+0x5800] ;  /* 0x005800001840783b */ /* 0x000f280000004200 */
[----:B------:R-:W-:Y:S03]  /*57a0*/  LDSM.16.MT88.4 R24, [R24+0x8800] ;  /* 0x008800001818783b */ /* 0x000fe60000004200 */
[----:B------:R-:W-:Y:S01]  /*57b0*/  HMMA.16816.F32 R120, R96, R122, R88 ;  /* 0x0000007a6078723c */ /* 0x000fe20000001858 */
[----:B------:R-:W5:Y:S01]  /*57c0*/  LDSM.16.MT88.4 R88, [R213+0x8800] ;  /* 0x00880000d558783b */ /* 0x000f620000004200 */
[----:B------:R-:W-:-:S02]  /*57d0*/  FADD.FTZ R2, R240, R0 ;  /* 0x00000000f0027221 */ /* 0x000fc40000010000 */
[----:B------:R-:W-:Y:S02]  /*57e0*/  FADD.FTZ R3, R243, R3 ;  /* 0x00000003f3037221 */ /* 0x000fe40000010000 */
[----:B------:R-:W-:Y:S02]  /*57f0*/  FADD.FTZ R2, R219, R2 ;  /* 0x00000002db027221 */ /* 0x000fe40000010000 */
[----:B---3--:R-:W-:Y:S01]  /*5800*/  HMMA.16816.F32 R60, R4, R16, R52 ;  /* 0x00000010043c723c */ /* 0x008fe20000001834 */
[----:B------:R-:W-:Y:S02]  /*5810*/  FADD.FTZ R3, R242, R3 ;  /* 0x00000003f2037221 */ /* 0x000fe40000010000 */
[----:B------:R-:W-:Y:S02]  /*5820*/  FADD.FTZ R2, R218, R2 ;  /* 0x00000002da027221 */ /* 0x000fe40000010000 */
[----:B------:R-:W-:-:S03]  /*5830*/  FADD.FTZ R3, R241, R3 ;  /* 0x00000003f1037221 */ /* 0x000fc60000010000 */
[----:B------:R-:W-:Y:S01]  /*5840*/  HMMA.16816.F32 R48, R4, R18, R48 ;  /* 0x000000120430723c */ /* 0x000fe20000001830 */
[----:B------:R-:W-:-:S07]  /*5850*/  FADD.FTZ R2, R217, R2 ;  /* 0x00000002d9027221 */ /* 0x000fce0000010000 */
[----:B------:R-:W-:Y:S01]  /*5860*/  HMMA.16816.F32 R4, R4, R10, R92 ;  /* 0x0000000a0404723c */ /* 0x000fe2000000185c */
[----:B------:R3:W-:Y:S01]  /*5870*/  STL [R1+0xc], R2 ;  /* 0x00000c0201007387 */ /* 0x0007e20000100800 */
[----:B------:R-:W-:-:S03]  /*5880*/  IADD3 R0, R207, -0x3, RZ ;  /* 0xfffffffdcf007810 */ /* 0x000fc60007ffe0ff */
[----:B------:R3:W-:Y:S01]  /*5890*/  STL [R1+0x8], R3 ;  /* 0x0000080301007387 */ /* 0x0007e20000100800 */
[----:B------:R-:W-:Y:S02]  /*58a0*/  ISETP.GE.AND P0, PT, R0, R142, PT ;  /* 0x0000008e0000720c */ /* 0x000fe40003f06270 */
[C---:B-1----:R-:W-:Y:S01]  /*58b0*/  HMMA.16816.F32 R124, R96.reuse, R128, R124 ;  /* 0x00000080607c723c */ /* 0x042fe2000000187c */
[----:B------:R-:W-:Y:S07]  /*58c0*/  BSSY B0, `(.L_x_2072) ;  /* 0x000003a000007945 */ /* 0x000fee0003800000 */
[C---:B------:R-:W-:Y:S08]  /*58d0*/  HMMA.16816.F32 R128, R96.reuse, R130, R84 ;  /* 0x000000826080723c */ /* 0x040ff00000001854 */
[C---:B--2---:R-:W-:Y:S08]  /*58e0*/  HMMA.16816.F32 R52, R96.reuse, R56, R68 ;  /* 0x000000386034723c */ /* 0x044ff00000001844 */
        /* <DEDUP_REMOVED lines=10> */
[----:B------:R-:W-:Y:S01]  /*5990*/  HMMA.16816.F32 R96, R96, R26, R4 ;  /* 0x0000001a6060723c */ /* 0x000fe20000001804 */
[----:B------:R-:W-:Y:S07]  /*59a0*/  @!UPT UIADD3 URZ, URZ, URZ, URZ ;  /* 0x0000003f3f3ff290 */ /* 0x000fee000fffe03f */
[----:B------:R-:W-:Y:S11]  /*59b0*/  @!P0 BRA `(.L_x_2073) ;  /* 0x000002a000008947 */ /* 0x000ff60003800000 */
[----:B---3--:R-:W2:Y:S04]  /*59c0*/  LDL.LU.64 R234, [R1+0x68] ;  /* 0x0000680001ea7983 */ /* 0x008ea80000300a00 */
[----:B------:R-:W3:Y:S04]  /*59d0*/  LDL.64 R238, [R1+0x18] ;  /* 0x0000180001ee7983 */ /* 0x000ee80000100a00 */
[----:B------:R-:W4:Y:S04]  /*59e0*/  LDL R205, [R1+0x20] ;  /* 0x0000200001cd7983 */ /* 0x000f280000100800 */
[----:B------:R-:W5:Y:S04]  /*59f0*/  LDL R204, [R1+0x14] ;  /* 0x0000140001cc7983 */ /* 0x000f680000100800 */
[----:B------:R-:W5:Y:S01]  /*5a00*/  LDL R143, [R1+0x24] ;  /* 0x00002400018f7983 */ /* 0x000f620000100800 */
[----:B------:R-:W-:Y:S01]  /*5a10*/  SHF.R.S32.HI R2, RZ, 0x1f, R0 ;  /* 0x0000001fff027819 */ /* 0x000fe20000011400 */
[----:B------:R-:W-:-:S04]  /*5a20*/  IMAD.WIDE.U32 R4, R0, c[0x0][0x1e0], RZ ;  /* 0x0000780000047a25 */ /* 0x000fc800078e00ff */
[----:B------:R-:W-:Y:S02]  /*5a30*/  IMAD R2, R2, c[0x0][0x1e0], RZ ;  /* 0x0000780002027a24 */ /* 0x000fe400078e02ff */
[----:B------:R-:W-:Y:S02]  /*5a40*/  IMAD.MOV.U32 R206, RZ, RZ, c[0x0][0x1e0] ;  /* 0x00007800ffce7624 */ /* 0x000fe400078e00ff */
[----:B------:R-:W-:Y:S02]  /*5a50*/  IMAD R0, R0, c[0x0][0x1e4], R2 ;  /* 0x0000790000007a24 */ /* 0x000fe400078e0202 */
[----:B------:R-:W-:Y:S02]  /*5a60*/  IMAD.MOV.U32 R237, RZ, RZ, 0x6 ;  /* 0x00000006ffed7424 */ /* 0x000fe400078e00ff */
[----:B------:R-:W-:Y:S02]  /*5a70*/  IMAD.IADD R0, R5, 0x1, R0 ;  /* 0x0000000105007824 */ /* 0x000fe400078e0200 */
[C---:B------:R-:W-:Y:S01]  /*5a80*/  IMAD.SHL.U32 R6, R206.reuse, 0x40, RZ ;  /* 0x00000040ce067824 */ /* 0x040fe200078e00ff */
[----:B------:R-:W-:Y:S01]  /*5a90*/  SHF.L.U64.HI R7, R206, R237, c[0x0][0x1e4] ;  /* 0x00007900ce077619 */ /* 0x000fe200000102ed */
[----:B------:R-:W-:-:S02]  /*5aa0*/  IMAD R0, R0, 0x60, RZ ;  /* 0x0000006000007824 */ /* 0x000fc400078e02ff */
[----:B--2---:R-:W-:-:S04]  /*5ab0*/  IMAD.WIDE.U32 R4, R4, 0x60, R234 ;  /* 0x0000006004047825 */ /* 0x004fc800078e00ea */
[----:B------:R-:W-:Y:S01]  /*5ac0*/  IMAD.IADD R0, R5, 0x1, R0 ;  /* 0x0000000105007824 */ /* 0x000fe200078e0200 */
[----:B------:R-:W-:Y:S02]  /*5ad0*/  LEA R2, P4, R4, c[0x0][0x1c8], 0x1 ;  /* 0x0000720004027a11 */ /* 0x000fe400078808ff */
[----:B---3--:R-:W-:Y:S02]  /*5ae0*/  ISETP.GE.AND P3, PT, R238, c[0x0][0x1d4], PT ;  /* 0x00007500ee007a0c */ /* 0x008fe40003f66270 */
[----:B----4-:R-:W-:Y:S02]  /*5af0*/  ISETP.GE.AND P1, PT, R205, c[0x0][0x1d4], PT ;  /* 0x00007500cd007a0c */ /* 0x010fe40003f26270 */
[----:B------:R-:W-:Y:S02]  /*5b00*/  LEA.HI.X R3, R4, c[0x0][0x1cc], R0, 0x1, P4 ;  /* 0x0000730004037a11 */ /* 0x000fe400020f0c00 */
[----:B-----5:R-:W-:Y:S02]  /*5b10*/  ISETP.GE.AND P0, PT, R204, c[0x0][0x1d4], PT ;  /* 0x00007500cc007a0c */ /* 0x020fe40003f06270 */
[----:B------:R-:W-:-:S02]  /*5b20*/  IADD3 R10, P6, P5, R6, 0x80, R2 ;  /* 0x00000080060a7810 */ /* 0x000fc40007dde002 */
[-C--:B------:R-:W-:Y:S02]  /*5b30*/  IADD3 R4, P4, R2, R6.reuse, RZ ;  /* 0x0000000602047210 */ /* 0x080fe40007f9e0ff */
        /* <DEDUP_REMOVED lines=18> */
.L_x_2073:
[----:B---3--:R-:W-:Y:S05]  /*5c60*/  BSYNC B0 ;  /* 0x0000000000007941 */ /* 0x008fea0003800000 */
.L_x_2072:
[----:B------:R-:W2:Y:S01]  /*5c70*/  LDL R0, [R1+0x64] ;  /* 0x0000640001007983 */ /* 0x000ea20000100800 */
[----:B-1----:R-:W-:Y:S01]  /*5c80*/  IMAD.MOV.U32 R3, RZ, RZ, c[0x0][0x168] ;  /* 0x00005a00ff037624 */ /* 0x002fe200078e00ff */
[----:B------:R-:W-:Y:S01]  /*5c90*/  IADD3 R217, R207, -0x2, RZ ;  /* 0xfffffffecfd97810 */ /* 0x000fe20007ffe0ff */
[----:B------:R-:W-:Y:S01]  /*5ca0*/  IMAD.MOV.U32 R206, RZ, RZ, 0x1 ;  /* 0x00000001ffce7424 */ /* 0x000fe200078e00ff */
[----:B------:R-:W0:Y:S01]  /*5cb0*/  LDGDEPBAR ;  /* 0x00000000000079af */ /* 0x000e220000000000 */
[----:B--2---:R-:W-:-:S05]  /*5cc0*/  @P2 IMAD.HI.U32 R2, R0, c[0x0][0x2c8], RZ ;  /* 0x0000b20000022a27 */ /* 0x004fca00078e00ff */
[----:B------:R-:W-:-:S04]  /*5cd0*/  @P2 SHF.R.U32.HI R0, RZ, c[0x0][0x2cc], R2 ;  /* 0x0000b300ff002a19 */ /* 0x000fc80000011602 */
[----:B------:R-:W-:-:S05]  /*5ce0*/  IADD3 R0, R0, c[0x0][0x1d0], -R3 ;  /* 0x0000740000007a10 */ /* 0x000fca0007ffe803 */
[----:B------:R-:W-:-:S05]  /*5cf0*/  IMAD.HI R0, R0, 0x2aaaaaab, RZ ;  /* 0x2aaaaaab00007827 */ /* 0x000fca00078e02ff */
[----:B------:R-:W-:-:S04]  /*5d00*/  SHF.R.U32.HI R2, RZ, 0x1f, R0 ;  /* 0x0000001fff027819 */ /* 0x000fc80000011600 */
[----:B------:R-:W-:-:S04]  /*5d10*/  LEA.HI.SX32 R0, R0, R2, 0x1c ;  /* 0x0000000200007211 */ /* 0x000fc800078fe2ff */
[----:B------:R-:W-:-:S04]  /*5d20*/  IMNMX R3, R142, R0, !PT ;  /* 0x000000008e037217 */ /* 0x000fc80007800200 */
[----:B------:R-:W-:Y:S01]  /*5d30*/  ISETP.GE.AND P0, PT, R217, R3, PT ;  /* 0x00000003d900720c */ /* 0x000fe20003f06270 */
[----:B------:R1:W-:Y:S04]  /*5d40*/  STL [R1+0x28], R3 ;  /* 0x0000280301007387 */ /* 0x0003e80000100800 */
[----:B------:R1:W-:Y:S08]  /*5d50*/  STL [R1+0x4], RZ ;  /* 0x000004ff01007387 */ /* 0x0003f00000100800 */
[----:B------:R-:W-:Y:S05]  /*5d60*/  @!P0 BRA `(.L_x_2074) ;  /* 0x0000415000008947 */ /* 0x000fea0003800000 */
[----:B------:R-:W2:Y:S01]  /*5d70*/  LDL R4, [R1+0x3c] ;  /* 0x00003c0001047983 */ /* 0x000ea20000100800 */
[----:B-1----:R-:W-:-:S02]  /*5d80*/  MOV R3, R140 ;  /* 0x0000008c00037202 */ /* 0x002fc40000000f00 */
[----:B------:R-:W-:Y:S01]  /*5d90*/  MOV R2, R141 ;  /* 0x0000008d00027202 */ /* 0x000fe20000000f00 */
[----:B------:R1:W-:Y:S01]  /*5da0*/  STL [R1], R217 ;  /* 0x000000d901007387 */ /* 0x0003e20000100800 */
[----:B------:R-:W-:-:S03]  /*5db0*/  MOV R206, 0x1 ;  /* 0x0000000100ce7802 */ /* 0x000fc60000000f00 */
[----:B------:R1:W-:Y:S01]  /*5dc0*/  STL [R1+0x4], RZ ;  /* 0x000004ff01007387 */ /* 0x0003e20000100800 */
[----:B--2---:R-:W-:-:S05]  /*5dd0*/  @P2 IMAD.HI.U32 R0, R4, c[0x0][0x2c8], RZ ;  /* 0x0000b20004002a27 */ /* 0x004fca00078e00ff */
[----:B------:R-:W-:-:S05]  /*5de0*/  @P2 SHF.R.U32.HI R0, RZ, c[0x0][0x2cc], R0 ;  /* 0x0000b300ff002a19 */ /* 0x000fca0000011600 */
[----:B------:R1:W-:Y:S02]  /*5df0*/  @P2 STL [R1+0x2c], R0 ;  /* 0x00002c0001002387 */ /* 0x0003e40000100800 */
.L_x_2075:
[----:B------:R-:W-:Y:S04]  /*5e00*/  DEPBAR.LE SB0, 0x2 ;  /* 0x000080800000791a */ /* 0x000fe80000000000 */
[----:B------:R-:W-:Y:S01]  /*5e10*/  WARPSYNC 0xffffffff ;  /* 0xffffffff00007948 */ /* 0x000fe20003800000 */
[----:B------:R-:W-:Y:S01]  /*5e20*/  BAR.SYNC.DEFER_BLOCKING 0x0 ;  /* 0x0000000000007b1d */ /* 0x000fe20000010000 */
[----:B------:R-:W-:Y:S05]  /*5e30*/  IMAD R204, R206, 0x9000, RZ ;  /* 0x00009000cecc7824 */ /* 0x000fea00078e02ff */
[----:B-1----:R-:W-:Y:S04]  /*5e40*/  IADD3 R0, R211, R204, RZ ;  /* 0x000000ccd3007210 */ /* 0x002fe80007ffe0ff */
[-C--:B------:R-:W-:Y:S01]  /*5e50*/  IADD3 R200, R210, R0.reuse, RZ ;  /* 0x00000000d2c87210 */ /* 0x080fe20007ffe0ff */
[----:B------:R-:W1:Y:S08]  /*5e60*/  LDSM.16.M88.4 R8, [R0] ;  /* 0x000000000008783b */ /* 0x000e700000000200 */
[----:B------:R-:W2:Y:S08]  /*5e70*/  LDSM.16.M88.4 R16, [R0+0x800] ;  /* 0x000800000010783b */ /* 0x000eb00000000200 */
[----:B------:R-:W3:Y:S08]  /*5e80*/  LDSM.16.M88.4 R24, [R0+0x1000] ;  /* 0x001000000018783b */ /* 0x000ef00000000200 */
[----:B------:R-:W4:Y:S06]  /*5e90*/  LDL.64 R218, [R1+0x40] ;  /* 0x0000400001da7983 */ /* 0x000f2c0000100a00 */
[----:B------:R-:W5:Y:S08]  /*5ea0*/  LDSM.16.M88.4 R32, [R0+0x1800] ;  /* 0x001800000020783b */ /* 0x000f700000000200 */
[----:B------:R-:W4:Y:S01]  /*5eb0*/  LDL R203, [R1+0x50] ;  /* 0x0000500001cb7983 */ /* 0x000f220000100800 */
[C---:B-1----:R-:W-:Y:S03]  /*5ec0*/  HMMA.16816.F32 R4, R152.reuse, R8, RZ ;  /* 0x000000089804723c */ /* 0x042fe600000018ff */
[----:B------:R-:W1:Y:S05]  /*5ed0*/  LDSM.16.M88.4 R40, [R0+0x2000] ;  /* 0x002000000028783b */ /* 0x000e6a0000000200 */
[C---:B------:R-:W-:Y:S03]  /*5ee0*/  HMMA.16816.F32 R8, R152.reuse, R10, RZ ;  /* 0x0000000a9808723c */ /* 0x040fe600000018ff */
[----:B------:R-:W4:Y:S04]  /*5ef0*/  LDL R202, [R1+0x34] ;  /* 0x0000340001ca7983 */ /* 0x000f280000100800 */
[----:B------:R-:W4:Y:S01]  /*5f00*/  LDL R221, [R1+0x10] ;  /* 0x0000100001dd7983 */ /* 0x000f220000100800 */
[C---:B--2---:R-:W-:Y:S03]  /*5f10*/  HMMA.16816.F32 R12, R152.reuse, R16, RZ ;  /* 0x00000010980c723c */ /* 0x044fe600000018ff */
[----:B------:R-:W2:Y:S04]  /*5f20*/  LDL R225, [R1+0x14] ;  /* 0x0000140001e17983 */ /* 0x000ea80000100800 */
[----:B------:R-:W2:Y:S01]  /*5f30*/  LDL R229, [R1+0x20] ;  /* 0x0000200001e57983 */ /* 0x000ea20000100800 */
[C---:B------:R-:W-:Y:S03]  /*5f40*/  HMMA.16816.F32 R16, R152.reuse, R18, RZ ;  /* 0x000000129810723c */ /* 0x040fe600000018ff */
[----:B------:R-:W2:Y:S04]  /*5f50*/  LDL.LU R228, [R1+0x4] ;  /* 0x0000040001e47983 */ /* 0x000ea80000300800 */
[----:B------:R-:W2:Y:S01]  /*5f60*/  LDL.64 R226, [R1+0x18] ;  /* 0x0000180001e27983 */ /* 0x000ea20000100a00 */
[C---:B---3--:R-:W-:Y:S05]  /*5f70*/  HMMA.16816.F32 R20, R152.reuse, R24, RZ ;  /* 0x000000189814723c */ /* 0x048fea00000018ff */
[----:B------:R-:W4:Y:S03]  /*5f80*/  LDL.LU R217, [R1] ;  /* 0x0000000001d97983 */ /* 0x000f260000300800 */
[C---:B------:R-:W-:Y:S01]  /*5f90*/  HMMA.16816.F32 R24, R152.reuse, R26, RZ ;  /* 0x0000001a9818723c */ /* 0x040fe200000018ff */
[----:B------:R-:W3:Y:S07]  /*5fa0*/  LDSM.16.M88.4 R48, [R0+0x2800] ;  /* 0x002800000030783b */ /* 0x000eee0000000200 */
[C---:B-----5:R-:W-:Y:S01]  /*5fb0*/  HMMA.16816.F32 R28, R152.reuse, R32, RZ ;  /* 0x00000020981c723c */ /* 0x060fe200000018ff */
[----:B------:R-:W5:Y:S07]  /*5fc0*/  LDSM.16.M88.4 R140, [R200] ;  /* 0x00000000c88c783b */ /* 0x000f6e0000000200 */
[C---:B------:R-:W-:Y:S01]  /*5fd0*/  HMMA.16816.F32 R32, R152.reuse, R34, RZ ;  /* 0x000000229820723c */ /* 0x040fe200000018ff */
[----:B------:R-:W2:Y:S07]  /*5fe0*/  LDL R207, [R1+0x38] ;  /* 0x0000380001cf7983 */ /* 0x000eae0000100800 */
[C---:B-1----:R-:W-:Y:S08]  /*5ff0*/  HMMA.16816.F32 R36, R152.reuse, R40, RZ ;  /* 0x000000289824723c */ /* 0x042ff000000018ff */
[C---:B------:R-:W-:Y:S08]  /*6000*/  HMMA.16816.F32 R40, R152.reuse, R42, RZ ;  /* 0x0000002a9828723c */ /* 0x040ff000000018ff */
[C---:B---3--:R-:W-:Y:S08]  /*6010*/  HMMA.16816.F32 R44, R152.reuse, R48, RZ ;  /* 0x00000030982c723c */ /* 0x048ff000000018ff */
[----:B------:R-:W-:Y:S08]  /*6020*/  HMMA.16816.F32 R48, R152, R50, RZ ;  /* 0x000000329830723c */ /* 0x000ff000000018ff */
[C---:B-----5:R-:W-:Y:S08]  /*6030*/  HMMA.16816.F32 R4, R156.reuse, R140, R4 ;  /* 0x0000008c9c04723c */ /* 0x060ff00000001804 */
[C---:B------:R-:W-:Y:S01]  /*6040*/  HMMA.16816.F32 R8, R156.reuse, R142, R8 ;  /* 0x0000008e9c08723c */ /* 0x040fe20000001808 */
[----:B------:R-:W1:Y:S07]  /*6050*/  LDSM.16.M88.4 R140, [R200+0x800] ;  /* 0x00080000c88c783b */ /* 0x000e6e0000000200 */
[C---:B-1----:R-:W-:Y:S08]  /*6060*/  HMMA.16816.F32 R12, R156.reuse, R140, R12 ;  /* 0x0000008c9c0c723c */ /* 0x042ff0000000180c */
        /* <DEDUP_REMOVED lines=10> */
[----:B------:R-:W1:Y:S02]  /*6110*/  LDSM.16.M88.4 R140, [R200+0x2800] ;  /* 0x00280000c88c783b */ /* 0x000e640000000200 */
[----:B----4-:R-:W-:Y:S02]  /*6120*/  ISETP.GE.AND P5, PT, R221, R217, PT ;  /* 0x000000d9dd00720c */ /* 0x010fe40003fa6270 */
[----:B------:R-:W-:Y:S03]  /*6130*/  IADD3 R222, R217, -0x1, RZ ;  /* 0xffffffffd9de7810 */ /* 0x000fe60007ffe0ff */
[C---:B-1----:R-:W-:Y:S08]  /*6140*/  HMMA.16816.F32 R44, R156.reuse, R140, R44 ;  /* 0x0000008c9c2c723c */ /* 0x042ff0000000182c */
[----:B------:R-:W-:Y:S01]  /*6150*/  @!P5 SHF.R.S32.HI R201, RZ, 0x1f, R222 ;  /* 0x0000001fffc9d819 */ /* 0x000fe200000114de */
[----:B------:R-:W-:Y:S03]  /*6160*/  HMMA.16816.F32 R48, R156, R142, R48 ;  /* 0x0000008e9c30723c */ /* 0x000fe60000001830 */
[----:B--2---:R-:W-:Y:S01]  /*6170*/  @!P5 ISETP.GE.AND P3, PT, R226, c[0x0][0x1d4], PT ;  /* 0x00007500e200da0c */ /* 0x004fe20003f66270 */
[----:B------:R-:W-:Y:S01]  /*6180*/  @!P5 IMAD R201, R201, c[0x0][0x208], RZ ;  /* 0x00008200c9c9da24 */ /* 0x000fe200078e02ff */
[----:B------:R-:W-:Y:S01]  /*6190*/  @!P5 ISETP.GE.AND P1, PT, R229, c[0x0][0x1d4], PT ;  /* 0x00007500e500da0c */ /* 0x000fe20003f26270 */
[C---:B------:R-:W-:Y:S01]  /*61a0*/  @!P5 IMAD.WIDE.U32 R140, R222.reuse, c[0x0][0x208], RZ ;  /* 0x00008200de8cda25 */ /* 0x040fe200078e00ff */
[----:B------:R-:W-:Y:S05]  /*61b0*/  @!P5 ISETP.GE.AND P0, PT, R225, c[0x0][0x1d4], PT ;  /* 0x00007500e100da0c */ /* 0x000fea0003f06270 */
[----:B------:R-:W-:Y:S01]  /*61c0*/  @!P5 IMAD R142, R222, c[0x0][0x20c], R201 ;  /* 0x00008300de8eda24 */ /* 0x000fe200078e02c9 */
[----:B------:R-:W-:Y:S01]  /*61d0*/  IADD3 R201, R208, R0, RZ ;  /* 0x00000000d0c97210 */ /* 0x000fe20007ffe0ff */
[----:B------:R-:W-:Y:S02]  /*61e0*/  @!P5 IMAD.MOV.U32 R143, RZ, RZ, R203 ;  /* 0x000000ffff8fd224 */ /* 0x000fe400078e00cb */
[----:B------:R-:W-:Y:S01]  /*61f0*/  @!P5 IMAD.IADD R141, R141, 0x1, R142 ;  /* 0x000000018d8dd824 */ /* 0x000fe200078e028e */
[----:B------:R-:W-:Y:S01]  /*6200*/  @!P5 MOV R142, R218 ;  /* 0x000000da008ed202 */ /* 0x000fe20000000f00 */
[----:B------:R-:W-:Y:S01]  /*6210*/  @!P5 IMAD R205, R228, 0x9000, R202 ;  /* 0x00009000e4cdd824 */ /* 0x000fe200078e02ca */
[----:B------:R-:W2:Y:S01]  /*6220*/  LDL R218, [R1+0x2c] ;  /* 0x00002c0001da7983 */ /* 0x000ea20000100800 */
[----:B------:R-:W-:Y:S02]  /*6230*/  @!P5 IMAD R141, R141, 0x60, RZ ;  /* 0x000000608d8dd824 */ /* 0x000fe400078e02ff */
[----:B------:R-:W-:Y:S04]  /*6240*/  @!P5 IMAD.WIDE.U32 R142, R140, 0x60, R142 ;  /* 0x000000608c8ed825 */ /* 0x000fe800078e008e */
[----:B------:R-:W-:Y:S01]  /*6250*/  @!P5 IMAD.MOV.U32 R202, RZ, RZ, c[0x0][0x208] ;  /* 0x00008200ffcad624 */ /* 0x000fe200078e00ff */
[C---:B------:R-:W-:Y:S02]  /*6260*/  @!P5 LEA R140, P4, R142.reuse, c[0x0][0x1f8], 0x1 ;  /* 0x00007e008e8cda11 */ /* 0x040fe400078808ff */
[----:B------:R-:W-:Y:S04]  /*6270*/  @!P5 IADD3 R141, R143, R141, RZ ;  /* 0x0000008d8f8dd210 */ /* 0x000fe80007ffe0ff */
[----:B------:R-:W-:Y:S02]  /*6280*/  @!P5 LEA.HI.X R141, R142, c[0x0][0x1fc], R141, 0x1, P4 ;  /* 0x00007f008e8dda11 */ /* 0x000fe400020f0c8d */
[----:B------:R-:W-:Y:S03]  /*6290*/  @!P5 MOV R142, 0x6 ;  /* 0x00000006008ed802 */ /* 0x000fe60000000f00 */
[----:B------:R-:W-:Y:S01]  /*62a0*/  @!PT LDS RZ, [RZ] ;  /* 0x00000000fffff984 */ /* 0x000fe20000000800 */
[----:B------:R-:W-:Y:S01]  /*62b0*/  @!PT LDS RZ, [RZ] ;  /* 0x00000000fffff984 */ /* 0x000fe20000000800 */
[----:B------:R-:W-:Y:S01]  /*62c0*/  @!PT LDS RZ, [RZ] ;  /* 0x00000000fffff984 */ /* 0x000fe20000000800 */
[----:B------:R1:W-:Y:S01]  /*62d0*/  @!P5 LDGSTS.E.BYPASS.LTC128B.128 [R205], [R140.64], !P3 ;  /* 0x000000008ccddfae */ /* 0x0003e2000d901d46 */
[C---:B------:R-:W-:Y:S01]  /*62e0*/  @!P5 SHF.L.U64.HI R142, R202.reuse, R142, c[0x0][0x20c] ;  /* 0x00008300ca8ed619 */ /* 0x040fe2000001028e */
[----:B------:R-:W-:Y:S06]  /*62f0*/  @!P5 IMAD.SHL.U32 R202, R202, 0x40, RZ ;  /* 0x00000040cacad824 */ /* 0x000fec00078e00ff */
[----:B------:R1:W-:Y:S08]  /*6300*/  @!P5 LDGSTS.E.BYPASS.LTC128B.128 [R205+0x3000], [R140.64+0x80], !P1 ;  /* 0x030000808ccddfae */ /* 0x0003f0000c901d46 */
[----:B------:R1:W-:Y:S02]  /*6310*/  @!P5 LDGSTS.E.BYPASS.LTC128B.128 [R205+0x6000], [R140.64+0x100], !P0 ;  /* 0x060001008ccddfae */ /* 0x0003e4000c101d46 */
[----:B-1----:R-:W-:Y:S04]  /*6320*/  @!P5 IADD3 R140, P4, R202, R140, RZ ;  /* 0x0000008cca8cd210 */ /* 0x002fe80007f9e0ff */
[----:B------:R-:W-:Y:S02]  /*6330*/  @!P5 IADD3.X R141, R142, R141, RZ, P4, !PT ;  /* 0x0000008d8e8dd210 */ /* 0x000fe400027fe4ff */
[----:B------:R-:W-:Y:S03]  /*6340*/  @!P5 IADD3 R202, P4, R202, R140, RZ ;  /* 0x0000008ccacad210 */ /* 0x000fe60007f9e0ff */
[----:B------:R1:W-:Y:S02]  /*6350*/  @!P5 LDGSTS.E.BYPASS.LTC128B.128 [R205+0x1000], [R140.64], !P3 ;  /* 0x010000008ccddfae */ /* 0x0003e4000d901d46 */
[----:B------:R-:W-:Y:S06]  /*6360*/  @!P5 IMAD.X R203, R142, 0x1, R141, P4 ;  /* 0x000000018ecbd824 */ /* 0x000fec00020e068d */
[----:B------:R1:W-:Y:S08]  /*6370*/  @!P5 LDGSTS.E.BYPASS.LTC128B.128 [R205+0x4000], [R140.64+0x80], !P1 ;  /* 0x040000808ccddfae */ /* 0x0003f0000c901d46 */
[----:B------:R1:W-:Y:S08]  /*6380*/  @!P5 LDGSTS.E.BYPASS.LTC128B.128 [R205+0x7000], [R140.64+0x100], !P0 ;  /* 0x070001008ccddfae */ /* 0x0003f0000c101d46 */
[----:B------:R3:W-:Y:S08]  /*6390*/  @!P5 LDGSTS.E.BYPASS.LTC128B.128 [R205+0x2000], [R202.64], !P3 ;  /* 0x02000000cacddfae */ /* 0x0007f0000d901d46 */
[----:B------:R3:W-:Y:S08]  /*63a0*/  @!P5 LDGSTS.E.BYPASS.LTC128B.128 [R205+0x5000], [R202.64+0x80], !P1 ;  /* 0x05000080cacddfae */ /* 0x0007f0000c901d46 */
[----:B------:R3:W-:Y:S08]  /*63b0*/  @!P5 LDGSTS.E.BYPASS.LTC128B.128 [R205+0x8000], [R202.64+0x100], !P0 ;  /* 0x08000100cacddfae */ /* 0x0007f0000c101d46 */
[----:B-1----:R-:W1:Y:S08]  /*63c0*/  LDSM.16.M88.4 R140, [R201] ;  /* 0x00000000c98c783b */ /* 0x002e700000000200 */
[----:B------:R-:W0:Y:S01]  /*63d0*/  LDGDEPBAR ;  /* 0x00000000000079af */ /* 0x000e220000000000 */
[----:B---3--:R-:W-:Y:S01]  /*63e0*/  IMAD.IADD R203, R208, 0x1, R200 ;  /* 0x00000001d0cb7824 */ /* 0x008fe200078e02c8 */
[----:B------:R-:W-:Y:S01]  /*63f0*/  IADD3 R202, R210, R0, R208 ;  /* 0x00000000d2ca7210 */ /* 0x000fe20007ffe0d0 */
        /* <DEDUP_REMOVED lines=16> */
[----:B------:R-:W-:Y:S01]  /*6500*/  HMMA.16816.F32 R48, R160, R142, R48 ;  /* 0x0000008ea030723c */ /* 0x000fe20000001830 */
[----:B------:R-:W1:Y:S07]  /*6510*/  LDSM.16.M88.4 R140, [R203] ;  /* 0x00000000cb8c783b */ /* 0x000e6e0000000200 */
        /* <DEDUP_REMOVED lines=104> */
[----:B------:R1:W3:Y:S08]  /*6ba0*/  LDSM.16.M88.4 R140, [R0+0x8800] ;  /* 0x00880000008c783b */ /* 0x0002f00000000200 */
[----:B-1----:R1:W2:Y:S01]  /*6bb0*/  LDL R0, [R1+0x3c] ;  /* 0x00003c0001007983 */ /* 0x0022a20000100800 */
[C---:B---3--:R-:W-:Y:S08]  /*6bc0*/  HMMA.16816.F32 R44, R184.reuse, R140, R44 ;  /* 0x0000008cb82c723c */ /* 0x048ff0000000182c */
[----:B------:R-:W-:Y:S01]  /*6bd0*/  HMMA.16816.F32 R48, R184, R142, R48 ;  /* 0x0000008eb830723c */ /* 0x000fe20000001830 */
[----:B------:R-:W3:Y:S07]  /*6be0*/  LDSM.16.M88.4 R140, [R200+0x6000] ;  /* 0x00600000c88c783b */ /* 0x000eee0000000200 */
[C---:B---3--:R-:W-:Y:S08]  /*6bf0*/  HMMA.16816.F32 R4, R188.reuse, R140, R4 ;  /* 0x0000008cbc04723c */ /* 0x048ff00000001804 */
[C---:B------:R-:W-:Y:S01]  /*6c00*/  HMMA.16816.F32 R8, R188.reuse, R142, R8 ;  /* 0x0000008ebc08723c */ /* 0x040fe20000001808 */
        /* <DEDUP_REMOVED lines=12> */
[----:B------:R-:W3:Y:S03]  /*6cd0*/  LDSM.16.M88.4 R140, [R200+0x8800] ;  /* 0x00880000c88c783b */ /* 0x000ee60000000200 */
[----:B--2---:R-:W-:Y:S04]  /*6ce0*/  @P2 MOV R0, R218 ;  /* 0x000000da00002202 */ /* 0x004fe80000000f00 */
[C---:B---3--:R-:W-:Y:S08]  /*6cf0*/  HMMA.16816.F32 R44, R188.reuse, R140, R44 ;  /* 0x0000008cbc2c723c */ /* 0x048ff0000000182c */
        /* <DEDUP_REMOVED lines=31> */
[----:B------:R-:W2:Y:S08]  /*6ef0*/  LDSM.16.M88.4 R140, [R202+0x8000] ;  /* 0x00800000ca8c783b */ /* 0x000eb00000000200 */
[----:B------:R-:W3:Y:S01]  /*6f00*/  LDSM.16.M88.4 R200, [R202+0x8800] ;  /* 0x00880000cac8783b */ /* 0x000ee20000000200 */
[----:B------:R-:W-:Y:S07]  /*6f10*/  DEPBAR.LE SB0, 0x2 ;  /* 0x000080800000791a */ /* 0x000fee0000000000 */
[----:B------:R-:W-:Y:S01]  /*6f20*/  BAR.SYNC.DEFER_BLOCKING 0x0 ;  /* 0x0000000000007b1d */ /* 0x000fe20000010000 */
[C---:B--2---:R-:W-:Y:S07]  /*6f30*/  HMMA.16816.F32 R36, R196.reuse, R140, R36 ;  /* 0x0000008cc424723c */ /* 0x044fee0000001824 */
[----:B------:R-:W-:Y:S01]  /*6f40*/  SHFL.IDX PT, R141, R0, 0x1, 0x1c1f ;  /* 0x003c1f00008d7f89 */ /* 0x000fe200000e0000 */
[----:B------:R-:W-:Y:S01]  /*6f50*/  IMAD R140, R217, -0x60, RZ ;  /* 0xffffffa0d98c7824 */ /* 0x000fe200078e02ff */
[C---:B------:R-:W-:Y:S06]  /*6f60*/  HMMA.16816.F32 R40, R196.reuse, R142, R40 ;  /* 0x0000008ec428723c */ /* 0x040fec0000001828 */
[----:B------:R-:W2:Y:S01]  /*6f70*/  SHFL.IDX PT, R142, R0, RZ, 0x1c1f ;  /* 0x001c1fff008e7589 */ /* 0x000ea200000e0000 */
[----:B------:R-:W-:Y:S01]  /*6f80*/  IADD3 R140, -R207, 0x1, R140 ;  /* 0x00000001cf8c7810 */ /* 0x000fe20007ffe18c */
[C---:B---3--:R-:W-:Y:S04]  /*6f90*/  HMMA.16816.F32 R44, R196.reuse, R200, R44 ;  /* 0x000000c8c42c723c */ /* 0x048fe8000000182c */
[----:B------:R-:W-:Y:S04]  /*6fa0*/  IADD3 R140, R140, c[0x0][0x1d0], RZ ;  /* 0x000074008c8c7a10 */ /* 0x000fe80007ffe0ff */
[----:B------:R-:W-:Y:S04]  /*6fb0*/  HMMA.16816.F32 R48, R196, R202, R48 ;  /* 0x000000cac430723c */ /* 0x000fe80000001830 */
[----:B------:R-:W-:Y:S05]  /*6fc0*/  IADD3 R140, R140, -c[0x0][0x168], RZ ;  /* 0x80005a008c8c7a10 */ /* 0x000fea0007ffe0ff */
[C---:B--2---:R-:W-:Y:S03]  /*6fd0*/  IMAD.IADD R0, R140.reuse, 0x1, R142 ;  /* 0x000000018c007824 */ /* 0x044fe600078e028e */
[----:B------:R-:W-:Y:S02]  /*6fe0*/  IADD3 R140, R140, R141, RZ ;  /* 0x0000008d8c8c7210 */ /* 0x000fe40007ffe0ff */
[----:B------:R-:W-:Y:S02]  /*6ff0*/  ISETP.GT.AND P4, PT, R0, RZ, PT ;  /* 0x000000ff0000720c */ /* 0x000fe40003f84270 */
[----:B------:R-:W-:Y:S02]  /*7000*/  ISETP.GT.AND P1, PT, R140, RZ, PT ;  /* 0x000000ff8c00720c */ /* 0x000fe40003f24270 */
[----:B------:R-:W-:Y:S02]  /*7010*/  FSEL R4, R4, -INF , P4 ;  /* 0xff80000004047808 */ /* 0x000fe40002000000 */
[----:B------:R-:W-:Y:S02]  /*7020*/  ISETP.GT.AND P3, PT, R0, 0x1, PT ;  /* 0x000000010000780c */ /* 0x000fe40003f64270 */
[----:B------:R-:W-:Y:S02]  /*7030*/  FSEL R6, R6, -INF , P1 ;  /* 0xff80000006067808 */ /* 0x000fe40000800000 */
[----:B------:R-:W-:Y:S02]  /*7040*/  ISETP.GT.AND P1, PT, R140, 0x8, PT ;  /* 0x000000088c00780c */ /* 0x000fe40003f24270 */
[----:B------:R-:W-:Y:S02]  /*7050*/  ISETP.GT.AND P4, PT, R0, 0x8, PT ;  /* 0x000000080000780c */ /* 0x000fe40003f84270 */
[----:B------:R-:W-:Y:S02]  /*7060*/  FSEL R205, R10, -INF , P1 ;  /* 0xff8000000acd7808 */ /* 0x000fe40000800000 */
[----:B------:R-:W-:Y:S02]  /*7070*/  FMNMX.FTZ R10, R4, R2, !PT ;  /* 0x00000002040a7209 */ /* 0x000fe40007810000 */
[----:B------:R-:W-:Y:S02]  /*7080*/  FSEL R5, R5, -INF , P3 ;  /* 0xff80000005057808 */ /* 0x000fe40001800000 */
[----:B------:R-:W-:Y:S02]  /*7090*/  ISETP.GT.AND P0, PT, R140, 0x1, PT ;  /* 0x000000018c00780c */ /* 0x000fe40003f04270 */
[----:B------:R-:W-:Y:S02]  /*70a0*/  FSEL R8, R8, -INF , P4 ;  /* 0xff80000008087808 */ /* 0x000fe40002000000 */
[----:B------:R-:W-:Y:S02]  /*70b0*/  ISETP.GT.AND P3, PT, R0, 0x9, PT ;  /* 0x000000090000780c */ /* 0x000fe40003f64270 */
[----:B------:R-:W-:Y:S02]  /*70c0*/  FSEL R7, R7, -INF , P0 ;  /* 0xff80000007077808 */ /* 0x000fe40000000000 */
[----:B------:R-:W-:Y:S02]  /*70d0*/  ISETP.GT.AND P0, PT, R140, 0x9, PT ;  /* 0x000000098c00780c */ /* 0x000fe40003f04270 */
[----:B------:R-:W-:Y:S02]  /*70e0*/  FMNMX.FTZ R10, R5, R10, !PT ;  /* 0x0000000a050a7209 */ /* 0x000fe40007810000 */
[----:B------:R-:W-:Y:S02]  /*70f0*/  ISETP.GT.AND P4, PT, R0, 0x10, PT ;  /* 0x000000100000780c */ /* 0x000fe40003f84270 */
[----:B------:R-:W-:Y:S02]  /*7100*/  FSEL R9, R9, -INF , P3 ;  /* 0xff80000009097808 */ /* 0x000fe40001800000 */
[----:B------:R-:W-:Y:S02]  /*7110*/  FSEL R207, R11, -INF , P0 ;  /* 0xff8000000bcf7808 */ /* 0x000fe40000000000 */
[----:B------:R-:W-:Y:S02]  /*7120*/  FMNMX.FTZ R11, R6, R3, !PT ;  /* 0x00000003060b7209 */ /* 0x000fe40007810000 */
[----:B------:R-:W-:Y:S02]  /*7130*/  FMNMX.FTZ R10, R8, R10, !PT ;  /* 0x0000000a080a7209 */ /* 0x000fe40007810000 */
[----:B------:R-:W-:Y:S02]  /*7140*/  FSEL R218, R12, -INF , P4 ;  /* 0xff8000000cda7808 */ /* 0x000fe40002000000 */
[----:B------:R-:W-:Y:S01]  /*7150*/  FMNMX.FTZ R10, R9, R10, !PT ;  /* 0x0000000a090a7209 */ /* 0x000fe20007810000 */
[----:B------:R-:W2:Y:S01]  /*7160*/  LDL.LU R12, [R1+0x8] ;  /* 0x00000800010c7983 */ /* 0x000ea20000300800 */
[----:B------:R-:W-:Y:S02]  /*7170*/  ISETP.GT.AND P3, PT, R0, 0x11, PT ;  /* 0x000000110000780c */ /* 0x000fe40003f64270 */
[----:B------:R-:W-:Y:S02]  /*7180*/  FMNMX.FTZ R11, R7, R11, !PT ;  /* 0x0000000b070b7209 */ /* 0x000fe40007810000 */
[----:B------:R-:W-:Y:S02]  /*7190*/  FSEL R219, R13, -INF , P3 ;  /* 0xff8000000ddb7808 */ /* 0x000fe40001800000 */
[----:B------:R-:W-:Y:S02]  /*71a0*/  FMNMX.FTZ R11, R205, R11, !PT ;  /* 0x0000000bcd0b7209 */ /* 0x000fe40007810000 */
[----:B------:R-:W-:Y:S02]  /*71b0*/  ISETP.GT.AND P1, PT, R140, 0x10, PT ;  /* 0x000000108c00780c */ /* 0x000fe40003f24270 */
[----:B------:R-:W-:Y:S02]  /*71c0*/  ISETP.GT.AND P4, PT, R0, 0x18, PT ;  /* 0x000000180000780c */ /* 0x000fe40003f84270 */
[----:B------:R-:W-:Y:S02]  /*71d0*/  FMNMX.FTZ R10, R218, R10, !PT ;  /* 0x0000000ada0a7209 */ /* 0x000fe40007810000 */
[----:B------:R-:W-:Y:S02]  /*71e0*/  ISETP.GT.AND P3, PT, R0, 0x19, PT ;  /* 0x000000190000780c */ /* 0x000fe40003f64270 */
[----:B------:R-:W-:Y:S01]  /*71f0*/  FSEL R220, R14, -INF , P1 ;  /* 0xff8000000edc7808 */ /* 0x000fe20000800000 */
[----:B------:R-:W-:Y:S01]  /*7200*/  IMAD.MOV.U32 R14, RZ, RZ, R221 ;  /* 0x000000ffff0e7224 */ /* 0x000fe200078e00dd */
[----:B------:R-:W-:Y:S02]  /*7210*/  FSEL R224, R16, -INF , P4 ;  /* 0xff80000010e07808 */ /* 0x000fe40002000000 */
[C---:B------:R-:W-:Y:S02]  /*7220*/  ISETP.GT.AND P0, PT, R140.reuse, 0x11, PT ;  /* 0x000000118c00780c */ /* 0x040fe40003f04270 */
[----:B------:R-:W-:Y:S02]  /*7230*/  FMNMX.FTZ R11, R207, R11, !PT ;  /* 0x0000000bcf0b7209 */ /* 0x000fe40007810000 */
[----:B------:R-:W-:Y:S02]  /*7240*/  FMNMX.FTZ R10, R219, R10, !PT ;  /* 0x0000000adb0a7209 */ /* 0x000fe40007810000 */
[----:B------:R-:W-:Y:S02]  /*7250*/  FSEL R223, R17, -INF , P3 ;  /* 0xff80000011df7808 */ /* 0x000fe40001800000 */
[----:B------:R-:W-:Y:S02]  /*7260*/  FSEL R221, R15, -INF , P0 ;  /* 0xff8000000fdd7808 */ /* 0x000fe40000000000 */
[----:B------:R-:W-:Y:S02]  /*7270*/  ISETP.GT.AND P1, PT, R140, 0x18, PT ;  /* 0x000000188c00780c */ /* 0x000fe40003f24270 */
[----:B------:R-:W-:Y:S02]  /*7280*/  FMNMX.FTZ R11, R220, R11, !PT ;  /* 0x0000000bdc0b7209 */ /* 0x000fe40007810000 */
[----:B------:R-:W-:Y:S02]  /*7290*/  FMNMX.FTZ R10, R224, R10, !PT ;  /* 0x0000000ae00a7209 */ /* 0x000fe40007810000 */
[----:B------:R-:W-:Y:S02]  /*72a0*/  ISETP.GT.AND P4, PT, R0, 0x20, PT ;  /* 0x000000200000780c */ /* 0x000fe40003f84270 */
[----:B------:R-:W-:Y:S02]  /*72b0*/  FMNMX.FTZ R10, R223, R10, !PT ;  /* 0x0000000adf0a7209 */ /* 0x000fe40007810000 */
[----:B------:R-:W-:Y:S02]  /*72c0*/  MOV R15, R222 ;  /* 0x000000de000f7202 */ /* 0x000fe40000000f00 */
[----:B------:R-:W-:Y:S01]  /*72d0*/  FSEL R222, R18, -INF , P1 ;  /* 0xff80000012de7808 */ /* 0x000fe20000800000 */
[----:B------:R-:W-:Y:S01]  /*72e0*/  IMAD.MOV.U32 R18, RZ, RZ, R225 ;  /* 0x000000ffff127224 */ /* 0x000fe200078e00e1 */
[----:B------:R-:W-:Y:S02]  /*72f0*/  ISETP.GT.AND P0, PT, R140, 0x19, PT ;  /* 0x000000198c00780c */ /* 0x000fe40003f04270 */
[----:B------:R-:W-:Y:S02]  /*7300*/  ISETP.GT.AND P3, PT, R0, 0x21, PT ;  /* 0x000000210000780c */ /* 0x000fe40003f64270 */
[----:B------:R-:W-:Y:S02]  /*7310*/  FSEL R232, R20, -INF , P4 ;  /* 0xff80000014e87808 */ /* 0x000fe40002000000 */
[----:B------:R-:W-:Y:S02]  /*7320*/  FMNMX.FTZ R11, R221, R11, !PT ;  /* 0x0000000bdd0b7209 */ /* 0x000fe40007810000 */
[----:B------:R-:W-:Y:S02]  /*7330*/  FSEL R225, R19, -INF , P0 ;  /* 0xff80000013e17808 */ /* 0x000fe40000000000 */
[----:B------:R-:W-:Y:S02]  /*7340*/  FSEL R233, R21, -INF , P3 ;  /* 0xff80000015e97808 */ /* 0x000fe40001800000 */
[----:B------:R-:W-:Y:S02]  /*7350*/  FMNMX.FTZ R11, R222, R11, !PT ;  /* 0x0000000bde0b7209 */ /* 0x000fe40007810000 */
[----:B------:R-:W-:Y:S02]  /*7360*/  ISETP.GT.AND P4, PT, R0, 0x28, PT ;  /* 0x000000280000780c */ /* 0x000fe40003f84270 */
[----:B------:R-:W-:Y:S02]  /*7370*/  FMNMX.FTZ R10, R232, R10, !PT ;  /* 0x0000000ae80a7209 */ /* 0x000fe40007810000 */
[----:B------:R-:W-:Y:S02]  /*7380*/  ISETP.GT.AND P1, PT, R140, 0x20, PT ;  /* 0x000000208c00780c */ /* 0x000fe40003f24270 */
[----:B------:R-:W-:Y:S02]  /*7390*/  FSEL R237, R24, -INF , P4 ;  /* 0xff80000018ed7808 */ /* 0x000fe40002000000 */
[----:B------:R-:W-:Y:S02]  /*73a0*/  FMNMX.FTZ R11, R225, R11, !PT ;  /* 0x0000000be10b7209 */ /* 0x000fe40007810000 */
[----:B------:R-:W-:Y:S02]  /*73b0*/  FMNMX.FTZ R10, R233, R10, !PT ;  /* 0x0000000ae90a7209 */ /* 0x000fe40007810000 */
[----:B------:R-:W-:Y:S02]  /*73c0*/  ISETP.GT.AND P0, PT, R140, 0x21, PT ;  /* 0x000000218c00780c */ /* 0x000fe40003f04270 */
[----:B------:R-:W-:Y:S01]  /*73d0*/  FSEL R234, R22, -INF , P1 ;  /* 0xff80000016ea7808 */ /* 0x000fe20000800000 */
[----:B------:R-:W-:Y:S01]  /*73e0*/  IMAD.MOV.U32 R22, RZ, RZ, R228 ;  /* 0x000000ffff167224 */ /* 0x000fe200078e00e4 */
[----:B------:R-:W-:Y:S02]  /*73f0*/  ISETP.GT.AND P3, PT, R0, 0x29, PT ;  /* 0x000000290000780c */ /* 0x000fe40003f64270 */
[----:B------:R-:W-:Y:S02]  /*7400*/  FSEL R235, R23, -INF , P0 ;  /* 0xff80000017eb7808 */ /* 0x000fe40000000000 */
[----:B------:R-:W-:Y:S02]  /*7410*/  FSEL R239, R25, -INF , P3 ;  /* 0xff80000019ef7808 */ /* 0x000fe40001800000 */
[----:B------:R-:W-:Y:S02]  /*7420*/  FMNMX.FTZ R10, R237, R10, !PT ;  /* 0x0000000aed0a7209 */ /* 0x000fe40007810000 */
[C---:B------:R-:W-:Y:S02]  /*7430*/  ISETP.GT.AND P1, PT, R140.reuse, 0x28, PT ;  /* 0x000000288c00780c */ /* 0x040fe40003f24270 */
[----:B------:R-:W-:Y:S02]  /*7440*/  ISETP.GT.AND P0, PT, R140, 0x29, PT ;  /* 0x000000298c00780c */ /* 0x000fe40003f04270 */
[----:B------:R-:W-:Y:S02]  /*7450*/  ISETP.GT.AND P4, PT, R0, 0x30, PT ;  /* 0x000000300000780c */ /* 0x000fe40003f84270 */
[----:B------:R-:W-:Y:S02]  /*7460*/  FMNMX.FTZ R11, R234, R11, !PT ;  /* 0x0000000bea0b7209 */ /* 0x000fe40007810000 */
[----:B------:R-:W-:Y:S02]  /*7470*/  FSEL R240, R26, -INF , P1 ;  /* 0xff8000001af07808 */ /* 0x000fe40000800000 */
[----:B------:R-:W-:Y:S01]  /*7480*/  FSEL R245, R27, -INF , P0 ;  /* 0xff8000001bf57808 */ /* 0x000fe20000000000 */
[----:B------:R-:W-:Y:S01]  /*7490*/  IMAD.MOV.U32 R27, RZ, RZ, R227 ;  /* 0x000000ffff1b7224 */ /* 0x000fe200078e00e3 */
[----:B------:R-:W-:Y:S02]  /*74a0*/  FSEL R244, R28, -INF , P4 ;  /* 0xff8000001cf47808 */ /* 0x000fe40002000000 */
[----:B------:R-:W-:Y:S02]  /*74b0*/  FMNMX.FTZ R11, R235, R11, !PT ;  /* 0x0000000beb0b7209 */ /* 0x000fe40007810000 */
[----:B------:R-:W-:Y:S02]  /*74c0*/  ISETP.GT.AND P3, PT, R0, 0x31, PT ;  /* 0x000000310000780c */ /* 0x000fe40003f64270 */
[----:B------:R-:W-:Y:S02]  /*74d0*/  FMNMX.FTZ R10, R239, R10, !PT ;  /* 0x0000000aef0a7209 */ /* 0x000fe40007810000 */
[C---:B------:R-:W-:Y:S02]  /*74e0*/  ISETP.GT.AND P1, PT, R140.reuse, 0x30, PT ;  /* 0x000000308c00780c */ /* 0x040fe40003f24270 */
[----:B------:R-:W-:Y:S02]  /*74f0*/  ISETP.GT.AND P0, PT, R140, 0x31, PT ;  /* 0x000000318c00780c */ /* 0x000fe40003f04270 */
[----:B------:R-:W-:Y:S02]  /*7500*/  FSEL R243, R29, -INF , P3 ;  /* 0xff8000001df37808 */ /* 0x000fe40001800000 */
[----:B------:R-:W-:Y:S02]  /*7510*/  FMNMX.FTZ R11, R240, R11, !PT ;  /* 0x0000000bf00b7209 */ /* 0x000fe40007810000 */
[----:B------:R-:W-:Y:S02]  /*7520*/  FSEL R252, R30, -INF , P1 ;  /* 0xff8000001efc7808 */ /* 0x000fe40000800000 */
[----:B------:R-:W-:Y:S02]  /*7530*/  FSEL R13, R31, -INF , P0 ;  /* 0xff8000001f0d7808 */ /* 0x000fe40000000000 */
[----:B------:R-:W-:Y:S02]  /*7540*/  FMNMX.FTZ R10, R244, R10, !PT ;  /* 0x0000000af40a7209 */ /* 0x000fe40007810000 */
[C---:B------:R-:W-:Y:S02]  /*7550*/  ISETP.GT.AND P4, PT, R0.reuse, 0x38, PT ;  /* 0x000000380000780c */ /* 0x040fe40003f84270 */
[----:B------:R-:W-:Y:S02]  /*7560*/  ISETP.GT.AND P3, PT, R0, 0x39, PT ;  /* 0x000000390000780c */ /* 0x000fe40003f64270 */
[C---:B------:R-:W-:Y:S02]  /*7570*/  ISETP.GT.AND P0, PT, R140.reuse, 0x39, PT ;  /* 0x000000398c00780c */ /* 0x040fe40003f04270 */
[----:B------:R-:W-:Y:S02]  /*7580*/  ISETP.GT.AND P1, PT, R140, 0x38, PT ;  /* 0x000000388c00780c */ /* 0x000fe40003f24270 */
[----:B------:R-:W-:Y:S02]  /*7590*/  FSEL R242, R32, -INF , P4 ;  /* 0xff80000020f27808 */ /* 0x000fe40002000000 */
[C---:B------:R-:W-:Y:S02]  /*75a0*/  ISETP.GT.AND P4, PT, R0.reuse, 0x40, PT ;  /* 0x000000400000780c */ /* 0x040fe40003f84270 */
[----:B------:R-:W-:Y:S02]  /*75b0*/  FSEL R241, R33, -INF , P3 ;  /* 0xff80000021f17808 */ /* 0x000fe40001800000 */
[----:B------:R-:W-:Y:S02]  /*75c0*/  FSEL R17, R35, -INF , P0 ;  /* 0xff80000023117808 */ /* 0x000fe40000000000 */
[----:B------:R-:W-:Y:S02]  /*75d0*/  FMNMX.FTZ R11, R245, R11, !PT ;  /* 0x0000000bf50b7209 */ /* 0x000fe40007810000 */
[----:B------:R-:W-:Y:S02]  /*75e0*/  ISETP.GT.AND P3, PT, R0, 0x41, PT ;  /* 0x000000410000780c */ /* 0x000fe40003f64270 */
[----:B------:R-:W-:Y:S02]  /*75f0*/  FSEL R16, R34, -INF , P1 ;  /* 0xff80000022107808 */ /* 0x000fe40000800000 */
[C---:B------:R-:W-:Y:S02]  /*7600*/  ISETP.GT.AND P1, PT, R140.reuse, 0x40, PT ;  /* 0x000000408c00780c */ /* 0x040fe40003f24270 */
[----:B------:R-:W-:Y:S02]  /*7610*/  FMNMX.FTZ R10, R243, R10, !PT ;  /* 0x0000000af30a7209 */ /* 0x000fe40007810000 */
[----:B------:R-:W-:Y:S02]  /*7620*/  ISETP.GT.AND P0, PT, R140, 0x41, PT ;  /* 0x000000418c00780c */ /* 0x000fe40003f04270 */
[----:B------:R-:W-:Y:S02]  /*7630*/  FSEL R238, R36, -INF , P4 ;  /* 0xff80000024ee7808 */ /* 0x000fe40002000000 */
[----:B------:R-:W-:Y:S02]  /*7640*/  ISETP.GT.AND P6, PT, R0, 0x50, PT ;  /* 0x000000500000780c */ /* 0x000fe40003fc4270 */
[----:B------:R-:W-:Y:S02]  /*7650*/  FSEL R20, R38, -INF , P1 ;  /* 0xff80000026147808 */ /* 0x000fe40000800000 */
[C---:B------:R-:W-:Y:S02]  /*7660*/  ISETP.GT.AND P5, PT, R0.reuse, 0x51, PT ;  /* 0x000000510000780c */ /* 0x040fe40003fa4270 */
[----:B------:R-:W-:Y:S02]  /*7670*/  FSEL R21, R39, -INF , P0 ;  /* 0xff80000027157808 */ /* 0x000fe40000000000 */
[----:B------:R-:W-:Y:S02]  /*7680*/  FSEL R236, R37, -INF , P3 ;  /* 0xff80000025ec7808 */ /* 0x000fe40001800000 */
[C---:B------:R-:W-:Y:S02]  /*7690*/  ISETP.GT.AND P3, PT, R0.reuse, 0x59, PT ;  /* 0x000000590000780c */ /* 0x040fe40003f64270 */
[C---:B------:R-:W-:Y:S02]  /*76a0*/  ISETP.GT.AND P0, PT, R0.reuse, 0x49, PT ;  /* 0x000000490000780c */ /* 0x040fe40003f04270 */
[C---:B------:R-:W-:Y:S02]  /*76b0*/  ISETP.GT.AND P1, PT, R0.reuse, 0x48, PT ;  /* 0x000000480000780c */ /* 0x040fe40003f24270 */
[----:B------:R-:W-:Y:S02]  /*76c0*/  ISETP.GT.AND P4, PT, R0, 0x58, PT ;  /* 0x000000580000780c */ /* 0x000fe40003f84270 */
[----:B------:R-:W-:Y:S02]  /*76d0*/  FMNMX.FTZ R0, R252, R11, !PT ;  /* 0x0000000bfc007209 */ /* 0x000fe40007810000 */
[----:B------:R-:W-:Y:S02]  /*76e0*/  FMNMX.FTZ R10, R242, R10, !PT ;  /* 0x0000000af20a7209 */ /* 0x000fe40007810000 */
[----:B------:R-:W-:Y:S02]  /*76f0*/  FMNMX.FTZ R0, R13, R0, !PT ;  /* 0x000000000d007209 */ /* 0x000fe40007810000 */
[----:B------:R-:W-:Y:S02]  /*7700*/  FMNMX.FTZ R141, R241, R10, !PT ;  /* 0x0000000af18d7209 */ /* 0x000fe40007810000 */
        /* <DEDUP_REMOVED lines=8> */
[----:B------:R-:W-:Y:S02]  /*7790*/  FMNMX.FTZ R141, R231, R141, !PT ;  /* 0x0000008de78d7209 */ /* 0x000fe40007810000 */
[----:B------:R-:W-:Y:S02]  /*77a0*/  FSEL R251, R42, -INF , P1 ;  /* 0xff8000002afb7808 */ /* 0x000fe40000800000 */
[----:B------:R-:W-:Y:S02]  /*77b0*/  ISETP.GT.AND P0, PT, R140, 0x49, PT ;  /* 0x000000498c00780c */ /* 0x000fe40003f04270 */
[----:B------:R-:W-:Y:S02]  /*77c0*/  MOV R19, R229 ;  /* 0x000000e500137202 */ /* 0x000fe40000000f00 */
[----:B------:R-:W-:Y:S02]  /*77d0*/  FSEL R229, R44, -INF , P6 ;  /* 0xff8000002ce57808 */ /* 0x000fe40003000000 */
[----:B------:R-:W-:Y:S02]  /*77e0*/  FMNMX.FTZ R0, R21, R0, !PT ;  /* 0x0000000015007209 */ /* 0x000fe40007810000 */
[----:B------:R-:W-:Y:S02]  /*77f0*/  FMNMX.FTZ R141, R230, R141, !PT ;  /* 0x0000008de68d7209 */ /* 0x000fe40007810000 */
[----:B------:R-:W-:Y:S02]  /*7800*/  FMNMX.FTZ R0, R251, R0, !PT ;  /* 0x00000000fb007209 */ /* 0x000fe40007810000 */
[----:B------:R-:W-:Y:S02]  /*7810*/  FSEL R250, R43, -INF , P0 ;  /* 0xff8000002bfa7808 */ /* 0x000fe40000000000 */
[----:B------:R-:W-:Y:S02]  /*7820*/  FSEL R228, R45, -INF , P5 ;  /* 0xff8000002de47808 */ /* 0x000fe40002800000 */
[----:B------:R-:W-:Y:S02]  /*7830*/  FMNMX.FTZ R141, R229, R141, !PT ;  /* 0x0000008de58d7209 */ /* 0x000fe40007810000 */
[----:B------:R-:W-:Y:S02]  /*7840*/  ISETP.GT.AND P1, PT, R140, 0x50, PT ;  /* 0x000000508c00780c */ /* 0x000fe40003f24270 */
[----:B------:R-:W-:Y:S02]  /*7850*/  FMNMX.FTZ R0, R250, R0, !PT ;  /* 0x00000000fa007209 */ /* 0x000fe40007810000 */
[----:B------:R-:W-:Y:S02]  /*7860*/  FSEL R249, R46, -INF , P1 ;  /* 0xff8000002ef97808 */ /* 0x000fe40000800000 */
[----:B------:R-:W-:Y:S02]  /*7870*/  FSEL R227, R48, -INF , P4 ;  /* 0xff80000030e37808 */ /* 0x000fe40002000000 */
[----:B------:R-:W-:Y:S02]  /*7880*/  ISETP.GT.AND P0, PT, R140, 0x51, PT ;  /* 0x000000518c00780c */ /* 0x000fe40003f04270 */
[----:B------:R-:W-:Y:S02]  /*7890*/  FMNMX.FTZ R141, R228, R141, !PT ;  /* 0x0000008de48d7209 */ /* 0x000fe40007810000 */
[----:B------:R-:W-:Y:S02]  /*78a0*/  FSEL R248, R47, -INF , P0 ;  /* 0xff8000002ff87808 */ /* 0x000fe40000000000 */
[----:B------:R-:W-:Y:S02]  /*78b0*/  MOV R26, R226 ;  /* 0x000000e2001a7202 */ /* 0x000fe40000000f00 */
[----:B------:R-:W-:Y:S02]  /*78c0*/  FSEL R226, R49, -INF , P3 ;  /* 0xff80000031e27808 */ /* 0x000fe40001800000 */
[----:B------:R-:W-:Y:S02]  /*78d0*/  FMNMX.FTZ R141, R227, R141, !PT ;  /* 0x0000008de38d7209 */ /* 0x000fe40007810000 */
[----:B------:R-:W-:Y:S02]  /*78e0*/  ISETP.GT.AND P0, PT, R140, 0x58, PT ;  /* 0x000000588c00780c */ /* 0x000fe40003f04270 */
[----:B------:R-:W-:Y:S02]  /*78f0*/  FMNMX.FTZ R0, R249, R0, !PT ;  /* 0x00000000f9007209 */ /* 0x000fe40007810000 */
[----:B------:R-:W-:Y:S02]  /*7900*/  FMNMX.FTZ R141, R226, R141, !PT ;  /* 0x0000008de28d7209 */ /* 0x000fe40007810000 */
[----:B------:R-:W-:Y:S02]  /*7910*/  ISETP.GT.AND P1, PT, R140, 0x59, PT ;  /* 0x000000598c00780c */ /* 0x000fe40003f24270 */
[----:B------:R-:W-:Y:S01]  /*7920*/  FSEL R247, R50, -INF , P0 ;  /* 0xff80000032f77808 */ /* 0x000fe20000000000 */
[----:B------:R-:W3:Y:S01]  /*7930*/  SHFL.BFLY PT, R11, R141, 0x2, 0x1f ;  /* 0x0c401f008d0b7f89 */ /* 0x000ee200000e0000 */
[----:B------:R-:W-:Y:S02]  /*7940*/  FMNMX.FTZ R0, R248, R0, !PT ;  /* 0x00000000f8007209 */ /* 0x000fe40007810000 */
[----:B------:R-:W-:Y:S02]  /*7950*/  FSEL R246, R51, -INF , P1 ;  /* 0xff80000033f67808 */ /* 0x000fe40000800000 */
[----:B------:R-:W-:Y:S02]  /*7960*/  FMNMX.FTZ R0, R247, R0, !PT ;  /* 0x00000000f7007209 */ /* 0x000fe40007810000 */
[----:B------:R-:W-:Y:S02]  /*7970*/  MOV R23, R217 ;  /* 0x000000d900177202 */ /* 0x000fe40000000f00 */
[----:B------:R-:W-:Y:S05]  /*7980*/  FMNMX.FTZ R0, R246, R0, !PT ;  /* 0x00000000f6007209 */ /* 0x000fea0007810000 */
[----:B------:R-:W4:Y:S01]  /*7990*/  SHFL.BFLY PT, R10, R0, 0x2, 0x1f ;  /* 0x0c401f00000a7f89 */ /* 0x000f2200000e0000 */
[----:B---3--:R-:W-:Y:S07]  /*79a0*/  FMNMX.FTZ R141, R141, R11, !PT ;  /* 0x0000000b8d8d7209 */ /* 0x008fee0007810000 */
[----:B------:R-:W3:Y:S01]  /*79b0*/  SHFL.BFLY PT, R11, R141, 0x1, 0x1f ;  /* 0x0c201f008d0b7f89 */ /* 0x000ee200000e0000 */
[----:B----4-:R-:W-:Y:S07]  /*79c0*/  FMNMX.FTZ R0, R0, R10, !PT ;  /* 0x0000000a00007209 */ /* 0x010fee0007810000 */
[----:B------:R-:W4:Y:S01]  /*79d0*/  SHFL.BFLY PT, R140, R0, 0x1, 0x1f ;  /* 0x0c201f00008c7f89 */ /* 0x000f2200000e0000 */
[----:B---3--:R-:W-:Y:S04]  /*79e0*/  FMNMX.FTZ R141, R141, R11, !PT ;  /* 0x0000000b8d8d7209 */ /* 0x008fe80007810000 */
[C---:B------:R-:W-:Y:S01]  /*79f0*/  FSETP.NEU.FTZ.AND P1, PT, R141.reuse, -INF , PT ;  /* 0xff8000008d00780b */ /* 0x040fe20003f3d000 */
[----:B------:R-:W-:Y:S05]  /*7a00*/  FMUL.FTZ R143, R141, c[0x0][0x2d0] ;  /* 0x0000b4008d8f7a20 */ /* 0x000fea0000410000 */
[----:B------:R-:W-:Y:S02]  /*7a10*/  FSEL R143, R143, RZ, P1 ;  /* 0x000000ff8f8f7208 */ /* 0x000fe40000800000 */
[----:B----4-:R-:W-:Y:S03]  /*7a20*/  FMNMX.FTZ R140, R0, R140, !PT ;  /* 0x0000008c008c7209 */ /* 0x010fe60007810000 */
[--C-:B------:R-:W-:Y:S01]  /*7a30*/  FFMA.FTZ R4, R4, c[0x0][0x2d0], -R143.reuse ;  /* 0x0000b40004047a23 */ /* 0x100fe2000001088f */
[----:B------:R-:W-:Y:S01]  /*7a40*/  FSEL R0, R141, RZ, P1 ;  /* 0x000000ff8d007208 */ /* 0x000fe20000800000 */
[--C-:B------:R-:W-:Y:S01]  /*7a50*/  FFMA.FTZ R5, R5, c[0x0][0x2d0], -R143.reuse ;  /* 0x0000b40005057a23 */ /* 0x100fe2000001088f */
[----:B------:R-:W-:Y:S01]  /*7a60*/  FSETP.NEU.FTZ.AND P0, PT, R140, -INF , PT ;  /* 0xff8000008c00780b */ /* 0x000fe20003f1d000 */
[----:B------:R-:W-:Y:S01]  /*7a70*/  FFMA.FTZ R8, R8, c[0x0][0x2d0], -R143 ;  /* 0x0000b40008087a23 */ /* 0x000fe2000001088f */
[----:B------:R-:W-:Y:S01]  /*7a80*/  MUFU.EX2 R201, R4 ;  /* 0x0000000400c97308 */ /* 0x000fe20000000800 */
[----:B------:R-:W-:Y:S02]  /*7a90*/  FADD.FTZ R0, -R0, R2 ;  /* 0x0000000200007221 */ /* 0x000fe40000010100 */
[----:B------:R-:W-:Y:S02]  /*7aa0*/  FMUL.FTZ R200, R140, c[0x0][0x2d0] ;  /* 0x0000b4008cc87a20 */ /* 0x000fe40000410000 */
[----:B------:R-:W-:Y:S03]  /*7ab0*/  FMUL.FTZ R0, R0, c[0x0][0x2d0] ;  /* 0x0000b40000007a20 */ /* 0x000fe60000410000 */
[----:B------:R-:W-:Y:S02]  /*7ac0*/  FSEL R200, R200, RZ, P0 ;  /* 0x000000ffc8c87208 */ /* 0x000fe40000000000 */
[----:B------:R-:W3:Y:S03]  /*7ad0*/  MUFU.EX2 R2, R0 ;  /* 0x0000000000027308 */ /* 0x000ee60000000800 */
[--C-:B------:R-:W-:Y:S02]  /*7ae0*/  FFMA.FTZ R6, R6, c[0x0][0x2d0], -R200.reuse ;  /* 0x0000b40006067a23 */ /* 0x100fe400000108c8 */
[--C-:B------:R-:W-:Y:S05]  /*7af0*/  FFMA.FTZ R7, R7, c[0x0][0x2d0], -R200.reuse ;  /* 0x0000b40007077a23 */ /* 0x100fea00000108c8 */
[----:B------:R4:W-:Y:S10]  /*7b00*/  MUFU.EX2 R203, R8 ;  /* 0x0000000800cb7308 */ /* 0x0009f40000000800 */
[----:B------:R5:W-:Y:S01]  /*7b10*/  MUFU.EX2 R202, R5 ;  /* 0x0000000500ca7308 */ /* 0x000be20000000800 */
[----:B---3--:R-:W-:Y:S01]  /*7b20*/  FMUL.FTZ R33, R2, R121 ;  /* 0x0000007902217220 */ /* 0x008fe20000410000 */
[----:B------:R-:W-:Y:S01]  /*7b30*/  FSEL R0, R140, RZ, P0 ;  /* 0x000000ff8c007208 */ /* 0x000fe20000000000 */
[----:B------:R-:W3:Y:S01]  /*7b40*/  LDL.LU R121, [R1+0xc] ;  /* 0x00000c0001797983 */ /* 0x000ee20000300800 */
[C---:B------:R-:W-:Y:S02]  /*7b50*/  FMUL.FTZ R4, R2.reuse, R148 ;  /* 0x0000009402047220 */ /* 0x040fe40000410000 */
[----:B------:R-:W-:Y:S04]  /*7b60*/  FMUL.FTZ R24, R2, R112 ;  /* 0x0000007002187220 */ /* 0x000fe80000410000 */
[----:B------:R-:W-:Y:S01]  /*7b70*/  MUFU.EX2 R142, R6 ;  /* 0x00000006008e7308 */ /* 0x000fe20000000800 */
[----:B------:R-:W-:Y:S02]  /*7b80*/  FADD.FTZ R0, -R0, R3 ;  /* 0x0000000300007221 */ /* 0x000fe40000010100 */
[----:B------:R-:W-:Y:S02]  /*7b90*/  FFMA.FTZ R3, R9, c[0x0][0x2d0], -R143 ;  /* 0x0000b40009037a23 */ /* 0x000fe4000001088f */
[----:B------:R-:W-:Y:S02]  /*7ba0*/  FMUL.FTZ R0, R0, c[0x0][0x2d0] ;  /* 0x0000b40000007a20 */ /* 0x000fe40000410000 */
[C---:B----4-:R-:W-:Y:S02]  /*7bb0*/  FMUL.FTZ R8, R2.reuse, R144 ;  /* 0x0000009002087220 */ /* 0x050fe40000410000 */
[C---:B------:R-:W-:Y:S01]  /*7bc0*/  FMUL.FTZ R9, R2.reuse, R145 ;  /* 0x0000009102097220 */ /* 0x040fe20000410000 */
[----:B------:R-:W4:Y:S01]  /*7bd0*/  MUFU.EX2 R217, R7 ;  /* 0x0000000700d97308 */ /* 0x000f220000000800 */
[C---:B------:R-:W-:Y:S02]  /*7be0*/  FMUL.FTZ R25, R2.reuse, R113 ;  /* 0x0000007102197220 */ /* 0x040fe40000410000 */
[C---:B------:R-:W-:Y:S02]  /*7bf0*/  FMUL.FTZ R28, R2.reuse, R116 ;  /* 0x00000074021c7220 */ /* 0x040fe40000410000 */
[C---:B-----5:R-:W-:Y:S01]  /*7c00*/  FMUL.FTZ R5, R2.reuse, R149 ;  /* 0x0000009502057220 */ /* 0x060fe20000410000 */
[----:B------:R-:W-:Y:S01]  /*7c10*/  MOV R149, R15 ;  /* 0x0000000f00957202 */ /* 0x000fe20000000f00 */
[C---:B------:R-:W-:Y:S01]  /*7c20*/  FMUL.FTZ R29, R2.reuse, R117 ;  /* 0x00000075021d7220 */ /* 0x040fe20000410000 */
[----:B------:R-:W-:Y:S01]  /*7c30*/  MOV R117, R27 ;  /* 0x0000001b00757202 */ /* 0x000fe20000000f00 */
[C---:B------:R-:W-:Y:S01]  /*7c40*/  FMUL.FTZ R32, R2.reuse, R120 ;  /* 0x0000007802207220 */ /* 0x040fe20000410000 */
[----:B------:R-:W5:Y:S01]  /*7c50*/  MUFU.EX2 R0, R0 ;  /* 0x0000000000007308 */ /* 0x000f620000000800 */
[C---:B------:R-:W-:Y:S01]  /*7c60*/  FMUL.FTZ R36, R2.reuse, R124 ;  /* 0x0000007c02247220 */ /* 0x040fe20000410000 */
[----:B------:R-:W-:Y:S01]  /*7c70*/  MOV R120, R19 ;  /* 0x0000001300787202 */ /* 0x000fe20000000f00 */
[C---:B------:R-:W-:Y:S02]  /*7c80*/  FMUL.FTZ R37, R2.reuse, R125 ;  /* 0x0000007d02257220 */ /* 0x040fe40000410000 */
        /* <DEDUP_REMOVED lines=31> */
[C---:B--2---:R-:W-:Y:S02]  /*7e80*/  FFMA.FTZ R144, R2.reuse, R12, R201 ;  /* 0x0000000c02907223 */ /* 0x044fe400000100c9 */
[C---:B------:R-:W-:Y:S02]  /*7e90*/  FMUL.FTZ R12, R2.reuse, R100 ;  /* 0x00000064020c7220 */ /* 0x040fe40000410000 */
[----:B------:R-:W-:Y:S02]  /*7ea0*/  IMAD.MOV.U32 R100, RZ, RZ, R13 ;  /* 0x000000ffff647224 */ /* 0x000fe400078e000d */
[C---:B------:R-:W-:Y:S01]  /*7eb0*/  FMUL.FTZ R13, R2.reuse, R101 ;  /* 0x00000065020d7220 */ /* 0x040fe20000410000 */
[----:B------:R-:W-:Y:S01]  /*7ec0*/  MOV R101, R16 ;  /* 0x0000001000657202 */ /* 0x000fe20000000f00 */
[C---:B------:R-:W-:Y:S02]  /*7ed0*/  FMUL.FTZ R16, R2.reuse, R104 ;  /* 0x0000006802107220 */ /* 0x040fe40000410000 */
[----:B------:R-:W-:Y:S02]  /*7ee0*/  IMAD.MOV.U32 R104, RZ, RZ, R17 ;  /* 0x000000ffff687224 */ /* 0x000fe400078e0011 */
[C---:B------:R-:W-:Y:S01]  /*7ef0*/  FMUL.FTZ R17, R2.reuse, R105 ;  /* 0x0000006902117220 */ /* 0x040fe20000410000 */
[----:B------:R-:W-:Y:S01]  /*7f00*/  MOV R105, R20 ;  /* 0x0000001400697202 */ /* 0x000fe20000000f00 */
[C---:B------:R-:W-:Y:S02]  /*7f10*/  FMUL.FTZ R20, R2.reuse, R108 ;  /* 0x0000006c02147220 */ /* 0x040fe40000410000 */
[----:B------:R-:W-:Y:S02]  /*7f20*/  IMAD.MOV.U32 R108, RZ, RZ, R21 ;  /* 0x000000ffff6c7224 */ /* 0x000fe400078e0015 */
[----:B------:R-:W-:Y:S01]  /*7f30*/  FMUL.FTZ R21, R2, R109 ;  /* 0x0000006d02157220 */ /* 0x000fe20000410000 */
[----:B------:R-:W-:Y:S01]  /*7f40*/  MOV R109, R23 ;  /* 0x00000017006d7202 */ /* 0x000fe20000000f00 */
[----:B------:R-:W-:Y:S01]  /*7f50*/  FFMA.FTZ R2, R205, c[0x0][0x2d0], -R200 ;  /* 0x0000b400cd027a23 */ /* 0x000fe200000108c8 */
[----:B------:R-:W-:Y:S01]  /*7f60*/  MOV R205, R101 ;  /* 0x0000006500cd7202 */ /* 0x000fe20000000f00 */
[----:B------:R-:W-:Y:S01]  /*7f70*/  IMAD.MOV.U32 R112, RZ, RZ, R22 ;  /* 0x000000ffff707224 */ /* 0x000fe200078e0016 */
[----:B----4-:R-:W-:Y:S01]  /*7f80*/  F2FP.PACK_AB R101, R217, R142 ;  /* 0x0000008ed965723e */ /* 0x010fe200000000ff */
[C---:B-----5:R-:W-:Y:S02]  /*7f90*/  FMUL.FTZ R22, R0.reuse, R110 ;  /* 0x0000006e00167220 */ /* 0x060fe40000410000 */
[----:B------:R2:W-:Y:S01]  /*7fa0*/  MUFU.EX2 R110, R2 ;  /* 0x00000002006e7308 */ /* 0x0005e20000000800 */
[----:B------:R-:W-:Y:S01]  /*7fb0*/  IMAD.MOV.U32 R145, RZ, RZ, R18 ;  /* 0x000000ffff917224 */ /* 0x000fe200078e0012 */
[----:B------:R-:W-:Y:S01]  /*7fc0*/  MOV R137, R112 ;  /* 0x0000007000897202 */ /* 0x000fe20000000f00 */
[C---:B------:R-:W-:Y:S02]  /*7fd0*/  FMUL.FTZ R18, R0.reuse, R106 ;  /* 0x0000006a00127220 */ /* 0x040fe40000410000 */
[C---:B------:R-:W-:Y:S02]  /*7fe0*/  FMUL.FTZ R19, R0.reuse, R107 ;  /* 0x0000006b00137220 */ /* 0x040fe40000410000 */
[----:B------:R-:W-:Y:S02]  /*7ff0*/  IMAD.MOV.U32 R148, RZ, RZ, R14 ;  /* 0x000000ffff947224 */ /* 0x000fe400078e000e */
[C---:B------:R-:W-:Y:S02]  /*8000*/  FMUL.FTZ R6, R0.reuse, R150 ;  /* 0x0000009600067220 */ /* 0x040fe40000410000 */
[C---:B------:R-:W-:Y:S01]  /*8010*/  FMUL.FTZ R7, R0.reuse, R151 ;  /* 0x0000009700077220 */ /* 0x040fe20000410000 */
[----:B------:R-:W-:Y:S01]  /*8020*/  MOV R151, R117 ;  /* 0x0000007500977202 */ /* 0x000fe20000000f00 */
[C---:B------:R-:W-:Y:S02]  /*8030*/  FMUL.FTZ R10, R0.reuse, R146 ;  /* 0x00000092000a7220 */ /* 0x040fe40000410000 */
[C---:B------:R-:W-:Y:S01]  /*8040*/  FMUL.FTZ R11, R0.reuse, R147 ;  /* 0x00000093000b7220 */ /* 0x040fe20000410000 */
[----:B------:R-:W-:Y:S01]  /*8050*/  MOV R147, R108 ;  /* 0x0000006c00937202 */ /* 0x000fe20000000f00 */
[C---:B------:R-:W-:Y:S01]  /*8060*/  FMUL.FTZ R14, R0.reuse, R102 ;  /* 0x00000066000e7220 */ /* 0x040fe20000410000 */
[----:B-1----:R-:W-:Y:S01]  /*8070*/  F2FP.PACK_AB R102, R113, R203 ;  /* 0x000000cb7166723e */ /* 0x002fe200000000ff */
        /* <DEDUP_REMOVED lines=40> */
[----:B------:R-:W-:Y:S02]  /*8300*/  IMAD.MOV.U32 R116, RZ, RZ, R26 ;  /* 0x000000ffff747224 */ /* 0x000fe400078e001a */
[----:B------:R-:W-:Y:S02]  /*8310*/  FMUL.FTZ R26, R0, R114 ;  /* 0x00000072001a7220 */ /* 0x000fe40000410000 */
[----:B------:R-:W-:Y:S02]  /*8320*/  IMAD.MOV.U32 R138, RZ, RZ, R105 ;  /* 0x000000ffff8a7224 */ /* 0x000fe400078e0069 */
[----:B--2---:R-:W-:Y:S02]  /*8330*/  FFMA.FTZ R2, R207, c[0x0][0x2d0], -R200 ;  /* 0x0000b400cf027a23 */ /* 0x004fe400000108c8 */
[----:B------:R-:W-:Y:S01]  /*8340*/  IMAD.MOV.U32 R207, RZ, RZ, R100 ;  /* 0x000000ffffcf7224 */ /* 0x000fe200078e0064 */
[----:B------:R-:W-:Y:S01]  /*8350*/  F2FP.PACK_AB R100, R202, R201 ;  /* 0x000000c9ca64723e */ /* 0x000fe200000000ff */
[----:B------:R-:W1:Y:S01]  /*8360*/  MUFU.EX2 R117, R2 ;  /* 0x0000000200757308 */ /* 0x000e620000000800 */
[----:B------:R-:W-:Y:S02]  /*8370*/  IMAD.MOV.U32 R146, RZ, RZ, R109 ;  /* 0x000000ffff927224 */ /* 0x000fe400078e006d */
[--C-:B------:R-:W-:Y:S02]  /*8380*/  FFMA.FTZ R109, R218, c[0x0][0x2d0], -R143.reuse ;  /* 0x0000b400da6d7a23 */ /* 0x100fe4000001088f */
[--C-:B------:R-:W-:Y:S02]  /*8390*/  FFMA.FTZ R108, R219, c[0x0][0x2d0], -R143.reuse ;  /* 0x0000b400db6c7a23 */ /* 0x100fe4000001088f */
[----:B------:R-:W-:Y:S02]  /*83a0*/  FADD.FTZ R144, R202, R144 ;  /* 0x00000090ca907221 */ /* 0x000fe40000010000 */
[--C-:B------:R-:W-:Y:S01]  /*83b0*/  FFMA.FTZ R114, R244, c[0x0][0x2d0], -R143.reuse ;  /* 0x0000b400f4727a23 */ /* 0x100fe2000001088f */
[----:B------:R-:W-:Y:S01]  /*83c0*/  MUFU.EX2 R112, R109 ;  /* 0x0000006d00707308 */ /* 0x000fe20000000800 */
[----:B------:R-:W-:Y:S02]  /*83d0*/  FADD.FTZ R144, R203, R144 ;  /* 0x00000090cb907221 */ /* 0x000fe40000010000 */
[--C-:B------:R-:W-:Y:S02]  /*83e0*/  FFMA.FTZ R115, R242, c[0x0][0x2d0], -R143.reuse ;  /* 0x0000b400f2737a23 */ /* 0x100fe4000001088f */
[--C-:B------:R-:W-:Y:S02]  /*83f0*/  FFMA.FTZ R136, R230, c[0x0][0x2d0], -R143.reuse ;  /* 0x0000b400e6887a23 */ /* 0x100fe4000001088f */
[----:B------:R-:W-:Y:S02]  /*8400*/  IMAD.MOV.U32 R244, RZ, RZ, R120 ;  /* 0x000000fffff47224 */ /* 0x000fe400078e0078 */
[----:B------:R-:W-:Y:S01]  /*8410*/  FFMA.FTZ R120, R250, c[0x0][0x2d0], -R200 ;  /* 0x0000b400fa787a23 */ /* 0x000fe200000108c8 */
[----:B------:R2:W4:Y:S01]  /*8420*/  MUFU.EX2 R123, R108 ;  /* 0x0000006c007b7308 */ /* 0x0005220000000800 */
[----:B------:R-:W-:Y:S02]  /*8430*/  IMAD.MOV.U32 R150, RZ, RZ, R116 ;  /* 0x000000ffff967224 */ /* 0x000fe400078e0074 */
[--C-:B------:R-:W-:Y:S01]  /*8440*/  FFMA.FTZ R116, R241, c[0x0][0x2d0], -R143.reuse ;  /* 0x0000b400f1747a23 */ /* 0x100fe2000001088f */
[----:B-1----:R-:W-:Y:S01]  /*8450*/  F2FP.PACK_AB R103, R117, R110 ;  /* 0x0000006e7567723e */ /* 0x002fe200000000ff */
[----:B------:R-:W-:Y:S01]  /*8460*/  IMAD.IADD R2, R213, 0x1, R204 ;  /* 0x00000001d5027824 */ /* 0x000fe200078e02cc */
[----:B------:R-:W-:Y:S01]  /*8470*/  MOV R241, R137 ;  /* 0x0000008900f17202 */ /* 0x000fe20000000f00 */
[--C-:B------:R-:W-:Y:S01]  /*8480*/  FFMA.FTZ R135, R231, c[0x0][0x2d0], -R143.reuse ;  /* 0x0000b400e7877a23 */ /* 0x100fe2000001088f */
[----:B------:R-:W-:Y:S01]  /*8490*/  MOV R242, R150 ;  /* 0x0000009600f27202 */ /* 0x000fe20000000f00 */
[--C-:B------:R-:W-:Y:S01]  /*84a0*/  FFMA.FTZ R134, R236, c[0x0][0x2d0], -R143.reuse ;  /* 0x0000b400ec867a23 */ /* 0x100fe2000001088f */
[----:B------:R-:W-:Y:S01]  /*84b0*/  ISETP.GE.AND P4, PT, R241, 0x1, PT ;  /* 0x00000001f100780c */ /* 0x000fe20003f86270 */
[----:B------:R1:W-:Y:S01]  /*84c0*/  MUFU.EX2 R236, R116 ;  /* 0x0000007400ec7308 */ /* 0x0003e20000000800 */
[--C-:B------:R-:W-:Y:S02]  /*84d0*/  FFMA.FTZ R219, R227, c[0x0][0x2d0], -R143.reuse ;  /* 0x0000b400e3db7a23 */ /* 0x100fe4000001088f */
[--C-:B------:R-:W-:Y:S07]  /*84e0*/  FFMA.FTZ R218, R248, c[0x0][0x2d0], -R200.reuse ;  /* 0x0000b400f8da7a23 */ /* 0x100fee00000108c8 */
[----:B------:R-:W-:Y:S01]  /*84f0*/  MUFU.EX2 R230, R135 ;  /* 0x0000008700e67308 */ /* 0x000fe20000000800 */
[--C-:B--2---:R-:W-:Y:S09]  /*8500*/  FFMA.FTZ R108, R232, c[0x0][0x2d0], -R143.reuse ;  /* 0x0000b400e86c7a23 */ /* 0x104ff2000001088f */
[----:B------:R2:W-:Y:S01]  /*8510*/  MUFU.EX2 R122, R108 ;  /* 0x0000006c007a7308 */ /* 0x0005e20000000800 */
[----:B-1----:R-:W-:Y:S09]  /*8520*/  FFMA.FTZ R116, R147, c[0x0][0x2d0], -R200 ;  /* 0x0000b40093747a23 */ /* 0x002ff200000108c8 */
[----:B------:R-:W-:Y:S10]  /*8530*/  MUFU.EX2 R227, R116 ;  /* 0x0000007400e37308 */ /* 0x000ff40000000800 */
[----:B------:R-:W-:Y:S01]  /*8540*/  MUFU.EX2 R218, R218 ;  /* 0x000000da00da7308 */ /* 0x000fe20000000800 */
[--C-:B--2---:R-:W-:Y:S02]  /*8550*/  FFMA.FTZ R108, R233, c[0x0][0x2d0], -R143.reuse ;  /* 0x0000b400e96c7a23 */ /* 0x104fe4000001088f */
[----:B---3--:R-:W-:Y:S01]  /*8560*/  FFMA.FTZ R111, R0, R121, R142 ;  /* 0x00000079006f7223 */ /* 0x008fe2000001008e */
[----:B------:R-:W-:Y:S01]  /*8570*/  IADD3 R142, R209, R2, RZ ;  /* 0x00000002d18e7210 */ /* 0x000fe20007ffe0ff */
[----:B------:R-:W-:Y:S05]  /*8580*/  IMAD.IADD R0, R212, 0x1, R204 ;  /* 0x00000001d4007824 */ /* 0x000fea00078e02cc */
[----:B------:R1:W-:Y:S01]  /*8590*/  MUFU.EX2 R130, R108 ;  /* 0x0000006c00827308 */ /* 0x0003e20000000800 */
[--C-:B------:R-:W-:Y:S01]  /*85a0*/  FFMA.FTZ R204, R247, c[0x0][0x2d0], -R200.reuse ;  /* 0x0000b400f7cc7a23 */ /* 0x100fe200000108c8 */
[----:B------:R-:W2:Y:S01]  /*85b0*/  LDSM.16.MT88.4 R104, [R0] ;  /* 0x000000000068783b */ /* 0x000ea20000004200 */
[----:B------:R-:W-:Y:S07]  /*85c0*/  IADD3 R3, R209, R0, RZ ;  /* 0x00000000d1037210 */ /* 0x000fee0007ffe0ff */
[----:B------:R-:W-:Y:S10]  /*85d0*/  MUFU.EX2 R219, R219 ;  /* 0x000000db00db7308 */ /* 0x000ff40000000800 */
[----:B------:R-:W-:Y:S01]  /*85e0*/  MUFU.EX2 R204, R204 ;  /* 0x000000cc00cc7308 */ /* 0x000fe20000000800 */
[--C-:B-1----:R-:W-:Y:S09]  /*85f0*/  FFMA.FTZ R108, R234, c[0x0][0x2d0], -R200.reuse ;  /* 0x0000b400ea6c7a23 */ /* 0x102ff200000108c8 */
[----:B------:R1:W-:Y:S01]  /*8600*/  MUFU.EX2 R128, R108 ;  /* 0x0000006c00807308 */ /* 0x0003e20000000800 */
[C---:B--2---:R-:W-:Y:S08]  /*8610*/  HMMA.16816.F32 R4, R100.reuse, R104, R4 ;  /* 0x000000686404723c */ /* 0x044ff00000001804 */
[C---:B------:R-:W-:Y:S01]  /*8620*/  HMMA.16816.F32 R8, R100.reuse, R106, R8 ;  /* 0x0000006a6408723c */ /* 0x040fe20000001808 */
[----:B------:R-:W2:Y:S03]  /*8630*/  LDSM.16.MT88.4 R104, [R3] ;  /* 0x000000000368783b */ /* 0x000ea60000004200 */
[--C-:B-1----:R-:W-:Y:S04]  /*8640*/  FFMA.FTZ R108, R235, c[0x0][0x2d0], -R200.reuse ;  /* 0x0000b400eb6c7a23 */ /* 0x102fe800000108c8 */
[----:B------:R1:W-:Y:S04]  /*8650*/  MUFU.EX2 R131, R108 ;  /* 0x0000006c00837308 */ /* 0x0003e80000000800 */
[--C-:B-1----:R-:W-:Y:S06]  /*8660*/  FFMA.FTZ R108, R237, c[0x0][0x2d0], -R143.reuse ;  /* 0x0000b400ed6c7a23 */ /* 0x102fec000001088f */
[----:B------:R-:W-:Y:S01]  /*8670*/  MUFU.EX2 R237, R115 ;  /* 0x0000007300ed7308 */ /* 0x000fe20000000800 */
[C---:B--2---:R-:W-:Y:S09]  /*8680*/  HMMA.16816.F32 R12, R100.reuse, R104, R12 ;  /* 0x00000068640c723c */ /* 0x044ff2000000180c */
[----:B------:R1:W-:Y:S01]  /*8690*/  MUFU.EX2 R132, R108 ;  /* 0x0000006c00847308 */ /* 0x0003e20000000800 */
[C---:B------:R-:W-:Y:S01]  /*86a0*/  HMMA.16816.F32 R16, R100.reuse, R106, R16 ;  /* 0x0000006a6410723c */ /* 0x040fe20000001810 */
[----:B------:R-:W2:Y:S02]  /*86b0*/  LDSM.16.MT88.4 R104, [R2] ;  /* 0x000000000268783b */ /* 0x000ea40000004200 */
[----:B-1----:R-:W-:Y:S02]  /*86c0*/  FFMA.FTZ R108, R239, c[0x0][0x2d0], -R143 ;  /* 0x0000b400ef6c7a23 */ /* 0x002fe4000001088f */
[----:B------:R-:W-:Y:S04]  /*86d0*/  IMAD.MOV.U32 R239, RZ, RZ, R149 ;  /* 0x000000ffffef7224 */ /* 0x000fe800078e0095 */
[----:B------:R-:W-:Y:S01]  /*86e0*/  MUFU.EX2 R133, R108 ;  /* 0x0000006c00857308 */ /* 0x000fe20000000800 */
[C---:B--2---:R-:W-:Y:S08]  /*86f0*/  HMMA.16816.F32 R20, R100.reuse, R104, R20 ;  /* 0x000000686414723c */ /* 0x044ff00000001814 */
[C---:B------:R-:W-:Y:S01]  /*8700*/  HMMA.16816.F32 R24, R100.reuse, R106, R24 ;  /* 0x0000006a6418723c */ /* 0x040fe20000001818 */
[----:B------:R-:W1:Y:S07]  /*8710*/  LDSM.16.MT88.4 R104, [R142] ;  /* 0x000000008e68783b */ /* 0x000e6e0000004200 */
        /* <DEDUP_REMOVED lines=24> */
[C---:B-1----:R-:W-:Y:S07]  /*88a0*/  HMMA.16816.F32 R92, R100.reuse, R104, R92 ;  /* 0x00000068645c723c */ /* 0x042fee000000185c */
[--C-:B------:R-:W-:Y:S01]  /*88b0*/  FFMA.FTZ R104, R220, c[0x0][0x2d0], -R200.reuse ;  /* 0x0000b400dc687a23 */ /* 0x100fe200000108c8 */
[----:B------:R-:W-:Y:S03]  /*88c0*/  HMMA.16816.F32 R96, R100, R106, R96 ;  /* 0x0000006a6460723c */ /* 0x000fe60000001860 */
[----:B------:R1:W-:Y:S01]  /*88d0*/  MUFU.EX2 R119, R104 ;  /* 0x0000006800777308 */ /* 0x0003e20000000800 */
[----:B------:R-:W-:Y:S03]  /*88e0*/  FFMA.FTZ R220, R229, c[0x0][0x2d0], -R143 ;  /* 0x0000b400e5dc7a23 */ /* 0x000fe6000001088f */
[--C-:B------:R-:W-:Y:S06]  /*88f0*/  FFMA.FTZ R100, R225, c[0x0][0x2d0], -R200.reuse ;  /* 0x0000b400e1647a23 */ /* 0x100fec00000108c8 */
[----:B------:R2:W-:Y:S10]  /*8900*/  MUFU.EX2 R126, R100 ;  /* 0x00000064007e7308 */ /* 0x0005f40000000800 */
[----:B------:R-:W-:Y:S01]  /*8910*/  MUFU.EX2 R229, R136 ;  /* 0x0000008800e57308 */ /* 0x000fe20000000800 */
[----:B-1----:R-:W-:Y:S09]  /*8920*/  FFMA.FTZ R104, R221, c[0x0][0x2d0], -R200 ;  /* 0x0000b400dd687a23 */ /* 0x002ff200000108c8 */
[----:B------:R1:W3:Y:S01]  /*8930*/  MUFU.EX2 R121, R104 ;  /* 0x0000006800797308 */ /* 0x0002e20000000800 */
[----:B--2---:R-:W-:Y:S02]  /*8940*/  FADD.FTZ R100, R217, R111 ;  /* 0x0000006fd9647221 */ /* 0x004fe40000010000 */
[--C-:B------:R-:W-:Y:S02]  /*8950*/  FFMA.FTZ R217, R228, c[0x0][0x2d0], -R143.reuse ;  /* 0x0000b400e4d97a23 */ /* 0x100fe4000001088f */
[----:B------:R-:W-:Y:S01]  /*8960*/  FADD.FTZ R118, R110, R100 ;  /* 0x000000646e767221 */ /* 0x000fe20000010000 */
[----:B----4-:R-:W-:Y:S01]  /*8970*/  F2FP.PACK_AB R100, R123, R112 ;  /* 0x000000707b64723e */ /* 0x010fe200000000ff */
[----:B------:R-:W-:Y:S03]  /*8980*/  LDSM.16.MT88.4 R108, [R3+0x1000] ;  /* 0x00100000036c783b */ /* 0x000fe60000004200 */
[----:B------:R-:W-:Y:S01]  /*8990*/  MUFU.EX2 R228, R134 ;  /* 0x0000008600e47308 */ /* 0x000fe20000000800 */
[----:B------:R-:W-:Y:S09]  /*89a0*/  FADD.FTZ R117, R117, R118 ;  /* 0x0000007675757221 */ /* 0x000ff20000010000 */
[----:B------:R-:W-:Y:S01]  /*89b0*/  MUFU.EX2 R220, R220 ;  /* 0x000000dc00dc7308 */ /* 0x000fe20000000800 */
[--C-:B-1----:R-:W-:Y:S01]  /*89c0*/  FFMA.FTZ R104, R224, c[0x0][0x2d0], -R143.reuse ;  /* 0x0000b400e0687a23 */ /* 0x102fe2000001088f */
[----:B---3--:R-:W-:Y:S08]  /*89d0*/  F2FP.PACK_AB R101, R121, R119 ;  /* 0x000000777965723e */ /* 0x008ff000000000ff */
[----:B------:R1:W-:Y:S10]  /*89e0*/  MUFU.EX2 R124, R104 ;  /* 0x00000068007c7308 */ /* 0x0003f40000000800 */
[----:B------:R-:W-:Y:S10]  /*89f0*/  MUFU.EX2 R224, R120 ;  /* 0x0000007800e07308 */ /* 0x000ff40000000800 */
[----:B------:R-:W-:Y:S01]  /*8a00*/  MUFU.EX2 R217, R217 ;  /* 0x000000d900d97308 */ /* 0x000fe20000000800 */
[--C-:B-1----:R-:W-:Y:S02]  /*8a10*/  FFMA.FTZ R104, R223, c[0x0][0x2d0], -R143.reuse ;  /* 0x0000b400df687a23 */ /* 0x102fe4000001088f */
[--C-:B------:R-:W-:Y:S02]  /*8a20*/  FFMA.FTZ R223, R238, c[0x0][0x2d0], -R143.reuse ;  /* 0x0000b400eedf7a23 */ /* 0x100fe4000001088f */
[----:B------:R-:W2:Y:S05]  /*8a30*/  LDL R238, [R1+0x54] ;  /* 0x0000540001ee7983 */ /* 0x000eaa0000100800 */
[----:B------:R1:W3:Y:S10]  /*8a40*/  MUFU.EX2 R129, R104 ;  /* 0x0000006800817308 */ /* 0x0002f40000000800 */
[----:B------:R-:W-:Y:S01]  /*8a50*/  MUFU.EX2 R223, R223 ;  /* 0x000000df00df7308 */ /* 0x000fe20000000800 */
[--C-:B-1----:R-:W-:Y:S01]  /*8a60*/  FFMA.FTZ R104, R222, c[0x0][0x2d0], -R200.reuse ;  /* 0x0000b400de687a23 */ /* 0x102fe200000108c8 */
[----:B---3--:R-:W-:Y:S08]  /*8a70*/  F2FP.PACK_AB R102, R129, R124 ;  /* 0x0000007c8166723e */ /* 0x008ff000000000ff */
[----:B------:R-:W-:Y:S10]  /*8a80*/  MUFU.EX2 R222, R114 ;  /* 0x0000007200de7308 */ /* 0x000ff40000000800 */
[----:B------:R1:W3:Y:S02]  /*8a90*/  MUFU.EX2 R125, R104 ;  /* 0x00000068007d7308 */ /* 0x0002e40000000800 */
[----:B-1----:R-:W1:Y:S01]  /*8aa0*/  LDSM.16.MT88.4 R104, [R0+0x800] ;  /* 0x000800000068783b */ /* 0x002e620000004200 */
[----:B---3--:R-:W-:Y:S07]  /*8ab0*/  F2FP.PACK_AB R103, R126, R125 ;  /* 0x0000007d7e67723e */ /* 0x008fee00000000ff */
        /* <DEDUP_REMOVED lines=34> */
[----:B------:R-:W-:Y:S01]  /*8ce0*/  FFMA.FTZ R104, R240, c[0x0][0x2d0], -R200 ;  /* 0x0000b400f0687a23 */ /* 0x000fe200000108c8 */
[----:B------:R-:W-:Y:S03]  /*8cf0*/  HMMA.16816.F32 R96, R100, R106, R96 ;  /* 0x0000006a6460723c */ /* 0x000fe60000001860 */
[----:B------:R1:W-:Y:S01]  /*8d00*/  MUFU.EX2 R127, R104 ;  /* 0x00000068007f7308 */ /* 0x0003e20000000800 */
[----:B------:R-:W-:Y:S03]  /*8d10*/  IMAD.MOV.U32 R240, RZ, RZ, R146 ;  /* 0x000000fffff07224 */ /* 0x000fe600078e0092 */
[----:B------:R-:W-:Y:S01]  /*8d20*/  FFMA.FTZ R101, R245, c[0x0][0x2d0], -R200 ;  /* 0x0000b400f5657a23 */ /* 0x000fe200000108c8 */
[----:B------:R-:W-:Y:S01]  /*8d30*/  F2FP.PACK_AB R102, R133, R132 ;  /* 0x000000848566723e */ /* 0x000fe200000000ff */
[----:B------:R-:W-:Y:S03]  /*8d40*/  FADD.FTZ R100, R113, R144 ;  /* 0x0000009071647221 */ /* 0x000fe60000010000 */
[--C-:B------:R-:W-:Y:S01]  /*8d50*/  FFMA.FTZ R113, R243, c[0x0][0x2d0], -R143.reuse ;  /* 0x0000b400f3717a23 */ /* 0x100fe2000001088f */
[----:B------:R3:W4:Y:S01]  /*8d60*/  MUFU.EX2 R221, R101 ;  /* 0x0000006500dd7308 */ /* 0x0007220000000800 */
[----:B------:R-:W-:Y:S01]  /*8d70*/  FADD.FTZ R118, R112, R100 ;  /* 0x0000006470767221 */ /* 0x000fe20000010000 */
[----:B------:R-:W-:Y:S01]  /*8d80*/  F2FP.PACK_AB R100, R130, R122 ;  /* 0x0000007a8264723e */ /* 0x000fe200000000ff */
[----:B------:R-:W-:Y:S01]  /*8d90*/  FFMA.FTZ R143, R226, c[0x0][0x2d0], -R143 ;  /* 0x0000b400e28f7a23 */ /* 0x000fe2000001088f */
[----:B------:R-:W-:Y:S01]  /*8da0*/  MOV R245, R145 ;  /* 0x0000009100f57202 */ /* 0x000fe20000000f00 */
[----:B------:R-:W-:Y:S01]  /*8db0*/  FADD.FTZ R118, R123, R118 ;  /* 0x000000767b767221 */ /* 0x000fe20000010000 */
[----:B------:R-:W-:Y:S01]  /*8dc0*/  LDSM.16.MT88.4 R144, [R0+0x2800] ;  /* 0x002800000090783b */ /* 0x000fe20000004200 */
[----:B------:R-:W-:Y:S02]  /*8dd0*/  IMAD.MOV.U32 R243, RZ, RZ, R151 ;  /* 0x000000fffff37224 */ /* 0x000fe400078e0097 */
[----:B------:R-:W-:Y:S01]  /*8de0*/  FADD.FTZ R116, R124, R118 ;  /* 0x000000767c747221 */ /* 0x000fe20000010000 */
[----:B------:R5:W2:Y:S03]  /*8df0*/  MUFU.EX2 R235, R113 ;  /* 0x0000007100eb7308 */ /* 0x000aa60000000800 */
[----:B------:R-:W-:Y:S01]  /*8e00*/  FADD.FTZ R120, R129, R116 ;  /* 0x0000007481787221 */ /* 0x000fe20000010000 */
[----:B-1----:R-:W1:Y:S03]  /*8e10*/  LDSM.16.MT88.4 R104, [R0+0x1000] ;  /* 0x001000000068783b */ /* 0x002e660000004200 */
[----:B------:R-:W-:Y:S01]  /*8e20*/  FADD.FTZ R120, R122, R120 ;  /* 0x000000787a787221 */ /* 0x000fe20000010000 */
[----:B---3--:R-:W-:Y:S02]  /*8e30*/  F2FP.PACK_AB R101, R131, R128 ;  /* 0x000000808365723e */ /* 0x008fe400000000ff */
[----:B----4-:R-:W-:Y:S02]  /*8e40*/  F2FP.PACK_AB R103, R221, R127 ;  /* 0x0000007fdd67723e */ /* 0x010fe400000000ff */
[----:B-----5:R-:W-:Y:S05]  /*8e50*/  LDSM.16.MT88.4 R112, [R2+0x1800] ;  /* 0x001800000270783b */ /* 0x020fea0000004200 */
[C---:B-1----:R-:W-:Y:S08]  /*8e60*/  HMMA.16816.F32 R4, R100.reuse, R104, R4 ;  /* 0x000000686404723c */ /* 0x042ff00000001804 */
[C---:B------:R-:W-:Y:S01]  /*8e70*/  HMMA.16816.F32 R8, R100.reuse, R106, R8 ;  /* 0x0000006a6408723c */ /* 0x040fe20000001808 */
[----:B------:R-:W1:Y:S07]  /*8e80*/  LDSM.16.MT88.4 R104, [R2+0x1000] ;  /* 0x001000000268783b */ /* 0x000e6e0000004200 */
[C---:B------:R-:W-:Y:S08]  /*8e90*/  HMMA.16816.F32 R12, R100.reuse, R108, R12 ;  /* 0x0000006c640c723c */ /* 0x040ff0000000180c */
[C---:B------:R-:W-:Y:S01]  /*8ea0*/  HMMA.16816.F32 R16, R100.reuse, R110, R16 ;  /* 0x0000006e6410723c */ /* 0x040fe20000001810 */
[----:B------:R-:W3:Y:S07]  /*8eb0*/  LDSM.16.MT88.4 R108, [R142+0x1000] ;  /* 0x001000008e6c783b */ /* 0x000eee0000004200 */
[C---:B-1----:R-:W-:Y:S08]  /*8ec0*/  HMMA.16816.F32 R20, R100.reuse, R104, R20 ;  /* 0x000000686414723c */ /* 0x042ff00000001814 */
[C---:B------:R-:W-:Y:S01]  /*8ed0*/  HMMA.16816.F32 R24, R100.reuse, R106, R24 ;  /* 0x0000006a6418723c */ /* 0x040fe20000001818 */
[----:B------:R-:W1:Y:S07]  /*8ee0*/  LDSM.16.MT88.4 R104, [R0+0x4000] ;  /* 0x004000000068783b */ /* 0x000e6e0000004200 */
[C---:B---3--:R-:W-:Y:S08]  /*8ef0*/  HMMA.16816.F32 R28, R100.reuse, R108, R28 ;  /* 0x0000006c641c723c */ /* 0x048ff0000000181c */
        /* <DEDUP_REMOVED lines=20> */
[C---:B-1----:R-:W-:Y:S07]  /*9040*/  HMMA.16816.F32 R84, R100.reuse, R104, R84 ;  /* 0x000000686454723c */ /* 0x042fee0000001854 */
[--C-:B------:R-:W-:Y:S01]  /*9050*/  FFMA.FTZ R104, R252, c[0x0][0x2d0], -R200.reuse ;  /* 0x0000b400fc687a23 */ /* 0x100fe200000108c8 */
[C---:B------:R-:W-:Y:S03]  /*9060*/  HMMA.16816.F32 R88, R100.reuse, R106, R88 ;  /* 0x0000006a6458723c */ /* 0x040fe60000001858 */
[----:B------:R1:W-:Y:S01]  /*9070*/  MUFU.EX2 R231, R104 ;  /* 0x0000006800e77308 */ /* 0x0003e20000000800 */
[----:B------:R-:W-:Y:S04]  /*9080*/  MOV R252, R148 ;  /* 0x0000009400fc7202 */ /* 0x000fe80000000f00 */
[C---:B---3--:R-:W-:Y:S08]  /*9090*/  HMMA.16816.F32 R92, R100.reuse, R108, R92 ;  /* 0x0000006c645c723c */ /* 0x048ff0000000185c */
[----:B------:R-:W-:Y:S01]  /*90a0*/  HMMA.16816.F32 R96, R100, R110, R96 ;  /* 0x0000006e6460723c */ /* 0x000fe20000001860 */
[----:B------:R-:W-:Y:S06]  /*90b0*/  LDSM.16.MT88.4 R108, [R3+0x1800] ;  /* 0x00180000036c783b */ /* 0x000fec0000004200 */
[--C-:B------:R-:W-:Y:S01]  /*90c0*/  FFMA.FTZ R100, R139, c[0x0][0x2d0], -R200.reuse ;  /* 0x0000b4008b647a23 */ /* 0x100fe200000108c8 */
[----:B------:R-:W-:Y:S03]  /*90d0*/  F2FP.PACK_AB R102, R236, R237 ;  /* 0x000000edec66723e */ /* 0x000fe600000000ff */
[----:B------:R3:W-:Y:S01]  /*90e0*/  MUFU.EX2 R232, R100 ;  /* 0x0000006400e87308 */ /* 0x0007e20000000800 */
[--C-:B-1----:R-:W-:Y:S02]  /*90f0*/  FFMA.FTZ R104, R207, c[0x0][0x2d0], -R200.reuse ;  /* 0x0000b400cf687a23 */ /* 0x102fe400000108c8 */
[--C-:B------:R-:W-:Y:S07]  /*9100*/  FFMA.FTZ R207, R249, c[0x0][0x2d0], -R200.reuse ;  /* 0x0000b400f9cf7a23 */ /* 0x100fee00000108c8 */
[----:B------:R-:W1:Y:S10]  /*9110*/  MUFU.EX2 R234, R104 ;  /* 0x0000006800ea7308 */ /* 0x000e740000000800 */
[----:B------:R-:W4:Y:S01]  /*9120*/  MUFU.EX2 R207, R207 ;  /* 0x000000cf00cf7308 */ /* 0x000f220000000800 */
[----:B---3--:R-:W-:Y:S02]  /*9130*/  FADD.FTZ R100, R119, R117 ;  /* 0x0000007577647221 */ /* 0x008fe40000010000 */
[----:B------:R-:W-:Y:S02]  /*9140*/  FFMA.FTZ R117, R138, c[0x0][0x2d0], -R200 ;  /* 0x0000b4008a757a23 */ /* 0x000fe400000108c8 */
[----:B------:R-:W-:Y:S01]  /*9150*/  FADD.FTZ R121, R121, R100 ;  /* 0x0000006479797221 */ /* 0x000fe20000010000 */
[----:B--2---:R-:W-:Y:S01]  /*9160*/  F2FP.PACK_AB R100, R235, R222 ;  /* 0x000000deeb64723e */ /* 0x004fe200000000ff */
[--C-:B------:R-:W-:Y:S03]  /*9170*/  FFMA.FTZ R119, R251, c[0x0][0x2d0], -R200.reuse ;  /* 0x0000b400fb777a23 */ /* 0x100fe600000108c8 */
[----:B------:R-:W-:Y:S01]  /*9180*/  MUFU.EX2 R225, R117 ;  /* 0x0000007500e17308 */ /* 0x000fe20000000800 */
[----:B------:R-:W2:Y:S01]  /*9190*/  LDL.64 R250, [R1+0x48] ;  /* 0x0000480001fa7983 */ /* 0x000ea20000100a00 */
[----:B------:R-:W-:Y:S01]  /*91a0*/  FADD.FTZ R121, R125, R121 ;  /* 0x000000797d797221 */ /* 0x000fe20000010000 */
[----:B-1----:R-:W-:Y:S01]  /*91b0*/  F2FP.PACK_AB R101, R234, R231 ;  /* 0x000000e7ea65723e */ /* 0x002fe200000000ff */
[--C-:B------:R-:W-:Y:S02]  /*91c0*/  FFMA.FTZ R104, R205, c[0x0][0x2d0], -R200.reuse ;  /* 0x0000b400cd687a23 */ /* 0x100fe400000108c8 */
[----:B------:R-:W-:Y:S01]  /*91d0*/  FADD.FTZ R121, R126, R121 ;  /* 0x000000797e797221 */ /* 0x000fe20000010000 */
[----:B------:R-:W-:Y:S01]  /*91e0*/  LDSM.16.MT88.4 R136, [R3+0x5800] ;  /* 0x005800000388783b */ /* 0x000fe20000004200 */
[----:B------:R-:W-:Y:S02]  /*91f0*/  FFMA.FTZ R200, R246, c[0x0][0x2d0], -R200 ;  /* 0x0000b400f6c87a23 */ /* 0x000fe400000108c8 */
[----:B------:R1:W3:Y:S01]  /*9200*/  MUFU.EX2 R233, R104 ;  /* 0x0000006800e97308 */ /* 0x0002e20000000800 */
[----:B----4-:R-:W-:Y:S09]  /*9210*/  F2FP.PACK_AB R201, R218, R207 ;  /* 0x000000cfdac9723e */ /* 0x010ff200000000ff */
[----:B------:R4:W-:Y:S10]  /*9220*/  MUFU.EX2 R226, R119 ;  /* 0x0000007700e27308 */ /* 0x0009f40000000800 */
[----:B------:R-:W5:Y:S01]  /*9230*/  MUFU.EX2 R205, R143 ;  /* 0x0000008f00cd7308 */ /* 0x000f620000000800 */
[----:B-1----:R-:W1:Y:S01]  /*9240*/  LDSM.16.MT88.4 R104, [R0+0x1800] ;  /* 0x001800000068783b */ /* 0x002e620000004200 */
[----:B---3--:R-:W-:Y:S08]  /*9250*/  F2FP.PACK_AB R103, R232, R233 ;  /* 0x000000e9e867723e */ /* 0x008ff000000000ff */
[----:B------:R3:W3:Y:S01]  /*9260*/  MUFU.EX2 R143, R200 ;  /* 0x000000c8008f7308 */ /* 0x0006e20000000800 */
[----:B----4-:R-:W-:Y:S01]  /*9270*/  LDSM.16.MT88.4 R116, [R2+0x2000] ;  /* 0x002000000274783b */ /* 0x010fe20000004200 */
[----:B-----5:R-:W-:Y:S02]  /*9280*/  F2FP.PACK_AB R202, R205, R219 ;  /* 0x000000dbcdca723e */ /* 0x020fe400000000ff */
[----:B---3--:R-:W-:Y:S02]  /*9290*/  F2FP.PACK_AB R200, R217, R220 ;  /* 0x000000dcd9c8723e */ /* 0x008fe400000000ff */
[----:B------:R-:W-:Y:S01]  /*92a0*/  F2FP.PACK_AB R203, R143, R204 ;  /* 0x000000cc8fcb723e */ /* 0x000fe200000000ff */
        /* <DEDUP_REMOVED lines=48> */
[----:B------:R-:W5:Y:S07]  /*95b0*/  LDSM.16.MT88.4 R116, [R2+0x5000] ;  /* 0x005000000274783b */ /* 0x000f6e0000004200 */
        /* <DEDUP_REMOVED lines=9> */
[C---:B-----5:R-:W-:Y:S08]  /*9650*/  HMMA.16816.F32 R52, R100.reuse, R116, R52 ;  /* 0x000000746434723c */ /* 0x060ff00000001834 */
        /* <DEDUP_REMOVED lines=8> */
[C---:B---3--:R-:W-:Y:S07]  /*96e0*/  HMMA.16816.F32 R76, R100.reuse, R108, R76 ;  /* 0x0000006c644c723c */ /* 0x048fee000000184c */
[----:B------:R-:W-:Y:S01]  /*96f0*/  FADD.FTZ R109, R128, R121 ;  /* 0x00000079806d7221 */ /* 0x000fe20000010000 */
[C---:B------:R-:W-:Y:S04]  /*9700*/  HMMA.16816.F32 R80, R100.reuse, R110, R80 ;  /* 0x0000006e6450723c */ /* 0x040fe80000001850 */
[----:B------:R-:W-:Y:S02]  /*9710*/  FADD.FTZ R108, R130, R120 ;  /* 0x00000078826c7221 */ /* 0x000fe40000010000 */
[----:B------:R-:W-:Y:S01]  /*9720*/  LDSM.16.MT88.4 R120, [R142+0x2800] ;  /* 0x002800008e78783b */ /* 0x000fe20000004200 */
[----:B------:R-:W-:Y:S01]  /*9730*/  FADD.FTZ R109, R131, R109 ;  /* 0x0000006d836d7221 */ /* 0x000fe20000010000 */
[C---:B-----5:R-:W-:Y:S04]  /*9740*/  HMMA.16816.F32 R84, R100.reuse, R116, R84 ;  /* 0x000000746454723c */ /* 0x060fe80000001854 */
[----:B------:R-:W-:Y:S02]  /*9750*/  FADD.FTZ R109, R127, R109 ;  /* 0x0000006d7f6d7221 */ /* 0x000fe40000010000 */
[----:B------:R-:W-:Y:S01]  /*9760*/  LDSM.16.MT88.4 R128, [R0+0x5800] ;  /* 0x005800000080783b */ /* 0x000fe20000004200 */
[----:B------:R-:W-:Y:S01]  /*9770*/  FADD.FTZ R108, R132, R108 ;  /* 0x0000006c846c7221 */ /* 0x000fe20000010000 */
[C---:B------:R-:W-:Y:S04]  /*9780*/  HMMA.16816.F32 R88, R100.reuse, R118, R88 ;  /* 0x000000766458723c */ /* 0x040fe80000001858 */
[----:B------:R-:W-:Y:S02]  /*9790*/  FADD.FTZ R108, R133, R108 ;  /* 0x0000006c856c7221 */ /* 0x000fe40000010000 */
[----:B------:R-:W3:Y:S01]  /*97a0*/  LDSM.16.MT88.4 R116, [R2+0x2800] ;  /* 0x002800000274783b */ /* 0x000ee20000004200 */
[----:B------:R-:W-:Y:S01]  /*97b0*/  FADD.FTZ R221, R221, R109 ;  /* 0x0000006ddddd7221 */ /* 0x000fe20000010000 */
[C---:B----4-:R-:W-:Y:S04]  /*97c0*/  HMMA.16816.F32 R92, R100.reuse, R112, R92 ;  /* 0x00000070645c723c */ /* 0x050fe8000000185c */
[----:B------:R-:W-:Y:S04]  /*97d0*/  FADD.FTZ R222, R222, R108 ;  /* 0x0000006cdede7221 */ /* 0x000fe80000010000 */
[----:B------:R-:W-:Y:S08]  /*97e0*/  HMMA.16816.F32 R96, R100, R114, R96 ;  /* 0x000000726460723c */ /* 0x000ff00000001860 */
[C---:B------:R-:W-:Y:S01]  /*97f0*/  HMMA.16816.F32 R148, R200.reuse, R144, R4 ;  /* 0x00000090c894723c */ /* 0x040fe20000001804 */
[----:B------:R-:W4:Y:S07]  /*9800*/  LDSM.16.MT88.4 R4, [R2+0x5800] ;  /* 0x005800000204783b */ /* 0x000f2e0000004200 */
[C---:B------:R-:W-:Y:S01]  /*9810*/  HMMA.16816.F32 R144, R200.reuse, R146, R8 ;  /* 0x00000092c890723c */ /* 0x040fe20000001808 */
[----:B------:R-:W5:Y:S07]  /*9820*/  LDSM.16.MT88.4 R8, [R142+0x5800] ;  /* 0x005800008e08783b */ /* 0x000f6e0000004200 */
[C---:B-1----:R-:W-:Y:S01]  /*9830*/  HMMA.16816.F32 R100, R200.reuse, R104, R12 ;  /* 0x00000068c864723c */ /* 0x042fe2000000180c */
[----:B------:R1:W2:Y:S07]  /*9840*/  LDSM.16.MT88.4 R12, [R0+0x8800] ;  /* 0x00880000000c783b */ /* 0x0002ae0000004200 */
[C---:B------:R-:W-:Y:S01]  /*9850*/  HMMA.16816.F32 R104, R200.reuse, R106, R16 ;  /* 0x0000006ac868723c */ /* 0x040fe20000001810 */
[----:B------:R2:W2:Y:S07]  /*9860*/  LDSM.16.MT88.4 R16, [R3+0x8800] ;  /* 0x008800000310783b */ /* 0x0004ae0000004200 */
[C---:B---3--:R-:W-:Y:S01]  /*9870*/  HMMA.16816.F32 R108, R200.reuse, R116, R20 ;  /* 0x00000074c86c723c */ /* 0x048fe20000001814 */
[----:B------:R-:W3:Y:S07]  /*9880*/  LDL R20, [R1+0x30] ;  /* 0x0000300001147983 */ /* 0x000eee0000100800 */
[C---:B------:R-:W-:Y:S04]  /*9890*/  HMMA.16816.F32 R112, R200.reuse, R118, R24 ;  /* 0x00000076c870723c */ /* 0x040fe80000001818 */
[----:B-1----:R-:W-:Y:S04]  /*98a0*/  IADD3 R0, R240, -0x2, RZ ;  /* 0xfffffffef0007810 */ /* 0x002fe80007ffe0ff */
[C---:B------:R-:W-:Y:S03]  /*98b0*/  HMMA.16816.F32 R116, R200.reuse, R120, R28 ;  /* 0x00000078c874723c */ /* 0x040fe6000000181c */
[----:B------:R-:W-:Y:S05]  /*98c0*/  ISETP.GE.AND P6, PT, R0, R252, PT ;  /* 0x000000fc0000720c */ /* 0x000fea0003fc6270 */
[C---:B------:R-:W-:Y:S08]  /*98d0*/  HMMA.16816.F32 R120, R200.reuse, R122, R32 ;  /* 0x0000007ac878723c */ /* 0x040ff00000001820 */
[C---:B------:R-:W-:Y:S03]  /*98e0*/  HMMA.16816.F32 R124, R200.reuse, R128, R36 ;  /* 0x00000080c87c723c */ /* 0x040fe60000001824 */
[----:B------:R-:W-:Y:S02]  /*98f0*/  @P6 ISETP.GE.AND P3, PT, R242, c[0x0][0x1d4], PT ;  /* 0x00007500f2006a0c */ /* 0x000fe40003f66270 */
[----:B------:R-:W-:Y:S02]  /*9900*/  @P6 ISETP.GE.AND P1, PT, R244, c[0x0][0x1d4], PT ;  /* 0x00007500f4006a0c */ /* 0x000fe40003f26270 */
[----:B--2---:R-:W-:Y:S01]  /*9910*/  @P6 SHF.R.S32.HI R3, RZ, 0x1f, R0 ;  /* 0x0000001fff036819 */ /* 0x004fe20000011400 */
[C---:B------:R-:W-:Y:S04]  /*9920*/  HMMA.16816.F32 R128, R200.reuse, R130, R40 ;  /* 0x00000082c880723c */ /* 0x040fe80000001828 */
[----:B------:R-:W-:Y:S04]  /*9930*/  @P6 IMAD R3, R3, c[0x0][0x1e0], RZ ;  /* 0x0000780003036a24 */ /* 0x000fe800078e02ff */
[C---:B------:R-:W-:Y:S08]  /*9940*/  HMMA.16816.F32 R132, R200.reuse, R136, R44 ;  /* 0x00000088c884723c */ /* 0x040ff0000000182c */
[C---:B------:R-:W-:Y:S08]  /*9950*/  HMMA.16816.F32 R136, R200.reuse, R138, R48 ;  /* 0x0000008ac888723c */ /* 0x040ff00000001830 */
[C---:B----4-:R-:W-:Y:S08]  /*9960*/  HMMA.16816.F32 R52, R200.reuse, R4, R52 ;  /* 0x00000004c834723c */ /* 0x050ff00000001834 */
[C---:B------:R-:W-:Y:S01]  /*9970*/  HMMA.16816.F32 R56, R200.reuse, R6, R56 ;  /* 0x00000006c838723c */ /* 0x040fe20000001838 */
[----:B------:R1:W2:Y:S07]  /*9980*/  LDSM.16.MT88.4 R4, [R2+0x8800] ;  /* 0x008800000204783b */ /* 0x0002ae0000004200 */
[C---:B-----5:R-:W-:Y:S07]  /*9990*/  HMMA.16816.F32 R60, R200.reuse, R8, R60 ;  /* 0x00000008c83c723c */ /* 0x060fee000000183c */
[C---:B------:R-:W-:Y:S01]  /*99a0*/  @P6 IMAD.WIDE.U32 R8, R0.reuse, c[0x0][0x1e0], RZ ;  /* 0x0000780000086a25 */ /* 0x040fe200078e00ff */
[C---:B------:R-:W-:Y:S08]  /*99b0*/  HMMA.16816.F32 R64, R200.reuse, R10, R64 ;  /* 0x0000000ac840723c */ /* 0x040ff00000001840 */
[C---:B------:R-:W-:Y:S04]  /*99c0*/  HMMA.16816.F32 R68, R200.reuse, R12, R68 ;  /* 0x0000000cc844723c */ /* 0x040fe80000001844 */
[----:B-1----:R-:W-:Y:S02]  /*99d0*/  @P6 IMAD R2, R0, c[0x0][0x1e4], R3 ;  /* 0x0000790000026a24 */ /* 0x002fe400078e0203 */
[----:B------:R-:W-:Y:S02]  /*99e0*/  @P6 IMAD.MOV.U32 R3, RZ, RZ, R238 ;  /* 0x000000ffff036224 */ /* 0x000fe400078e00ee */
[----:B------:R-:W-:Y:S01]  /*99f0*/  @P6 IMAD.IADD R0, R9, 0x1, R2 ;  /* 0x0000000109006824 */ /* 0x000fe200078e0202 */
[----:B------:R-:W-:Y:S01]  /*9a00*/  @P6 MOV R2, R250 ;  /* 0x000000fa00026202 */ /* 0x000fe20000000f00 */
[C---:B------:R-:W-:Y:S03]  /*9a10*/  HMMA.16816.F32 R72, R200.reuse, R14, R72 ;  /* 0x0000000ec848723c */ /* 0x040fe60000001848 */
[----:B------:R-:W-:Y:S02]  /*9a20*/  @P6 IMAD R0, R0, 0x60, RZ ;  /* 0x0000006000006824 */ /* 0x000fe400078e02ff */
[----:B------:R-:W-:Y:S02]  /*9a30*/  @P6 IMAD.WIDE.U32 R2, R8, 0x60, R2 ;  /* 0x0000006008026825 */ /* 0x000fe400078e0002 */
[----:B------:R-:W-:Y:S01]  /*9a40*/  @P6 MOV R15, 0x6 ;  /* 0x00000006000f6802 */ /* 0x000fe20000000f00 */
[C---:B------:R-:W-:Y:S04]  /*9a50*/  HMMA.16816.F32 R76, R200.reuse, R16, R76 ;  /* 0x00000010c84c723c */ /* 0x040fe8000000184c */
[----:B------:R-:W-:Y:S01]  /*9a60*/  FADD.FTZ R9, R231, R221 ;  /* 0x000000dde7097221 */ /* 0x000fe20000010000 */
[----:B------:R-:W-:Y:S01]  /*9a70*/  @P6 LEA R12, P0, R2, c[0x0][0x1c8], 0x1 ;  /* 0x00007200020c6a11 */ /* 0x000fe200078008ff */
[----:B------:R-:W-:Y:S01]  /*9a80*/  FADD.FTZ R13, R235, R222 ;  /* 0x000000deeb0d7221 */ /* 0x000fe20000010000 */
[----:B------:R-:W-:Y:S01]  /*9a90*/  @P6 IADD3 R3, R3, R0, RZ ;  /* 0x0000000003036210 */ /* 0x000fe20007ffe0ff */
[----:B------:R-:W-:Y:S01]  /*9aa0*/  FADD.FTZ R14, R234, R9 ;  /* 0x00000009ea0e7221 */ /* 0x000fe20000010000 */
[C---:B------:R-:W-:Y:S01]  /*9ab0*/  HMMA.16816.F32 R80, R200.reuse, R18, R80 ;  /* 0x00000012c850723c */ /* 0x040fe20000001850 */
[----:B------:R-:W1:Y:S02]  /*9ac0*/  LDSM.16.MT88.4 R8, [R142+0x8800] ;  /* 0x008800008e08783b */ /* 0x000e640000004200 */
[----:B------:R-:W-:Y:S01]  /*9ad0*/  FADD.FTZ R0, R237, R13 ;  /* 0x0000000ded007221 */ /* 0x000fe20000010000 */
[----:B------:R-:W-:Y:S01]  /*9ae0*/  @P6 LEA.HI.X R13, R2, c[0x0][0x1cc], R3, 0x1, P0 ;  /* 0x00007300020d6a11 */ /* 0x000fe200000f0c03 */
[----:B------:R-:W-:Y:S01]  /*9af0*/  FADD.FTZ R2, R233, R14 ;  /* 0x0000000ee9027221 */ /* 0x000fe20000010000 */
[----:B------:R-:W-:Y:S01]  /*9b00*/  @P6 ISETP.GE.AND P0, PT, R245, c[0x0][0x1d4], PT ;  /* 0x00007500f5006a0c */ /* 0x000fe20003f06270 */
[----:B------:R-:W-:Y:S01]  /*9b10*/  FADD.FTZ R14, R236, R0 ;  /* 0x00000000ec0e7221 */ /* 0x000fe20000010000 */
[----:B------:R-:W-:Y:S01]  /*9b20*/  IADD3 R0, R241, 0x1, RZ ;  /* 0x00000001f1007810 */ /* 0x000fe20007ffe0ff */
[----:B------:R-:W-:Y:S01]  /*9b30*/  @P6 IMAD.MOV.U32 R3, RZ, RZ, c[0x0][0x1e0] ;  /* 0x00007800ff036624 */ /* 0x000fe200078e00ff */
[C---:B--2---:R-:W-:Y:S03]  /*9b40*/  HMMA.16816.F32 R84, R200.reuse, R4, R84 ;  /* 0x00000004c854723c */ /* 0x044fe60000001854 */
[----:B------:R-:W-:Y:S01]  /*9b50*/  SEL R0, R0, RZ, !P4 ;  /* 0x000000ff00007207 */ /* 0x000fe20006000000 */
[----:B------:R-:W-:Y:S02]  /*9b60*/  FADD.FTZ R2, R232, R2 ;  /* 0x00000002e8027221 */ /* 0x000fe40000010000 */
[----:B------:R-:W-:Y:S01]  /*9b70*/  FADD.FTZ R16, R223, R14 ;  /* 0x0000000edf107221 */ /* 0x000fe20000010000 */
[C---:B------:R-:W-:Y:S01]  /*9b80*/  @P6 SHF.L.U64.HI R14, R3.reuse, R15, c[0x0][0x1e4] ;  /* 0x00007900030e6619 */ /* 0x040fe2000001020f */
[----:B------:R3:W-:Y:S01]  /*9b90*/  STL [R1+0x4], R0 ;  /* 0x0000040001007387 */ /* 0x0007e20000100800 */
[----:B------:R-:W-:Y:S01]  /*9ba0*/  @P6 IMAD.SHL.U32 R3, R3, 0x40, RZ ;  /* 0x0000004003036824 */ /* 0x000fe200078e00ff */
[C---:B------:R-:W-:Y:S02]  /*9bb0*/  HMMA.16816.F32 R88, R200.reuse, R6, R88 ;  /* 0x00000006c858723c */ /* 0x040fe40000001858 */
[----:B------:R-:W2:Y:S01]  /*9bc0*/  LDL R17, [R1+0x28] ;  /* 0x0000280001117983 */ /* 0x000ea20000100800 */
[----:B------:R-:W-:Y:S01]  /*9bd0*/  FADD.FTZ R15, R225, R2 ;  /* 0x00000002e10f7221 */ /* 0x000fe20000010000 */
[----:B------:R-:W-:Y:S01]  /*9be0*/  @P6 IADD3 R2, P5, R3, R12, RZ ;  /* 0x0000000c03026210 */ /* 0x000fe20007fbe0ff */
[----:B------:R-:W-:Y:S02]  /*9bf0*/  FADD.FTZ R5, R228, R16 ;  /* 0x00000010e4057221 */ /* 0x000fe40000010000 */
[----:B------:R-:W-:Y:S01]  /*9c00*/  FADD.FTZ R15, R227, R15 ;  /* 0x0000000fe30f7221 */ /* 0x000fe20000010000 */
[----:B------:R-:W-:Y:S04]  /*9c10*/  @P6 IADD3 R4, P4, R3, R2, RZ ;  /* 0x0000000203046210 */ /* 0x000fe80007f9e0ff */
[----:B------:R-:W-:Y:S01]  /*9c20*/  @P6 IADD3.X R3, R14, R13, RZ, P5, !PT ;  /* 0x0000000d0e036210 */ /* 0x000fe20002ffe4ff */
[----:B------:R-:W-:Y:S01]  /*9c30*/  FADD.FTZ R6, R226, R15 ;  /* 0x0000000fe2067221 */ /* 0x000fe20000010000 */
[C---:B-1----:R-:W-:Y:S08]  /*9c40*/  HMMA.16816.F32 R92, R200.reuse, R8, R92 ;  /* 0x00000008c85c723c */ /* 0x042ff0000000185c */
[----:B------:R-:W-:Y:S04]  /*9c50*/  HMMA.16816.F32 R96, R200, R10, R96 ;  /* 0x0000000ac860723c */ /* 0x000fe80000001860 */
[----:B---3--:R-:W-:Y:S05]  /*9c60*/  @P6 IMAD R0, R0, 0x9000, R20 ;  /* 0x0000900000006824 */ /* 0x008fea00078e0214 */
[----:B------:R-:W-:Y:S01]  /*9c70*/  @!PT LDS RZ, [RZ] ;  /* 0x00000000fffff984 */ /* 0x000fe20000000800 */
[----:B------:R-:W-:Y:S01]  /*9c80*/  @!PT LDS RZ, [RZ] ;  /* 0x00000000fffff984 */ /* 0x000fe20000000800 */
[----:B------:R-:W-:Y:S01]  /*9c90*/  @!PT LDS RZ, [RZ] ;  /* 0x00000000fffff984 */ /* 0x000fe20000000800 */
[----:B------:R1:W-:Y:S08]  /*9ca0*/  @P6 LDGSTS.E.BYPASS.LTC128B.128 [R0], [R12.64], !P3 ;  /* 0x000000000c006fae */ /* 0x0003f0000d901d46 */
[----:B------:R1:W-:Y:S08]  /*9cb0*/  @P6 LDGSTS.E.BYPASS.LTC128B.128 [R0+0x3000], [R12.64+0x80], !P1 ;  /* 0x030000800c006fae */ /* 0x0003f0000c901d46 */
[----:B------:R1:W-:Y:S08]  /*9cc0*/  @P6 LDGSTS.E.BYPASS.LTC128B.128 [R0+0x6000], [R12.64+0x100], !P0 ;  /* 0x060001000c006fae */ /* 0x0003f0000c101d46 */
[----:B------:R3:W-:Y:S08]  /*9cd0*/  @P6 LDGSTS.E.BYPASS.LTC128B.128 [R0+0x1000], [R2.64], !P3 ;  /* 0x0100000002006fae */ /* 0x0007f0000d901d46 */
[----:B------:R3:W-:Y:S08]  /*9ce0*/  @P6 LDGSTS.E.BYPASS.LTC128B.128 [R0+0x4000], [R2.64+0x80], !P1 ;  /* 0x0400008002006fae */ /* 0x0007f0000c901d46 */
[----:B------:R3:W-:Y:S01]  /*9cf0*/  @P6 LDGSTS.E.BYPASS.LTC128B.128 [R0+0x7000], [R2.64+0x100], !P0 ;  /* 0x0700010002006fae */ /* 0x0007e2000c101d46 */
[----:B-1----:R-:W-:Y:S02]  /*9d00*/  FADD.FTZ R12, R230, R5 ;  /* 0x00000005e60c7221 */ /* 0x002fe40000010000 */
[----:B------:R-:W-:Y:S05]  /*9d10*/  @P6 IMAD.X R5, R14, 0x1, R3, P4 ;  /* 0x000000010e056824 */ /* 0x000fea00020e0603 */
[----:B------:R1:W-:Y:S08]  /*9d20*/  @P6 LDGSTS.E.BYPASS.LTC128B.128 [R0+0x2000], [R4.64], !P3 ;  /* 0x0200000004006fae */ /* 0x0003f0000d901d46 */
[----:B------:R1:W-:Y:S01]  /*9d30*/  @P6 LDGSTS.E.BYPASS.LTC128B.128 [R0+0x5000], [R4.64+0x80], !P1 ;  /* 0x0500008004006fae */ /* 0x0003e2000c901d46 */
[C---:B------:R-:W-:Y:S02]  /*9d40*/  ISETP.GE.AND P1, PT, R206.reuse, 0x1, PT ;  /* 0x00000001ce00780c */ /* 0x040fe40003f26270 */
[----:B------:R-:W-:Y:S04]  /*9d50*/  IADD3 R206, R206, 0x1, RZ ;  /* 0x00000001cece7810 */ /* 0x000fe80007ffe0ff */
[----:B------:R-:W-:Y:S01]  /*9d60*/  SEL R206, R206, RZ, !P1 ;  /* 0x000000ffcece7207 */ /* 0x000fe20004800000 */
[----:B------:R1:W-:Y:S01]  /*9d70*/  @P6 LDGSTS.E.BYPASS.LTC128B.128 [R0+0x8000], [R4.64+0x100], !P0 ;  /* 0x0800010004006fae */ /* 0x0003e2000c101d46 */
[----:B---3--:R-:W-:Y:S02]  /*9d80*/  FADD.FTZ R3, R229, R12 ;  /* 0x0000000ce5037221 */ /* 0x008fe40000010000 */
[----:B------:R-:W-:Y:S02]  /*9d90*/  FADD.FTZ R2, R224, R6 ;  /* 0x00000006e0027221 */ /* 0x000fe40000010000 */
[----:B------:R-:W-:Y:S03]  /*9da0*/  FADD.FTZ R3, R220, R3 ;  /* 0x00000003dc037221 */ /* 0x000fe60000010000 */
[----:B------:R-:W0:Y:S01]  /*9db0*/  LDGDEPBAR ;  /* 0x00000000000079af */ /* 0x000e220000000000 */
[----:B-1----:R-:W-:Y:S02]  /*9dc0*/  FADD.FTZ R0, R207, R2 ;  /* 0x00000002cf007221 */ /* 0x002fe40000010000 */
[----:B------:R-:W-:Y:S01]  /*9dd0*/  FADD.FTZ R2, R217, R3 ;  /* 0x00000003d9027221 */ /* 0x000fe20000010000 */
[----:B------:R-:W-:Y:S01]  /*9de0*/  MOV R217, R239 ;  /* 0x000000ef00d97202 */ /* 0x000fe20000000f00 */
[----:B------:R-:W-:Y:S01]  /*9df0*/  FADD.FTZ R0, R218, R0 ;  /* 0x00000000da007221 */ /* 0x000fe20000010000 */
[----:B------:R-:W-:Y:S01]  /*9e00*/  MOV R3, R140 ;  /* 0x0000008c00037202 */ /* 0x000fe20000000f00 */
[----:B------:R-:W-:Y:S02]  /*9e10*/  FADD.FTZ R2, R219, R2 ;  /* 0x00000002db027221 */ /* 0x000fe40000010000 */
[----:B------:R-:W-:Y:S02]  /*9e20*/  FADD.FTZ R0, R204, R0 ;  /* 0x00000000cc007221 */ /* 0x000fe40000010000 */
[----:B------:R-:W-:Y:S02]  /*9e30*/  FADD.FTZ R2, R205, R2 ;  /* 0x00000002cd027221 */ /* 0x000fe40000010000 */
[----:B------:R-:W-:Y:S03]  /*9e40*/  FADD.FTZ R0, R143, R0 ;  /* 0x000000008f007221 */ /* 0x000fe60000010000 */
[----:B------:R1:W-:Y:S04]  /*9e50*/  STL [R1+0x8], R2 ;  /* 0x0000080201007387 */ /* 0x0003e80000100800 */
[----:B------:R3:W-:Y:S01]  /*9e60*/  STL [R1+0xc], R0 ;  /* 0x00000c0001007387 */ /* 0x0007e20000100800 */
[----:B-1----:R-:W-:Y:S02]  /*9e70*/  IMAD.MOV.U32 R2, RZ, RZ, R141 ;  /* 0x000000ffff027224 */ /* 0x002fe400078e008d */
[----:B---3--:R-:W-:Y:S01]  /*9e80*/  IMAD.MOV.U32 R0, RZ, RZ, R239 ;  /* 0x000000ffff007224 */ /* 0x008fe200078e00ef */
[----:B--2---:R-:W-:Y:S04]  /*9e90*/  ISETP.GT.AND P0, PT, R240, R17, PT ;  /* 0x00000011f000720c */ /* 0x004fe80003f04270 */
[----:B------:R1:W-:Y:S09]  /*9ea0*/  STL [R1], R0 ;  /* 0x0000000001007387 */ /* 0x0003f20000100800 */
[----:B------:R-:W-:-:S05]  /*9eb0*/  @P0 BRA `(.L_x_2075) ;  /* 0xffffbf4000000947 */ /* 0x000fca000383ffff */
.L_x_2074:
[----:B-1----:R-:W2:Y:S02]  /*9ec0*/  LDL R0, [R1+0x10] ;  /* 0x0000100001007983 */ /* 0x002ea40000100800 */
[----:B--2---:R-:W-:-:S13]  /*9ed0*/  ISETP.GE.AND P0, PT, R217, R0, PT ;  /* 0x00000000d900720c */ /* 0x004fda0003f06270 */
[----:B------:R-:W-:Y:S05]  /*9ee0*/  @!P0 BRA `(.L_x_2076) ;  /* 0x0000374000008947 */ /* 0x000fea0003800000 */
[----:B------:R-:W-:Y:S02]  /*9ef0*/  MOV R3, R140 ;  /* 0x0000008c00037202 */ /* 0x000fe40000000f00 */
[----:B------:R-:W-:Y:S02]  /*9f00*/  MOV R0, R141 ;  /* 0x0000008d00007202 */ /* 0x000fe40000000f00 */
.L_x_2077:
[----:B------:R-:W2:Y:S01]  /*9f10*/  LDL.64 R218, [R1+0x40] ;  /* 0x0000400001da7983 */ /* 0x000ea20000100a00 */
[----:B------:R-:W-:Y:S04]  /*9f20*/  DEPBAR.LE SB0, 0x2 ;  /* 0x000080800000791a */ /* 0x000fe80000000000 */
[----:B------:R-:W-:Y:S01]  /*9f30*/  WARPSYNC 0xffffffff ;  /* 0xffffffff00007948 */ /* 0x000fe20003800000 */
[----:B------:R-:W3:Y:S01]  /*9f40*/  LDL R220, [R1+0x50] ;  /* 0x0000500001dc7983 */ /* 0x000ee20000100800 */
[----:B------:R-:W-:Y:S01]  /*9f50*/  IMAD R207, R206, 0x9000, RZ ;  /* 0x00009000cecf7824 */ /* 0x000fe200078e02ff */
[----:B------:R-:W-:Y:S02]  /*9f60*/  IADD3 R235, R217, -0x1, RZ ;  /* 0xffffffffd9eb7810 */ /* 0x000fe40007ffe0ff */
[----:B------:R-:W4:Y:S02]  /*9f70*/  LDL R205, [R1+0x34] ;  /* 0x0000340001cd7983 */ /* 0x000f240000100800 */
[----:B------:R-:W-:Y:S02]  /*9f80*/  IADD3 R2, R211, R207, RZ ;  /* 0x000000cfd3027210 */ /* 0x000fe40007ffe0ff */
[----:B------:R-:W4:Y:S02]  /*9f90*/  LDL.LU R242, [R1+0x4] ;  /* 0x0000040001f27983 */ /* 0x000f240000300800 */
[-C--:B------:R-:W-:Y:S02]  /*9fa0*/  IADD3 R204, R210, R2.reuse, RZ ;  /* 0x00000002d2cc7210 */ /* 0x080fe40007ffe0ff */
[----:B------:R-:W5:Y:S04]  /*9fb0*/  LDL R236, [R1+0x10] ;  /* 0x0000100001ec7983 */ /* 0x000f680000100800 */
[----:B------:R-:W2:Y:S06]  /*9fc0*/  LDL.64 R240, [R1+0x18] ;  /* 0x0000180001f07983 */ /* 0x000eac0000100a00 */
[----:B------:R-:W2:Y:S04]  /*9fd0*/  LDL R239, [R1+0x20] ;  /* 0x0000200001ef7983 */ /* 0x000ea80000100800 */
[----:B------:R-:W-:Y:S08]  /*9fe0*/  BAR.SYNC.DEFER_BLOCKING 0x0 ;  /* 0x0000000000007b1d */ /* 0x000ff00000010000 */
[----:B------:R-:W1:Y:S08]  /*9ff0*/  LDSM.16.M88.4 R8, [R2] ;  /* 0x000000000208783b */ /* 0x000e700000000200 */
[----:B------:R-:W4:Y:S04]  /*a000*/  LDL R238, [R1+0x14] ;  /* 0x0000140001ee7983 */ /* 0x000f280000100800 */
[----:B------:R-:W1:Y:S08]  /*a010*/  LDSM.16.M88.4 R16, [R2+0x800] ;  /* 0x000800000210783b */ /* 0x000e700000000200 */
[----:B------:R-:W1:Y:S08]  /*a020*/  LDSM.16.M88.4 R24, [R2+0x1000] ;  /* 0x001000000218783b */ /* 0x000e700000000200 */
[----:B------:R-:W1:Y:S08]  /*a030*/  LDSM.16.M88.4 R32, [R2+0x1800] ;  /* 0x001800000220783b */ /* 0x000e700000000200 */
[----:B------:R-:W1:Y:S02]  /*a040*/  LDSM.16.M88.4 R40, [R2+0x2000] ;  /* 0x002000000228783b */ /* 0x000e640000000200 */
[C---:B-1----:R-:W-:Y:S06]  /*a050*/  HMMA.16816.F32 R4, R152.reuse, R8, RZ ;  /* 0x000000089804723c */ /* 0x042fec00000018ff */
[----:B------:R-:W1:Y:S02]  /*a060*/  LDSM.16.M88.4 R48, [R2+0x2800] ;  /* 0x002800000230783b */ /* 0x000e640000000200 */
[C---:B------:R-:W-:Y:S06]  /*a070*/  HMMA.16816.F32 R8, R152.reuse, R10, RZ ;  /* 0x0000000a9808723c */ /* 0x040fec00000018ff */
[----:B------:R-:W1:Y:S02]  /*a080*/  LDSM.16.M88.4 R140, [R204] ;  /* 0x00000000cc8c783b */ /* 0x000e640000000200 */
[C---:B------:R-:W-:Y:S06]  /*a090*/  HMMA.16816.F32 R12, R152.reuse, R16, RZ ;  /* 0x00000010980c723c */ /* 0x040fec00000018ff */
[----:B------:R-:W1:Y:S02]  /*a0a0*/  LDSM.16.M88.4 R200, [R204+0x800] ;  /* 0x00080000ccc8783b */ /* 0x000e640000000200 */
[C---:B------:R-:W-:Y:S08]  /*a0b0*/  HMMA.16816.F32 R16, R152.reuse, R18, RZ ;  /* 0x000000129810723c */ /* 0x040ff000000018ff */
[C---:B------:R-:W-:Y:S08]  /*a0c0*/  HMMA.16816.F32 R20, R152.reuse, R24, RZ ;  /* 0x000000189814723c */ /* 0x040ff000000018ff */
[C---:B------:R-:W-:Y:S08]  /*a0d0*/  HMMA.16816.F32 R24, R152.reuse, R26, RZ ;  /* 0x0000001a9818723c */ /* 0x040ff000000018ff */
[C---:B------:R-:W-:Y:S08]  /*a0e0*/  HMMA.16816.F32 R28, R152.reuse, R32, RZ ;  /* 0x00000020981c723c */ /* 0x040ff000000018ff */
[C---:B------:R-:W-:Y:S08]  /*a0f0*/  HMMA.16816.F32 R32, R152.reuse, R34, RZ ;  /* 0x000000229820723c */ /* 0x040ff000000018ff */
[C---:B------:R-:W-:Y:S08]  /*a100*/  HMMA.16816.F32 R36, R152.reuse, R40, RZ ;  /* 0x000000289824723c */ /* 0x040ff000000018ff */
[C---:B------:R-:W-:Y:S08]  /*a110*/  HMMA.16816.F32 R40, R152.reuse, R42, RZ ;  /* 0x0000002a9828723c */ /* 0x040ff000000018ff */
[C---:B-1----:R-:W-:Y:S08]  /*a120*/  HMMA.16816.F32 R44, R152.reuse, R48, RZ ;  /* 0x00000030982c723c */ /* 0x042ff000000018ff */
[----:B------:R-:W-:Y:S08]  /*a130*/  HMMA.16816.F32 R48, R152, R50, RZ ;  /* 0x000000329830723c */ /* 0x000ff000000018ff */
[C---:B------:R-:W-:Y:S08]  /*a140*/  HMMA.16816.F32 R4, R156.reuse, R140, R4 ;  /* 0x0000008c9c04723c */ /* 0x040ff00000001804 */
[C---:B------:R-:W-:Y:S01]  /*a150*/  HMMA.16816.F32 R8, R156.reuse, R142, R8 ;  /* 0x0000008e9c08723c */ /* 0x040fe20000001808 */
[----:B------:R-:W1:Y:S07]  /*a160*/  LDSM.16.M88.4 R140, [R204+0x1000] ;  /* 0x00100000cc8c783b */ /* 0x000e6e0000000200 */
[C---:B------:R-:W-:Y:S08]  /*a170*/  HMMA.16816.F32 R12, R156.reuse, R200, R12 ;  /* 0x000000c89c0c723c */ /* 0x040ff0000000180c */
[C---:B------:R-:W-:Y:S01]  /*a180*/  HMMA.16816.F32 R16, R156.reuse, R202, R16 ;  /* 0x000000ca9c10723c */ /* 0x040fe20000001810 */
[----:B------:R-:W1:Y:S07]  /*a190*/  LDSM.16.M88.4 R200, [R204+0x1800] ;  /* 0x00180000ccc8783b */ /* 0x000e6e0000000200 */
[C---:B-1----:R-:W-:Y:S08]  /*a1a0*/  HMMA.16816.F32 R20, R156.reuse, R140, R20 ;  /* 0x0000008c9c14723c */ /* 0x042ff00000001814 */
[C---:B------:R-:W-:Y:S01]  /*a1b0*/  HMMA.16816.F32 R24, R156.reuse, R142, R24 ;  /* 0x0000008e9c18723c */ /* 0x040fe20000001818 */
[----:B------:R-:W1:Y:S07]  /*a1c0*/  LDSM.16.M88.4 R140, [R204+0x2000] ;  /* 0x00200000cc8c783b */ /* 0x000e6e0000000200 */
[C---:B------:R-:W-:Y:S08]  /*a1d0*/  HMMA.16816.F32 R28, R156.reuse, R200, R28 ;  /* 0x000000c89c1c723c */ /* 0x040ff0000000181c */
[C---:B------:R-:W-:Y:S01]  /*a1e0*/  HMMA.16816.F32 R32, R156.reuse, R202, R32 ;  /* 0x000000ca9c20723c */ /* 0x040fe20000001820 */
[----:B------:R-:W3:Y:S07]  /*a1f0*/  LDSM.16.M88.4 R200, [R204+0x2800] ;  /* 0x00280000ccc8783b */ /* 0x000eee0000000200 */
[C---:B-1----:R-:W-:Y:S08]  /*a200*/  HMMA.16816.F32 R36, R156.reuse, R140, R36 ;  /* 0x0000008c9c24723c */ /* 0x042ff00000001824 */
[C---:B------:R-:W-:Y:S08]  /*a210*/  HMMA.16816.F32 R40, R156.reuse, R142, R40 ;  /* 0x0000008e9c28723c */ /* 0x040ff00000001828 */
[C---:B---3--:R-:W-:Y:S07]  /*a220*/  HMMA.16816.F32 R44, R156.reuse, R200, R44 ;  /* 0x000000c89c2c723c */ /* 0x048fee000000182c */
[----:B------:R-:W-:Y:S01]  /*a230*/  IADD3 R200, R208, R2, RZ ;  /* 0x00000002d0c87210 */ /* 0x000fe20007ffe0ff */
[----:B------:R-:W-:Y:S03]  /*a240*/  HMMA.16816.F32 R48, R156, R202, R48 ;  /* 0x000000ca9c30723c */ /* 0x000fe60000001830 */
[----:B-----5:R-:W-:Y:S11]  /*a250*/  ISETP.GE.AND P4, PT, R236, R217, PT ;  /* 0x000000d9ec00720c */ /* 0x020ff60003f86270 */
[----:B------:R-:W-:Y:S02]  /*a260*/  @!UPT UIADD3 URZ, URZ, URZ, URZ ;  /* 0x0000003f3f3ff290 */ /* 0x000fe4000fffe03f */
[----:B------:R-:W-:Y:S01]  /*a270*/  @!P4 SHF.R.S32.HI R142, RZ, 0x1f, R235 ;  /* 0x0000001fff8ec819 */ /* 0x000fe200000114eb */
[----:B------:R-:W-:Y:S01]  /*a280*/  @!P4 IMAD.WIDE.U32 R140, R235, c[0x0][0x208], RZ ;  /* 0x00008200eb8cca25 */ /* 0x000fe200078e00ff */
[----:B------:R-:W-:Y:S02]  /*a290*/  @!P4 MOV R143, R220 ;  /* 0x000000dc008fc202 */ /* 0x000fe40000000f00 */
[----:B--2---:R-:W-:Y:S01]  /*a2a0*/  @!P4 ISETP.GE.AND P2, PT, R240, c[0x0][0x1d4], PT ;  /* 0x00007500f000ca0c */ /* 0x004fe20003f46270 */
[----:B------:R-:W-:Y:S01]  /*a2b0*/  @!P4 IMAD R142, R142, c[0x0][0x208], RZ ;  /* 0x000082008e8eca24 */ /* 0x000fe200078e02ff */
[----:B------:R-:W-:Y:S01]  /*a2c0*/  @!P4 ISETP.GE.AND P1, PT, R239, c[0x0][0x1d4], PT ;  /* 0x00007500ef00ca0c */ /* 0x000fe20003f26270 */
[----:B----4-:R-:W-:Y:S01]  /*a2d0*/  @!P4 IMAD R201, R242, 0x9000, R205 ;  /* 0x00009000f2c9c824 */ /* 0x010fe200078e02cd */
[----:B------:R-:W-:Y:S01]  /*a2e0*/  @!P4 MOV R202, c[0x0][0x208] ;  /* 0x0000820000caca02 */ /* 0x000fe20000000f00 */
[----:B------:R-:W-:Y:S01]  /*a2f0*/  @!P4 IMAD R142, R235, c[0x0][0x20c], R142 ;  /* 0x00008300eb8eca24 */ /* 0x000fe200078e028e */
[----:B------:R-:W-:Y:S04]  /*a300*/  IADD3 R205, R210, R2, R208 ;  /* 0x00000002d2cd7210 */ /* 0x000fe80007ffe0d0 */
[----:B------:R-:W-:Y:S02]  /*a310*/  @!P4 IADD3 R141, R141, R142, RZ ;  /* 0x0000008e8d8dc210 */ /* 0x000fe40007ffe0ff */
[----:B------:R-:W-:Y:S02]  /*a320*/  @!P4 MOV R142, R218 ;  /* 0x000000da008ec202 */ /* 0x000fe40000000f00 */
[----:B------:R-:W2:Y:S01]  /*a330*/  LDL.LU R218, [R1+0x8] ;  /* 0x0000080001da7983 */ /* 0x000ea20000300800 */
[----:B------:R-:W-:Y:S02]  /*a340*/  @!P4 IMAD R141, R141, 0x60, RZ ;  /* 0x000000608d8dc824 */ /* 0x000fe400078e02ff */
[----:B------:R-:W-:Y:S01]  /*a350*/  @!P4 IMAD.WIDE.U32 R142, R140, 0x60, R142 ;  /* 0x000000608c8ec825 */ /* 0x000fe200078e008e */
[----:B------:R-:W3:Y:S04]  /*a360*/  LDL.LU R222, [R1+0xc] ;  /* 0x00000c0001de7983 */ /* 0x000ee80000300800 */
[----:B------:R-:W-:Y:S01]  /*a370*/  @!P4 IADD3 R141, R143, R141, RZ ;  /* 0x0000008d8f8dc210 */ /* 0x000fe20007ffe0ff */
[----:B------:R-:W4:Y:S01]  /*a380*/  LDL R243, [R1+0x54] ;  /* 0x0000540001f37983 */ /* 0x000f220000100800 */
[C---:B------:R-:W-:Y:S03]  /*a390*/  @!P4 LEA R140, P3, R142.reuse, c[0x0][0x1f8], 0x1 ;  /* 0x00007e008e8cca11 */ /* 0x040fe600078608ff */
[----:B------:R-:W5:Y:S01]  /*a3a0*/  LDL.64 R244, [R1+0x48] ;  /* 0x0000480001f47983 */ /* 0x000f620000100a00 */
[----:B------:R-:W-:Y:S02]  /*a3b0*/  @!P4 LEA.HI.X R141, R142, c[0x0][0x1fc], R141, 0x1, P3 ;  /* 0x00007f008e8dca11 */ /* 0x000fe400018f0c8d */
[----:B------:R-:W-:Y:S02]  /*a3c0*/  @!P4 ISETP.GE.AND P0, PT, R238, c[0x0][0x1d4], PT ;  /* 0x00007500ee00ca0c */ /* 0x000fe40003f06270 */
[----:B------:R-:W-:Y:S01]  /*a3d0*/  @!P4 MOV R142, 0x6 ;  /* 0x00000006008ec802 */ /* 0x000fe20000000f00 */
[----:B------:R-:W-:Y:S01]  /*a3e0*/  @!PT LDS RZ, [RZ] ;  /* 0x00000000fffff984 */ /* 0x000fe20000000800 */
[----:B------:R-:W-:Y:S01]  /*a3f0*/  @!PT LDS RZ, [RZ] ;  /* 0x00000000fffff984 */ /* 0x000fe20000000800 */
[----:B------:R-:W-:Y:S01]  /*a400*/  @!PT LDS RZ, [RZ] ;  /* 0x00000000fffff984 */ /* 0x000fe20000000800 */
[----:B------:R1:W-:Y:S03]  /*a410*/  @!P4 LDGSTS.E.BYPASS.LTC128B.128 [R201], [R140.64], !P2 ;  /* 0x000000008cc9cfae */ /* 0x0003e6000d101d46 */
[C---:B------:R-:W-:Y:S02]  /*a420*/  @!P4 SHF.L.U64.HI R142, R202.reuse, R142, c[0x0][0x20c] ;  /* 0x00008300ca8ec619 */ /* 0x040fe4000001028e */
[----:B------:R-:W-:Y:S03]  /*a430*/  @!P4 SHF.L.U32 R202, R202, 0x6, RZ ;  /* 0x00000006cacac819 */ /* 0x000fe600000006ff */
[----:B------:R1:W-:Y:S08]  /*a440*/  @!P4 LDGSTS.E.BYPASS.LTC128B.128 [R201+0x3000], [R140.64+0x80], !P1 ;  /* 0x030000808cc9cfae */ /* 0x0003f0000c901d46 */
[----:B------:R1:W-:Y:S08]  /*a450*/  @!P4 LDGSTS.E.BYPASS.LTC128B.128 [R201+0x6000], [R140.64+0x100], !P0 ;  /* 0x060001008cc9cfae */ /* 0x0003f0000c101d46 */
[----:B------:R-:W2:Y:S01]  /*a460*/  LDL R237, [R1+0x30] ;  /* 0x0000300001ed7983 */ /* 0x000ea20000100800 */
[----:B-1----:R-:W-:Y:S04]  /*a470*/  @!P4 IADD3 R140, P3, R202, R140, RZ ;  /* 0x0000008cca8cc210 */ /* 0x002fe80007f7e0ff */
[----:B------:R-:W-:Y:S02]  /*a480*/  @!P4 IADD3.X R141, R142, R141, RZ, P3, !PT ;  /* 0x0000008d8e8dc210 */ /* 0x000fe40001ffe4ff */
[----:B------:R-:W-:Y:S03]  /*a490*/  @!P4 IADD3 R202, P3, R202, R140, RZ ;  /* 0x0000008ccacac210 */ /* 0x000fe60007f7e0ff */
[----:B------:R1:W-:Y:S01]  /*a4a0*/  @!P4 LDGSTS.E.BYPASS.LTC128B.128 [R201+0x1000], [R140.64], !P2 ;  /* 0x010000008cc9cfae */ /* 0x0003e2000d101d46 */
[----:B------:R-:W-:Y:S02]  /*a4b0*/  @!P4 IADD3.X R203, R142, R141, RZ, P3, !PT ;  /* 0x0000008d8ecbc210 */ /* 0x000fe40001ffe4ff */
[----:B------:R-:W-:Y:S05]  /*a4c0*/  ISETP.GE.AND P3, PT, R242, 0x1, PT ;  /* 0x00000001f200780c */ /* 0x000fea0003f66270 */
[----:B------:R1:W-:Y:S08]  /*a4d0*/  @!P4 LDGSTS.E.BYPASS.LTC128B.128 [R201+0x4000], [R140.64+0x80], !P1 ;  /* 0x040000808cc9cfae */ /* 0x0003f0000c901d46 */
[----:B------:R1:W-:Y:S08]  /*a4e0*/  @!P4 LDGSTS.E.BYPASS.LTC128B.128 [R201+0x7000], [R140.64+0x100], !P0 ;  /* 0x070001008cc9cfae */ /* 0x0003f0000c101d46 */
[----:B------:R1:W-:Y:S08]  /*a4f0*/  @!P4 LDGSTS.E.BYPASS.LTC128B.128 [R201+0x2000], [R202.64], !P2 ;  /* 0x02000000cac9cfae */ /* 0x0003f0000d101d46 */
[----:B------:R1:W-:Y:S08]  /*a500*/  @!P4 LDGSTS.E.BYPASS.LTC128B.128 [R201+0x5000], [R202.64+0x80], !P1 ;  /* 0x05000080cac9cfae */ /* 0x0003f0000c901d46 */
[----:B------:R1:W-:Y:S08]  /*a510*/  @!P4 LDGSTS.E.BYPASS.LTC128B.128 [R201+0x8000], [R202.64+0x100], !P0 ;  /* 0x08000100cac9cfae */ /* 0x0003f0000c101d46 */
[----:B-1----:R-:W1:Y:S08]  /*a520*/  LDSM.16.M88.4 R140, [R200] ;  /* 0x00000000c88c783b */ /* 0x002e700000000200 */
[----:B------:R-:W0:Y:S01]  /*a530*/  LDGDEPBAR ;  /* 0x00000000000079af */ /* 0x000e220000000000 */
[----:B------:R-:W-:Y:S01]  /*a540*/  IADD3 R201, R208, R204, RZ ;  /* 0x000000ccd0c97210 */ /* 0x000fe20007ffe0ff */
        /* <DEDUP_REMOVED lines=158> */
[----:B------:R-:W1:Y:S08]  /*af30*/  LDSM.16.M88.4 R140, [R200+0x8800] ;  /* 0x00880000c88c783b */ /* 0x000e700000000200 */
[----:B------:R-:W2:Y:S01]  /*af40*/  LDSM.16.M88.4 R200, [R201+0x6000] ;  /* 0x00600000c9c8783b */ /* 0x000ea20000000200 */
[C---:B-1----:R-:W-:Y:S08]  /*af50*/  HMMA.16816.F32 R44, R192.reuse, R140, R44 ;  /* 0x0000008cc02c723c */ /* 0x042ff0000000182c */
[----:B------:R-:W-:Y:S01]  /*af60*/  HMMA.16816.F32 R48, R192, R142, R48 ;  /* 0x0000008ec030723c */ /* 0x000fe20000001830 */
[----:B------:R-:W1:Y:S07]  /*af70*/  LDSM.16.M88.4 R140, [R205+0x6800] ;  /* 0x00680000cd8c783b */ /* 0x000e6e0000000200 */
[C---:B--2---:R-:W-:Y:S08]  /*af80*/  HMMA.16816.F32 R4, R196.reuse, R200, R4 ;  /* 0x000000c8c404723c */ /* 0x044ff00000001804 */
[C---:B------:R-:W-:Y:S01]  /*af90*/  HMMA.16816.F32 R8, R196.reuse, R202, R8 ;  /* 0x000000cac408723c */ /* 0x040fe20000001808 */
[----:B------:R-:W2:Y:S11]  /*afa0*/  LDSM.16.M88.4 R200, [R205+0x7000] ;  /* 0x00700000cdc8783b */ /* 0x000eb60000000200 */
[----:B------:R-:W-:Y:S04]  /*afb0*/  @!UPT UIADD3 URZ, URZ, URZ, URZ ;  /* 0x0000003f3f3ff290 */ /* 0x000fe8000fffe03f */
[----:B------:R-:W-:Y:S04]  /*afc0*/  FMNMX.FTZ R2, R4, R0, !PT ;  /* 0x0000000004027209 */ /* 0x000fe80007810000 */
[----:B------:R-:W-:Y:S04]  /*afd0*/  FMNMX.FTZ R2, R5, R2, !PT ;  /* 0x0000000205027209 */ /* 0x000fe80007810000 */
[----:B------:R-:W-:Y:S01]  /*afe0*/  FMNMX.FTZ R2, R8, R2, !PT ;  /* 0x0000000208027209 */ /* 0x000fe20007810000 */
[C---:B-1----:R-:W-:Y:S03]  /*aff0*/  HMMA.16816.F32 R12, R196.reuse, R140, R12 ;  /* 0x0000008cc40c723c */ /* 0x042fe6000000180c */
[----:B------:R-:W-:Y:S05]  /*b000*/  FMNMX.FTZ R2, R9, R2, !PT ;  /* 0x0000000209027209 */ /* 0x000fea0007810000 */
[C---:B------:R-:W-:Y:S01]  /*b010*/  HMMA.16816.F32 R16, R196.reuse, R142, R16 ;  /* 0x0000008ec410723c */ /* 0x040fe20000001810 */
[----:B------:R-:W1:Y:S07]  /*b020*/  LDSM.16.M88.4 R140, [R205+0x7800] ;  /* 0x00780000cd8c783b */ /* 0x000e6e0000000200 */
[C---:B--2---:R-:W-:Y:S08]  /*b030*/  HMMA.16816.F32 R20, R196.reuse, R200, R20 ;  /* 0x000000c8c414723c */ /* 0x044ff00000001814 */
[C---:B------:R-:W-:Y:S01]  /*b040*/  HMMA.16816.F32 R24, R196.reuse, R202, R24 ;  /* 0x000000cac418723c */ /* 0x040fe20000001818 */
[----:B------:R-:W2:Y:S03]  /*b050*/  LDSM.16.M88.4 R200, [R205+0x8000] ;  /* 0x00800000cdc8783b */ /* 0x000ea60000000200 */
[----:B------:R-:W-:Y:S04]  /*b060*/  FMNMX.FTZ R2, R12, R2, !PT ;  /* 0x000000020c027209 */ /* 0x000fe80007810000 */
[----:B------:R-:W-:Y:S04]  /*b070*/  FMNMX.FTZ R2, R13, R2, !PT ;  /* 0x000000020d027209 */ /* 0x000fe80007810000 */
[----:B------:R-:W-:Y:S04]  /*b080*/  FMNMX.FTZ R2, R16, R2, !PT ;  /* 0x0000000210027209 */ /* 0x000fe80007810000 */
[----:B------:R-:W-:Y:S04]  /*b090*/  FMNMX.FTZ R2, R17, R2, !PT ;  /* 0x0000000211027209 */ /* 0x000fe80007810000 */
[----:B------:R-:W-:Y:S04]  /*b0a0*/  FMNMX.FTZ R2, R20, R2, !PT ;  /* 0x0000000214027209 */ /* 0x000fe80007810000 */
[----:B------:R-:W-:Y:S01]  /*b0b0*/  FMNMX.FTZ R2, R21, R2, !PT ;  /* 0x0000000215027209 */ /* 0x000fe20007810000 */
[C---:B-1----:R-:W-:Y:S03]  /*b0c0*/  HMMA.16816.F32 R28, R196.reuse, R140, R28 ;  /* 0x0000008cc41c723c */ /* 0x042fe6000000181c */
[----:B------:R-:W-:Y:S04]  /*b0d0*/  FMNMX.FTZ R2, R24, R2, !PT ;  /* 0x0000000218027209 */ /* 0x000fe80007810000 */
[----:B------:R-:W-:Y:S01]  /*b0e0*/  FMNMX.FTZ R2, R25, R2, !PT ;  /* 0x0000000219027209 */ /* 0x000fe20007810000 */
[C---:B------:R-:W-:Y:S01]  /*b0f0*/  HMMA.16816.F32 R32, R196.reuse, R142, R32 ;  /* 0x0000008ec420723c */ /* 0x040fe20000001820 */
[----:B------:R-:W1:Y:S01]  /*b100*/  LDSM.16.M88.4 R140, [R205+0x8800] ;  /* 0x00880000cd8c783b */ /* 0x000e620000000200 */
[----:B------:R-:W-:Y:S06]  /*b110*/  DEPBAR.LE SB0, 0x2 ;  /* 0x000080800000791a */ /* 0x000fec0000000000 */
[C---:B--2---:R-:W-:Y:S01]  /*b120*/  HMMA.16816.F32 R36, R196.reuse, R200, R36 ;  /* 0x000000c8c424723c */ /* 0x044fe20000001824 */
[----:B------:R-:W-:Y:S06]  /*b130*/  BAR.SYNC.DEFER_BLOCKING 0x0 ;  /* 0x0000000000007b1d */ /* 0x000fec0000010000 */
[----:B------:R-:W-:Y:S01]  /*b140*/  FMNMX.FTZ R200, R6, R3, !PT ;  /* 0x0000000306c87209 */ /* 0x000fe20007810000 */
[C---:B------:R-:W-:Y:S04]  /*b150*/  HMMA.16816.F32 R40, R196.reuse, R202, R40 ;  /* 0x000000cac428723c */ /* 0x040fe80000001828 */
[----:B------:R-:W-:Y:S02]  /*b160*/  FMNMX.FTZ R200, R7, R200, !PT ;  /* 0x000000c807c87209 */ /* 0x000fe40007810000 */
[----:B------:R-:W-:Y:S02]  /*b170*/  FMNMX.FTZ R2, R28, R2, !PT ;  /* 0x000000021c027209 */ /* 0x000fe40007810000 */
[----:B------:R-:W-:Y:S04]  /*b180*/  FMNMX.FTZ R200, R10, R200, !PT ;  /* 0x000000c80ac87209 */ /* 0x000fe80007810000 */
[----:B------:R-:W-:Y:S02]  /*b190*/  FMNMX.FTZ R200, R11, R200, !PT ;  /* 0x000000c80bc87209 */ /* 0x000fe40007810000 */
[----:B------:R-:W-:Y:S02]  /*b1a0*/  FMNMX.FTZ R2, R29, R2, !PT ;  /* 0x000000021d027209 */ /* 0x000fe40007810000 */
[----:B------:R-:W-:Y:S02]  /*b1b0*/  FMNMX.FTZ R200, R14, R200, !PT ;  /* 0x000000c80ec87209 */ /* 0x000fe40007810000 */
[----:B------:R-:W-:Y:S02]  /*b1c0*/  FMNMX.FTZ R2, R32, R2, !PT ;  /* 0x0000000220027209 */ /* 0x000fe40007810000 */
[----:B------:R-:W-:Y:S04]  /*b1d0*/  FMNMX.FTZ R200, R15, R200, !PT ;  /* 0x000000c80fc87209 */ /* 0x000fe80007810000 */
[----:B------:R-:W-:Y:S01]  /*b1e0*/  FMNMX.FTZ R200, R18, R200, !PT ;  /* 0x000000c812c87209 */ /* 0x000fe20007810000 */
[C---:B-1----:R-:W-:Y:S03]  /*b1f0*/  HMMA.16816.F32 R44, R196.reuse, R140, R44 ;  /* 0x0000008cc42c723c */ /* 0x042fe6000000182c */
[----:B------:R-:W-:Y:S04]  /*b200*/  FMNMX.FTZ R200, R19, R200, !PT ;  /* 0x000000c813c87209 */ /* 0x000fe80007810000 */
        /* <DEDUP_REMOVED lines=23> */
[----:B------:R-:W-:Y:S04]  /*b380*/  FMNMX.FTZ R2, R46, R2, !PT ;  /* 0x000000022e027209 */ /* 0x000fe80007810000 */
[----:B------:R-:W-:Y:S04]  /*b390*/  FMNMX.FTZ R2, R47, R2, !PT ;  /* 0x000000022f027209 */ /* 0x000fe80007810000 */
[----:B------:R-:W-:Y:S02]  /*b3a0*/  FMNMX.FTZ R2, R50, R2, !PT ;  /* 0x0000000232027209 */ /* 0x000fe40007810000 */
[----:B-1----:R-:W-:Y:S02]  /*b3b0*/  FMNMX.FTZ R141, R141, R142, !PT ;  /* 0x0000008e8d8d7209 */ /* 0x002fe40007810000 */
[----:B------:R-:W-:Y:S03]  /*b3c0*/  FMNMX.FTZ R2, R51, R2, !PT ;  /* 0x0000000233027209 */ /* 0x000fe60007810000 */
[----:B------:R-:W1:Y:S08]  /*b3d0*/  SHFL.BFLY PT, R142, R141, 0x1, 0x1f ;  /* 0x0c201f008d8e7f89 */ /* 0x000e7000000e0000 */
[----:B------:R-:W2:Y:S01]  /*b3e0*/  SHFL.BFLY PT, R140, R2, 0x2, 0x1f ;  /* 0x0c401f00028c7f89 */ /* 0x000ea200000e0000 */
[----:B-1----:R-:W-:Y:S05]  /*b3f0*/  FMNMX.FTZ R141, R141, R142, !PT ;  /* 0x0000008e8d8d7209 */ /* 0x002fea0007810000 */
[C---:B------:R-:W-:Y:S02]  /*b400*/  FADD.FTZ R0, -R141.reuse, R0 ;  /* 0x000000008d007221 */ /* 0x040fe40000010100 */
[----:B------:R-:W-:Y:S01]  /*b410*/  FMUL.FTZ R204, R141, c[0x0][0x2d0] ;  /* 0x0000b4008dcc7a20 */ /* 0x000fe20000410000 */
[----:B--2---:R-:W-:Y:S01]  /*b420*/  FMNMX.FTZ R140, R2, R140, !PT ;  /* 0x0000008c028c7209 */ /* 0x004fe20007810000 */
[----:B------:R-:W-:Y:S02]  /*b430*/  FMUL.FTZ R0, R0, c[0x0][0x2d0] ;  /* 0x0000b40000007a20 */ /* 0x000fe40000410000 */
[--C-:B------:R-:W-:Y:S02]  /*b440*/  FFMA.FTZ R8, R8, c[0x0][0x2d0], -R204.reuse ;  /* 0x0000b40008087a23 */ /* 0x100fe400000108cc */
[----:B------:R-:W1:Y:S01]  /*b450*/  SHFL.BFLY PT, R143, R140, 0x1, 0x1f ;  /* 0x0c201f008c8f7f89 */ /* 0x000e6200000e0000 */
[----:B------:R-:W2:Y:S01]  /*b460*/  MUFU.EX2 R2, R0 ;  /* 0x0000000000027308 */ /* 0x000ea20000000800 */
[--C-:B------:R-:W-:Y:S02]  /*b470*/  FFMA.FTZ R9, R9, c[0x0][0x2d0], -R204.reuse ;  /* 0x0000b40009097a23 */ /* 0x100fe400000108cc */
[--C-:B------:R-:W-:Y:S02]  /*b480*/  FFMA.FTZ R4, R4, c[0x0][0x2d0], -R204.reuse ;  /* 0x0000b40004047a23 */ /* 0x100fe400000108cc */
[--C-:B------:R-:W-:Y:S02]  /*b490*/  FFMA.FTZ R5, R5, c[0x0][0x2d0], -R204.reuse ;  /* 0x0000b40005057a23 */ /* 0x100fe400000108cc */
[--C-:B------:R-:W-:Y:S02]  /*b4a0*/  FFMA.FTZ R16, R16, c[0x0][0x2d0], -R204.reuse ;  /* 0x0000b40010107a23 */ /* 0x100fe400000108cc */
        /* <DEDUP_REMOVED lines=8> */
[----:B------:R-:W-:Y:S01]  /*b530*/  FFMA.FTZ R25, R25, c[0x0][0x2d0], -R204 ;  /* 0x0000b40019197a23 */ /* 0x000fe200000108cc */
[----:B-1----:R-:W-:Y:S01]  /*b540*/  FMNMX.FTZ R140, R140, R143, !PT ;  /* 0x0000008f8c8c7209 */ /* 0x002fe20007810000 */
[C---:B--2---:R-:W-:Y:S02]  /*b550*/  FMUL.FTZ R100, R2.reuse, R100 ;  /* 0x0000006402647220 */ /* 0x044fe40000410000 */
[----:B------:R-:W-:Y:S02]  /*b560*/  FMUL.FTZ R101, R2, R101 ;  /* 0x0000006502657220 */ /* 0x000fe40000410000 */
[C---:B------:R-:W-:Y:S03]  /*b570*/  FADD.FTZ R0, -R140.reuse, R3 ;  /* 0x000000038c007221 */ /* 0x040fe60000010100 */
[----:B------:R1:W-:Y:S01]  /*b580*/  MUFU.EX2 R234, R9 ;  /* 0x0000000900ea7308 */ /* 0x0003e20000000800 */
[----:B------:R-:W-:Y:S02]  /*b590*/  FMUL.FTZ R143, R140, c[0x0][0x2d0] ;  /* 0x0000b4008c8f7a20 */ /* 0x000fe40000410000 */
[----:B------:R-:W-:Y:S02]  /*b5a0*/  FMUL.FTZ R0, R0, c[0x0][0x2d0] ;  /* 0x0000b40000007a20 */ /* 0x000fe40000410000 */
[--C-:B------:R-:W-:Y:S02]  /*b5b0*/  FFMA.FTZ R10, R10, c[0x0][0x2d0], -R143.reuse ;  /* 0x0000b4000a0a7a23 */ /* 0x100fe4000001088f */
[--C-:B------:R-:W-:Y:S02]  /*b5c0*/  FFMA.FTZ R11, R11, c[0x0][0x2d0], -R143.reuse ;  /* 0x0000b4000b0b7a23 */ /* 0x100fe4000001088f */
[C---:B---3--:R-:W-:Y:S01]  /*b5d0*/  FMUL.FTZ R4, R2.reuse, R148 ;  /* 0x0000009402047220 */ /* 0x048fe20000410000 */
[----:B------:R-:W2:Y:S01]  /*b5e0*/  MUFU.EX2 R221, R5 ;  /* 0x0000000500dd7308 */ /* 0x000ea20000000800 */
[C---:B------:R-:W-:Y:S02]  /*b5f0*/  FMUL.FTZ R104, R2.reuse, R104 ;  /* 0x0000006802687220 */ /* 0x040fe40000410000 */
[C---:B------:R-:W-:Y:S02]  /*b600*/  FMUL.FTZ R105, R2.reuse, R105 ;  /* 0x0000006902697220 */ /* 0x040fe40000410000 */
[C---:B----4-:R-:W-:Y:S02]  /*b610*/  FMUL.FTZ R8, R2.reuse, R144 ;  /* 0x0000009002087220 */ /* 0x050fe40000410000 */
        /* <DEDUP_REMOVED lines=52> */
[----:B------:R-:W-:Y:S01]  /*b960*/  FFMA.FTZ R218, R2, R218, R142 ;  /* 0x000000da02da7223 */ /* 0x000fe2000001008e */
[----:B------:R-:W-:Y:S01]  /*b970*/  IADD3 R2, R212, R207, RZ ;  /* 0x000000cfd4027210 */ /* 0x000fe20007ffe0ff */
[--C-:B------:R-:W-:Y:S02]  /*b980*/  FFMA.FTZ R3, R6, c[0x0][0x2d0], -R143.reuse ;  /* 0x0000b40006037a23 */ /* 0x100fe4000001088f */
[----:B------:R-:W-:Y:S01]  /*b990*/  FFMA.FTZ R7, R7, c[0x0][0x2d0], -R143 ;  /* 0x0000b40007077a23 */ /* 0x000fe2000001088f */
[----:B------:R-:W-:Y:S01]  /*b9a0*/  IADD3 R142, R209, R2, RZ ;  /* 0x00000002d18e7210 */ /* 0x000fe20007ffe0ff */
[----:B------:R-:W2:Y:S01]  /*b9b0*/  LDSM.16.MT88.4 R200, [R2] ;  /* 0x0000000002c8783b */ /* 0x000ea20000004200 */
[C---:B---3--:R-:W-:Y:S02]  /*b9c0*/  FMUL.FTZ R10, R0.reuse, R146 ;  /* 0x00000092000a7220 */ /* 0x048fe40000410000 */
[----:B------:R-:W3:Y:S01]  /*b9d0*/  MUFU.EX2 R3, R3 ;  /* 0x0000000300037308 */ /* 0x000ee20000000800 */
[C---:B-1----:R-:W-:Y:S02]  /*b9e0*/  FMUL.FTZ R11, R0.reuse, R147 ;  /* 0x00000093000b7220 */ /* 0x042fe40000410000 */
[----:B------:R-:W-:Y:S01]  /*b9f0*/  FMUL.FTZ R6, R0, R150 ;  /* 0x0000009600067220 */ /* 0x000fe20000410000 */
[----:B------:R-:W-:Y:S01]  /*ba00*/  F2FP.PACK_AB R150, R234, R219 ;  /* 0x000000dbea96723e */ /* 0x000fe200000000ff */
[----:B------:R-:W1:Y:S01]  /*ba10*/  LDSM.16.MT88.4 R144, [R142] ;  /* 0x000000008e90783b */ /* 0x000e620000004200 */
[C---:B------:R-:W-:Y:S02]  /*ba20*/  FMUL.FTZ R102, R0.reuse, R102 ;  /* 0x0000006600667220 */ /* 0x040fe40000410000 */
[C---:B------:R-:W-:Y:S02]  /*ba30*/  FMUL.FTZ R103, R0.reuse, R103 ;  /* 0x0000006700677220 */ /* 0x040fe40000410000 */
[----:B------:R-:W4:Y:S01]  /*ba40*/  MUFU.EX2 R220, R7 ;  /* 0x0000000700dc7308 */ /* 0x000f220000000800 */
        /* <DEDUP_REMOVED lines=8> */
[C---:B---3--:R-:W-:Y:S02]  /*bad0*/  FFMA.FTZ R205, R0.reuse, R222, R3 ;  /* 0x000000de00cd7223 */ /* 0x048fe40000010003 */
[C---:B------:R-:W-:Y:S02]  /*bae0*/  FMUL.FTZ R119, R0.reuse, R119 ;  /* 0x0000007700777220 */ /* 0x040fe40000410000 */
[C---:B------:R-:W-:Y:S02]  /*baf0*/  FMUL.FTZ R122, R0.reuse, R122 ;  /* 0x0000007a007a7220 */ /* 0x040fe40000410000 */
[C---:B------:R-:W-:Y:S02]  /*bb00*/  FMUL.FTZ R123, R0.reuse, R123 ;  /* 0x0000007b007b7220 */ /* 0x040fe40000410000 */
[----:B------:R-:W-:Y:S01]  /*bb10*/  FMUL.FTZ R126, R0, R126 ;  /* 0x0000007e007e7220 */ /* 0x000fe20000410000 */
[----:B----4-:R-:W-:Y:S01]  /*bb20*/  F2FP.PACK_AB R149, R220, R3 ;  /* 0x00000003dc95723e */ /* 0x010fe200000000ff */
[----:B------:R-:W-:Y:S01]  /*bb30*/  FMUL.FTZ R7, R0, R151 ;  /* 0x0000009700077220 */ /* 0x000fe20000410000 */
[----:B------:R-:W-:Y:S01]  /*bb40*/  F2FP.PACK_AB R151, R230, R224 ;  /* 0x000000e0e697723e */ /* 0x000fe200000000ff */
[--C-:B------:R-:W-:Y:S02]  /*bb50*/  FFMA.FTZ R18, R18, c[0x0][0x2d0], -R143.reuse ;  /* 0x0000b40012127a23 */ /* 0x100fe4000001088f */
[--C-:B------:R-:W-:Y:S02]  /*bb60*/  FFMA.FTZ R19, R19, c[0x0][0x2d0], -R143.reuse ;  /* 0x0000b40013137a23 */ /* 0x100fe4000001088f */
[--C-:B------:R-:W-:Y:S02]  /*bb70*/  FFMA.FTZ R22, R22, c[0x0][0x2d0], -R143.reuse ;  /* 0x0000b40016167a23 */ /* 0x100fe4000001088f */
[C---:B--2---:R-:W-:Y:S01]  /*bb80*/  HMMA.16816.F32 R4, R148.reuse, R200, R4 ;  /* 0x000000c89404723c */ /* 0x044fe20000001804 */
[----:B------:R-:W-:Y:S04]  /*bb90*/  MUFU.EX2 R225, R19 ;  /* 0x0000001300e17308 */ /* 0x000fe80000000800 */
[--C-:B------:R-:W-:Y:S02]  /*bba0*/  FFMA.FTZ R23, R23, c[0x0][0x2d0], -R143.reuse ;  /* 0x0000b40017177a23 */ /* 0x100fe4000001088f */
[--C-:B------:R-:W-:Y:S01]  /*bbb0*/  FFMA.FTZ R26, R26, c[0x0][0x2d0], -R143.reuse ;  /* 0x0000b4001a1a7a23 */ /* 0x100fe2000001088f */
[C---:B------:R-:W-:Y:S03]  /*bbc0*/  HMMA.16816.F32 R8, R148.reuse, R202, R8 ;  /* 0x000000ca9408723c */ /* 0x040fe60000001808 */
[----:B------:R-:W-:Y:S01]  /*bbd0*/  MUFU.EX2 R227, R23 ;  /* 0x0000001700e37308 */ /* 0x000fe20000000800 */
[--C-:B------:R-:W-:Y:S02]  /*bbe0*/  FFMA.FTZ R27, R27, c[0x0][0x2d0], -R143.reuse ;  /* 0x0000b4001b1b7a23 */ /* 0x100fe4000001088f */
[--C-:B------:R-:W-:Y:S02]  /*bbf0*/  FFMA.FTZ R30, R30, c[0x0][0x2d0], -R143.reuse ;  /* 0x0000b4001e1e7a23 */ /* 0x100fe4000001088f */
[C---:B-1----:R-:W-:Y:S04]  /*bc00*/  HMMA.16816.F32 R100, R148.reuse, R144, R100 ;  /* 0x000000909464723c */ /* 0x042fe80000001864 */
[C---:B------:R-:W-:Y:S01]  /*bc10*/  FMUL.FTZ R127, R0.reuse, R127 ;  /* 0x0000007f007f7220 */ /* 0x040fe20000410000 */
[----:B------:R-:W-:Y:S01]  /*bc20*/  MUFU.EX2 R202, R30 ;  /* 0x0000001e00ca7308 */ /* 0x000fe20000000800 */
[C---:B------:R-:W-:Y:S02]  /*bc30*/  FMUL.FTZ R130, R0.reuse, R130 ;  /* 0x0000008200827220 */ /* 0x040fe40000410000 */
[C---:B------:R-:W-:Y:S04]  /*bc40*/  HMMA.16816.F32 R104, R148.reuse, R146, R104 ;  /* 0x000000929468723c */ /* 0x040fe80000001868 */
[C---:B------:R-:W-:Y:S02]  /*bc50*/  FMUL.FTZ R131, R0.reuse, R131 ;  /* 0x0000008300837220 */ /* 0x040fe40000410000 */
[C---:B------:R-:W-:Y:S01]  /*bc60*/  FMUL.FTZ R134, R0.reuse, R134 ;  /* 0x0000008600867220 */ /* 0x040fe20000410000 */
[----:B------:R-:W1:Y:S01]  /*bc70*/  MUFU.EX2 R201, R12 ;  /* 0x0000000c00c97308 */ /* 0x000e620000000800 */
[C---:B------:R-:W-:Y:S04]  /*bc80*/  FMUL.FTZ R135, R0.reuse, R135 ;  /* 0x0000008700877220 */ /* 0x040fe80000410000 */
        /* <DEDUP_REMOVED lines=26> */
[----:B------:R-:W-:Y:S01]  /*be30*/  FMUL.FTZ R99, R0, R99 ;  /* 0x0000006300637220 */ /* 0x000fe20000410000 */
[----:B------:R-:W-:Y:S01]  /*be40*/  IADD3 R0, R213, R207, RZ ;  /* 0x000000cfd5007210 */ /* 0x000fe20007ffe0ff */
[--C-:B------:R-:W-:Y:S02]  /*be50*/  FFMA.FTZ R14, R14, c[0x0][0x2d0], -R143.reuse ;  /* 0x0000b4000e0e7a23 */ /* 0x100fe4000001088f */
[--C-:B------:R-:W-:Y:S01]  /*be60*/  FFMA.FTZ R15, R15, c[0x0][0x2d0], -R143.reuse ;  /* 0x0000b4000f0f7a23 */ /* 0x100fe2000001088f */
[----:B------:R-:W-:Y:S01]  /*be70*/  IADD3 R3, R209, R0, RZ ;  /* 0x00000000d1037210 */ /* 0x000fe20007ffe0ff */
[----:B------:R-:W1:Y:S01]  /*be80*/  LDSM.16.MT88.4 R144, [R0] ;  /* 0x000000000090783b */ /* 0x000e620000004200 */
[----:B------:R-:W-:Y:S01]  /*be90*/  FFMA.FTZ R31, R31, c[0x0][0x2d0], -R143 ;  /* 0x0000b4001f1f7a23 */ /* 0x000fe2000001088f */
[----:B------:R2:W3:Y:S01]  /*bea0*/  MUFU.EX2 R200, R14 ;  /* 0x0000000e00c87308 */ /* 0x0004e20000000800 */
[----:B------:R-:W-:Y:S02]  /*beb0*/  FADD.FTZ R20, R220, R205 ;  /* 0x000000cddc147221 */ /* 0x000fe40000010000 */
[----:B------:R-:W-:Y:S02]  /*bec0*/  FFMA.FTZ R28, R28, c[0x0][0x2d0], -R204 ;  /* 0x0000b4001c1c7a23 */ /* 0x000fe400000108cc */
[----:B------:R-:W-:Y:S02]  /*bed0*/  FADD.FTZ R20, R224, R20 ;  /* 0x00000014e0147221 */ /* 0x000fe40000010000 */
[----:B------:R-:W-:Y:S02]  /*bee0*/  FFMA.FTZ R29, R29, c[0x0][0x2d0], -R204 ;  /* 0x0000b4001d1d7a23 */ /* 0x000fe400000108cc */
[----:B------:R-:W-:Y:S01]  /*bef0*/  FADD.FTZ R24, R230, R20 ;  /* 0x00000014e6187221 */ /* 0x000fe20000010000 */
[----:B------:R-:W4:Y:S01]  /*bf00*/  MUFU.EX2 R222, R15 ;  /* 0x0000000f00de7308 */ /* 0x000f220000000800 */
[--C-:B------:R-:W-:Y:S02]  /*bf10*/  FFMA.FTZ R32, R32, c[0x0][0x2d0], -R204.reuse ;  /* 0x0000b40020207a23 */ /* 0x100fe400000108cc */
[--C-:B------:R-:W-:Y:S02]  /*bf20*/  FFMA.FTZ R33, R33, c[0x0][0x2d0], -R204.reuse ;  /* 0x0000b40021217a23 */ /* 0x100fe400000108cc */
[--C-:B------:R-:W-:Y:S02]  /*bf30*/  FFMA.FTZ R36, R36, c[0x0][0x2d0], -R204.reuse ;  /* 0x0000b40024247a23 */ /* 0x100fe400000108cc */
[--C-:B------:R-:W-:Y:S02]  /*bf40*/  FFMA.FTZ R34, R34, c[0x0][0x2d0], -R143.reuse ;  /* 0x0000b40022227a23 */ /* 0x100fe4000001088f */
[--C-:B------:R-:W-:Y:S01]  /*bf50*/  FFMA.FTZ R35, R35, c[0x0][0x2d0], -R143.reuse ;  /* 0x0000b40023237a23 */ /* 0x100fe2000001088f */
[----:B------:R5:W-:Y:S01]  /*bf60*/  MUFU.EX2 R203, R28 ;  /* 0x0000001c00cb7308 */ /* 0x000be20000000800 */
[--C-:B------:R-:W-:Y:S02]  /*bf70*/  FFMA.FTZ R40, R40, c[0x0][0x2d0], -R204.reuse ;  /* 0x0000b40028287a23 */ /* 0x100fe400000108cc */
[----:B------:R-:W-:Y:S01]  /*bf80*/  FFMA.FTZ R41, R41, c[0x0][0x2d0], -R204 ;  /* 0x0000b40029297a23 */ /* 0x000fe200000108cc */
[----:B--2---:R-:W-:Y:S01]  /*bf90*/  F2FP.PACK_AB R14, R233, R229 ;  /* 0x000000e5e90e723e */ /* 0x004fe200000000ff */
[----:B---3--:R-:W-:Y:S02]  /*bfa0*/  FADD.FTZ R24, R200, R24 ;  /* 0x00000018c8187221 */ /* 0x008fe40000010000 */
[--C-:B------:R-:W-:Y:S02]  /*bfb0*/  FFMA.FTZ R38, R38, c[0x0][0x2d0], -R143.reuse ;  /* 0x0000b40026267a23 */ /* 0x100fe4000001088f */
[--C-:B------:R-:W-:Y:S01]  /*bfc0*/  FFMA.FTZ R39, R39, c[0x0][0x2d0], -R143.reuse ;  /* 0x0000b40027277a23 */ /* 0x100fe2000001088f */
[----:B------:R-:W-:Y:S01]  /*bfd0*/  MUFU.EX2 R207, R29 ;  /* 0x0000001d00cf7308 */ /* 0x000fe20000000800 */
[--C-:B------:R-:W-:Y:S02]  /*bfe0*/  FFMA.FTZ R42, R42, c[0x0][0x2d0], -R143.reuse ;  /* 0x0000b4002a2a7a23 */ /* 0x100fe4000001088f */
[--C-:B------:R-:W-:Y:S01]  /*bff0*/  FFMA.FTZ R43, R43, c[0x0][0x2d0], -R143.reuse ;  /* 0x0000b4002b2b7a23 */ /* 0x100fe2000001088f */
[----:B----4-:R-:W-:Y:S01]  /*c000*/  F2FP.PACK_AB R13, R222, R200 ;  /* 0x000000c8de0d723e */ /* 0x010fe200000000ff */
[--C-:B------:R-:W-:Y:S02]  /*c010*/  FFMA.FTZ R37, R37, c[0x0][0x2d0], -R204.reuse ;  /* 0x0000b40025257a23 */ /* 0x100fe400000108cc */
[----:B------:R-:W-:Y:S01]  /*c020*/  FFMA.FTZ R48, R48, c[0x0][0x2d0], -R204 ;  /* 0x0000b40030307a23 */ /* 0x000fe200000108cc */
[C---:B-1----:R-:W-:Y:S02]  /*c030*/  HMMA.16816.F32 R108, R148.reuse, R144, R108 ;  /* 0x00000090946c723c */ /* 0x042fe4000000186c */
[----:B------:R-:W-:Y:S01]  /*c040*/  MUFU.EX2 R220, R32 ;  /* 0x0000002000dc7308 */ /* 0x000fe20000000800 */
[--C-:B------:R-:W-:Y:S02]  /*c050*/  FFMA.FTZ R46, R46, c[0x0][0x2d0], -R143.reuse ;  /* 0x0000b4002e2e7a23 */ /* 0x100fe4000001088f */
[--C-:B------:R-:W-:Y:S02]  /*c060*/  FFMA.FTZ R47, R47, c[0x0][0x2d0], -R143.reuse ;  /* 0x0000b4002f2f7a23 */ /* 0x100fe4000001088f */
[----:B-----5:R-:W-:Y:S01]  /*c070*/  FADD.FTZ R28, R222, R24 ;  /* 0x00000018de1c7221 */ /* 0x020fe20000010000 */
[C---:B------:R-:W-:Y:S01]  /*c080*/  HMMA.16816.F32 R112, R148.reuse, R146, R112 ;  /* 0x000000929470723c */ /* 0x040fe20000001870 */
[----:B------:R-:W1:Y:S03]  /*c090*/  LDSM.16.MT88.4 R144, [R3] ;  /* 0x000000000390783b */ /* 0x000e660000004200 */
[----:B------:R2:W-:Y:S10]  /*c0a0*/  MUFU.EX2 R205, R34 ;  /* 0x0000002200cd7308 */ /* 0x0005f40000000800 */
[----:B------:R-:W-:Y:S10]  /*c0b0*/  MUFU.EX2 R40, R40 ;  /* 0x0000002800287308 */ /* 0x000ff40000000800 */
[----:B------:R-:W-:Y:S01]  /*c0c0*/  MUFU.EX2 R41, R41 ;  /* 0x0000002900297308 */ /* 0x000fe20000000800 */
[--C-:B--2---:R-:W-:Y:S02]  /*c0d0*/  FFMA.FTZ R34, R50, c[0x0][0x2d0], -R143.reuse ;  /* 0x0000b40032227a23 */ /* 0x104fe4000001088f */
[----:B------:R-:W-:Y:S07]  /*c0e0*/  FFMA.FTZ R143, R51, c[0x0][0x2d0], -R143 ;  /* 0x0000b400338f7a23 */ /* 0x000fee000001088f */
[----:B------:R-:W-:Y:S01]  /*c0f0*/  MUFU.EX2 R38, R38 ;  /* 0x0000002600267308 */ /* 0x000fe20000000800 */
[C---:B-1----:R-:W-:Y:S09]  /*c100*/  HMMA.16816.F32 R116, R148.reuse, R144, R116 ;  /* 0x000000909474723c */ /* 0x042ff20000001874 */
[----:B------:R-:W-:Y:S01]  /*c110*/  MUFU.EX2 R143, R143 ;  /* 0x0000008f008f7308 */ /* 0x000fe20000000800 */
[C---:B------:R-:W-:Y:S01]  /*c120*/  HMMA.16816.F32 R120, R148.reuse, R146, R120 ;  /* 0x000000929478723c */ /* 0x040fe20000001878 */
[----:B------:R-:W1:Y:S08]  /*c130*/  LDSM.16.MT88.4 R144, [R2+0x3000] ;  /* 0x003000000290783b */ /* 0x000e700000004200 */
[----:B------:R-:W-:Y:S10]  /*c140*/  MUFU.EX2 R39, R39 ;  /* 0x0000002700277308 */ /* 0x000ff40000000800 */
[----:B------:R-:W-:Y:S10]  /*c150*/  MUFU.EX2 R42, R42 ;  /* 0x0000002a002a7308 */ /* 0x000ff40000000800 */
[----:B------:R-:W-:Y:S10]  /*c160*/  MUFU.EX2 R43, R43 ;  /* 0x0000002b002b7308 */ /* 0x000ff40000000800 */
[----:B------:R-:W-:Y:S01]  /*c170*/  MUFU.EX2 R46, R46 ;  /* 0x0000002e002e7308 */ /* 0x000fe20000000800 */
[C---:B-1----:R-:W-:Y:S09]  /*c180*/  HMMA.16816.F32 R124, R148.reuse, R144, R124 ;  /* 0x00000090947c723c */ /* 0x042ff2000000187c */
[----:B------:R-:W-:Y:S01]  /*c190*/  MUFU.EX2 R47, R47 ;  /* 0x0000002f002f7308 */ /* 0x000fe20000000800 */
[C---:B------:R-:W-:Y:S01]  /*c1a0*/  HMMA.16816.F32 R128, R148.reuse, R146, R128 ;  /* 0x000000929480723c */ /* 0x040fe20000001880 */
[----:B------:R-:W1:Y:S08]  /*c1b0*/  LDSM.16.MT88.4 R144, [R142+0x3000] ;  /* 0x003000008e90783b */ /* 0x000e700000004200 */
[----:B------:R-:W-:Y:S01]  /*c1c0*/  MUFU.EX2 R34, R34 ;  /* 0x0000002200227308 */ /* 0x000fe20000000800 */
        /* <DEDUP_REMOVED lines=20> */
[----:B------:R1:W2:Y:S01]  /*c310*/  MUFU.EX2 R148, R18 ;  /* 0x0000001200947308 */ /* 0x0002a20000000800 */
[----:B------:R-:W3:Y:S09]  /*c320*/  LDSM.16.MT88.4 R144, [R2+0x800] ;  /* 0x000800000290783b */ /* 0x000ef20000004200 */
[----:B------:R4:W5:Y:S10]  /*c330*/  MUFU.EX2 R149, R22 ;  /* 0x0000001600957308 */ /* 0x0009740000000800 */
[----:B------:R-:W-:Y:S01]  /*c340*/  MUFU.EX2 R151, R26 ;  /* 0x0000001a00977308 */ /* 0x000fe20000000800 */
[----:B-1----:R-:W1:Y:S01]  /*c350*/  LDSM.16.MT88.4 R16, [R142+0x800] ;  /* 0x000800008e10783b */ /* 0x002e620000004200 */
[C---:B--2---:R-:W-:Y:S01]  /*c360*/  F2FP.PACK_AB R15, R225.reuse, R148 ;  /* 0x00000094e10f723e */ /* 0x044fe200000000ff */
[----:B------:R-:W-:Y:S07]  /*c370*/  FADD.FTZ R32, R148, R28 ;  /* 0x0000001c94207221 */ /* 0x000fee0000010000 */
[----:B------:R-:W2:Y:S01]  /*c380*/  MUFU.EX2 R150, R27 ;  /* 0x0000001b00967308 */ /* 0x000ea20000000800 */
[----:B------:R-:W-:Y:S01]  /*c390*/  FADD.FTZ R32, R225, R32 ;  /* 0x00000020e1207221 */ /* 0x000fe20000010000 */
[----:B----4-:R-:W-:Y:S01]  /*c3a0*/  LDSM.16.MT88.4 R20, [R2+0x1800] ;  /* 0x001800000214783b */ /* 0x010fe20000004200 */
[C---:B---3--:R-:W-:Y:S07]  /*c3b0*/  HMMA.16816.F32 R4, R12.reuse, R144, R4 ;  /* 0x000000900c04723c */ /* 0x048fee0000001804 */
[----:B------:R-:W-:Y:S01]  /*c3c0*/  FFMA.FTZ R144, R45, c[0x0][0x2d0], -R204 ;  /* 0x0000b4002d907a23 */ /* 0x000fe200000108cc */
[C---:B------:R-:W-:Y:S01]  /*c3d0*/  HMMA.16816.F32 R8, R12.reuse, R146, R8 ;  /* 0x000000920c08723c */ /* 0x040fe20000001808 */
[----:B------:R-:W-:Y:S07]  /*c3e0*/  MUFU.EX2 R45, R37 ;  /* 0x00000025002d7308 */ /* 0x000fee0000000800 */
        /* <DEDUP_REMOVED lines=34> */
[----:B------:R-:W-:Y:S01]  /*c610*/  F2FP.PACK_AB R14, R231, R232 ;  /* 0x000000e8e70e723e */ /* 0x000fe200000000ff */
[----:B------:R3:W4:Y:S03]  /*c620*/  MUFU.EX2 R221, R33 ;  /* 0x0000002100dd7308 */ /* 0x0007260000000800 */
[----:B------:R-:W-:Y:S01]  /*c630*/  FADD.FTZ R25, R219, R12 ;  /* 0x0000000cdb197221 */ /* 0x000fe20000010000 */
[----:B------:R-:W-:Y:S02]  /*c640*/  F2FP.PACK_AB R12, R228, R226 ;  /* 0x000000e2e40c723e */ /* 0x000fe400000000ff */
[----:B-----5:R-:W-:Y:S01]  /*c650*/  F2FP.PACK_AB R13, R227, R149 ;  /* 0x00000095e30d723e */ /* 0x020fe200000000ff */
[----:B------:R-:W-:Y:S01]  /*c660*/  FADD.FTZ R25, R234, R25 ;  /* 0x00000019ea197221 */ /* 0x000fe20000010000 */
[----:B--2---:R-:W-:Y:S02]  /*c670*/  F2FP.PACK_AB R15, R150, R151 ;  /* 0x00000097960f723e */ /* 0x004fe400000000ff */
[----:B------:R2:W5:Y:S01]  /*c680*/  MUFU.EX2 R219, R31 ;  /* 0x0000001f00db7308 */ /* 0x0005620000000800 */
[----:B------:R-:W-:Y:S04]  /*c690*/  FADD.FTZ R25, R201, R25 ;  /* 0x00000019c9197221 */ /* 0x000fe80000010000 */
[----:B------:R-:W-:Y:S02]  /*c6a0*/  FADD.FTZ R29, R223, R25 ;  /* 0x00000019df1d7221 */ /* 0x000fe40000010000 */
[----:B------:R-:W-:Y:S03]  /*c6b0*/  LDSM.16.MT88.4 R24, [R2+0x2000] ;  /* 0x002000000218783b */ /* 0x000fe60000004200 */
[----:B------:R4:W4:Y:S01]  /*c6c0*/  MUFU.EX2 R218, R35 ;  /* 0x0000002300da7308 */ /* 0x0009220000000800 */
[----:B---3--:R-:W-:Y:S04]  /*c6d0*/  FADD.FTZ R33, R229, R29 ;  /* 0x0000001de5217221 */ /* 0x008fe80000010000 */
[----:B------:R-:W-:Y:S01]  /*c6e0*/  FADD.FTZ R33, R233, R33 ;  /* 0x00000021e9217221 */ /* 0x000fe20000010000 */
[C---:B-1----:R-:W-:Y:S01]  /*c6f0*/  HMMA.16816.F32 R4, R12.reuse, R16, R4 ;  /* 0x000000100c04723c */ /* 0x042fe20000001804 */
[----:B--2---:R-:W-:Y:S07]  /*c700*/  LDSM.16.MT88.4 R28, [R0+0x2000] ;  /* 0x00200000001c783b */ /* 0x004fee0000004200 */
[C---:B------:R-:W-:Y:S01]  /*c710*/  HMMA.16816.F32 R8, R12.reuse, R18, R8 ;  /* 0x000000120c08723c */ /* 0x040fe20000001808 */
[----:B------:R-:W1:Y:S03]  /*c720*/  LDSM.16.MT88.4 R16, [R142+0x1000] ;  /* 0x001000008e10783b */ /* 0x000e660000004200 */
[--C-:B----4-:R-:W-:Y:S02]  /*c730*/  FFMA.FTZ R35, R44, c[0x0][0x2d0], -R204.reuse ;  /* 0x0000b4002c237a23 */ /* 0x110fe400000108cc */
[----:B------:R-:W2:Y:S01]  /*c740*/  MUFU.EX2 R44, R36 ;  /* 0x00000024002c7308 */ /* 0x000ea20000000800 */
[----:B------:R-:W-:Y:S09]  /*c750*/  FFMA.FTZ R204, R49, c[0x0][0x2d0], -R204 ;  /* 0x0000b40031cc7a23 */ /* 0x000ff200000108cc */
[----:B------:R3:W-:Y:S10]  /*c760*/  MUFU.EX2 R36, R144 ;  /* 0x0000009000247308 */ /* 0x0007f40000000800 */
[----:B------:R-:W-:Y:S10]  /*c770*/  MUFU.EX2 R204, R204 ;  /* 0x000000cc00cc7308 */ /* 0x000ff40000000800 */
[----:B------:R-:W4:Y:S01]  /*c780*/  MUFU.EX2 R37, R35 ;  /* 0x0000002300257308 */ /* 0x000f220000000800 */
[----:B---3--:R-:W-:Y:S01]  /*c790*/  LDSM.16.MT88.4 R144, [R2+0x2800] ;  /* 0x002800000290783b */ /* 0x008fe20000004200 */
[C---:B-1----:R-:W-:Y:S08]  /*c7a0*/  HMMA.16816.F32 R100, R12.reuse, R16, R100 ;  /* 0x000000100c64723c */ /* 0x042ff00000001864 */
[----:B------:R-:W1:Y:S01]  /*c7b0*/  MUFU.EX2 R35, R48 ;  /* 0x0000003000237308 */ /* 0x000e620000000800 */
[C---:B------:R-:W-:Y:S01]  /*c7c0*/  HMMA.16816.F32 R104, R12.reuse, R18, R104 ;  /* 0x000000120c68723c */ /* 0x040fe20000001868 */
[----:B------:R-:W3:Y:S07]  /*c7d0*/  LDSM.16.MT88.4 R16, [R0+0x1000] ;  /* 0x001000000010783b */ /* 0x000eee0000004200 */
[C---:B---3--:R-:W-:Y:S08]  /*c7e0*/  HMMA.16816.F32 R108, R12.reuse, R16, R108 ;  /* 0x000000100c6c723c */ /* 0x048ff0000000186c */
        /* <DEDUP_REMOVED lines=27> */
[----:B------:R-:W-:Y:S01]  /*c9a0*/  HMMA.16816.F32 R96, R12, R18, R96 ;  /* 0x000000120c60723c */ /* 0x000fe20000001860 */
[----:B------:R-:W3:Y:S06]  /*c9b0*/  LDSM.16.MT88.4 R16, [R142+0x1800] ;  /* 0x001800008e10783b */ /* 0x000eec0000004200 */
[----:B------:R-:W-:Y:S02]  /*c9c0*/  F2FP.PACK_AB R12, R207, R203 ;  /* 0x000000cbcf0c723e */ /* 0x000fe400000000ff */
[----:B------:R-:W-:Y:S03]  /*c9d0*/  F2FP.PACK_AB R14, R221, R220 ;  /* 0x000000dcdd0e723e */ /* 0x000fe600000000ff */
[----:B-----5:R-:W-:Y:S02]  /*c9e0*/  F2FP.PACK_AB R13, R219, R202 ;  /* 0x000000cadb0d723e */ /* 0x020fe400000000ff */
[----:B------:R-:W-:Y:S07]  /*c9f0*/  F2FP.PACK_AB R15, R218, R205 ;  /* 0x000000cdda0f723e */ /* 0x000fee00000000ff */
[C---:B------:R-:W-:Y:S08]  /*ca00*/  HMMA.16816.F32 R4, R12.reuse, R20, R4 ;  /* 0x000000140c04723c */ /* 0x040ff00000001804 */
[C---:B------:R-:W-:Y:S01]  /*ca10*/  HMMA.16816.F32 R8, R12.reuse, R22, R8 ;  /* 0x000000160c08723c */ /* 0x040fe20000001808 */
[----:B------:R-:W5:Y:S07]  /*ca20*/  LDSM.16.MT88.4 R20, [R0+0x1800] ;  /* 0x001800000014783b */ /* 0x000f6e0000004200 */
[C---:B---3--:R-:W-:Y:S08]  /*ca30*/  HMMA.16816.F32 R100, R12.reuse, R16, R100 ;  /* 0x000000100c64723c */ /* 0x048ff00000001864 */
[C---:B------:R-:W-:Y:S01]  /*ca40*/  HMMA.16816.F32 R104, R12.reuse, R18, R104 ;  /* 0x000000120c68723c */ /* 0x040fe20000001868 */
[----:B------:R-:W3:Y:S07]  /*ca50*/  LDSM.16.MT88.4 R16, [R3+0x1800] ;  /* 0x001800000310783b */ /* 0x000eee0000004200 */
[C---:B-----5:R-:W-:Y:S08]  /*ca60*/  HMMA.16816.F32 R108, R12.reuse, R20, R108 ;  /* 0x000000140c6c723c */ /* 0x060ff0000000186c */
        /* <DEDUP_REMOVED lines=27> */
[----:B------:R-:W-:Y:S01]  /*cc20*/  HMMA.16816.F32 R96, R12, R18, R96 ;  /* 0x000000120c60723c */ /* 0x000fe20000001860 */
[----:B------:R-:W3:Y:S06]  /*cc30*/  LDSM.16.MT88.4 R16, [R3+0x2000] ;  /* 0x002000000310783b */ /* 0x000eec0000004200 */
[----:B--2---:R-:W-:Y:S02]  /*cc40*/  F2FP.PACK_AB R12, R45, R44 ;  /* 0x0000002c2d0c723e */ /* 0x004fe400000000ff */
[----:B------:R-:W-:Y:S03]  /*cc50*/  F2FP.PACK_AB R14, R41, R40 ;  /* 0x00000028290e723e */ /* 0x000fe600000000ff */
[----:B------:R-:W-:Y:S02]  /*cc60*/  F2FP.PACK_AB R13, R39, R38 ;  /* 0x00000026270d723e */ /* 0x000fe400000000ff */
[----:B------:R-:W-:Y:S07]  /*cc70*/  F2FP.PACK_AB R15, R43, R42 ;  /* 0x0000002a2b0f723e */ /* 0x000fee00000000ff */
[C---:B------:R-:W-:Y:S08]  /*cc80*/  HMMA.16816.F32 R4, R12.reuse, R24, R4 ;  /* 0x000000180c04723c */ /* 0x040ff00000001804 */
[C---:B------:R-:W-:Y:S01]  /*cc90*/  HMMA.16816.F32 R8, R12.reuse, R26, R8 ;  /* 0x0000001a0c08723c */ /* 0x040fe20000001808 */
[----:B------:R-:W2:Y:S07]  /*cca0*/  LDSM.16.MT88.4 R24, [R2+0x5000] ;  /* 0x005000000218783b */ /* 0x000eae0000004200 */
[C---:B-----5:R-:W-:Y:S08]  /*ccb0*/  HMMA.16816.F32 R100, R12.reuse, R20, R100 ;  /* 0x000000140c64723c */ /* 0x060ff00000001864 */
[C---:B------:R-:W-:Y:S01]  /*ccc0*/  HMMA.16816.F32 R104, R12.reuse, R22, R104 ;  /* 0x000000160c68723c */ /* 0x040fe20000001868 */
[----:B------:R-:W5:Y:S07]  /*ccd0*/  LDSM.16.MT88.4 R20, [R142+0x5000] ;  /* 0x005000008e14783b */ /* 0x000f6e0000004200 */
[C---:B------:R-:W-:Y:S08]  /*cce0*/  HMMA.16816.F32 R108, R12.reuse, R28, R108 ;  /* 0x0000001c0c6c723c */ /* 0x040ff0000000186c */
        /* <DEDUP_REMOVED lines=8> */
[C---:B-----5:R-:W-:Y:S08]  /*cd70*/  HMMA.16816.F32 R132, R12.reuse, R20, R132 ;  /* 0x000000140c84723c */ /* 0x060ff00000001884 */
[C---:B------:R-:W-:Y:S01]  /*cd80*/  HMMA.16816.F32 R136, R12.reuse, R22, R136 ;  /* 0x000000160c88723c */ /* 0x040fe20000001888 */
[----:B------:R-:W5:Y:S07]  /*cd90*/  LDSM.16.MT88.4 R20, [R142+0x8000] ;  /* 0x008000008e14783b */ /* 0x000f6e0000004200 */
[C---:B-1----:R-:W-:Y:S08]  /*cda0*/  HMMA.16816.F32 R52, R12.reuse, R28, R52 ;  /* 0x0000001c0c34723c */ /* 0x042ff00000001834 */
[C---:B------:R-:W-:Y:S01]  /*cdb0*/  HMMA.16816.F32 R56, R12.reuse, R30, R56 ;  /* 0x0000001e0c38723c */ /* 0x040fe20000001838 */
[----:B------:R-:W1:Y:S07]  /*cdc0*/  LDSM.16.MT88.4 R28, [R0+0x8000] ;  /* 0x00800000001c783b */ /* 0x000e6e0000004200 */
[C---:B---3--:R-:W-:Y:S08]  /*cdd0*/  HMMA.16816.F32 R60, R12.reuse, R16, R60 ;  /* 0x000000100c3c723c */ /* 0x048ff0000000183c */
[C---:B------:R-:W-:Y:S01]  /*cde0*/  HMMA.16816.F32 R64, R12.reuse, R18, R64 ;  /* 0x000000120c40723c */ /* 0x040fe20000001840 */
[----:B------:R-:W3:Y:S07]  /*cdf0*/  LDSM.16.MT88.4 R16, [R3+0x8000] ;  /* 0x008000000310783b */ /* 0x000eee0000004200 */
[C---:B--2---:R-:W-:Y:S07]  /*ce00*/  HMMA.16816.F32 R68, R12.reuse, R24, R68 ;  /* 0x000000180c44723c */ /* 0x044fee0000001844 */
[----:B------:R-:W-:Y:S01]  /*ce10*/  FADD.FTZ R25, R226, R33 ;  /* 0x00000021e2197221 */ /* 0x000fe20000010000 */
[C---:B------:R-:W-:Y:S04]  /*ce20*/  HMMA.16816.F32 R72, R12.reuse, R26, R72 ;  /* 0x0000001a0c48723c */ /* 0x040fe80000001848 */
[----:B------:R-:W-:Y:S04]  /*ce30*/  FADD.FTZ R24, R149, R32 ;  /* 0x0000002095187221 */ /* 0x000fe80000010000 */
[C---:B-----5:R-:W-:Y:S08]  /*ce40*/  HMMA.16816.F32 R76, R12.reuse, R20, R76 ;  /* 0x000000140c4c723c */ /* 0x060ff0000000184c */
[C---:B------:R-:W-:Y:S01]  /*ce50*/  HMMA.16816.F32 R80, R12.reuse, R22, R80 ;  /* 0x000000160c50723c */ /* 0x040fe20000001850 */
[----:B------:R-:W2:Y:S07]  /*ce60*/  LDSM.16.MT88.4 R20, [R142+0x2800] ;  /* 0x002800008e14783b */ /* 0x000eae0000004200 */
[C---:B-1----:R-:W-:Y:S07]  /*ce70*/  HMMA.16816.F32 R84, R12.reuse, R28, R84 ;  /* 0x0000001c0c54723c */ /* 0x042fee0000001854 */
[----:B------:R-:W-:Y:S01]  /*ce80*/  FADD.FTZ R29, R228, R25 ;  /* 0x00000019e41d7221 */ /* 0x000fe20000010000 */
[C---:B------:R-:W-:Y:S04]  /*ce90*/  HMMA.16816.F32 R88, R12.reuse, R30, R88 ;  /* 0x0000001e0c58723c */ /* 0x040fe80000001858 */
[----:B------:R-:W-:Y:S02]  /*cea0*/  FADD.FTZ R28, R227, R24 ;  /* 0x00000018e31c7221 */ /* 0x000fe40000010000 */
[----:B------:R-:W1:Y:S02]  /*ceb0*/  LDSM.16.MT88.4 R24, [R0+0x2800] ;  /* 0x002800000018783b */ /* 0x000e640000004200 */
[C---:B---3--:R-:W-:Y:S07]  /*cec0*/  HMMA.16816.F32 R92, R12.reuse, R16, R92 ;  /* 0x000000100c5c723c */ /* 0x048fee000000185c */
[----:B------:R-:W-:Y:S01]  /*ced0*/  FADD.FTZ R16, R151, R28 ;  /* 0x0000001c97107221 */ /* 0x000fe20000010000 */
[----:B------:R-:W-:Y:S04]  /*cee0*/  HMMA.16816.F32 R96, R12, R18, R96 ;  /* 0x000000120c60723c */ /* 0x000fe80000001860 */
[----:B------:R-:W-:Y:S02]  /*cef0*/  FADD.FTZ R33, R150, R16 ;  /* 0x0000001096217221 */ /* 0x000fe40000010000 */
[----:B------:R-:W-:Y:S01]  /*cf00*/  FADD.FTZ R17, R232, R29 ;  /* 0x0000001de8117221 */ /* 0x000fe20000010000 */
[----:B----4-:R-:W-:Y:S01]  /*cf10*/  F2FP.PACK_AB R12, R36, R37 ;  /* 0x00000025240c723e */ /* 0x010fe200000000ff */
[----:B------:R-:W-:Y:S01]  /*cf20*/  LDSM.16.MT88.4 R28, [R3+0x5800] ;  /* 0x00580000031c783b */ /* 0x000fe20000004200 */
[----:B------:R-:W-:Y:S03]  /*cf30*/  F2FP.PACK_AB R13, R47, R46 ;  /* 0x0000002e2f0d723e */ /* 0x000fe600000000ff */
[----:B------:R-:W-:Y:S01]  /*cf40*/  F2FP.PACK_AB R14, R204, R35 ;  /* 0x00000023cc0e723e */ /* 0x000fe200000000ff */
[----:B------:R-:W-:Y:S01]  /*cf50*/  FADD.FTZ R32, R231, R17 ;  /* 0x00000011e7207221 */ /* 0x000fe20000010000 */
[----:B------:R-:W-:Y:S02]  /*cf60*/  F2FP.PACK_AB R15, R143, R34 ;  /* 0x000000228f0f723e */ /* 0x000fe400000000ff */
[----:B------:R-:W-:Y:S05]  /*cf70*/  LDSM.16.MT88.4 R16, [R2+0x5800] ;  /* 0x005800000210783b */ /* 0x000fea0000004200 */
[C---:B------:R-:W-:Y:S03]  /*cf80*/  HMMA.16816.F32 R148, R12.reuse, R144, R4 ;  /* 0x000000900c94723c */ /* 0x040fe60000001804 */
[----:B------:R-:W3:Y:S05]  /*cf90*/  LDSM.16.MT88.4 R4, [R3+0x2800] ;  /* 0x002800000304783b */ /* 0x000eea0000004200 */
[C---:B------:R-:W-:Y:S03]  /*cfa0*/  HMMA.16816.F32 R144, R12.reuse, R146, R8 ;  /* 0x000000920c90723c */ /* 0x040fe60000001808 */
[----:B------:R-:W4:Y:S05]  /*cfb0*/  LDSM.16.MT88.4 R8, [R142+0x5800] ;  /* 0x005800008e08783b */ /* 0x000f2a0000004200 */
[C---:B--2---:R-:W-:Y:S08]  /*cfc0*/  HMMA.16816.F32 R100, R12.reuse, R20, R100 ;  /* 0x000000140c64723c */ /* 0x044ff00000001864 */
[C---:B------:R-:W-:Y:S01]  /*cfd0*/  HMMA.16816.F32 R104, R12.reuse, R22, R104 ;  /* 0x000000160c68723c */ /* 0x040fe20000001868 */
[----:B------:R-:W2:Y:S07]  /*cfe0*/  LDSM.16.MT88.4 R20, [R0+0x5800] ;  /* 0x005800000014783b */ /* 0x000eae0000004200 */
[C---:B-1----:R-:W-:Y:S08]  /*cff0*/  HMMA.16816.F32 R108, R12.reuse, R24, R108 ;  /* 0x000000180c6c723c */ /* 0x042ff0000000186c */
[C---:B------:R-:W-:Y:S01]  /*d000*/  HMMA.16816.F32 R112, R12.reuse, R26, R112 ;  /* 0x0000001a0c70723c */ /* 0x040fe20000001870 */
[----:B------:R1:W5:Y:S07]  /*d010*/  LDSM.16.MT88.4 R24, [R2+0x8800] ;  /* 0x008800000218783b */ /* 0x00036e0000004200 */
[C---:B---3--:R-:W-:Y:S08]  /*d020*/  HMMA.16816.F32 R116, R12.reuse, R4, R116 ;  /* 0x000000040c74723c */ /* 0x048ff00000001874 */
[C---:B------:R-:W-:Y:S01]  /*d030*/  HMMA.16816.F32 R120, R12.reuse, R6, R120 ;  /* 0x000000060c78723c */ /* 0x040fe20000001878 */
[----:B------:R-:W3:Y:S07]  /*d040*/  LDSM.16.MT88.4 R4, [R142+0x8800] ;  /* 0x008800008e04783b */ /* 0x000eee0000004200 */
[C---:B------:R-:W-:Y:S07]  /*d050*/  HMMA.16816.F32 R124, R12.reuse, R16, R124 ;  /* 0x000000100c7c723c */ /* 0x040fee000000187c */
[----:B------:R-:W-:Y:S01]  /*d060*/  IADD3 R16, R217, -0x2, RZ ;  /* 0xfffffffed9107810 */ /* 0x000fe20007ffe0ff */
[C---:B------:R-:W-:Y:S03]  /*d070*/  HMMA.16816.F32 R128, R12.reuse, R18, R128 ;  /* 0x000000120c80723c */ /* 0x040fe60000001880 */
[----:B------:R-:W-:Y:S05]  /*d080*/  ISETP.GE.AND P5, PT, R16, R236, PT ;  /* 0x000000ec1000720c */ /* 0x000fea0003fa6270 */
[C---:B----4-:R-:W-:Y:S08]  /*d090*/  HMMA.16816.F32 R132, R12.reuse, R8, R132 ;  /* 0x000000080c84723c */ /* 0x050ff00000001884 */
[C---:B------:R-:W-:Y:S01]  /*d0a0*/  HMMA.16816.F32 R136, R12.reuse, R10, R136 ;  /* 0x0000000a0c88723c */ /* 0x040fe20000001888 */
[----:B------:R4:W3:Y:S02]  /*d0b0*/  LDSM.16.MT88.4 R8, [R0+0x8800] ;  /* 0x008800000008783b */ /* 0x0008e40000004200 */
[----:B------:R-:W-:Y:S02]  /*d0c0*/  @P5 ISETP.GE.AND P2, PT, R240, c[0x0][0x1d4], PT ;  /* 0x00007500f0005a0c */ /* 0x000fe40003f46270 */
[----:B-1----:R-:W-:Y:S02]  /*d0d0*/  @P5 SHF.R.S32.HI R2, RZ, 0x1f, R16 ;  /* 0x0000001fff025819 */ /* 0x002fe40000011410 */
[----:B------:R-:W-:Y:S01]  /*d0e0*/  @P5 ISETP.GE.AND P1, PT, R239, c[0x0][0x1d4], PT ;  /* 0x00007500ef005a0c */ /* 0x000fe20003f26270 */
[C---:B--2---:R-:W-:Y:S04]  /*d0f0*/  HMMA.16816.F32 R52, R12.reuse, R20, R52 ;  /* 0x000000140c34723c */ /* 0x044fe80000001834 */
[----:B------:R-:W-:Y:S03]  /*d100*/  @P5 IMAD R2, R2, c[0x0][0x1e0], RZ ;  /* 0x0000780002025a24 */ /* 0x000fe600078e02ff */
[----:B------:R-:W-:Y:S01]  /*d110*/  @P5 MOV R20, R244 ;  /* 0x000000f400145202 */ /* 0x000fe20000000f00 */
[C---:B------:R-:W-:Y:S04]  /*d120*/  HMMA.16816.F32 R56, R12.reuse, R22, R56 ;  /* 0x000000160c38723c */ /* 0x040fe80000001838 */
[----:B------:R-:W-:Y:S03]  /*d130*/  @P5 MOV R21, R243 ;  /* 0x000000f300155202 */ /* 0x000fe60000000f00 */
[----:B------:R-:W-:Y:S01]  /*d140*/  FADD.FTZ R23, R202, R33 ;  /* 0x00000021ca177221 */ /* 0x000fe20000010000 */
[C---:B------:R-:W-:Y:S04]  /*d150*/  HMMA.16816.F32 R60, R12.reuse, R28, R60 ;  /* 0x0000001c0c3c723c */ /* 0x040fe8000000183c */
[C---:B----4-:R-:W-:Y:S02]  /*d160*/  @P5 IMAD R0, R16.reuse, c[0x0][0x1e4], R2 ;  /* 0x0000790010005a24 */ /* 0x050fe400078e0202 */
[----:B------:R-:W-:Y:S02]  /*d170*/  @P5 IMAD.WIDE.U32 R16, R16, c[0x0][0x1e0], RZ ;  /* 0x0000780010105a25 */ /* 0x000fe400078e00ff */
[C---:B------:R-:W-:Y:S04]  /*d180*/  HMMA.16816.F32 R64, R12.reuse, R30, R64 ;  /* 0x0000001e0c40723c */ /* 0x040fe80000001840 */
[----:B------:R-:W-:Y:S01]  /*d190*/  @P5 IADD3 R0, R17, R0, RZ ;  /* 0x0000000011005210 */ /* 0x000fe20007ffe0ff */
[----:B------:R-:W-:Y:S02]  /*d1a0*/  @P5 IMAD.WIDE.U32 R20, R16, 0x60, R20 ;  /* 0x0000006010145825 */ /* 0x000fe400078e0014 */
[----:B------:R1:W2:Y:S01]  /*d1b0*/  LDSM.16.MT88.4 R16, [R3+0x8800] ;  /* 0x008800000310783b */ /* 0x0002a20000004200 */
[C---:B-----5:R-:W-:Y:S04]  /*d1c0*/  HMMA.16816.F32 R68, R12.reuse, R24, R68 ;  /* 0x000000180c44723c */ /* 0x060fe80000001844 */
[----:B------:R-:W-:Y:S02]  /*d1d0*/  @P5 IMAD R0, R0, 0x60, RZ ;  /* 0x0000006000005824 */ /* 0x000fe400078e02ff */
[----:B------:R-:W-:Y:S02]  /*d1e0*/  FADD.FTZ R2, R203, R32 ;  /* 0x00000020cb027221 */ /* 0x000fe40000010000 */
[C---:B------:R-:W-:Y:S04]  /*d1f0*/  HMMA.16816.F32 R72, R12.reuse, R26, R72 ;  /* 0x0000001a0c48723c */ /* 0x040fe80000001848 */
[----:B------:R-:W-:Y:S01]  /*d200*/  FADD.FTZ R22, R207, R2 ;  /* 0x00000002cf167221 */ /* 0x000fe20000010000 */
[----:B------:R-:W-:Y:S01]  /*d210*/  @P5 IADD3 R2, R21, R0, RZ ;  /* 0x0000000015025210 */ /* 0x000fe20007ffe0ff */
[----:B------:R-:W-:Y:S02]  /*d220*/  FADD.FTZ R0, R219, R23 ;  /* 0x00000017db007221 */ /* 0x000fe40000010000 */
[C---:B---3--:R-:W-:Y:S01]  /*d230*/  HMMA.16816.F32 R76, R12.reuse, R4, R76 ;  /* 0x000000040c4c723c */ /* 0x048fe2000000184c */
[----:B-1----:R-:W-:Y:S06]  /*d240*/  @P5 MOV R3, c[0x0][0x1e0] ;  /* 0x0000780000035a02 */ /* 0x002fec0000000f00 */
[C---:B------:R-:W-:Y:S01]  /*d250*/  @P5 LEA R4, P0, R20.reuse, c[0x0][0x1c8], 0x1 ;  /* 0x0000720014045a11 */ /* 0x040fe200078008ff */
[C---:B------:R-:W-:Y:S04]  /*d260*/  HMMA.16816.F32 R80, R12.reuse, R6, R80 ;  /* 0x000000060c50723c */ /* 0x040fe80000001850 */
[----:B------:R-:W-:Y:S01]  /*d270*/  @P5 LEA.HI.X R5, R20, c[0x0][0x1cc], R2, 0x1, P0 ;  /* 0x0000730014055a11 */ /* 0x000fe200000f0c02 */
[----:B------:R-:W-:Y:S01]  /*d280*/  FADD.FTZ R20, R205, R0 ;  /* 0x00000000cd147221 */ /* 0x000fe20000010000 */
[----:B------:R-:W-:Y:S01]  /*d290*/  IADD3 R0, R242, 0x1, RZ ;  /* 0x00000001f2007810 */ /* 0x000fe20007ffe0ff */
[----:B------:R-:W-:Y:S01]  /*d2a0*/  FADD.FTZ R2, R220, R22 ;  /* 0x00000016dc027221 */ /* 0x000fe20000010000 */
[----:B------:R-:W-:Y:S01]  /*d2b0*/  @P5 ISETP.GE.AND P0, PT, R238, c[0x0][0x1d4], PT ;  /* 0x00007500ee005a0c */ /* 0x000fe20003f06270 */
[----:B------:R-:W-:Y:S03]  /*d2c0*/  FADD.FTZ R7, R218, R20 ;  /* 0x00000014da077221 */ /* 0x000fe60000010000 */
[----:B------:R-:W-:Y:S01]  /*d2d0*/  SEL R0, R0, RZ, !P3 ;  /* 0x000000ff00007207 */ /* 0x000fe20005800000 */
[C---:B------:R-:W-:Y:S01]  /*d2e0*/  HMMA.16816.F32 R84, R12.reuse, R8, R84 ;  /* 0x000000080c54723c */ /* 0x040fe20000001854 */
[----:B------:R-:W-:Y:S02]  /*d2f0*/  @P5 MOV R6, 0x6 ;  /* 0x0000000600065802 */ /* 0x000fe40000000f00 */
[----:B------:R-:W-:Y:S01]  /*d300*/  FADD.FTZ R2, R221, R2 ;  /* 0x00000002dd027221 */ /* 0x000fe20000010000 */
[----:B------:R1:W-:Y:S01]  /*d310*/  STL [R1+0x4], R0 ;  /* 0x0000040001007387 */ /* 0x0003e20000100800 */
[----:B------:R-:W-:Y:S01]  /*d320*/  FADD.FTZ R7, R38, R7 ;  /* 0x0000000726077221 */ /* 0x000fe20000010000 */
[C---:B------:R-:W-:Y:S01]  /*d330*/  @P5 SHF.L.U64.HI R6, R3.reuse, R6, c[0x0][0x1e4] ;  /* 0x0000790003065619 */ /* 0x040fe20000010206 */
[----:B------:R-:W-:Y:S01]  /*d340*/  FADD.FTZ R20, R44, R2 ;  /* 0x000000022c147221 */ /* 0x000fe20000010000 */
[----:B------:R-:W-:Y:S01]  /*d350*/  @P5 SHF.L.U32 R3, R3, 0x6, RZ ;  /* 0x0000000603035819 */ /* 0x000fe200000006ff */
[----:B------:R-:W-:Y:S01]  /*d360*/  FADD.FTZ R8, R39, R7 ;  /* 0x0000000727087221 */ /* 0x000fe20000010000 */
[C---:B------:R-:W-:Y:S03]  /*d370*/  HMMA.16816.F32 R88, R12.reuse, R10, R88 ;  /* 0x0000000a0c58723c */ /* 0x040fe60000001858 */
[----:B------:R-:W-:Y:S01]  /*d380*/  @P5 IADD3 R2, P4, R3, R4, RZ ;  /* 0x0000000403025210 */ /* 0x000fe20007f9e0ff */
[----:B------:R-:W-:Y:S04]  /*d390*/  FADD.FTZ R20, R45, R20 ;  /* 0x000000142d147221 */ /* 0x000fe80000010000 */
[----:B------:R-:W-:Y:S01]  /*d3a0*/  FADD.FTZ R7, R40, R20 ;  /* 0x0000001428077221 */ /* 0x000fe20000010000 */
[C---:B--2---:R-:W-:Y:S08]  /*d3b0*/  HMMA.16816.F32 R92, R12.reuse, R16, R92 ;  /* 0x000000100c5c723c */ /* 0x044ff0000000185c */
[----:B------:R-:W-:Y:S04]  /*d3c0*/  HMMA.16816.F32 R96, R12, R18, R96 ;  /* 0x000000120c60723c */ /* 0x000fe80000001860 */
[----:B-1----:R-:W-:Y:S05]  /*d3d0*/  @P5 IMAD R0, R0, 0x9000, R237 ;  /* 0x0000900000005824 */ /* 0x002fea00078e02ed */
[----:B------:R-:W-:Y:S01]  /*d3e0*/  @!PT LDS RZ, [RZ] ;  /* 0x00000000fffff984 */ /* 0x000fe20000000800 */
[----:B------:R-:W-:Y:S01]  /*d3f0*/  @!PT LDS RZ, [RZ] ;  /* 0x00000000fffff984 */ /* 0x000fe20000000800 */
[----:B------:R-:W-:Y:S01]  /*d400*/  @!PT LDS RZ, [RZ] ;  /* 0x00000000fffff984 */ /* 0x000fe20000000800 */
[----:B------:R1:W-:Y:S08]  /*d410*/  @P5 LDGSTS.E.BYPASS.LTC128B.128 [R0], [R4.64], !P2 ;  /* 0x0000000004005fae */ /* 0x0003f0000d101d46 */
[----:B------:R1:W-:Y:S08]  /*d420*/  @P5 LDGSTS.E.BYPASS.LTC128B.128 [R0+0x3000], [R4.64+0x80], !P1 ;  /* 0x0300008004005fae */ /* 0x0003f0000c901d46 */
[----:B------:R1:W-:Y:S02]  /*d430*/  @P5 LDGSTS.E.BYPASS.LTC128B.128 [R0+0x6000], [R4.64+0x100], !P0 ;  /* 0x0600010004005fae */ /* 0x0003e4000c101d46 */
[----:B-1----:R-:W-:Y:S02]  /*d440*/  @P5 IADD3 R4, P3, R3, R2, RZ ;  /* 0x0000000203045210 */ /* 0x002fe40007f7e0ff */
[C---:B------:R-:W-:Y:S04]  /*d450*/  @P5 IADD3.X R3, R6.reuse, R5, RZ, P4, !PT ;  /* 0x0000000506035210 */ /* 0x040fe800027fe4ff */
[----:B------:R-:W-:Y:S01]  /*d460*/  @P5 IADD3.X R5, R6, R3, RZ, P3, !PT ;  /* 0x0000000306055210 */ /* 0x000fe20001ffe4ff */
[----:B------:R1:W-:Y:S08]  /*d470*/  @P5 LDGSTS.E.BYPASS.LTC128B.128 [R0+0x1000], [R2.64], !P2 ;  /* 0x0100000002005fae */ /* 0x0003f0000d101d46 */
[----:B------:R1:W-:Y:S08]  /*d480*/  @P5 LDGSTS.E.BYPASS.LTC128B.128 [R0+0x4000], [R2.64+0x80], !P1 ;  /* 0x0400008002005fae */ /* 0x0003f0000c901d46 */
[----:B------:R1:W-:Y:S08]  /*d490*/  @P5 LDGSTS.E.BYPASS.LTC128B.128 [R0+0x7000], [R2.64+0x100], !P0 ;  /* 0x0700010002005fae */ /* 0x0003f0000c101d46 */
[----:B------:R2:W-:Y:S08]  /*d4a0*/  @P5 LDGSTS.E.BYPASS.LTC128B.128 [R0+0x2000], [R4.64], !P2 ;  /* 0x0200000004005fae */ /* 0x0005f0000d101d46 */
[----:B------:R2:W-:Y:S01]  /*d4b0*/  @P5 LDGSTS.E.BYPASS.LTC128B.128 [R0+0x5000], [R4.64+0x80], !P1 ;  /* 0x0500008004005fae */ /* 0x0005e2000c901d46 */
[C---:B------:R-:W-:Y:S02]  /*d4c0*/  ISETP.GE.AND P1, PT, R206.reuse, 0x1, PT ;  /* 0x00000001ce00780c */ /* 0x040fe40003f26270 */
[----:B------:R-:W-:Y:S04]  /*d4d0*/  IADD3 R206, R206, 0x1, RZ ;  /* 0x00000001cece7810 */ /* 0x000fe80007ffe0ff */
[----:B------:R-:W-:Y:S01]  /*d4e0*/  SEL R206, R206, RZ, !P1 ;  /* 0x000000ffcece7207 */ /* 0x000fe20004800000 */
[----:B------:R2:W-:Y:S01]  /*d4f0*/  @P5 LDGSTS.E.BYPASS.LTC128B.128 [R0+0x8000], [R4.64+0x100], !P0 ;  /* 0x0800010004005fae */ /* 0x0005e2000c101d46 */
[----:B------:R-:W-:Y:S01]  /*d500*/  ISETP.GE.AND P0, PT, R236, R217, PT ;  /* 0x000000d9ec00720c */ /* 0x000fe20003f06270 */
[----:B-1----:R-:W-:Y:S01]  /*d510*/  FADD.FTZ R3, R42, R8 ;  /* 0x000000082a037221 */ /* 0x002fe20000010000 */
[----:B------:R-:W-:Y:S01]  /*d520*/  MOV R217, R235 ;  /* 0x000000eb00d97202 */ /* 0x000fe20000000f00 */
[----:B------:R-:W-:Y:S04]  /*d530*/  FADD.FTZ R2, R41, R7 ;  /* 0x0000000729027221 */ /* 0x000fe80000010000 */
[----:B------:R-:W0:Y:S01]  /*d540*/  LDGDEPBAR ;  /* 0x00000000000079af */ /* 0x000e220000000000 */
[----:B------:R-:W-:Y:S04]  /*d550*/  FADD.FTZ R2, R37, R2 ;  /* 0x0000000225027221 */ /* 0x000fe80000010000 */
[----:B------:R-:W-:Y:S04]  /*d560*/  FADD.FTZ R2, R36, R2 ;  /* 0x0000000224027221 */ /* 0x000fe80000010000 */
[----:B------:R-:W-:Y:S04]  /*d570*/  FADD.FTZ R2, R35, R2 ;  /* 0x0000000223027221 */ /* 0x000fe80000010000 */
[----:B------:R-:W-:Y:S05]  /*d580*/  FADD.FTZ R2, R204, R2 ;  /* 0x00000002cc027221 */ /* 0x000fea0000010000 */
[----:B------:R-:W-:Y:S01]  /*d590*/  STL [R1+0x8], R2 ;  /* 0x0000080201007387 */ /* 0x000fe20000100800 */
[----:B--2---:R-:W-:Y:S01]  /*d5a0*/  FADD.FTZ R0, R43, R3 ;  /* 0x000000032b007221 */ /* 0x004fe20000010000 */
[----:B------:R-:W-:Y:S03]  /*d5b0*/  MOV R3, R140 ;  /* 0x0000008c00037202 */ /* 0x000fe60000000f00 */
[----:B------:R-:W-:Y:S04]  /*d5c0*/  FADD.FTZ R0, R46, R0 ;  /* 0x000000002e007221 */ /* 0x000fe80000010000 */
[----:B------:R-:W-:Y:S04]  /*d5d0*/  FADD.FTZ R0, R47, R0 ;  /* 0x000000002f007221 */ /* 0x000fe80000010000 */
[----:B------:R-:W-:Y:S04]  /*d5e0*/  FADD.FTZ R0, R34, R0 ;  /* 0x0000000022007221 */ /* 0x000fe80000010000 */
[----:B------:R-:W-:Y:S05]  /*d5f0*/  FADD.FTZ R0, R143, R0 ;  /* 0x000000008f007221 */ /* 0x000fea0000010000 */
[----:B------:R1:W-:Y:S02]  /*d600*/  STL [R1+0xc], R0 ;  /* 0x00000c0001007387 */ /* 0x0003e40000100800 */
[----:B-1----:R-:W-:Y:S01]  /*d610*/  MOV R0, R141 ;  /* 0x0000008d00007202 */ /* 0x002fe20000000f00 */
[----:B------:R-:W-:-:S05]  /*d620*/  @!P0 BRA `(.L_x_2077) ;  /* 0xffffc8e000008947 */ /* 0x000fca000383ffff */
.L_x_2076:
[----:B------:R-:W-:Y:S02]  /*d630*/  MOV R7, 0x1f ;  /* 0x0000001f00077802 */ /* 0x000fe40000000f00 */
[----:B------:R-:W-:Y:S01]  /*d640*/  MOV R6, 0xffffffff ;  /* 0xffffffff00067802 */ /* 0x000fe20000000f00 */
[----:B------:R-:W-:Y:S05]  /*d650*/  BRA.DIV ~URZ, `(.L_x_2078) ;  /* 0x000023527f007947 */ /* 0x000fea000b800000 */
[----:B------:R-:W2:Y:S04]  /*d660*/  LDL R2, [R1+0x8] ;  /* 0x0000080001027983 */ /* 0x000ea80000100800 */
[----:B--2---:R1:W2:Y:S02]  /*d670*/  SHFL.BFLY PT, R0, R2, 0x2, 0x1f ;  /* 0x0c401f0002007f89 */ /* 0x0042a400000e0000 */
.L_x_2092:
        /* <DEDUP_REMOVED lines=9> */
.L_x_2093:
        /* <DEDUP_REMOVED lines=117> */
.L_x_2067:
        /* <DEDUP_REMOVED lines=19> */
.L_x_2081:
[----:B--2---:R-:W-:Y:S05]  /*df90*/  BSYNC B0 ;  /* 0x0000000000007941 */ /* 0x004fea0003800000 */
.L_x_2080:
[----:B------:R-:W-:Y:S01]  /*dfa0*/  PRMT R0, R0, 0x9910, RZ ;  /* 0x0000991000007816 */ /* 0x000fe200000000ff */
[----:B------:R-:W-:Y:S01]  /*dfb0*/  BSSY B1, `(.L_x_2082) ;  /* 0x000018b000017945 */ /* 0x000fe20003800000 */
[----:B-----5:R-:W-:Y:S01]  /*dfc0*/  IMAD.MOV.U32 R51, RZ, RZ, R7 ;  /* 0x000000ffff337224 */ /* 0x020fe200078e0007 */
[----:B------:R-:W-:Y:S01]  /*dfd0*/  MOV R141, 0x1f ;  /* 0x0000001f008d7802 */ /* 0x000fe20000000f00 */
[----:B------:R-:W-:Y:S01]  /*dfe0*/  IMAD.MOV.U32 R142, RZ, RZ, RZ ;  /* 0x000000ffff8e7224 */ /* 0x000fe200078e00ff */
[----:B------:R-:W-:Y:S01]  /*dff0*/  ISETP.NE.AND P0, PT, R0, RZ, PT ;  /* 0x000000ff0000720c */ /* 0x000fe20003f05270 */
[----:B-1----:R-:W-:-:S12]  /*e000*/  IMAD.MOV.U32 R140, RZ, RZ, -0x1 ;  /* 0xffffffffff8c7424 */ /* 0x002fd800078e00ff */
        /* <DEDUP_REMOVED lines=8> */
[----:B------:R-:W-:Y:S05]  /*e090*/  CALL.REL.NOINC `($__internal_43_$__cuda_sm70_shflsync_idx_p) ;  /* 0x00001b1000007944 */ /* 0x000fea0003c00000 */
.L_x_2084:
[----:B------:R-:W3:Y:S04]  /*e0a0*/  LDL R7, [R1+0x8c] ;  /* 0x00008c0001077983 */ /* 0x000ee80000100800 */
[----:B------:R-:W4:Y:S04]  /*e0b0*/  LDL.LU R6, [R1+0x58] ;  /* 0x0000580001067983 */ /* 0x000f280000300800 */
[----:B--2---:R-:W2:Y:S04]  /*e0c0*/  LDL.LU R12, [R1+0x5c] ;  /* 0x00005c00010c7983 */ /* 0x004ea80000300800 */
[----:B------:R-:W2:Y:S04]  /*e0d0*/  LDL.LU R18, [R1+0x60] ;  /* 0x0000600001127983 */ /* 0x000ea80000300800 */
[----:B------:R-:W3:Y:S01]  /*e0e0*/  LDL.LU R20, [R1+0x64] ;  /* 0x0000640001147983 */ /* 0x000ee20000300800 */
[----:B------:R-:W-:-:S03]  /*e0f0*/  IMAD.MOV.U32 R5, RZ, RZ, 0x1 ;  /* 0x00000001ff057424 */ /* 0x000fc600078e00ff */
[----:B------:R-:W3:Y:S02]  /*e100*/  LDL R19, [R1+0x94] ;  /* 0x0000940001137983 */ /* 0x000ee40000100800 */
[----:B------:R-:W-:Y:S02]  /*e110*/  ISETP.NE.AND P1, PT, R5, c[0x0][0x4e8], PT ;  /* 0x00013a0005007a0c */ /* 0x000fe40003f25270 */
[----:B------:R-:W3:Y:S04]  /*e120*/  LDL R157, [R1+0x38] ;  /* 0x00003800019d7983 */ /* 0x000ee80000100800 */
[----:B------:R1:W5:Y:S04]  /*e130*/  LDL R156, [R1+0x88] ;  /* 0x00008800019c7983 */ /* 0x0003680000100800 */
[----:B------:R1:W5:Y:S04]  /*e140*/  LDL R155, [R1+0x7c] ;  /* 0x00007c00019b7983 */ /* 0x0003680000100800 */
[----:B------:R1:W5:Y:S04]  /*e150*/  LDL R154, [R1+0x84] ;  /* 0x00008400019a7983 */ /* 0x0003680000100800 */
[----:B------:R1:W5:Y:S04]  /*e160*/  LDL R153, [R1+0x78] ;  /* 0x0000780001997983 */ /* 0x0003680000100800 */
        /* <DEDUP_REMOVED lines=10> */
[----:B------:R-:W-:Y:S01]  /*e210*/  IMAD R5, R0, c[0x0][0x438], RZ ;  /* 0x00010e0000057a24 */ /* 0x000fe200078e02ff */
[----:B--2---:R-:W-:Y:S01]  /*e220*/  SHF.R.S32.HI R0, RZ, 0x1f, R12 ;  /* 0x0000001fff007819 */ /* 0x004fe2000001140c */
[C---:B------:R-:W-:Y:S01]  /*e230*/  IMAD R4, R6.reuse, c[0x0][0x4d4], R4 ;  /* 0x0001350006047a24 */ /* 0x040fe200078e0204 */
[----:B------:R-:W-:Y:S01]  /*e240*/  SHF.R.S32.HI R11, RZ, 0x1f, R18 ;  /* 0x0000001fff0b7819 */ /* 0x000fe20000011412 */
[----:B------:R-:W-:Y:S02]  /*e250*/  IMAD R8, R6, c[0x0][0x43c], R5 ;  /* 0x00010f0006087a24 */ /* 0x000fe400078e0205 */
[----:B---3--:R-:W-:Y:S02]  /*e260*/  IMAD.IADD R7, R7, 0x1, R20 ;  /* 0x0000000107077824 */ /* 0x008fe400078e0214 */
[----:B------:R-:W-:-:S02]  /*e270*/  IMAD.IADD R3, R3, 0x1, R4 ;  /* 0x0000000103037824 */ /* 0x000fc400078e0204 */
[----:B------:R-:W-:-:S04]  /*e280*/  @P1 IMAD.HI.U32 R10, R7, c[0x0][0x4ec], RZ ;  /* 0x00013b00070a1a27 */ /* 0x000fc800078e00ff */
[----:B------:R-:W-:Y:S02]  /*e290*/  IMAD R9, R0, c[0x0][0x4d8], RZ ;  /* 0x0001360000097a24 */ /* 0x000fe400078e02ff */
[----:B------:R-:W-:-:S04]  /*e2a0*/  IMAD.WIDE.U32 R4, R6, c[0x0][0x438], RZ ;  /* 0x00010e0006047a25 */ /* 0x000fc800078e00ff */
[----:B------:R-:W-:Y:S01]  /*e2b0*/  IMAD.MOV.U32 R6, RZ, RZ, R7 ;  /* 0x000000ffff067224 */ /* 0x000fe200078e0007 */
[----:B------:R-:W-:Y:S01]  /*e2c0*/  @P1 SHF.R.U32.HI R6, RZ, c[0x0][0x4f0], R10 ;  /* 0x00013c00ff061a19 */ /* 0x000fe2000001160a */
[C---:B------:R-:W-:Y:S02]  /*e2d0*/  IMAD R9, R12.reuse, c[0x0][0x4dc], R9 ;  /* 0x000137000c097a24 */ /* 0x040fe400078e0209 */
[----:B------:R-:W-:-:S04]  /*e2e0*/  IMAD.WIDE.U32 R2, R12, c[0x0][0x4d8], R2 ;  /* 0x000136000c027a25 */ /* 0x000fc800078e0002 */
[----:B------:R-:W-:Y:S02]  /*e2f0*/  IMAD.IADD R5, R5, 0x1, R8 ;  /* 0x0000000105057824 */ /* 0x000fe400078e0208 */
[----:B------:R-:W-:Y:S02]  /*e300*/  IMAD R0, R0, c[0x0][0x440], RZ ;  /* 0x0001100000007a24 */ /* 0x000fe400078e02ff */
[----:B------:R-:W-:Y:S02]  /*e310*/  IMAD.IADD R3, R3, 0x1, R9 ;  /* 0x0000000103037824 */ /* 0x000fe400078e0209 */
[----:B------:R-:W-:Y:S02]  /*e320*/  IMAD.MOV R10, RZ, RZ, -R6 ;  /* 0x000000ffff0a7224 */ /* 0x000fe400078e0a06 */
[C---:B------:R-:W-:Y:S02]  /*e330*/  IMAD R15, R12.reuse, c[0x0][0x444], R0 ;  /* 0x000111000c0f7a24 */ /* 0x040fe400078e0200 */
[----:B------:R-:W-:-:S04]  /*e340*/  IMAD.WIDE.U32 R8, R12, c[0x0][0x440], R4 ;  /* 0x000110000c087a25 */ /* 0x000fc800078e0004 */
[----:B------:R-:W-:Y:S02]  /*e350*/  IMAD R12, R11, c[0x0][0x4e0], RZ ;  /* 0x000138000b0c7a24 */ /* 0x000fe400078e02ff */
[----:B------:R-:W-:Y:S02]  /*e360*/  IMAD R10, R10, c[0x0][0x4e8], R7 ;  /* 0x00013a000a0a7a24 */ /* 0x000fe400078e0207 */
[C---:B------:R-:W-:Y:S01]  /*e370*/  IMAD.WIDE.U32 R4, R18.reuse, c[0x0][0x4e0], R2 ;  /* 0x0001380012047a25 */ /* 0x040fe200078e0002 */
[----:B------:R-:W-:Y:S02]  /*e380*/  SHF.R.S32.HI R13, RZ, 0x1f, R6 ;  /* 0x0000001fff0d7819 */ /* 0x000fe40000011406 */
[----:B------:R-:W-:Y:S01]  /*e390*/  SHF.R.S32.HI R14, RZ, 0x1f, R10 ;  /* 0x0000001fff0e7819 */ /* 0x000fe2000001140a */
[----:B------:R-:W-:Y:S01]  /*e3a0*/  IMAD R12, R18, c[0x0][0x4e4], R12 ;  /* 0x00013900120c7a24 */ /* 0x000fe200078e020c */
[----:B------:R-:W-:Y:S01]  /*e3b0*/  IADD3 R4, P0, R6, R4, RZ ;  /* 0x0000000406047210 */ /* 0x000fe20007f1e0ff */
[----:B------:R-:W-:-:S03]  /*e3c0*/  @P1 IMAD.HI.U32 R2, R7, c[0x0][0x4ec], RZ ;  /* 0x00013b0007021a27 */ /* 0x000fc600078e00ff */
[----:B------:R-:W-:Y:S01]  /*e3d0*/  IADD3.X R5, R13, R5, R12, P0, !PT ;  /* 0x000000050d057210 */ /* 0x000fe200007fe40c */
[----:B------:R-:W-:Y:S01]  /*e3e0*/  IMAD.MOV.U32 R0, RZ, RZ, R7 ;  /* 0x000000ffff007224 */ /* 0x000fe200078e0007 */
[----:B------:R-:W-:Y:S01]  /*e3f0*/  @P1 SHF.R.U32.HI R0, RZ, c[0x0][0x4f0], R2 ;  /* 0x00013c00ff001a19 */ /* 0x000fe20000011602 */
[----:B------:R-:W-:Y:S02]  /*e400*/  IMAD R6, R14, c[0x0][0x4c8], RZ ;  /* 0x000132000e067a24 */ /* 0x000fe400078e02ff */
[----:B------:R-:W-:Y:S02]  /*e410*/  IMAD.IADD R3, R9, 0x1, R15 ;  /* 0x0000000109037824 */ /* 0x000fe400078e020f */
[----:B------:R-:W-:Y:S02]  /*e420*/  IMAD R11, R11, c[0x0][0x448], RZ ;  /* 0x000112000b0b7a24 */ /* 0x000fe400078e02ff */
[----:B------:R-:W-:Y:S02]  /*e430*/  IMAD.MOV.U32 R2, RZ, RZ, R8 ;  /* 0x000000ffff027224 */ /* 0x000fe400078e0008 */
[----:B------:R-:W-:-:S02]  /*e440*/  IMAD R6, R10, c[0x0][0x4cc], R6 ;  /* 0x000133000a067a24 */ /* 0x000fc400078e0206 */
[----:B------:R-:W-:Y:S01]  /*e450*/  IMAD.WIDE.U32 R4, R10, c[0x0][0x4c8], R4 ;  /* 0x000132000a047a25 */ /* 0x000fe200078e0004 */
[----:B------:R-:W-:-:S03]  /*e460*/  SHF.R.S32.HI R10, RZ, 0x1f, R0 ;  /* 0x0000001fff0a7819 */ /* 0x000fc60000011400 */
[C---:B------:R-:W-:Y:S02]  /*e470*/  IMAD R11, R18.reuse, c[0x0][0x44c], R11 ;  /* 0x00011300120b7a24 */ /* 0x040fe400078e020b */
[----:B------:R-:W-:Y:S01]  /*e480*/  IMAD.WIDE.U32 R2, R18, c[0x0][0x448], R2 ;  /* 0x0001120012027a25 */ /* 0x000fe200078e0002 */
[----:B-1----:R-:W-:Y:S02]  /*e490*/  SHF.R.S32.HI R18, RZ, 0x1f, R21 ;  /* 0x0000001fff127819 */ /* 0x002fe40000011415 */
[----:B------:R-:W-:Y:S01]  /*e4a0*/  LEA R8, P0, R4, c[0x0][0x4a8], 0x2 ;  /* 0x00012a0004087a11 */ /* 0x000fe200078010ff */
[----:B------:R-:W-:Y:S01]  /*e4b0*/  IMAD.IADD R5, R5, 0x1, R6 ;  /* 0x0000000105057824 */ /* 0x000fe200078e0206 */
[----:B------:R-:W-:Y:S01]  /*e4c0*/  LEA.HI R18, R18, R21, RZ, 0x5 ;  /* 0x0000001512127211 */ /* 0x000fe200078f28ff */
[----:B------:R-:W-:Y:S02]  /*e4d0*/  IMAD.MOV R9, RZ, RZ, -R0 ;  /* 0x000000ffff097224 */ /* 0x000fe400078e0a00 */
[----:B------:R-:W-:Y:S01]  /*e4e0*/  IMAD R6, R10, c[0x0][0x430], RZ ;  /* 0x00010c000a067a24 */ /* 0x000fe200078e02ff */
[----:B------:R-:W-:Y:S01]  /*e4f0*/  LEA.HI.X R5, R4, c[0x0][0x4ac], R5, 0x2, P0 ;  /* 0x00012b0004057a11 */ /* 0x000fe200000f1405 */
[----:B------:R-:W-:Y:S01]  /*e500*/  IMAD R9, R9, c[0x0][0x4e8], R7 ;  /* 0x00013a0009097a24 */ /* 0x000fe200078e0207 */
[----:B------:R-:W-:Y:S01]  /*e510*/  LOP3.LUT R18, R18, 0xffffffe0, RZ, 0xc0, !PT ;  /* 0xffffffe012127812 */ /* 0x000fe200078ec0ff */
[----:B------:R-:W-:-:S02]  /*e520*/  IMAD.IADD R3, R3, 0x1, R11 ;  /* 0x0000000103037824 */ /* 0x000fc400078e020b */
[C---:B------:R-:W-:Y:S01]  /*e530*/  IMAD R10, R0.reuse, c[0x0][0x434], R6 ;  /* 0x00010d00000a7a24 */ /* 0x040fe200078e0206 */
[----:B------:R-:W-:Y:S01]  /*e540*/  SHFL.IDX PT, R7, R5, RZ, 0x1c1f ;  /* 0x001c1fff05077589 */ /* 0x000fe200000e0000 */
[----:B------:R-:W-:-:S03]  /*e550*/  IMAD.WIDE.U32 R2, R0, c[0x0][0x430], R2 ;  /* 0x00010c0000027a25 */ /* 0x000fc600078e0002 */
[----:B------:R-:W1:Y:S01]  /*e560*/  SHFL.IDX PT, R6, R8, RZ, 0x1c1f ;  /* 0x001c1fff08067589 */ /* 0x000e6200000e0000 */
[----:B------:R-:W-:-:S03]  /*e570*/  IMAD.IADD R18, R21, 0x1, -R18 ;  /* 0x0000000115127824 */ /* 0x000fc600078e0a12 */
[----:B------:R2:W-:Y:S01]  /*e580*/  SHFL.IDX PT, R4, R8, 0x1, 0x1c1f ;  /* 0x003c1f0008047f89 */ /* 0x0005e200000e0000 */
[----:B------:R-:W-:-:S03]  /*e590*/  IMAD.IADD R0, R19, 0x1, R20 ;  /* 0x0000000113007824 */ /* 0x000fc600078e0214 */
[----:B------:R-:W3:Y:S01]  /*e5a0*/  SHFL.IDX PT, R5, R5, 0x1, 0x1c1f ;  /* 0x003c1f0005057f89 */ /* 0x000ee200000e0000 */
[----:B------:R-:W-:Y:S01]  /*e5b0*/  IMAD.IADD R3, R3, 0x1, R10 ;  /* 0x0000000103037824 */ /* 0x000fe200078e020a */
[----:B------:R-:W-:-:S04]  /*e5c0*/  LOP3.LUT P3, RZ, R18, 0x3, RZ, 0xc0, !PT ;  /* 0x0000000312ff7812 */ /* 0x000fc8000786c0ff */
[----:B------:R-:W-:Y:S01]  /*e5d0*/  ISETP.GE.OR P4, PT, R0, UR4, P3 ;  /* 0x0000000400007c0c */ /* 0x000fe20009f86670 */
[----:B------:R-:W-:Y:S01]  /*e5e0*/  IMAD.WIDE.U32 R2, R9, c[0x0][0x428], R2 ;  /* 0x00010a0009027a25 */ /* 0x000fe200078e0002 */
[----:B--2---:R-:W-:-:S05]  /*e5f0*/  SHF.R.S32.HI R8, RZ, 0x1f, R9 ;  /* 0x0000001fff087819 */ /* 0x004fca0000011409 */
[----:B------:R-:W-:Y:S01]  /*e600*/  IMAD R10, R8, c[0x0][0x428], RZ ;  /* 0x00010a00080a7a24 */ /* 0x000fe200078e02ff */
[----:B------:R-:W-:-:S03]  /*e610*/  IADD3 R8, R0, 0x8, RZ ;  /* 0x0000000800087810 */ /* 0x000fc60007ffe0ff */
[----:B------:R-:W-:Y:S01]  /*e620*/  IMAD R10, R9, c[0x0][0x42c], R10 ;  /* 0x00010b00090a7a24 */ /* 0x000fe200078e020a */
[----:B------:R-:W-:Y:S02]  /*e630*/  ISETP.GE.OR P3, PT, R8, UR4, P3 ;  /* 0x0000000408007c0c */ /* 0x000fe40009f66670 */
[----:B------:R-:W-:Y:S01]  /*e640*/  ISETP.GE.AND P1, PT, R0, UR4, PT ;  /* 0x0000000400007c0c */ /* 0x000fe2000bf26270 */
[----:B------:R-:W-:Y:S01]  /*e650*/  IMAD.IADD R3, R3, 0x1, R10 ;  /* 0x0000000103037824 */ /* 0x000fe200078e020a */
[C---:B------:R-:W-:Y:S01]  /*e660*/  LEA R34, P2, R2.reuse, c[0x0][0x400], 0x2 ;  /* 0x0001000002227a11 */ /* 0x040fe200078410ff */
[----:B-1----:R1:W-:Y:S03]  /*e670*/  @!P4 ST.E [R6.64], R17 ;  /* 0x000000110600c985 */ /* 0x0023e6000c101906 */
[----:B------:R-:W-:Y:S02]  /*e680*/  LEA.HI.X R29, R2, c[0x0][0x404], R3, 0x2, P2 ;  /* 0x00010100021d7a11 */ /* 0x000fe400010f1403 */
[C---:B------:R-:W-:Y:S01]  /*e690*/  IADD3 R10, R157.reuse, 0x8, RZ ;  /* 0x000000089d0a7810 */ /* 0x040fe20007ffe0ff */
[----:B------:R-:W2:Y:S01]  /*e6a0*/  SHFL.IDX PT, R2, R34, RZ, 0x1c1f ;  /* 0x001c1fff22027589 */ /* 0x000ea200000e0000 */
[----:B------:R-:W-:-:S02]  /*e6b0*/  IADD3 R0, R157, 0x10, RZ ;  /* 0x000000109d007810 */ /* 0x000fc40007ffe0ff */
[C---:B------:R-:W-:Y:S01]  /*e6c0*/  IADD3 R11, R157.reuse, 0x18, RZ ;  /* 0x000000189d0b7810 */ /* 0x040fe20007ffe0ff */
[----:B---3--:R3:W-:Y:S01]  /*e6d0*/  @!P3 ST.E [R4.64], R16 ;  /* 0x000000100400b985 */ /* 0x0087e2000c101906 */
[C---:B------:R-:W-:Y:S02]  /*e6e0*/  IADD3 R12, R157.reuse, 0x20, RZ ;  /* 0x000000209d0c7810 */ /* 0x040fe40007ffe0ff */
[C---:B------:R-:W-:Y:S01]  /*e6f0*/  IADD3 R13, R157.reuse, 0x28, RZ ;  /* 0x000000289d0d7810 */ /* 0x040fe20007ffe0ff */
[----:B------:R4:W2:Y:S01]  /*e700*/  SHFL.IDX PT, R3, R29, RZ, 0x1c1f ;  /* 0x001c1fff1d037589 */ /* 0x0008a200000e0000 */
[C---:B------:R-:W-:Y:S02]  /*e710*/  IADD3 R14, R157.reuse, 0x30, RZ ;  /* 0x000000309d0e7810 */ /* 0x040fe40007ffe0ff */
[C---:B------:R-:W-:Y:S02]  /*e720*/  IADD3 R15, R157.reuse, 0x38, RZ ;  /* 0x000000389d0f7810 */ /* 0x040fe40007ffe0ff */
[----:B------:R-:W-:-:S02]  /*e730*/  IADD3 R18, R157, 0x48, RZ ;  /* 0x000000489d127810 */ /* 0x000fc40007ffe0ff */
[C---:B------:R-:W-:Y:S02]  /*e740*/  IADD3 R19, R157.reuse, 0x58, RZ ;  /* 0x000000589d137810 */ /* 0x040fe40007ffe0ff */
[C---:B------:R-:W-:Y:S02]  /*e750*/  IADD3 R20, R157.reuse, 0x60, RZ ;  /* 0x000000609d147810 */ /* 0x040fe40007ffe0ff */
[C---:B------:R-:W-:Y:S02]  /*e760*/  IADD3 R21, R157.reuse, 0x68, RZ ;  /* 0x000000689d157810 */ /* 0x040fe40007ffe0ff */
[C---:B-1----:R-:W-:Y:S02]  /*e770*/  IADD3 R17, R157.reuse, 0x50, RZ ;  /* 0x000000509d117810 */ /* 0x042fe40007ffe0ff */
[C---:B------:R-:W-:Y:S02]  /*e780*/  IADD3 R22, R157.reuse, 0x70, RZ ;  /* 0x000000709d167810 */ /* 0x040fe40007ffe0ff */
[----:B------:R-:W-:-:S02]  /*e790*/  IADD3 R23, R157, 0x78, RZ ;  /* 0x000000789d177810 */ /* 0x000fc40007ffe0ff */
[C---:B------:R-:W-:Y:S02]  /*e7a0*/  IADD3 R24, R157.reuse, 0x80, RZ ;  /* 0x000000809d187810 */ /* 0x040fe40007ffe0ff */
[C---:B------:R-:W-:Y:S02]  /*e7b0*/  IADD3 R26, R157.reuse, 0x88, RZ ;  /* 0x000000889d1a7810 */ /* 0x040fe40007ffe0ff */
[C---:B---3--:R-:W-:Y:S02]  /*e7c0*/  IADD3 R16, R157.reuse, 0x40, RZ ;  /* 0x000000409d107810 */ /* 0x048fe40007ffe0ff */
[C---:B------:R-:W-:Y:S02]  /*e7d0*/  IADD3 R25, R157.reuse, 0x90, RZ ;  /* 0x000000909d197810 */ /* 0x040fe40007ffe0ff */
[C---:B------:R-:W-:Y:S02]  /*e7e0*/  IADD3 R27, R157.reuse, 0x98, RZ ;  /* 0x000000989d1b7810 */ /* 0x040fe40007ffe0ff */
[----:B------:R-:W-:-:S02]  /*e7f0*/  IADD3 R28, R157, 0xa0, RZ ;  /* 0x000000a09d1c7810 */ /* 0x000fc40007ffe0ff */
[----:B------:R-:W-:Y:S02]  /*e800*/  ISETP.GE.AND P0, PT, R8, UR4, PT ;  /* 0x0000000408007c0c */ /* 0x000fe4000bf06270 */
        /* <DEDUP_REMOVED lines=97> */
[-C--:B--2---:R-:W-:Y:S02]  /*ee20*/  @!P2 LEA R4, P1, R27, R2.reuse, 0x2 ;  /* 0x000000021b04a211 */ /* 0x084fe400078210ff */
[----:B-----5:R-:W-:Y:S01]  /*ee30*/  ISETP.GE.AND P4, PT, R155, c[0x0][0x3c8], PT ;  /* 0x0000f2009b007a0c */ /* 0x020fe20003f86270 */
[----:B------:R1:W-:Y:S01]  /*ee40*/  @!P3 ST.E.64 [R6.64], R76 ;  /* 0x0000004c0600b985 */ /* 0x0003e2000c101b06 */
[----:B------:R-:W-:Y:S02]  /*ee50*/  @!P2 LEA.HI.X R5, R27, R3, R49, 0x2, P1 ;  /* 0x000000031b05a211 */ /* 0x000fe400008f1431 */
[----:B------:R-:W-:Y:S02]  /*ee60*/  ISETP.GE.AND P3, PT, R153, c[0x0][0x3c8], PT ;  /* 0x0000f20099007a0c */ /* 0x000fe40003f66270 */
[----:B------:R-:W-:Y:S01]  /*ee70*/  @!P5 LEA R8, P1, R28, R2, 0x2 ;  /* 0x000000021c08d211 */ /* 0x000fe200078210ff */
[----:B------:R2:W-:Y:S01]  /*ee80*/  @!P2 ST.E.64 [R4.64], R80 ;  /* 0x000000500400a985 */ /* 0x0005e2000c101b06 */
[----:B------:R-:W-:-:S02]  /*ee90*/  ISETP.GE.AND P2, PT, R143, c[0x0][0x3c8], PT ;  /* 0x0000f2008f007a0c */ /* 0x000fc40003f46270 */
        /* <DEDUP_REMOVED lines=11> */
.L_x_2086:
[----:B--2-4-:R-:W-:Y:S05]  /*ef50*/  BSYNC B0 ;  /* 0x0000000000007941 */ /* 0x014fea0003800000 */
.L_x_2085:
[----:B---3--:R1:W2:Y:S04]  /*ef60*/  SHFL.IDX PT, R3, R29, 0x1, 0x1c1f ;  /* 0x003c1f001d037f89 */ /* 0x0082a800000e0000 */
[----:B------:R1:W3:Y:S01]  /*ef70*/  SHFL.IDX PT, R2, R34, 0x1, 0x1c1f ;  /* 0x003c1f0022027f89 */ /* 0x0002e200000e0000 */
[----:B------:R-:W-:Y:S05]  /*ef80*/  @P0 BRA `(.L_x_2087) ;  /* 0x000008d000000947 */ /* 0x000fea0003800000 */
[----:B------:R-:W-:Y:S02]  /*ef90*/  ISETP.GE.AND P4, PT, R10, c[0x0][0x3c8], PT ;  /* 0x0000f2000a007a0c */ /* 0x000fe40003f86270 */
[----:B------:R-:W-:Y:S02]  /*efa0*/  ISETP.GE.AND P0, PT, R157, c[0x0][0x3c8], PT ;  /* 0x0000f2009d007a0c */ /* 0x000fe40003f06270 */
[----:B------:R-:W-:Y:S02]  /*efb0*/  ISETP.GE.AND P3, PT, R0, c[0x0][0x3c8], PT ;  /* 0x0000f20000007a0c */ /* 0x000fe40003f66270 */
[----:B------:R-:W-:-:S07]  /*efc0*/  ISETP.GE.AND P2, PT, R11, c[0x0][0x3c8], PT ;  /* 0x0000f2000b007a0c */ /* 0x000fce0003f46270 */
[CC--:B---3--:R-:W-:Y:S02]  /*efd0*/  @!P4 LEA R4, P1, R10.reuse, R2.reuse, 0x2 ;  /* 0x000000020a04c211 */ /* 0x0c8fe400078210ff */
        /* <DEDUP_REMOVED lines=8> */
[C---:B------:R-:W-:Y:S02]  /*f060*/  @!P2 LEA R10, P5, R11.reuse, R2, 0x2 ;  /* 0x000000020b0aa211 */ /* 0x040fe400078a10ff */
[----:B------:R-:W-:Y:S01]  /*f070*/  ISETP.GE.AND P4, PT, R14, c[0x0][0x3c8], PT ;  /* 0x0000f2000e007a0c */ /* 0x000fe20003f86270 */
[----:B------:R4:W-:Y:S01]  /*f080*/  @!P3 ST.E.64 [R8.64], R102 ;  /* 0x000000660800b985 */ /* 0x0009e2000c101b06 */
[----:B------:R-:W-:Y:S02]  /*f090*/  @!P2 LEA.HI.X R11, R11, R3, R32, 0x2, P5 ;  /* 0x000000030b0ba211 */ /* 0x000fe400028f1420 */
        /* <DEDUP_REMOVED lines=8> */
[----:B----4-:R-:W-:Y:S02]  /*f120*/  @!P4 LEA R8, P5, R14, R2, 0x2 ;  /* 0x000000020e08c211 */ /* 0x010fe400078a10ff */
        /* <DEDUP_REMOVED lines=15> */
[----:B------:R-:W-:-:S04]  /*f220*/  @!P4 LEA R10, P5, R19, R2, 0x2 ;  /* 0x00000002130ac211 */ /* 0x000fc800078a10ff */
[----:B------:R-:W-:Y:S02]  /*f230*/  @!P4 LEA.HI.X R11, R19, R3, R41, 0x2, P5 ;  /* 0x00000003130bc211 */ /* 0x000fe400028f1429 */
[----:B--2---:R-:W-:-:S04]  /*f240*/  @!P1 LEA R4, P3, R18, R2, 0x2 ;  /* 0x0000000212049211 */ /* 0x004fc800078610ff */
[----:B------:R-:W-:Y:S02]  /*f250*/  @!P1 LEA.HI.X R5, R18, R3, R40, 0x2, P3 ;  /* 0x0000000312059211 */ /* 0x000fe400018f1428 */
[----:B------:R-:W-:-:S03]  /*f260*/  ISETP.GE.AND P3, PT, R20, c[0x0][0x3c8], PT ;  /* 0x0000f20014007a0c */ /* 0x000fc60003f66270 */
[----:B------:R2:W-:Y:S01]  /*f270*/  @!P1 ST.E.64 [R4.64], R130 ;  /* 0x0000008204009985 */ /* 0x0005e2000c101b06 */
[----:B------:R-:W-:-:S03]  /*f280*/  ISETP.GE.AND P1, PT, R22, c[0x0][0x3c8], PT ;  /* 0x0000f20016007a0c */ /* 0x000fc60003f26270 */
[----:B------:R4:W-:Y:S01]  /*f290*/  @!P0 ST.E.64 [R8.64], R134 ;  /* 0x0000008608008985 */ /* 0x0009e2000c101b06 */
[----:B------:R-:W-:-:S03]  /*f2a0*/  ISETP.GE.AND P0, PT, R23, c[0x0][0x3c8], PT ;  /* 0x0000f20017007a0c */ /* 0x000fc60003f06270 */
[----:B------:R-:W-:Y:S01]  /*f2b0*/  @!P4 ST.E.64 [R10.64], R138 ;  /* 0x0000008a0a00c985 */ /* 0x000fe2000c101b06 */
[----:B------:R-:W-:Y:S02]  /*f2c0*/  ISETP.GE.AND P4, PT, R24, c[0x0][0x3c8], PT ;  /* 0x0000f20018007a0c */ /* 0x000fe40003f86270 */
[----:B---3--:R-:W-:-:S04]  /*f2d0*/  @!P3 LEA R6, P5, R20, R2, 0x2 ;  /* 0x000000021406b211 */ /* 0x008fc800078a10ff */
[----:B------:R-:W-:-:S05]  /*f2e0*/  @!P3 LEA.HI.X R7, R20, R3, R42, 0x2, P5 ;  /* 0x000000031407b211 */ /* 0x000fca00028f142a */
[----:B------:R-:W-:Y:S01]  /*f2f0*/  @!P3 ST.E.64 [R6.64], R54 ;  /* 0x000000360600b985 */ /* 0x000fe2000c101b06 */
[----:B------:R-:W-:Y:S02]  /*f300*/  ISETP.GE.AND P3, PT, R26, c[0x0][0x3c8], PT ;  /* 0x0000f2001a007a0c */ /* 0x000fe40003f66270 */
[----:B--2---:R-:W-:-:S04]  /*f310*/  @!P2 LEA R4, P5, R21, R2, 0x2 ;  /* 0x000000021504a211 */ /* 0x004fc800078a10ff */
[----:B------:R-:W-:Y:S02]  /*f320*/  @!P2 LEA.HI.X R5, R21, R3, R43, 0x2, P5 ;  /* 0x000000031505a211 */ /* 0x000fe400028f142b */
[----:B----4-:R-:W-:-:S03]  /*f330*/  @!P1 LEA R8, P5, R22, R2, 0x2 ;  /* 0x0000000216089211 */ /* 0x010fc600078a10ff */
[----:B------:R2:W-:Y:S01]  /*f340*/  @!P2 ST.E.64 [R4.64], R58 ;  /* 0x0000003a0400a985 */ /* 0x0005e2000c101b06 */
[----:B------:R-:W-:Y:S02]  /*f350*/  @!P1 LEA.HI.X R9, R22, R3, R44, 0x2, P5 ;  /* 0x0000000316099211 */ /* 0x000fe400028f142c */
[----:B------:R-:W-:-:S03]  /*f360*/  ISETP.GE.AND P2, PT, R25, c[0x0][0x3c8], PT ;  /* 0x0000f20019007a0c */ /* 0x000fc60003f46270 */
[----:B------:R-:W-:Y:S01]  /*f370*/  @!P1 ST.E.64 [R8.64], R62 ;  /* 0x0000003e08009985 */ /* 0x000fe2000c101b06 */
[----:B------:R-:W-:Y:S02]  /*f380*/  ISETP.GE.AND P1, PT, R27, c[0x0][0x3c8], PT ;  /* 0x0000f2001b007a0c */ /* 0x000fe40003f26270 */
[----:B--2---:R-:W-:-:S04]  /*f390*/  @!P0 LEA R4, P5, R23, R2, 0x2 ;  /* 0x0000000217048211 */ /* 0x004fc800078a10ff */
[----:B------:R-:W-:Y:S02]  /*f3a0*/  @!P0 LEA.HI.X R5, R23, R3, R45, 0x2, P5 ;  /* 0x0000000317058211 */ /* 0x000fe400028f142d */
[----:B------:R-:W-:-:S03]  /*f3b0*/  @!P4 LEA R6, P5, R24, R2, 0x2 ;  /* 0x000000021806c211 */ /* 0x000fc600078a10ff */
[----:B------:R2:W-:Y:S01]  /*f3c0*/  @!P0 ST.E.64 [R4.64], R66 ;  /* 0x0000004204008985 */ /* 0x0005e2000c101b06 */
[----:B------:R-:W-:Y:S02]  /*f3d0*/  @!P4 LEA.HI.X R7, R24, R3, R46, 0x2, P5 ;  /* 0x000000031807c211 */ /* 0x000fe400028f142e */
[----:B------:R-:W-:-:S03]  /*f3e0*/  @!P2 LEA R12, P5, R25, R2, 0x2 ;  /* 0x00000002190ca211 */ /* 0x000fc600078a10ff */
[----:B------:R3:W-:Y:S01]  /*f3f0*/  @!P4 ST.E.64 [R6.64], R70 ;  /* 0x000000460600c985 */ /* 0x0007e2000c101b06 */
[----:B-----5:R-:W-:Y:S02]  /*f400*/  ISETP.GE.AND P4, PT, R155, c[0x0][0x3c8], PT ;  /* 0x0000f2009b007a0c */ /* 0x020fe40003f86270 */
        /* <DEDUP_REMOVED lines=8> */
[----:B------:R4:W-:Y:S04]  /*f490*/  @!P2 ST.E.64 [R12.64], R78 ;  /* 0x0000004e0c00a985 */ /* 0x0009e8000c101b06 */
[----:B------:R4:W-:Y:S02]  /*f4a0*/  @!P1 ST.E.64 [R10.64], R82 ;  /* 0x000000520a009985 */ /* 0x0009e4000c101b06 */
[----:B------:R-:W-:-:S04]  /*f4b0*/  @!P0 LEA R8, P5, R28, R2, 0x2 ;  /* 0x000000021c088211 */ /* 0x000fc800078a10ff */
[----:B------:R-:W-:Y:S02]  /*f4c0*/  @!P0 LEA.HI.X R9, R28, R3, R50, 0x2, P5 ;  /* 0x000000031c098211 */ /* 0x000fe400028f1432 */
[----:B---3--:R-:W-:-:S03]  /*f4d0*/  @!P4 LEA R6, P5, R155, R2, 0x2 ;  /* 0x000000029b06c211 */ /* 0x008fc600078a10ff */
[----:B------:R4:W-:Y:S01]  /*f4e0*/  @!P0 ST.E.64 [R8.64], R86 ;  /* 0x0000005608008985 */ /* 0x0009e2000c101b06 */
[----:B------:R-:W-:Y:S02]  /*f4f0*/  @!P4 LEA.HI.X R7, R155, R3, R156, 0x2, P5 ;  /* 0x000000039b07c211 */ /* 0x000fe400028f149c */
[----:B------:R-:W-:-:S03]  /*f500*/  ISETP.GE.AND P0, PT, R143, c[0x0][0x3c8], PT ;  /* 0x0000f2008f007a0c */ /* 0x000fc60003f06270 */
[----:B------:R4:W-:Y:S01]  /*f510*/  @!P4 ST.E.64 [R6.64], R90 ;  /* 0x0000005a0600c985 */ /* 0x0009e2000c101b06 */
[----:B--2---:R-:W-:-:S04]  /*f520*/  @!P3 LEA R4, P2, R153, R2, 0x2 ;  /* 0x000000029904b211 */ /* 0x004fc800078410ff */
[----:B------:R-:W-:-:S05]  /*f530*/  @!P3 LEA.HI.X R5, R153, R3, R154, 0x2, P2 ;  /* 0x000000039905b211 */ /* 0x000fca00010f149a */
[----:B------:R4:W-:Y:S01]  /*f540*/  @!P3 ST.E.64 [R4.64], R94 ;  /* 0x0000005e0400b985 */ /* 0x0009e2000c101b06 */
[----:B------:R-:W-:Y:S05]  /*f550*/  @P0 BRA `(.L_x_2087) ;  /* 0x0000030000000947 */ /* 0x000fea0003800000 */
[----:B------:R-:W-:-:S04]  /*f560*/  LEA R2, P0, R143, R2, 0x2 ;  /* 0x000000028f027211 */ /* 0x000fc800078010ff */
[----:B------:R-:W-:-:S05]  /*f570*/  LEA.HI.X R3, R143, R3, R152, 0x2, P0 ;  /* 0x000000038f037211 */ /* 0x000fca00000f1498 */
[----:B------:R2:W-:Y:S01]  /*f580*/  ST.E.64 [R2.64], R98 ;  /* 0x0000006202007985 */ /* 0x0005e2000c101b06 */
[----:B------:R-:W-:Y:S05]  /*f590*/  BRA `(.L_x_2087) ;  /* 0x000002c000007947 */ /* 0x000fea0003800000 */
.L_x_2083:
[----:B------:R-:W1:Y:S02]  /*f5a0*/  S2R R4, SR_TID.X ;  /* 0x0000000000047919 */ /* 0x000e640000002100 */
[----:B-1----:R-:W-:-:S13]  /*f5b0*/  ISETP.GT.AND P0, PT, R4, 0x7f, PT ;  /* 0x0000007f0400780c */ /* 0x002fda0003f04270 */
        /* <DEDUP_REMOVED lines=24> */
[----:B------:R-:W-:-:S05]  /*f740*/  IMAD.WIDE.U32 R2, R9, c[0x0][0x4d8], R2 ;  /* 0x0001360009027a25 */ /* 0x000fca00078e0002 */
[----:B------:R-:W-:Y:S01]  /*f750*/  IADD3 R3, R3, R6, RZ ;  /* 0x0000000603037210 */ /* 0x000fe20007ffe0ff */
[----:B------:R-:W-:Y:S02]  /*f760*/  IMAD R6, R4, c[0x0][0x4e0], RZ ;  /* 0x0001380004067a24 */ /* 0x000fe400078e02ff */
[----:B------:R-:W-:Y:S01]  /*f770*/  IMAD R4, R5, c[0x0][0x4e8], R7 ;  /* 0x00013a0005047a24 */ /* 0x000fe200078e0207 */
[----:B------:R-:W-:Y:S01]  /*f780*/  SHF.R.S32.HI R7, RZ, 0x1f, R0 ;  /* 0x0000001fff077819 */ /* 0x000fe20000011400 */
[----:B------:R-:W-:-:S03]  /*f790*/  IMAD.WIDE.U32 R2, R8, c[0x0][0x4e0], R2 ;  /* 0x0001380008027a25 */ /* 0x000fc600078e0002 */
[----:B------:R-:W-:Y:S01]  /*f7a0*/  SHF.R.S32.HI R5, RZ, 0x1f, R4 ;  /* 0x0000001fff057819 */ /* 0x000fe20000011404 */
[----:B------:R-:W-:Y:S01]  /*f7b0*/  IMAD R6, R8, c[0x0][0x4e4], R6 ;  /* 0x0001390008067a24 */ /* 0x000fe200078e0206 */
        /* <DEDUP_REMOVED lines=9> */
[----:B------:R1:W-:Y:S02]  /*f850*/  STG.E [R4.64], R0 ;  /* 0x0000000004007986 */ /* 0x0003e4000c101906 */
.L_x_2087:
[----:B------:R-:W-:Y:S05]  /*f860*/  BSYNC B1 ;  /* 0x0000000000017941 */ /* 0x000fea0003800000 */
.L_x_2082:
[----:B-1--4-:R-:W4:Y:S02]  /*f870*/  LDL R0, [R1+0x90] ;  /* 0x0000900001007983 */ /* 0x012f240000100800 */
[----:B----4-:R-:W-:-:S13]  /*f880*/  ISETP.NE.AND P0, PT, R0, RZ, PT ;  /* 0x000000ff0000720c */ /* 0x010fda0003f05270 */
[----:B------:R-:W-:Y:S01]  /*f890*/  @P0 WARPSYNC 0xffffffff ;  /* 0xffffffff00000948 */ /* 0x000fe20003800000 */
[----:B------:R-:W-:Y:S06]  /*f8a0*/  @P0 BAR.SYNC.DEFER_BLOCKING 0x5, 0x100 ;  /* 0x0144000000000b1d */ /* 0x000fec0000010000 */
[----:B------:R-:W1:Y:S04]  /*f8b0*/  @P0 LDS R0, [0x24100] ;  /* 0x02410000ff000984 */ /* 0x000e680000000800 */
[----:B-1----:R1:W-:Y:S04]  /*f8c0*/  @P0 STL [R1+0x70], R0 ;  /* 0x0000700001000387 */ /* 0x0023e80000100800 */
[----:B------:R-:W-:Y:S06]  /*f8d0*/  @P0 BAR.ARV 0x4, 0x100 ;  /* 0x0104000000000b1d */ /* 0x000fec0000002000 */
[----:B------:R-:W-:Y:S05]  /*f8e0*/  @P0 BRA `(.L_x_2088) ;  /* 0x0000007000000947 */ /* 0x000fea0003800000 */
[----:B------:R-:W-:Y:S05]  /*f8f0*/  BRA.DIV ~URZ, `(.L_x_2089) ;  /* 0x000002227f007947 */ /* 0x000fea000b800000 */
[----:B-1----:R1:W4:Y:S02]  /*f900*/  SHFL.IDX PT, R0, R51, RZ, 0x1f ;  /* 0x00001fff33007589 */ /* 0x00232400000e0000 */
.L_x_2094:
[----:B------:R-:W-:Y:S01]  /*f910*/  WARPSYNC 0xffffffff ;  /* 0xffffffff00007948 */ /* 0x000fe20003800000 */
[----:B------:R-:W-:Y:S06]  /*f920*/  BAR.SYNC.DEFER_BLOCKING 0x4, 0x100 ;  /* 0x0104000000007b1d */ /* 0x000fec0000010000 */
[----:B----4-:R4:W-:Y:S04]  /*f930*/  STL [R1+0x70], R0 ;  /* 0x0000700001007387 */ /* 0x0109e80000100800 */
[----:B------:R4:W-:Y:S04]  /*f940*/  @!P6 STS [0x24100], R51 ;  /* 0x02410033ff00e388 */ /* 0x0009e80000000800 */
[----:B------:R-:W-:Y:S06]  /*f950*/  BAR.ARV 0x5, 0x100 ;  /* 0x0144000000007b1d */ /* 0x000fec0000002000 */
.L_x_2088:
[----:B-1--4-:R-:W4:Y:S02]  /*f960*/  LDL R0, [R1+0x70] ;  /* 0x0000700001007983 */ /* 0x012f240000100800 */
[----:B----4-:R-:W-:-:S13]  /*f970*/  ISETP.GE.AND P0, PT, R0, c[0x0][0x538], PT ;  /* 0x00014e0000007a0c */ /* 0x010fda0003f06270 */
[----:B--23-5:R-:W-:Y:S01]  /*f980*/  @P0 CALL.REL.NOINC `(.L_x_2090) ;  /* 0x0000001000000944 */ /* 0x02cfe20003c00000 */
[----:B------:R-:W-:Y:S05]  /*f990*/  BRA `(.L_x_2091) ;  /* 0xffff0d6000007947 */ /* 0x000fea000383ffff */
.L_x_2090:
[----:B------:R-:W-:Y:S05]  /*f9a0*/  EXIT ;  /* 0x000000000000794d */ /* 0x000fea0003800000 */
.L_x_2078:
[----:B------:R1:W5:Y:S01]  /*f9b0*/  LDL R2, [R1+0x8] ;  /* 0x0000080001027983 */ /* 0x0003620000100800 */
[----:B------:R-:W-:Y:S02]  /*f9c0*/  MOV R5, 0x2 ;  /* 0x0000000200057802 */ /* 0x000fe40000000f00 */
[----:B------:R-:W-:Y:S02]  /*f9d0*/  MOV R3, 0xf9f0 ;  /* 0x0000f9f000037802 */ /* 0x000fe40000000f00 */
[----:B-1---5:R-:W-:Y:S05]  /*f9e0*/  CALL.REL.NOINC `($__internal_42_$__cuda_sm70_shflsync_bfly_p) ;  /* 0x0000017000007944 */ /* 0x022fea0003c00000 */
[----:B------:R-:W-:Y:S01]  /*f9f0*/  MOV R0, R5 ;  /* 0x0000000500007202 */ /* 0x000fe20000000f00 */
[----:B------:R-:W-:Y:S05]  /*fa00*/  BRA `(.L_x_2092) ;  /* 0xffffdc7000007947 */ /* 0x000fea000383ffff */
.L_x_2079:
[----:B------:R-:W-:Y:S01]  /*fa10*/  IMAD.MOV.U32 R2, RZ, RZ, R0 ;  /* 0x000000ffff027224 */ /* 0x000fe200078e0000 */
[----:B------:R-:W-:Y:S02]  /*fa20*/  MOV R5, 0x1 ;  /* 0x0000000100057802 */ /* 0x000fe40000000f00 */
[----:B------:R-:W-:Y:S02]  /*fa30*/  MOV R3, 0xfa50 ;  /* 0x0000fa5000037802 */ /* 0x000fe40000000f00 */
[----:B------:R-:W-:Y:S05]  /*fa40*/  CALL.REL.NOINC `($__internal_42_$__cuda_sm70_shflsync_bfly_p) ;  /* 0x0000011000007944 */ /* 0x000fea0003c00000 */
[----:B------:R1:W5:Y:S01]  /*fa50*/  LDL R2, [R1+0xc] ;  /* 0x00000c0001027983 */ /* 0x0003620000100800 */
[----:B------:R-:W-:Y:S01]  /*fa60*/  FADD.FTZ R0, R0, R5 ;  /* 0x0000000500007221 */ /* 0x000fe20000010000 */
[----:B------:R-:W-:Y:S02]  /*fa70*/  MOV R5, 0x2 ;  /* 0x0000000200057802 */ /* 0x000fe40000000f00 */
[----:B------:R-:W-:-:S02]  /*fa80*/  MOV R3, 0xfaa0 ;  /* 0x0000faa000037802 */ /* 0x000fc40000000f00 */
[----:B-1---5:R-:W-:Y:S05]  /*fa90*/  CALL.REL.NOINC `($__internal_42_$__cuda_sm70_shflsync_bfly_p) ;  /* 0x000000c000007944 */ /* 0x022fea0003c00000 */
[----:B------:R-:W2:Y:S01]  /*faa0*/  LDL.LU R2, [R1+0xc] ;  /* 0x00000c0001027983 */ /* 0x000ea20000300800 */
[----:B------:R-:W-:Y:S01]  /*fab0*/  MOV R3, 0xfb00 ;  /* 0x0000fb0000037802 */ /* 0x000fe20000000f00 */
[----:B--2---:R-:W-:Y:S01]  /*fac0*/  FADD.FTZ R4, R2, R5 ;  /* 0x0000000502047221 */ /* 0x004fe20000010000 */
[----:B------:R-:W-:-:S04]  /*fad0*/  MOV R5, 0x1 ;  /* 0x0000000100057802 */ /* 0x000fc80000000f00 */
[----:B------:R-:W-:Y:S02]  /*fae0*/  MOV R2, R4 ;  /* 0x0000000400027202 */ /* 0x000fe40000000f00 */
[----:B------:R-:W-:Y:S05]  /*faf0*/  CALL.REL.NOINC `($__internal_42_$__cuda_sm70_shflsync_bfly_p) ;  /* 0x0000006000007944 */ /* 0x000fea0003c00000 */
[----:B------:R-:W-:Y:S01]  /*fb00*/  MOV R3, R5 ;  /* 0x0000000500037202 */ /* 0x000fe20000000f00 */
[----:B------:R-:W-:Y:S05]  /*fb10*/  BRA `(.L_x_2093) ;  /* 0xffffdbf000007947 */ /* 0x000fea000383ffff */
.L_x_2089:
[----:B-1----:R-:W-:Y:S02]  /*fb20*/  MOV R0, R51 ;  /* 0x0000003300007202 */ /* 0x002fe40000000f00 */
[----:B--23--:R-:W-:Y:S02]  /*fb30*/  MOV R2, 0xfb50 ;  /* 0x0000fb5000027802 */ /* 0x00cfe40000000f00 */
[----:B-----5:R-:W-:Y:S05]  /*fb40*/  CALL.REL.NOINC `($__internal_43_$__cuda_sm70_shflsync_idx_p) ;  /* 0x0000006000007944 */ /* 0x020fea0003c00000 */
[----:B-12---:R-:W-:Y:S05]  /*fb50*/  BRA `(.L_x_2094) ;  /* 0xfffffdb000007947 */ /* 0x006fea000383ffff */
        .weak           $__internal_42_$__cuda_sm70_shflsync_bfly_p
        .type           $__internal_42_$__cuda_sm70_shflsync_bfly_p,@function
        .size           $__internal_42_$__cuda_sm70_shflsync_bfly_p,($__internal_43_$__cuda_sm70_shflsync_idx_p - $__internal_42_$__cuda_sm70_shflsync_bfly_p)
$__internal_42_$__cuda_sm70_shflsync_bfly_p:
[----:B------:R-:W-:Y:S04]  /*fb60*/  WARPSYNC R6 ;  /* 0x0000000600007348 */ /* 0x000fe80003800000 */
[----:B------:R1:W2:Y:S02]  /*fb70*/  SHFL.BFLY PT, R5, R2, R5, R7 ;  /* 0x0c00000502057389 */ /* 0x0002a400000e0007 */
[----:B-1----:R-:W-:Y:S02]  /*fb80*/  MOV R2, R3 ;  /* 0x0000000300027202 */ /* 0x002fe40000000f00 */
[----:B------:R-:W-:-:S04]  /*fb90*/  MOV R3, 0x0 ;  /* 0x0000000000037802 */ /* 0x000fc80000000f00 */
[----:B--2---:R-:W-:Y:S05]  /*fba0*/  RET.REL.NODEC R2 `(_ZN7cutlass13device_kernelIN5flash19enable_sm80_to_sm89INS1_16FlashAttnFwdSm80INS1_25CollectiveMainloopFwdSm80ILi8ELi2ELb1EN4cute5tupleIJNS5_1CILi128EEENS7_ILi96EEENS7_ILi192EEEEEELi192ENS_6half_tEfNS_4arch4Sm80ELb1ELb0ELb0ELb0ELb0ELb0ELb1ELb1EEENS1_21CollectiveEpilogueFwdINS6_IJS8_SA_S9_EEENS6_IJNS7_ILi1EEESI_SI_EEESC_SE_Li256ELb0ELb1ELb1ELb0EEENS1_30DynamicPersistentTileSchedulerILi256ELi256ELb1ELb1ELb0EEEEEEEEEvNT_6ParamsE) ;  /* 0xffff045002007950 */ /* 0x004fea0003c3ffff */
        .weak           $__internal_43_$__cuda_sm70_shflsync_idx_p
        .type           $__internal_43_$__cuda_sm70_shflsync_idx_p,@function
        .size           $__internal_43_$__cuda_sm70_shflsync_idx_p,(.L_x_2509 - $__internal_43_$__cuda_sm70_shflsync_idx_p)
$__internal_43_$__cuda_sm70_shflsync_idx_p:
[----:B------:R-:W-:Y:S01]  /*fbb0*/  MOV R3, 0x0 ;  /* 0x0000000000037802 */ /* 0x000fe20000000f00 */
[----:B------:R-:W-:Y:S04]  /*fbc0*/  WARPSYNC R140 ;  /* 0x0000008c00007348 */ /* 0x000fe80003800000 */
[----:B------:R1:W2:Y:S01]  /*fbd0*/  SHFL.IDX PT, R0, R0, R142, R141 ;  /* 0x0000008e00007389 */ /* 0x0002a200000e008d */
[----:B------:R-:W-:Y:S05]  /*fbe0*/  RET.REL.NODEC R2 `(_ZN7cutlass13device_kernelIN5flash19enable_sm80_to_sm89INS1_16FlashAttnFwdSm80INS1_25CollectiveMainloopFwdSm80ILi8ELi2ELb1EN4cute5tupleIJNS5_1CILi128EEENS7_ILi96EEENS7_ILi192EEEEEELi192ENS_6half_tEfNS_4arch4Sm80ELb1ELb0ELb0ELb0ELb0ELb0ELb1ELb1EEENS1_21CollectiveEpilogueFwdINS6_IJS8_SA_S9_EEENS6_IJNS7_ILi1EEESI_SI_EEESC_SE_Li256ELb0ELb1ELb1ELb0EEENS1_30DynamicPersistentTileSchedulerILi256ELi256ELb1ELb1ELb0EEEEEEEEEvNT_6ParamsE) ;  /* 0xffff041002007950 */ /* 0x000fea0003c3ffff */
.L_x_2095:
        /* <DEDUP_REMOVED lines=9> */
.L_x_2509:


//--------------------- .text._ZN7cutlass13device_kernelIN5flash19enable_sm80_to_sm89INS1_16FlashAttnFwdSm80INS1_25CollectiveMainloopFwdSm80ILi8ELi2ELb0EN4cute5tupleIJNS5_1CILi128EEENS7_ILi64EEENS7_ILi192EEEEEELi192ENS_6half_tEfNS_4arch4Sm80ELb1ELb0ELb0ELb1ELb0ELb0ELb1ELb1EEENS1_21CollectiveEpilogueFwdINS6_IJS8_SA_S9_EEENS6_IJNS7_ILi1EEESI_SI_EEESC_SE_Li256ELb1ELb1ELb1ELb0EEENS1_36VarlenDynamicPersistentTileSchedulerILi128ELi64ELi256ELi256ELb1ELb1ELb0ELb1ELb1ELb1EEEEEEEEEvNT_6ParamsE --------------------------
	.section	.text._ZN7cutlass13device_kernelIN5flash19enable_sm80_to_sm89INS1_16FlashAttnFwdSm80INS1_25CollectiveMainloopFwdSm80ILi8ELi2ELb0EN4cute5tupleIJNS5_1CILi128EEENS7_ILi64EEENS7_ILi192EEEEEELi192ENS_6half_tEfNS_4arch4Sm80ELb1ELb0ELb0ELb1ELb0ELb0ELb1ELb1EEENS1_21CollectiveEpilogueFwdINS6_IJS8_SA_S9_EEENS6_IJNS7_ILi1EEESI_SI_EEESC_SE_Li256ELb1ELb1ELb1ELb0EEENS1_36VarlenDynamicPersistentTileSchedulerILi128ELi64ELi256ELi256ELb1ELb1ELb0ELb1ELb1ELb1EEEEEEEEEvNT_6ParamsE,"ax",@progbits
	.sectioninfo	@"SHI_REGISTERS=247"
	.align	128
.text._ZN7cutlass13device_kernelIN5flash19enable_sm80_to_sm89INS1_16FlashAttnFwdSm80INS1_25CollectiveMainloopFwdSm80ILi8ELi2ELb0EN4cute5tupleIJNS5_1CILi128EEENS7_ILi64EEENS7_ILi192EEEEEELi192ENS_6half_tEfNS_4arch4Sm80ELb1ELb0ELb0ELb1ELb0ELb0ELb1ELb1EEENS1_21CollectiveEpilogueFwdINS6_IJS8_SA_S9_EEENS6_IJNS7_ILi1EEESI_SI_EEESC_SE_Li256ELb1ELb1ELb1ELb0EEENS1_36VarlenDynamicPersistentTileSchedulerILi128ELi64ELi256ELi256ELb1ELb1ELb0ELb1ELb1ELb1EEEEEEEEEvNT_6ParamsE:
        .type           _ZN7cutlass13device_kernelIN5flash19enable_sm80_to_sm89INS1_16FlashAttnFwdSm80INS1_25CollectiveMainloopFwdSm80ILi8ELi2ELb0EN4cute5tupleIJNS5_1CILi128EEENS7_ILi64EEENS7_ILi192EEEEEELi192ENS_6half_tEfNS_4arch4Sm80ELb1ELb0ELb0ELb1ELb0ELb0ELb1ELb1EEENS1_21CollectiveEpilogueFwdINS6_IJS8_SA_S9_EEENS6_IJNS7_ILi1EEESI_SI_EEESC_SE_Li256ELb1ELb1ELb1ELb0EEENS1_36VarlenDynamicPersistentTileSchedulerILi128ELi64ELi256ELi256ELb1ELb1ELb0ELb1ELb1ELb1EEEEEEEEEvNT_6ParamsE,@function
        .size           _ZN7cutlass13device_kernelIN5flash19enable_sm80_to_sm89INS1_16FlashAttnFwdSm80INS1_25CollectiveMainloopFwdSm80ILi8ELi2ELb0EN4cute5tupleIJNS5_1CILi128EEENS7_ILi64EEENS7_ILi192EEEEEELi192ENS_6half_tEfNS_4arch4Sm80ELb1ELb0ELb0ELb1ELb0ELb0ELb1ELb1EEENS1_21CollectiveEpilogueFwdINS6_IJS8_SA_S9_EEENS6_IJNS7_ILi1EEESI_SI_EEESC_SE_Li256ELb1ELb1ELb1ELb0EEENS1_36VarlenDynamicPersistentTileSchedulerILi128ELi64ELi256ELi256ELb1ELb1ELb0ELb1ELb1ELb1EEEEEEEEEvNT_6ParamsE,(.L_x_2512 - _ZN7cutlass13device_kernelIN5flash19enable_sm80_to_sm89INS1_16FlashAttnFwdSm80INS1_25CollectiveMainloopFwdSm80ILi8ELi2ELb0EN4cute5tupleIJNS5_1CILi128EEENS7_ILi64EEENS7_ILi192EEEEEELi192ENS_6half_tEfNS_4arch4Sm80ELb1ELb0ELb0ELb1ELb0ELb0ELb1ELb1EEENS1_21CollectiveEpilogueFwdINS6_IJS8_SA_S9_EEENS6_IJNS7_ILi1EEESI_SI_EEESC_SE_Li256ELb1ELb1ELb1ELb0EEENS1_36VarlenDynamicPersistentTileSchedulerILi128ELi64ELi256ELi256ELb1ELb1ELb0ELb1ELb1ELb1EEEEEEEEEvNT_6ParamsE)
        .other          _ZN7cutlass13device_kernelIN5flash19enable_sm80_to_sm89INS1_16FlashAttnFwdSm80INS1_25CollectiveMainloopFwdSm80ILi8ELi2ELb0EN4cute5tupleIJNS5_1CILi128EEENS7_ILi64EEENS7_ILi192EEEEEELi192ENS_6half_tEfNS_4arch4Sm80ELb1ELb0ELb0ELb1ELb0ELb0ELb1ELb1EEENS1_21CollectiveEpilogueFwdINS6_IJS8_SA_S9_EEENS6_IJNS7_ILi1EEESI_SI_EEESC_SE_Li256ELb1ELb1ELb1ELb0EEENS1_36VarlenDynamicPersistentTileSchedulerILi128ELi64ELi256ELi256ELb1ELb1ELb0ELb1ELb1ELb1EEEEEEEEEvNT_6ParamsE,@"STO_CUDA_ENTRY STV_DEFAULT"
_ZN7cutlass13device_kernelIN5flash19enable_sm80_to_sm89INS1_16FlashAttnFwdSm80INS1_25CollectiveMainloopFwdSm80ILi8ELi2ELb0EN4cute5tupleIJNS5_1CILi128EEENS7_ILi64EEENS7_ILi192EEEEEELi192ENS_6half_tEfNS_4arch4Sm80ELb1ELb0ELb0ELb1ELb0ELb0ELb1ELb1EEENS1_21CollectiveEpilogueFwdINS6_IJS8_SA_S9_EEENS6_IJNS7_ILi1EEESI_SI_EEESC_SE_Li256ELb1ELb1ELb1ELb0EEENS1_36VarlenDynamicPersistentTileSchedulerILi128ELi64ELi256ELi256ELb1ELb1ELb0ELb1ELb1ELb1EEEEEEEEEvNT_6ParamsE:
        /* <DEDUP_REMOVED lines=55> */
.L_x_2101:
        /* <DEDUP_REMOVED lines=16> */
.L_x_2202:
        /* <DEDUP_REMOVED lines=16> */
.L_x_2203:
[----:B--2---:R-:W-:-:S05]  /*0570*/  IMAD R2, R2, c[0x0][0x538], RZ ;  /* 0x00014e0002027a24 */ /* 0x004fca00078e02ff */
[----:B------:R-:W-:-:S04]  /*0580*/  IADD3 R3, R2, R3, RZ ;  /* 0x0000000302037210 */ /* 0x000fc80007ffe0ff */
[----:B------:R-:W-:-:S13]  /*0590*/  ISETP.GT.AND P0, PT, R3, UR4, PT ;  /* 0x0000000403007c0c */ /* 0x000fda000bf04270 */
[----:B-1----:R-:W-:Y:S05]  /*05a0*/  @!P0 BRA `(.L_x_2101) ;  /* 0xfffffdc000008947 */ /* 0x002fea000383ffff */
.L_x_2097:
[----:B------:R-:W-:-:S05]  /*05b0*/  IADD3 R188, -R2, R3, RZ ;  /* 0x0000000302bc7210 */ /* 0x000fca0007ffe1ff */
[----:B------:R-:W-:-:S05]  /*05c0*/  IMAD R0, R9, c[0x0][0x538], R188 ;  /* 0x00014e0009007a24 */ /* 0x000fca00078e02bc */
[----:B------:R-:W-:Y:S01]  /*05d0*/  ISETP.GT.AND P0, PT, R0, UR4, PT ;  /* 0x0000000400007c0c */ /* 0x000fe2000bf04270 */
[----:B------:R-:W-:-:S12]  /*05e0*/  BRA.DIV ~URZ, `(.L_x_2102) ;  /* 0x0000f3127f007947 */ /* 0x000fd8000b800000 */
[----:B------:R-:W-:-:S04]  /*05f0*/  VOTE.ANY R8, PT, !P0 ;  /* 0x0000000000087806 */ /* 0x000fc800040e0100 */
.L_x_2204:
[----:B------:R-:W1:Y:S02]  /*0600*/  POPC R3, R8 ;  /* 0x0000000800037309 */ /* 0x000e640000000000 */
[----:B-1----:R-:W-:Y:S01]  /*0610*/  IADD3 R191, R3, R191, RZ ;  /* 0x000000bf03bf7210 */ /* 0x002fe20007ffe0ff */
[----:B------:R-:W-:Y:S05]  /*0620*/  BRA.DIV ~URZ, `(.L_x_2103) ;  /* 0x0000f3127f007947 */ /* 0x000fea000b800000 */
[----:B------:R1:W2:Y:S01]  /*0630*/  SHFL.IDX PT, R10, R10, R3, 0x1f ;  /* 0x00001f030a0a7589 */ /* 0x0002a200000e0000 */
[----:B------:R-:W-:-:S03]  /*0640*/  MOV R11, RZ ;  /* 0x000000ff000b7202 */ /* 0x000fc60000000f00 */
[----:B------:R1:W3:Y:S04]  /*0650*/  SHFL.IDX PT, R7, R7, R3, 0x1f ;  /* 0x00001f0307077589 */ /* 0x0002e800000e0000 */
.L_x_2205:
[----:B------:R-:W-:Y:S01]  /*0660*/  ISETP.NE.AND P0, PT, R8, RZ, PT ;  /* 0x000000ff0800720c */ /* 0x000fe20003f05270 */
[----:B------:R-:W-:-:S12]  /*0670*/  BSSY B0, `(.L_x_2104) ;  /* 0x0000005000007945 */ /* 0x000fd80003800000 */
[----:B------:R-:W-:Y:S05]  /*0680*/  @!P0 BRA `(.L_x_2105) ;  /* 0x0000003000008947 */ /* 0x000fea0003800000 */
[----:B-1----:R-:W-:Y:S01]  /*0690*/  IADD3 R3, R3, -0x1, RZ ;  /* 0xffffffff03037810 */ /* 0x002fe20007ffe0ff */
[----:B------:R-:W-:Y:S05]  /*06a0*/  BRA.DIV ~URZ, `(.L_x_2106) ;  /* 0x0000f3727f007947 */ /* 0x000fea000b800000 */
[----:B------:R1:W4:Y:S02]  /*06b0*/  SHFL.IDX PT, R11, R9, R3, 0x1f ;  /* 0x00001f03090b7589 */ /* 0x00032400000e0000 */
.L_x_2105:
[----:B------:R-:W-:Y:S05]  /*06c0*/  BSYNC B0 ;  /* 0x0000000000007941 */ /* 0x000fea0003800000 */
.L_x_2104:
[----:B---3--:R-:W-:Y:S01]  /*06d0*/  ISETP.NE.AND P0, PT, R7, 0x1, PT ;  /* 0x000000010700780c */ /* 0x008fe20003f05270 */
[----:B----4-:R-:W-:Y:S01]  /*06e0*/  IMAD R188, R11, c[0x0][0x538], R188 ;  /* 0x00014e000bbc7a24 */ /* 0x010fe200078e02bc */
[----:B------:R-:W-:Y:S04]  /*06f0*/  BSSY B0, `(.L_x_2107) ;  /* 0x0000078000007945 */ /* 0x000fe80003800000 */
[----:B------:R-:W-:-:S07]  /*0700*/  IADD3 R4, -R188, UR4, RZ ;  /* 0x00000004bc047c10 */ /* 0x000fce000fffe1ff */
[----:B------:R-:W-:Y:S05]  /*0710*/  @!P0 BRA `(.L_x_2108) ;  /* 0x0000037000008947 */ /* 0x000fea0003800000 */
[----:B--2---:R-:W-:Y:S02]  /*0720*/  IABS R5, R10 ;  /* 0x0000000a00057213 */ /* 0x004fe40000000000 */
[----:B------:R-:W-:Y:S02]  /*0730*/  IABS R8, R7 ;  /* 0x0000000700087213 */ /* 0x000fe40000000000 */
[----:B------:R-:W2:Y:S01]  /*0740*/  I2F.RP R12, R5 ;  /* 0x00000005000c7306 */ /* 0x000ea20000209400 */
[----:B------:R-:W-:Y:S02]  /*0750*/  IABS R2, R4 ;  /* 0x0000000400027213 */ /* 0x000fe40000000000 */
[----:B------:R-:W-:-:S05]  /*0760*/  IABS R0, R10 ;  /* 0x0000000a00007213 */ /* 0x000fca0000000000 */
[----:B-1----:R-:W1:Y:S01]  /*0770*/  I2F.RP R9, R8 ;  /* 0x0000000800097306 */ /* 0x002e620000209400 */
[----:B------:R-:W-:-:S07]  /*0780*/  IMAD.MOV R0, RZ, RZ, -R0 ;  /* 0x000000ffff007224 */ /* 0x000fce00078e0a00 */
[----:B--2---:R-:W2:Y:S08]  /*0790*/  MUFU.RCP R12, R12 ;  /* 0x0000000c000c7308 */ /* 0x004eb00000001000 */
[----:B-1----:R-:W-:Y:S01]  /*07a0*/  MUFU.RCP R9, R9 ;  /* 0x0000000900097308 */ /* 0x002fe20000001000 */
[----:B--2---:R-:W-:-:S07]  /*07b0*/  IADD3 R12, R12, 0xffffffe, RZ ;  /* 0x0ffffffe0c0c7810 */ /* 0x004fce0007ffe0ff */
[----:B------:R-:W1:Y:S02]  /*07c0*/  F2I.FTZ.U32.TRUNC.NTZ R13, R12 ;  /* 0x0000000c000d7305 */ /* 0x000e64000021f000 */
[----:B-1----:R-:W-:Y:S02]  /*07d0*/  IMAD.MOV R3, RZ, RZ, -R13 ;  /* 0x000000ffff037224 */ /* 0x002fe400078e0a0d */
[----:B------:R-:W-:Y:S02]  /*07e0*/  IMAD.MOV.U32 R12, RZ, RZ, RZ ;  /* 0x000000ffff0c7224 */ /* 0x000fe400078e00ff */
[----:B------:R-:W-:-:S04]  /*07f0*/  IMAD R3, R3, R5, RZ ;  /* 0x0000000503037224 */ /* 0x000fc800078e02ff */
[----:B------:R-:W-:Y:S01]  /*0800*/  IMAD.HI.U32 R3, R13, R3, R12 ;  /* 0x000000030d037227 */ /* 0x000fe200078e000c */
[----:B------:R-:W-:-:S04]  /*0810*/  IADD3 R12, R9, 0xffffffe, RZ ;  /* 0x0ffffffe090c7810 */ /* 0x000fc80007ffe0ff */
[----:B------:R1:W2:Y:S01]  /*0820*/  F2I.FTZ.U32.TRUNC.NTZ R13, R12 ;  /* 0x0000000c000d7305 */ /* 0x0002a2000021f000 */
[----:B------:R-:W-:-:S04]  /*0830*/  IMAD.HI.U32 R3, R3, R2, RZ ;  /* 0x0000000203037227 */ /* 0x000fc800078e00ff */
[----:B------:R-:W-:-:S05]  /*0840*/  IMAD R0, R3, R0, R2 ;  /* 0x0000000003007224 */ /* 0x000fca00078e0202 */
[----:B------:R-:W-:Y:S01]  /*0850*/  ISETP.GT.U32.AND P1, PT, R5, R0, PT ;  /* 0x000000000500720c */ /* 0x000fe20003f24070 */
[----:B-1----:R-:W-:-:S12]  /*0860*/  IMAD.MOV.U32 R12, RZ, RZ, RZ ;  /* 0x000000ffff0c7224 */ /* 0x002fd800078e00ff */
[----:B------:R-:W-:Y:S01]  /*0870*/  @!P1 IMAD.IADD R0, R0, 0x1, -R5 ;  /* 0x0000000100009824 */ /* 0x000fe200078e0a05 */
[----:B------:R-:W-:Y:S02]  /*0880*/  @!P1 IADD3 R3, R3, 0x1, RZ ;  /* 0x0000000103039810 */ /* 0x000fe40007ffe0ff */
[----:B------:R-:W-:Y:S02]  /*0890*/  ISETP.NE.AND P1, PT, R10, RZ, PT ;  /* 0x000000ff0a00720c */ /* 0x000fe40003f25270 */
[----:B------:R-:W-:Y:S01]  /*08a0*/  ISETP.GE.U32.AND P2, PT, R0, R5, PT ;  /* 0x000000050000720c */ /* 0x000fe20003f46070 */
[----:B--2---:R-:W-:Y:S01]  /*08b0*/  IMAD.MOV R5, RZ, RZ, -R13 ;  /* 0x000000ffff057224 */ /* 0x004fe200078e0a0d */
        /* <DEDUP_REMOVED lines=29> */
.L_x_2108:
[----:B------:R-:W-:-:S04]  /*0a90*/  IMAD.MOV.U32 R0, RZ, RZ, 0x4 ;  /* 0x00000004ff007424 */ /* 0x000fc800078e00ff */
[----:B-1----:R-:W-:-:S05]  /*0aa0*/  IMAD.WIDE R2, R191, R0, c[0x0][0x590] ;  /* 0x00016400bf027625 */ /* 0x002fca00078e0200 */
[----:B------:R1:W3:Y:S02]  /*0ab0*/  LDG.E R5, [R2.64] ;  /* 0x0000000802057981 */ /* 0x0002e4000c1e1900 */
[----:B-1----:R-:W-:Y:S01]  /*0ac0*/  IABS R2, R4 ;  /* 0x0000000400027213 */ /* 0x002fe20000000000 */
        /* <DEDUP_REMOVED lines=25> */
[----:B------:R-:W-:Y:S01]  /*0c60*/  IMAD R0, R5, R8, RZ ;  /* 0x0000000805007224 */ /* 0x000fe200078e02ff */
[----:B------:R-:W-:-:S04]  /*0c70*/  IADD3 R8, -R8, RZ, RZ ;  /* 0x000000ff08087210 */ /* 0x000fc80007ffe1ff */
[C---:B------:R-:W-:Y:S01]  /*0c80*/  IADD3 R2, -R0.reuse, c[0x0][0x538], RZ ;  /* 0x00014e0000027a10 */ /* 0x040fe20007ffe1ff */
[----:B------:R-:W-:Y:S02]  /*0c90*/  IMAD R3, R3, R8, R4 ;  /* 0x0000000803037224 */ /* 0x000fe400078e0204 */
[----:B------:R-:W-:Y:S01]  /*0ca0*/  IMAD.MOV.U32 R8, RZ, RZ, RZ ;  /* 0x000000ffff087224 */ /* 0x000fe200078e00ff */
[----:B------:R-:W-:Y:S02]  /*0cb0*/  IMNMX R5, R5, R2, PT ;  /* 0x0000000205057217 */ /* 0x000fe40003800200 */
[----:B------:R-:W-:Y:S02]  /*0cc0*/  IABS R4, R3 ;  /* 0x0000000300047213 */ /* 0x000fe40000000000 */
[----:B------:R-:W-:Y:S01]  /*0cd0*/  IABS R7, R5 ;  /* 0x0000000500077213 */ /* 0x000fe20000000000 */
[----:B------:R-:W-:Y:S01]  /*0ce0*/  IMAD.MOV R190, RZ, RZ, -R5 ;  /* 0x000000ffffbe7224 */ /* 0x000fe200078e0a05 */
[----:B------:R-:W-:-:S02]  /*0cf0*/  IADD3 R0, R0, 0x1000000, R3 ;  /* 0x0100000000007810 */ /* 0x000fc40007ffe003 */
        /* <DEDUP_REMOVED lines=21> */
[----:B------:R-:W-:Y:S02]  /*0e50*/  IMAD R190, R11, R190, R0 ;  /* 0x000000be0bbe7224 */ /* 0x000fe400078e0200 */
[----:B------:R-:W-:Y:S02]  /*0e60*/  IMAD.MOV.U32 R2, RZ, RZ, R11 ;  /* 0x000000ffff027224 */ /* 0x000fe400078e000b */
.L_x_2109:
[----:B------:R-:W-:Y:S05]  /*0e70*/  BSYNC B0 ;  /* 0x0000000000007941 */ /* 0x000fea0003800000 */
.L_x_2107:
[----:B------:R-:W-:-:S04]  /*0e80*/  LOP3.LUT R2, RZ, R2, RZ, 0x33, !PT ;  /* 0x00000002ff027212 */ /* 0x000fc800078e33ff */
[----:B------:R-:W-:Y:S01]  /*0e90*/  IADD3 R189, R2, R10, RZ ;  /* 0x0000000a02bd7210 */ /* 0x000fe20007ffe0ff */
[----:B------:R-:W-:Y:S05]  /*0ea0*/  BRA `(.L_x_2110) ;  /* 0x0000004000007947 */ /* 0x000fea0003800000 */
.L_x_2098:
[----:B------:R-:W-:Y:S01]  /*0eb0*/  IMAD.MOV.U32 R189, RZ, RZ, RZ ;  /* 0x000000ffffbd7224 */ /* 0x000fe200078e00ff */
[----:B------:R-:W-:Y:S01]  /*0ec0*/  MOV R190, RZ ;  /* 0x000000ff00be7202 */ /* 0x000fe20000000f00 */
[----:B------:R-:W-:Y:S01]  /*0ed0*/  IMAD.U32 R188, RZ, RZ, UR4 ;  /* 0x00000004ffbc7e24 */ /* 0x000fe2000f8e00ff */
[----:B------:R-:W-:Y:S02]  /*0ee0*/  MOV R191, c[0x0][0x53c] ;  /* 0x00014f0000bf7a02 */ /* 0x000fe40000000f00 */
.L_x_2110:
[----:B------:R-:W-:Y:S01]  /*0ef0*/  ISETP.NE.AND P0, PT, R6, RZ, PT ;  /* 0x000000ff0600720c */ /* 0x000fe20003f05270 */
[----:B------:R-:W-:-:S12]  /*0f00*/  WARPSYNC 0xffffffff ;  /* 0xffffffff00007948 */ /* 0x000fd80003800000 */
[----:B------:R1:W-:Y:S04]  /*0f10*/  @!P0 STS.128 [0x24100], R188 ;  /* 0x024100bcff008388 */ /* 0x0003e80000000c00 */
[----:B------:R-:W-:Y:S06]  /*0f20*/  BAR.ARV 0x5, 0x100 ;  /* 0x0144000000007b1d */ /* 0x000fec0000002000 */
.L_x_2096:
[----:B-1----:R-:W-:-:S13]  /*0f30*/  ISETP.GE.AND P0, PT, R191, c[0x0][0x53c], PT ;  /* 0x00014f00bf007a0c */ /* 0x002fda0003f06270 */
[----:B------:R-:W-:Y:S05]  /*0f40*/  @P0 EXIT ;  /* 0x000000000000094d */ /* 0x000fea0003800000 */
[----:B------:R-:W-:-:S04]  /*0f50*/  SHF.R.S32.HI R6, RZ, 0x1f, R196 ;  /* 0x0000001fff067819 */ /* 0x000fc800000114c4 */
[CC--:B------:R-:W-:Y:S02]  /*0f60*/  LEA.HI R8, R6.reuse, R196.reuse, RZ, 0x4 ;  /* 0x000000c406087211 */ /* 0x0c0fe400078f20ff */
[CC--:B------:R-:W-:Y:S02]  /*0f70*/  LEA.HI R0, R6.reuse, R196.reuse, RZ, 0x2 ;  /* 0x000000c406007211 */ /* 0x0c0fe400078f10ff */
[----:B------:R-:W-:Y:S02]  /*0f80*/  SHF.R.S32.HI R5, RZ, 0x4, R8 ;  /* 0x00000004ff057819 */ /* 0x000fe40000011408 */
[----:B------:R-:W-:Y:S02]  /*0f90*/  LEA.HI R3, R6, R196, RZ, 0x3 ;  /* 0x000000c406037211 */ /* 0x000fe400078f18ff */
[C---:B------:R-:W-:Y:S02]  /*0fa0*/  LEA.HI R2, R8.reuse, R5, RZ, 0x1 ;  /* 0x0000000508027211 */ /* 0x040fe400078f08ff */
[----:B------:R-:W-:-:S02]  /*0fb0*/  LOP3.LUT R8, R8, 0xfffffff0, RZ, 0xc0, !PT ;  /* 0xfffffff008087812 */ /* 0x000fc400078ec0ff */
[--C-:B------:R-:W-:Y:S02]  /*0fc0*/  SHF.R.S32.HI R4, RZ, 0x2, R0.reuse ;  /* 0x00000002ff047819 */ /* 0x100fe40000011400 */
[----:B------:R-:W-:Y:S01]  /*0fd0*/  SHF.R.S32.HI R7, RZ, 0x1f, R0 ;  /* 0x0000001fff077819 */ /* 0x000fe20000011400 */
[----:B------:R-:W-:Y:S01]  /*0fe0*/  IMAD.IADD R8, R196, 0x1, -R8 ;  /* 0x00000001c4087824 */ /* 0x000fe200078e0a08 */
[----:B------:R-:W-:Y:S02]  /*0ff0*/  LOP3.LUT R2, R2, 0xfffffffe, RZ, 0xc0, !PT ;  /* 0xfffffffe02027812 */ /* 0x000fe400078ec0ff */
[----:B------:R-:W-:Y:S02]  /*1000*/  SHF.R.S32.HI R209, RZ, 0x3, R3 ;  /* 0x00000003ffd17819 */ /* 0x000fe40000011403 */
[----:B------:R-:W-:Y:S01]  /*1010*/  SHF.R.S32.HI R9, RZ, 0x1f, R8 ;  /* 0x0000001fff097819 */ /* 0x000fe20000011408 */
[----:B------:R-:W-:Y:S01]  /*1020*/  IMAD.IADD R2, R5, 0x1, -R2 ;  /* 0x0000000105027824 */ /* 0x000fe200078e0a02 */
[----:B------:R-:W-:Y:S01]  /*1030*/  LOP3.LUT R208, R3, 0xfffffff8, RZ, 0xc0, !PT ;  /* 0xfffffff803d07812 */ /* 0x000fe200078ec0ff */
[----:B------:R-:W-:Y:S01]  /*1040*/  IMAD.SHL.U32 R11, R209, 0x40, RZ ;  /* 0x00000040d10b7824 */ /* 0x000fe200078e00ff */
[----:B------:R-:W-:-:S02]  /*1050*/  LEA.HI R7, R7, R4, RZ, 0x3 ;  /* 0x0000000407077211 */ /* 0x000fc400078f18ff */
[----:B------:R-:W-:Y:S01]  /*1060*/  LEA.HI R10, R6, R196, RZ, 0x6 ;  /* 0x000000c4060a7211 */ /* 0x000fe200078f30ff */
[----:B------:R-:W-:Y:S01]  /*1070*/  IMAD.IADD R208, R196, 0x1, -R208 ;  /* 0x00000001c4d07824 */ /* 0x000fe200078e0ad0 */
[----:B------:R-:W-:Y:S02]  /*1080*/  LEA.HI R9, R9, R8, RZ, 0x3 ;  /* 0x0000000809097211 */ /* 0x000fe400078f18ff */
[----:B------:R-:W-:Y:S01]  /*1090*/  LEA.HI R6, R6, R196, RZ, 0x5 ;  /* 0x000000c406067211 */ /* 0x000fe200078f28ff */
[----:B------:R-:W-:Y:S01]  /*10a0*/  IMAD.SHL.U32 R10, R10, 0x8, RZ ;  /* 0x000000080a0a7824 */ /* 0x000fe200078e00ff */
[----:B------:R-:W-:Y:S01]  /*10b0*/  LOP3.LUT R7, R7, 0xfffffff8, RZ, 0xc0, !PT ;  /* 0xfffffff807077812 */ /* 0x000fe200078ec0ff */
[----:B------:R-:W-:Y:S01]  /*10c0*/  IMAD.SHL.U32 R212, R208, 0x8, RZ ;  /* 0x00000008d0d47824 */ /* 0x000fe200078e00ff */
[C---:B------:R-:W-:Y:S01]  /*10d0*/  LOP3.LUT R5, R9.reuse, 0xfffffff8, RZ, 0xc0, !PT ;  /* 0xfffffff809057812 */ /* 0x040fe200078ec0ff */
[----:B------:R-:W-:Y:S01]  /*10e0*/  IMAD.SHL.U32 R9, R9, 0x40, RZ ;  /* 0x0000004009097824 */ /* 0x000fe200078e00ff */
[----:B------:R-:W-:Y:S01]  /*10f0*/  LOP3.LUT R206, R6, 0xffffffe0, RZ, 0xc0, !PT ;  /* 0xffffffe006ce7812 */ /* 0x000fe200078ec0ff */
[----:B------:R-:W-:Y:S01]  /*1100*/  IMAD.IADD R7, R4, 0x1, -R7 ;  /* 0x0000000104077824 */ /* 0x000fe200078e0a07 */
[----:B------:R-:W-:Y:S01]  /*1110*/  LOP3.LUT R11, R11, 0x1c0, RZ, 0xc0, !PT ;  /* 0x000001c00b0b7812 */ /* 0x000fe200078ec0ff */
[----:B------:R-:W-:Y:S01]  /*1120*/  IMAD.IADD R5, R8, 0x1, -R5 ;  /* 0x0000000108057824 */ /* 0x000fe200078e0a05 */
[--C-:B------:R-:W-:Y:S01]  /*1130*/  SHF.R.S32.HI R8, RZ, 0x5, R6.reuse ;  /* 0x00000005ff087819 */ /* 0x100fe20000011406 */
[----:B------:R-:W-:Y:S01]  /*1140*/  IMAD.SHL.U32 R4, R208, 0x40, RZ ;  /* 0x00000040d0047824 */ /* 0x000fe200078e00ff */
[----:B------:R-:W-:Y:S01]  /*1150*/  SHF.R.S32.HI R6, RZ, 0x1f, R6 ;  /* 0x0000001fff067819 */ /* 0x000fe20000011406 */
[----:B------:R-:W-:Y:S01]  /*1160*/  IMAD.IADD R206, R196, 0x1, -R206 ;  /* 0x00000001c4ce7824 */ /* 0x000fe200078e0ace */
[----:B------:R-:W-:-:S02]  /*1170*/  SHF.R.U32.HI R202, RZ, 0x3, R11 ;  /* 0x00000003ffca7819 */ /* 0x000fc4000001160b */
[----:B------:R-:W-:Y:S02]  /*1180*/  LOP3.LUT R10, R10, 0x7ffffe00, RZ, 0xc0, !PT ;  /* 0x7ffffe000a0a7812 */ /* 0x000fe400078ec0ff */
[----:B------:R-:W-:Y:S02]  /*1190*/  LOP3.LUT R11, R11, 0x38, R212, 0xf8, !PT ;  /* 0x000000380b0b7812 */ /* 0x000fe400078ef8d4 */
[----:B------:R-:W-:Y:S02]  /*11a0*/  LOP3.LUT R4, R4, 0x1c0, RZ, 0xc0, !PT ;  /* 0x000001c004047812 */ /* 0x000fe400078ec0ff */
[----:B------:R-:W-:Y:S02]  /*11b0*/  LEA.HI R6, R6, R8, RZ, 0x3 ;  /* 0x0000000806067211 */ /* 0x000fe400078f18ff */
[----:B------:R-:W-:Y:S02]  /*11c0*/  SHF.R.S32.HI R203, RZ, 0x1f, R206 ;  /* 0x0000001fffcb7819 */ /* 0x000fe400000114ce */
[----:B------:R-:W-:Y:S01]  /*11d0*/  LOP3.LUT R202, R10, R11, R202, 0xf6, !PT ;  /* 0x0000000b0aca7212 */ /* 0x000fe200078ef6ca */
[----:B------:R-:W-:Y:S01]  /*11e0*/  IMAD.SHL.U32 R10, R2, 0x8, RZ ;  /* 0x00000008020a7824 */ /* 0x000fe200078e00ff */
[----:B------:R-:W-:-:S02]  /*11f0*/  LOP3.LUT R11, R7, 0x1, RZ, 0xc0, !PT ;  /* 0x00000001070b7812 */ /* 0x000fc400078ec0ff */
[----:B------:R-:W-:Y:S01]  /*1200*/  LOP3.LUT R3, R4, 0x8, R3, 0xf8, !PT ;  /* 0x0000000804037812 */ /* 0x000fe200078ef803 */
[----:B------:R-:W-:Y:S01]  /*1210*/  IMAD.SHL.U32 R202, R202, 0x2, RZ ;  /* 0x00000002caca7824 */ /* 0x000fe200078e00ff */
[----:B------:R-:W-:Y:S02]  /*1220*/  LOP3.LUT R0, R0, 0xfffffffc, RZ, 0xc0, !PT ;  /* 0xfffffffc00007812 */ /* 0x000fe400078ec0ff */
[----:B------:R-:W-:Y:S02]  /*1230*/  LOP3.LUT R6, R6, 0xffffff8, RZ, 0xc0, !PT ;  /* 0x0ffffff806067812 */ /* 0x000fe400078ec0ff */
[----:B------:R-:W-:Y:S01]  /*1240*/  LEA.HI R203, R203, R206, RZ, 0x2 ;  /* 0x000000cecbcb7211 */ /* 0x000fe200078f10ff */
[----:B------:R-:W-:Y:S01]  /*1250*/  IMAD.IADD R0, R196, 0x1, -R0 ;  /* 0x00000001c4007824 */ /* 0x000fe200078e0a00 */
[----:B------:R-:W-:Y:S01]  /*1260*/  SHF.R.U32.HI R4, RZ, 0x3, R4 ;  /* 0x00000003ff047819 */ /* 0x000fe20000011604 */
[C---:B------:R-:W-:Y:S01]  /*1270*/  IMAD.IADD R6, R8.reuse, 0x1, -R6 ;  /* 0x0000000108067824 */ /* 0x040fe200078e0a06 */
[----:B------:R-:W-:Y:S01]  /*1280*/  ISETP.NE.U32.AND P3, PT, R11, 0x1, PT ;  /* 0x000000010b00780c */ /* 0x000fe20003f65070 */
[----:B------:R-:W-:Y:S01]  /*1290*/  IMAD.SHL.U32 R8, R8, 0x400, RZ ;  /* 0x0000040008087824 */ /* 0x000fe200078e00ff */
[----:B------:R-:W-:-:S02]  /*12a0*/  SHF.R.S32.HI R205, RZ, 0x2, R203 ;  /* 0x00000002ffcd7819 */ /* 0x000fc400000114cb */
[----:B------:R-:W-:Y:S01]  /*12b0*/  LOP3.LUT R4, R3, R4, RZ, 0x3c, !PT ;  /* 0x0000000403047212 */ /* 0x000fe200078e3cff */
[----:B------:R-:W-:Y:S01]  /*12c0*/  IMAD.SHL.U32 R3, R5, 0x40, RZ ;  /* 0x0000004005037824 */ /* 0x000fe200078e00ff */
[C---:B------:R-:W-:Y:S01]  /*12d0*/  R2P PR, R7.reuse, 0x6 ;  /* 0x0000000607007804 */ /* 0x040fe20000000000 */
[----:B------:R-:W-:Y:S01]  /*12e0*/  IMAD.SHL.U32 R7, R7, 0x40, RZ ;  /* 0x0000004007077824 */ /* 0x000fe200078e00ff */
[----:B------:R-:W-:Y:S01]  /*12f0*/  LOP3.LUT P0, RZ, R5, 0x2, RZ, 0xc0, !PT ;  /* 0x0000000205ff7812 */ /* 0x000fe2000780c0ff */
[----:B------:R-:W-:Y:S01]  /*1300*/  IMAD R205, R6, 0x10, R205 ;  /* 0x0000001006cd7824 */ /* 0x000fe200078e02cd */
[C---:B------:R-:W-:Y:S01]  /*1310*/  LEA.HI R6, R0.reuse, R0, RZ, 0x1 ;  /* 0x0000000000067211 */ /* 0x040fe200078f08ff */
[----:B------:R-:W-:Y:S01]  /*1320*/  IMAD R207, R0, 0x2, R8 ;  /* 0x0000000200cf7824 */ /* 0x000fe200078e0208 */
[----:B------:R-:W-:Y:S01]  /*1330*/  LOP3.LUT R3, R3, 0x1c0, RZ, 0xc0, !PT ;  /* 0x000001c003037812 */ /* 0x000fe200078ec0ff */
[----:B------:R-:W-:Y:S01]  /*1340*/  IMAD R4, R2, 0x200, R4 ;  /* 0x0000020002047824 */ /* 0x000fe200078e0204 */
[----:B------:R-:W-:-:S02]  /*1350*/  LOP3.LUT R7, R7, 0x1c0, RZ, 0xc0, !PT ;  /* 0x000001c007077812 */ /* 0x000fc400078ec0ff */
[----:B------:R-:W-:Y:S02]  /*1360*/  LOP3.LUT R6, R6, 0x1ffffffe, RZ, 0xc0, !PT ;  /* 0x1ffffffe06067812 */ /* 0x000fe400078ec0ff */
[----:B------:R-:W-:Y:S02]  /*1370*/  LOP3.LUT R10, R3, 0x8, R10, 0xf8, !PT ;  /* 0x00000008030a7812 */ /* 0x000fe400078ef80a */
[----:B------:R-:W-:Y:S01]  /*1380*/  SHF.R.U32.HI R3, RZ, 0x3, R3 ;  /* 0x00000003ff037819 */ /* 0x000fe20000011603 */
[----:B------:R-:W-:Y:S01]  /*1390*/  IMAD.IADD R204, R0, 0x1, -R6 ;  /* 0x0000000100cc7824 */ /* 0x000fe200078e0a06 */
[----:B------:R-:W-:Y:S02]  /*13a0*/  LEA.HI R7, R7, R7, RZ, 0x1d ;  /* 0x0000000707077211 */ /* 0x000fe400078fe8ff */
[----:B------:R-:W-:Y:S01]  /*13b0*/  LOP3.LUT R3, R10, R3, RZ, 0x3c, !PT ;  /* 0x000000030a037212 */ /* 0x000fe200078e3cff */
[----:B------:R-:W-:Y:S01]  /*13c0*/  IMAD R204, R204, 0x8, R205 ;  /* 0x00000008cccc7824 */ /* 0x000fe200078e02cd */
[----:B------:R-:W-:Y:S01]  /*13d0*/  LOP3.LUT R0, R9, 0xfffffe00, RZ, 0xc0, !PT ;  /* 0xfffffe0009007812 */ /* 0x000fe200078ec0ff */
[----:B------:R-:W-:Y:S01]  /*13e0*/  IMAD.IADD R207, R207, 0x1, R7 ;  /* 0x00000001cfcf7824 */ /* 0x000fe200078e0207 */
[----:B------:R-:W-:Y:S01]  /*13f0*/  LOP3.LUT P4, RZ, R5, 0x4, RZ, 0xc0, !PT ;  /* 0x0000000405ff7812 */ /* 0x000fe2000788c0ff */
[----:B------:R-:W-:Y:S01]  /*1400*/  IMAD.MOV.U32 R5, RZ, RZ, 0x40 ;  /* 0x00000040ff057424 */ /* 0x000fe200078e00ff */
[----:B------:R-:W-:-:S02]  /*1410*/  IADD3 R2, R3, R0, R8 ;  /* 0x0000000003027210 */ /* 0x000fc40007ffe008 */
[----:B------:R-:W-:Y:S01]  /*1420*/  LOP3.LUT R3, R3, R0, RZ, 0xfc, !PT ;  /* 0x0000000003037212 */ /* 0x000fe200078efcff */
[----:B------:R-:W-:Y:S01]  /*1430*/  IMAD.MOV.U32 R0, RZ, RZ, 0x20 ;  /* 0x00000020ff007424 */ /* 0x000fe200078e00ff */
[----:B------:R-:W-:Y:S02]  /*1440*/  LEA R207, R207, 0x80, 0x1 ;  /* 0x00000080cfcf7811 */ /* 0x000fe400078e08ff */
[----:B------:R-:W-:Y:S02]  /*1450*/  LOP3.LUT R203, R203, 0x7ffffffc, RZ, 0xc0, !PT ;  /* 0x7ffffffccbcb7812 */ /* 0x000fe400078ec0ff */
[----:B------:R-:W-:Y:S02]  /*1460*/  SEL R211, R0, 0xffffffe0, !P1 ;  /* 0xffffffe000d37807 */ /* 0x000fe40004800000 */
[C---:B------:R-:W-:Y:S01]  /*1470*/  IADD3 R199, R207.reuse, -0x10, RZ ;  /* 0xfffffff0cfc77810 */ /* 0x040fe20007ffe0ff */
[----:B------:R-:W-:Y:S01]  /*1480*/  IMAD.IADD R203, R206, 0x1, -R203 ;  /* 0x00000001cecb7824 */ /* 0x000fe200078e0acb */
[----:B------:R-:W-:Y:S01]  /*1490*/  SEL R181, R0, 0xffffffe0, !P0 ;  /* 0xffffffe000b57807 */ /* 0x000fe20004000000 */
[C---:B------:R-:W-:Y:S01]  /*14a0*/  IMAD.IADD R216, R207.reuse, 0x1, R211 ;  /* 0x00000001cfd87824 */ /* 0x040fe200078e02d3 */
[----:B------:R-:W-:Y:S01]  /*14b0*/  @P3 IADD3 R199, R207, 0x10, RZ ;  /* 0x00000010cfc73810 */ /* 0x000fe20007ffe0ff */
[----:B------:R-:W-:Y:S01]  /*14c0*/  IMAD.SHL.U32 R203, R203, 0x2, RZ ;  /* 0x00000002cbcb7824 */ /* 0x000fe200078e00ff */
[----:B------:R-:W-:-:S02]  /*14d0*/  LEA R177, R3, 0x100, 0x1 ;  /* 0x0000010003b17811 */ /* 0x000fc400078e08ff */
        /* <DEDUP_REMOVED lines=16> */
[----:B------:R-:W-:Y:S01]  /*15e0*/  IADD3 R201, R202, 0x100, RZ ;  /* 0x00000100cac97810 */ /* 0x000fe20007ffe0ff */
[----:B------:R-:W-:Y:S01]  /*15f0*/  IMAD.IADD R176, R0, 0x1, R177 ;  /* 0x0000000100b07824 */ /* 0x000fe200078e02b1 */
[----:B------:R-:W-:Y:S01]  /*1600*/  IADD3 R200, R202, 0xc100, RZ ;  /* 0x0000c100cac87810 */ /* 0x000fe20007ffe0ff */
[----:B------:R-:W-:Y:S01]  /*1610*/  IMAD.IADD R219, R0, 0x1, R219 ;  /* 0x0000000100db7824 */ /* 0x000fe200078e02db */
[----:B------:R-:W-:Y:S01]  /*1620*/  LEA R182, R4, 0xc100, 0x1 ;  /* 0x0000c10004b67811 */ /* 0x000fe200078e08ff */
[----:B------:R-:W-:-:S02]  /*1630*/  IMAD.IADD R178, R180, 0x1, R0 ;  /* 0x00000001b4b27824 */ /* 0x000fc400078e0200 */
.L_x_2201:
        /* <DEDUP_REMOVED lines=34> */
.L_x_2111:
[----:B------:R-:W-:-:S04]  /*1860*/  ISETP.NE.U32.AND P2, PT, RZ, c[0x0][0x368], PT ;  /* 0x0000da00ff007a0c */ /* 0x000fc80003f45070 */
[----:B------:R-:W-:-:S13]  /*1870*/  ISETP.NE.AND.EX P2, PT, RZ, c[0x0][0x36c], PT, P2 ;  /* 0x0000db00ff007a0c */ /* 0x000fda0003f45320 */
[----:B------:R-:W-:Y:S05]  /*1880*/  @!P2 BRA `(.L_x_2112) ;  /* 0x000000400000a947 */ /* 0x000fea0003800000 */
[----:B--2---:R-:W-:-:S04]  /*1890*/  LEA R8, P2, R220, c[0x0][0x368], 0x2 ;  /* 0x0000da00dc087a11 */ /* 0x004fc800078410ff */
[----:B------:R-:W-:-:S05]  /*18a0*/  LEA.HI.X R9, R220, c[0x0][0x36c], R5, 0x2, P2 ;  /* 0x0000db00dc097a11 */ /* 0x000fca00010f1405 */
[----:B------:R1:W5:Y:S01]  /*18b0*/  LDG.E R185, [R8.64] ;  /* 0x0000000808b97981 */ /* 0x000362000c1e1900 */
[----:B------:R-:W-:Y:S05]  /*18c0*/  BRA `(.L_x_2113) ;  /* 0x0000005000007947 */ /* 0x000fea0003800000 */
.L_x_2112:
[----:B--2---:R-:W-:Y:S01]  /*18d0*/  MOV R185, c[0x0][0x1d0] ;  /* 0x0000740000b97a02 */ /* 0x004fe20000000f00 */
[----:B------:R-:W-:Y:S05]  /*18e0*/  @!P0 BRA `(.L_x_2113) ;  /* 0x0000003000008947 */ /* 0x000fea0003800000 */
[----:B------:R1:W2:Y:S04]  /*18f0*/  LDG.E R185, [R8.64] ;  /* 0x0000000808b97981 */ /* 0x0002a8000c1e1900 */
[----:B-1----:R-:W2:Y:S02]  /*1900*/  LDG.E R8, [R8.64+0x4] ;  /* 0x0000040808087981 */ /* 0x002ea4000c1e1900 */
[----:B--2---:R-:W-:Y:S02]  /*1910*/  IADD3 R185, -R185, R8, RZ ;  /* 0x00000008b9b97210 */ /* 0x004fe40007ffe1ff */
.L_x_2113:
[----:B------:R-:W-:Y:S01]  /*1920*/  IMAD.MOV.U32 R3, RZ, RZ, c[0x0][0x2c4] ;  /* 0x0000b100ff037624 */ /* 0x000fe200078e00ff */
[----:B------:R-:W-:Y:S01]  /*1930*/  LOP3.LUT R224, R190, 0xff0000, RZ, 0xc0, !PT ;  /* 0x00ff0000bee07812 */ /* 0x000fe200078ec0ff */
[----:B------:R-:W-:Y:S01]  /*1940*/  IMAD.SHL.U32 R189, R189, 0x80, RZ ;  /* 0x00000080bdbd7824 */ /* 0x000fe200078e00ff */
[----:B------:R-:W-:Y:S01]  /*1950*/  BSSY B0, `(.L_x_2114) ;  /* 0x0000035000007945 */ /* 0x000fe20003800000 */
[--C-:B-----5:R-:W-:Y:S01]  /*1960*/  IMAD.IADD R185, R185, 0x1, -R2.reuse ;  /* 0x00000001b9b97824 */ /* 0x120fe200078e0a02 */
[----:B------:R-:W-:Y:S01]  /*1970*/  ISETP.NE.AND P2, PT, R3, 0x1, PT ;  /* 0x000000010300780c */ /* 0x000fe20003f45270 */
[----:B------:R-:W-:Y:S01]  /*1980*/  IMAD.IADD R7, R7, 0x1, R2 ;  /* 0x0000000107077824 */ /* 0x000fe200078e0202 */
[----:B------:R-:W-:-:S02]  /*1990*/  IADD3 R3, R189, 0x7f, RZ ;  /* 0x0000007fbd037810 */ /* 0x000fc40007ffe0ff */
[C---:B------:R-:W-:Y:S02]  /*19a0*/  IADD3 R4, R185.reuse, 0x40, -R184 ;  /* 0x00000040b9047810 */ /* 0x040fe40007ffe8b8 */
[----:B-1----:R-:W-:-:S07]  /*19b0*/  IADD3 R9, R185, 0x3f, RZ ;  /* 0x0000003fb9097810 */ /* 0x002fce0007ffe0ff */
[----:B------:R-:W-:-:S05]  /*19c0*/  @P2 IMAD.HI.U32 R8, R3, c[0x0][0x2c8], RZ ;  /* 0x0000b20003082a27 */ /* 0x000fca00078e00ff */
[----:B------:R-:W-:Y:S02]  /*19d0*/  @P2 SHF.R.U32.HI R3, RZ, c[0x0][0x2cc], R8 ;  /* 0x0000b300ff032a19 */ /* 0x000fe40000011608 */
[----:B------:R-:W-:-:S03]  /*19e0*/  SHF.R.S32.HI R8, RZ, 0x1f, R9 ;  /* 0x0000001fff087819 */ /* 0x000fc60000011409 */
[----:B------:R-:W-:Y:S01]  /*19f0*/  IMAD.IADD R4, R4, 0x1, R3 ;  /* 0x0000000104047824 */ /* 0x000fe200078e0203 */
[----:B------:R-:W-:-:S04]  /*1a00*/  LEA.HI R8, R8, R9, RZ, 0x6 ;  /* 0x0000000908087211 */ /* 0x000fc800078f30ff */
[----:B------:R-:W-:Y:S02]  /*1a10*/  SHF.R.S32.HI R3, RZ, 0x1f, R4 ;  /* 0x0000001fff037819 */ /* 0x000fe40000011404 */
[----:B------:R-:W-:Y:S02]  /*1a20*/  SHF.R.S32.HI R8, RZ, 0x6, R8 ;  /* 0x00000006ff087819 */ /* 0x000fe40000011408 */
[----:B------:R-:W-:Y:S02]  /*1a30*/  LEA.HI R3, R3, R4, RZ, 0x6 ;  /* 0x0000000403037211 */ /* 0x000fe400078f30ff */
[----:B------:R-:W-:Y:S02]  /*1a40*/  LOP3.LUT R4, R190, 0xff000000, RZ, 0xc0, !PT ;  /* 0xff000000be047812 */ /* 0x000fe400078ec0ff */
[----:B------:R-:W-:Y:S02]  /*1a50*/  SHF.R.S32.HI R3, RZ, 0x6, R3 ;  /* 0x00000006ff037819 */ /* 0x000fe40000011403 */
[----:B------:R-:W-:-:S02]  /*1a60*/  SHF.R.U32.HI R4, RZ, 0x8, R4 ;  /* 0x00000008ff047819 */ /* 0x000fc40000011604 */
[----:B------:R-:W-:Y:S02]  /*1a70*/  IMNMX R3, R8, R3, PT ;  /* 0x0000000308037217 */ /* 0x000fe40003800200 */
[----:B------:R-:W-:Y:S01]  /*1a80*/  LEA.HI R224, R224, R4, RZ, 0x10 ;  /* 0x00000004e0e07211 */ /* 0x000fe200078f80ff */
[----:B------:R-:W-:Y:S01]  /*1a90*/  IMAD.MOV.U32 R4, RZ, RZ, RZ ;  /* 0x000000ffff047224 */ /* 0x000fe200078e00ff */
[----:B------:R-:W-:Y:S02]  /*1aa0*/  ISETP.GE.AND P3, PT, R3, 0x1, PT ;  /* 0x000000010300780c */ /* 0x000fe40003f66270 */
[----:B------:R-:W-:Y:S02]  /*1ab0*/  LOP3.LUT R225, R224, 0xff, RZ, 0xc0, !PT ;  /* 0x000000ffe0e17812 */ /* 0x000fe400078ec0ff */
[----:B------:R-:W-:-:S09]  /*1ac0*/  SHF.R.U32.HI R224, RZ, 0x10, R224 ;  /* 0x00000010ffe07819 */ /* 0x000fd200000116e0 */
[----:B------:R-:W-:Y:S05]  /*1ad0*/  @!P3 BRA `(.L_x_2115) ;  /* 0x000001c00000b947 */ /* 0x000fea0003800000 */
[----:B------:R-:W-:-:S04]  /*1ae0*/  ISETP.NE.AND P3, PT, R224, RZ, PT ;  /* 0x000000ffe000720c */ /* 0x000fc80003f65270 */
[----:B------:R-:W-:-:S04]  /*1af0*/  SEL R8, R224, c[0x0][0x338], P3 ;  /* 0x0000ce00e0087a07 */ /* 0x000fc80001800000 */
        /* <DEDUP_REMOVED lines=26> */
.L_x_2115:
[----:B------:R-:W-:Y:S05]  /*1ca0*/  BSYNC B0 ;  /* 0x0000000000007941 */ /* 0x000fea0003800000 */
.L_x_2114:
        /* <DEDUP_REMOVED lines=63> */
[----:B------:R-:W-:Y:S01]  /*20a0*/  IADD3 R10, P3, R209, R7, RZ ;  /* 0x00000007d10a7210 */ /* 0x000fe20007f7e0ff */
[----:B------:R-:W-:Y:S01]  /*20b0*/  IMAD R16, R16, c[0x0][0x178], RZ ;  /* 0x00005e0010107a24 */ /* 0x000fe200078e02ff */
[----:B------:R-:W-:Y:S02]  /*20c0*/  IADD3 R0, R189, R0, RZ ;  /* 0x00000000bd007210 */ /* 0x000fe40007ffe0ff */
[----:B------:R-:W-:Y:S01]  /*20d0*/  ISETP.GE.AND P6, PT, R212, c[0x0][0x198], PT ;  /* 0x00006600d4007a0c */ /* 0x000fe20003fc6270 */
[----:B------:R-:W-:Y:S01]  /*20e0*/  IMAD R16, R6, c[0x0][0x17c], R16 ;  /* 0x00005f0006107a24 */ /* 0x000fe200078e0210 */
[----:B------:R-:W-:Y:S01]  /*20f0*/  MOV R4, R0 ;  /* 0x0000000000047202 */ /* 0x000fe20000000f00 */
[----:B------:R-:W-:Y:S01]  /*2100*/  @P2 IMAD.HI.U32 R6, R0, c[0x0][0x2c8], RZ ;  /* 0x0000b20000062a27 */ /* 0x000fe200078e00ff */
[----:B------:R-:W-:-:S02]  /*2110*/  ISETP.GE.AND P5, PT, R198, c[0x0][0x198], PT ;  /* 0x00006600c6007a0c */ /* 0x000fc40003fa6270 */
[----:B------:R-:W-:Y:S01]  /*2120*/  IADD3 R17, R13, R16, RZ ;  /* 0x000000100d117210 */ /* 0x000fe20007ffe0ff */
[C---:B------:R-:W-:Y:S01]  /*2130*/  IMAD.WIDE.U32 R14, R10.reuse, c[0x0][0x1e0], R212 ;  /* 0x000078000a0e7a25 */ /* 0x040fe200078e00d4 */
[----:B------:R-:W-:Y:S02]  /*2140*/  MOV R16, R12 ;  /* 0x0000000c00107202 */ /* 0x000fe40000000f00 */
[----:B------:R-:W-:Y:S01]  /*2150*/  @P2 SHF.R.U32.HI R4, RZ, c[0x0][0x2cc], R6 ;  /* 0x0000b300ff042a19 */ /* 0x000fe20000011606 */
[----:B------:R-:W-:Y:S01]  /*2160*/  IMAD.WIDE.U32 R12, R10, c[0x0][0x208], R212 ;  /* 0x000082000a0c7a25 */ /* 0x000fe200078e00d4 */
[----:B------:R-:W-:Y:S02]  /*2170*/  SEL R6, R220, RZ, !P1 ;  /* 0x000000ffdc067207 */ /* 0x000fe40004800000 */
[----:B------:R-:W-:Y:S01]  /*2180*/  IADD3 R84, R3, -0x1, RZ ;  /* 0xffffffff03547810 */ /* 0x000fe20007ffe0ff */
[----:B------:R-:W-:Y:S01]  /*2190*/  IMAD.WIDE.U32 R16, R221, c[0x0][0x1b8], R16 ;  /* 0x00006e00dd107a25 */ /* 0x000fe200078e0010 */
[----:B-1----:R-:W-:-:S02]  /*21a0*/  SHF.R.S32.HI R8, RZ, 0x1f, R7 ;  /* 0x0000001fff087819 */ /* 0x002fc40000011407 */
[----:B------:R-:W-:Y:S01]  /*21b0*/  SEL R7, R5, RZ, !P1 ;  /* 0x000000ff05077207 */ /* 0x000fe20004800000 */
[----:B------:R-:W-:Y:S01]  /*21c0*/  IMAD R11, R221, c[0x0][0x1bc], R17 ;  /* 0x00006f00dd0b7a24 */ /* 0x000fe200078e0211 */
[----:B------:R-:W-:-:S03]  /*21d0*/  LEA.HI.X.SX32 R8, R209, R8, 0x1, P3 ;  /* 0x00000008d1087211 */ /* 0x000fc600018f0eff */
[----:B------:R-:W-:Y:S02]  /*21e0*/  IMAD R7, R7, c[0x0][0x1c0], RZ ;  /* 0x0000700007077a24 */ /* 0x000fe400078e02ff */
[C---:B------:R-:W-:Y:S02]  /*21f0*/  IMAD R9, R8.reuse, c[0x0][0x1e0], RZ ;  /* 0x0000780008097a24 */ /* 0x040fe400078e02ff */
[----:B------:R-:W-:Y:S02]  /*2200*/  IMAD R8, R8, c[0x0][0x208], RZ ;  /* 0x0000820008087a24 */ /* 0x000fe400078e02ff */
[C---:B------:R-:W-:Y:S02]  /*2210*/  IMAD R9, R10.reuse, c[0x0][0x1e4], R9 ;  /* 0x000079000a097a24 */ /* 0x040fe400078e0209 */
[----:B------:R-:W-:Y:S02]  /*2220*/  IMAD R8, R10, c[0x0][0x20c], R8 ;  /* 0x000083000a087a24 */ /* 0x000fe400078e0208 */
[----:B------:R-:W-:Y:S01]  /*2230*/  IMAD.MOV.U32 R10, RZ, RZ, R16 ;  /* 0x000000ffff0a7224 */ /* 0x000fe200078e0010 */
[----:B------:R-:W-:Y:S01]  /*2240*/  IADD3 R15, R15, R9, RZ ;  /* 0x000000090f0f7210 */ /* 0x000fe20007ffe0ff */
[C---:B------:R-:W-:Y:S01]  /*2250*/  IMAD R7, R6.reuse, c[0x0][0x1c4], R7 ;  /* 0x0000710006077a24 */ /* 0x040fe200078e0207 */
[----:B------:R-:W-:Y:S01]  /*2260*/  IADD3 R13, R13, R8, RZ ;  /* 0x000000080d0d7210 */ /* 0x000fe20007ffe0ff */
[----:B------:R-:W-:Y:S01]  /*2270*/  IMAD.WIDE.U32 R10, R6, c[0x0][0x1c0], R10 ;  /* 0x00007000060a7a25 */ /* 0x000fe200078e000a */
[----:B------:R-:W-:-:S02]  /*2280*/  IADD3 R6, -R4, RZ, RZ ;  /* 0x000000ff04067210 */ /* 0x000fc40007ffe1ff */
[----:B------:R-:W-:Y:S01]  /*2290*/  SHF.R.S32.HI R8, RZ, 0x1f, R4 ;  /* 0x0000001fff087819 */ /* 0x000fe20000011404 */
[----:B------:R-:W-:Y:S02]  /*22a0*/  IMAD.IADD R11, R11, 0x1, R7 ;  /* 0x000000010b0b7824 */ /* 0x000fe400078e0207 */
[----:B------:R-:W-:Y:S02]  /*22b0*/  IMAD R6, R6, c[0x0][0x2c4], R0 ;  /* 0x0000b10006067a24 */ /* 0x000fe400078e0200 */
[----:B------:R-:W-:Y:S02]  /*22c0*/  IMAD R8, R8, c[0x0][0x1b0], RZ ;  /* 0x00006c0008087a24 */ /* 0x000fe400078e02ff */
[----:B------:R-:W-:-:S04]  /*22d0*/  IMAD.WIDE.U32 R10, R4, c[0x0][0x1b0], R10 ;  /* 0x00006c00040a7a25 */ /* 0x000fc800078e000a */
[----:B------:R-:W-:Y:S01]  /*22e0*/  IMAD R8, R4, c[0x0][0x1b4], R8 ;  /* 0x00006d0004087a24 */ /* 0x000fe200078e0208 */
[----:B------:R-:W-:Y:S01]  /*22f0*/  SHF.R.S32.HI R4, RZ, 0x1f, R6 ;  /* 0x0000001fff047819 */ /* 0x000fe20000011406 */
[----:B------:R-:W-:-:S03]  /*2300*/  IMAD.WIDE.U32 R14, R221, c[0x0][0x1e8], R14 ;  /* 0x00007a00dd0e7a25 */ /* 0x000fc600078e000e */
[----:B------:R-:W-:Y:S01]  /*2310*/  IADD3 R11, R11, R8, RZ ;  /* 0x000000080b0b7210 */ /* 0x000fe20007ffe0ff */
[----:B------:R-:W-:Y:S01]  /*2320*/  IMAD.WIDE.U32 R12, R221, c[0x0][0x210], R12 ;  /* 0x00008400dd0c7a25 */ /* 0x000fe200078e000c */
[----:B------:R-:W-:-:S03]  /*2330*/  MOV R230, R14 ;  /* 0x0000000e00e67202 */ /* 0x000fc60000000f00 */
[----:B------:R-:W-:Y:S01]  /*2340*/  IMAD R4, R4, c[0x0][0x1a8], RZ ;  /* 0x00006a0004047a24 */ /* 0x000fe200078e02ff */
[----:B------:R-:W-:Y:S01]  /*2350*/  MOV R226, R12 ;  /* 0x0000000c00e27202 */ /* 0x000fe20000000f00 */
[C---:B------:R-:W-:Y:S02]  /*2360*/  IMAD R231, R221.reuse, c[0x0][0x1ec], R15 ;  /* 0x00007b00dde77a24 */ /* 0x040fe400078e020f */
[C---:B------:R-:W-:Y:S02]  /*2370*/  IMAD R8, R6.reuse, c[0x0][0x1ac], R4 ;  /* 0x00006b0006087a24 */ /* 0x040fe400078e0204 */
[----:B------:R-:W-:Y:S02]  /*2380*/  IMAD R227, R221, c[0x0][0x214], R13 ;  /* 0x00008500dde37a24 */ /* 0x000fe400078e020d */
[----:B------:R-:W-:-:S05]  /*2390*/  IMAD.WIDE.U32 R6, R6, c[0x0][0x1a8], R10 ;  /* 0x00006a0006067a25 */ /* 0x000fca00078e000a */
[----:B------:R-:W-:Y:S02]  /*23a0*/  IADD3 R8, R7, R8, RZ ;  /* 0x0000000807087210 */ /* 0x000fe40007ffe0ff */
[----:B------:R-:W-:Y:S02]  /*23b0*/  IADD3 R7, R209, R189, RZ ;  /* 0x000000bdd1077210 */ /* 0x000fe40007ffe0ff */
[----:B--2---:R-:W-:Y:S01]  /*23c0*/  @P4 SHF.R.S32.HI R0, RZ, 0x1f, R2 ;  /* 0x0000001fff004819 */ /* 0x004fe20000011402 */
[----:B------:R-:W-:Y:S01]  /*23d0*/  @!P4 IMAD.MOV.U32 R2, RZ, RZ, R220 ;  /* 0x000000ffff02c224 */ /* 0x000fe200078e00dc */
[----:B------:R-:W-:Y:S02]  /*23e0*/  @!P4 MOV R0, R5 ;  /* 0x000000050000c202 */ /* 0x000fe40000000f00 */
[----:B------:R-:W-:Y:S02]  /*23f0*/  ISETP.GE.AND P4, PT, R197, c[0x0][0x198], PT ;  /* 0x00006600c5007a0c */ /* 0x000fe40003f86270 */
[----:B------:R-:W-:-:S02]  /*2400*/  SEL R0, R0, RZ, !P0 ;  /* 0x000000ff00007207 */ /* 0x000fc40004000000 */
[----:B------:R-:W-:Y:S02]  /*2410*/  SEL R2, R2, RZ, !P0 ;  /* 0x000000ff02027207 */ /* 0x000fe40004000000 */
[----:B------:R-:W-:Y:S01]  /*2420*/  LEA R9, P0, R6, c[0x0][0x160], 0x1 ;  /* 0x0000580006097a11 */ /* 0x000fe200078008ff */
[C---:B------:R-:W-:Y:S02]  /*2430*/  IMAD R222, R0.reuse, c[0x0][0x1f0], RZ ;  /* 0x00007c0000de7a24 */ /* 0x040fe400078e02ff */
[----:B------:R-:W-:Y:S01]  /*2440*/  IMAD R190, R0, c[0x0][0x218], RZ ;  /* 0x0000860000be7a24 */ /* 0x000fe200078e02ff */
[----:B------:R-:W-:Y:S01]  /*2450*/  LEA.HI.X R8, R6, c[0x0][0x164], R8, 0x1, P0 ;  /* 0x0000590006087a11 */ /* 0x000fe200000f0c08 */
[C---:B------:R-:W-:Y:S02]  /*2460*/  IMAD R222, R2.reuse, c[0x0][0x1f4], R222 ;  /* 0x00007d0002de7a24 */ /* 0x040fe400078e02de */
[C---:B------:R-:W-:Y:S02]  /*2470*/  IMAD R190, R2.reuse, c[0x0][0x21c], R190 ;  /* 0x0000870002be7a24 */ /* 0x040fe400078e02be */
[----:B------:R-:W-:-:S04]  /*2480*/  IMAD.WIDE.U32 R230, R2, c[0x0][0x1f0], R230 ;  /* 0x00007c0002e67a25 */ /* 0x000fc800078e00e6 */
[----:B------:R-:W-:Y:S01]  /*2490*/  IMAD.WIDE.U32 R226, R2, c[0x0][0x218], R226 ;  /* 0x0000860002e27a25 */ /* 0x000fe200078e00e2 */
[----:B------:R-:W-:-:S04]  /*24a0*/  IADD3 R222, R231, R222, RZ ;  /* 0x000000dee7de7210 */ /* 0x000fc80007ffe0ff */
[----:B------:R-:W-:Y:S01]  /*24b0*/  IADD3 R190, R227, R190, RZ ;  /* 0x000000bee3be7210 */ /* 0x000fe20007ffe0ff */
[----:B------:R-:W-:Y:S05]  /*24c0*/  BRA.DIV ~URZ, `(.L_x_2117) ;  /* 0x0000d5c27f007947 */ /* 0x000fea000b800000 */
[----:B------:R1:W2:Y:S02]  /*24d0*/  SHFL.IDX PT, R10, R8, RZ, 0x181f ;  /* 0x00181fff080a7589 */ /* 0x0002a400000e0000 */
.L_x_2206:
[----:B------:R-:W-:Y:S05]  /*24e0*/  BRA.DIV ~URZ, `(.L_x_2118) ;  /* 0x0000d6127f007947 */ /* 0x000fea000b800000 */
[----:B------:R3:W4:Y:S02]  /*24f0*/  SHFL.IDX PT, R0, R9, RZ, 0x181f ;  /* 0x00181fff09007589 */ /* 0x00072400000e0000 */
.L_x_2207:
[----:B------:R-:W-:Y:S01]  /*2500*/  IMAD R6, R184, c[0x0][0x2c4], RZ ;  /* 0x0000b100b8067a24 */ /* 0x000fe200078e02ff */
[----:B------:R-:W-:Y:S04]  /*2510*/  BSSY B0, `(.L_x_2119) ;  /* 0x000000f000007945 */ /* 0x000fe80003800000 */
[----:B------:R-:W-:-:S13]  /*2520*/  ISETP.GE.AND P0, PT, R7, R6, PT ;  /* 0x000000060700720c */ /* 0x000fda0003f06270 */
[----:B------:R-:W-:Y:S05]  /*2530*/  @P0 BRA `(.L_x_2120) ;  /* 0x000000c000000947 */ /* 0x000fea0003800000 */
[-C--:B----4-:R-:W-:Y:S02]  /*2540*/  LEA R12, P3, R212, R0.reuse, 0x1 ;  /* 0x00000000d40c7211 */ /* 0x090fe400078608ff */
[-C--:B------:R-:W-:Y:S02]  /*2550*/  LEA R4, P1, R198, R0.reuse, 0x1 ;  /* 0x00000000c6047211 */ /* 0x080fe400078208ff */
[C---:B------:R-:W-:Y:S02]  /*2560*/  LEA R14, P0, R197.reuse, R0, 0x1 ;  /* 0x00000000c50e7211 */ /* 0x040fe400078008ff */
[-C--:B--2---:R-:W-:Y:S02]  /*2570*/  LEA.HI.X R13, R212, R10.reuse, R213, 0x1, P3 ;  /* 0x0000000ad40d7211 */ /* 0x084fe400018f0cd5 */
[-C--:B------:R-:W-:Y:S02]  /*2580*/  LEA.HI.X R5, R198, R10.reuse, R193, 0x1, P1 ;  /* 0x0000000ac6057211 */ /* 0x080fe400008f0cc1 */
[----:B------:R-:W-:Y:S01]  /*2590*/  LEA.HI.X R15, R197, R10, R192, 0x1, P0 ;  /* 0x0000000ac50f7211 */ /* 0x000fe200000f0cc0 */
[----:B------:R-:W-:Y:S01]  /*25a0*/  @!PT LDS RZ, [RZ] ;  /* 0x00000000fffff984 */ /* 0x000fe20000000800 */
[----:B------:R-:W-:Y:S01]  /*25b0*/  @!PT LDS RZ, [RZ] ;  /* 0x00000000fffff984 */ /* 0x000fe20000000800 */
[----:B------:R-:W-:Y:S01]  /*25c0*/  @!PT LDS RZ, [RZ] ;  /* 0x00000000fffff984 */ /* 0x000fe20000000800 */
[----:B------:R2:W-:Y:S04]  /*25d0*/  LDGSTS.E.BYPASS.LTC128B.128 [R202+0x18100], [R12.64], !P6 ;  /* 0x181000000cca7fae */ /* 0x0005e8000f101d48 */
[----:B------:R2:W-:Y:S04]  /*25e0*/  LDGSTS.E.BYPASS.LTC128B.128 [R202+0x1c100], [R4.64], !P5 ;  /* 0x1c10000004ca7fae */ /* 0x0005e8000e901d48 */
[----:B------:R2:W-:Y:S02]  /*25f0*/  LDGSTS.E.BYPASS.LTC128B.128 [R202+0x20100], [R14.64], !P4 ;  /* 0x201000000eca7fae */ /* 0x0005e4000e101d48 */
.L_x_2120:
[----:B------:R-:W-:Y:S05]  /*2600*/  BSYNC B0 ;  /* 0x0000000000007941 */ /* 0x000fea0003800000 */
.L_x_2119:
[----:B------:R-:W-:Y:S05]  /*2610*/  BRA.DIV ~URZ, `(.L_x_2121) ;  /* 0x0000d5527f007947 */ /* 0x000fea000b800000 */
[----:B--2---:R2:W1:Y:S04]  /*2620*/  SHFL.IDX PT, R10, R8, 0x1, 0x181f ;  /* 0x00381f00080a7f89 */ /* 0x00446800000e0000 */
[----:B------:R2:W3:Y:S02]  /*2630*/  SHFL.IDX PT, R2, R9, 0x1, 0x181f ;  /* 0x00381f0009027f89 */ /* 0x0004e400000e0000 */
.L_x_2208:
[----:B----4-:R-:W-:Y:S01]  /*2640*/  IADD3 R0, R7, 0x20, RZ ;  /* 0x0000002007007810 */ /* 0x010fe20007ffe0ff */
[----:B------:R-:W-:Y:S03]  /*2650*/  BSSY B0, `(.L_x_2122) ;  /* 0x000000f000007945 */ /* 0x000fe60003800000 */
[----:B------:R-:W-:-:S13]  /*2660*/  ISETP.GE.AND P0, PT, R0, R6, PT ;  /* 0x000000060000720c */ /* 0x000fda0003f06270 */
[----:B------:R-:W-:Y:S05]  /*2670*/  @P0 BRA `(.L_x_2123) ;  /* 0x000000c000000947 */ /* 0x000fea0003800000 */
[-C--:B---3--:R-:W-:Y:S02]  /*2680*/  LEA R12, P3, R212, R2.reuse, 0x1 ;  /* 0x00000002d40c7211 */ /* 0x088fe400078608ff */
[-C--:B------:R-:W-:Y:S02]  /*2690*/  LEA R4, P1, R198, R2.reuse, 0x1 ;  /* 0x00000002c6047211 */ /* 0x080fe400078208ff */
[C---:B------:R-:W-:Y:S02]  /*26a0*/  LEA R14, P0, R197.reuse, R2, 0x1 ;  /* 0x00000002c50e7211 */ /* 0x040fe400078008ff */
[-C--:B-1----:R-:W-:Y:S02]  /*26b0*/  LEA.HI.X R13, R212, R10.reuse, R213, 0x1, P3 ;  /* 0x0000000ad40d7211 */ /* 0x082fe400018f0cd5 */
        /* <DEDUP_REMOVED lines=8> */
.L_x_2123:
[----:B------:R-:W-:Y:S05]  /*2740*/  BSYNC B0 ;  /* 0x0000000000007941 */ /* 0x000fea0003800000 */
.L_x_2122:
[----:B------:R-:W-:Y:S05]  /*2750*/  BRA.DIV ~URZ, `(.L_x_2124) ;  /* 0x0000d4d27f007947 */ /* 0x000fea000b800000 */
[----:B-1----:R1:W4:Y:S02]  /*2760*/  SHFL.IDX PT, R10, R8, 0x2, 0x181f ;  /* 0x00581f00080a7f89 */ /* 0x00232400000e0000 */
.L_x_2209:
[----:B------:R-:W-:Y:S05]  /*2770*/  BRA.DIV ~URZ, `(.L_x_2125) ;  /* 0x0000d5227f007947 */ /* 0x000fea000b800000 */
[----:B---3--:R3:W1:Y:S02]  /*2780*/  SHFL.IDX PT, R2, R9, 0x2, 0x181f ;  /* 0x00581f0009027f89 */ /* 0x00866400000e0000 */
.L_x_2210:
[----:B------:R-:W-:Y:S01]  /*2790*/  IADD3 R0, R7, 0x40, RZ ;  /* 0x0000004007007810 */ /* 0x000fe20007ffe0ff */
[----:B------:R-:W-:Y:S03]  /*27a0*/  BSSY B0, `(.L_x_2126) ;  /* 0x000000f000007945 */ /* 0x000fe60003800000 */
[----:B------:R-:W-:-:S13]  /*27b0*/  ISETP.GE.AND P0, PT, R0, R6, PT ;  /* 0x000000060000720c */ /* 0x000fda0003f06270 */
[----:B------:R-:W-:Y:S05]  /*27c0*/  @P0 BRA `(.L_x_2127) ;  /* 0x000000c000000947 */ /* 0x000fea0003800000 */
[-C--:B-1----:R-:W-:Y:S02]  /*27d0*/  LEA R12, P3, R212, R2.reuse, 0x1 ;  /* 0x00000002d40c7211 */ /* 0x082fe400078608ff */
[-C--:B------:R-:W-:Y:S02]  /*27e0*/  LEA R4, P1, R198, R2.reuse, 0x1 ;  /* 0x00000002c6047211 */ /* 0x080fe400078208ff */
[C---:B------:R-:W-:Y:S02]  /*27f0*/  LEA R14, P0, R197.reuse, R2, 0x1 ;  /* 0x00000002c50e7211 */ /* 0x040fe400078008ff */
[-C--:B----4-:R-:W-:Y:S02]  /*2800*/  LEA.HI.X R13, R212, R10.reuse, R213, 0x1, P3 ;  /* 0x0000000ad40d7211 */ /* 0x090fe400018f0cd5 */
        /* <DEDUP_REMOVED lines=8> */
.L_x_2127:
[----:B------:R-:W-:Y:S05]  /*2890*/  BSYNC B0 ;  /* 0x0000000000007941 */ /* 0x000fea0003800000 */
.L_x_2126:
[----:B------:R-:W-:Y:S05]  /*28a0*/  BRA.DIV ~URZ, `(.L_x_2128) ;  /* 0x0000d4527f007947 */ /* 0x000fea000b800000 */
[----:B-12---:R-:W1:Y:S04]  /*28b0*/  SHFL.IDX PT, R8, R8, 0x3, 0x181f ;  /* 0x00781f0008087f89 */ /* 0x006e6800000e0000 */
[----:B---3--:R-:W2:Y:S02]  /*28c0*/  SHFL.IDX PT, R9, R9, 0x3, 0x181f ;  /* 0x00781f0009097f89 */ /* 0x008ea400000e0000 */
.L_x_2211:
[----:B------:R-:W-:-:S04]  /*28d0*/  IADD3 R7, R7, 0x60, RZ ;  /* 0x0000006007077810 */ /* 0x000fc80007ffe0ff */
[----:B------:R-:W-:-:S13]  /*28e0*/  ISETP.GE.AND P3, PT, R7, R6, PT ;  /* 0x000000060700720c */ /* 0x000fda0003f66270 */
[-C--:B--2---:R-:W-:Y:S02]  /*28f0*/  @!P3 LEA R6, P0, R212, R9.reuse, 0x1 ;  /* 0x00000009d406b211 */ /* 0x084fe400078008ff */
[-C--:B------:R-:W-:Y:S02]  /*2900*/  @!P3 LEA R4, P1, R198, R9.reuse, 0x1 ;  /* 0x00000009c604b211 */ /* 0x080fe400078208ff */
[-C--:B-1----:R-:W-:Y:S02]  /*2910*/  @!P3 LEA.HI.X R7, R212, R8.reuse, R213, 0x1, P0 ;  /* 0x00000008d407b211 */ /* 0x082fe400000f0cd5 */
[C---:B----4-:R-:W-:Y:S02]  /*2920*/  @!P3 LEA R10, P0, R197.reuse, R9, 0x1 ;  /* 0x00000009c50ab211 */ /* 0x050fe400078008ff */
[-C--:B------:R-:W-:Y:S01]  /*2930*/  @!P3 LEA.HI.X R5, R198, R8.reuse, R193, 0x1, P1 ;  /* 0x00000008c605b211 */ /* 0x080fe200008f0cc1 */
[----:B------:R-:W-:Y:S01]  /*2940*/  @!PT LDS RZ, [RZ] ;  /* 0x00000000fffff984 */ /* 0x000fe20000000800 */
[----:B------:R-:W-:Y:S01]  /*2950*/  @!PT LDS RZ, [RZ] ;  /* 0x00000000fffff984 */ /* 0x000fe20000000800 */
[----:B------:R-:W-:Y:S01]  /*2960*/  @!PT LDS RZ, [RZ] ;  /* 0x00000000fffff984 */ /* 0x000fe20000000800 */
[----:B------:R1:W-:Y:S01]  /*2970*/  @!P3 LDGSTS.E.BYPASS.LTC128B.128 [R202+0x1b100], [R6.64], !P6 ;  /* 0x1b10000006cabfae */ /* 0x0003e2000f101d48 */
[----:B------:R-:W-:-:S03]  /*2980*/  @!P3 LEA.HI.X R11, R197, R8, R192, 0x1, P0 ;  /* 0x00000008c50bb211 */ /* 0x000fc600000f0cc0 */
[----:B------:R1:W-:Y:S04]  /*2990*/  @!P3 LDGSTS.E.BYPASS.LTC128B.128 [R202+0x1f100], [R4.64], !P5 ;  /* 0x1f10000004cabfae */ /* 0x0003e8000e901d48 */
[----:B------:R1:W-:Y:S04]  /*29a0*/  @!P3 LDGSTS.E.BYPASS.LTC128B.128 [R202+0x23100], [R10.64], !P4 ;  /* 0x231000000acabfae */ /* 0x0003e8000e101d48 */
[----:B------:R-:W0:Y:S01]  /*29b0*/  LDGDEPBAR ;  /* 0x00000000000079af */ /* 0x000e220000000000 */
[----:B------:R-:W-:Y:S02]  /*29c0*/  WARPSYNC 0xffffffff ;  /* 0xffffffff00007948 */ /* 0x000fe40003800000 */
[----:B-1----:R-:W-:Y:S01]  /*29d0*/  IMAD.IADD R5, R185, 0x1, -R209 ;  /* 0x00000001b9057824 */ /* 0x002fe200078e0ad1 */
[----:B------:R-:W-:Y:S01]  /*29e0*/  SHF.R.S32.HI R6, RZ, 0x1f, R84 ;  /* 0x0000001fff067819 */ /* 0x000fe20000011454 */
[----:B------:R-:W-:Y:S01]  /*29f0*/  IMAD.MOV.U32 R2, RZ, RZ, 0x20 ;  /* 0x00000020ff027424 */ /* 0x000fe200078e00ff */
[----:B------:R-:W-:Y:S01]  /*2a00*/  BAR.SYNC.DEFER_BLOCKING 0x0 ;  /* 0x0000000000007b1d */ /* 0x000fe20000010000 */
[----:B------:R-:W-:-:S02]  /*2a10*/  IMAD R5, R84, -0x40, R5 ;  /* 0xffffffc054057824 */ /* 0x000fc400078e0205 */
[----:B------:R-:W-:Y:S02]  /*2a20*/  IMAD R0, R6, c[0x0][0x1e0], RZ ;  /* 0x0000780006007a24 */ /* 0x000fe400078e02ff */
[C---:B------:R-:W-:Y:S01]  /*2a30*/  IMAD.WIDE.U32 R10, R84.reuse, c[0x0][0x1e0], RZ ;  /* 0x00007800540a7a25 */ /* 0x040fe200078e00ff */
[C---:B------:R-:W-:Y:S01]  /*2a40*/  ISETP.GE.AND P6, PT, R5.reuse, 0x21, PT ;  /* 0x000000210500780c */ /* 0x040fe20003fc6270 */
[----:B------:R-:W-:Y:S01]  /*2a50*/  ULDC.64 UR4, c[0x0][0x208] ;  /* 0x0000820000047ab9 */ /* 0x000fe20000000a00 */
[----:B------:R-:W-:Y:S01]  /*2a60*/  ISETP.GE.AND P4, PT, R5, 0x1, PT ;  /* 0x000000010500780c */ /* 0x000fe20003f86270 */
[----:B------:R-:W-:Y:S01]  /*2a70*/  IMAD R0, R84, c[0x0][0x1e4], R0 ;  /* 0x0000790054007a24 */ /* 0x000fe200078e0200 */
[----:B------:R-:W-:Y:S01]  /*2a80*/  LEA R4, P0, R10, R230, 0x6 ;  /* 0x000000e60a047211 */ /* 0x000fe200078030ff */
[C---:B------:R-:W-:Y:S01]  /*2a90*/  IMAD.WIDE.U32 R8, R2.reuse, c[0x0][0x1e0], RZ ;  /* 0x0000780002087a25 */ /* 0x040fe200078e00ff */
[----:B------:R-:W-:Y:S01]  /*2aa0*/  USHF.L.U32 UR7, UR4, 0x6, URZ ;  /* 0x0000000604077899 */ /* 0x000fe2000800063f */
[----:B------:R-:W-:Y:S01]  /*2ab0*/  BSSY B0, `(.L_x_2129) ;  /* 0x0000050000007945 */ /* 0x000fe20003800000 */
[----:B------:R-:W-:Y:S01]  /*2ac0*/  UMOV UR6, 0x6 ;  /* 0x0000000600067882 */ /* 0x000fe20000000000 */
[----:B------:R-:W-:Y:S01]  /*2ad0*/  IMAD.IADD R0, R11, 0x1, R0 ;  /* 0x000000010b007824 */ /* 0x000fe200078e0200 */
[----:B------:R-:W-:Y:S01]  /*2ae0*/  USHF.L.U64.HI UR5, UR4, UR6, UR5 ;  /* 0x0000000604057299 */ /* 0x000fe20008010205 */
[----:B------:R-:W-:-:S02]  /*2af0*/  IMAD R7, R2, c[0x0][0x1e4], RZ ;  /* 0x0000790002077a24 */ /* 0x000fc400078e02ff */
[----:B------:R-:W-:Y:S01]  /*2b00*/  @P6 IADD3 R8, P1, R4, R8, RZ ;  /* 0x0000000804086210 */ /* 0x000fe20007f3e0ff */
[----:B------:R-:W-:Y:S01]  /*2b10*/  IMAD R6, R6, c[0x0][0x208], RZ ;  /* 0x0000820006067a24 */ /* 0x000fe200078e02ff */
[----:B------:R-:W-:Y:S01]  /*2b20*/  LEA.HI.X R0, R10, R222, R0, 0x6, P0 ;  /* 0x000000de0a007211 */ /* 0x000fe200000f3400 */
[----:B------:R-:W-:Y:S01]  /*2b30*/  IMAD.WIDE.U32 R10, R84, c[0x0][0x208], RZ ;  /* 0x00008200540a7a25 */ /* 0x000fe200078e00ff */
[----:B------:R-:W-:Y:S02]  /*2b40*/  @P4 LEA R12, P0, R4, c[0x0][0x1c8], 0x1 ;  /* 0x00007200040c4a11 */ /* 0x000fe400078008ff */
[----:B------:R-:W-:Y:S01]  /*2b50*/  @P6 IADD3.X R7, R0, R9, R7, P1, !PT ;  /* 0x0000000900076210 */ /* 0x000fe20000ffe407 */
[----:B------:R-:W-:Y:S01]  /*2b60*/  IMAD R6, R84, c[0x0][0x20c], R6 ;  /* 0x0000830054067a24 */ /* 0x000fe200078e0206 */
[----:B------:R-:W-:Y:S02]  /*2b70*/  @P4 ISETP.GE.AND P1, PT, R212, c[0x0][0x1d4], PT ;  /* 0x00007500d4004a0c */ /* 0x000fe40003f26270 */
[----:B------:R-:W-:Y:S01]  /*2b80*/  @P4 LEA.HI.X R13, R4, c[0x0][0x1cc], R0, 0x1, P0 ;  /* 0x00007300040d4a11 */ /* 0x000fe200000f0c00 */
[----:B------:R-:W-:Y:S01]  /*2b90*/  IMAD.IADD R6, R11, 0x1, R6 ;  /* 0x000000010b067824 */ /* 0x000fe200078e0206 */
[----:B------:R-:W-:-:S02]  /*2ba0*/  @P4 ISETP.GE.AND P0, PT, R198, c[0x0][0x1d4], PT ;  /* 0x00007500c6004a0c */ /* 0x000fc40003f06270 */
[----:B------:R-:W-:Y:S02]  /*2bb0*/  LEA R0, P3, R10, R226, 0x6 ;  /* 0x000000e20a007211 */ /* 0x000fe400078630ff */
[----:B------:R-:W-:Y:S02]  /*2bc0*/  @P6 LEA R14, P5, R8, c[0x0][0x1c8], 0x1 ;  /* 0x00007200080e6a11 */ /* 0x000fe400078a08ff */
[----:B------:R-:W-:Y:S02]  /*2bd0*/  LEA.HI.X R6, R10, R190, R6, 0x6, P3 ;  /* 0x000000be0a067211 */ /* 0x000fe400018f3406 */
[----:B------:R-:W-:Y:S01]  /*2be0*/  @P4 ISETP.GE.AND P3, PT, R197, c[0x0][0x1d4], PT ;  /* 0x00007500c5004a0c */ /* 0x000fe20003f66270 */
[----:B------:R-:W-:Y:S01]  /*2bf0*/  @!PT LDS RZ, [RZ] ;  /* 0x00000000fffff984 */ /* 0x000fe20000000800 */
[----:B------:R-:W-:Y:S01]  /*2c00*/  @!PT LDS RZ, [RZ] ;  /* 0x00000000fffff984 */ /* 0x000fe20000000800 */
[----:B------:R-:W-:Y:S01]  /*2c10*/  @!PT LDS RZ, [RZ] ;  /* 0x00000000fffff984 */ /* 0x000fe20000000800 */
[----:B------:R1:W-:Y:S01]  /*2c20*/  @P4 LDGSTS.E.BYPASS.LTC128B.128 [R202+0xc100], [R12.64], !P1 ;  /* 0x0c1000000cca4fae */ /* 0x0003e2000c901d48 */
[----:B------:R-:W-:Y:S02]  /*2c30*/  @P6 ISETP.GE.AND P1, PT, R212, c[0x0][0x1d4], PT ;  /* 0x00007500d4006a0c */ /* 0x000fe40003f26270 */
[----:B------:R-:W-:Y:S01]  /*2c40*/  @P6 LEA.HI.X R15, R8, c[0x0][0x1cc], R7, 0x1, P5 ;  /* 0x00007300080f6a11 */ /* 0x000fe200028f0c07 */
[----:B------:R1:W-:Y:S01]  /*2c50*/  @P4 LDGSTS.E.BYPASS.LTC128B.128 [R202+0xe100], [R12.64+0x80], !P0 ;  /* 0x0e1000800cca4fae */ /* 0x0003e2000c101d48 */
[----:B------:R-:W-:-:S02]  /*2c60*/  @P6 ISETP.GE.AND P0, PT, R198, c[0x0][0x1d4], PT ;  /* 0x00007500c6006a0c */ /* 0x000fc40003f06270 */
[----:B------:R-:W-:-:S04]  /*2c70*/  LEA R8, P5, R0, c[0x0][0x1f8], 0x1 ;  /* 0x00007e0000087a11 */ /* 0x000fc800078a08ff */
[----:B------:R-:W-:Y:S01]  /*2c80*/  LEA.HI.X R9, R0, c[0x0][0x1fc], R6, 0x1, P5 ;  /* 0x00007f0000097a11 */ /* 0x000fe200028f0c06 */
[----:B------:R1:W-:Y:S01]  /*2c90*/  @P4 LDGSTS.E.BYPASS.LTC128B.128 [R202+0x10100], [R12.64+0x100], !P3 ;  /* 0x101001000cca4fae */ /* 0x0003e2000d901d48 */
[C---:B------:R-:W-:Y:S01]  /*2ca0*/  @P6 ISETP.GE.AND P5, PT, R197.reuse, c[0x0][0x1d4], PT ;  /* 0x00007500c5006a0c */ /* 0x040fe20003fa6270 */
[----:B------:R-:W-:Y:S01]  /*2cb0*/  IMAD.MOV.U32 R0, RZ, RZ, 0x40 ;  /* 0x00000040ff007424 */ /* 0x000fe200078e00ff */
[----:B------:R-:W-:Y:S01]  /*2cc0*/  ISETP.GE.AND P4, PT, R212, c[0x0][0x1d4], PT ;  /* 0x00007500d4007a0c */ /* 0x000fe20003f86270 */
[----:B------:R1:W-:Y:S01]  /*2cd0*/  @P6 LDGSTS.E.BYPASS.LTC128B.128 [R202+0xd100], [R14.64], !P1 ;  /* 0x0d1000000eca6fae */ /* 0x0003e2000c901d48 */
[----:B------:R-:W-:Y:S02]  /*2ce0*/  ISETP.GE.AND P3, PT, R198, c[0x0][0x1d4], PT ;  /* 0x00007500c6007a0c */ /* 0x000fe40003f66270 */
[----:B------:R-:W-:Y:S01]  /*2cf0*/  ISETP.GE.AND P1, PT, R197, c[0x0][0x1d4], PT ;  /* 0x00007500c5007a0c */ /* 0x000fe20003f26270 */
[----:B------:R1:W-:Y:S01]  /*2d00*/  @P6 LDGSTS.E.BYPASS.LTC128B.128 [R202+0xf100], [R14.64+0x80], !P0 ;  /* 0x0f1000800eca6fae */ /* 0x0003e2000c101d48 */
[----:B------:R-:W-:-:S02]  /*2d10*/  ISETP.LT.OR P0, PT, R5, 0x1, P4 ;  /* 0x000000010500780c */ /* 0x000fc40002701670 */
[----:B------:R-:W-:-:S03]  /*2d20*/  ISETP.LT.OR P4, PT, R5, 0x21, P4 ;  /* 0x000000210500780c */ /* 0x000fc60002781670 */
[----:B------:R1:W-:Y:S01]  /*2d30*/  @P6 LDGSTS.E.BYPASS.LTC128B.128 [R202+0x11100], [R14.64+0x100], !P5 ;  /* 0x111001000eca6fae */ /* 0x0003e2000e901d48 */
[C---:B------:R-:W-:Y:S02]  /*2d40*/  ISETP.LT.OR P6, PT, R5.reuse, 0x1, P3 ;  /* 0x000000010500780c */ /* 0x040fe40001fc1670 */
[C---:B------:R-:W-:Y:S01]  /*2d50*/  ISETP.LT.OR P5, PT, R5.reuse, 0x1, P1 ;  /* 0x000000010500780c */ /* 0x040fe20000fa1670 */
[----:B------:R-:W0:Y:S01]  /*2d60*/  LDGDEPBAR ;  /* 0x00000000000079af */ /* 0x000e220000000000 */
[C---:B------:R-:W-:Y:S02]  /*2d70*/  ISETP.LT.OR P3, PT, R5.reuse, 0x21, P3 ;  /* 0x000000210500780c */ /* 0x040fe40001f61670 */
[----:B------:R-:W-:Y:S01]  /*2d80*/  ISETP.LT.OR P1, PT, R5, 0x21, P1 ;  /* 0x000000210500780c */ /* 0x000fe20000f21670 */
[----:B------:R1:W-:Y:S01]  /*2d90*/  LDGSTS.E.BYPASS.LTC128B.128 [R202+0x100], [R8.64], !P0 ;  /* 0x0010000008ca7fae */ /* 0x0003e2000c101d48 */
[----:B------:R-:W-:-:S04]  /*2da0*/  IADD3 R4, P0, R8, UR7, RZ ;  /* 0x0000000708047c10 */ /* 0x000fc8000ff1e0ff */
[----:B------:R-:W-:Y:S01]  /*2db0*/  IADD3.X R5, R9, UR5, RZ, P0, !PT ;  /* 0x0000000509057c10 */ /* 0x000fe200087fe4ff */
[----:B------:R1:W-:Y:S04]  /*2dc0*/  LDGSTS.E.BYPASS.LTC128B.128 [R202+0x2100], [R8.64+0x80], !P6 ;  /* 0x0210008008ca7fae */ /* 0x0003e8000f101d48 */
[----:B------:R1:W-:Y:S04]  /*2dd0*/  LDGSTS.E.BYPASS.LTC128B.128 [R202+0x4100], [R8.64+0x100], !P5 ;  /* 0x0410010008ca7fae */ /* 0x0003e8000e901d48 */
        /* <DEDUP_REMOVED lines=20> */
[----:B------:R-:W-:Y:S02]  /*2f20*/  ISETP.GE.AND P0, PT, R197, c[0x0][0x1d4], PT ;  /* 0x00007500c5007a0c */ /* 0x000fe40003f06270 */
[----:B------:R-:W-:Y:S01]  /*2f30*/  IADD3 R6, P5, R6, R8, RZ ;  /* 0x0000000806067210 */ /* 0x000fe20007fbe0ff */
[----:B------:R1:W-:Y:S03]  /*2f40*/  LDGSTS.E.BYPASS.LTC128B.128 [R202+0x12100], [R8.64], !P4 ;  /* 0x1210000008ca7fae */ /* 0x0003e6000e101d48 */
[----:B------:R-:W-:-:S03]  /*2f50*/  IADD3.X R7, R9, R7, R4, P5, !PT ;  /* 0x0000000709077210 */ /* 0x000fc60002ffe404 */
[----:B------:R1:W-:Y:S04]  /*2f60*/  LDGSTS.E.BYPASS.LTC128B.128 [R202+0x14100], [R8.64+0x80], !P3 ;  /* 0x1410008008ca7fae */ /* 0x0003e8000d901d48 */
[----:B------:R1:W-:Y:S04]  /*2f70*/  LDGSTS.E.BYPASS.LTC128B.128 [R202+0x16100], [R8.64+0x100], !P0 ;  /* 0x1610010008ca7fae */ /* 0x0003e8000c101d48 */
[----:B------:R1:W-:Y:S04]  /*2f80*/  LDGSTS.E.BYPASS.LTC128B.128 [R202+0x13100], [R6.64], !P4 ;  /* 0x1310000006ca7fae */ /* 0x0003e8000e101d48 */
[----:B------:R1:W-:Y:S04]  /*2f90*/  LDGSTS.E.BYPASS.LTC128B.128 [R202+0x15100], [R6.64+0x80], !P3 ;  /* 0x1510008006ca7fae */ /* 0x0003e8000d901d48 */
[----:B------:R1:W-:Y:S02]  /*2fa0*/  LDGSTS.E.BYPASS.LTC128B.128 [R202+0x17100], [R6.64+0x100], !P0 ;  /* 0x1710010006ca7fae */ /* 0x0003e4000c101d48 */
.L_x_2130:
[----:B------:R-:W-:Y:S05]  /*2fb0*/  BSYNC B0 ;  /* 0x0000000000007941 */ /* 0x000fea0003800000 */
.L_x_2129:
        /* <DEDUP_REMOVED lines=12> */
[----:B-1----:R2:W1:Y:S04]  /*3080*/  LDSM.16.M88.4 R4, [R182+0x1800] ;  /* 0x00180000b604783b */ /* 0x0024680000000200 */
        /* <DEDUP_REMOVED lines=24> */
[----:B------:R-:W-:-:S03]  /*3210*/  IADD3.X R9, R13, UR5, RZ, P4, !PT ;  /* 0x000000050d097c10 */ /* 0x000fc6000a7fe4ff */
[----:B------:R2:W-:Y:S04]  /*3220*/  LDGSTS.E.BYPASS.LTC128B.128 [R202+0x8100], [R12.64+0x80], !P1 ;  /* 0x081000800cca7fae */ /* 0x0005e8000c901d48 */
[----:B------:R2:W-:Y:S04]  /*3230*/  LDGSTS.E.BYPASS.LTC128B.128 [R202+0xa100], [R12.64+0x100], !P0 ;  /* 0x0a1001000cca7fae */ /* 0x0005e8000c101d48 */
[----:B------:R2:W-:Y:S04]  /*3240*/  LDGSTS.E.BYPASS.LTC128B.128 [R202+0x7100], [R8.64], !P3 ;  /* 0x0710000008ca7fae */ /* 0x0005e8000d901d48 */
[----:B------:R2:W-:Y:S04]  /*3250*/  LDGSTS.E.BYPASS.LTC128B.128 [R202+0x9100], [R8.64+0x80], !P1 ;  /* 0x0910008008ca7fae */ /* 0x0005e8000c901d48 */
[----:B------:R2:W-:Y:S02]  /*3260*/  LDGSTS.E.BYPASS.LTC128B.128 [R202+0xb100], [R8.64+0x100], !P0 ;  /* 0x0b10010008ca7fae */ /* 0x0005e4000c101d48 */
.L_x_2132:
[----:B------:R-:W-:Y:S05]  /*3270*/  BSYNC B0 ;  /* 0x0000000000007941 */ /* 0x000fea0003800000 */
.L_x_2131:
[----:B------:R-:W-:Y:S01]  /*3280*/  LOP3.LUT P0, RZ, R208, 0x4, RZ, 0xc0, !PT ;  /* 0x00000004d0ff7812 */ /* 0x000fe2000780c0ff */
[C---:B---3--:R-:W-:Y:S01]  /*3290*/  HMMA.16816.F32 R32, R76.reuse, R28, RZ ;  /* 0x0000001c4c20723c */ /* 0x048fe200000018ff */
[----:B------:R-:W-:Y:S01]  /*32a0*/  LDSM.16.M88.4 R64, [R179] ;  /* 0x00000000b340783b */ /* 0x000fe20000000200 */
[----:B------:R-:W-:Y:S01]  /*32b0*/  IMAD.IADD R234, R204, 0x1, R189 ;  /* 0x00000001ccea7824 */ /* 0x000fe200078e02bd */
[----:B------:R-:W-:Y:S01]  /*32c0*/  SEL R134, R0, 0xffffffc0, !P0 ;  /* 0xffffffc000867807 */ /* 0x000fe20004000000 */
[C---:B------:R-:W-:Y:S01]  /*32d0*/  IMAD.IADD R165, R181.reuse, 0x1, R177 ;  /* 0x00000001b5a57824 */ /* 0x040fe200078e02b1 */
[----:B------:R-:W0:Y:S01]  /*32e0*/  LDGDEPBAR ;  /* 0x00000000000079af */ /* 0x000e220000000000 */
[----:B------:R-:W-:Y:S01]  /*32f0*/  IMAD.IADD R158, R181, 0x1, R176 ;  /* 0x00000001b59e7824 */ /* 0x000fe200078e02b0 */
[----:B------:R-:W-:Y:S01]  /*3300*/  IADD3 R0, R134, R182, R135 ;  /* 0x000000b686007210 */ /* 0x000fe20007ffe087 */
[C---:B------:R-:W-:Y:S01]  /*3310*/  HMMA.16816.F32 R28, R76.reuse, R30, RZ ;  /* 0x0000001e4c1c723c */ /* 0x040fe200000018ff */
[----:B------:R-:W-:Y:S01]  /*3320*/  IMAD.IADD R2, R182, 0x1, R134 ;  /* 0x00000001b6027824 */ /* 0x000fe200078e0286 */
[----:B------:R-:W-:Y:S02]  /*3330*/  BSSY B0, `(.L_x_2133) ;  /* 0x0000227000007945 */ /* 0x000fe40003800000 */
[----:B------:R-:W-:Y:S04]  /*3340*/  LDSM.16.M88.4 R56, [R0+0x800] ;  /* 0x000800000038783b */ /* 0x000fe80000000200 */
[C---:B----4-:R-:W-:Y:S01]  /*3350*/  HMMA.16816.F32 R48, R76.reuse, R44, RZ ;  /* 0x0000002c4c30723c */ /* 0x050fe200000018ff */
[----:B--2---:R-:W-:Y:S04]  /*3360*/  LDSM.16.M88.4 R8, [R2+0x800] ;  /* 0x000800000208783b */ /* 0x004fe80000000200 */
[----:B------:R-:W-:Y:S03]  /*3370*/  LDSM.16.M88.4 R12, [R2] ;  /* 0x00000000020c783b */ /* 0x000fe60000000200 */
[C---:B------:R-:W-:Y:S01]  /*3380*/  HMMA.16816.F32 R40, R76.reuse, R36, RZ ;  /* 0x000000244c28723c */ /* 0x040fe200000018ff */
[----:B------:R-:W-:Y:S04]  /*3390*/  LDSM.16.M88.4 R68, [R2+0x1800] ;  /* 0x001800000244783b */ /* 0x000fe80000000200 */
[----:B------:R-:W-:Y:S03]  /*33a0*/  LDSM.16.M88.4 R60, [R0] ;  /* 0x00000000003c783b */ /* 0x000fe60000000200 */
[C---:B------:R-:W-:Y:S08]  /*33b0*/  HMMA.16816.F32 R44, R76.reuse, R46, RZ ;  /* 0x0000002e4c2c723c */ /* 0x040ff000000018ff */
[C---:B------:R-:W-:Y:S08]  /*33c0*/  HMMA.16816.F32 R36, R76.reuse, R38, RZ ;  /* 0x000000264c24723c */ /* 0x040ff000000018ff */
[C---:B-1----:R-:W-:Y:S08]  /*33d0*/  HMMA.16816.F32 R24, R76.reuse, R4, RZ ;  /* 0x000000044c18723c */ /* 0x042ff000000018ff */
[----:B------:R-:W-:Y:S01]  /*33e0*/  HMMA.16816.F32 R76, R76, R6, RZ ;  /* 0x000000064c4c723c */ /* 0x000fe200000018ff */
[----:B------:R-:W1:Y:S07]  /*33f0*/  LDSM.16.M88.4 R4, [R2+0x1000] ;  /* 0x001000000204783b */ /* 0x000e6e0000000200 */
[C---:B------:R-:W-:Y:S08]  /*3400*/  HMMA.16816.F32 R32, R72.reuse, R16, R32 ;  /* 0x000000104820723c */ /* 0x040ff00000001820 */
[C---:B------:R-:W-:Y:S01]  /*3410*/  HMMA.16816.F32 R28, R72.reuse, R18, R28 ;  /* 0x00000012481c723c */ /* 0x040fe2000000181c */
[----:B------:R-:W-:Y:S07]  /*3420*/  LDSM.16.M88.4 R16, [R178] ;  /* 0x00000000b210783b */ /* 0x000fee0000000200 */
[C---:B------:R-:W-:Y:S08]  /*3430*/  HMMA.16816.F32 R48, R72.reuse, R52, R48 ;  /* 0x000000344830723c */ /* 0x040ff00000001830 */
[C---:B------:R-:W-:Y:S01]  /*3440*/  HMMA.16816.F32 R44, R72.reuse, R54, R44 ;  /* 0x00000036482c723c */ /* 0x040fe2000000182c */
[----:B------:R-:W2:Y:S07]  /*3450*/  LDSM.16.M88.4 R52, [R0+0x1000] ;  /* 0x001000000034783b */ /* 0x000eae0000000200 */
[C---:B------:R-:W-:Y:S08]  /*3460*/  HMMA.16816.F32 R40, R72.reuse, R20, R40 ;  /* 0x000000144828723c */ /* 0x040ff00000001828 */
[C---:B------:R-:W-:Y:S01]  /*3470*/  HMMA.16816.F32 R36, R72.reuse, R22, R36 ;  /* 0x000000164824723c */ /* 0x040fe20000001824 */
[----:B------:R-:W3:Y:S07]  /*3480*/  LDSM.16.M88.4 R20, [R0+0x1800] ;  /* 0x001800000014783b */ /* 0x000eee0000000200 */
        /* <DEDUP_REMOVED lines=15> */
[----:B------:R-:W-:Y:S04]  /*3580*/  LDSM.16.M88.4 R68, [R180+0x4000] ;  /* 0x00400000b444783b */ /* 0x000fe80000000200 */
        /* <DEDUP_REMOVED lines=12> */
[----:B------:R-:W-:Y:S04]  /*3650*/  LDSM.16.M88.4 R20, [R179+0x4000] ;  /* 0x00400000b314783b */ /* 0x000fe80000000200 */
[----:B------:R-:W-:Y:S03]  /*3660*/  LDSM.16.M88.4 R16, [R2+0x2000] ;  /* 0x002000000210783b */ /* 0x000fe60000000200 */
[C---:B-1----:R-:W-:Y:S08]  /*3670*/  HMMA.16816.F32 R32, R76.reuse, R4, R32 ;  /* 0x000000044c20723c */ /* 0x042ff00000001820 */
[C---:B------:R-:W-:Y:S01]  /*3680*/  HMMA.16816.F32 R28, R76.reuse, R6, R28 ;  /* 0x000000064c1c723c */ /* 0x040fe2000000181c */
[----:B------:R-:W-:Y:S07]  /*3690*/  LDSM.16.M88.4 R4, [R2+0x3800] ;  /* 0x003800000204783b */ /* 0x000fee0000000200 */
[C---:B----4-:R-:W-:Y:S08]  /*36a0*/  HMMA.16816.F32 R40, R76.reuse, R8, R40 ;  /* 0x000000084c28723c */ /* 0x050ff00000001828 */
[C---:B------:R-:W-:Y:S01]  /*36b0*/  HMMA.16816.F32 R36, R76.reuse, R10, R36 ;  /* 0x0000000a4c24723c */ /* 0x040fe20000001824 */
[----:B------:R-:W1:Y:S07]  /*36c0*/  LDSM.16.M88.4 R8, [R2+0x3000] ;  /* 0x003000000208783b */ /* 0x000e6e0000000200 */
[C---:B-----5:R-:W-:Y:S08]  /*36d0*/  HMMA.16816.F32 R48, R76.reuse, R12, R48 ;  /* 0x0000000c4c30723c */ /* 0x060ff00000001830 */
[C---:B------:R-:W-:Y:S01]  /*36e0*/  HMMA.16816.F32 R44, R76.reuse, R14, R44 ;  /* 0x0000000e4c2c723c */ /* 0x040fe2000000182c */
[----:B------:R-:W3:Y:S07]  /*36f0*/  LDSM.16.M88.4 R12, [R2+0x2800] ;  /* 0x00280000020c783b */ /* 0x000eee0000000200 */
[C---:B------:R-:W-:Y:S08]  /*3700*/  HMMA.16816.F32 R24, R76.reuse, R80, R24 ;  /* 0x000000504c18723c */ /* 0x040ff00000001818 */
[----:B------:R-:W-:Y:S08]  /*3710*/  HMMA.16816.F32 R72, R76, R82, R72 ;  /* 0x000000524c48723c */ /* 0x000ff00000001848 */
[C---:B--2---:R-:W-:Y:S08]  /*3720*/  HMMA.16816.F32 R32, R68.reuse, R56, R32 ;  /* 0x000000384420723c */ /* 0x044ff00000001820 */
[C---:B------:R-:W-:Y:S01]  /*3730*/  HMMA.16816.F32 R28, R68.reuse, R58, R28 ;  /* 0x0000003a441c723c */ /* 0x040fe2000000181c */
[----:B------:R-:W-:Y:S07]  /*3740*/  LDSM.16.M88.4 R56, [R0+0x2000] ;  /* 0x002000000038783b */ /* 0x000fee0000000200 */
[C---:B------:R-:W-:Y:S08]  /*3750*/  HMMA.16816.F32 R48, R68.reuse, R64, R48 ;  /* 0x000000404430723c */ /* 0x040ff00000001830 */
[C---:B------:R-:W-:Y:S08]  /*3760*/  HMMA.16816.F32 R44, R68.reuse, R66, R44 ;  /* 0x00000042442c723c */ /* 0x040ff0000000182c */
[C---:B------:R-:W-:Y:S08]  /*3770*/  HMMA.16816.F32 R40, R68.reuse, R60, R40 ;  /* 0x0000003c4428723c */ /* 0x040ff00000001828 */
[C---:B------:R-:W-:Y:S01]  /*3780*/  HMMA.16816.F32 R36, R68.reuse, R62, R36 ;  /* 0x0000003e4424723c */ /* 0x040fe20000001824 */
[----:B------:R-:W2:Y:S07]  /*3790*/  LDSM.16.M88.4 R60, [R178+0x4000] ;  /* 0x00400000b23c783b */ /* 0x000eae0000000200 */
[C---:B------:R-:W-:Y:S01]  /*37a0*/  HMMA.16816.F32 R64, R68.reuse, R52, R24 ;  /* 0x000000344440723c */ /* 0x040fe20000001818 */
[----:B------:R-:W-:Y:S07]  /*37b0*/  LDSM.16.M88.4 R24, [R0+0x2800] ;  /* 0x002800000018783b */ /* 0x000fee0000000200 */
        /* <DEDUP_REMOVED lines=11> */
[----:B------:R-:W3:Y:S07]  /*3870*/  LDSM.16.M88.4 R12, [R0+0x3800] ;  /* 0x00380000000c783b */ /* 0x000eee0000000200 */
[C---:B------:R-:W-:Y:S08]  /*3880*/  HMMA.16816.F32 R64, R20.reuse, R4, R64 ;  /* 0x000000041440723c */ /* 0x040ff00000001840 */
[----:B------:R-:W-:Y:S01]  /*3890*/  HMMA.16816.F32 R72, R20, R6, R72 ;  /* 0x000000061448723c */ /* 0x000fe20000001848 */
[----:B------:R-:W4:Y:S04]  /*38a0*/  LDSM.16.M88.4 R4, [R182+0x4000] ;  /* 0x00400000b604783b */ /* 0x000f280000000200 */
[----:B------:R-:W5:Y:S03]  /*38b0*/  LDSM.16.M88.4 R20, [R182+0x4800] ;  /* 0x00480000b614783b */ /* 0x000f660000000200 */
[C---:B--2---:R-:W-:Y:S08]  /*38c0*/  HMMA.16816.F32 R48, R60.reuse, R56, R48 ;  /* 0x000000383c30723c */ /* 0x044ff00000001830 */
[C---:B------:R-:W-:Y:S01]  /*38d0*/  HMMA.16816.F32 R44, R60.reuse, R58, R44 ;  /* 0x0000003a3c2c723c */ /* 0x040fe2000000182c */
[----:B------:R-:W-:Y:S07]  /*38e0*/  LDSM.16.M88.4 R56, [R2+0x4000] ;  /* 0x004000000238783b */ /* 0x000fee0000000200 */
[C---:B-1----:R-:W-:Y:S08]  /*38f0*/  HMMA.16816.F32 R32, R60.reuse, R8, R32 ;  /* 0x000000083c20723c */ /* 0x042ff00000001820 */
[C---:B------:R-:W-:Y:S01]  /*3900*/  HMMA.16816.F32 R28, R60.reuse, R10, R28 ;  /* 0x0000000a3c1c723c */ /* 0x040fe2000000181c */
[----:B------:R-:W1:Y:S07]  /*3910*/  LDSM.16.M88.4 R8, [R182+0x5800] ;  /* 0x00580000b608783b */ /* 0x000e6e0000000200 */
[C---:B------:R-:W-:Y:S08]  /*3920*/  HMMA.16816.F32 R40, R60.reuse, R24, R40 ;  /* 0x000000183c28723c */ /* 0x040ff00000001828 */
[C---:B------:R-:W-:Y:S01]  /*3930*/  HMMA.16816.F32 R36, R60.reuse, R26, R36 ;  /* 0x0000001a3c24723c */ /* 0x040fe20000001824 */
[----:B------:R-:W2:Y:S07]  /*3940*/  LDSM.16.M88.4 R24, [R182+0x5000] ;  /* 0x00500000b618783b */ /* 0x000eae0000000200 */
[C---:B---3--:R-:W-:Y:S08]  /*3950*/  HMMA.16816.F32 R64, R60.reuse, R12, R64 ;  /* 0x0000000c3c40723c */ /* 0x048ff00000001840 */
[----:B------:R-:W-:Y:S01]  /*3960*/  HMMA.16816.F32 R72, R60, R14, R72 ;  /* 0x0000000e3c48723c */ /* 0x000fe20000001848 */
[----:B------:R-:W3:Y:S04]  /*3970*/  LDSM.16.M88.4 R12, [R85+0x4000] ;  /* 0x00400000550c783b */ /* 0x000ee80000000200 */
[----:B------:R-:W-:Y:S03]  /*3980*/  LDSM.16.M88.4 R60, [R179+0x8000] ;  /* 0x00800000b33c783b */ /* 0x000fe60000000200 */
[C---:B----4-:R-:W-:Y:S08]  /*3990*/  HMMA.16816.F32 R48, R16.reuse, R4, R48 ;  /* 0x000000041030723c */ /* 0x050ff00000001830 */
        /* <DEDUP_REMOVED lines=8> */
[C---:B--2---:R-:W-:Y:S08]  /*3a20*/  HMMA.16816.F32 R32, R16.reuse, R24, R32 ;  /* 0x000000181020723c */ /* 0x044ff00000001820 */
[----:B------:R-:W-:Y:S01]  /*3a30*/  HMMA.16816.F32 R28, R16, R26, R28 ;  /* 0x0000001a101c723c */ /* 0x000fe2000000181c */
[----:B------:R-:W-:Y:S04]  /*3a40*/  LDSM.16.M88.4 R24, [R85+0x5800] ;  /* 0x005800005518783b */ /* 0x000fe80000000200 */
[----:B------:R-:W-:Y:S03]  /*3a50*/  LDSM.16.M88.4 R16, [R0+0x4000] ;  /* 0x004000000010783b */ /* 0x000fe60000000200 */
[C---:B---3--:R-:W-:Y:S08]  /*3a60*/  HMMA.16816.F32 R48, R52.reuse, R12, R48 ;  /* 0x0000000c3430723c */ /* 0x048ff00000001830 */
[C---:B------:R-:W-:Y:S01]  /*3a70*/  HMMA.16816.F32 R44, R52.reuse, R14, R44 ;  /* 0x0000000e342c723c */ /* 0x040fe2000000182c */
[----:B------:R2:W3:Y:S07]  /*3a80*/  LDSM.16.M88.4 R12, [R2+0x5000] ;  /* 0x00500000020c783b */ /* 0x0004ee0000000200 */
[C---:B----4-:R-:W-:Y:S08]  /*3a90*/  HMMA.16816.F32 R40, R52.reuse, R4, R40 ;  /* 0x000000043428723c */ /* 0x050ff00000001828 */
[C---:B------:R-:W-:Y:S01]  /*3aa0*/  HMMA.16816.F32 R36, R52.reuse, R6, R36 ;  /* 0x000000063424723c */ /* 0x040fe20000001824 */
[----:B------:R-:W4:Y:S07]  /*3ab0*/  LDSM.16.M88.4 R4, [R178+0x8000] ;  /* 0x00800000b204783b */ /* 0x000f2e0000000200 */
[----:B-----5:R-:W-:Y:S01]  /*3ac0*/  HMMA.16816.F32 R32, R52, R20, R32 ;  /* 0x000000143420723c */ /* 0x020fe20000001820 */
[----:B--2---:R-:W-:-:S07]  /*3ad0*/  IMAD.MOV.U32 R2, RZ, RZ, R234 ;  /* 0x000000ffff027224 */ /* 0x004fce00078e00ea */
[----:B------:R-:W-:Y:S01]  /*3ae0*/  HMMA.16816.F32 R28, R52, R22, R28 ;  /* 0x00000016341c723c */ /* 0x000fe2000000181c */
[----:B------:R-:W-:Y:S07]  /*3af0*/  LDSM.16.M88.4 R20, [R0+0x4800] ;  /* 0x004800000014783b */ /* 0x000fee0000000200 */
[C---:B-1----:R-:W-:Y:S08]  /*3b00*/  HMMA.16816.F32 R40, R60.reuse, R8, R40 ;  /* 0x000000083c28723c */ /* 0x042ff00000001828 */
[C---:B------:R-:W-:Y:S01]  /*3b10*/  HMMA.16816.F32 R36, R60.reuse, R10, R36 ;  /* 0x0000000a3c24723c */ /* 0x040fe20000001824 */
[----:B------:R-:W1:Y:S07]  /*3b20*/  LDSM.16.M88.4 R8, [R0+0x5000] ;  /* 0x005000000008783b */ /* 0x000e6e0000000200 */
[C---:B------:R-:W-:Y:S08]  /*3b30*/  HMMA.16816.F32 R48, R60.reuse, R56, R48 ;  /* 0x000000383c30723c */ /* 0x040ff00000001830 */
[C---:B---3--:R-:W-:Y:S08]  /*3b40*/  HMMA.16816.F32 R32, R60.reuse, R12, R32 ;  /* 0x0000000c3c20723c */ /* 0x048ff00000001820 */
[----:B------:R-:W-:Y:S01]  /*3b50*/  HMMA.16816.F32 R28, R60, R14, R28 ;  /* 0x0000000e3c1c723c */ /* 0x000fe2000000181c */
[----:B------:R2:W-:Y:S01]  /*3b60*/  LDSM.16.M88.4 R12, [R0+0x5800] ;  /* 0x00580000000c783b */ /* 0x0005e20000000200 */
[----:B------:R-:W-:-:S04]  /*3b70*/  DEPBAR.LE SB0, 0x2 ;  /* 0x000080800000791a */ /* 0x000fc80000000000 */
[----:B------:R-:W-:Y:S02]  /*3b80*/  BAR.SYNC.DEFER_BLOCKING 0x0 ;  /* 0x0000000000007b1d */ /* 0x000fe40000010000 */
[----:B------:R-:W-:Y:S08]  /*3b90*/  HMMA.16816.F32 R44, R60, R58, R44 ;  /* 0x0000003a3c2c723c */ /* 0x000ff0000000182c */
[----:B------:R-:W-:Y:S01]  /*3ba0*/  HMMA.16816.F32 R64, R52, R24, R64 ;  /* 0x000000183440723c */ /* 0x000fe20000001840 */
[----:B--2---:R-:W-:-:S07]  /*3bb0*/  @P2 IMAD.HI.U32 R0, R234, c[0x0][0x2c8], RZ ;  /* 0x0000b200ea002a27 */ /* 0x004fce00078e00ff */
[----:B------:R-:W-:Y:S01]  /*3bc0*/  HMMA.16816.F32 R72, R52, R26, R72 ;  /* 0x0000001a3448723c */ /* 0x000fe20000001848 */
[----:B------:R-:W-:Y:S01]  /*3bd0*/  @P2 SHF.R.U32.HI R2, RZ, c[0x0][0x2cc], R0 ;  /* 0x0000b300ff022a19 */ /* 0x000fe20000011600 */
[----:B------:R-:W-:Y:S06]  /*3be0*/  LDSM.16.MT88.4 R56, [R176+0x2000] ;  /* 0x00200000b038783b */ /* 0x000fec0000004200 */
[C---:B----4-:R-:W-:Y:S01]  /*3bf0*/  HMMA.16816.F32 R48, R4.reuse, R16, R48 ;  /* 0x000000100430723c */ /* 0x050fe20000001830 */
[----:B------:R-:W2:Y:S04]  /*3c00*/  SHFL.IDX PT, R0, R2, RZ, 0x1c1f ;  /* 0x001c1fff02007589 */ /* 0x000ea800000e0000 */
[----:B------:R-:W3:Y:S02]  /*3c10*/  SHFL.IDX PT, R2, R2, 0x1, 0x1c1f ;  /* 0x003c1f0002027f89 */ /* 0x000ee400000e0000 */
[----:B------:R-:W-:Y:S01]  /*3c20*/  IMAD.MOV.U32 R16, RZ, RZ, -0x40 ;  /* 0xffffffc0ff107424 */ /* 0x000fe200078e00ff */
[----:B-1----:R-:W-:Y:S01]  /*3c30*/  HMMA.16816.F32 R32, R4, R8, R32 ;  /* 0x000000080420723c */ /* 0x002fe20000001820 */
[----:B------:R-:W-:Y:S02]  /*3c40*/  LDSM.16.MT88.4 R124, [R177] ;  /* 0x00000000b17c783b */ /* 0x000fe40000004200 */
[----:B------:R-:W-:-:S02]  /*3c50*/  IMAD R16, R84, R16, 0x1 ;  /* 0x0000000154107424 */ /* 0x000fc400078e0210 */
[--C-:B------:R-:W-:Y:S01]  /*3c60*/  IMAD R84, R84, -0x40, R185.reuse ;  /* 0xffffffc054547824 */ /* 0x100fe200078e02b9 */
[----:B------:R-:W-:Y:S02]  /*3c70*/  LDSM.16.MT88.4 R104, [R165] ;  /* 0x00000000a568783b */ /* 0x000fe40000004200 */
[----:B------:R-:W-:Y:S01]  /*3c80*/  IADD3 R8, -R203, R16, R185 ;  /* 0x00000010cb087210 */ /* 0x000fe20007ffe1b9 */
[----:B------:R-:W-:Y:S01]  /*3c90*/  HMMA.16816.F32 R44, R4, R18, R44 ;  /* 0x00000012042c723c */ /* 0x000fe2000000182c */
[----:B------:R-:W-:Y:S01]  /*3ca0*/  IMAD.IADD R84, R84, 0x1, -R203 ;  /* 0x0000000154547824 */ /* 0x000fe200078e0acb */
[----:B------:R-:W-:Y:S02]  /*3cb0*/  LDSM.16.MT88.4 R112, [R176] ;  /* 0x00000000b070783b */ /* 0x000fe40000004200 */
[----:B------:R-:W-:Y:S02]  /*3cc0*/  IMAD.IADD R8, R8, 0x1, -R184 ;  /* 0x0000000108087824 */ /* 0x000fe400078e0ab8 */
[----:B------:R-:W-:Y:S02]  /*3cd0*/  LDSM.16.MT88.4 R120, [R219] ;  /* 0x00000000db78783b */ /* 0x000fe40000004200 */
[----:B------:R-:W-:Y:S01]  /*3ce0*/  HMMA.16816.F32 R64, R60, R68, R64 ;  /* 0x000000443c40723c */ /* 0x000fe20000001840 */
[C---:B--2---:R-:W-:Y:S01]  /*3cf0*/  IMAD.IADD R0, R8.reuse, 0x1, R0 ;  /* 0x0000000108007824 */ /* 0x044fe200078e0200 */
[----:B------:R-:W-:Y:S01]  /*3d00*/  LDSM.16.MT88.4 R80, [R165+0x4000] ;  /* 0x00400000a550783b */ /* 0x000fe20000004200 */
[----:B---3--:R-:W-:-:S03]  /*3d10*/  IMAD.IADD R8, R8, 0x1, R2 ;  /* 0x0000000108087824 */ /* 0x008fc600078e0202 */
[C---:B------:R-:W-:Y:S01]  /*3d20*/  IMNMX R2, R84.reuse, R0, PT ;  /* 0x0000000054027217 */ /* 0x040fe20003800200 */
[----:B------:R-:W-:Y:S01]  /*3d30*/  LDSM.16.MT88.4 R88, [R176+0x4000] ;  /* 0x00400000b058783b */ /* 0x000fe20000004200 */
[----:B------:R-:W-:Y:S01]  /*3d40*/  HMMA.16816.F32 R72, R60, R70, R72 ;  /* 0x000000463c48723c */ /* 0x000fe20000001848 */
[----:B------:R-:W-:Y:S02]  /*3d50*/  IMNMX R0, R84, R8, PT ;  /* 0x0000000854007217 */ /* 0x000fe40003800200 */
[C---:B------:R-:W-:Y:S01]  /*3d60*/  ISETP.GT.AND P4, PT, R2.reuse, RZ, PT ;  /* 0x000000ff0200720c */ /* 0x040fe20003f84270 */
[----:B------:R-:W-:Y:S01]  /*3d70*/  LDSM.16.MT88.4 R16, [R176+0x2800] ;  /* 0x00280000b010783b */ /* 0x000fe20000004200 */
[----:B------:R-:W-:Y:S02]  /*3d80*/  ISETP.GT.AND P3, PT, R2, 0x1, PT ;  /* 0x000000010200780c */ /* 0x000fe40003f64270 */
[----:B------:R-:W-:Y:S01]  /*3d90*/  FSEL R48, R48, -INF , P4 ;  /* 0xff80000030307808 */ /* 0x000fe20002000000 */
[----:B------:R-:W-:Y:S01]  /*3da0*/  HMMA.16816.F32 R40, R4, R20, R40 ;  /* 0x000000140428723c */ /* 0x000fe20000001828 */
[----:B------:R-:W-:Y:S01]  /*3db0*/  ISETP.GT.AND P1, PT, R0, RZ, PT ;  /* 0x000000ff0000720c */ /* 0x000fe20003f24270 */
[----:B------:R-:W-:Y:S01]  /*3dc0*/  LDSM.16.MT88.4 R136, [R165+0x800] ;  /* 0x00080000a588783b */ /* 0x000fe20000004200 */
[----:B------:R-:W-:-:S02]  /*3dd0*/  FSEL R49, R49, -INF , P3 ;  /* 0xff80000031317808 */ /* 0x000fc40001800000 */
[----:B------:R-:W-:Y:S01]  /*3de0*/  ISETP.GT.AND P4, PT, R2, 0x8, PT ;  /* 0x000000080200780c */ /* 0x000fe20003f84270 */
[----:B------:R-:W-:Y:S01]  /*3df0*/  LDSM.16.MT88.4 R24, [R165+0x2800] ;  /* 0x00280000a518783b */ /* 0x000fe20000004200 */
[----:B------:R-:W-:Y:S01]  /*3e00*/  ISETP.GT.AND P0, PT, R0, 0x1, PT ;  /* 0x000000010000780c */ /* 0x000fe20003f04270 */
[C---:B------:R-:W-:Y:S01]  /*3e10*/  HMMA.16816.F32 R36, R4.reuse, R22, R36 ;  /* 0x000000160424723c */ /* 0x040fe20000001824 */
[----:B------:R-:W-:Y:S01]  /*3e20*/  FSEL R50, R50, -INF , P1 ;  /* 0xff80000032327808 */ /* 0x000fe20000800000 */
[----:B------:R-:W-:Y:S01]  /*3e30*/  LDSM.16.MT88.4 R20, [R177+0x800] ;  /* 0x00080000b114783b */ /* 0x000fe20000004200 */
[----:B------:R-:W-:Y:S02]  /*3e40*/  ISETP.GT.AND P3, PT, R2, 0x9, PT ;  /* 0x000000090200780c */ /* 0x000fe40003f64270 */
[----:B------:R-:W-:Y:S02]  /*3e50*/  FSEL R44, R44, -INF , P4 ;  /* 0xff8000002c2c7808 */ /* 0x000fe40002000000 */
[----:B------:R-:W-:Y:S01]  /*3e60*/  FMNMX.FTZ R8, R48, R49, !PT ;  /* 0x0000003130087209 */ /* 0x000fe20007810000 */
[----:B------:R-:W-:Y:S01]  /*3e70*/  HMMA.16816.F32 R28, R4, R10, R28 ;  /* 0x0000000a041c723c */ /* 0x000fe2000000181c */
[----:B------:R-:W-:-:S02]  /*3e80*/  FSEL R51, R51, -INF , P0 ;  /* 0xff80000033337808 */ /* 0x000fc40000000000 */
[----:B------:R-:W-:Y:S02]  /*3e90*/  ISETP.GT.AND P1, PT, R0, 0x8, PT ;  /* 0x000000080000780c */ /* 0x000fe40003f24270 */
[----:B------:R-:W-:Y:S02]  /*3ea0*/  FSEL R45, R45, -INF , P3 ;  /* 0xff8000002d2d7808 */ /* 0x000fe40001800000 */
[----:B------:R-:W-:Y:S01]  /*3eb0*/  ISETP.GT.AND P4, PT, R2, 0x10, PT ;  /* 0x000000100200780c */ /* 0x000fe20003f84270 */
[----:B------:R-:W-:Y:S01]  /*3ec0*/  HMMA.16816.F32 R64, R4, R12, R64 ;  /* 0x0000000c0440723c */ /* 0x000fe20000001840 */
[----:B------:R-:W-:Y:S02]  /*3ed0*/  FMNMX.FTZ R8, R44, R8, !PT ;  /* 0x000000082c087209 */ /* 0x000fe40007810000 */
[----:B------:R-:W-:Y:S02]  /*3ee0*/  ISETP.GT.AND P0, PT, R0, 0x9, PT ;  /* 0x000000090000780c */ /* 0x000fe40003f04270 */
[----:B------:R-:W-:-:S02]  /*3ef0*/  FSEL R46, R46, -INF , P1 ;  /* 0xff8000002e2e7808 */ /* 0x000fc40000800000 */
[----:B------:R-:W-:Y:S01]  /*3f00*/  FMNMX.FTZ R13, R50, R51, !PT ;  /* 0x00000033320d7209 */ /* 0x000fe20007810000 */
[----:B------:R-:W-:Y:S01]  /*3f10*/  HMMA.16816.F32 R72, R4, R14, R72 ;  /* 0x0000000e0448723c */ /* 0x000fe20000001848 */
[----:B------:R-:W-:Y:S02]  /*3f20*/  ISETP.GT.AND P3, PT, R2, 0x11, PT ;  /* 0x000000110200780c */ /* 0x000fe40003f64270 */
[----:B------:R-:W-:Y:S02]  /*3f30*/  ISETP.GT.AND P1, PT, R0, 0x10, PT ;  /* 0x000000100000780c */ /* 0x000fe40003f24270 */
[----:B------:R-:W-:Y:S02]  /*3f40*/  FMNMX.FTZ R8, R45, R8, !PT ;  /* 0x000000082d087209 */ /* 0x000fe40007810000 */
[----:B------:R-:W-:Y:S02]  /*3f50*/  FSEL R7, R40, -INF , P4 ;  /* 0xff80000028077808 */ /* 0x000fe40002000000 */
[----:B------:R-:W-:-:S02]  /*3f60*/  FSEL R47, R47, -INF , P0 ;  /* 0xff8000002f2f7808 */ /* 0x000fc40000000000 */
[----:B------:R-:W-:Y:S02]  /*3f70*/  FMNMX.FTZ R13, R46, R13, !PT ;  /* 0x0000000d2e0d7209 */ /* 0x000fe40007810000 */
[----:B------:R-:W-:Y:S02]  /*3f80*/  ISETP.GT.AND P0, PT, R0, 0x11, PT ;  /* 0x000000110000780c */ /* 0x000fe40003f04270 */
[----:B------:R-:W-:Y:S02]  /*3f90*/  FSEL R6, R41, -INF , P3 ;  /* 0xff80000029067808 */ /* 0x000fe40001800000 */
[----:B------:R-:W-:Y:S02]  /*3fa0*/  FSEL R11, R42, -INF , P1 ;  /* 0xff8000002a0b7808 */ /* 0x000fe40000800000 */
[C---:B------:R-:W-:Y:S02]  /*3fb0*/  ISETP.GT.AND P1, PT, R2.reuse, 0x18, PT ;  /* 0x000000180200780c */ /* 0x040fe40003f24270 */
[----:B------:R-:W-:-:S02]  /*3fc0*/  ISETP.GT.AND P3, PT, R2, 0x21, PT ;  /* 0x000000210200780c */ /* 0x000fc40003f64270 */
[----:B------:R-:W-:Y:S02]  /*3fd0*/  FMNMX.FTZ R8, R7, R8, !PT ;  /* 0x0000000807087209 */ /* 0x000fe40007810000 */
[----:B------:R-:W-:Y:S02]  /*3fe0*/  FMNMX.FTZ R13, R47, R13, !PT ;  /* 0x0000000d2f0d7209 */ /* 0x000fe40007810000 */
[----:B------:R-:W-:Y:S02]  /*3ff0*/  FSEL R10, R43, -INF , P0 ;  /* 0xff8000002b0a7808 */ /* 0x000fe40000000000 */
[C---:B------:R-:W-:Y:S01]  /*4000*/  ISETP.GT.AND P5, PT, R2.reuse, 0x19, PT ;  /* 0x000000190200780c */ /* 0x040fe20003fa4270 */
[----:B------:R-:W-:Y:S01]  /*4010*/  LDSM.16.MT88.4 R40, [R177+0x2000] ;  /* 0x00200000b128783b */ /* 0x000fe20000004200 */
[----:B------:R-:W-:Y:S02]  /*4020*/  ISETP.GT.AND P0, PT, R2, 0x28, PT ;  /* 0x000000280200780c */ /* 0x000fe40003f04270 */
[----:B------:R-:W-:-:S02]  /*4030*/  FSEL R5, R36, -INF , P1 ;  /* 0xff80000024057808 */ /* 0x000fc40000800000 */
[----:B------:R-:W-:Y:S02]  /*4040*/  FSEL R161, R33, -INF , P3 ;  /* 0xff80000021a17808 */ /* 0x000fe40001800000 */
[----:B------:R-:W-:Y:S02]  /*4050*/  FMNMX.FTZ R12, R6, R8, !PT ;  /* 0x00000008060c7209 */ /* 0x000fe40007810000 */
[----:B------:R-:W-:Y:S02]  /*4060*/  ISETP.GT.AND P3, PT, R0, 0x18, PT ;  /* 0x000000180000780c */ /* 0x000fe40003f64270 */
[----:B------:R-:W-:Y:S02]  /*4070*/  FMNMX.FTZ R13, R11, R13, !PT ;  /* 0x0000000d0b0d7209 */ /* 0x000fe40007810000 */
[C---:B------:R-:W-:Y:S02]  /*4080*/  ISETP.GT.AND P4, PT, R2.reuse, 0x20, PT ;  /* 0x000000200200780c */ /* 0x040fe40003f84270 */
[----:B------:R-:W-:-:S02]  /*4090*/  ISETP.GT.AND P1, PT, R2, 0x29, PT ;  /* 0x000000290200780c */ /* 0x000fc40003f24270 */
[----:B------:R-:W-:Y:S02]  /*40a0*/  FSEL R4, R37, -INF , P5 ;  /* 0xff80000025047808 */ /* 0x000fe40002800000 */
        /* <DEDUP_REMOVED lines=8> */
[----:B------:R-:W-:Y:S02]  /*4130*/  FSEL R8, R39, -INF , P0 ;  /* 0xff80000027087808 */ /* 0x000fe40000000000 */
[----:B------:R-:W-:Y:S02]  /*4140*/  ISETP.GT.AND P1, PT, R0, 0x20, PT ;  /* 0x000000200000780c */ /* 0x000fe40003f24270 */
[----:B------:R-:W-:-:S02]  /*4150*/  FMNMX.FTZ R13, R9, R13, !PT ;  /* 0x0000000d090d7209 */ /* 0x000fc40007810000 */
[C---:B------:R-:W-:Y:S02]  /*4160*/  ISETP.GT.AND P6, PT, R2.reuse, 0x30, PT ;  /* 0x000000300200780c */ /* 0x040fe40003fc4270 */
[C---:B------:R-:W-:Y:S02]  /*4170*/  ISETP.GT.AND P5, PT, R2.reuse, 0x31, PT ;  /* 0x000000310200780c */ /* 0x040fe40003fa4270 */
[C---:B------:R-:W-:Y:S02]  /*4180*/  ISETP.GT.AND P4, PT, R2.reuse, 0x38, PT ;  /* 0x000000380200780c */ /* 0x040fe40003f84270 */
[----:B------:R-:W-:Y:S02]  /*4190*/  ISETP.GT.AND P3, PT, R2, 0x39, PT ;  /* 0x000000390200780c */ /* 0x000fe40003f64270 */
[----:B------:R-:W-:Y:S02]  /*41a0*/  FMNMX.FTZ R2, R159, R12, !PT ;  /* 0x0000000c9f027209 */ /* 0x000fe40007810000 */
[----:B------:R-:W-:-:S02]  /*41b0*/  ISETP.GT.AND P0, PT, R0, 0x21, PT ;  /* 0x000000210000780c */ /* 0x000fc40003f04270 */
[----:B------:R-:W-:Y:S02]  /*41c0*/  FSEL R166, R34, -INF , P1 ;  /* 0xff80000022a67808 */ /* 0x000fe40000800000 */
[----:B------:R-:W-:Y:S02]  /*41d0*/  FMNMX.FTZ R13, R8, R13, !PT ;  /* 0x0000000d080d7209 */ /* 0x000fe40007810000 */
[----:B------:R-:W-:Y:S02]  /*41e0*/  FMNMX.FTZ R2, R161, R2, !PT ;  /* 0x00000002a1027209 */ /* 0x000fe40007810000 */
[----:B------:R-:W-:Y:S02]  /*41f0*/  FSEL R167, R35, -INF , P0 ;  /* 0xff80000023a77808 */ /* 0x000fe40000000000 */
[----:B------:R-:W-:Y:S01]  /*4200*/  ISETP.GT.AND P0, PT, R0, 0x28, PT ;  /* 0x000000280000780c */ /* 0x000fe20003f04270 */
[----:B------:R-:W-:Y:S01]  /*4210*/  LDSM.16.MT88.4 R32, [R176+0x800] ;  /* 0x00080000b020783b */ /* 0x000fe20000004200 */
[----:B------:R-:W-:-:S02]  /*4220*/  FMNMX.FTZ R13, R166, R13, !PT ;  /* 0x0000000da60d7209 */ /* 0x000fc40007810000 */
[----:B------:R-:W-:Y:S02]  /*4230*/  FMNMX.FTZ R2, R160, R2, !PT ;  /* 0x00000002a0027209 */ /* 0x000fe40007810000 */
[----:B------:R-:W-:Y:S02]  /*4240*/  ISETP.GT.AND P1, PT, R0, 0x29, PT ;  /* 0x000000290000780c */ /* 0x000fe40003f24270 */
[----:B------:R-:W-:Y:S02]  /*4250*/  FSEL R169, R30, -INF , P0 ;  /* 0xff8000001ea97808 */ /* 0x000fe40000000000 */
[----:B------:R-:W-:Y:S02]  /*4260*/  FMNMX.FTZ R13, R167, R13, !PT ;  /* 0x0000000da70d7209 */ /* 0x000fe40007810000 */
[----:B------:R-:W-:Y:S02]  /*4270*/  FSEL R173, R64, -INF , P6 ;  /* 0xff80000040ad7808 */ /* 0x000fe40003000000 */
[----:B------:R-:W-:-:S02]  /*4280*/  FMNMX.FTZ R2, R162, R2, !PT ;  /* 0x00000002a2027209 */ /* 0x000fc40007810000 */
[----:B------:R-:W-:Y:S02]  /*4290*/  FSEL R170, R31, -INF , P1 ;  /* 0xff8000001faa7808 */ /* 0x000fe40000800000 */
[C---:B------:R-:W-:Y:S01]  /*42a0*/  ISETP.GT.AND P1, PT, R0.reuse, 0x30, PT ;  /* 0x000000300000780c */ /* 0x040fe20003f24270 */
[----:B------:R-:W-:Y:S01]  /*42b0*/  LDSM.16.MT88.4 R28, [R158+0x800] ;  /* 0x000800009e1c783b */ /* 0x000fe20000004200 */
        /* <DEDUP_REMOVED lines=9> */
[----:B------:R-:W-:Y:S01]  /*4350*/  ISETP.GT.AND P1, PT, R0, 0x38, PT ;  /* 0x000000380000780c */ /* 0x000fe20003f24270 */
[----:B------:R-:W-:Y:S01]  /*4360*/  LDSM.16.MT88.4 R64, [R158+0x2000] ;  /* 0x002000009e40783b */ /* 0x000fe20000004200 */
[----:B------:R-:W-:-:S02]  /*4370*/  FMNMX.FTZ R13, R142, R13, !PT ;  /* 0x0000000d8e0d7209 */ /* 0x000fc40007810000 */
[----:B------:R-:W-:Y:S02]  /*4380*/  FSEL R168, R73, -INF , P3 ;  /* 0xff80000049a87808 */ /* 0x000fe40001800000 */
[----:B------:R-:W-:Y:S02]  /*4390*/  FMNMX.FTZ R2, R171, R2, !PT ;  /* 0x00000002ab027209 */ /* 0x000fe40007810000 */
[----:B------:R-:W-:Y:S02]  /*43a0*/  ISETP.GT.AND P0, PT, R0, 0x39, PT ;  /* 0x000000390000780c */ /* 0x000fe40003f04270 */
[----:B------:R-:W-:Y:S02]  /*43b0*/  FSEL R140, R74, -INF , P1 ;  /* 0xff8000004a8c7808 */ /* 0x000fe40000800000 */
[----:B------:R-:W-:Y:S02]  /*43c0*/  FMNMX.FTZ R13, R141, R13, !PT ;  /* 0x0000000d8d0d7209 */ /* 0x000fe40007810000 */
[----:B------:R-:W-:-:S02]  /*43d0*/  FMNMX.FTZ R2, R168, R2, !PT ;  /* 0x00000002a8027209 */ /* 0x000fc40007810000 */
        /* <DEDUP_REMOVED lines=27> */
[----:B------:R-:W1:Y:S01]  /*4590*/  LDSM.16.MT88.4 R48, [R165+0x2000] ;  /* 0x00200000a530783b */ /* 0x000e620000004200 */
[----:B------:R-:W-:Y:S01]  /*45a0*/  FFMA.FTZ R149, R47, c[0x0][0x2d0], -R163 ;  /* 0x0000b4002f957a23 */ /* 0x000fe200000108a3 */
[----:B------:R-:W2:Y:S01]  /*45b0*/  MUFU.EX2 R156, R156 ;  /* 0x0000009c009c7308 */ /* 0x000ea20000000800 */
[--C-:B------:R-:W-:Y:S02]  /*45c0*/  FFMA.FTZ R150, R7, c[0x0][0x2d0], -R143.reuse ;  /* 0x0000b40007967a23 */ /* 0x100fe4000001088f */
[--C-:B------:R-:W-:Y:S02]  /*45d0*/  FFMA.FTZ R146, R6, c[0x0][0x2d0], -R143.reuse ;  /* 0x0000b40006927a23 */ /* 0x100fe4000001088f */
[----:B------:R-:W-:-:S02]  /*45e0*/  FFMA.FTZ R145, R5, c[0x0][0x2d0], -R143 ;  /* 0x0000b40005917a23 */ /* 0x000fc4000001088f */
[----:B------:R-:W-:Y:S01]  /*45f0*/  FFMA.FTZ R132, R4, c[0x0][0x2d0], -R143 ;  /* 0x0000b40004847a23 */ /* 0x000fe2000001088f */
[----:B------:R-:W-:Y:S01]  /*4600*/  MUFU.EX2 R155, R155 ;  /* 0x0000009b009b7308 */ /* 0x000fe20000000800 */
[----:B------:R-:W3:Y:S01]  /*4610*/  LDSM.16.MT88.4 R4, [R219+0x4000] ;  /* 0x00400000db04783b */ /* 0x000ee20000004200 */
[--C-:B------:R-:W-:Y:S02]  /*4620*/  FFMA.FTZ R148, R11, c[0x0][0x2d0], -R163.reuse ;  /* 0x0000b4000b947a23 */ /* 0x100fe400000108a3 */
[--C-:B------:R-:W-:Y:S02]  /*4630*/  FFMA.FTZ R144, R10, c[0x0][0x2d0], -R163.reuse ;  /* 0x0000b4000a907a23 */ /* 0x100fe400000108a3 */
[--C-:B------:R-:W-:Y:S02]  /*4640*/  FFMA.FTZ R147, R9, c[0x0][0x2d0], -R163.reuse ;  /* 0x0000b40009937a23 */ /* 0x100fe400000108a3 */
[----:B------:R-:W4:Y:S01]  /*4650*/  MUFU.EX2 R151, R151 ;  /* 0x0000009700977308 */ /* 0x000f220000000800 */
[----:B------:R-:W-:Y:S01]  /*4660*/  FFMA.FTZ R133, R8, c[0x0][0x2d0], -R163 ;  /* 0x0000b40008857a23 */ /* 0x000fe200000108a3 */
[----:B--2---:R-:W-:Y:S01]  /*4670*/  F2FP.PACK_AB R96, R156, R157 ;  /* 0x0000009d9c60723e */ /* 0x004fe200000000ff */
[----:B------:R-:W2:Y:S01]  /*4680*/  LDSM.16.MT88.4 R8, [R177+0x2800] ;  /* 0x00280000b108783b */ /* 0x000ea20000004200 */
[----:B------:R-:W-:-:S02]  /*4690*/  FFMA.FTZ R159, R159, c[0x0][0x2d0], -R143 ;  /* 0x0000b4009f9f7a23 */ /* 0x000fc4000001088f */
[--C-:B------:R-:W-:Y:S02]  /*46a0*/  FFMA.FTZ R161, R161, c[0x0][0x2d0], -R143.reuse ;  /* 0x0000b400a1a17a23 */ /* 0x100fe4000001088f */
[----:B------:R-:W-:Y:S01]  /*46b0*/  MUFU.EX2 R154, R154 ;  /* 0x0000009a009a7308 */ /* 0x000fe20000000800 */
[--C-:B------:R-:W-:Y:S02]  /*46c0*/  FFMA.FTZ R160, R160, c[0x0][0x2d0], -R143.reuse ;  /* 0x0000b400a0a07a23 */ /* 0x100fe4000001088f */
[----:B------:R-:W-:Y:S02]  /*46d0*/  FFMA.FTZ R162, R162, c[0x0][0x2d0], -R143 ;  /* 0x0000b400a2a27a23 */ /* 0x000fe4000001088f */
[--C-:B------:R-:W-:Y:S02]  /*46e0*/  FFMA.FTZ R166, R166, c[0x0][0x2d0], -R163.reuse ;  /* 0x0000b400a6a67a23 */ /* 0x100fe400000108a3 */
[--C-:B------:R-:W-:Y:S01]  /*46f0*/  FFMA.FTZ R167, R167, c[0x0][0x2d0], -R163.reuse ;  /* 0x0000b400a7a77a23 */ /* 0x100fe200000108a3 */
[----:B------:R-:W5:Y:S01]  /*4700*/  MUFU.EX2 R153, R153 ;  /* 0x0000009900997308 */ /* 0x000f620000000800 */
[----:B----4-:R-:W-:Y:S01]  /*4710*/  F2FP.PACK_AB R98, R151, R155 ;  /* 0x0000009b9762723e */ /* 0x010fe200000000ff */
[----:B------:R-:W-:-:S02]  /*4720*/  FFMA.FTZ R169, R169, c[0x0][0x2d0], -R163 ;  /* 0x0000b400a9a97a23 */ /* 0x000fc400000108a3 */
[----:B------:R-:W-:Y:S02]  /*4730*/  FFMA.FTZ R170, R170, c[0x0][0x2d0], -R163 ;  /* 0x0000b400aaaa7a23 */ /* 0x000fe400000108a3 */
[--C-:B------:R-:W-:Y:S02]  /*4740*/  FFMA.FTZ R232, R168, c[0x0][0x2d0], -R143.reuse ;  /* 0x0000b400a8e87a23 */ /* 0x100fe4000001088f */
[----:B------:R-:W-:Y:S01]  /*4750*/  MUFU.EX2 R152, R152 ;  /* 0x0000009800987308 */ /* 0x000fe20000000800 */
[--C-:B------:R-:W-:Y:S02]  /*4760*/  FFMA.FTZ R173, R173, c[0x0][0x2d0], -R143.reuse ;  /* 0x0000b400adad7a23 */ /* 0x100fe4000001088f */
[--C-:B------:R-:W-:Y:S02]  /*4770*/  FFMA.FTZ R172, R172, c[0x0][0x2d0], -R143.reuse ;  /* 0x0000b400acac7a23 */ /* 0x100fe4000001088f */
[----:B------:R-:W-:Y:S02]  /*4780*/  FFMA.FTZ R171, R171, c[0x0][0x2d0], -R143 ;  /* 0x0000b400abab7a23 */ /* 0x000fe4000001088f */
[--C-:B------:R-:W-:Y:S01]  /*4790*/  FFMA.FTZ R168, R142, c[0x0][0x2d0], -R163.reuse ;  /* 0x0000b4008ea87a23 */ /* 0x100fe200000108a3 */
[----:B------:R-:W4:Y:S01]  /*47a0*/  MUFU.EX2 R149, R149 ;  /* 0x0000009500957308 */ /* 0x000f220000000800 */
        /* <DEDUP_REMOVED lines=10> */
[----:B------:R-:W4:Y:S01]  /*4850*/  MUFU.EX2 R146, R146 ;  /* 0x0000009200927308 */ /* 0x000f220000000800 */
        /* <DEDUP_REMOVED lines=18> */
[----:B------:R-:W2:Y:S06]  /*4980*/  MUFU.EX2 R161, R161 ;  /* 0x000000a100a17308 */ /* 0x000eac0000000800 */
[C---:B-1----:R-:W-:Y:S02]  /*4990*/  HMMA.16816.F32 R44, R96.reuse, R48, RZ ;  /* 0x00000030602c723c */ /* 0x042fe400000018ff */
        /* <DEDUP_REMOVED lines=27> */
[C---:B---3--:R-:W-:Y:S07]  /*4b50*/  HMMA.16816.F32 R92, R96.reuse, R4, RZ ;  /* 0x00000004605c723c */ /* 0x048fee00000018ff */
[----:B----4-:R-:W-:Y:S01]  /*4b60*/  F2FP.PACK_AB R4, R146, R150 ;  /* 0x000000969204723e */ /* 0x010fe200000000ff */
[----:B------:R-:W-:Y:S01]  /*4b70*/  HMMA.16816.F32 R96, R96, R6, RZ ;  /* 0x000000066060723c */ /* 0x000fe200000018ff */
[----:B-----5:R-:W-:Y:S01]  /*4b80*/  F2FP.PACK_AB R5, R144, R148 ;  /* 0x000000949005723e */ /* 0x020fe200000000ff */
        /* <DEDUP_REMOVED lines=9> */
[----:B--2---:R-:W-:Y:S01]  /*4c20*/  HMMA.16816.F32 R36, R4, R8, R36 ;  /* 0x000000080424723c */ /* 0x004fe20000001824 */
[----:B------:R-:W-:-:S07]  /*4c30*/  FADD.FTZ R147, R133, R147 ;  /* 0x0000009385937221 */ /* 0x000fce0000010000 */
        /* <DEDUP_REMOVED lines=10> */
[----:B------:R-:W5:Y:S07]  /*4ce0*/  LDSM.16.MT88.4 R12, [R158+0x4800] ;  /* 0x004800009e0c783b */ /* 0x000f6e0000004200 */
        /* <DEDUP_REMOVED lines=19> */
[C---:B------:R-:W-:Y:S01]  /*4e20*/  HMMA.16816.F32 R72, R4.reuse, R22, R72 ;  /* 0x000000160448723c */ /* 0x040fe20000001848 */
[----:B------:R-:W-:Y:S07]  /*4e30*/  LDSM.16.MT88.4 R20, [R177+0x5000] ;  /* 0x00500000b114783b */ /* 0x000fee0000004200 */
[C---:B-----5:R-:W-:Y:S08]  /*4e40*/  HMMA.16816.F32 R92, R4.reuse, R12, R92 ;  /* 0x0000000c045c723c */ /* 0x060ff0000000185c */
[----:B------:R-:W-:Y:S01]  /*4e50*/  HMMA.16816.F32 R96, R4, R14, R96 ;  /* 0x0000000e0460723c */ /* 0x000fe20000001860 */
[----:B------:R-:W4:Y:S06]  /*4e60*/  LDSM.16.MT88.4 R12, [R177+0x3000] ;  /* 0x00300000b10c783b */ /* 0x000f2c0000004200 */
[----:B------:R-:W-:Y:S01]  /*4e70*/  F2FP.PACK_AB R4, R161, R159 ;  /* 0x0000009fa104723e */ /* 0x000fe200000000ff */
[----:B------:R-:W-:Y:S01]  /*4e80*/  FADD.FTZ R159, R159, R145 ;  /* 0x000000919f9f7221 */ /* 0x000fe20000010000 */
[----:B-1----:R-:W-:Y:S01]  /*4e90*/  F2FP.PACK_AB R5, R167, R166 ;  /* 0x000000a6a705723e */ /* 0x002fe200000000ff */
[----:B------:R-:W-:Y:S01]  /*4ea0*/  FADD.FTZ R166, R166, R147 ;  /* 0x00000093a6a67221 */ /* 0x000fe20000010000 */
[----:B------:R-:W-:Y:S01]  /*4eb0*/  F2FP.PACK_AB R6, R162, R160 ;  /* 0x000000a0a206723e */ /* 0x000fe200000000ff */
[----:B------:R-:W-:Y:S01]  /*4ec0*/  FADD.FTZ R159, R161, R159 ;  /* 0x0000009fa19f7221 */ /* 0x000fe20000010000 */
[----:B------:R-:W-:Y:S01]  /*4ed0*/  F2FP.PACK_AB R7, R170, R169 ;  /* 0x000000a9aa07723e */ /* 0x000fe200000000ff */
[----:B------:R-:W-:-:S02]  /*4ee0*/  FADD.FTZ R166, R167, R166 ;  /* 0x000000a6a7a67221 */ /* 0x000fc40000010000 */
[----:B------:R-:W-:Y:S02]  /*4ef0*/  FADD.FTZ R160, R160, R159 ;  /* 0x0000009fa0a07221 */ /* 0x000fe40000010000 */
[----:B------:R-:W-:Y:S02]  /*4f00*/  FADD.FTZ R169, R169, R166 ;  /* 0x000000a6a9a97221 */ /* 0x000fe40000010000 */
[C---:B--2---:R-:W-:Y:S01]  /*4f10*/  HMMA.16816.F32 R128, R4.reuse, R8, R128 ;  /* 0x000000080480723c */ /* 0x044fe20000001880 */
[----:B------:R-:W-:Y:S02]  /*4f20*/  FADD.FTZ R160, R162, R160 ;  /* 0x000000a0a2a07221 */ /* 0x000fe40000010000 */
[----:B------:R-:W-:Y:S02]  /*4f30*/  FADD.FTZ R169, R170, R169 ;  /* 0x000000a9aaa97221 */ /* 0x000fe40000010000 */
[----:B------:R-:W-:Y:S02]  /*4f40*/  FADD.FTZ R160, R173, R160 ;  /* 0x000000a0ada07221 */ /* 0x000fe40000010000 */
[----:B------:R-:W-:Y:S01]  /*4f50*/  FADD.FTZ R169, R168, R169 ;  /* 0x000000a9a8a97221 */ /* 0x000fe20000010000 */
[----:B------:R-:W-:Y:S01]  /*4f60*/  HMMA.16816.F32 R124, R4, R10, R124 ;  /* 0x0000000a047c723c */ /* 0x000fe2000000187c */
[----:B------:R-:W1:Y:S01]  /*4f70*/  LDSM.16.MT88.4 R8, [R176+0x3000] ;  /* 0x00300000b008783b */ /* 0x000e620000004200 */
[----:B------:R-:W-:-:S02]  /*4f80*/  FADD.FTZ R160, R172, R160 ;  /* 0x000000a0aca07221 */ /* 0x000fc40000010000 */
[----:B------:R-:W-:Y:S02]  /*4f90*/  FADD.FTZ R169, R174, R169 ;  /* 0x000000a9aea97221 */ /* 0x000fe40000010000 */
[----:B------:R-:W-:Y:S02]  /*4fa0*/  FADD.FTZ R160, R171, R160 ;  /* 0x000000a0aba07221 */ /* 0x000fe40000010000 */
[----:B---3--:R-:W-:Y:S01]  /*4fb0*/  HMMA.16816.F32 R100, R4, R16, R100 ;  /* 0x000000100464723c */ /* 0x008fe20000001864 */
[----:B------:R-:W-:-:S07]  /*4fc0*/  FADD.FTZ R169, R175, R169 ;  /* 0x000000a9afa97221 */ /* 0x000fce0000010000 */
[C---:B------:R-:W-:Y:S01]  /*4fd0*/  HMMA.16816.F32 R104, R4.reuse, R18, R104 ;  /* 0x000000120468723c */ /* 0x040fe20000001868 */
[----:B------:R-:W2:Y:S07]  /*4fe0*/  LDSM.16.MT88.4 R16, [R158+0x3000] ;  /* 0x003000009e10783b */ /* 0x000eae0000004200 */
[C---:B----4-:R-:W-:Y:S08]  /*4ff0*/  HMMA.16816.F32 R36, R4.reuse, R12, R36 ;  /* 0x0000000c0424723c */ /* 0x050ff00000001824 */
        /* <DEDUP_REMOVED lines=29> */
[----:B------:R-:W-:-:S02]  /*51d0*/  F2FP.PACK_AB R4, R172, R173 ;  /* 0x000000adac04723e */ /* 0x000fc400000000ff */
[----:B------:R-:W-:Y:S02]  /*51e0*/  F2FP.PACK_AB R5, R174, R168 ;  /* 0x000000a8ae05723e */ /* 0x000fe400000000ff */
[C---:B------:R-:W-:Y:S01]  /*51f0*/  F2FP.PACK_AB R6, R232.reuse, R171 ;  /* 0x000000abe806723e */ /* 0x040fe200000000ff */
[----:B------:R-:W-:Y:S01]  /*5200*/  FADD.FTZ R232, R232, R160 ;  /* 0x000000a0e8e87221 */ /* 0x000fe20000010000 */
[C---:B------:R-:W-:Y:S01]  /*5210*/  F2FP.PACK_AB R7, R229.reuse, R175 ;  /* 0x000000afe507723e */ /* 0x040fe200000000ff */
[----:B------:R-:W-:-:S06]  /*5220*/  FADD.FTZ R229, R229, R169 ;  /* 0x000000a9e5e57221 */ /* 0x000fcc0000010000 */
        /* <DEDUP_REMOVED lines=28> */
[----:B------:R-:W-:-:S13]  /*53f0*/  ISETP.GE.AND P0, PT, R4, R223, PT ;  /* 0x000000df0400720c */ /* 0x000fda0003f06270 */
        /* <DEDUP_REMOVED lines=14> */
[----:B------:R-:W-:Y:S02]  /*54e0*/  ISETP.GE.AND P0, PT, R197, c[0x0][0x1d4], PT ;  /* 0x00007500c5007a0c */ /* 0x000fe40003f06270 */
[C---:B------:R-:W-:Y:S01]  /*54f0*/  LEA R6, P4, R5.reuse, R8, 0x6 ;  /* 0x0000000805067211 */ /* 0x040fe200078830ff */
[----:B------:R-:W-:Y:S01]  /*5500*/  @!PT LDS RZ, [RZ] ;  /* 0x00000000fffff984 */ /* 0x000fe20000000800 */
[----:B------:R-:W-:Y:S01]  /*5510*/  @!PT LDS RZ, [RZ] ;  /* 0x00000000fffff984 */ /* 0x000fe20000000800 */
[----:B------:R-:W-:Y:S01]  /*5520*/  @!PT LDS RZ, [RZ] ;  /* 0x00000000fffff984 */ /* 0x000fe20000000800 */
[----:B------:R1:W-:Y:S03]  /*5530*/  LDGSTS.E.BYPASS.LTC128B.128 [R202+0xc100], [R8.64], !P3 ;  /* 0x0c10000008ca7fae */ /* 0x0003e6000d901d48 */
[----:B------:R-:W-:-:S03]  /*5540*/  LEA.HI.X R7, R5, R9, R4, 0x6, P4 ;  /* 0x0000000905077211 */ /* 0x000fc600020f3404 */
[----:B------:R1:W-:Y:S04]  /*5550*/  LDGSTS.E.BYPASS.LTC128B.128 [R202+0xe100], [R8.64+0x80], !P1 ;  /* 0x0e10008008ca7fae */ /* 0x0003e8000c901d48 */
[----:B------:R1:W-:Y:S04]  /*5560*/  LDGSTS.E.BYPASS.LTC128B.128 [R202+0x10100], [R8.64+0x100], !P0 ;  /* 0x1010010008ca7fae */ /* 0x0003e8000c101d48 */
[----:B------:R1:W-:Y:S04]  /*5570*/  LDGSTS.E.BYPASS.LTC128B.128 [R202+0xd100], [R6.64], !P3 ;  /* 0x0d10000006ca7fae */ /* 0x0003e8000d901d48 */
[----:B------:R1:W-:Y:S04]  /*5580*/  LDGSTS.E.BYPASS.LTC128B.128 [R202+0xf100], [R6.64+0x80], !P1 ;  /* 0x0f10008006ca7fae */ /* 0x0003e8000c901d48 */
[----:B------:R1:W-:Y:S02]  /*5590*/  LDGSTS.E.BYPASS.LTC128B.128 [R202+0x11100], [R6.64+0x100], !P0 ;  /* 0x1110010006ca7fae */ /* 0x0003e4000c101d48 */
.L_x_2134:
[----:B------:R-:W-:Y:S05]  /*55a0*/  BSYNC B0 ;  /* 0x0000000000007941 */ /* 0x000fea0003800000 */
.L_x_2133:
[----:B------:R-:W-:Y:S01]  /*55b0*/  @P2 IMAD.HI.U32 R4, R189, c[0x0][0x2c8], RZ ;  /* 0x0000b200bd042a27 */ /* 0x000fe200078e00ff */
[----:B------:R-:W-:Y:S01]  /*55c0*/  IADD3 R235, R3, -0x2, RZ ;  /* 0xfffffffe03eb7810 */ /* 0x000fe20007ffe0ff */
[----:B------:R-:W0:Y:S02]  /*55d0*/  LDGDEPBAR ;  /* 0x00000000000079af */ /* 0x000e240000000000 */
[----:B------:R-:W-:Y:S01]  /*55e0*/  IMAD.MOV.U32 R5, RZ, RZ, R189 ;  /* 0x000000ffff057224 */ /* 0x000fe200078e00bd */
[----:B------:R-:W-:Y:S01]  /*55f0*/  @P2 SHF.R.U32.HI R5, RZ, c[0x0][0x2cc], R4 ;  /* 0x0000b300ff052a19 */ /* 0x000fe20000011604 */
[----:B------:R-:W-:-:S02]  /*5600*/  IMAD.MOV.U32 R133, RZ, RZ, 0x1 ;  /* 0x00000001ff857424 */ /* 0x000fc400078e00ff */
[----:B------:R-:W-:Y:S01]  /*5610*/  IMAD.MOV.U32 R228, RZ, RZ, RZ ;  /* 0x000000ffffe47224 */ /* 0x000fe200078e00ff */
[----:B------:R-:W-:-:S04]  /*5620*/  IADD3 R5, R5, R185, -R184 ;  /* 0x000000b905057210 */ /* 0x000fc80007ffe8b8 */
[----:B------:R-:W-:-:S04]  /*5630*/  SHF.R.S32.HI R4, RZ, 0x1f, R5 ;  /* 0x0000001fff047819 */ /* 0x000fc80000011405 */
[----:B------:R-:W-:-:S04]  /*5640*/  LEA.HI R4, R4, R5, RZ, 0x6 ;  /* 0x0000000504047211 */ /* 0x000fc800078f30ff */
[----:B------:R-:W-:-:S04]  /*5650*/  SHF.R.S32.HI R233, RZ, 0x6, R4 ;  /* 0x00000006ffe97819 */ /* 0x000fc80000011404 */
[----:B------:R-:W-:-:S04]  /*5660*/  IMNMX R233, R223, R233, !PT ;  /* 0x000000e9dfe97217 */ /* 0x000fc80007800200 */
[----:B------:R-:W-:-:S13]  /*5670*/  ISETP.GE.AND P0, PT, R235, R233, PT ;  /* 0x000000e9eb00720c */ /* 0x000fda0003f06270 */
[----:B------:R-:W-:Y:S05]  /*5680*/  @!P0 BRA `(.L_x_2135) ;  /* 0x00002e2000008947 */ /* 0x000fea0003800000 */
[----:B------:R-:W-:Y:S01]  /*5690*/  MOV R132, R0 ;  /* 0x0000000000847202 */ /* 0x000fe20000000f00 */
[----:B------:R-:W-:Y:S01]  /*56a0*/  IMAD.MOV.U32 R236, RZ, RZ, R235 ;  /* 0x000000ffffec7224 */ /* 0x000fe200078e00eb */
[----:B------:R-:W-:Y:S01]  /*56b0*/  MOV R3, R2 ;  /* 0x0000000200037202 */ /* 0x000fe20000000f00 */
[----:B------:R-:W-:Y:S01]  /*56c0*/  IMAD.MOV.U32 R133, RZ, RZ, 0x1 ;  /* 0x00000001ff857424 */ /* 0x000fe200078e00ff */
[----:B------:R-:W-:Y:S02]  /*56d0*/  MOV R228, RZ ;  /* 0x000000ff00e47202 */ /* 0x000fe40000000f00 */
.L_x_2136:
[----:B------:R-:W-:Y:S04]  /*56e0*/  DEPBAR.LE SB0, 0x2 ;  /* 0x000080800000791a */ /* 0x000fe80000000000 */
[----:B------:R-:W-:Y:S01]  /*56f0*/  WARPSYNC 0xffffffff ;  /* 0xffffffff00007948 */ /* 0x000fe20003800000 */
[----:B------:R-:W-:Y:S01]  /*5700*/  BAR.SYNC.DEFER_BLOCKING 0x0 ;  /* 0x0000000000007b1d */ /* 0x000fe20000010000 */
[----:B------:R-:W-:Y:S01]  /*5710*/  IMAD R172, R133, 0x6000, RZ ;  /* 0x0000600085ac7824 */ /* 0x000fe200078e02ff */
[----:B------:R-:W-:Y:S02]  /*5720*/  ISETP.GE.AND P6, PT, R223, R236, PT ;  /* 0x000000ecdf00720c */ /* 0x000fe40003fc6270 */
[----:B------:R-:W-:Y:S02]  /*5730*/  IADD3 R235, R236, -0x1, RZ ;  /* 0xffffffffeceb7810 */ /* 0x000fe40007ffe0ff */
[----:B------:R-:W-:Y:S04]  /*5740*/  IADD3 R174, R182, R172, RZ ;  /* 0x000000acb6ae7210 */ /* 0x000fe80007ffe0ff */
[----:B------:R-:W-:Y:S05]  /*5750*/  IADD3 R175, R135, R174, R134 ;  /* 0x000000ae87af7210 */ /* 0x000fea0007ffe086 */
[----:B------:R-:W-:Y:S01]  /*5760*/  @!P6 SHF.R.S32.HI R29, RZ, 0x1f, R235 ;  /* 0x0000001fff1de819 */ /* 0x000fe200000114eb */
[----:B------:R-:W-:Y:S01]  /*5770*/  @!P6 IMAD.WIDE.U32 R12, R235, c[0x0][0x208], RZ ;  /* 0x00008200eb0cea25 */ /* 0x000fe200078e00ff */
[----:B------:R-:W-:Y:S02]  /*5780*/  @!P6 MOV R28, c[0x0][0x208] ;  /* 0x00008200001cea02 */ /* 0x000fe40000000f00 */
[----:B------:R-:W-:Y:S01]  /*5790*/  @!P6 MOV R2, c[0x0][0x20c] ;  /* 0x000083000002ea02 */ /* 0x000fe20000000f00 */
[----:B------:R-:W-:Y:S01]  /*57a0*/  @!P6 IMAD R29, R29, c[0x0][0x208], RZ ;  /* 0x000082001d1dea24 */ /* 0x000fe200078e02ff */
[----:B------:R-:W-:Y:S01]  /*57b0*/  @!P6 ISETP.GE.AND P3, PT, R212, c[0x0][0x1d4], PT ;  /* 0x00007500d400ea0c */ /* 0x000fe20003f66270 */
[----:B------:R-:W-:Y:S01]  /*57c0*/  @!P6 IMAD.SHL.U32 R31, R12, 0x40, RZ ;  /* 0x000000400c1fe824 */ /* 0x000fe200078e00ff */
[----:B------:R-:W-:Y:S01]  /*57d0*/  @!P6 ISETP.GE.AND P1, PT, R198, c[0x0][0x1d4], PT ;  /* 0x00007500c600ea0c */ /* 0x000fe20003f26270 */
[----:B------:R-:W-:Y:S01]  /*57e0*/  LDSM.16.M88.4 R32, [R183] ;  /* 0x00000000b720783b */ /* 0x000fe20000000200 */
[----:B------:R-:W-:Y:S02]  /*57f0*/  @!P6 IMAD R29, R235, c[0x0][0x20c], R29 ;  /* 0x00008300eb1dea24 */ /* 0x000fe400078e021d */
[----:B------:R-:W-:Y:S01]  /*5800*/  @!P6 LEA R0, P0, R28, R31, 0x5 ;  /* 0x0000001f1c00e211 */ /* 0x000fe200078028ff */
[----:B------:R-:W-:Y:S01]  /*5810*/  @!P6 IMAD R160, R228, 0x6000, R201 ;  /* 0x00006000e4a0e824 */ /* 0x000fe200078e02c9 */
[----:B------:R-:W-:Y:S02]  /*5820*/  @!P6 IADD3 R31, P5, R31, R226, RZ ;  /* 0x000000e21f1fe210 */ /* 0x000fe40007fbe0ff */
[----:B------:R-:W-:Y:S01]  /*5830*/  @!P6 IADD3 R29, R13, R29, RZ ;  /* 0x0000001d0d1de210 */ /* 0x000fe20007ffe0ff */
[----:B-1----:R-:W1:Y:S01]  /*5840*/  LDSM.16.M88.4 R8, [R174] ;  /* 0x00000000ae08783b */ /* 0x002e620000000200 */
[----:B------:R-:W-:Y:S02]  /*5850*/  @!P6 LEA R30, P4, R31, c[0x0][0x1f8], 0x1 ;  /* 0x00007e001f1eea11 */ /* 0x000fe400078808ff */
[----:B------:R-:W-:Y:S04]  /*5860*/  @!P6 SHF.L.U64.HI R29, R12, 0x6, R29 ;  /* 0x000000060c1de819 */ /* 0x000fe8000001021d */
[----:B------:R-:W-:Y:S01]  /*5870*/  @!P6 LEA.HI.X R28, R28, R29, R2, 0x5, P0 ;  /* 0x0000001d1c1ce211 */ /* 0x000fe200000f2c02 */
[----:B------:R-:W2:Y:S01]  /*5880*/  LDSM.16.M88.4 R16, [R174+0x800] ;  /* 0x00080000ae10783b */ /* 0x000ea20000000200 */
[----:B------:R-:W-:Y:S02]  /*5890*/  IADD3 R2, R135, R174, RZ ;  /* 0x000000ae87027210 */ /* 0x000fe40007ffe0ff */
[----:B------:R-:W-:Y:S02]  /*58a0*/  @!P6 IADD3.X R29, R29, R190, RZ, P5, !PT ;  /* 0x000000be1d1de210 */ /* 0x000fe40002ffe4ff */
[----:B------:R-:W-:Y:S02]  /*58b0*/  IADD3 R173, R134, R2, RZ ;  /* 0x0000000286ad7210 */ /* 0x000fe40007ffe0ff */
[----:B------:R-:W-:Y:S01]  /*58c0*/  @!P6 LEA.HI.X R31, R31, c[0x0][0x1fc], R29, 0x1, P4 ;  /* 0x00007f001f1fea11 */ /* 0x000fe200020f0c1d */
[----:B------:R-:W3:Y:S01]  /*58d0*/  LDSM.16.M88.4 R24, [R174+0x1000] ;  /* 0x00100000ae18783b */ /* 0x000ee20000000200 */
[----:B------:R-:W-:Y:S02]  /*58e0*/  @!P6 ISETP.GE.AND P0, PT, R197, c[0x0][0x1d4], PT ;  /* 0x00007500c500ea0c */ /* 0x000fe40003f06270 */
[----:B------:R-:W-:Y:S04]  /*58f0*/  @!P6 IADD3 R0, P5, R0, R226, RZ ;  /* 0x000000e20000e210 */ /* 0x000fe80007fbe0ff */
[----:B------:R-:W-:Y:S01]  /*5900*/  @!P6 LEA R162, P4, R0, c[0x0][0x1f8], 0x1 ;  /* 0x00007e0000a2ea11 */ /* 0x000fe200078808ff */
[----:B------:R-:W4:Y:S01]  /*5910*/  LDSM.16.M88.4 R136, [R174+0x1800] ;  /* 0x00180000ae88783b */ /* 0x000f220000000200 */
[----:B------:R-:W-:Y:S05]  /*5920*/  @!P6 IMAD.X R28, R28, 0x1, R190, P5 ;  /* 0x000000011c1ce824 */ /* 0x000fea00028e06be */
[----:B------:R-:W-:Y:S02]  /*5930*/  @!P6 LEA.HI.X R163, R0, c[0x0][0x1fc], R28, 0x1, P4 ;  /* 0x00007f0000a3ea11 */ /* 0x000fe400020f0c1c */
[----:B------:R-:W-:Y:S01]  /*5940*/  LDSM.16.M88.4 R140, [R180] ;  /* 0x00000000b48c783b */ /* 0x000fe20000000200 */
[----:B------:R-:W-:Y:S01]  /*5950*/  IADD3 R0, R134, R174, RZ ;  /* 0x000000ae86007210 */ /* 0x000fe20007ffe0ff */
[C---:B-1----:R-:W-:Y:S06]  /*5960*/  HMMA.16816.F32 R4, R32.reuse, R8, RZ ;  /* 0x000000082004723c */ /* 0x042fec00000018ff */
[----:B------:R-:W1:Y:S02]  /*5970*/  LDSM.16.M88.4 R144, [R2] ;  /* 0x000000000290783b */ /* 0x000e640000000200 */
[C---:B------:R-:W-:Y:S06]  /*5980*/  HMMA.16816.F32 R8, R32.reuse, R10, RZ ;  /* 0x0000000a2008723c */ /* 0x040fec00000018ff */
[----:B------:R-:W5:Y:S02]  /*5990*/  LDSM.16.M88.4 R148, [R2+0x800] ;  /* 0x000800000294783b */ /* 0x000f640000000200 */
[C---:B--2---:R-:W-:Y:S06]  /*59a0*/  HMMA.16816.F32 R12, R32.reuse, R16, RZ ;  /* 0x00000010200c723c */ /* 0x044fec00000018ff */
[----:B------:R-:W2:Y:S02]  /*59b0*/  LDSM.16.M88.4 R152, [R2+0x1000] ;  /* 0x001000000298783b */ /* 0x000ea40000000200 */
[C---:B------:R-:W-:Y:S06]  /*59c0*/  HMMA.16816.F32 R16, R32.reuse, R18, RZ ;  /* 0x000000122010723c */ /* 0x040fec00000018ff */
[----:B------:R-:W1:Y:S02]  /*59d0*/  LDSM.16.M88.4 R156, [R2+0x1800] ;  /* 0x00180000029c783b */ /* 0x000e640000000200 */
[C---:B---3--:R-:W-:Y:S06]  /*59e0*/  HMMA.16816.F32 R20, R32.reuse, R24, RZ ;  /* 0x000000182014723c */ /* 0x048fec00000018ff */
[----:B------:R-:W-:Y:S01]  /*59f0*/  @!PT LDS RZ, [RZ] ;  /* 0x00000000fffff984 */ /* 0x000fe20000000800 */
[----:B------:R-:W-:Y:S01]  /*5a00*/  @!PT LDS RZ, [RZ] ;  /* 0x00000000fffff984 */ /* 0x000fe20000000800 */
[----:B------:R-:W-:Y:S01]  /*5a10*/  @!PT LDS RZ, [RZ] ;  /* 0x00000000fffff984 */ /* 0x000fe20000000800 */
[----:B------:R4:W-:Y:S02]  /*5a20*/  @!P6 LDGSTS.E.BYPASS.LTC128B.128 [R160], [R30.64], !P3 ;  /* 0x000000001ea0efae */ /* 0x0009e4000d901d48 */
[C---:B------:R-:W-:Y:S06]  /*5a30*/  HMMA.16816.F32 R24, R32.reuse, R26, RZ ;  /* 0x0000001a2018723c */ /* 0x040fec00000018ff */
[----:B------:R4:W-:Y:S08]  /*5a40*/  @!P6 LDGSTS.E.BYPASS.LTC128B.128 [R160+0x2000], [R30.64+0x80], !P1 ;  /* 0x020000801ea0efae */ /* 0x0009f0000c901d48 */
[----:B------:R4:W-:Y:S08]  /*5a50*/  @!P6 LDGSTS.E.BYPASS.LTC128B.128 [R160+0x4000], [R30.64+0x100], !P0 ;  /* 0x040001001ea0efae */ /* 0x0009f0000c101d48 */
[----:B------:R3:W-:Y:S08]  /*5a60*/  @!P6 LDGSTS.E.BYPASS.LTC128B.128 [R160+0x1000], [R162.64], !P3 ;  /* 0x01000000a2a0efae */ /* 0x0007f0000d901d48 */
[----:B------:R3:W-:Y:S08]  /*5a70*/  @!P6 LDGSTS.E.BYPASS.LTC128B.128 [R160+0x3000], [R162.64+0x80], !P1 ;  /* 0x03000080a2a0efae */ /* 0x0007f0000c901d48 */
[----:B------:R3:W-:Y:S01]  /*5a80*/  @!P6 LDGSTS.E.BYPASS.LTC128B.128 [R160+0x5000], [R162.64+0x100], !P0 ;  /* 0x05000100a2a0efae */ /* 0x0007e2000c101d48 */
[C---:B----4-:R-:W-:Y:S07]  /*5a90*/  HMMA.16816.F32 R28, R32.reuse, R136, RZ ;  /* 0x00000088201c723c */ /* 0x050fee00000018ff */
[----:B------:R-:W-:Y:S01]  /*5aa0*/  LDSM.16.M88.4 R164, [R0] ;  /* 0x0000000000a4783b */ /* 0x000fe20000000200 */
[----:B------:R-:W-:Y:S07]  /*5ab0*/  HMMA.16816.F32 R32, R32, R138, RZ ;  /* 0x0000008a2020723c */ /* 0x000fee00000018ff */
[----:B------:R-:W0:Y:S01]  /*5ac0*/  LDGDEPBAR ;  /* 0x00000000000079af */ /* 0x000e220000000000 */
[C---:B-1----:R-:W-:Y:S07]  /*5ad0*/  HMMA.16816.F32 R4, R140.reuse, R144, R4 ;  /* 0x000000908c04723c */ /* 0x042fee0000001804 */
[----:B------:R-:W-:Y:S01]  /*5ae0*/  LDSM.16.M88.4 R168, [R0+0x800] ;  /* 0x0008000000a8783b */ /* 0x000fe20000000200 */
[C---:B------:R-:W-:Y:S07]  /*5af0*/  HMMA.16816.F32 R8, R140.reuse, R146, R8 ;  /* 0x000000928c08723c */ /* 0x040fee0000001808 */
[----:B---3--:R-:W1:Y:S01]  /*5b00*/  LDSM.16.M88.4 R160, [R179] ;  /* 0x00000000b3a0783b */ /* 0x008e620000000200 */
[C---:B-----5:R-:W-:Y:S07]  /*5b10*/  HMMA.16816.F32 R12, R140.reuse, R148, R12 ;  /* 0x000000948c0c723c */ /* 0x060fee000000180c */
[----:B------:R-:W3:Y:S01]  /*5b20*/  LDSM.16.M88.4 R136, [R0+0x1000] ;  /* 0x001000000088783b */ /* 0x000ee20000000200 */
[C---:B------:R-:W-:Y:S07]  /*5b30*/  HMMA.16816.F32 R16, R140.reuse, R150, R16 ;  /* 0x000000968c10723c */ /* 0x040fee0000001810 */
[----:B------:R-:W-:Y:S01]  /*5b40*/  LDSM.16.M88.4 R144, [R178] ;  /* 0x00000000b290783b */ /* 0x000fe20000000200 */
[C---:B--2---:R-:W-:Y:S07]  /*5b50*/  HMMA.16816.F32 R20, R140.reuse, R152, R20 ;  /* 0x000000988c14723c */ /* 0x044fee0000001814 */
[----:B------:R-:W-:Y:S01]  /*5b60*/  LDSM.16.M88.4 R148, [R173] ;  /* 0x00000000ad94783b */ /* 0x000fe20000000200 */
[C---:B------:R-:W-:Y:S07]  /*5b70*/  HMMA.16816.F32 R24, R140.reuse, R154, R24 ;  /* 0x0000009a8c18723c */ /* 0x040fee0000001818 */
[----:B------:R-:W-:Y:S01]  /*5b80*/  LDSM.16.M88.4 R152, [R173+0x800] ;  /* 0x00080000ad98783b */ /* 0x000fe20000000200 */
[C---:B------:R-:W-:Y:S08]  /*5b90*/  HMMA.16816.F32 R28, R140.reuse, R156, R28 ;  /* 0x0000009c8c1c723c */ /* 0x040ff0000000181c */
[----:B------:R-:W-:Y:S01]  /*5ba0*/  HMMA.16816.F32 R32, R140, R158, R32 ;  /* 0x0000009e8c20723c */ /* 0x000fe20000001820 */
[----:B------:R-:W2:Y:S07]  /*5bb0*/  LDSM.16.M88.4 R140, [R0+0x1800] ;  /* 0x00180000008c783b */ /* 0x000eae0000000200 */
[C---:B-1----:R-:W-:Y:S01]  /*5bc0*/  HMMA.16816.F32 R4, R160.reuse, R164, R4 ;  /* 0x000000a4a004723c */ /* 0x042fe20000001804 */
        /* <DEDUP_REMOVED lines=15> */
[----:B------:R-:W3:Y:S07]  /*5cc0*/  LDSM.16.M88.4 R148, [R174+0x3000] ;  /* 0x00300000ae94783b */ /* 0x000eee0000000200 */
[C---:B------:R-:W-:Y:S08]  /*5cd0*/  HMMA.16816.F32 R12, R144.reuse, R152, R12 ;  /* 0x00000098900c723c */ /* 0x040ff0000000180c */
[C---:B------:R-:W-:Y:S01]  /*5ce0*/  HMMA.16816.F32 R16, R144.reuse, R154, R16 ;  /* 0x0000009a9010723c */ /* 0x040fe20000001810 */
[----:B------:R-:W4:Y:S07]  /*5cf0*/  LDSM.16.M88.4 R152, [R174+0x3800] ;  /* 0x00380000ae98783b */ /* 0x000f2e0000000200 */
[C---:B-1----:R-:W-:Y:S08]  /*5d00*/  HMMA.16816.F32 R20, R144.reuse, R136, R20 ;  /* 0x000000889014723c */ /* 0x042ff00000001814 */
[C---:B------:R-:W-:Y:S01]  /*5d10*/  HMMA.16816.F32 R24, R144.reuse, R138, R24 ;  /* 0x0000008a9018723c */ /* 0x040fe20000001818 */
[----:B------:R-:W-:Y:S07]  /*5d20*/  LDSM.16.M88.4 R136, [R180+0x4000] ;  /* 0x00400000b488783b */ /* 0x000fee0000000200 */
[C---:B------:R-:W-:Y:S08]  /*5d30*/  HMMA.16816.F32 R28, R144.reuse, R156, R28 ;  /* 0x0000009c901c723c */ /* 0x040ff0000000181c */
[----:B------:R-:W-:Y:S01]  /*5d40*/  HMMA.16816.F32 R32, R144, R158, R32 ;  /* 0x0000009e9020723c */ /* 0x000fe20000001820 */
[----:B------:R-:W1:Y:S07]  /*5d50*/  LDSM.16.M88.4 R144, [R2+0x2000] ;  /* 0x002000000290783b */ /* 0x000e6e0000000200 */
[C---:B------:R-:W-:Y:S01]  /*5d60*/  HMMA.16816.F32 R4, R164.reuse, R168, R4 ;  /* 0x000000a8a404723c */ /* 0x040fe20000001804 */
[----:B------:R-:W5:Y:S07]  /*5d70*/  LDSM.16.M88.4 R156, [R2+0x2800] ;  /* 0x00280000029c783b */ /* 0x000f6e0000000200 */
[C---:B------:R-:W-:Y:S01]  /*5d80*/  HMMA.16816.F32 R8, R164.reuse, R170, R8 ;  /* 0x000000aaa408723c */ /* 0x040fe20000001808 */
[----:B------:R-:W-:Y:S07]  /*5d90*/  LDSM.16.M88.4 R168, [R0+0x5800] ;  /* 0x0058000000a8783b */ /* 0x000fee0000000200 */
        /* <DEDUP_REMOVED lines=9> */
[C---:B-1----:R-:W-:Y:S01]  /*5e30*/  HMMA.16816.F32 R4, R136.reuse, R144, R4 ;  /* 0x000000908804723c */ /* 0x042fe20000001804 */
[----:B------:R-:W-:Y:S07]  /*5e40*/  LDSM.16.M88.4 R164, [R174+0x5800] ;  /* 0x00580000aea4783b */ /* 0x000fee0000000200 */
        /* <DEDUP_REMOVED lines=14> */
[----:B------:R-:W5:Y:S07]  /*5f30*/  LDSM.16.M88.4 R160, [R175+0x2800] ;  /* 0x00280000afa0783b */ /* 0x000f6e0000000200 */
[C---:B-1----:R-:W-:Y:S08]  /*5f40*/  HMMA.16816.F32 R12, R152.reuse, R144, R12 ;  /* 0x00000090980c723c */ /* 0x042ff0000000180c */
[C---:B------:R-:W-:Y:S01]  /*5f50*/  HMMA.16816.F32 R16, R152.reuse, R146, R16 ;  /* 0x000000929810723c */ /* 0x040fe20000001810 */
[----:B------:R-:W1:Y:S07]  /*5f60*/  LDSM.16.M88.4 R144, [R175+0x3000] ;  /* 0x00300000af90783b */ /* 0x000e6e0000000200 */
[C---:B--2---:R-:W-:Y:S08]  /*5f70*/  HMMA.16816.F32 R20, R152.reuse, R140, R20 ;  /* 0x0000008c9814723c */ /* 0x044ff00000001814 */
[C---:B------:R-:W-:Y:S01]  /*5f80*/  HMMA.16816.F32 R24, R152.reuse, R142, R24 ;  /* 0x0000008e9818723c */ /* 0x040fe20000001818 */
[----:B------:R-:W2:Y:S07]  /*5f90*/  LDSM.16.M88.4 R140, [R175+0x3800] ;  /* 0x00380000af8c783b */ /* 0x000eae0000000200 */
[C---:B---3--:R-:W-:Y:S08]  /*5fa0*/  HMMA.16816.F32 R28, R152.reuse, R136, R28 ;  /* 0x00000088981c723c */ /* 0x048ff0000000181c */
[----:B------:R-:W-:Y:S01]  /*5fb0*/  HMMA.16816.F32 R32, R152, R138, R32 ;  /* 0x0000008a9820723c */ /* 0x000fe20000001820 */
[----:B------:R-:W-:Y:S07]  /*5fc0*/  LDSM.16.M88.4 R136, [R183+0x8000] ;  /* 0x00800000b788783b */ /* 0x000fee0000000200 */
[C---:B----4-:R-:W-:Y:S01]  /*5fd0*/  HMMA.16816.F32 R4, R148.reuse, R156, R4 ;  /* 0x0000009c9404723c */ /* 0x050fe20000001804 */
[----:B------:R-:W3:Y:S07]  /*5fe0*/  LDSM.16.M88.4 R152, [R174+0x4000] ;  /* 0x00400000ae98783b */ /* 0x000eee0000000200 */
[C---:B------:R-:W-:Y:S01]  /*5ff0*/  HMMA.16816.F32 R8, R148.reuse, R158, R8 ;  /* 0x0000009e9408723c */ /* 0x040fe20000001808 */
[----:B------:R-:W4:Y:S07]  /*6000*/  LDSM.16.M88.4 R156, [R174+0x4800] ;  /* 0x00480000ae9c783b */ /* 0x000f2e0000000200 */
[C---:B-----5:R-:W-:Y:S08]  /*6010*/  HMMA.16816.F32 R12, R148.reuse, R160, R12 ;  /* 0x000000a0940c723c */ /* 0x060ff0000000180c */
[C---:B------:R-:W-:Y:S01]  /*6020*/  HMMA.16816.F32 R16, R148.reuse, R162, R16 ;  /* 0x000000a29410723c */ /* 0x040fe20000001810 */
[----:B------:R-:W5:Y:S07]  /*6030*/  LDSM.16.M88.4 R160, [R174+0x5000] ;  /* 0x00500000aea0783b */ /* 0x000f6e0000000200 */
[C---:B-1----:R-:W-:Y:S08]  /*6040*/  HMMA.16816.F32 R20, R148.reuse, R144, R20 ;  /* 0x000000909414723c */ /* 0x042ff00000001814 */
[C---:B------:R-:W-:Y:S01]  /*6050*/  HMMA.16816.F32 R24, R148.reuse, R146, R24 ;  /* 0x000000929418723c */ /* 0x040fe20000001818 */
[----:B------:R-:W-:Y:S07]  /*6060*/  LDSM.16.M88.4 R144, [R2+0x4000] ;  /* 0x004000000290783b */ /* 0x000fee0000000200 */
[C---:B--2---:R-:W-:Y:S08]  /*6070*/  HMMA.16816.F32 R28, R148.reuse, R140, R28 ;  /* 0x0000008c941c723c */ /* 0x044ff0000000181c */
[----:B------:R-:W-:Y:S01]  /*6080*/  HMMA.16816.F32 R32, R148, R142, R32 ;  /* 0x0000008e9420723c */ /* 0x000fe20000001820 */
[----:B------:R-:W1:Y:S07]  /*6090*/  LDSM.16.M88.4 R140, [R180+0x8000] ;  /* 0x00800000b48c783b */ /* 0x000e6e0000000200 */
[C---:B---3--:R-:W-:Y:S01]  /*60a0*/  HMMA.16816.F32 R4, R136.reuse, R152, R4 ;  /* 0x000000988804723c */ /* 0x048fe20000001804 */
[----:B------:R-:W2:Y:S07]  /*60b0*/  LDSM.16.M88.4 R148, [R2+0x4800] ;  /* 0x004800000294783b */ /* 0x000eae0000000200 */
[C---:B------:R-:W-:Y:S01]  /*60c0*/  HMMA.16816.F32 R8, R136.reuse, R154, R8 ;  /* 0x0000009a8808723c */ /* 0x040fe20000001808 */
[----:B------:R-:W3:Y:S07]  /*60d0*/  LDSM.16.M88.4 R152, [R2+0x5000] ;  /* 0x005000000298783b */ /* 0x000eee0000000200 */
[C---:B----4-:R-:W-:Y:S08]  /*60e0*/  HMMA.16816.F32 R12, R136.reuse, R156, R12 ;  /* 0x0000009c880c723c */ /* 0x050ff0000000180c */
[C---:B------:R-:W-:Y:S01]  /*60f0*/  HMMA.16816.F32 R16, R136.reuse, R158, R16 ;  /* 0x0000009e8810723c */ /* 0x040fe20000001810 */
[----:B------:R4:W2:Y:S07]  /*6100*/  LDSM.16.M88.4 R156, [R2+0x5800] ;  /* 0x00580000029c783b */ /* 0x0008ae0000000200 */
[C---:B-----5:R-:W-:Y:S08]  /*6110*/  HMMA.16816.F32 R20, R136.reuse, R160, R20 ;  /* 0x000000a08814723c */ /* 0x060ff00000001814 */
[C---:B------:R-:W-:Y:S01]  /*6120*/  HMMA.16816.F32 R24, R136.reuse, R162, R24 ;  /* 0x000000a28818723c */ /* 0x040fe20000001818 */
[----:B------:R-:W-:Y:S07]  /*6130*/  LDSM.16.M88.4 R160, [R0+0x4000] ;  /* 0x0040000000a0783b */ /* 0x000fee0000000200 */
[C---:B------:R-:W-:Y:S04]  /*6140*/  HMMA.16816.F32 R28, R136.reuse, R164, R28 ;  /* 0x000000a4881c723c */ /* 0x040fe8000000181c */
[----:B----4-:R-:W-:Y:S04]  /*6150*/  @P2 IMAD.HI.U32 R2, R234, c[0x0][0x2c8], RZ ;  /* 0x0000b200ea022a27 */ /* 0x010fe800078e00ff */
[----:B------:R-:W-:Y:S01]  /*6160*/  HMMA.16816.F32 R32, R136, R166, R32 ;  /* 0x000000a68820723c */ /* 0x000fe20000001820 */
[----:B------:R-:W4:Y:S07]  /*6170*/  LDSM.16.M88.4 R136, [R179+0x8000] ;  /* 0x00800000b388783b */ /* 0x000f2e0000000200 */
[C---:B-1----:R-:W-:Y:S01]  /*6180*/  HMMA.16816.F32 R4, R140.reuse, R144, R4 ;  /* 0x000000908c04723c */ /* 0x042fe20000001804 */
[----:B------:R-:W1:Y:S07]  /*6190*/  LDSM.16.M88.4 R164, [R0+0x4800] ;  /* 0x0048000000a4783b */ /* 0x000e6e0000000200 */
[C---:B------:R-:W-:Y:S01]  /*61a0*/  HMMA.16816.F32 R8, R140.reuse, R146, R8 ;  /* 0x000000928c08723c */ /* 0x040fe20000001808 */
[----:B------:R5:W1:Y:S07]  /*61b0*/  LDSM.16.M88.4 R144, [R0+0x5000] ;  /* 0x005000000090783b */ /* 0x000a6e0000000200 */
[C---:B--2---:R-:W-:Y:S08]  /*61c0*/  HMMA.16816.F32 R12, R140.reuse, R148, R12 ;  /* 0x000000948c0c723c */ /* 0x044ff0000000180c */
[C---:B------:R-:W-:Y:S01]  /*61d0*/  HMMA.16816.F32 R16, R140.reuse, R150, R16 ;  /* 0x000000968c10723c */ /* 0x040fe20000001810 */
[----:B------:R-:W-:Y:S07]  /*61e0*/  LDSM.16.M88.4 R148, [R178+0x8000] ;  /* 0x00800000b294783b */ /* 0x000fee0000000200 */
[C---:B---3--:R-:W-:Y:S04]  /*61f0*/  HMMA.16816.F32 R20, R140.reuse, R152, R20 ;  /* 0x000000988c14723c */ /* 0x048fe80000001814 */
[----:B-----5:R-:W-:Y:S02]  /*6200*/  MOV R0, R234 ;  /* 0x000000ea00007202 */ /* 0x020fe40000000f00 */
[----:B------:R-:W-:Y:S02]  /*6210*/  @P2 SHF.R.U32.HI R0, RZ, c[0x0][0x2cc], R2 ;  /* 0x0000b300ff002a19 */ /* 0x000fe40000011602 */
[C---:B------:R-:W-:Y:S01]  /*6220*/  HMMA.16816.F32 R24, R140.reuse, R154, R24 ;  /* 0x0000009a8c18723c */ /* 0x040fe20000001818 */
[----:B------:R-:W2:Y:S07]  /*6230*/  LDSM.16.M88.4 R152, [R173+0x4000] ;  /* 0x00400000ad98783b */ /* 0x000eae0000000200 */
[C---:B------:R-:W-:Y:S01]  /*6240*/  HMMA.16816.F32 R28, R140.reuse, R156, R28 ;  /* 0x0000009c8c1c723c */ /* 0x040fe2000000181c */
[----:B------:R-:W-:Y:S07]  /*6250*/  SHFL.IDX PT, R2, R0, RZ, 0x1c1f ;  /* 0x001c1fff00027589 */ /* 0x000fee00000e0000 */
[----:B------:R-:W-:Y:S01]  /*6260*/  HMMA.16816.F32 R32, R140, R158, R32 ;  /* 0x0000009e8c20723c */ /* 0x000fe20000001820 */
[----:B------:R-:W3:Y:S07]  /*6270*/  LDSM.16.M88.4 R140, [R175+0x4800] ;  /* 0x00480000af8c783b */ /* 0x000eee0000000200 */
[C---:B----4-:R-:W-:Y:S01]  /*6280*/  HMMA.16816.F32 R4, R136.reuse, R160, R4 ;  /* 0x000000a08804723c */ /* 0x050fe20000001804 */
[----:B------:R-:W4:Y:S07]  /*6290*/  SHFL.IDX PT, R0, R0, 0x1, 0x1c1f ;  /* 0x003c1f0000007f89 */ /* 0x000f2e00000e0000 */
[C---:B------:R-:W-:Y:S08]  /*62a0*/  HMMA.16816.F32 R8, R136.reuse, R162, R8 ;  /* 0x000000a28808723c */ /* 0x040ff00000001808 */
[C---:B-1----:R-:W-:Y:S08]  /*62b0*/  HMMA.16816.F32 R12, R136.reuse, R164, R12 ;  /* 0x000000a4880c723c */ /* 0x042ff0000000180c */
[C---:B------:R-:W-:Y:S08]  /*62c0*/  HMMA.16816.F32 R16, R136.reuse, R166, R16 ;  /* 0x000000a68810723c */ /* 0x040ff00000001810 */
[C---:B------:R-:W-:Y:S07]  /*62d0*/  HMMA.16816.F32 R20, R136.reuse, R144, R20 ;  /* 0x000000908814723c */ /* 0x040fee0000001814 */
[----:B------:R-:W-:Y:S01]  /*62e0*/  IMAD.MOV.U32 R144, RZ, RZ, 0x1 ;  /* 0x00000001ff907424 */ /* 0x000fe200078e00ff */
[C---:B------:R-:W-:Y:S08]  /*62f0*/  HMMA.16816.F32 R24, R136.reuse, R146, R24 ;  /* 0x000000928818723c */ /* 0x040ff00000001818 */
[C---:B------:R-:W-:Y:S08]  /*6300*/  HMMA.16816.F32 R28, R136.reuse, R168, R28 ;  /* 0x000000a8881c723c */ /* 0x040ff0000000181c */
[----:B------:R-:W-:Y:S01]  /*6310*/  HMMA.16816.F32 R32, R136, R170, R32 ;  /* 0x000000aa8820723c */ /* 0x000fe20000001820 */
[----:B------:R-:W1:Y:S07]  /*6320*/  LDSM.16.M88.4 R136, [R175+0x5000] ;  /* 0x00500000af88783b */ /* 0x000e6e0000000200 */
[C---:B--2---:R-:W-:Y:S07]  /*6330*/  HMMA.16816.F32 R4, R148.reuse, R152, R4 ;  /* 0x000000989404723c */ /* 0x044fee0000001804 */
[----:B------:R-:W-:Y:S01]  /*6340*/  IMAD R152, R236, -0x40, R144 ;  /* 0xffffffc0ec987824 */ /* 0x000fe200078e0290 */
[C---:B------:R-:W-:Y:S01]  /*6350*/  HMMA.16816.F32 R8, R148.reuse, R154, R8 ;  /* 0x0000009a9408723c */ /* 0x040fe20000001808 */
[----:B------:R-:W2:Y:S01]  /*6360*/  LDSM.16.M88.4 R144, [R175+0x5800] ;  /* 0x00580000af90783b */ /* 0x000ea20000000200 */
[----:B------:R-:W-:Y:S04]  /*6370*/  DEPBAR.LE SB0, 0x2 ;  /* 0x000080800000791a */ /* 0x000fe80000000000 */
[----:B------:R-:W-:Y:S02]  /*6380*/  IADD3 R152, R185, R152, -R203 ;  /* 0x00000098b9987210 */ /* 0x000fe40007ffe8cb */
[C---:B---3--:R-:W-:Y:S01]  /*6390*/  HMMA.16816.F32 R12, R148.reuse, R140, R12 ;  /* 0x0000008c940c723c */ /* 0x048fe2000000180c */
[----:B------:R-:W-:Y:S04]  /*63a0*/  BAR.SYNC.DEFER_BLOCKING 0x0 ;  /* 0x0000000000007b1d */ /* 0x000fe80000010000 */
[----:B------:R-:W-:Y:S03]  /*63b0*/  IADD3 R152, R152, -R184, RZ ;  /* 0x800000b898987210 */ /* 0x000fe60007ffe0ff */
[C---:B------:R-:W-:Y:S04]  /*63c0*/  HMMA.16816.F32 R16, R148.reuse, R142, R16 ;  /* 0x0000008e9410723c */ /* 0x040fe80000001810 */
[C---:B------:R-:W-:Y:S02]  /*63d0*/  IADD3 R2, R152.reuse, R2, RZ ;  /* 0x0000000298027210 */ /* 0x040fe40007ffe0ff */
[----:B----4-:R-:W-:Y:S02]  /*63e0*/  IADD3 R0, R152, R0, RZ ;  /* 0x0000000098007210 */ /* 0x010fe40007ffe0ff */
[C---:B------:R-:W-:Y:S01]  /*63f0*/  ISETP.GT.AND P4, PT, R2.reuse, RZ, PT ;  /* 0x000000ff0200720c */ /* 0x040fe20003f84270 */
[C---:B-1----:R-:W-:Y:S03]  /*6400*/  HMMA.16816.F32 R20, R148.reuse, R136, R20 ;  /* 0x000000889414723c */ /* 0x042fe60000001814 */
[----:B------:R-:W-:Y:S02]  /*6410*/  ISETP.GT.AND P3, PT, R2, 0x1, PT ;  /* 0x000000010200780c */ /* 0x000fe40003f64270 */
[----:B------:R-:W-:Y:S02]  /*6420*/  FSEL R4, R4, -INF , P4 ;  /* 0xff80000004047808 */ /* 0x000fe40002000000 */
[----:B------:R-:W-:Y:S01]  /*6430*/  ISETP.GT.AND P4, PT, R2, 0x8, PT ;  /* 0x000000080200780c */ /* 0x000fe20003f84270 */
[C---:B------:R-:W-:Y:S03]  /*6440*/  HMMA.16816.F32 R24, R148.reuse, R138, R24 ;  /* 0x0000008a9418723c */ /* 0x040fe60000001818 */
[----:B------:R-:W-:Y:S02]  /*6450*/  ISETP.GT.AND P1, PT, R0, RZ, PT ;  /* 0x000000ff0000720c */ /* 0x000fe40003f24270 */
[----:B------:R-:W-:Y:S02]  /*6460*/  FSEL R8, R8, -INF , P4 ;  /* 0xff80000008087808 */ /* 0x000fe40002000000 */
[----:B------:R-:W-:Y:S01]  /*6470*/  FMNMX.FTZ R136, R4, R3, !PT ;  /* 0x0000000304887209 */ /* 0x000fe20007810000 */
[C---:B--2---:R-:W-:Y:S03]  /*6480*/  HMMA.16816.F32 R28, R148.reuse, R144, R28 ;  /* 0x00000090941c723c */ /* 0x044fe6000000181c */
[C---:B------:R-:W-:Y:S02]  /*6490*/  ISETP.GT.AND P4, PT, R2.reuse, 0x10, PT ;  /* 0x000000100200780c */ /* 0x040fe40003f84270 */
[----:B------:R-:W-:Y:S02]  /*64a0*/  FSEL R5, R5, -INF , P3 ;  /* 0xff80000005057808 */ /* 0x000fe40001800000 */
[----:B------:R-:W-:Y:S01]  /*64b0*/  ISETP.GT.AND P3, PT, R2, 0x9, PT ;  /* 0x000000090200780c */ /* 0x000fe20003f64270 */
[----:B------:R-:W-:Y:S03]  /*64c0*/  HMMA.16816.F32 R32, R148, R146, R32 ;  /* 0x000000929420723c */ /* 0x000fe60000001820 */
[----:B------:R-:W-:Y:S02]  /*64d0*/  ISETP.GT.AND P0, PT, R0, 0x1, PT ;  /* 0x000000010000780c */ /* 0x000fe40003f04270 */
[----:B------:R-:W-:Y:S02]  /*64e0*/  FSEL R162, R12, -INF , P4 ;  /* 0xff8000000ca27808 */ /* 0x000fe40002000000 */
[----:B------:R-:W-:Y:S01]  /*64f0*/  FMNMX.FTZ R12, R5, R136, !PT ;  /* 0x00000088050c7209 */ /* 0x000fe20007810000 */
[----:B------:R-:W-:Y:S01]  /*6500*/  IMAD.IADD R150, R177, 0x1, R172 ;  /* 0x00000001b1967824 */ /* 0x000fe200078e02ac */
        /* <DEDUP_REMOVED lines=8> */
[----:B------:R-:W-:Y:S02]  /*6590*/  ISETP.GT.AND P1, PT, R0, 0x8, PT ;  /* 0x000000080000780c */ /* 0x000fe40003f24270 */
[----:B------:R-:W-:Y:S02]  /*65a0*/  FSEL R164, R16, -INF , P4 ;  /* 0xff80000010a47808 */ /* 0x000fe40002000000 */
[----:B------:R-:W-:Y:S02]  /*65b0*/  ISETP.GT.AND P3, PT, R2, 0x19, PT ;  /* 0x000000190200780c */ /* 0x000fe40003f64270 */
        /* <DEDUP_REMOVED lines=8> */
[----:B------:R-:W-:Y:S02]  /*6640*/  FMNMX.FTZ R12, R164, R12, !PT ;  /* 0x0000000ca40c7209 */ /* 0x000fe40007810000 */
[----:B------:R-:W-:Y:S02]  /*6650*/  FSEL R166, R14, -INF , P1 ;  /* 0xff8000000ea67808 */ /* 0x000fe40000800000 */
[----:B------:R-:W-:Y:S02]  /*6660*/  FSEL R239, R20, -INF , P4 ;  /* 0xff80000014ef7808 */ /* 0x000fe40002000000 */
[----:B------:R-:W-:Y:S02]  /*6670*/  FSEL R11, R11, -INF , P0 ;  /* 0xff8000000b0b7808 */ /* 0x000fe40000000000 */
[C---:B------:R-:W-:Y:S02]  /*6680*/  ISETP.GT.AND P0, PT, R0.reuse, 0x11, PT ;  /* 0x000000110000780c */ /* 0x040fe40003f04270 */
[----:B------:R-:W-:Y:S02]  /*6690*/  ISETP.GT.AND P1, PT, R0, 0x18, PT ;  /* 0x000000180000780c */ /* 0x000fe40003f24270 */
[----:B------:R-:W-:Y:S02]  /*66a0*/  ISETP.GT.AND P3, PT, R2, 0x21, PT ;  /* 0x000000210200780c */ /* 0x000fe40003f64270 */
[----:B------:R-:W-:Y:S02]  /*66b0*/  FMNMX.FTZ R13, R7, R13, !PT ;  /* 0x0000000d070d7209 */ /* 0x000fe40007810000 */
[----:B------:R-:W-:Y:S02]  /*66c0*/  FMNMX.FTZ R12, R165, R12, !PT ;  /* 0x0000000ca50c7209 */ /* 0x000fe40007810000 */
[----:B------:R-:W-:Y:S02]  /*66d0*/  FSEL R167, R15, -INF , P0 ;  /* 0xff8000000fa77808 */ /* 0x000fe40000000000 */
[----:B------:R-:W-:Y:S02]  /*66e0*/  FSEL R238, R21, -INF , P3 ;  /* 0xff80000015ee7808 */ /* 0x000fe40001800000 */
[----:B------:R-:W-:Y:S02]  /*66f0*/  ISETP.GT.AND P0, PT, R0, 0x19, PT ;  /* 0x000000190000780c */ /* 0x000fe40003f04270 */
[----:B------:R-:W-:Y:S02]  /*6700*/  FSEL R168, R18, -INF , P1 ;  /* 0xff80000012a87808 */ /* 0x000fe40000800000 */
[----:B------:R-:W-:Y:S02]  /*6710*/  FMNMX.FTZ R13, R10, R13, !PT ;  /* 0x0000000d0a0d7209 */ /* 0x000fe40007810000 */
[----:B------:R-:W-:Y:S02]  /*6720*/  FMNMX.FTZ R12, R239, R12, !PT ;  /* 0x0000000cef0c7209 */ /* 0x000fe40007810000 */
[C---:B------:R-:W-:Y:S02]  /*6730*/  ISETP.GT.AND P1, PT, R2.reuse, 0x28, PT ;  /* 0x000000280200780c */ /* 0x040fe40003f24270 */
[C---:B------:R-:W-:Y:S02]  /*6740*/  ISETP.GT.AND P6, PT, R2.reuse, 0x30, PT ;  /* 0x000000300200780c */ /* 0x040fe40003fc4270 */
[----:B------:R-:W-:Y:S02]  /*6750*/  FSEL R169, R19, -INF , P0 ;  /* 0xff80000013a97808 */ /* 0x000fe40000000000 */
[C---:B------:R-:W-:Y:S02]  /*6760*/  ISETP.GT.AND P5, PT, R2.reuse, 0x31, PT ;  /* 0x000000310200780c */ /* 0x040fe40003fa4270 */
[C---:B------:R-:W-:Y:S02]  /*6770*/  ISETP.GT.AND P4, PT, R2.reuse, 0x38, PT ;  /* 0x000000380200780c */ /* 0x040fe40003f84270 */
[----:B------:R-:W-:Y:S02]  /*6780*/  ISETP.GT.AND P3, PT, R2, 0x39, PT ;  /* 0x000000390200780c */ /* 0x000fe40003f64270 */
[----:B------:R-:W-:Y:S02]  /*6790*/  FSEL R237, R24, -INF , P1 ;  /* 0xff80000018ed7808 */ /* 0x000fe40000800000 */
[----:B------:R-:W-:Y:S02]  /*67a0*/  ISETP.GT.AND P0, PT, R2, 0x29, PT ;  /* 0x000000290200780c */ /* 0x000fe40003f04270 */
[----:B------:R-:W-:Y:S02]  /*67b0*/  FMNMX.FTZ R2, R11, R13, !PT ;  /* 0x0000000d0b027209 */ /* 0x000fe40007810000 */
[----:B------:R-:W-:Y:S02]  /*67c0*/  FMNMX.FTZ R12, R238, R12, !PT ;  /* 0x0000000cee0c7209 */ /* 0x000fe40007810000 */
[----:B------:R-:W-:Y:S02]  /*67d0*/  FSEL R175, R25, -INF , P0 ;  /* 0xff80000019af7808 */ /* 0x000fe40000000000 */
        /* <DEDUP_REMOVED lines=13> */
[C---:B------:R-:W-:Y:S02]  /*68b0*/  ISETP.GT.AND P0, PT, R0.reuse, 0x21, PT ;  /* 0x000000210000780c */ /* 0x040fe40003f04270 */
[----:B------:R-:W-:Y:S02]  /*68c0*/  FSEL R145, R33, -INF , P3 ;  /* 0xff80000021917808 */ /* 0x000fe40001800000 */
[----:B------:R-:W-:Y:S02]  /*68d0*/  FMNMX.FTZ R2, R147, R2, !PT ;  /* 0x0000000293027209 */ /* 0x000fe40007810000 */
[----:B------:R-:W-:Y:S02]  /*68e0*/  FSEL R173, R23, -INF , P0 ;  /* 0xff80000017ad7808 */ /* 0x000fe40000000000 */
[----:B------:R-:W-:Y:S02]  /*68f0*/  ISETP.GT.AND P0, PT, R0, 0x28, PT ;  /* 0x000000280000780c */ /* 0x000fe40003f04270 */
[----:B------:R-:W-:Y:S02]  /*6900*/  FMNMX.FTZ R13, R174, R13, !PT ;  /* 0x0000000dae0d7209 */ /* 0x000fe40007810000 */
[----:B------:R-:W-:Y:S02]  /*6910*/  FMNMX.FTZ R2, R145, R2, !PT ;  /* 0x0000000291027209 */ /* 0x000fe40007810000 */
[----:B------:R-:W-:Y:S02]  /*6920*/  ISETP.GT.AND P1, PT, R0, 0x29, PT ;  /* 0x000000290000780c */ /* 0x000fe40003f24270 */
[----:B------:R-:W-:Y:S01]  /*6930*/  FSEL R171, R26, -INF , P0 ;  /* 0xff8000001aab7808 */ /* 0x000fe20000000000 */
[----:B------:R-:W1:Y:S01]  /*6940*/  SHFL.BFLY PT, R12, R2, 0x2, 0x1f ;  /* 0x0c401f00020c7f89 */ /* 0x000e6200000e0000 */
[----:B------:R-:W-:Y:S02]  /*6950*/  FMNMX.FTZ R13, R173, R13, !PT ;  /* 0x0000000dad0d7209 */ /* 0x000fe40007810000 */
        /* <DEDUP_REMOVED lines=12> */
[----:B------:R-:W-:Y:S02]  /*6a20*/  FMNMX.FTZ R0, R142, R13, !PT ;  /* 0x0000000d8e007209 */ /* 0x000fe40007810000 */
[----:B------:R-:W-:Y:S02]  /*6a30*/  FSEL R141, R35, -INF , P0 ;  /* 0xff800000238d7808 */ /* 0x000fe40000000000 */
[----:B-1----:R-:W-:Y:S02]  /*6a40*/  FMNMX.FTZ R13, R2, R12, !PT ;  /* 0x0000000c020d7209 */ /* 0x002fe40007810000 */
[----:B------:R-:W-:Y:S02]  /*6a50*/  FMNMX.FTZ R0, R141, R0, !PT ;  /* 0x000000008d007209 */ /* 0x000fe40007810000 */
[C---:B------:R-:W-:Y:S01]  /*6a60*/  IADD3 R149, R181.reuse, R150, RZ ;  /* 0x00000096b5957210 */ /* 0x040fe20007ffe0ff */
        /* <DEDUP_REMOVED lines=8> */
[----:B------:R-:W-:Y:S01]  /*6af0*/  FMUL.FTZ R146, R2, c[0x0][0x2d0] ;  /* 0x0000b40002927a20 */ /* 0x000fe20000410000 */
[----:B--2---:R-:W-:Y:S04]  /*6b00*/  FMNMX.FTZ R12, R0, R12, !PT ;  /* 0x0000000c000c7209 */ /* 0x004fe80007810000 */
[----:B------:R-:W-:Y:S01]  /*6b10*/  FSEL R146, R146, RZ, P1 ;  /* 0x000000ff92927208 */ /* 0x000fe20000800000 */
[----:B------:R-:W1:Y:S04]  /*6b20*/  SHFL.BFLY PT, R0, R12, 0x1, 0x1f ;  /* 0x0c201f000c007f89 */ /* 0x000e6800000e0000 */
[--C-:B------:R-:W-:Y:S01]  /*6b30*/  FFMA.FTZ R158, R5, c[0x0][0x2d0], -R146.reuse ;  /* 0x0000b400059e7a23 */ /* 0x100fe20000010892 */
[----:B------:R-:W-:Y:S01]  /*6b40*/  FSEL R5, R2, RZ, P1 ;  /* 0x000000ff02057208 */ /* 0x000fe20000800000 */
[--C-:B------:R-:W-:Y:S02]  /*6b50*/  FFMA.FTZ R159, R4, c[0x0][0x2d0], -R146.reuse ;  /* 0x0000b400049f7a23 */ /* 0x100fe40000010892 */
[--C-:B------:R-:W-:Y:S02]  /*6b60*/  FFMA.FTZ R157, R8, c[0x0][0x2d0], -R146.reuse ;  /* 0x0000b400089d7a23 */ /* 0x100fe40000010892 */
[----:B------:R-:W-:Y:S01]  /*6b70*/  FADD.FTZ R3, -R5, R3 ;  /* 0x0000000305037221 */ /* 0x000fe20000010100 */
        /* <DEDUP_REMOVED lines=10> */
[--C-:B------:R-:W-:Y:S01]  /*6c20*/  FFMA.FTZ R239, R147, c[0x0][0x2d0], -R146.reuse ;  /* 0x0000b40093ef7a23 */ /* 0x100fe20000010892 */
[----:B------:R-:W1:Y:S01]  /*6c30*/  LDSM.16.MT88.4 R12, [R150] ;  /* 0x00000000960c783b */ /* 0x000e620000004200 */
[--C-:B------:R-:W-:Y:S01]  /*6c40*/  FFMA.FTZ R238, R238, c[0x0][0x2d0], -R146.reuse ;  /* 0x0000b400eeee7a23 */ /* 0x100fe20000010892 */
[C---:B------:R-:W-:Y:S01]  /*6c50*/  FSETP.NEU.FTZ.AND P0, PT, R0.reuse, -INF , PT ;  /* 0xff8000000000780b */ /* 0x040fe20003f1d000 */
[C---:B------:R-:W-:Y:S01]  /*6c60*/  FMUL.FTZ R140, R0.reuse, c[0x0][0x2d0] ;  /* 0x0000b400008c7a20 */ /* 0x040fe20000410000 */
[----:B------:R-:W-:Y:S01]  /*6c70*/  MUFU.EX2 R157, R157 ;  /* 0x0000009d009d7308 */ /* 0x000fe20000000800 */
[--C-:B------:R-:W-:Y:S01]  /*6c80*/  FFMA.FTZ R237, R237, c[0x0][0x2d0], -R146.reuse ;  /* 0x0000b400eded7a23 */ /* 0x100fe20000010892 */
[----:B------:R-:W-:Y:S01]  /*6c90*/  FSEL R4, R0, RZ, P0 ;  /* 0x000000ff00047208 */ /* 0x000fe20000000000 */
[--C-:B------:R-:W-:Y:S01]  /*6ca0*/  FFMA.FTZ R175, R175, c[0x0][0x2d0], -R146.reuse ;  /* 0x0000b400afaf7a23 */ /* 0x100fe20000010892 */
[----:B------:R-:W-:Y:S01]  /*6cb0*/  FSEL R140, R140, RZ, P0 ;  /* 0x000000ff8c8c7208 */ /* 0x000fe20000000000 */
[----:B------:R-:W-:Y:S02]  /*6cc0*/  FFMA.FTZ R161, R161, c[0x0][0x2d0], -R146 ;  /* 0x0000b400a1a17a23 */ /* 0x000fe40000010892 */
[----:B------:R-:W-:Y:S02]  /*6cd0*/  FADD.FTZ R4, -R4, R132 ;  /* 0x0000008404047221 */ /* 0x000fe40000010100 */
[--C-:B------:R-:W-:Y:S01]  /*6ce0*/  FFMA.FTZ R155, R6, c[0x0][0x2d0], -R140.reuse ;  /* 0x0000b400069b7a23 */ /* 0x100fe2000001088c */
[----:B------:R3:W4:Y:S01]  /*6cf0*/  MUFU.EX2 R132, R3 ;  /* 0x0000000300847308 */ /* 0x0007220000000800 */
[--C-:B------:R-:W-:Y:S02]  /*6d00*/  FFMA.FTZ R154, R7, c[0x0][0x2d0], -R140.reuse ;  /* 0x0000b400079a7a23 */ /* 0x100fe4000001088c */
[--C-:B------:R-:W-:Y:S01]  /*6d10*/  FFMA.FTZ R153, R10, c[0x0][0x2d0], -R140.reuse ;  /* 0x0000b4000a997a23 */ /* 0x100fe2000001088c */
[----:B--2---:R-:W-:Y:S01]  /*6d20*/  F2FP.PACK_AB R136, R158, R159 ;  /* 0x0000009f9e88723e */ /* 0x004fe200000000ff */
[--C-:B------:R-:W-:Y:S02]  /*6d30*/  FFMA.FTZ R152, R11, c[0x0][0x2d0], -R140.reuse ;  /* 0x0000b4000b987a23 */ /* 0x100fe4000001088c */
[--C-:B------:R-:W-:Y:S02]  /*6d40*/  FFMA.FTZ R241, R144, c[0x0][0x2d0], -R140.reuse ;  /* 0x0000b40090f17a23 */ /* 0x100fe4000001088c */
[--C-:B------:R-:W-:Y:S01]  /*6d50*/  FFMA.FTZ R242, R143, c[0x0][0x2d0], -R140.reuse ;  /* 0x0000b4008ff27a23 */ /* 0x100fe2000001088c */
[----:B------:R-:W2:Y:S01]  /*6d60*/  MUFU.EX2 R156, R156 ;  /* 0x0000009c009c7308 */ /* 0x000ea20000000800 */
        /* <DEDUP_REMOVED lines=8> */
[----:B---3--:R-:W-:Y:S02]  /*6df0*/  FMUL.FTZ R3, R4, c[0x0][0x2d0] ;  /* 0x0000b40004037a20 */ /* 0x008fe40000410000 */
[C---:B----4-:R-:W-:Y:S02]  /*6e00*/  FMUL.FTZ R4, R132.reuse, R128 ;  /* 0x0000008084047220 */ /* 0x050fe40000410000 */
[C---:B------:R-:W-:Y:S01]  /*6e10*/  FMUL.FTZ R5, R132.reuse, R129 ;  /* 0x0000008184057220 */ /* 0x040fe20000410000 */
[----:B------:R-:W3:Y:S01]  /*6e20*/  MUFU.EX2 R154, R154 ;  /* 0x0000009a009a7308 */ /* 0x000ee20000000800 */
        /* <DEDUP_REMOVED lines=28> */
[----:B--2---:R-:W-:Y:S01]  /*6ff0*/  F2FP.PACK_AB R139, R152, R153 ;  /* 0x00000099988b723e */ /* 0x004fe200000000ff */
[C---:B------:R-:W-:Y:S02]  /*7000*/  FMUL.FTZ R64, R132.reuse, R64 ;  /* 0x0000004084407220 */ /* 0x040fe40000410000 */
[C---:B------:R-:W-:Y:S02]  /*7010*/  FMUL.FTZ R65, R132.reuse, R65 ;  /* 0x0000004184417220 */ /* 0x040fe40000410000 */
[C---:B------:R-:W-:Y:S01]  /*7020*/  FMUL.FTZ R68, R132.reuse, R68 ;  /* 0x0000004484447220 */ /* 0x040fe20000410000 */
[----:B------:R-:W2:Y:S01]  /*7030*/  MUFU.EX2 R163, R163 ;  /* 0x000000a300a37308 */ /* 0x000ea20000000800 */
[C---:B------:R-:W-:Y:S02]  /*7040*/  FMUL.FTZ R69, R132.reuse, R69 ;  /* 0x0000004584457220 */ /* 0x040fe40000410000 */
[C---:B------:R-:W-:Y:S02]  /*7050*/  FMUL.FTZ R72, R132.reuse, R72 ;  /* 0x0000004884487220 */ /* 0x040fe40000410000 */
[C---:B---3--:R-:W-:Y:S02]  /*7060*/  FMUL.FTZ R6, R3.reuse, R130 ;  /* 0x0000008203067220 */ /* 0x048fe40000410000 */
[C---:B------:R-:W-:Y:S02]  /*7070*/  FMUL.FTZ R7, R3.reuse, R131 ;  /* 0x0000008303077220 */ /* 0x040fe40000410000 */
[----:B------:R-:W-:Y:S01]  /*7080*/  LDSM.16.MT88.4 R128, [R149+0x2800] ;  /* 0x002800009580783b */ /* 0x000fe20000004200 */
[C---:B------:R-:W-:Y:S01]  /*7090*/  FMUL.FTZ R10, R3.reuse, R126 ;  /* 0x0000007e030a7220 */ /* 0x040fe20000410000 */
[----:B------:R-:W-:Y:S01]  /*70a0*/  MUFU.EX2 R164, R164 ;  /* 0x000000a400a47308 */ /* 0x000fe20000000800 */
[C---:B------:R-:W-:Y:S02]  /*70b0*/  FMUL.FTZ R11, R3.reuse, R127 ;  /* 0x0000007f030b7220 */ /* 0x040fe40000410000 */
[C---:B-1----:R-:W-:Y:S03]  /*70c0*/  HMMA.16816.F32 R4, R136.reuse, R12, R4 ;  /* 0x0000000c8804723c */ /* 0x042fe60000001804 */
[----:B------:R-:W-:Y:S02]  /*70d0*/  LDSM.16.MT88.4 R124, [R150+0x2800] ;  /* 0x00280000967c783b */ /* 0x000fe40000004200 */
[C---:B------:R-:W-:Y:S02]  /*70e0*/  FMUL.FTZ R18, R3.reuse, R106 ;  /* 0x0000006a03127220 */ /* 0x040fe40000410000 */
[C---:B------:R-:W-:Y:S01]  /*70f0*/  FMUL.FTZ R12, R132.reuse, R100 ;  /* 0x00000064840c7220 */ /* 0x040fe20000410000 */
[C---:B------:R-:W-:Y:S01]  /*7100*/  HMMA.16816.F32 R8, R136.reuse, R14, R8 ;  /* 0x0000000e8808723c */ /* 0x040fe20000001808 */
[----:B------:R-:W1:Y:S03]  /*7110*/  MUFU.EX2 R165, R165 ;  /* 0x000000a500a57308 */ /* 0x000e660000000800 */
[C---:B------:R-:W-:Y:S02]  /*7120*/  FMUL.FTZ R13, R132.reuse, R101 ;  /* 0x00000065840d7220 */ /* 0x040fe40000410000 */
[C---:B------:R-:W-:Y:S02]  /*7130*/  FMUL.FTZ R19, R3.reuse, R107 ;  /* 0x0000006b03137220 */ /* 0x040fe40000410000 */
[C---:B------:R-:W-:Y:S01]  /*7140*/  FMUL.FTZ R14, R3.reuse, R102 ;  /* 0x00000066030e7220 */ /* 0x040fe20000410000 */
[----:B------:R-:W-:Y:S02]  /*7150*/  LDSM.16.MT88.4 R104, [R150+0x2000] ;  /* 0x002000009668783b */ /* 0x000fe40000004200 */
[----:B------:R-:W-:Y:S01]  /*7160*/  MUFU.EX2 R166, R166 ;  /* 0x000000a600a67308 */ /* 0x000fe20000000800 */
[C---:B------:R-:W-:Y:S02]  /*7170*/  FMUL.FTZ R15, R3.reuse, R103 ;  /* 0x00000067030f7220 */ /* 0x040fe40000410000 */
[C---:B------:R-:W-:Y:S02]  /*7180*/  FMUL.FTZ R26, R3.reuse, R114 ;  /* 0x00000072031a7220 */ /* 0x040fe40000410000 */
[C---:B------:R-:W-:Y:S01]  /*7190*/  FMUL.FTZ R27, R3.reuse, R115 ;  /* 0x00000073031b7220 */ /* 0x040fe20000410000 */
[----:B------:R-:W3:Y:S01]  /*71a0*/  LDSM.16.MT88.4 R100, [R151] ;  /* 0x000000009764783b */ /* 0x000ee20000004200 */
[C---:B------:R-:W-:Y:S01]  /*71b0*/  FMUL.FTZ R34, R3.reuse, R122 ;  /* 0x0000007a03227220 */ /* 0x040fe20000410000 */
[C---:B------:R-:W-:Y:S02]  /*71c0*/  HMMA.16816.F32 R12, R136.reuse, R20, R12 ;  /* 0x00000014880c723c */ /* 0x040fe4000000180c */
[----:B------:R-:W4:Y:S01]  /*71d0*/  MUFU.EX2 R167, R167 ;  /* 0x000000a700a77308 */ /* 0x000f220000000800 */
[C---:B------:R-:W-:Y:S02]  /*71e0*/  FMUL.FTZ R35, R3.reuse, R123 ;  /* 0x0000007b03237220 */ /* 0x040fe40000410000 */
[C---:B------:R-:W-:Y:S01]  /*71f0*/  FMUL.FTZ R38, R3.reuse, R38 ;  /* 0x0000002603267220 */ /* 0x040fe20000410000 */
[----:B------:R-:W-:Y:S01]  /*7200*/  LDSM.16.MT88.4 R112, [R150+0x800] ;  /* 0x000800009670783b */ /* 0x000fe20000004200 */
[C---:B------:R-:W-:Y:S01]  /*7210*/  FMUL.FTZ R20, R132.reuse, R108 ;  /* 0x0000006c84147220 */ /* 0x040fe20000410000 */
[C---:B------:R-:W-:Y:S04]  /*7220*/  HMMA.16816.F32 R16, R136.reuse, R22, R16 ;  /* 0x000000168810723c */ /* 0x040fe80000001810 */
[C---:B------:R-:W-:Y:S01]  /*7230*/  FMUL.FTZ R21, R132.reuse, R109 ;  /* 0x0000006d84157220 */ /* 0x040fe20000410000 */
[----:B------:R-:W-:Y:S01]  /*7240*/  MUFU.EX2 R168, R168 ;  /* 0x000000a800a87308 */ /* 0x000fe20000000800 */
[C---:B------:R-:W-:Y:S01]  /*7250*/  FMUL.FTZ R39, R3.reuse, R39 ;  /* 0x0000002703277220 */ /* 0x040fe20000410000 */
[----:B------:R-:W-:Y:S01]  /*7260*/  LDSM.16.MT88.4 R120, [R151+0x800] ;  /* 0x000800009778783b */ /* 0x000fe20000004200 */
[C---:B------:R-:W-:Y:S04]  /*7270*/  FMUL.FTZ R22, R3.reuse, R110 ;  /* 0x0000006e03167220 */ /* 0x040fe80000410000 */
[C---:B------:R-:W-:Y:S02]  /*7280*/  FMUL.FTZ R23, R3.reuse, R111 ;  /* 0x0000006f03177220 */ /* 0x040fe40000410000 */
[C---:B------:R-:W-:Y:S01]  /*7290*/  FMUL.FTZ R42, R3.reuse, R42 ;  /* 0x0000002a032a7220 */ /* 0x040fe20000410000 */
[----:B------:R-:W5:Y:S01]  /*72a0*/  LDSM.16.MT88.4 R108, [R149+0x2000] ;  /* 0x00200000956c783b */ /* 0x000f620000004200 */
[C---:B------:R-:W-:Y:S01]  /*72b0*/  FMUL.FTZ R43, R3.reuse, R43 ;  /* 0x0000002b032b7220 */ /* 0x040fe20000410000 */
[----:B------:R-:W1:Y:S01]  /*72c0*/  MUFU.EX2 R169, R169 ;  /* 0x000000a900a97308 */ /* 0x000e620000000800 */
[C---:B------:R-:W-:Y:S01]  /*72d0*/  FMUL.FTZ R46, R3.reuse, R46 ;  /* 0x0000002e032e7220 */ /* 0x040fe20000410000 */
[C---:B------:R-:W-:Y:S03]  /*72e0*/  HMMA.16816.F32 R20, R136.reuse, R28, R20 ;  /* 0x0000001c8814723c */ /* 0x040fe60000001814 */
[C---:B------:R-:W-:Y:S02]  /*72f0*/  FMUL.FTZ R47, R3.reuse, R47 ;  /* 0x0000002f032f7220 */ /* 0x040fe40000410000 */
[C---:B------:R-:W-:Y:S02]  /*7300*/  FMUL.FTZ R50, R3.reuse, R50 ;  /* 0x0000003203327220 */ /* 0x040fe40000410000 */
[C---:B------:R-:W-:Y:S01]  /*7310*/  FMUL.FTZ R28, R132.reuse, R116 ;  /* 0x00000074841c7220 */ /* 0x040fe20000410000 */
[C---:B------:R-:W-:Y:S01]  /*7320*/  HMMA.16816.F32 R24, R136.reuse, R30, R24 ;  /* 0x0000001e8818723c */ /* 0x040fe20000001818 */
[----:B------:R-:W-:Y:S03]  /*7330*/  MUFU.EX2 R172, R172 ;  /* 0x000000ac00ac7308 */ /* 0x000fe60000000800 */
        /* <DEDUP_REMOVED lines=9> */
[----:B------:R-:W-:Y:S01]  /*73d0*/  MUFU.EX2 R237, R237 ;  /* 0x000000ed00ed7308 */ /* 0x000fe20000000800 */
[C---:B------:R-:W-:Y:S02]  /*73e0*/  FMUL.FTZ R58, R3.reuse, R58 ;  /* 0x0000003a033a7220 */ /* 0x040fe40000410000 */
[C---:B------:R-:W-:Y:S02]  /*73f0*/  FMUL.FTZ R59, R3.reuse, R59 ;  /* 0x0000003b033b7220 */ /* 0x040fe40000410000 */
[C---:B------:R-:W-:Y:S01]  /*7400*/  FMUL.FTZ R62, R3.reuse, R62 ;  /* 0x0000003e033e7220 */ /* 0x040fe20000410000 */
[C---:B------:R-:W-:Y:S01]  /*7410*/  HMMA.16816.F32 R32, R136.reuse, R102, R32 ;  /* 0x000000668820723c */ /* 0x040fe20000001820 */
[----:B------:R-:W3:Y:S03]  /*7420*/  LDSM.16.MT88.4 R100, [R148+0x2000] ;  /* 0x002000009464783b */ /* 0x000ee60000004200 */
        /* <DEDUP_REMOVED lines=8> */
[----:B------:R-:W1:Y:S03]  /*74b0*/  LDSM.16.MT88.4 R104, [R151+0x2000] ;  /* 0x002000009768783b */ /* 0x000e660000004200 */
[C---:B------:R-:W-:Y:S02]  /*74c0*/  FMUL.FTZ R71, R3.reuse, R71 ;  /* 0x0000004703477220 */ /* 0x040fe40000410000 */
[C---:B------:R-:W-:Y:S02]  /*74d0*/  FMUL.FTZ R73, R132.reuse, R73 ;  /* 0x0000004984497220 */ /* 0x040fe40000410000 */
[C---:B-----5:R-:W-:Y:S01]  /*74e0*/  HMMA.16816.F32 R44, R136.reuse, R108, R44 ;  /* 0x0000006c882c723c */ /* 0x060fe2000000182c */
[----:B------:R-:W5:Y:S03]  /*74f0*/  MUFU.EX2 R173, R173 ;  /* 0x000000ad00ad7308 */ /* 0x000f660000000800 */
[C---:B------:R-:W-:Y:S02]  /*7500*/  FMUL.FTZ R74, R3.reuse, R74 ;  /* 0x0000004a034a7220 */ /* 0x040fe40000410000 */
[C---:B------:R-:W-:Y:S02]  /*7510*/  FMUL.FTZ R75, R3.reuse, R75 ;  /* 0x0000004b034b7220 */ /* 0x040fe40000410000 */
[C---:B------:R-:W-:Y:S01]  /*7520*/  HMMA.16816.F32 R48, R136.reuse, R110, R48 ;  /* 0x0000006e8830723c */ /* 0x040fe20000001830 */
[----:B------:R-:W2:Y:S02]  /*7530*/  LDSM.16.MT88.4 R108, [R150+0x4000] ;  /* 0x00400000966c783b */ /* 0x000ea40000004200 */
[----:B------:R-:W-:Y:S01]  /*7540*/  MUFU.EX2 R161, R161 ;  /* 0x000000a100a17308 */ /* 0x000fe20000000800 */
[C---:B------:R-:W-:Y:S02]  /*7550*/  FMUL.FTZ R76, R132.reuse, R76 ;  /* 0x0000004c844c7220 */ /* 0x040fe40000410000 */
[C---:B------:R-:W-:Y:S02]  /*7560*/  FMUL.FTZ R77, R132.reuse, R77 ;  /* 0x0000004d844d7220 */ /* 0x040fe40000410000 */
[C---:B------:R-:W-:Y:S01]  /*7570*/  FMUL.FTZ R78, R3.reuse, R78 ;  /* 0x0000004e034e7220 */ /* 0x040fe20000410000 */
        /* <DEDUP_REMOVED lines=10> */
[C---:B-1----:R-:W-:Y:S04]  /*7620*/  HMMA.16816.F32 R60, R136.reuse, R104, R60 ;  /* 0x00000068883c723c */ /* 0x042fe8000000183c */
[C---:B------:R-:W-:Y:S02]  /*7630*/  FMUL.FTZ R84, R132.reuse, R84 ;  /* 0x0000005484547220 */ /* 0x040fe40000410000 */
[C---:B------:R-:W-:Y:S02]  /*7640*/  FMUL.FTZ R85, R132.reuse, R85 ;  /* 0x0000005584557220 */ /* 0x040fe40000410000 */
        /* <DEDUP_REMOVED lines=12> */
[C---:B------:R-:W-:Y:S02]  /*7710*/  FMUL.FTZ R91, R3.reuse, R91 ;  /* 0x0000005b035b7220 */ /* 0x040fe40000410000 */
[C---:B------:R-:W-:Y:S01]  /*7720*/  FMUL.FTZ R92, R132.reuse, R92 ;  /* 0x0000005c845c7220 */ /* 0x040fe20000410000 */
[C---:B---3--:R-:W-:Y:S03]  /*7730*/  HMMA.16816.F32 R76, R136.reuse, R100, R76 ;  /* 0x00000064884c723c */ /* 0x048fe6000000184c */
[C---:B------:R-:W-:Y:S02]  /*7740*/  FMUL.FTZ R93, R132.reuse, R93 ;  /* 0x0000005d845d7220 */ /* 0x040fe40000410000 */
[C---:B------:R-:W-:Y:S02]  /*7750*/  FMUL.FTZ R94, R3.reuse, R94 ;  /* 0x0000005e035e7220 */ /* 0x040fe40000410000 */
[----:B------:R-:W-:Y:S01]  /*7760*/  FMUL.FTZ R95, R3, R95 ;  /* 0x0000005f035f7220 */ /* 0x000fe20000410000 */
[C---:B------:R-:W-:Y:S04]  /*7770*/  HMMA.16816.F32 R80, R136.reuse, R102, R80 ;  /* 0x000000668850723c */ /* 0x040fe80000001850 */
[C---:B------:R-:W-:Y:S01]  /*7780*/  FMUL.FTZ R96, R132.reuse, R96 ;  /* 0x0000006084607220 */ /* 0x040fe20000410000 */
[----:B------:R-:W-:Y:S01]  /*7790*/  F2FP.PACK_AB R100, R163, R162 ;  /* 0x000000a2a364723e */ /* 0x000fe200000000ff */
[----:B------:R-:W-:Y:S01]  /*77a0*/  FMUL.FTZ R97, R132, R97 ;  /* 0x0000006184617220 */ /* 0x000fe20000410000 */
[----:B------:R-:W-:Y:S01]  /*77b0*/  F2FP.PACK_AB R102, R165, R164 ;  /* 0x000000a4a566723e */ /* 0x000fe200000000ff */
[C---:B-1----:R-:W-:Y:S04]  /*77c0*/  HMMA.16816.F32 R84, R136.reuse, R104, R84 ;  /* 0x000000688854723c */ /* 0x042fe80000001854 */
[----:B------:R-:W-:Y:S01]  /*77d0*/  FMUL.FTZ R98, R3, R98 ;  /* 0x0000006203627220 */ /* 0x000fe20000410000 */
[----:B----4-:R-:W-:Y:S01]  /*77e0*/  F2FP.PACK_AB R101, R167, R166 ;  /* 0x000000a6a765723e */ /* 0x010fe200000000ff */
[----:B------:R-:W-:Y:S01]  /*77f0*/  FMUL.FTZ R99, R3, R99 ;  /* 0x0000006303637220 */ /* 0x000fe20000410000 */
[----:B------:R-:W-:Y:S01]  /*7800*/  F2FP.PACK_AB R103, R169, R168 ;  /* 0x000000a8a967723e */ /* 0x000fe200000000ff */
[C---:B------:R-:W-:Y:S01]  /*7810*/  HMMA.16816.F32 R88, R136.reuse, R106, R88 ;  /* 0x0000006a8858723c */ /* 0x040fe20000001858 */
[----:B------:R-:W1:Y:S03]  /*7820*/  LDSM.16.MT88.4 R104, [R148+0x800] ;  /* 0x000800009468783b */ /* 0x000e660000004200 */
[--C-:B------:R-:W-:Y:S02]  /*7830*/  FFMA.FTZ R171, R171, c[0x0][0x2d0], -R140.reuse ;  /* 0x0000b400abab7a23 */ /* 0x100fe4000001088c */
[--C-:B------:R-:W-:Y:S02]  /*7840*/  FFMA.FTZ R170, R170, c[0x0][0x2d0], -R140.reuse ;  /* 0x0000b400aaaa7a23 */ /* 0x100fe4000001088c */
[C---:B--2---:R-:W-:Y:S02]  /*7850*/  HMMA.16816.F32 R92, R136.reuse, R108, R92 ;  /* 0x0000006c885c723c */ /* 0x044fe4000000185c */
[----:B------:R-:W2:Y:S02]  /*7860*/  MUFU.EX2 R171, R171 ;  /* 0x000000ab00ab7308 */ /* 0x000ea40000000800 */
[----:B------:R-:W-:Y:S02]  /*7870*/  FFMA.FTZ R140, R141, c[0x0][0x2d0], -R140 ;  /* 0x0000b4008d8c7a23 */ /* 0x000fe4000001088c */
[--C-:B------:R-:W-:Y:S02]  /*7880*/  FFMA.FTZ R160, R160, c[0x0][0x2d0], -R146.reuse ;  /* 0x0000b400a0a07a23 */ /* 0x100fe40000010892 */
[----:B------:R-:W-:Y:S01]  /*7890*/  HMMA.16816.F32 R96, R136, R110, R96 ;  /* 0x0000006e8860723c */ /* 0x000fe20000001860 */
[----:B------:R-:W3:Y:S03]  /*78a0*/  LDSM.16.MT88.4 R108, [R148+0x2800] ;  /* 0x00280000946c783b */ /* 0x000ee60000004200 */
[----:B------:R-:W-:Y:S01]  /*78b0*/  FFMA.FTZ R146, R145, c[0x0][0x2d0], -R146 ;  /* 0x0000b40091927a23 */ /* 0x000fe20000010892 */
[----:B------:R4:W-:Y:S01]  /*78c0*/  MUFU.EX2 R244, R140 ;  /* 0x0000008c00f47308 */ /* 0x0009e20000000800 */
[----:B------:R-:W-:Y:S02]  /*78d0*/  FFMA.FTZ R155, R3, R229, R155 ;  /* 0x000000e5039b7223 */ /* 0x000fe4000001009b */
[C---:B------:R-:W-:Y:S01]  /*78e0*/  HMMA.16816.F32 R4, R100.reuse, R112, R4 ;  /* 0x000000706404723c */ /* 0x040fe20000001804 */
[----:B------:R-:W-:Y:S04]  /*78f0*/  LDSM.16.MT88.4 R136, [R149+0x3000] ;  /* 0x003000009588783b */ /* 0x000fe80000004200 */
[----:B------:R-:W-:Y:S01]  /*7900*/  FFMA.FTZ R159, R132, R232, R159 ;  /* 0x000000e8849f7223 */ /* 0x000fe2000001009f */
[----:B------:R-:W-:Y:S01]  /*7910*/  MOV R132, R0 ;  /* 0x0000000000847202 */ /* 0x000fe20000000f00 */
[----:B------:R1:W-:Y:S01]  /*7920*/  MUFU.EX2 R240, R146 ;  /* 0x0000009200f07308 */ /* 0x0003e20000000800 */
[C---:B------:R-:W-:Y:S01]  /*7930*/  HMMA.16816.F32 R8, R100.reuse, R114, R8 ;  /* 0x000000726408723c */ /* 0x040fe20000001808 */
[----:B------:R-:W2:Y:S03]  /*7940*/  LDSM.16.MT88.4 R112, [R151+0x2800] ;  /* 0x002800009770783b */ /* 0x000ea60000004200 */
[----:B------:R-:W-:Y:S02]  /*7950*/  FADD.FTZ R159, R158, R159 ;  /* 0x0000009f9e9f7221 */ /* 0x000fe40000010000 */
[----:B------:R-:W-:Y:S02]  /*7960*/  FADD.FTZ R155, R154, R155 ;  /* 0x0000009b9a9b7221 */ /* 0x000fe40000010000 */
[C---:B------:R-:W-:Y:S01]  /*7970*/  HMMA.16816.F32 R12, R100.reuse, R116, R12 ;  /* 0x00000074640c723c */ /* 0x040fe2000000180c */
[----:B------:R-:W2:Y:S03]  /*7980*/  MUFU.EX2 R170, R170 ;  /* 0x000000aa00aa7308 */ /* 0x000ea60000000800 */
[----:B------:R-:W-:Y:S01]  /*7990*/  FADD.FTZ R159, R157, R159 ;  /* 0x0000009f9d9f7221 */ /* 0x000fe20000010000 */
[----:B----4-:R-:W-:Y:S01]  /*79a0*/  LDSM.16.MT88.4 R140, [R150+0x3800] ;  /* 0x00380000968c783b */ /* 0x010fe20000004200 */
[----:B------:R-:W-:Y:S02]  /*79b0*/  FADD.FTZ R155, R153, R155 ;  /* 0x0000009b999b7221 */ /* 0x000fe40000010000 */
[C---:B------:R-:W-:Y:S03]  /*79c0*/  HMMA.16816.F32 R16, R100.reuse, R118, R16 ;  /* 0x000000766410723c */ /* 0x040fe60000001810 */
[----:B------:R-:W4:Y:S01]  /*79d0*/  MUFU.EX2 R160, R160 ;  /* 0x000000a000a07308 */ /* 0x000f220000000800 */
[----:B------:R-:W-:Y:S01]  /*79e0*/  FADD.FTZ R159, R156, R159 ;  /* 0x0000009f9c9f7221 */ /* 0x000fe20000010000 */
[----:B------:R-:W-:Y:S01]  /*79f0*/  LDSM.16.MT88.4 R116, [R149+0x4800] ;  /* 0x004800009574783b */ /* 0x000fe20000004200 */
[----:B------:R-:W-:Y:S02]  /*7a00*/  FADD.FTZ R152, R152, R155 ;  /* 0x0000009b98987221 */ /* 0x000fe40000010000 */
[C---:B-1----:R-:W-:Y:S04]  /*7a10*/  HMMA.16816.F32 R20, R100.reuse, R104, R20 ;  /* 0x000000686414723c */ /* 0x042fe80000001814 */
[----:B------:R-:W-:Y:S01]  /*7a20*/  FADD.FTZ R162, R162, R159 ;  /* 0x0000009fa2a27221 */ /* 0x000fe20000010000 */
[----:B------:R-:W-:Y:S01]  /*7a30*/  LDSM.16.MT88.4 R144, [R149+0x3800] ;  /* 0x003800009590783b */ /* 0x000fe20000004200 */
[----:B------:R-:W-:Y:S02]  /*7a40*/  FADD.FTZ R152, R166, R152 ;  /* 0x00000098a6987221 */ /* 0x000fe40000010000 */
[C---:B------:R-:W-:Y:S04]  /*7a50*/  HMMA.16816.F32 R24, R100.reuse, R106, R24 ;  /* 0x0000006a6418723c */ /* 0x040fe80000001818 */
[----:B------:R-:W-:Y:S01]  /*7a60*/  FADD.FTZ R162, R163, R162 ;  /* 0x000000a2a3a27221 */ /* 0x000fe20000010000 */
[----:B------:R-:W1:Y:S01]  /*7a70*/  LDSM.16.MT88.4 R104, [R150+0x4800] ;  /* 0x004800009668783b */ /* 0x000e620000004200 */
[----:B------:R-:W-:Y:S02]  /*7a80*/  FADD.FTZ R167, R167, R152 ;  /* 0x00000098a7a77221 */ /* 0x000fe40000010000 */
        /* <DEDUP_REMOVED lines=8> */
[----:B------:R-:W-:Y:S04]  /*7b10*/  FADD.FTZ R169, R174, R169 ;  /* 0x000000a9aea97221 */ /* 0x000fe80000010000 */
[C---:B------:R-:W-:Y:S01]  /*7b20*/  HMMA.16816.F32 R40, R100.reuse, R126, R40 ;  /* 0x0000007e6428723c */ /* 0x040fe20000001828 */
[----:B------:R-:W-:Y:S03]  /*7b30*/  LDSM.16.MT88.4 R124, [R151+0x1000] ;  /* 0x00100000977c783b */ /* 0x000fe60000004200 */
[----:B-----5:R-:W-:Y:S04]  /*7b40*/  FADD.FTZ R169, R173, R169 ;  /* 0x000000a9ada97221 */ /* 0x020fe80000010000 */
[C---:B------:R-:W-:Y:S04]  /*7b50*/  HMMA.16816.F32 R44, R100.reuse, R128, R44 ;  /* 0x00000080642c723c */ /* 0x040fe8000000182c */
[----:B--2---:R-:W-:Y:S04]  /*7b60*/  FADD.FTZ R169, R171, R169 ;  /* 0x000000a9aba97221 */ /* 0x004fe80000010000 */
[C---:B------:R-:W-:Y:S01]  /*7b70*/  HMMA.16816.F32 R48, R100.reuse, R130, R48 ;  /* 0x000000826430723c */ /* 0x040fe20000001830 */
[----:B------:R-:W-:Y:S03]  /*7b80*/  LDSM.16.MT88.4 R128, [R150+0x3000] ;  /* 0x003000009680783b */ /* 0x000fe60000004200 */
[----:B------:R-:W-:Y:S04]  /*7b90*/  FADD.FTZ R169, R170, R169 ;  /* 0x000000a9aaa97221 */ /* 0x000fe80000010000 */
[C---:B---3--:R-:W-:Y:S04]  /*7ba0*/  HMMA.16816.F32 R52, R100.reuse, R108, R52 ;  /* 0x0000006c6434723c */ /* 0x048fe80000001834 */
[----:B------:R-:W-:Y:S04]  /*7bb0*/  FADD.FTZ R169, R241, R169 ;  /* 0x000000a9f1a97221 */ /* 0x000fe80000010000 */
[C---:B------:R-:W-:Y:S01]  /*7bc0*/  HMMA.16816.F32 R56, R100.reuse, R110, R56 ;  /* 0x0000006e6438723c */ /* 0x040fe20000001838 */
[----:B------:R-:W2:Y:S03]  /*7bd0*/  LDSM.16.MT88.4 R108, [R148+0x4800] ;  /* 0x00480000946c783b */ /* 0x000ea60000004200 */
[----:B------:R-:W-:Y:S04]  /*7be0*/  FADD.FTZ R169, R242, R169 ;  /* 0x000000a9f2a97221 */ /* 0x000fe80000010000 */
[C---:B------:R-:W-:Y:S04]  /*7bf0*/  HMMA.16816.F32 R60, R100.reuse, R112, R60 ;  /* 0x00000070643c723c */ /* 0x040fe8000000183c */
[----:B------:R-:W-:Y:S04]  /*7c00*/  FADD.FTZ R169, R243, R169 ;  /* 0x000000a9f3a97221 */ /* 0x000fe80000010000 */
[C---:B------:R-:W-:Y:S01]  /*7c10*/  HMMA.16816.F32 R64, R100.reuse, R114, R64 ;  /* 0x000000726440723c */ /* 0x040fe20000001840 */
[----:B------:R-:W3:Y:S03]  /*7c20*/  LDSM.16.MT88.4 R112, [R151+0x4800] ;  /* 0x004800009770783b */ /* 0x000ee60000004200 */
[----:B------:R-:W-:Y:S04]  /*7c30*/  FADD.FTZ R229, R244, R169 ;  /* 0x000000a9f4e57221 */ /* 0x000fe80000010000 */
[C---:B-1----:R-:W-:Y:S08]  /*7c40*/  HMMA.16816.F32 R68, R100.reuse, R104, R68 ;  /* 0x000000686444723c */ /* 0x042ff00000001844 */
[C---:B------:R-:W-:Y:S01]  /*7c50*/  HMMA.16816.F32 R72, R100.reuse, R106, R72 ;  /* 0x0000006a6448723c */ /* 0x040fe20000001848 */
[----:B------:R-:W1:Y:S07]  /*7c60*/  LDSM.16.MT88.4 R104, [R150+0x1000] ;  /* 0x001000009668783b */ /* 0x000e6e0000004200 */
[C---:B------:R-:W-:Y:S08]  /*7c70*/  HMMA.16816.F32 R76, R100.reuse, R116, R76 ;  /* 0x00000074644c723c */ /* 0x040ff0000000184c */
[C---:B------:R-:W-:Y:S01]  /*7c80*/  HMMA.16816.F32 R80, R100.reuse, R118, R80 ;  /* 0x000000766450723c */ /* 0x040fe20000001850 */
[----:B------:R-:W5:Y:S07]  /*7c90*/  LDSM.16.MT88.4 R116, [R148+0x1000] ;  /* 0x001000009474783b */ /* 0x000f6e0000004200 */
[C---:B--2---:R-:W-:Y:S08]  /*7ca0*/  HMMA.16816.F32 R84, R100.reuse, R108, R84 ;  /* 0x0000006c6454723c */ /* 0x044ff00000001854 */
[C---:B------:R-:W-:Y:S01]  /*7cb0*/  HMMA.16816.F32 R88, R100.reuse, R110, R88 ;  /* 0x0000006e6458723c */ /* 0x040fe20000001858 */
[----:B------:R-:W2:Y:S07]  /*7cc0*/  LDSM.16.MT88.4 R108, [R148+0x3000] ;  /* 0x00300000946c783b */ /* 0x000eae0000004200 */
        /* <DEDUP_REMOVED lines=8> */
[----:B------:R-:W-:Y:S03]  /*7d50*/  F2FP.PACK_AB R103, R170, R171 ;  /* 0x000000abaa67723e */ /* 0x000fe600000000ff */
[----:B------:R-:W-:Y:S04]  /*7d60*/  FADD.FTZ R172, R237, R172 ;  /* 0x000000acedac7221 */ /* 0x000fe80000010000 */
[C---:B-1----:R-:W-:Y:S03]  /*7d70*/  HMMA.16816.F32 R4, R100.reuse, R104, R4 ;  /* 0x000000686404723c */ /* 0x042fe60000001804 */
[----:B------:R-:W-:Y:S04]  /*7d80*/  FADD.FTZ R172, R175, R172 ;  /* 0x000000acafac7221 */ /* 0x000fe80000010000 */
[----:B------:R-:W-:Y:S01]  /*7d90*/  FADD.FTZ R172, R161, R172 ;  /* 0x000000aca1ac7221 */ /* 0x000fe20000010000 */
[C---:B------:R-:W-:Y:S01]  /*7da0*/  HMMA.16816.F32 R8, R100.reuse, R106, R8 ;  /* 0x0000006a6408723c */ /* 0x040fe20000001808 */
[----:B------:R-:W1:Y:S03]  /*7db0*/  LDSM.16.MT88.4 R104, [R151+0x3000] ;  /* 0x003000009768783b */ /* 0x000e660000004200 */
[----:B----4-:R-:W-:Y:S04]  /*7dc0*/  FADD.FTZ R172, R160, R172 ;  /* 0x000000aca0ac7221 */ /* 0x010fe80000010000 */
[C---:B------:R-:W-:Y:S04]  /*7dd0*/  HMMA.16816.F32 R12, R100.reuse, R120, R12 ;  /* 0x00000078640c723c */ /* 0x040fe8000000180c */
[----:B------:R-:W-:Y:S04]  /*7de0*/  FADD.FTZ R172, R239, R172 ;  /* 0x000000acefac7221 */ /* 0x000fe80000010000 */
[C---:B------:R-:W-:Y:S01]  /*7df0*/  HMMA.16816.F32 R16, R100.reuse, R122, R16 ;  /* 0x0000007a6410723c */ /* 0x040fe20000001810 */
[----:B------:R-:W-:Y:S03]  /*7e00*/  LDSM.16.MT88.4 R120, [R151+0x1800] ;  /* 0x001800009778783b */ /* 0x000fe60000004200 */
[----:B------:R-:W-:Y:S04]  /*7e10*/  FADD.FTZ R232, R240, R172 ;  /* 0x000000acf0e87221 */ /* 0x000fe80000010000 */
[C---:B-----5:R-:W-:Y:S08]  /*7e20*/  HMMA.16816.F32 R20, R100.reuse, R116, R20 ;  /* 0x000000746414723c */ /* 0x060ff00000001814 */
[C---:B------:R-:W-:Y:S01]  /*7e30*/  HMMA.16816.F32 R24, R100.reuse, R118, R24 ;  /* 0x000000766418723c */ /* 0x040fe20000001818 */
[----:B------:R-:W3:Y:S07]  /*7e40*/  LDSM.16.MT88.4 R116, [R149+0x5000] ;  /* 0x005000009574783b */ /* 0x000eee0000004200 */
[C---:B------:R-:W-:Y:S08]  /*7e50*/  HMMA.16816.F32 R28, R100.reuse, R124, R28 ;  /* 0x0000007c641c723c */ /* 0x040ff0000000181c */
[C---:B------:R-:W-:Y:S01]  /*7e60*/  HMMA.16816.F32 R32, R100.reuse, R126, R32 ;  /* 0x0000007e6420723c */ /* 0x040fe20000001820 */
[----:B------:R-:W-:Y:S07]  /*7e70*/  LDSM.16.MT88.4 R124, [R150+0x1800] ;  /* 0x00180000967c783b */ /* 0x000fee0000004200 */
[C---:B------:R-:W-:Y:S08]  /*7e80*/  HMMA.16816.F32 R36, R100.reuse, R128, R36 ;  /* 0x000000806424723c */ /* 0x040ff00000001824 */
[C---:B------:R-:W-:Y:S08]  /*7e90*/  HMMA.16816.F32 R40, R100.reuse, R130, R40 ;  /* 0x000000826428723c */ /* 0x040ff00000001828 */
[C---:B------:R-:W-:Y:S07]  /*7ea0*/  HMMA.16816.F32 R44, R100.reuse, R136, R44 ;  /* 0x00000088642c723c */ /* 0x040fee000000182c */
[----:B------:R-:W-:Y:S01]  /*7eb0*/  F2FP.PACK_AB R136, R160, R161 ;  /* 0x000000a1a088723e */ /* 0x000fe200000000ff */
[C---:B------:R-:W-:Y:S04]  /*7ec0*/  HMMA.16816.F32 R48, R100.reuse, R138, R48 ;  /* 0x0000008a6430723c */ /* 0x040fe80000001830 */
[----:B------:R-:W-:Y:S03]  /*7ed0*/  F2FP.PACK_AB R137, R242, R241 ;  /* 0x000000f1f289723e */ /* 0x000fe600000000ff */
[----:B------:R-:W-:Y:S01]  /*7ee0*/  F2FP.PACK_AB R138, R240, R239 ;  /* 0x000000eff08a723e */ /* 0x000fe200000000ff */
[C---:B--2---:R-:W-:Y:S04]  /*7ef0*/  HMMA.16816.F32 R52, R100.reuse, R108, R52 ;  /* 0x0000006c6434723c */ /* 0x044fe80000001834 */
[----:B------:R-:W-:Y:S04]  /*7f00*/  F2FP.PACK_AB R139, R244, R243 ;  /* 0x000000f3f48b723e */ /* 0x000fe800000000ff */
[C---:B------:R-:W-:Y:S01]  /*7f10*/  HMMA.16816.F32 R56, R100.reuse, R110, R56 ;  /* 0x0000006e6438723c */ /* 0x040fe20000001838 */
[----:B------:R-:W2:Y:S07]  /*7f20*/  LDSM.16.MT88.4 R108, [R148+0x5000] ;  /* 0x00500000946c783b */ /* 0x000eae0000004200 */
[C---:B-1----:R-:W-:Y:S08]  /*7f30*/  HMMA.16816.F32 R60, R100.reuse, R104, R60 ;  /* 0x00000068643c723c */ /* 0x042ff0000000183c */
        /* <DEDUP_REMOVED lines=18> */
[C---:B------:R-:W-:Y:S01]  /*8060*/  HMMA.16816.F32 R104, R136.reuse, R114, R16 ;  /* 0x000000728868723c */ /* 0x040fe20000001810 */
[----:B------:R-:W5:Y:S07]  /*8070*/  LDSM.16.MT88.4 R16, [R149+0x5800] ;  /* 0x005800009510783b */ /* 0x000f6e0000004200 */
[C---:B---3--:R-:W-:Y:S07]  /*8080*/  HMMA.16816.F32 R108, R136.reuse, R116, R20 ;  /* 0x00000074886c723c */ /* 0x048fee0000001814 */
[----:B------:R-:W-:Y:S01]  /*8090*/  IADD3 R20, R236, -0x2, RZ ;  /* 0xfffffffeec147810 */ /* 0x000fe20007ffe0ff */
[C---:B------:R-:W-:Y:S03]  /*80a0*/  HMMA.16816.F32 R112, R136.reuse, R118, R24 ;  /* 0x000000768870723c */ /* 0x040fe60000001818 */
[----:B------:R-:W-:Y:S05]  /*80b0*/  ISETP.GE.AND P6, PT, R20, R223, PT ;  /* 0x000000df1400720c */ /* 0x000fea0003fc6270 */
[C---:B------:R-:W-:Y:S08]  /*80c0*/  HMMA.16816.F32 R116, R136.reuse, R120, R28 ;  /* 0x000000788874723c */ /* 0x040ff0000000181c */
[C---:B------:R-:W-:Y:S03]  /*80d0*/  HMMA.16816.F32 R120, R136.reuse, R122, R32 ;  /* 0x0000007a8878723c */ /* 0x040fe60000001820 */
[----:B------:R-:W-:Y:S02]  /*80e0*/  @P6 ISETP.GE.AND P3, PT, R212, c[0x0][0x1d4], PT ;  /* 0x00007500d4006a0c */ /* 0x000fe40003f66270 */
[----:B------:R-:W-:Y:S03]  /*80f0*/  @P6 ISETP.GE.AND P1, PT, R198, c[0x0][0x1d4], PT ;  /* 0x00007500c6006a0c */ /* 0x000fe60003f26270 */
        /* <DEDUP_REMOVED lines=16> */
[----:B------:R-:W-:Y:S01]  /*8200*/  @P6 IMAD.IADD R3, R21, 0x1, R8 ;  /* 0x0000000115036824 */ /* 0x000fe200078e0208 */
[C---:B------:R-:W-:Y:S01]  /*8210*/  @P6 SHF.L.U32 R12, R20.reuse, 0x6, RZ ;  /* 0x00000006140c6819 */ /* 0x040fe200000006ff */
[----:B------:R-:W2:Y:S01]  /*8220*/  LDSM.16.MT88.4 R8, [R151+0x5800] ;  /* 0x005800009708783b */ /* 0x000ea20000004200 */
[----:B------:R-:W-:Y:S01]  /*8230*/  @P6 MOV R15, c[0x0][0x1e4] ;  /* 0x00007900000f6a02 */ /* 0x000fe20000000f00 */
[C---:B-----5:R-:W-:Y:S04]  /*8240*/  HMMA.16816.F32 R76, R136.reuse, R16, R76 ;  /* 0x00000010884c723c */ /* 0x060fe8000000184c */
[----:B------:R-:W-:Y:S02]  /*8250*/  @P6 SHF.L.U64.HI R3, R20, 0x6, R3 ;  /* 0x0000000614036819 */ /* 0x000fe40000010203 */
[C---:B------:R-:W-:Y:S02]  /*8260*/  @P6 LEA R14, P0, R13.reuse, R12, 0x5 ;  /* 0x0000000c0d0e6211 */ /* 0x040fe400078028ff */
[-C--:B------:R-:W-:Y:S01]  /*8270*/  @P6 IADD3 R12, P4, R12, R230.reuse, RZ ;  /* 0x000000e60c0c6210 */ /* 0x080fe20007f9e0ff */
[C---:B------:R-:W-:Y:S03]  /*8280*/  HMMA.16816.F32 R80, R136.reuse, R18, R80 ;  /* 0x000000128850723c */ /* 0x040fe60000001850 */
[----:B------:R-:W-:Y:S01]  /*8290*/  @P6 LEA.HI.X R15, R13, R3, R15, 0x5, P0 ;  /* 0x000000030d0f6211 */ /* 0x000fe200000f2c0f */
[----:B------:R-:W-:Y:S01]  /*82a0*/  @P6 IMAD.X R3, R3, 0x1, R222, P4 ;  /* 0x0000000103036824 */ /* 0x000fe200020e06de */
[C---:B------:R-:W-:Y:S02]  /*82b0*/  ISETP.GE.AND P0, PT, R228.reuse, 0x1, PT ;  /* 0x00000001e400780c */ /* 0x040fe40003f06270 */
[----:B------:R-:W-:Y:S01]  /*82c0*/  IADD3 R228, R228, 0x1, RZ ;  /* 0x00000001e4e47810 */ /* 0x000fe20007ffe0ff */
[C---:B-1----:R-:W-:Y:S04]  /*82d0*/  HMMA.16816.F32 R84, R136.reuse, R4, R84 ;  /* 0x000000048854723c */ /* 0x042fe80000001854 */
[----:B------:R-:W-:Y:S02]  /*82e0*/  SEL R228, R228, RZ, !P0 ;  /* 0x000000ffe4e47207 */ /* 0x000fe40004000000 */
[----:B------:R-:W-:Y:S02]  /*82f0*/  @P6 LEA R16, P5, R12, c[0x0][0x1c8], 0x1 ;  /* 0x000072000c106a11 */ /* 0x000fe400078a08ff */
[----:B------:R-:W-:Y:S01]  /*8300*/  @P6 IADD3 R14, P0, R14, R230, RZ ;  /* 0x000000e60e0e6210 */ /* 0x000fe20007f1e0ff */
[C---:B------:R-:W-:Y:S03]  /*8310*/  HMMA.16816.F32 R88, R136.reuse, R6, R88 ;  /* 0x000000068858723c */ /* 0x040fe60000001858 */
[----:B------:R-:W-:Y:S01]  /*8320*/  @P6 LEA.HI.X R17, R12, c[0x0][0x1cc], R3, 0x1, P5 ;  /* 0x000073000c116a11 */ /* 0x000fe200028f0c03 */
[----:B------:R-:W-:Y:S01]  /*8330*/  @P6 IMAD R3, R228, 0x6000, R200 ;  /* 0x00006000e4036824 */ /* 0x000fe200078e02c8 */
[C---:B------:R-:W-:Y:S02]  /*8340*/  @P6 LEA R4, P4, R14.reuse, c[0x0][0x1c8], 0x1 ;  /* 0x000072000e046a11 */ /* 0x040fe400078808ff */
[----:B------:R-:W-:Y:S02]  /*8350*/  @P6 IADD3.X R15, R15, R222, RZ, P0, !PT ;  /* 0x000000de0f0f6210 */ /* 0x000fe400007fe4ff */
[----:B------:R-:W-:Y:S01]  /*8360*/  @!PT LDS RZ, [RZ] ;  /* 0x00000000fffff984 */ /* 0x000fe20000000800 */
[----:B------:R-:W-:Y:S01]  /*8370*/  @!PT LDS RZ, [RZ] ;  /* 0x00000000fffff984 */ /* 0x000fe20000000800 */
[----:B------:R-:W-:Y:S01]  /*8380*/  @!PT LDS RZ, [RZ] ;  /* 0x00000000fffff984 */ /* 0x000fe20000000800 */
[----:B------:R1:W-:Y:S01]  /*8390*/  @P6 LDGSTS.E.BYPASS.LTC128B.128 [R3], [R16.64], !P3 ;  /* 0x0000000010036fae */ /* 0x0003e2000d901d48 */
[----:B------:R-:W-:Y:S02]  /*83a0*/  @P6 ISETP.GE.AND P0, PT, R197, c[0x0][0x1d4], PT ;  /* 0x00007500c5006a0c */ /* 0x000fe40003f06270 */
[----:B------:R-:W-:Y:S01]  /*83b0*/  @P6 LEA.HI.X R5, R14, c[0x0][0x1cc], R15, 0x1, P4 ;  /* 0x000073000e056a11 */ /* 0x000fe200020f0c0f */
[C---:B--2---:R-:W-:Y:S04]  /*83c0*/  HMMA.16816.F32 R92, R136.reuse, R8, R92 ;  /* 0x00000008885c723c */ /* 0x044fe8000000185c */
[----:B------:R1:W-:Y:S04]  /*83d0*/  @P6 LDGSTS.E.BYPASS.LTC128B.128 [R3+0x2000], [R16.64+0x80], !P1 ;  /* 0x0200008010036fae */ /* 0x0003e8000c901d48 */
[----:B------:R-:W-:Y:S04]  /*83e0*/  HMMA.16816.F32 R96, R136, R10, R96 ;  /* 0x0000000a8860723c */ /* 0x000fe80000001860 */
[----:B------:R1:W-:Y:S08]  /*83f0*/  @P6 LDGSTS.E.BYPASS.LTC128B.128 [R3+0x4000], [R16.64+0x100], !P0 ;  /* 0x0400010010036fae */ /* 0x0003f0000c101d48 */
[----:B------:R1:W-:Y:S08]  /*8400*/  @P6 LDGSTS.E.BYPASS.LTC128B.128 [R3+0x1000], [R4.64], !P3 ;  /* 0x0100000004036fae */ /* 0x0003f0000d901d48 */
[----:B------:R1:W-:Y:S01]  /*8410*/  @P6 LDGSTS.E.BYPASS.LTC128B.128 [R3+0x3000], [R4.64+0x80], !P1 ;  /* 0x0300008004036fae */ /* 0x0003e2000c901d48 */
[C---:B------:R-:W-:Y:S02]  /*8420*/  ISETP.GE.AND P1, PT, R133.reuse, 0x1, PT ;  /* 0x000000018500780c */ /* 0x040fe40003f26270 */
[----:B------:R-:W-:Y:S04]  /*8430*/  IADD3 R133, R133, 0x1, RZ ;  /* 0x0000000185857810 */ /* 0x000fe80007ffe0ff */
[----:B------:R-:W-:Y:S01]  /*8440*/  SEL R133, R133, RZ, !P1 ;  /* 0x000000ff85857207 */ /* 0x000fe20004800000 */
[----:B------:R1:W-:Y:S01]  /*8450*/  @P6 LDGSTS.E.BYPASS.LTC128B.128 [R3+0x5000], [R4.64+0x100], !P0 ;  /* 0x0500010004036fae */ /* 0x0003e2000c101d48 */
[----:B------:R-:W-:Y:S02]  /*8460*/  ISETP.GT.AND P0, PT, R236, R233, PT ;  /* 0x000000e9ec00720c */ /* 0x000fe40003f04270 */
[----:B------:R-:W-:Y:S05]  /*8470*/  MOV R236, R235 ;  /* 0x000000eb00ec7202 */ /* 0x000fea0000000f00 */
[----:B------:R-:W0:Y:S01]  /*8480*/  LDGDEPBAR ;  /* 0x00000000000079af */ /* 0x000e220000000000 */
[----:B-1----:R-:W-:Y:S05]  /*8490*/  MOV R3, R2 ;  /* 0x0000000200037202 */ /* 0x002fea0000000f00 */
[----:B------:R-:W-:-:S05]  /*84a0*/  @P0 BRA `(.L_x_2136) ;  /* 0xffffd23000000947 */ /* 0x000fca000383ffff */
.L_x_2135:
[----:B------:R-:W-:-:S13]  /*84b0*/  ISETP.GE.AND P0, PT, R235, R223, PT ;  /* 0x000000dfeb00720c */ /* 0x000fda0003f06270 */
[----:B------:R-:W-:Y:S05]  /*84c0*/  @!P0 BRA `(.L_x_2137) ;  /* 0x000028e000008947 */ /* 0x000fea0003800000 */
[----:B------:R-:W-:Y:S02]  /*84d0*/  MOV R3, R0 ;  /* 0x0000000000037202 */ /* 0x000fe40000000f00 */
[----:B------:R-:W-:Y:S02]  /*84e0*/  MOV R132, R2 ;  /* 0x0000000200847202 */ /* 0x000fe40000000f00 */
.L_x_2138:
        /* <DEDUP_REMOVED lines=10> */
[C---:B------:R-:W-:Y:S01]  /*8590*/  @!P6 IMAD.WIDE.U32 R28, R233.reuse, c[0x0][0x208], RZ ;  /* 0x00008200e91cea25 */ /* 0x040fe200078e00ff */
[----:B------:R-:W-:Y:S02]  /*85a0*/  @!P6 MOV R2, c[0x0][0x208] ;  /* 0x000082000002ea02 */ /* 0x000fe40000000f00 */
[----:B------:R-:W-:Y:S01]  /*85b0*/  @!P6 ISETP.GE.AND P2, PT, R212, c[0x0][0x1d4], PT ;  /* 0x00007500d400ea0c */ /* 0x000fe20003f46270 */
[----:B------:R-:W-:Y:S01]  /*85c0*/  @!P6 IMAD R0, R0, c[0x0][0x208], RZ ;  /* 0x000082000000ea24 */ /* 0x000fe200078e02ff */
[----:B------:R-:W-:Y:S02]  /*85d0*/  @!P6 SHF.L.U32 R153, R28, 0x6, RZ ;  /* 0x000000061c99e819 */ /* 0x000fe400000006ff */
[----:B------:R-:W-:Y:S01]  /*85e0*/  @!P6 ISETP.GE.AND P1, PT, R198, c[0x0][0x1d4], PT ;  /* 0x00007500c600ea0c */ /* 0x000fe20003f26270 */
[----:B------:R-:W-:Y:S01]  /*85f0*/  LDSM.16.M88.4 R32, [R183] ;  /* 0x00000000b720783b */ /* 0x000fe20000000200 */
[----:B------:R-:W-:Y:S01]  /*8600*/  @!P6 IMAD R0, R233, c[0x0][0x20c], R0 ;  /* 0x00008300e900ea24 */ /* 0x000fe200078e0200 */
[----:B------:R-:W-:Y:S02]  /*8610*/  @!P6 LEA R152, P0, R2, R153, 0x5 ;  /* 0x000000990298e211 */ /* 0x000fe400078028ff */
[----:B------:R-:W-:Y:S02]  /*8620*/  @!P6 IADD3 R153, P3, R153, R226, RZ ;  /* 0x000000e29999e210 */ /* 0x000fe40007f7e0ff */
[----:B------:R-:W-:Y:S02]  /*8630*/  @!P6 IADD3 R0, R29, R0, RZ ;  /* 0x000000001d00e210 */ /* 0x000fe40007ffe0ff */
[----:B-1----:R-:W1:Y:S01]  /*8640*/  LDSM.16.M88.4 R8, [R173] ;  /* 0x00000000ad08783b */ /* 0x002e620000000200 */
[----:B------:R-:W-:Y:S02]  /*8650*/  @!P6 LEA R158, P5, R153, c[0x0][0x1f8], 0x1 ;  /* 0x00007e00999eea11 */ /* 0x000fe400078a08ff */
[----:B------:R-:W-:Y:S02]  /*8660*/  @!P6 IADD3 R152, P4, R152, R226, RZ ;  /* 0x000000e29898e210 */ /* 0x000fe40007f9e0ff */
[----:B------:R-:W-:Y:S03]  /*8670*/  @!P6 SHF.L.U64.HI R0, R28, 0x6, R0 ;  /* 0x000000061c00e819 */ /* 0x000fe60000010200 */
[----:B------:R-:W2:Y:S08]  /*8680*/  LDSM.16.M88.4 R16, [R173+0x800] ;  /* 0x00080000ad10783b */ /* 0x000eb00000000200 */
        /* <DEDUP_REMOVED lines=12> */
[----:B------:R-:W-:Y:S01]  /*8750*/  @!P6 MOV R136, c[0x0][0x20c] ;  /* 0x000083000088ea02 */ /* 0x000fe20000000f00 */
[----:B------:R-:W-:Y:S04]  /*8760*/  HMMA.16816.F32 R32, R32, R138, RZ ;  /* 0x0000008a2020723c */ /* 0x000fe800000018ff */
[----:B------:R-:W-:Y:S02]  /*8770*/  @!P6 LEA.HI.X R2, R2, R0, R136, 0x5, P0 ;  /* 0x000000000202e211 */ /* 0x000fe400000f2c88 */
[-C--:B------:R-:W-:Y:S01]  /*8780*/  @!P6 IADD3.X R0, R0, R190.reuse, RZ, P3, !PT ;  /* 0x000000be0000e210 */ /* 0x080fe20001ffe4ff */
[----:B------:R-:W2:Y:S01]  /*8790*/  LDSM.16.M88.4 R136, [R172+0x1000] ;  /* 0x00100000ac88783b */ /* 0x000ea20000000200 */
[C---:B-1----:R-:W-:Y:S05]  /*87a0*/  HMMA.16816.F32 R4, R140.reuse, R144, R4 ;  /* 0x000000908c04723c */ /* 0x042fea0000001804 */
[----:B------:R-:W-:Y:S01]  /*87b0*/  @!P6 IADD3.X R154, R2, R190, RZ, P4, !PT ;  /* 0x000000be029ae210 */ /* 0x000fe200027fe4ff */
[----:B------:R-:W-:Y:S01]  /*87c0*/  @!P6 IMAD R2, R228, 0x6000, R201 ;  /* 0x00006000e402e824 */ /* 0x000fe200078e02c9 */
[C---:B------:R-:W-:Y:S01]  /*87d0*/  @!P6 LEA R156, P3, R152.reuse, c[0x0][0x1f8], 0x1 ;  /* 0x00007e00989cea11 */ /* 0x040fe200078608ff */
[C---:B------:R-:W-:Y:S03]  /*87e0*/  HMMA.16816.F32 R8, R140.reuse, R146, R8 ;  /* 0x000000928c08723c */ /* 0x040fe60000001808 */
[----:B------:R-:W-:Y:S02]  /*87f0*/  @!P6 ISETP.GE.AND P0, PT, R197, c[0x0][0x1d4], PT ;  /* 0x00007500c500ea0c */ /* 0x000fe40003f06270 */
[----:B------:R-:W-:Y:S02]  /*8800*/  @!P6 LEA.HI.X R159, R153, c[0x0][0x1fc], R0, 0x1, P5 ;  /* 0x00007f00999fea11 */ /* 0x000fe400028f0c00 */
[----:B------:R-:W-:Y:S01]  /*8810*/  @!P6 LEA.HI.X R157, R152, c[0x0][0x1fc], R154, 0x1, P3 ;  /* 0x00007f00989dea11 */ /* 0x000fe200018f0c9a */
[C---:B-----5:R-:W-:Y:S01]  /*8820*/  HMMA.16816.F32 R12, R140.reuse, R148, R12 ;  /* 0x000000948c0c723c */ /* 0x060fe2000000180c */
[----:B------:R-:W1:Y:S03]  /*8830*/  LDSM.16.M88.4 R152, [R172+0x1800] ;  /* 0x00180000ac98783b */ /* 0x000e660000000200 */
[----:B------:R-:W-:Y:S04]  /*8840*/  IADD3 R0, R134, R173, RZ ;  /* 0x000000ad86007210 */ /* 0x000fe80007ffe0ff */
[C---:B------:R-:W-:Y:S01]  /*8850*/  HMMA.16816.F32 R16, R140.reuse, R150, R16 ;  /* 0x000000968c10723c */ /* 0x040fe20000001810 */
[----:B------:R-:W-:Y:S01]  /*8860*/  @!PT LDS RZ, [RZ] ;  /* 0x00000000fffff984 */ /* 0x000fe20000000800 */
[----:B------:R-:W-:Y:S01]  /*8870*/  @!PT LDS RZ, [RZ] ;  /* 0x00000000fffff984 */ /* 0x000fe20000000800 */
[----:B------:R-:W-:Y:S01]  /*8880*/  @!PT LDS RZ, [RZ] ;  /* 0x00000000fffff984 */ /* 0x000fe20000000800 */
[----:B------:R3:W-:Y:S08]  /*8890*/  @!P6 LDGSTS.E.BYPASS.LTC128B.128 [R2], [R158.64], !P2 ;  /* 0x000000009e02efae */ /* 0x0007f0000d101d48 */
[----:B------:R3:W-:Y:S01]  /*88a0*/  @!P6 LDGSTS.E.BYPASS.LTC128B.128 [R2+0x2000], [R158.64+0x80], !P1 ;  /* 0x020000809e02efae */ /* 0x0007e2000c901d48 */
[C---:B--2---:R-:W-:Y:S07]  /*88b0*/  HMMA.16816.F32 R20, R140.reuse, R136, R20 ;  /* 0x000000888c14723c */ /* 0x044fee0000001814 */
[----:B------:R3:W-:Y:S01]  /*88c0*/  @!P6 LDGSTS.E.BYPASS.LTC128B.128 [R2+0x4000], [R158.64+0x100], !P0 ;  /* 0x040001009e02efae */ /* 0x0007e2000c101d48 */
[C---:B------:R-:W-:Y:S07]  /*88d0*/  HMMA.16816.F32 R24, R140.reuse, R138, R24 ;  /* 0x0000008a8c18723c */ /* 0x040fee0000001818 */
[----:B------:R3:W-:Y:S01]  /*88e0*/  @!P6 LDGSTS.E.BYPASS.LTC128B.128 [R2+0x1000], [R156.64], !P2 ;  /* 0x010000009c02efae */ /* 0x0007e2000d101d48 */
[C---:B-1----:R-:W-:Y:S07]  /*88f0*/  HMMA.16816.F32 R28, R140.reuse, R152, R28 ;  /* 0x000000988c1c723c */ /* 0x042fee000000181c */
[----:B------:R3:W-:Y:S01]  /*8900*/  @!P6 LDGSTS.E.BYPASS.LTC128B.128 [R2+0x3000], [R156.64+0x80], !P1 ;  /* 0x030000809c02efae */ /* 0x0007e2000c901d48 */
[----:B------:R-:W-:Y:S07]  /*8910*/  HMMA.16816.F32 R32, R140, R154, R32 ;  /* 0x0000009a8c20723c */ /* 0x000fee0000001820 */
[----:B------:R3:W-:Y:S01]  /*8920*/  @!P6 LDGSTS.E.BYPASS.LTC128B.128 [R2+0x5000], [R156.64+0x100], !P0 ;  /* 0x050001009c02efae */ /* 0x0007e2000c101d48 */
[C---:B------:R-:W-:Y:S04]  /*8930*/  ISETP.GE.AND P6, PT, R228.reuse, 0x1, PT ;  /* 0x00000001e400780c */ /* 0x040fe80003fc6270 */
[----:B------:R-:W-:Y:S03]  /*8940*/  IADD3 R228, R228, 0x1, RZ ;  /* 0x00000001e4e47810 */ /* 0x000fe60007ffe0ff */
[----:B------:R-:W-:Y:S01]  /*8950*/  LDSM.16.M88.4 R144, [R179] ;  /* 0x00000000b390783b */ /* 0x000fe20000000200 */
[----:B------:R-:W-:Y:S07]  /*8960*/  SEL R228, R228, RZ, !P6 ;  /* 0x000000ffe4e47207 */ /* 0x000fee0007000000 */
[----:B------:R-:W-:Y:S08]  /*8970*/  LDSM.16.M88.4 R160, [R0+0x800] ;  /* 0x0008000000a0783b */ /* 0x000ff00000000200 */
[----:B------:R-:W-:Y:S01]  /*8980*/  LDSM.16.M88.4 R148, [R0+0x1000] ;  /* 0x001000000094783b */ /* 0x000fe20000000200 */
[----:B---3--:R-:W-:Y:S07]  /*8990*/  IADD3 R2, R134, R172, RZ ;  /* 0x000000ac86027210 */ /* 0x008fee0007ffe0ff */
[----:B------:R-:W1:Y:S08]  /*89a0*/  LDSM.16.M88.4 R156, [R0] ;  /* 0x00000000009c783b */ /* 0x000e700000000200 */
[----:B------:R-:W0:Y:S08]  /*89b0*/  LDGDEPBAR ;  /* 0x00000000000079af */ /* 0x000e300000000000 */
[----:B------:R-:W2:Y:S08]  /*89c0*/  LDSM.16.M88.4 R164, [R0+0x1800] ;  /* 0x0018000000a4783b */ /* 0x000eb00000000200 */
[----:B------:R-:W-:Y:S08]  /*89d0*/  LDSM.16.M88.4 R136, [R178] ;  /* 0x00000000b288783b */ /* 0x000ff00000000200 */
[----:B------:R-:W3:Y:S01]  /*89e0*/  LDSM.16.M88.4 R168, [R2] ;  /* 0x0000000002a8783b */ /* 0x000ee20000000200 */
[C---:B-1----:R-:W-:Y:S07]  /*89f0*/  HMMA.16816.F32 R4, R144.reuse, R156, R4 ;  /* 0x0000009c9004723c */ /* 0x042fee0000001804 */
[----:B------:R-:W1:Y:S01]  /*8a00*/  LDSM.16.M88.4 R140, [R2+0x800] ;  /* 0x00080000028c783b */ /* 0x000e620000000200 */
[C---:B------:R-:W-:Y:S07]  /*8a10*/  HMMA.16816.F32 R8, R144.reuse, R158, R8 ;  /* 0x0000009e9008723c */ /* 0x040fee0000001808 */
[----:B------:R-:W4:Y:S01]  /*8a20*/  LDSM.16.M88.4 R152, [R2+0x1000] ;  /* 0x001000000298783b */ /* 0x000f220000000200 */
[C---:B------:R-:W-:Y:S07]  /*8a30*/  HMMA.16816.F32 R12, R144.reuse, R160, R12 ;  /* 0x000000a0900c723c */ /* 0x040fee000000180c */
[----:B------:R-:W5:Y:S01]  /*8a40*/  LDSM.16.M88.4 R156, [R2+0x1800] ;  /* 0x00180000029c783b */ /* 0x000f620000000200 */
[C---:B------:R-:W-:Y:S07]  /*8a50*/  HMMA.16816.F32 R16, R144.reuse, R162, R16 ;  /* 0x000000a29010723c */ /* 0x040fee0000001810 */
[----:B------:R-:W-:Y:S01]  /*8a60*/  LDSM.16.M88.4 R160, [R173+0x2800] ;  /* 0x00280000ada0783b */ /* 0x000fe20000000200 */
[C---:B------:R-:W-:Y:S08]  /*8a70*/  HMMA.16816.F32 R20, R144.reuse, R148, R20 ;  /* 0x000000949014723c */ /* 0x040ff00000001814 */
[C---:B------:R-:W-:Y:S01]  /*8a80*/  HMMA.16816.F32 R24, R144.reuse, R150, R24 ;  /* 0x000000969018723c */ /* 0x040fe20000001818 */
[----:B------:R-:W-:Y:S07]  /*8a90*/  LDSM.16.M88.4 R148, [R173+0x2000] ;  /* 0x00200000ad94783b */ /* 0x000fee0000000200 */
[C---:B--2---:R-:W-:Y:S08]  /*8aa0*/  HMMA.16816.F32 R28, R144.reuse, R164, R28 ;  /* 0x000000a4901c723c */ /* 0x044ff0000000181c */
[----:B------:R-:W-:Y:S01]  /*8ab0*/  HMMA.16816.F32 R32, R144, R166, R32 ;  /* 0x000000a69020723c */ /* 0x000fe20000001820 */
[----:B------:R-:W2:Y:S07]  /*8ac0*/  LDSM.16.M88.4 R144, [R183+0x4000] ;  /* 0x00400000b790783b */ /* 0x000eae0000000200 */
[C---:B---3--:R-:W-:Y:S01]  /*8ad0*/  HMMA.16816.F32 R4, R136.reuse, R168, R4 ;  /* 0x000000a88804723c */ /* 0x048fe20000001804 */
[----:B------:R-:W-:Y:S07]  /*8ae0*/  LDSM.16.M88.4 R164, [R180+0x4000] ;  /* 0x00400000b4a4783b */ /* 0x000fee0000000200 */
[C---:B------:R-:W-:Y:S01]  /*8af0*/  HMMA.16816.F32 R8, R136.reuse, R170, R8 ;  /* 0x000000aa8808723c */ /* 0x040fe20000001808 */
[----:B------:R-:W-:Y:S07]  /*8b00*/  LDSM.16.M88.4 R168, [R172+0x2000] ;  /* 0x00200000aca8783b */ /* 0x000fee0000000200 */
[C---:B-1----:R-:W-:Y:S08]  /*8b10*/  HMMA.16816.F32 R12, R136.reuse, R140, R12 ;  /* 0x0000008c880c723c */ /* 0x042ff0000000180c */
[C---:B------:R-:W-:Y:S01]  /*8b20*/  HMMA.16816.F32 R16, R136.reuse, R142, R16 ;  /* 0x0000008e8810723c */ /* 0x040fe20000001810 */
[----:B------:R-:W1:Y:S07]  /*8b30*/  LDSM.16.M88.4 R140, [R173+0x3000] ;  /* 0x00300000ad8c783b */ /* 0x000e6e0000000200 */
[C---:B----4-:R-:W-:Y:S08]  /*8b40*/  HMMA.16816.F32 R20, R136.reuse, R152, R20 ;  /* 0x000000988814723c */ /* 0x050ff00000001814 */
[C---:B------:R-:W-:Y:S01]  /*8b50*/  HMMA.16816.F32 R24, R136.reuse, R154, R24 ;  /* 0x0000009a8818723c */ /* 0x040fe20000001818 */
[----:B------:R-:W3:Y:S07]  /*8b60*/  LDSM.16.M88.4 R152, [R173+0x3800] ;  /* 0x00380000ad98783b */ /* 0x000eee0000000200 */
[C---:B-----5:R-:W-:Y:S08]  /*8b70*/  HMMA.16816.F32 R28, R136.reuse, R156, R28 ;  /* 0x0000009c881c723c */ /* 0x060ff0000000181c */
[----:B------:R-:W-:Y:S01]  /*8b80*/  HMMA.16816.F32 R32, R136, R158, R32 ;  /* 0x0000009e8820723c */ /* 0x000fe20000001820 */
[----:B------:R-:W4:Y:S07]  /*8b90*/  LDSM.16.M88.4 R136, [R172+0x2800] ;  /* 0x00280000ac88783b */ /* 0x000f2e0000000200 */
[C---:B--2---:R-:W-:Y:S01]  /*8ba0*/  HMMA.16816.F32 R4, R144.reuse, R148, R4 ;  /* 0x000000949004723c */ /* 0x044fe20000001804 */
[----:B------:R-:W-:Y:S07]  /*8bb0*/  LDSM.16.M88.4 R156, [R172+0x3800] ;  /* 0x00380000ac9c783b */ /* 0x000fee0000000200 */
        /* <DEDUP_REMOVED lines=18> */
[C---:B--2---:R-:W-:Y:S08]  /*8ce0*/  HMMA.16816.F32 R20, R164.reuse, R148, R20 ;  /* 0x00000094a414723c */ /* 0x044ff00000001814 */
[C---:B------:R-:W-:Y:S01]  /*8cf0*/  HMMA.16816.F32 R24, R164.reuse, R150, R24 ;  /* 0x00000096a418723c */ /* 0x040fe20000001818 */
[----:B------:R-:W2:Y:S07]  /*8d00*/  LDSM.16.M88.4 R148, [R0+0x3800] ;  /* 0x003800000094783b */ /* 0x000eae0000000200 */
[C---:B------:R-:W-:Y:S08]  /*8d10*/  HMMA.16816.F32 R28, R164.reuse, R156, R28 ;  /* 0x0000009ca41c723c */ /* 0x040ff0000000181c */
[----:B------:R-:W-:Y:S01]  /*8d20*/  HMMA.16816.F32 R32, R164, R158, R32 ;  /* 0x0000009ea420723c */ /* 0x000fe20000001820 */
[----:B------:R-:W5:Y:S07]  /*8d30*/  LDSM.16.M88.4 R156, [R185+0x2800] ;  /* 0x00280000b99c783b */ /* 0x000f6e0000000200 */
[C---:B-1----:R-:W-:Y:S01]  /*8d40*/  HMMA.16816.F32 R4, R140.reuse, R160, R4 ;  /* 0x000000a08c04723c */ /* 0x042fe20000001804 */
[----:B------:R-:W-:Y:S07]  /*8d50*/  LDSM.16.M88.4 R164, [R173+0x5000] ;  /* 0x00500000ada4783b */ /* 0x000fee0000000200 */
[C---:B------:R-:W-:Y:S01]  /*8d60*/  HMMA.16816.F32 R8, R140.reuse, R162, R8 ;  /* 0x000000a28c08723c */ /* 0x040fe20000001808 */
[----:B------:R-:W-:Y:S07]  /*8d70*/  LDSM.16.M88.4 R160, [R173+0x4800] ;  /* 0x00480000ada0783b */ /* 0x000fee0000000200 */
[C---:B---3--:R-:W-:Y:S08]  /*8d80*/  HMMA.16816.F32 R12, R140.reuse, R144, R12 ;  /* 0x000000908c0c723c */ /* 0x048ff0000000180c */
[C---:B------:R-:W-:Y:S01]  /*8d90*/  HMMA.16816.F32 R16, R140.reuse, R146, R16 ;  /* 0x000000928c10723c */ /* 0x040fe20000001810 */
[----:B------:R-:W1:Y:S07]  /*8da0*/  LDSM.16.M88.4 R144, [R185+0x3000] ;  /* 0x00300000b990783b */ /* 0x000e6e0000000200 */
[C---:B----4-:R-:W-:Y:S08]  /*8db0*/  HMMA.16816.F32 R20, R140.reuse, R136, R20 ;  /* 0x000000888c14723c */ /* 0x050ff00000001814 */
[C---:B------:R-:W-:Y:S01]  /*8dc0*/  HMMA.16816.F32 R24, R140.reuse, R138, R24 ;  /* 0x0000008a8c18723c */ /* 0x040fe20000001818 */
[----:B------:R-:W3:Y:S07]  /*8dd0*/  LDSM.16.M88.4 R136, [R185+0x3800] ;  /* 0x00380000b988783b */ /* 0x000eee0000000200 */
[C---:B--2---:R-:W-:Y:S08]  /*8de0*/  HMMA.16816.F32 R28, R140.reuse, R148, R28 ;  /* 0x000000948c1c723c */ /* 0x044ff0000000181c */
[----:B------:R-:W-:Y:S01]  /*8df0*/  HMMA.16816.F32 R32, R140, R150, R32 ;  /* 0x000000968c20723c */ /* 0x000fe20000001820 */
[----:B------:R-:W-:Y:S07]  /*8e00*/  LDSM.16.M88.4 R140, [R183+0x8000] ;  /* 0x00800000b78c783b */ /* 0x000fee0000000200 */
[C---:B------:R-:W-:Y:S01]  /*8e10*/  HMMA.16816.F32 R4, R152.reuse, R168, R4 ;  /* 0x000000a89804723c */ /* 0x040fe20000001804 */
[----:B------:R-:W2:Y:S07]  /*8e20*/  LDSM.16.M88.4 R148, [R173+0x4000] ;  /* 0x00400000ad94783b */ /* 0x000eae0000000200 */
        /* <DEDUP_REMOVED lines=8> */
[C---:B---3--:R-:W-:Y:S08]  /*8eb0*/  HMMA.16816.F32 R28, R152.reuse, R136, R28 ;  /* 0x00000088981c723c */ /* 0x048ff0000000181c */
[----:B------:R-:W-:Y:S01]  /*8ec0*/  HMMA.16816.F32 R32, R152, R138, R32 ;  /* 0x0000008a9820723c */ /* 0x000fe20000001820 */
[----:B------:R-:W3:Y:S07]  /*8ed0*/  LDSM.16.M88.4 R136, [R172+0x4800] ;  /* 0x00480000ac88783b */ /* 0x000eee0000000200 */
[C---:B--2---:R-:W-:Y:S01]  /*8ee0*/  HMMA.16816.F32 R4, R140.reuse, R148, R4 ;  /* 0x000000948c04723c */ /* 0x044fe20000001804 */
[----:B------:R-:W-:Y:S07]  /*8ef0*/  LDSM.16.M88.4 R152, [R172+0x5800] ;  /* 0x00580000ac98783b */ /* 0x000fee0000000200 */
[C---:B------:R-:W-:Y:S01]  /*8f00*/  HMMA.16816.F32 R8, R140.reuse, R150, R8 ;  /* 0x000000968c08723c */ /* 0x040fe20000001808 */
[----:B------:R-:W2:Y:S07]  /*8f10*/  LDSM.16.M88.4 R148, [R172+0x5000] ;  /* 0x00500000ac94783b */ /* 0x000eae0000000200 */
        /* <DEDUP_REMOVED lines=14> */
[C---:B---3--:R-:W-:Y:S08]  /*9000*/  HMMA.16816.F32 R12, R144.reuse, R136, R12 ;  /* 0x00000088900c723c */ /* 0x048ff0000000180c */
[C---:B------:R-:W-:Y:S01]  /*9010*/  HMMA.16816.F32 R16, R144.reuse, R138, R16 ;  /* 0x0000008a9010723c */ /* 0x040fe20000001810 */
[----:B------:R-:W3:Y:S07]  /*9020*/  LDSM.16.M88.4 R136, [R0+0x5800] ;  /* 0x005800000088783b */ /* 0x000eee0000000200 */
[C---:B--2---:R-:W-:Y:S08]  /*9030*/  HMMA.16816.F32 R20, R144.reuse, R148, R20 ;  /* 0x000000949014723c */ /* 0x044ff00000001814 */
[C---:B------:R-:W-:Y:S08]  /*9040*/  HMMA.16816.F32 R24, R144.reuse, R150, R24 ;  /* 0x000000969018723c */ /* 0x040ff00000001818 */
[C---:B------:R-:W-:Y:S08]  /*9050*/  HMMA.16816.F32 R28, R144.reuse, R152, R28 ;  /* 0x00000098901c723c */ /* 0x040ff0000000181c */
[----:B------:R-:W-:Y:S01]  /*9060*/  HMMA.16816.F32 R32, R144, R154, R32 ;  /* 0x0000009a9020723c */ /* 0x000fe20000001820 */
[----:B------:R-:W2:Y:S07]  /*9070*/  LDSM.16.M88.4 R144, [R185+0x4800] ;  /* 0x00480000b990783b */ /* 0x000eae0000000200 */
[C---:B-----5:R-:W-:Y:S08]  /*9080*/  HMMA.16816.F32 R4, R160.reuse, R164, R4 ;  /* 0x000000a4a004723c */ /* 0x060ff00000001804 */
[C---:B------:R-:W-:Y:S08]  /*9090*/  HMMA.16816.F32 R8, R160.reuse, R166, R8 ;  /* 0x000000a6a008723c */ /* 0x040ff00000001808 */
[C---:B----4-:R-:W-:Y:S08]  /*90a0*/  HMMA.16816.F32 R12, R160.reuse, R140, R12 ;  /* 0x0000008ca00c723c */ /* 0x050ff0000000180c */
[C---:B------:R-:W-:Y:S01]  /*90b0*/  HMMA.16816.F32 R16, R160.reuse, R142, R16 ;  /* 0x0000008ea010723c */ /* 0x040fe20000001810 */
[----:B------:R-:W4:Y:S07]  /*90c0*/  LDSM.16.M88.4 R140, [R185+0x5000] ;  /* 0x00500000b98c783b */ /* 0x000f2e0000000200 */
[C---:B-1----:R-:W-:Y:S07]  /*90d0*/  HMMA.16816.F32 R20, R160.reuse, R156, R20 ;  /* 0x0000009ca014723c */ /* 0x042fee0000001814 */
[-C--:B------:R-:W-:Y:S01]  /*90e0*/  IADD3 R156, R176, R184.reuse, RZ ;  /* 0x000000b8b09c7210 */ /* 0x080fe20007ffe0ff */
[C---:B------:R-:W-:Y:S07]  /*90f0*/  HMMA.16816.F32 R24, R160.reuse, R158, R24 ;  /* 0x0000009ea018723c */ /* 0x040fee0000001818 */
[----:B------:R-:W-:Y:S01]  /*9100*/  IADD3 R158, R177, R184, RZ ;  /* 0x000000b8b19e7210 */ /* 0x000fe20007ffe0ff */
[C---:B---3--:R-:W-:Y:S04]  /*9110*/  HMMA.16816.F32 R28, R160.reuse, R136, R28 ;  /* 0x00000088a01c723c */ /* 0x048fe8000000181c */
[C---:B------:R-:W-:Y:S02]  /*9120*/  IADD3 R157, R181.reuse, R158, RZ ;  /* 0x0000009eb59d7210 */ /* 0x040fe40007ffe0ff */
[----:B------:R-:W-:Y:S02]  /*9130*/  IADD3 R159, R181, R156, RZ ;  /* 0x0000009cb59f7210 */ /* 0x000fe40007ffe0ff */
[----:B------:R-:W-:Y:S01]  /*9140*/  HMMA.16816.F32 R32, R160, R138, R32 ;  /* 0x0000008aa020723c */ /* 0x000fe20000001820 */
[----:B------:R-:W1:Y:S01]  /*9150*/  LDSM.16.M88.4 R136, [R185+0x5800] ;  /* 0x00580000b988783b */ /* 0x000e620000000200 */
[----:B------:R-:W-:Y:S06]  /*9160*/  DEPBAR.LE SB0, 0x2 ;  /* 0x000080800000791a */ /* 0x000fec0000000000 */
[C---:B------:R-:W-:Y:S01]  /*9170*/  HMMA.16816.F32 R4, R168.reuse, R172, R4 ;  /* 0x000000aca804723c */ /* 0x040fe20000001804 */
[----:B------:R-:W-:Y:S07]  /*9180*/  BAR.SYNC.DEFER_BLOCKING 0x0 ;  /* 0x0000000000007b1d */ /* 0x000fee0000010000 */
[C---:B------:R-:W-:Y:S08]  /*9190*/  HMMA.16816.F32 R8, R168.reuse, R174, R8 ;  /* 0x000000aea808723c */ /* 0x040ff00000001808 */
[C---:B--2---:R-:W-:Y:S08]  /*91a0*/  HMMA.16816.F32 R12, R168.reuse, R144, R12 ;  /* 0x00000090a80c723c */ /* 0x044ff0000000180c */
        /* <DEDUP_REMOVED lines=8> */
[C---:B------:R-:W-:Y:S01]  /*9230*/  HMMA.16816.F32 R24, R168.reuse, R142, R24 ;  /* 0x0000008ea818723c */ /* 0x040fe20000001818 */
[----:B------:R-:W-:Y:S03]  /*9240*/  LDSM.16.MT88.4 R140, [R157] ;  /* 0x000000009d8c783b */ /* 0x000fe60000004200 */
[----:B------:R-:W-:Y:S02]  /*9250*/  FMNMX.FTZ R0, R8, R0, !PT ;  /* 0x0000000008007209 */ /* 0x000fe40007810000 */
[----:B------:R-:W-:Y:S02]  /*9260*/  FMNMX.FTZ R2, R10, R2, !PT ;  /* 0x000000020a027209 */ /* 0x000fe40007810000 */
[C---:B-1----:R-:W-:Y:S01]  /*9270*/  HMMA.16816.F32 R28, R168.reuse, R136, R28 ;  /* 0x00000088a81c723c */ /* 0x042fe2000000181c */
[----:B------:R-:W-:Y:S03]  /*9280*/  LDSM.16.MT88.4 R152, [R156+0x2800] ;  /* 0x002800009c98783b */ /* 0x000fe60000004200 */
        /* <DEDUP_REMOVED lines=37> */
[--C-:B------:R-:W-:Y:S01]  /*94e0*/  FFMA.FTZ R160, R4, c[0x0][0x2d0], -R169.reuse ;  /* 0x0000b40004a07a23 */ /* 0x100fe200000108a9 */
[----:B------:R-:W1:Y:S01]  /*94f0*/  LDSM.16.MT88.4 R136, [R158] ;  /* 0x000000009e88783b */ /* 0x000e620000004200 */
[----:B------:R-:W-:Y:S02]  /*9500*/  FFMA.FTZ R161, R5, c[0x0][0x2d0], -R169 ;  /* 0x0000b40005a17a23 */ /* 0x000fe400000108a9 */
[C---:B------:R-:W-:Y:S02]  /*9510*/  FMUL.FTZ R168, R0.reuse, c[0x0][0x2d0] ;  /* 0x0000b40000a87a20 */ /* 0x040fe40000410000 */
[----:B------:R-:W-:Y:S01]  /*9520*/  FADD.FTZ R3, -R0, R3 ;  /* 0x0000000300037221 */ /* 0x000fe20000010100 */
        /* <DEDUP_REMOVED lines=8> */
[----:B------:R-:W-:Y:S02]  /*95b0*/  FMUL.FTZ R132, R132, c[0x0][0x2d0] ;  /* 0x0000b40084847a20 */ /* 0x000fe40000410000 */
[----:B------:R-:W-:Y:S02]  /*95c0*/  FMUL.FTZ R3, R3, c[0x0][0x2d0] ;  /* 0x0000b40003037a20 */ /* 0x000fe40000410000 */
[--C-:B------:R-:W-:Y:S02]  /*95d0*/  FFMA.FTZ R170, R12, c[0x0][0x2d0], -R169.reuse ;  /* 0x0000b4000caa7a23 */ /* 0x100fe400000108a9 */
[--C-:B------:R-:W-:Y:S01]  /*95e0*/  FFMA.FTZ R171, R13, c[0x0][0x2d0], -R169.reuse ;  /* 0x0000b4000dab7a23 */ /* 0x100fe200000108a9 */
[----:B------:R-:W2:Y:S01]  /*95f0*/  MUFU.EX2 R132, R132 ;  /* 0x0000008400847308 */ /* 0x000ea20000000800 */
[--C-:B------:R-:W-:Y:S02]  /*9600*/  FFMA.FTZ R174, R14, c[0x0][0x2d0], -R168.reuse ;  /* 0x0000b4000eae7a23 */ /* 0x100fe400000108a8 */
[--C-:B------:R-:W-:Y:S02]  /*9610*/  FFMA.FTZ R175, R15, c[0x0][0x2d0], -R168.reuse ;  /* 0x0000b4000faf7a23 */ /* 0x100fe400000108a8 */
[----:B------:R-:W-:Y:S01]  /*9620*/  LDSM.16.MT88.4 R12, [R159+0x4000] ;  /* 0x004000009f0c783b */ /* 0x000fe20000004200 */
[--C-:B------:R-:W-:Y:S02]  /*9630*/  FFMA.FTZ R172, R16, c[0x0][0x2d0], -R169.reuse ;  /* 0x0000b40010ac7a23 */ /* 0x100fe400000108a9 */
[--C-:B------:R-:W-:Y:S02]  /*9640*/  FFMA.FTZ R173, R17, c[0x0][0x2d0], -R169.reuse ;  /* 0x0000b40011ad7a23 */ /* 0x100fe400000108a9 */
[----:B------:R-:W3:Y:S01]  /*9650*/  MUFU.EX2 R3, R3 ;  /* 0x0000000300037308 */ /* 0x000ee20000000800 */
[--C-:B------:R-:W-:Y:S02]  /*9660*/  FFMA.FTZ R184, R18, c[0x0][0x2d0], -R168.reuse ;  /* 0x0000b40012b87a23 */ /* 0x100fe400000108a8 */
[--C-:B------:R-:W-:Y:S02]  /*9670*/  FFMA.FTZ R185, R19, c[0x0][0x2d0], -R168.reuse ;  /* 0x0000b40013b97a23 */ /* 0x100fe400000108a8 */
[----:B------:R-:W-:Y:S01]  /*9680*/  LDSM.16.MT88.4 R16, [R157+0x800] ;  /* 0x000800009d10783b */ /* 0x000fe20000004200 */
[--C-:B------:R-:W-:Y:S02]  /*9690*/  FFMA.FTZ R234, R31, c[0x0][0x2d0], -R168.reuse ;  /* 0x0000b4001fea7a23 */ /* 0x100fe400000108a8 */
[----:B------:R-:W-:Y:S02]  /*96a0*/  FFMA.FTZ R236, R34, c[0x0][0x2d0], -R168 ;  /* 0x0000b40022ec7a23 */ /* 0x000fe400000108a8 */
[----:B------:R-:W-:Y:S01]  /*96b0*/  MUFU.EX2 R162, R162 ;  /* 0x000000a200a27308 */ /* 0x000fe20000000800 */
[C---:B--2---:R-:W-:Y:S01]  /*96c0*/  FMUL.FTZ R4, R132.reuse, R128 ;  /* 0x0000008084047220 */ /* 0x044fe20000410000 */
[----:B------:R-:W-:Y:S01]  /*96d0*/  F2FP.PACK_AB R128, R161, R160 ;  /* 0x000000a0a180723e */ /* 0x000fe200000000ff */
[C---:B------:R-:W-:Y:S02]  /*96e0*/  FMUL.FTZ R5, R132.reuse, R129 ;  /* 0x0000008184057220 */ /* 0x040fe40000410000 */
[C---:B------:R-:W-:Y:S05]  /*96f0*/  FMUL.FTZ R8, R132.reuse, R124 ;  /* 0x0000007c84087220 */ /* 0x040fea0000410000 */
[----:B------:R-:W2:Y:S01]  /*9700*/  MUFU.EX2 R163, R163 ;  /* 0x000000a300a37308 */ /* 0x000ea20000000800 */
[C---:B------:R-:W-:Y:S02]  /*9710*/  FMUL.FTZ R9, R132.reuse, R125 ;  /* 0x0000007d84097220 */ /* 0x040fe40000410000 */
[C---:B------:R-:W-:Y:S02]  /*9720*/  FMUL.FTZ R100, R132.reuse, R100 ;  /* 0x0000006484647220 */ /* 0x040fe40000410000 */
[C---:B---3--:R-:W-:Y:S02]  /*9730*/  FMUL.FTZ R6, R3.reuse, R130 ;  /* 0x0000008203067220 */ /* 0x048fe40000410000 */
[C---:B------:R-:W-:Y:S02]  /*9740*/  FMUL.FTZ R7, R3.reuse, R131 ;  /* 0x0000008303077220 */ /* 0x040fe40000410000 */
[C---:B------:R-:W-:Y:S01]  /*9750*/  FMUL.FTZ R10, R3.reuse, R126 ;  /* 0x0000007e030a7220 */ /* 0x040fe20000410000 */
[----:B------:R-:W-:Y:S01]  /*9760*/  MUFU.EX2 R164, R164 ;  /* 0x000000a400a47308 */ /* 0x000fe20000000800 */
[C---:B------:R-:W-:Y:S02]  /*9770*/  FMUL.FTZ R11, R3.reuse, R127 ;  /* 0x0000007f030b7220 */ /* 0x040fe40000410000 */
[----:B------:R-:W3:Y:S01]  /*9780*/  LDSM.16.MT88.4 R124, [R159] ;  /* 0x000000009f7c783b */ /* 0x000ee20000004200 */
[C---:B------:R-:W-:Y:S02]  /*9790*/  FMUL.FTZ R101, R132.reuse, R101 ;  /* 0x0000006584657220 */ /* 0x040fe40000410000 */
[C---:B------:R-:W-:Y:S02]  /*97a0*/  FMUL.FTZ R102, R3.reuse, R102 ;  /* 0x0000006603667220 */ /* 0x040fe40000410000 */
[----:B------:R-:W-:Y:S02]  /*97b0*/  FMUL.FTZ R103, R3, R103 ;  /* 0x0000006703677220 */ /* 0x000fe40000410000 */
[----:B------:R-:W4:Y:S01]  /*97c0*/  MUFU.EX2 R165, R165 ;  /* 0x000000a500a57308 */ /* 0x000f220000000800 */
        /* <DEDUP_REMOVED lines=15> */
[----:B----4-:R-:W-:Y:S01]  /*98c0*/  F2FP.PACK_AB R129, R165, R164 ;  /* 0x000000a4a581723e */ /* 0x010fe200000000ff */
        /* <DEDUP_REMOVED lines=22> */
[----:B------:R-:W-:Y:S02]  /*9a30*/  MUFU.EX2 R173, R173 ;  /* 0x000000ad00ad7308 */ /* 0x000fe40000000800 */
[C---:B------:R-:W-:Y:S02]  /*9a40*/  FMUL.FTZ R43, R3.reuse, R43 ;  /* 0x0000002b032b7220 */ /* 0x040fe40000410000 */
[C---:B------:R-:W-:Y:S02]  /*9a50*/  FMUL.FTZ R44, R132.reuse, R44 ;  /* 0x0000002c842c7220 */ /* 0x040fe40000410000 */
[C---:B------:R-:W-:Y:S04]  /*9a60*/  HMMA.16816.F32 R100, R128.reuse, R140, R100 ;  /* 0x0000008c8064723c */ /* 0x040fe80000001864 */
[C---:B------:R-:W-:Y:S01]  /*9a70*/  FMUL.FTZ R45, R132.reuse, R45 ;  /* 0x0000002d842d7220 */ /* 0x040fe20000410000 */
[----:B------:R-:W-:Y:S01]  /*9a80*/  MUFU.EX2 R174, R174 ;  /* 0x000000ae00ae7308 */ /* 0x000fe20000000800 */
[C---:B------:R-:W-:Y:S02]  /*9a90*/  FMUL.FTZ R46, R3.reuse, R46 ;  /* 0x0000002e032e7220 */ /* 0x040fe40000410000 */
[C---:B------:R-:W-:Y:S01]  /*9aa0*/  HMMA.16816.F32 R104, R128.reuse, R142, R104 ;  /* 0x0000008e8068723c */ /* 0x040fe20000001868 */
[----:B------:R-:W2:Y:S03]  /*9ab0*/  LDSM.16.MT88.4 R140, [R157+0x2000] ;  /* 0x002000009d8c783b */ /* 0x000ea60000004200 */
[C---:B------:R-:W-:Y:S02]  /*9ac0*/  FMUL.FTZ R47, R3.reuse, R47 ;  /* 0x0000002f032f7220 */ /* 0x040fe40000410000 */
[C---:B------:R-:W-:Y:S01]  /*9ad0*/  FMUL.FTZ R48, R132.reuse, R48 ;  /* 0x0000003084307220 */ /* 0x040fe20000410000 */
[----:B------:R-:W5:Y:S01]  /*9ae0*/  MUFU.EX2 R175, R175 ;  /* 0x000000af00af7308 */ /* 0x000f620000000800 */
[C---:B------:R-:W-:Y:S04]  /*9af0*/  HMMA.16816.F32 R108, R128.reuse, R144, R108 ;  /* 0x00000090806c723c */ /* 0x040fe8000000186c */
[C---:B------:R-:W-:Y:S02]  /*9b00*/  FMUL.FTZ R49, R132.reuse, R49 ;  /* 0x0000003184317220 */ /* 0x040fe40000410000 */
[C---:B------:R-:W-:Y:S02]  /*9b10*/  FMUL.FTZ R50, R3.reuse, R50 ;  /* 0x0000003203327220 */ /* 0x040fe40000410000 */
[C---:B------:R-:W-:Y:S01]  /*9b20*/  HMMA.16816.F32 R112, R128.reuse, R146, R112 ;  /* 0x000000928070723c */ /* 0x040fe20000001870 */
[----:B------:R-:W-:Y:S01]  /*9b30*/  LDSM.16.MT88.4 R144, [R158+0x2800] ;  /* 0x002800009e90783b */ /* 0x000fe20000004200 */
[----:B------:R-:W-:Y:S02]  /*9b40*/  MUFU.EX2 R184, R184 ;  /* 0x000000b800b87308 */ /* 0x000fe40000000800 */
[C---:B------:R-:W-:Y:S02]  /*9b50*/  FMUL.FTZ R51, R3.reuse, R51 ;  /* 0x0000003303337220 */ /* 0x040fe40000410000 */
[C---:B------:R-:W-:Y:S02]  /*9b60*/  FMUL.FTZ R52, R132.reuse, R52 ;  /* 0x0000003484347220 */ /* 0x040fe40000410000 */
[C---:B---3--:R-:W-:Y:S04]  /*9b70*/  HMMA.16816.F32 R116, R128.reuse, R124, R116 ;  /* 0x0000007c8074723c */ /* 0x048fe80000001874 */
[C---:B------:R-:W-:Y:S01]  /*9b80*/  FMUL.FTZ R53, R132.reuse, R53 ;  /* 0x0000003584357220 */ /* 0x040fe20000410000 */
[----:B------:R-:W3:Y:S01]  /*9b90*/  MUFU.EX2 R185, R185 ;  /* 0x000000b900b97308 */ /* 0x000ee20000000800 */
[C---:B------:R-:W-:Y:S02]  /*9ba0*/  FMUL.FTZ R54, R3.reuse, R54 ;  /* 0x0000003603367220 */ /* 0x040fe40000410000 */
        /* <DEDUP_REMOVED lines=36> */
[C---:B--2---:R-:W-:Y:S04]  /*9df0*/  HMMA.16816.F32 R68, R128.reuse, R140, R68 ;  /* 0x0000008c8044723c */ /* 0x044fe80000001844 */
[C---:B------:R-:W-:Y:S02]  /*9e00*/  FMUL.FTZ R75, R3.reuse, R75 ;  /* 0x0000004b034b7220 */ /* 0x040fe40000410000 */
[C---:B------:R-:W-:Y:S02]  /*9e10*/  FMUL.FTZ R76, R132.reuse, R76 ;  /* 0x0000004c844c7220 */ /* 0x040fe40000410000 */
[C---:B------:R-:W-:Y:S03]  /*9e20*/  FMUL.FTZ R77, R132.reuse, R77 ;  /* 0x0000004d844d7220 */ /* 0x040fe60000410000 */
[C---:B------:R-:W-:Y:S01]  /*9e30*/  HMMA.16816.F32 R72, R128.reuse, R142, R72 ;  /* 0x0000008e8048723c */ /* 0x040fe20000001848 */
[----:B------:R-:W-:Y:S02]  /*9e40*/  LDSM.16.MT88.4 R140, [R159+0x800] ;  /* 0x000800009f8c783b */ /* 0x000fe40000004200 */
[C---:B------:R-:W-:Y:S02]  /*9e50*/  FMUL.FTZ R78, R3.reuse, R78 ;  /* 0x0000004e034e7220 */ /* 0x040fe40000410000 */
[C---:B------:R-:W-:Y:S02]  /*9e60*/  FMUL.FTZ R79, R3.reuse, R79 ;  /* 0x0000004f034f7220 */ /* 0x040fe40000410000 */
[C---:B------:R-:W-:Y:S02]  /*9e70*/  FMUL.FTZ R80, R132.reuse, R80 ;  /* 0x0000005084507220 */ /* 0x040fe40000410000 */
[C---:B------:R-:W-:Y:S03]  /*9e80*/  FMUL.FTZ R81, R132.reuse, R81 ;  /* 0x0000005184517220 */ /* 0x040fe60000410000 */
[C---:B---3--:R-:W-:Y:S03]  /*9e90*/  HMMA.16816.F32 R76, R128.reuse, R124, R76 ;  /* 0x0000007c804c723c */ /* 0x048fe6000000184c */
        /* <DEDUP_REMOVED lines=14> */
[C---:B------:R-:W-:Y:S03]  /*9f80*/  FMUL.FTZ R93, R132.reuse, R93 ;  /* 0x0000005d845d7220 */ /* 0x040fe60000410000 */
[C---:B------:R-:W-:Y:S01]  /*9f90*/  HMMA.16816.F32 R88, R128.reuse, R138, R88 ;  /* 0x0000008a8058723c */ /* 0x040fe20000001858 */
[----:B------:R-:W1:Y:S02]  /*9fa0*/  LDSM.16.MT88.4 R136, [R156+0x800] ;  /* 0x000800009c88783b */ /* 0x000e640000004200 */
[C---:B------:R-:W-:Y:S02]  /*9fb0*/  FMUL.FTZ R94, R3.reuse, R94 ;  /* 0x0000005e035e7220 */ /* 0x040fe40000410000 */
[C---:B------:R-:W-:Y:S02]  /*9fc0*/  FMUL.FTZ R95, R3.reuse, R95 ;  /* 0x0000005f035f7220 */ /* 0x040fe40000410000 */
[C---:B------:R-:W-:Y:S02]  /*9fd0*/  FMUL.FTZ R96, R132.reuse, R96 ;  /* 0x0000006084607220 */ /* 0x040fe40000410000 */
[C---:B------:R-:W-:Y:S03]  /*9fe0*/  FMUL.FTZ R97, R132.reuse, R97 ;  /* 0x0000006184617220 */ /* 0x040fe60000410000 */
[C---:B------:R-:W-:Y:S03]  /*9ff0*/  HMMA.16816.F32 R92, R128.reuse, R12, R92 ;  /* 0x0000000c805c723c */ /* 0x040fe6000000185c */
[C---:B------:R-:W-:Y:S02]  /*a000*/  FMUL.FTZ R98, R3.reuse, R98 ;  /* 0x0000006203627220 */ /* 0x040fe40000410000 */
[----:B------:R-:W-:Y:S02]  /*a010*/  FMUL.FTZ R99, R3, R99 ;  /* 0x0000006303637220 */ /* 0x000fe40000410000 */
[----:B----4-:R-:W-:Y:S01]  /*a020*/  F2FP.PACK_AB R12, R171, R170 ;  /* 0x000000aaab0c723e */ /* 0x010fe200000000ff */
[----:B------:R-:W-:Y:S01]  /*a030*/  FFMA.FTZ R164, R3, R229, R164 ;  /* 0x000000e503a47223 */ /* 0x000fe200000100a4 */
[----:B-----5:R-:W-:Y:S03]  /*a040*/  F2FP.PACK_AB R13, R175, R174 ;  /* 0x000000aeaf0d723e */ /* 0x020fe600000000ff */
[----:B------:R-:W-:Y:S01]  /*a050*/  HMMA.16816.F32 R96, R128, R14, R96 ;  /* 0x0000000e8060723c */ /* 0x000fe20000001860 */
[----:B------:R-:W3:Y:S02]  /*a060*/  LDSM.16.MT88.4 R128, [R159+0x2800] ;  /* 0x002800009f80783b */ /* 0x000ee40000004200 */
[----:B------:R-:W-:Y:S01]  /*a070*/  FFMA.FTZ R160, R132, R232, R160 ;  /* 0x000000e884a07223 */ /* 0x000fe200000100a0 */
[----:B------:R-:W-:Y:S01]  /*a080*/  MOV R132, R2 ;  /* 0x0000000200847202 */ /* 0x000fe20000000f00 */
[----:B------:R-:W-:Y:S02]  /*a090*/  FADD.FTZ R164, R165, R164 ;  /* 0x000000a4a5a47221 */ /* 0x000fe40000010000 */
[----:B------:R-:W-:Y:S01]  /*a0a0*/  F2FP.PACK_AB R14, R173, R172 ;  /* 0x000000acad0e723e */ /* 0x000fe200000000ff */
[----:B------:R-:W-:Y:S01]  /*a0b0*/  FADD.FTZ R160, R161, R160 ;  /* 0x000000a0a1a07221 */ /* 0x000fe20000010000 */
[----:B------:R-:W-:Y:S03]  /*a0c0*/  F2FP.PACK_AB R15, R185, R184 ;  /* 0x000000b8b90f723e */ /* 0x000fe600000000ff */
        /* <DEDUP_REMOVED lines=20> */
[----:B------:R-:W1:Y:S07]  /*a210*/  LDSM.16.MT88.4 R136, [R156+0x4800] ;  /* 0x004800009c88783b */ /* 0x000e6e0000004200 */
[C---:B------:R-:W-:Y:S08]  /*a220*/  HMMA.16816.F32 R116, R12.reuse, R140, R116 ;  /* 0x0000008c0c74723c */ /* 0x040ff00000001874 */
[C---:B------:R-:W-:Y:S01]  /*a230*/  HMMA.16816.F32 R120, R12.reuse, R142, R120 ;  /* 0x0000008e0c78723c */ /* 0x040fe20000001878 */
[----:B------:R-:W-:Y:S07]  /*a240*/  LDSM.16.MT88.4 R140, [R156+0x3800] ;  /* 0x003800009c8c783b */ /* 0x000fee0000004200 */
[C---:B------:R-:W-:Y:S07]  /*a250*/  HMMA.16816.F32 R36, R12.reuse, R144, R36 ;  /* 0x000000900c24723c */ /* 0x040fee0000001824 */
[--C-:B------:R-:W-:Y:S01]  /*a260*/  FFMA.FTZ R144, R20, c[0x0][0x2d0], -R169.reuse ;  /* 0x0000b40014907a23 */ /* 0x100fe200000108a9 */
[C---:B------:R-:W-:Y:S04]  /*a270*/  HMMA.16816.F32 R40, R12.reuse, R146, R40 ;  /* 0x000000920c28723c */ /* 0x040fe80000001828 */
[--C-:B------:R-:W-:Y:S01]  /*a280*/  FFMA.FTZ R145, R21, c[0x0][0x2d0], -R169.reuse ;  /* 0x0000b40015917a23 */ /* 0x100fe200000108a9 */
[----:B------:R-:W4:Y:S02]  /*a290*/  MUFU.EX2 R144, R144 ;  /* 0x0000009000907308 */ /* 0x000f240000000800 */
[--C-:B------:R-:W-:Y:S01]  /*a2a0*/  FFMA.FTZ R146, R24, c[0x0][0x2d0], -R169.reuse ;  /* 0x0000b40018927a23 */ /* 0x100fe200000108a9 */
[C---:B------:R-:W-:Y:S04]  /*a2b0*/  HMMA.16816.F32 R44, R12.reuse, R148, R44 ;  /* 0x000000940c2c723c */ /* 0x040fe8000000182c */
[--C-:B------:R-:W-:Y:S03]  /*a2c0*/  FFMA.FTZ R147, R25, c[0x0][0x2d0], -R169.reuse ;  /* 0x0000b40019937a23 */ /* 0x100fe600000108a9 */
[--C-:B------:R-:W-:Y:S01]  /*a2d0*/  FFMA.FTZ R148, R22, c[0x0][0x2d0], -R168.reuse ;  /* 0x0000b40016947a23 */ /* 0x100fe200000108a8 */
[C---:B------:R-:W-:Y:S01]  /*a2e0*/  HMMA.16816.F32 R48, R12.reuse, R150, R48 ;  /* 0x000000960c30723c */ /* 0x040fe20000001830 */
[----:B------:R-:W5:Y:S03]  /*a2f0*/  MUFU.EX2 R145, R145 ;  /* 0x0000009100917308 */ /* 0x000f660000000800 */
[--C-:B------:R-:W-:Y:S02]  /*a300*/  FFMA.FTZ R149, R23, c[0x0][0x2d0], -R168.reuse ;  /* 0x0000b40017957a23 */ /* 0x100fe400000108a8 */
[----:B------:R-:W-:Y:S01]  /*a310*/  LDSM.16.MT88.4 R20, [R157+0x1000] ;  /* 0x001000009d14783b */ /* 0x000fe20000004200 */
[--C-:B------:R-:W-:Y:S01]  /*a320*/  FFMA.FTZ R150, R26, c[0x0][0x2d0], -R168.reuse ;  /* 0x0000b4001a967a23 */ /* 0x100fe200000108a8 */
[C---:B------:R-:W-:Y:S03]  /*a330*/  HMMA.16816.F32 R52, R12.reuse, R152, R52 ;  /* 0x000000980c34723c */ /* 0x040fe60000001834 */
[----:B------:R-:W1:Y:S01]  /*a340*/  MUFU.EX2 R146, R146 ;  /* 0x0000009200927308 */ /* 0x000e620000000800 */
[----:B------:R-:W-:Y:S02]  /*a350*/  FFMA.FTZ R151, R27, c[0x0][0x2d0], -R168 ;  /* 0x0000b4001b977a23 */ /* 0x000fe400000108a8 */
[----:B------:R-:W-:Y:S01]  /*a360*/  LDSM.16.MT88.4 R24, [R156+0x1000] ;  /* 0x001000009c18783b */ /* 0x000fe20000004200 */
[--C-:B------:R-:W-:Y:S01]  /*a370*/  FFMA.FTZ R152, R28, c[0x0][0x2d0], -R169.reuse ;  /* 0x0000b4001c987a23 */ /* 0x100fe200000108a9 */
[C---:B------:R-:W-:Y:S04]  /*a380*/  HMMA.16816.F32 R56, R12.reuse, R154, R56 ;  /* 0x0000009a0c38723c */ /* 0x040fe80000001838 */
[--C-:B------:R-:W-:Y:S01]  /*a390*/  FFMA.FTZ R153, R29, c[0x0][0x2d0], -R169.reuse ;  /* 0x0000b4001d997a23 */ /* 0x100fe200000108a9 */
[----:B------:R-:W-:Y:S01]  /*a3a0*/  MUFU.EX2 R147, R147 ;  /* 0x0000009300937308 */ /* 0x000fe20000000800 */
[----:B----4-:R-:W-:Y:S02]  /*a3b0*/  FADD.FTZ R170, R144, R170 ;  /* 0x000000aa90aa7221 */ /* 0x010fe40000010000 */
[C---:B---3--:R-:W-:Y:S04]  /*a3c0*/  HMMA.16816.F32 R60, R12.reuse, R128, R60 ;  /* 0x000000800c3c723c */ /* 0x048fe8000000183c */
[--C-:B------:R-:W-:Y:S02]  /*a3d0*/  FFMA.FTZ R154, R32, c[0x0][0x2d0], -R169.reuse ;  /* 0x0000b400209a7a23 */ /* 0x100fe400000108a9 */
[----:B------:R-:W-:Y:S01]  /*a3e0*/  FFMA.FTZ R169, R33, c[0x0][0x2d0], -R169 ;  /* 0x0000b40021a97a23 */ /* 0x000fe200000108a9 */
[----:B------:R-:W3:Y:S01]  /*a3f0*/  MUFU.EX2 R148, R148 ;  /* 0x0000009400947308 */ /* 0x000ee20000000800 */
[C---:B------:R-:W-:Y:S01]  /*a400*/  HMMA.16816.F32 R64, R12.reuse, R130, R64 ;  /* 0x000000820c40723c */ /* 0x040fe20000001840 */
[----:B------:R-:W4:Y:S03]  /*a410*/  LDSM.16.MT88.4 R128, [R159+0x4800] ;  /* 0x004800009f80783b */ /* 0x000f260000004200 */
[--C-:B------:R-:W-:Y:S02]  /*a420*/  FFMA.FTZ R155, R30, c[0x0][0x2d0], -R168.reuse ;  /* 0x0000b4001e9b7a23 */ /* 0x100fe400000108a8 */
[----:B------:R-:W-:Y:S02]  /*a430*/  FFMA.FTZ R168, R35, c[0x0][0x2d0], -R168 ;  /* 0x0000b40023a87a23 */ /* 0x000fe400000108a8 */
[C---:B--2---:R-:W-:Y:S01]  /*a440*/  HMMA.16816.F32 R68, R12.reuse, R16, R68 ;  /* 0x000000100c44723c */ /* 0x044fe20000001844 */
[----:B------:R-:W-:Y:S01]  /*a450*/  LDSM.16.MT88.4 R28, [R156+0x1800] ;  /* 0x001800009c1c783b */ /* 0x000fe20000004200 */
[----:B------:R-:W2:Y:S02]  /*a460*/  MUFU.EX2 R149, R149 ;  /* 0x0000009500957308 */ /* 0x000ea40000000800 */
[----:B-----5:R-:W-:Y:S04]  /*a470*/  FADD.FTZ R170, R145, R170 ;  /* 0x000000aa91aa7221 */ /* 0x020fe80000010000 */
[C---:B------:R-:W-:Y:S01]  /*a480*/  HMMA.16816.F32 R72, R12.reuse, R18, R72 ;  /* 0x000000120c48723c */ /* 0x040fe20000001848 */
[----:B------:R-:W5:Y:S03]  /*a490*/  LDSM.16.MT88.4 R16, [R158+0x1000] ;  /* 0x001000009e10783b */ /* 0x000f660000004200 */
[----:B------:R-:W4:Y:S01]  /*a4a0*/  MUFU.EX2 R150, R150 ;  /* 0x0000009600967308 */ /* 0x000f220000000800 */
[----:B-1----:R-:W-:Y:S02]  /*a4b0*/  FADD.FTZ R170, R146, R170 ;  /* 0x000000aa92aa7221 */ /* 0x002fe40000010000 */
[----:B---3--:R-:W-:Y:S01]  /*a4c0*/  FADD.FTZ R174, R148, R174 ;  /* 0x000000ae94ae7221 */ /* 0x008fe20000010000 */
[C---:B------:R-:W-:Y:S01]  /*a4d0*/  HMMA.16816.F32 R76, R12.reuse, R124, R76 ;  /* 0x0000007c0c4c723c */ /* 0x040fe2000000184c */
[----:B------:R-:W-:Y:S03]  /*a4e0*/  LDSM.16.MT88.4 R32, [R158+0x3800] ;  /* 0x003800009e20783b */ /* 0x000fe60000004200 */
[----:B------:R-:W-:Y:S02]  /*a4f0*/  FADD.FTZ R170, R147, R170 ;  /* 0x000000aa93aa7221 */ /* 0x000fe40000010000 */
[----:B------:R-:W1:Y:S02]  /*a500*/  MUFU.EX2 R151, R151 ;  /* 0x0000009700977308 */ /* 0x000e640000000800 */
[C---:B------:R-:W-:Y:S01]  /*a510*/  HMMA.16816.F32 R80, R12.reuse, R126, R80 ;  /* 0x0000007e0c50723c */ /* 0x040fe20000001850 */
[----:B------:R-:W3:Y:S03]  /*a520*/  LDSM.16.MT88.4 R124, [R159+0x1000] ;  /* 0x001000009f7c783b */ /* 0x000ee60000004200 */
[----:B--2---:R-:W-:Y:S04]  /*a530*/  FADD.FTZ R174, R149, R174 ;  /* 0x000000ae95ae7221 */ /* 0x004fe80000010000 */
[C---:B------:R-:W-:Y:S01]  /*a540*/  HMMA.16816.F32 R84, R12.reuse, R136, R84 ;  /* 0x000000880c54723c */ /* 0x040fe20000001854 */
[----:B------:R-:W2:Y:S03]  /*a550*/  MUFU.EX2 R152, R152 ;  /* 0x0000009800987308 */ /* 0x000ea60000000800 */
[----:B----4-:R-:W-:Y:S04]  /*a560*/  FADD.FTZ R174, R150, R174 ;  /* 0x000000ae96ae7221 */ /* 0x010fe80000010000 */
[C---:B------:R-:W-:Y:S01]  /*a570*/  HMMA.16816.F32 R88, R12.reuse, R138, R88 ;  /* 0x0000008a0c58723c */ /* 0x040fe20000001858 */
[----:B------:R-:W-:Y:S02]  /*a580*/  LDSM.16.MT88.4 R136, [R157+0x3000] ;  /* 0x003000009d88783b */ /* 0x000fe40000004200 */
[----:B------:R-:W4:Y:S01]  /*a590*/  MUFU.EX2 R153, R153 ;  /* 0x0000009900997308 */ /* 0x000f220000000800 */
[----:B-1----:R-:W-:Y:S04]  /*a5a0*/  FADD.FTZ R174, R151, R174 ;  /* 0x000000ae97ae7221 */ /* 0x002fe80000010000 */
[C---:B------:R-:W-:Y:S05]  /*a5b0*/  HMMA.16816.F32 R92, R12.reuse, R128, R92 ;  /* 0x000000800c5c723c */ /* 0x040fea000000185c */
[----:B------:R-:W1:Y:S03]  /*a5c0*/  MUFU.EX2 R154, R154 ;  /* 0x0000009a009a7308 */ /* 0x000e660000000800 */
[----:B------:R-:W-:Y:S01]  /*a5d0*/  HMMA.16816.F32 R96, R12, R130, R96 ;  /* 0x000000820c60723c */ /* 0x000fe20000001860 */
[----:B------:R-:W3:Y:S03]  /*a5e0*/  LDSM.16.MT88.4 R128, [R158+0x3000] ;  /* 0x003000009e80783b */ /* 0x000ee60000004200 */
[----:B--2---:R-:W-:Y:S03]  /*a5f0*/  FADD.FTZ R170, R152, R170 ;  /* 0x000000aa98aa7221 */ /* 0x004fe60000010000 */
[----:B------:R-:W-:Y:S01]  /*a600*/  F2FP.PACK_AB R12, R145, R144 ;  /* 0x00000090910c723e */ /* 0x000fe200000000ff */
[----:B------:R-:W2:Y:S01]  /*a610*/  MUFU.EX2 R169, R169 ;  /* 0x000000a900a97308 */ /* 0x000ea20000000800 */
[----:B------:R-:W-:Y:S03]  /*a620*/  F2FP.PACK_AB R14, R147, R146 ;  /* 0x00000092930e723e */ /* 0x000fe600000000ff */
[----:B------:R-:W-:Y:S01]  /*a630*/  F2FP.PACK_AB R13, R149, R148 ;  /* 0x00000094950d723e */ /* 0x000fe200000000ff */
[----:B----4-:R-:W-:Y:S01]  /*a640*/  FADD.FTZ R170, R153, R170 ;  /* 0x000000aa99aa7221 */ /* 0x010fe20000010000 */
[----:B------:R-:W-:Y:S04]  /*a650*/  F2FP.PACK_AB R15, R151, R150 ;  /* 0x00000096970f723e */ /* 0x000fe800000000ff */
[----:B------:R-:W4:Y:S03]  /*a660*/  MUFU.EX2 R155, R155 ;  /* 0x0000009b009b7308 */ /* 0x000f260000000800 */
[C---:B-----5:R-:W-:Y:S03]  /*a670*/  HMMA.16816.F32 R4, R12.reuse, R16, R4 ;  /* 0x000000100c04723c */ /* 0x060fe60000001804 */
[----:B-1----:R-:W-:Y:S04]  /*a680*/  FADD.FTZ R170, R154, R170 ;  /* 0x000000aa9aaa7221 */ /* 0x002fe80000010000 */
[----:B------:R-:W1:Y:S01]  /*a690*/  MUFU.EX2 R168, R168 ;  /* 0x000000a800a87308 */ /* 0x000e620000000800 */
[C---:B------:R-:W-:Y:S01]  /*a6a0*/  HMMA.16816.F32 R8, R12.reuse, R18, R8 ;  /* 0x000000120c08723c */ /* 0x040fe20000001808 */
[----:B------:R-:W5:Y:S03]  /*a6b0*/  LDSM.16.MT88.4 R16, [R156+0x3000] ;  /* 0x003000009c10783b */ /* 0x000f660000004200 */
[----:B--2---:R-:W-:Y:S04]  /*a6c0*/  FADD.FTZ R232, R169, R170 ;  /* 0x000000aaa9e87221 */ /* 0x004fe80000010000 */
[C---:B------:R-:W-:Y:S04]  /*a6d0*/  HMMA.16816.F32 R100, R12.reuse, R20, R100 ;  /* 0x000000140c64723c */ /* 0x040fe80000001864 */
[----:B----4-:R-:W-:Y:S04]  /*a6e0*/  FADD.FTZ R174, R155, R174 ;  /* 0x000000ae9bae7221 */ /* 0x010fe80000010000 */
[C---:B------:R-:W-:Y:S01]  /*a6f0*/  HMMA.16816.F32 R104, R12.reuse, R22, R104 ;  /* 0x000000160c68723c */ /* 0x040fe20000001868 */
[----:B------:R-:W2:Y:S03]  /*a700*/  LDSM.16.MT88.4 R20, [R159+0x3000] ;  /* 0x003000009f14783b */ /* 0x000ea60000004200 */
[----:B------:R-:W-:Y:S04]  /*a710*/  FADD.FTZ R174, R234, R174 ;  /* 0x000000aeeaae7221 */ /* 0x000fe80000010000 */
[C---:B------:R-:W-:Y:S04]  /*a720*/  HMMA.16816.F32 R108, R12.reuse, R24, R108 ;  /* 0x000000180c6c723c */ /* 0x040fe8000000186c */
[----:B------:R-:W-:Y:S04]  /*a730*/  FADD.FTZ R174, R236, R174 ;  /* 0x000000aeecae7221 */ /* 0x000fe80000010000 */
[C---:B------:R-:W-:Y:S01]  /*a740*/  HMMA.16816.F32 R112, R12.reuse, R26, R112 ;  /* 0x0000001a0c70723c */ /* 0x040fe20000001870 */
[----:B------:R-:W4:Y:S03]  /*a750*/  LDSM.16.MT88.4 R24, [R158+0x5000] ;  /* 0x005000009e18783b */ /* 0x000f260000004200 */
[----:B-1----:R-:W-:Y:S04]  /*a760*/  FADD.FTZ R229, R168, R174 ;  /* 0x000000aea8e57221 */ /* 0x002fe80000010000 */
[C---:B---3--:R-:W-:Y:S08]  /*a770*/  HMMA.16816.F32 R116, R12.reuse, R124, R116 ;  /* 0x0000007c0c74723c */ /* 0x048ff00000001874 */
[C---:B------:R-:W-:Y:S01]  /*a780*/  HMMA.16816.F32 R120, R12.reuse, R126, R120 ;  /* 0x0000007e0c78723c */ /* 0x040fe20000001878 */
[----:B------:R-:W1:Y:S07]  /*a790*/  LDSM.16.MT88.4 R124, [R157+0x5000] ;  /* 0x005000009d7c783b */ /* 0x000e6e0000004200 */
[C---:B------:R-:W-:Y:S08]  /*a7a0*/  HMMA.16816.F32 R36, R12.reuse, R128, R36 ;  /* 0x000000800c24723c */ /* 0x040ff00000001824 */
[C---:B------:R-:W-:Y:S08]  /*a7b0*/  HMMA.16816.F32 R40, R12.reuse, R130, R40 ;  /* 0x000000820c28723c */ /* 0x040ff00000001828 */
[C---:B------:R-:W-:Y:S08]  /*a7c0*/  HMMA.16816.F32 R44, R12.reuse, R136, R44 ;  /* 0x000000880c2c723c */ /* 0x040ff0000000182c */
[C---:B------:R-:W-:Y:S01]  /*a7d0*/  HMMA.16816.F32 R48, R12.reuse, R138, R48 ;  /* 0x0000008a0c30723c */ /* 0x040fe20000001830 */
[----:B------:R-:W-:Y:S07]  /*a7e0*/  LDSM.16.MT88.4 R136, [R157+0x3800] ;  /* 0x003800009d88783b */ /* 0x000fee0000004200 */
[C---:B-----5:R-:W-:Y:S08]  /*a7f0*/  HMMA.16816.F32 R52, R12.reuse, R16, R52 ;  /* 0x000000100c34723c */ /* 0x060ff00000001834 */
[C---:B------:R-:W-:Y:S01]  /*a800*/  HMMA.16816.F32 R56, R12.reuse, R18, R56 ;  /* 0x000000120c38723c */ /* 0x040fe20000001838 */
[----:B------:R-:W3:Y:S07]  /*a810*/  LDSM.16.MT88.4 R16, [R156+0x5000] ;  /* 0x005000009c10783b */ /* 0x000eee0000004200 */
[C---:B--2---:R-:W-:Y:S08]  /*a820*/  HMMA.16816.F32 R60, R12.reuse, R20, R60 ;  /* 0x000000140c3c723c */ /* 0x044ff0000000183c */
[C---:B------:R-:W-:Y:S01]  /*a830*/  HMMA.16816.F32 R64, R12.reuse, R22, R64 ;  /* 0x000000160c40723c */ /* 0x040fe20000001840 */
[----:B------:R-:W2:Y:S07]  /*a840*/  LDSM.16.MT88.4 R20, [R159+0x5000] ;  /* 0x005000009f14783b */ /* 0x000eae0000004200 */
[C---:B----4-:R-:W-:Y:S08]  /*a850*/  HMMA.16816.F32 R68, R12.reuse, R24, R68 ;  /* 0x000000180c44723c */ /* 0x050ff00000001844 */
[C---:B------:R-:W-:Y:S01]  /*a860*/  HMMA.16816.F32 R72, R12.reuse, R26, R72 ;  /* 0x0000001a0c48723c */ /* 0x040fe20000001848 */
[----:B------:R-:W-:Y:S07]  /*a870*/  LDSM.16.MT88.4 R24, [R157+0x1800] ;  /* 0x001800009d18783b */ /* 0x000fee0000004200 */
        /* <DEDUP_REMOVED lines=13> */
[C---:B-1----:R-:W-:Y:S01]  /*a950*/  HMMA.16816.F32 R128, R12.reuse, R124, R4 ;  /* 0x0000007c0c80723c */ /* 0x042fe20000001804 */
[----:B------:R-:W1:Y:S07]  /*a960*/  LDSM.16.MT88.4 R4, [R158+0x5800] ;  /* 0x005800009e04783b */ /* 0x000e6e0000004200 */
[C---:B------:R-:W-:Y:S01]  /*a970*/  HMMA.16816.F32 R124, R12.reuse, R126, R8 ;  /* 0x0000007e0c7c723c */ /* 0x040fe20000001808 */
[----:B------:R-:W4:Y:S07]  /*a980*/  LDSM.16.MT88.4 R8, [R157+0x5800] ;  /* 0x005800009d08783b */ /* 0x000f2e0000004200 */
[C---:B------:R-:W-:Y:S08]  /*a990*/  HMMA.16816.F32 R100, R12.reuse, R24, R100 ;  /* 0x000000180c64723c */ /* 0x040ff00000001864 */
[C---:B------:R-:W-:Y:S08]  /*a9a0*/  HMMA.16816.F32 R104, R12.reuse, R26, R104 ;  /* 0x0000001a0c68723c */ /* 0x040ff00000001868 */
[C---:B------:R-:W-:Y:S08]  /*a9b0*/  HMMA.16816.F32 R108, R12.reuse, R28, R108 ;  /* 0x0000001c0c6c723c */ /* 0x040ff0000000186c */
[C---:B------:R-:W-:Y:S08]  /*a9c0*/  HMMA.16816.F32 R112, R12.reuse, R30, R112 ;  /* 0x0000001e0c70723c */ /* 0x040ff00000001870 */
        /* <DEDUP_REMOVED lines=9> */
[C---:B--2---:R-:W-:Y:S07]  /*aa60*/  HMMA.16816.F32 R60, R12.reuse, R20, R60 ;  /* 0x000000140c3c723c */ /* 0x044fee000000183c */
[----:B------:R-:W-:Y:S01]  /*aa70*/  IADD3 R20, R235, -0x2, RZ ;  /* 0xfffffffeeb147810 */ /* 0x000fe20007ffe0ff */
[C---:B------:R-:W-:Y:S03]  /*aa80*/  HMMA.16816.F32 R64, R12.reuse, R22, R64 ;  /* 0x000000160c40723c */ /* 0x040fe60000001840 */
[----:B------:R-:W-:Y:S05]  /*aa90*/  ISETP.GE.AND P5, PT, R20, R223, PT ;  /* 0x000000df1400720c */ /* 0x000fea0003fa6270 */
[C---:B-1----:R-:W-:Y:S08]  /*aaa0*/  HMMA.16816.F32 R68, R12.reuse, R4, R68 ;  /* 0x000000040c44723c */ /* 0x042ff00000001844 */
[C---:B------:R-:W-:Y:S01]  /*aab0*/  HMMA.16816.F32 R72, R12.reuse, R6, R72 ;  /* 0x000000060c48723c */ /* 0x040fe20000001848 */
[----:B------:R-:W1:Y:S02]  /*aac0*/  LDSM.16.MT88.4 R4, [R159+0x5800] ;  /* 0x005800009f04783b */ /* 0x000e640000004200 */
[----:B------:R-:W-:Y:S02]  /*aad0*/  @P5 ISETP.GE.AND P2, PT, R212, c[0x0][0x1d4], PT ;  /* 0x00007500d4005a0c */ /* 0x000fe40003f46270 */
[----:B------:R-:W-:Y:S02]  /*aae0*/  @P5 SHF.R.S32.HI R3, RZ, 0x1f, R20 ;  /* 0x0000001fff035819 */ /* 0x000fe40000011414 */
[----:B------:R-:W-:Y:S01]  /*aaf0*/  @P5 ISETP.GE.AND P1, PT, R198, c[0x0][0x1d4], PT ;  /* 0x00007500c6005a0c */ /* 0x000fe20003f26270 */
[C---:B----4-:R-:W-:Y:S04]  /*ab00*/  HMMA.16816.F32 R76, R12.reuse, R8, R76 ;  /* 0x000000080c4c723c */ /* 0x050fe8000000184c */
[----:B------:R-:W-:Y:S04]  /*ab10*/  @P5 IMAD R3, R3, c[0x0][0x1e0], RZ ;  /* 0x0000780003035a24 */ /* 0x000fe800078e02ff */
[C---:B------:R-:W-:Y:S01]  /*ab20*/  @P5 IMAD R3, R20.reuse, c[0x0][0x1e4], R3 ;  /* 0x0000790014035a24 */ /* 0x040fe200078e0203 */
[C---:B------:R-:W-:Y:S03]  /*ab30*/  HMMA.16816.F32 R80, R12.reuse, R10, R80 ;  /* 0x0000000a0c50723c */ /* 0x040fe60000001850 */
[----:B------:R-:W-:Y:S04]  /*ab40*/  @P5 IMAD.WIDE.U32 R20, R20, c[0x0][0x1e0], RZ ;  /* 0x0000780014145a25 */ /* 0x000fe800078e00ff */
[----:B------:R-:W-:Y:S01]  /*ab50*/  @P5 MOV R10, c[0x0][0x1e4] ;  /* 0x00007900000a5a02 */ /* 0x000fe20000000f00 */
[C---:B---3--:R-:W-:Y:S04]  /*ab60*/  HMMA.16816.F32 R84, R12.reuse, R16, R84 ;  /* 0x000000100c54723c */ /* 0x048fe80000001854 */
[----:B------:R-:W-:Y:S02]  /*ab70*/  @P5 IADD3 R8, R21, R3, RZ ;  /* 0x0000000315085210 */ /* 0x000fe40007ffe0ff */
[C---:B------:R-:W-:Y:S02]  /*ab80*/  @P5 SHF.L.U32 R3, R20.reuse, 0x6, RZ ;  /* 0x0000000614035819 */ /* 0x040fe400000006ff */
[----:B------:R-:W-:Y:S01]  /*ab90*/  @P5 SHF.L.U64.HI R20, R20, 0x6, R8 ;  /* 0x0000000614145819 */ /* 0x000fe20000010208 */
[C---:B------:R-:W-:Y:S03]  /*aba0*/  HMMA.16816.F32 R88, R12.reuse, R18, R88 ;  /* 0x000000120c58723c */ /* 0x040fe60000001858 */
[----:B------:R-:W-:Y:S04]  /*abb0*/  @P5 MOV R8, c[0x0][0x1e0] ;  /* 0x0000780000085a02 */ /* 0x000fe80000000f00 */
[C---:B------:R-:W-:Y:S01]  /*abc0*/  @P5 LEA R9, P0, R8.reuse, R3, 0x5 ;  /* 0x0000000308095211 */ /* 0x040fe200078028ff */
[C---:B-1----:R-:W-:Y:S04]  /*abd0*/  HMMA.16816.F32 R92, R12.reuse, R4, R92 ;  /* 0x000000040c5c723c */ /* 0x042fe8000000185c */
[----:B------:R-:W-:Y:S02]  /*abe0*/  @P5 IADD3 R3, P3, R3, R230, RZ ;  /* 0x000000e603035210 */ /* 0x000fe40007f7e0ff */
[----:B------:R-:W-:Y:S02]  /*abf0*/  @P5 LEA.HI.X R10, R8, R20, R10, 0x5, P0 ;  /* 0x00000014080a5211 */ /* 0x000fe400000f2c0a */
[----:B------:R-:W-:Y:S01]  /*ac00*/  @P5 LEA R16, P4, R3, c[0x0][0x1c8], 0x1 ;  /* 0x0000720003105a11 */ /* 0x000fe200078808ff */
[----:B------:R-:W-:Y:S03]  /*ac10*/  HMMA.16816.F32 R96, R12, R6, R96 ;  /* 0x000000060c60723c */ /* 0x000fe60000001860 */
[----:B------:R-:W-:Y:S02]  /*ac20*/  @P5 IADD3.X R20, R20, R222, RZ, P3, !PT ;  /* 0x000000de14145210 */ /* 0x000fe40001ffe4ff */
[----:B------:R-:W-:Y:S02]  /*ac30*/  @P5 IADD3 R9, P0, R9, R230, RZ ;  /* 0x000000e609095210 */ /* 0x000fe40007f1e0ff */
[----:B------:R-:W-:Y:S01]  /*ac40*/  @P5 LEA.HI.X R17, R3, c[0x0][0x1cc], R20, 0x1, P4 ;  /* 0x0000730003115a11 */ /* 0x000fe200020f0c14 */
[----:B------:R-:W-:Y:S01]  /*ac50*/  @P5 IMAD R3, R228, 0x6000, R200 ;  /* 0x00006000e4035824 */ /* 0x000fe200078e02c8 */
[----:B------:R-:W-:Y:S03]  /*ac60*/  @P5 LEA R8, P3, R9, c[0x0][0x1c8], 0x1 ;  /* 0x0000720009085a11 */ /* 0x000fe600078608ff */
[----:B------:R-:W-:Y:S01]  /*ac70*/  @P5 IADD3.X R10, R10, R222, RZ, P0, !PT ;  /* 0x000000de0a0a5210 */ /* 0x000fe200007fe4ff */
[----:B------:R-:W-:Y:S01]  /*ac80*/  @!PT LDS RZ, [RZ] ;  /* 0x00000000fffff984 */ /* 0x000fe20000000800 */
[----:B------:R-:W-:Y:S01]  /*ac90*/  @!PT LDS RZ, [RZ] ;  /* 0x00000000fffff984 */ /* 0x000fe20000000800 */
[----:B------:R-:W-:Y:S01]  /*aca0*/  @!PT LDS RZ, [RZ] ;  /* 0x00000000fffff984 */ /* 0x000fe20000000800 */
[----:B------:R1:W-:Y:S01]  /*acb0*/  @P5 LDGSTS.E.BYPASS.LTC128B.128 [R3], [R16.64], !P2 ;  /* 0x0000000010035fae */ /* 0x0003e2000d101d48 */
[----:B------:R-:W-:Y:S02]  /*acc0*/  @P5 ISETP.GE.AND P0, PT, R197, c[0x0][0x1d4], PT ;  /* 0x00007500c5005a0c */ /* 0x000fe40003f06270 */
[----:B------:R-:W-:Y:S05]  /*acd0*/  @P5 LEA.HI.X R9, R9, c[0x0][0x1cc], R10, 0x1, P3 ;  /* 0x0000730009095a11 */ /* 0x000fea00018f0c0a */
        /* <DEDUP_REMOVED lines=9> */
[----:B------:R-:W-:Y:S05]  /*ad70*/  MOV R235, R233 ;  /* 0x000000e900eb7202 */ /* 0x000fea0000000f00 */
[----:B------:R-:W0:Y:S01]  /*ad80*/  LDGDEPBAR ;  /* 0x00000000000079af */ /* 0x000e220000000000 */
[----:B-1----:R-:W-:Y:S05]  /*ad90*/  MOV R3, R0 ;  /* 0x0000000000037202 */ /* 0x002fea0000000f00 */
[----:B------:R-:W-:-:S05]  /*ada0*/  @!P0 BRA `(.L_x_2138) ;  /* 0xffffd74000008947 */ /* 0x000fca000383ffff */
.L_x_2137:
[----:B------:R-:W-:Y:S02]  /*adb0*/  MOV R5, 0x1f ;  /* 0x0000001f00057802 */ /* 0x000fe40000000f00 */
[----:B------:R-:W-:Y:S01]  /*adc0*/  MOV R4, 0xffffffff ;  /* 0xffffffff00047802 */ /* 0x000fe20000000f00 */
[----:B------:R-:W-:Y:S05]  /*add0*/  BRA.DIV ~URZ, `(.L_x_2139) ;  /* 0x00004ff27f007947 */ /* 0x000fea000b800000 */
[----:B------:R2:W3:Y:S02]  /*ade0*/  SHFL.BFLY PT, R3, R232, 0x2, 0x1f ;  /* 0x0c401f00e8037f89 */ /* 0x0004e400000e0000 */
.L_x_2212:
[----:B---3--:R-:W-:Y:S01]  /*adf0*/  FADD.FTZ R3, R3, R232 ;  /* 0x000000e803037221 */ /* 0x008fe20000010000 */
[----:B------:R-:W-:Y:S05]  /*ae00*/  BRA.DIV ~URZ, `(.L_x_2140) ;  /* 0x000050227f007947 */ /* 0x000fea000b800000 */
[----:B------:R-:W3:Y:S04]  /*ae10*/  SHFL.BFLY PT, R5, R229, 0x2, 0x1f ;  /* 0x0c401f00e5057f89 */ /* 0x000ee800000e0000 */
[----:B------:R-:W4:Y:S01]  /*ae20*/  SHFL.BFLY PT, R4, R3, 0x1, 0x1f ;  /* 0x0c201f0003047f89 */ /* 0x000f2200000e0000 */
[----:B---3--:R-:W-:-:S02]  /*ae30*/  FADD.FTZ R229, R5, R229 ;  /* 0x000000e505e57221 */ /* 0x008fc40000010000 */
[----:B----4-:R-:W-:-:S03]  /*ae40*/  FADD.FTZ R3, R3, R4 ;  /* 0x0000000403037221 */ /* 0x010fc60000010000 */
[----:B------:R3:W4:Y:S04]  /*ae50*/  SHFL.BFLY PT, R5, R229, 0x1, 0x1f ;  /* 0x0c201f00e5057f89 */ /* 0x00072800000e0000 */
.L_x_2213:
[----:B------:R-:W-:Y:S01]  /*ae60*/  FSETP.NE.FTZ.AND P1, PT, R3, RZ, PT ;  /* 0x000000ff0300720b */ /* 0x000fe20003f35000 */
[----:B----4-:R-:W-:Y:S01]  /*ae70*/  FADD.FTZ R5, R5, R229 ;  /* 0x000000e505057221 */ /* 0x010fe20000010000 */
[----:B-1----:R-:W-:Y:S02]  /*ae80*/  MOV R6, RZ ;  /* 0x000000ff00067202 */ /* 0x002fe40000000f00 */
[----:B------:R-:W-:Y:S02]  /*ae90*/  MOV R4, 0xff800000 ;  /* 0xff80000000047802 */ /* 0x000fe40000000f00 */
[----:B------:R-:W-:-:S07]  /*aea0*/  FSETP.NE.FTZ.AND P0, PT, R5, RZ, PT ;  /* 0x000000ff0500720b */ /* 0x000fce0003f15000 */
[----:B------:R-:W1:Y:S01]  /*aeb0*/  @P1 MUFU.LG2 R7, R3 ;  /* 0x0000000300071308 */ /* 0x000e620000000c00 */
[----:B------:R-:W-:-:S05]  /*aec0*/  @P1 MOV R8, 0x3f317218 ;  /* 0x3f31721800081802 */ /* 0x000fca0000000f00 */
[----:B------:R-:W-:Y:S02]  /*aed0*/  @P1 FMUL.FTZ R8, R8, c[0x0][0x2d0] ;  /* 0x0000b40008081a20 */ /* 0x000fe40000410000 */
[----:B------:R-:W4:Y:S01]  /*aee0*/  @P1 MUFU.RCP R6, R3 ;  /* 0x0000000300061308 */ /* 0x000f220000001000 */
[----:B-1----:R-:W-:-:S04]  /*aef0*/  @P1 FMUL.FTZ R7, R7, 0.69314718246459960938 ;  /* 0x3f31721807071820 */ /* 0x002fc80000410000 */
[----:B------:R-:W-:Y:S01]  /*af00*/  @P1 FFMA.FTZ R4, R8, R2, R7 ;  /* 0x0000000208041223 */ /* 0x000fe20000010007 */
[----:B------:R-:W-:Y:S02]  /*af10*/  @P0 MOV R7, 0x3f317218 ;  /* 0x3f31721800070802 */ /* 0x000fe40000000f00 */
[----:B------:R-:W-:Y:S01]  /*af20*/  MOV R2, 0xff800000 ;  /* 0xff80000000027802 */ /* 0x000fe20000000f00 */
[C---:B----4-:R-:W-:Y:S01]  /*af30*/  FMUL.FTZ R128, R6.reuse, R128 ;  /* 0x0000008006807220 */ /* 0x050fe20000410000 */
[----:B------:R-:W-:Y:S01]  /*af40*/  MOV R3, RZ ;  /* 0x000000ff00037202 */ /* 0x000fe20000000f00 */
[C---:B------:R-:W-:Y:S01]  /*af50*/  FMUL.FTZ R129, R6.reuse, R129 ;  /* 0x0000008106817220 */ /* 0x040fe20000410000 */
[----:B------:R-:W-:Y:S01]  /*af60*/  MOV R8, 0x1 ;  /* 0x0000000100087802 */ /* 0x000fe20000000f00 */
        /* <DEDUP_REMOVED lines=48> */
[----:B-1----:R-:W-:Y:S02]  /*b270*/  @P0 FMUL.FTZ R6, R5, 0.69314718246459960938 ;  /* 0x3f31721805060820 */ /* 0x002fe40000410000 */
[----:B------:R-:W-:Y:S02]  /*b280*/  @P0 FMUL.FTZ R5, R7, c[0x0][0x2d0] ;  /* 0x0000b40007050a20 */ /* 0x000fe40000410000 */
        /* <DEDUP_REMOVED lines=48> */
[----:B------:R-:W-:Y:S02]  /*b590*/  @P0 FFMA.FTZ R2, R5, R0, R6 ;  /* 0x0000000005020223 */ /* 0x000fe40000010006 */
.L_x_2116:
        /* <DEDUP_REMOVED lines=8> */
[----:B------:R-:W4:Y:S01]  /*b620*/  POPC R3, UR4 ;  /* 0x0000000400037d09 */ /* 0x000f220008000000 */
[----:B-1----:R-:W-:-:S13]  /*b630*/  ISETP.EQ.U32.AND P0, PT, R5, R0, PT ;  /* 0x000000000500720c */ /* 0x002fda0003f02070 */
[----:B----4-:R-:W4:Y:S04]  /*b640*/  @P0 ATOMG.E.ADD.STRONG.GPU PT, R3, [R6.64], R3 ;  /* 0x00000003060309a8 */ /* 0x010f2800081ee1c8 */
[----:B------:R-:W1:Y:S02]  /*b650*/  S2R R0, SR_LTMASK ;  /* 0x0000000000007919 */ /* 0x000e640000003900 */
[----:B-1----:R-:W-:-:S04]  /*b660*/  LOP3.LUT R0, R0, UR4, RZ, 0xc0, !PT ;  /* 0x0000000400007c12 */ /* 0x002fc8000f8ec0ff */
[----:B------:R-:W1:Y:S01]  /*b670*/  POPC R188, R0 ;  /* 0x0000000000bc7309 */ /* 0x000e620000000000 */
[----:B----4-:R-:W1:Y:S02]  /*b680*/  SHFL.IDX PT, R3, R3, R5, 0x1f ;  /* 0x00001f0503037589 */ /* 0x010e6400000e0000 */
[----:B-1----:R-:W-:-:S05]  /*b690*/  IADD3 R188, R3, c[0x0][0xc], R188 ;  /* 0x0000030003bc7a10 */ /* 0x002fca0007ffe0bc */
.L_x_2142:
[----:B------:R-:W-:Y:S05]  /*b6a0*/  BSYNC B0 ;  /* 0x0000000000007941 */ /* 0x000fea0003800000 */
.L_x_2141:
[----:B------:R-:W-:Y:S01]  /*b6b0*/  PRMT R8, R8, 0x9910, RZ ;  /* 0x0000991008087816 */ /* 0x000fe200000000ff */
[----:B------:R-:W-:Y:S01]  /*b6c0*/  BSSY B1, `(.L_x_2143) ;  /* 0x000030e000017945 */ /* 0x000fe20003800000 */
[----:B------:R-:W-:Y:S01]  /*b6d0*/  IMAD.MOV.U32 R3, RZ, RZ, R188 ;  /* 0x000000ffff037224 */ /* 0x000fe200078e00bc */
[----:B------:R-:W-:Y:S02]  /*b6e0*/  SHF.R.S32.HI R7, RZ, 0x1f, R220 ;  /* 0x0000001fff077819 */ /* 0x000fe400000114dc */
        /* <DEDUP_REMOVED lines=17> */
[----:B-1----:R-:W-:-:S02]  /*b800*/  F2FP.PACK_AB R5, R127, R126 ;  /* 0x0000007e7f05723e */ /* 0x002fc400000000ff */
[----:B----4-:R-:W-:-:S03]  /*b810*/  F2FP.PACK_AB R6, R101, R100 ;  /* 0x000000646506723e */ /* 0x010fc600000000ff */
[----:B------:R1:W-:Y:S01]  /*b820*/  STS [R199+0x400], R5 ;  /* 0x00040005c7007388 */ /* 0x0003e20000000800 */
[----:B--2---:R-:W-:-:S03]  /*b830*/  F2FP.PACK_AB R0, R103, R102 ;  /* 0x000000666700723e */ /* 0x004fc600000000ff */
[----:B------:R2:W-:Y:S04]  /*b840*/  STS [R216], R6 ;  /* 0x00000006d8007388 */ /* 0x0005e80000000800 */
[----:B------:R4:W-:Y:S01]  /*b850*/  STS [R216+0x400], R0 ;  /* 0x00040000d8007388 */ /* 0x0009e20000000800 */
[----:B-1----:R-:W-:Y:S02]  /*b860*/  F2FP.PACK_AB R5, R105, R104 ;  /* 0x000000686905723e */ /* 0x002fe400000000ff */
[----:B--2---:R-:W-:-:S03]  /*b870*/  F2FP.PACK_AB R6, R107, R106 ;  /* 0x0000006a6b06723e */ /* 0x004fc600000000ff */
[----:B------:R1:W-:Y:S01]  /*b880*/  STS [R211], R5 ;  /* 0x00000005d3007388 */ /* 0x0003e20000000800 */
[----:B----4-:R-:W-:-:S03]  /*b890*/  F2FP.PACK_AB R0, R109, R108 ;  /* 0x0000006c6d00723e */ /* 0x010fc600000000ff */
[----:B------:R2:W-:Y:S04]  /*b8a0*/  STS [R211+0x400], R6 ;  /* 0x00040006d3007388 */ /* 0x0005e80000000800 */
[----:B------:R4:W-:Y:S01]  /*b8b0*/  STS [R215], R0 ;  /* 0x00000000d7007388 */ /* 0x0009e20000000800 */
[----:B-1----:R-:W-:Y:S02]  /*b8c0*/  F2FP.PACK_AB R5, R111, R110 ;  /* 0x0000006e6f05723e */ /* 0x002fe400000000ff */
[----:B--2---:R-:W-:-:S03]  /*b8d0*/  F2FP.PACK_AB R6, R113, R112 ;  /* 0x000000707106723e */ /* 0x004fc600000000ff */
[----:B------:R1:W-:Y:S01]  /*b8e0*/  STS [R215+0x400], R5 ;  /* 0x00040005d7007388 */ /* 0x0003e20000000800 */
[----:B----4-:R-:W-:-:S03]  /*b8f0*/  F2FP.PACK_AB R0, R115, R114 ;  /* 0x000000727300723e */ /* 0x010fc600000000ff */
        /* <DEDUP_REMOVED lines=12> */
[----:B------:R2:W-:Y:S04]  /*b9c0*/  STS [R207+0x4000], R6 ;  /* 0x00400006cf007388 */ /* 0x0005e80000000800 */
[----:B------:R4:W-:Y:S01]  /*b9d0*/  STS [R207+0x4400], R0 ;  /* 0x00440000cf007388 */ /* 0x0009e20000000800 */
        /* <DEDUP_REMOVED lines=51> */
[----:B----4-:R-:W-:-:S05]  /*bd10*/  F2FP.PACK_AB R0, R91, R90 ;  /* 0x0000005a5b00723e */ /* 0x010fca00000000ff */
[----:B------:R2:W-:Y:S04]  /*bd20*/  STS [R218+0x8400], R0 ;  /* 0x00840000da007388 */ /* 0x0005e80000000800 */
[----:B------:R4:W-:Y:S01]  /*bd30*/  STS [R214+0x8000], R6 ;  /* 0x00800006d6007388 */ /* 0x0009e20000000800 */
[----:B-1----:R-:W-:-:S05]  /*bd40*/  F2FP.PACK_AB R5, R95, R94 ;  /* 0x0000005e5f05723e */ /* 0x002fca00000000ff */
[----:B------:R1:W-:Y:S01]  /*bd50*/  STS [R214+0x8400], R5 ;  /* 0x00840005d6007388 */ /* 0x0003e20000000800 */
[----:B--2---:R-:W-:-:S03]  /*bd60*/  F2FP.PACK_AB R0, R97, R96 ;  /* 0x000000606100723e */ /* 0x004fc600000000ff */
[----:B------:R-:W-:Y:S01]  /*bd70*/  STS [R217+0x8400], R8 ;  /* 0x00840008d9007388 */ /* 0x000fe20000000800 */
[----:B----4-:R-:W-:-:S03]  /*bd80*/  IMAD.MOV.U32 R6, RZ, RZ, c[0x0][0x388] ;  /* 0x0000e200ff067624 */ /* 0x010fc600078e00ff */
[----:B------:R2:W-:Y:S04]  /*bd90*/  STS [R217+0x8000], R0 ;  /* 0x00800000d9007388 */ /* 0x0005e80000000800 */
[----:B------:R-:W-:Y:S01]  /*bda0*/  BAR.SYNC.DEFER_BLOCKING 0x1, 0x100 ;  /* 0x0044000000007b1d */ /* 0x000fe20000010000 */
[----:B-1----:R-:W-:-:S04]  /*bdb0*/  IMAD.MOV.U32 R5, RZ, RZ, 0x4 ;  /* 0x00000004ff057424 */ /* 0x002fc800078e00ff */
[----:B------:R-:W-:-:S04]  /*bdc0*/  IMAD.WIDE R12, R220, R5, c[0x0][0x500] ;  /* 0x00014000dc0c7625 */ /* 0x000fc800078e0205 */
[----:B--2---:R-:W-:Y:S01]  /*bdd0*/  IMAD.MOV.U32 R0, RZ, RZ, RZ ;  /* 0x000000ffff007224 */ /* 0x004fe200078e00ff */
[----:B------:R1:W5:Y:S05]  /*bde0*/  @P2 LDG.E R6, [R10.64] ;  /* 0x000000080a062981 */ /* 0x00036a000c1e1900 */
[----:B------:R1:W5:Y:S01]  /*bdf0*/  @P1 LDG.E R0, [R12.64] ;  /* 0x000000080c001981 */ /* 0x000362000c1e1900 */
[----:B------:R-:W-:-:S04]  /*be00*/  ISETP.NE.AND P0, PT, R224, RZ, PT ;  /* 0x000000ffe000720c */ /* 0x000fc80003f05270 */
[----:B------:R-:W-:Y:S01]  /*be10*/  SEL R224, R224, c[0x0][0x3d4], P0 ;  /* 0x0000f500e0e07a07 */ /* 0x000fe20000000000 */
[----:B------:R-:W-:Y:S05]  /*be20*/  @P2 BRA `(.L_x_2145) ;  /* 0x0000004000002947 */ /* 0x000fea0003800000 */
[----:B------:R-:W-:Y:S05]  /*be30*/  @!P1 BRA `(.L_x_2145) ;  /* 0x0000003000009947 */ /* 0x000fea0003800000 */
[----:B-----5:R2:W4:Y:S04]  /*be40*/  LDG.E R6, [R12.64] ;  /* 0x000000080c067981 */ /* 0x020528000c1e1900 */
[----:B-12---:R-:W4:Y:S02]  /*be50*/  LDG.E R12, [R12.64+0x4] ;  /* 0x000004080c0c7981 */ /* 0x006f24000c1e1900 */
[----:B----4-:R-:W-:Y:S02]  /*be60*/  IADD3 R6, -R6, R12, RZ ;  /* 0x0000000c06067210 */ /* 0x010fe40007ffe1ff */
.L_x_2145:
[----:B------:R-:W-:Y:S01]  /*be70*/  IMAD.MOV.U32 R22, RZ, RZ, 0x368 ;  /* 0x00000368ff167424 */ /* 0x000fe200078e00ff */
[----:B------:R-:W-:Y:S01]  /*be80*/  ISETP.GT.AND P3, PT, R224, 0x1, PT ;  /* 0x00000001e000780c */ /* 0x000fe20003f64270 */
[----:B------:R-:W-:Y:S01]  /*be90*/  IMAD.MOV.U32 R5, RZ, RZ, c[0x0][0x4e8] ;  /* 0x00013a00ff057624 */ /* 0x000fe200078e00ff */
[----:B------:R-:W-:Y:S01]  /*bea0*/  ISETP.NE.U32.AND P0, PT, RZ, c[0x0][0x500], PT ;  /* 0x00014000ff007a0c */ /* 0x000fe20003f05070 */
[----:B-----5:R-:W-:Y:S01]  /*beb0*/  IMAD R6, R6, c[0x0][0x4e8], RZ ;  /* 0x00013a0006067a24 */ /* 0x020fe200078e02ff */
[----:B------:R-:W-:-:S02]  /*bec0*/  SEL R22, R22, 0x328, P3 ;  /* 0x0000032816167807 */ /* 0x000fc40001800000 */
[----:B------:R-:W-:Y:S02]  /*bed0*/  ISETP.NE.AND.EX P0, PT, RZ, c[0x0][0x504], PT, P0 ;  /* 0x00014100ff007a0c */ /* 0x000fe40003f05300 */
[----:B------:R-:W2:Y:S01]  /*bee0*/  LDC.64 R20, c[0x0][R22+0x170] ;  /* 0x00005c0016147b82 */ /* 0x000ea20000000a00 */
[----:B------:R-:W-:Y:S01]  /*bef0*/  ISETP.NE.AND P2, PT, R5, 0x1, PT ;  /* 0x000000010500780c */ /* 0x000fe20003f45270 */
[----:B------:R-:W-:Y:S01]  /*bf00*/  IMAD.IADD R5, R204, 0x1, R189 ;  /* 0x00000001cc057824 */ /* 0x000fe200078e02bd */
[----:B------:R-:W-:Y:S02]  /*bf10*/  SEL R220, R220, RZ, !P0 ;  /* 0x000000ffdcdc7207 */ /* 0x000fe40004000000 */
[----:B------:R-:W-:Y:S01]  /*bf20*/  SEL R7, R7, RZ, !P0 ;  /* 0x000000ff07077207 */ /* 0x000fe20004000000 */
[----:B-1----:R-:W-:Y:S02]  /*bf30*/  IMAD.MOV.U32 R13, RZ, RZ, R5 ;  /* 0x000000ffff0d7224 */ /* 0x002fe400078e0005 */
[----:B------:R-:W1:Y:S08]  /*bf40*/  LDC.64 R16, c[0x0][R22+0x168] ;  /* 0x00005a0016107b82 */ /* 0x000e700000000a00 */
[----:B------:R-:W4:Y:S08]  /*bf50*/  LDC.64 R18, c[0x0][R22+0x178] ;  /* 0x00005e0016127b82 */ /* 0x000f300000000a00 */
[----:B------:R-:W3:Y:S01]  /*bf60*/  LDC.64 R14, c[0x0][R22+0x160] ;  /* 0x00005800160e7b82 */ /* 0x000ee20000000a00 */
[----:B--2---:R-:W-:-:S04]  /*bf70*/  IMAD R8, R21, R220, RZ ;  /* 0x000000dc15087224 */ /* 0x004fc800078e02ff */
[----:B------:R-:W-:Y:S02]  /*bf80*/  IMAD R8, R20, R7, R8 ;  /* 0x0000000714087224 */ /* 0x000fe400078e0208 */
[----:B------:R-:W-:-:S04]  /*bf90*/  @P2 IMAD.HI.U32 R7, R5, c[0x0][0x4ec], RZ ;  /* 0x00013b0005072a27 */ /* 0x000fc800078e00ff */
[-C--:B-1----:R-:W-:Y:S01]  /*bfa0*/  IMAD.WIDE.U32 R10, R16, R221.reuse, RZ ;  /* 0x000000dd100a7225 */ /* 0x082fe200078e00ff */
[----:B------:R-:W-:Y:S02]  /*bfb0*/  SEL R16, R225, RZ, P3 ;  /* 0x000000ffe1107207 */ /* 0x000fe40001800000 */
[----:B------:R-:W-:Y:S01]  /*bfc0*/  @P2 SHF.R.U32.HI R13, RZ, c[0x0][0x4f0], R7 ;  /* 0x00013c00ff0d2a19 */ /* 0x000fe20000011607 */
[----:B------:R-:W-:Y:S01]  /*bfd0*/  IMAD R9, R17, R221, RZ ;  /* 0x000000dd11097224 */ /* 0x000fe200078e02ff */
[----:B------:R-:W-:Y:S01]  /*bfe0*/  SHF.R.S32.HI R7, RZ, 0x1f, R0 ;  /* 0x0000001fff077819 */ /* 0x000fe20000011400 */
[----:B------:R-:W-:-:S04]  /*bff0*/  IMAD.WIDE.U32 R20, R20, R220, RZ ;  /* 0x000000dc14147225 */ /* 0x000fc800078e00ff */
[----:B------:R-:W-:Y:S01]  /*c000*/  IMAD.IADD R9, R11, 0x1, R9 ;  /* 0x000000010b097824 */ /* 0x000fe200078e0209 */
[----:B------:R-:W-:Y:S01]  /*c010*/  IADD3 R12, P1, P0, R20, R10, R0 ;  /* 0x0000000a140c7210 */ /* 0x000fe2000783e000 */
[----:B------:R-:W-:Y:S02]  /*c020*/  IMAD.IADD R8, R21, 0x1, R8 ;  /* 0x0000000115087824 */ /* 0x000fe400078e0208 */
[-C--:B----4-:R-:W-:Y:S02]  /*c030*/  IMAD R11, R19, R16.reuse, RZ ;  /* 0x00000010130b7224 */ /* 0x090fe400078e02ff */
        /* <DEDUP_REMOVED lines=8> */
[-C--:B---3--:R-:W-:Y:S01]  /*c0c0*/  IMAD R9, R15, R10.reuse, RZ ;  /* 0x0000000a0f097224 */ /* 0x088fe200078e02ff */
        /* <DEDUP_REMOVED lines=13> */
[----:B------:R-:W2:Y:S04]  /*c1a0*/  SHFL.IDX PT, R11, R9, RZ, 0x1c1f ;  /* 0x001c1fff090b7589 */ /* 0x000ea800000e0000 */
[----:B------:R3:W4:Y:S01]  /*c1b0*/  SHFL.IDX PT, R13, R9, 0x1, 0x1c1f ;  /* 0x003c1f00090d7f89 */ /* 0x00072200000e0000 */
[----:B-1----:R-:W-:-:S05]  /*c1c0*/  IMAD.IADD R8, R205, 0x1, R189 ;  /* 0x00000001cd087824 */ /* 0x002fca00078e02bd */
[C---:B------:R-:W-:Y:S02]  /*c1d0*/  ISETP.GE.OR P1, PT, R8.reuse, R6, P0 ;  /* 0x000000060800720c */ /* 0x040fe40000726670 */
[----:B---3--:R-:W-:-:S04]  /*c1e0*/  IADD3 R9, R8, 0x8, RZ ;  /* 0x0000000808097810 */ /* 0x008fc80007ffe0ff */
[----:B------:R-:W-:-:S07]  /*c1f0*/  ISETP.GE.OR P0, PT, R9, R6, P0 ;  /* 0x000000060900720c */ /* 0x000fce0000706670 */
[----:B--2---:R1:W-:Y:S01]  /*c200*/  @!P1 ST.E [R10.64], R4 ;  /* 0x000000040a009985 */ /* 0x0043e2000c101908 */
[----:B------:R-:W-:-:S05]  /*c210*/  ISETP.GE.AND P1, PT, R8, R6, PT ;  /* 0x000000060800720c */ /* 0x000fca0003f26270 */
[----:B----4-:R1:W-:Y:S01]  /*c220*/  @!P0 ST.E [R12.64], R2 ;  /* 0x000000020c008985 */ /* 0x0103e2000c101908 */
[----:B------:R-:W-:Y:S01]  /*c230*/  ISETP.GE.AND P0, PT, R9, R6, PT ;  /* 0x000000060900720c */ /* 0x000fe20003f06270 */
[----:B------:R-:W-:Y:S05]  /*c240*/  @P3 BRA `(.L_x_2146) ;  /* 0x000007c000003947 */ /* 0x000fea0003800000 */
[----:B-1----:R-:W-:Y:S01]  /*c250*/  IMAD R2, R7, c[0x0][0x3a0], RZ ;  /* 0x0000e80007027a24 */ /* 0x002fe200078e02ff */
[----:B------:R-:W-:Y:S01]  /*c260*/  SHF.R.S32.HI R4, RZ, 0x1f, R220 ;  /* 0x0000001fff047819 */ /* 0x000fe200000114dc */
        /* <DEDUP_REMOVED lines=43> */
.L_x_2214:
[----:B------:R-:W-:Y:S05]  /*c520*/  BRA.DIV ~URZ, `(.L_x_2148) ;  /* 0x00003a727f007947 */ /* 0x000fea000b800000 */
[----:B------:R4:W2:Y:S02]  /*c530*/  SHFL.IDX PT, R0, R56, RZ, 0x181f ;  /* 0x00181fff38007589 */ /* 0x0008a400000e0000 */
.L_x_2215:
        /* <DEDUP_REMOVED lines=15> */
.L_x_2150:
[----:B------:R-:W-:Y:S05]  /*c630*/  BSYNC B0 ;  /* 0x0000000000007941 */ /* 0x000fea0003800000 */
.L_x_2149:
[----:B------:R-:W-:Y:S05]  /*c640*/  BRA.DIV ~URZ, `(.L_x_2151) ;  /* 0x000039c27f007947 */ /* 0x000fea000b800000 */
[----:B-12---:R1:W2:Y:S04]  /*c650*/  SHFL.IDX PT, R20, R7, 0x1, 0x181f ;  /* 0x00381f0007147f89 */ /* 0x0062a800000e0000 */
[----:B------:R1:W4:Y:S02]  /*c660*/  SHFL.IDX PT, R2, R56, 0x1, 0x181f ;  /* 0x00381f0038027f89 */ /* 0x00032400000e0000 */
.L_x_2216:
        /* <DEDUP_REMOVED lines=10> */
[-C--:B--2---:R-:W-:Y:S02]  /*c710*/  @!P2 LEA.HI.X R23, R212, R20.reuse, R213, 0x1, P5 ;  /* 0x00000014d417a211 */ /* 0x084fe400028f0cd5 */
[-C--:B------:R-:W-:Y:S02]  /*c720*/  @!P1 LEA.HI.X R5, R198, R20.reuse, R193, 0x1, P4 ;  /* 0x00000014c6059211 */ /* 0x080fe400020f0cc1 */
[----:B------:R-:W-:Y:S01]  /*c730*/  @!P0 LEA.HI.X R37, R197, R20, R192, 0x1, P3 ;  /* 0x00000014c5258211 */ /* 0x000fe200018f0cc0 */
[----:B------:R2:W-:Y:S04]  /*c740*/  @!P2 ST.E.128 [R22.64], R48 ;  /* 0x000000301600a985 */ /* 0x0005e8000c101d08 */
[----:B------:R2:W-:Y:S04]  /*c750*/  @!P1 ST.E.128 [R4.64], R32 ;  /* 0x0000002004009985 */ /* 0x0005e8000c101d08 */
[----:B------:R2:W-:Y:S02]  /*c760*/  @!P0 ST.E.128 [R36.64], R16 ;  /* 0x0000001024008985 */ /* 0x0005e4000c101d08 */
.L_x_2153:
[----:B------:R-:W-:Y:S05]  /*c770*/  BSYNC B0 ;  /* 0x0000000000007941 */ /* 0x000fea0003800000 */
.L_x_2152:
[----:B------:R-:W-:Y:S05]  /*c780*/  BRA.DIV ~URZ, `(.L_x_2154) ;  /* 0x000039427f007947 */ /* 0x000fea000b800000 */
[----:B--2---:R2:W1:Y:S02]  /*c790*/  SHFL.IDX PT, R16, R7, 0x2, 0x181f ;  /* 0x00581f0007107f89 */ /* 0x00446400000e0000 */
.L_x_2217:
[----:B------:R-:W-:Y:S05]  /*c7a0*/  BRA.DIV ~URZ, `(.L_x_2155) ;  /* 0x000039927f007947 */ /* 0x000fea000b800000 */
[----:B----4-:R4:W2:Y:S02]  /*c7b0*/  SHFL.IDX PT, R2, R56, 0x2, 0x181f ;  /* 0x00581f0038027f89 */ /* 0x0108a400000e0000 */
.L_x_2218:
        /* <DEDUP_REMOVED lines=16> */
.L_x_2157:
[----:B------:R-:W-:Y:S05]  /*c8c0*/  BSYNC B0 ;  /* 0x0000000000007941 */ /* 0x000fea0003800000 */
.L_x_2156:
[----:B------:R-:W-:Y:S05]  /*c8d0*/  BRA.DIV ~URZ, `(.L_x_2158) ;  /* 0x000038c27f007947 */ /* 0x000fea000b800000 */
[----:B-12---:R-:W1:Y:S04]  /*c8e0*/  SHFL.IDX PT, R7, R7, 0x3, 0x181f ;  /* 0x00781f0007077f89 */ /* 0x006e6800000e0000 */
[----:B----4-:R-:W2:Y:S02]  /*c8f0*/  SHFL.IDX PT, R56, R56, 0x3, 0x181f ;  /* 0x00781f0038387f89 */ /* 0x010ea400000e0000 */
.L_x_2219:
[----:B------:R-:W-:-:S04]  /*c900*/  IADD3 R189, R189, 0x60, RZ ;  /* 0x00000060bdbd7810 */ /* 0x000fc80007ffe0ff */
[----:B------:R-:W-:-:S13]  /*c910*/  ISETP.GE.AND P0, PT, R189, R6, PT ;  /* 0x00000006bd00720c */ /* 0x000fda0003f06270 */
[----:B------:R-:W-:Y:S05]  /*c920*/  @P0 BRA `(.L_x_2159) ;  /* 0x00001e7000000947 */ /* 0x000fea0003800000 */
[----:B------:R-:W-:Y:S02]  /*c930*/  ISETP.GE.AND P1, PT, R212, c[0x0][0x3c8], PT ;  /* 0x0000f200d4007a0c */ /* 0x000fe40003f26270 */
[----:B------:R-:W-:-:S11]  /*c940*/  ISETP.GE.AND P0, PT, R198, c[0x0][0x3c8], PT ;  /* 0x0000f200c6007a0c */ /* 0x000fd60003f06270 */
[-C--:B--2---:R-:W-:Y:S02]  /*c950*/  @!P1 LEA R12, P3, R212, R56.reuse, 0x1 ;  /* 0x00000038d40c9211 */ /* 0x084fe400078608ff */
[----:B------:R-:W-:Y:S02]  /*c960*/  @!P0 LEA R4, P2, R198, R56, 0x1 ;  /* 0x00000038c6048211 */ /* 0x000fe400078408ff */
        /* <DEDUP_REMOVED lines=10> */
.L_x_2146:
[----:B------:R-:W-:Y:S01]  /*ca10*/  IMAD R7, R7, c[0x0][0x408], RZ ;  /* 0x0001020007077a24 */ /* 0x000fe200078e02ff */
[----:B-1----:R-:W-:Y:S01]  /*ca20*/  MOV R4, R5 ;  /* 0x0000000500047202 */ /* 0x002fe20000000f00 */
[----:B------:R-:W-:-:S04]  /*ca30*/  IMAD.WIDE.U32 R8, R0, c[0x0][0x408], RZ ;  /* 0x0001020000087a25 */ /* 0x000fc800078e00ff */
[----:B------:R-:W-:Y:S01]  /*ca40*/  IMAD R7, R0, c[0x0][0x40c], R7 ;  /* 0x0001030000077a24 */ /* 0x000fe200078e0207 */
[----:B------:R-:W-:Y:S01]  /*ca50*/  MOV R6, R8 ;  /* 0x0000000800067202 */ /* 0x000fe20000000f00 */
[----:B------:R-:W-:Y:S01]  /*ca60*/  @P2 IMAD.HI.U32 R2, R5, c[0x0][0x4ec], RZ ;  /* 0x00013b0005022a27 */ /* 0x000fe200078e00ff */
[----:B------:R-:W-:Y:S02]  /*ca70*/  SHF.R.S32.HI R0, RZ, 0x1f, R220 ;  /* 0x0000001fff007819 */ /* 0x000fe400000114dc */
[----:B------:R-:W-:Y:S02]  /*ca80*/  IADD3 R7, R9, R7, RZ ;  /* 0x0000000709077210 */ /* 0x000fe40007ffe0ff */
[----:B------:R-:W-:Y:S01]  /*ca90*/  @P2 SHF.R.U32.HI R4, RZ, c[0x0][0x4f0], R2 ;  /* 0x00013c00ff042a19 */ /* 0x000fe20000011602 */
[----:B------:R-:W-:Y:S02]  /*caa0*/  IMAD R0, R0, c[0x0][0x440], RZ ;  /* 0x0001100000007a24 */ /* 0x000fe400078e02ff */
[----:B------:R-:W-:Y:S01]  /*cab0*/  IMAD.WIDE.U32 R6, R221, c[0x0][0x438], R6 ;  /* 0x00010e00dd067a25 */ /* 0x000fe200078e0006 */
[----:B------:R-:W-:-:S03]  /*cac0*/  SHF.R.S32.HI R2, RZ, 0x1f, R4 ;  /* 0x0000001fff027819 */ /* 0x000fc60000011404 */
[----:B------:R-:W-:Y:S02]  /*cad0*/  IMAD R7, R221, c[0x0][0x43c], R7 ;  /* 0x00010f00dd077a24 */ /* 0x000fe400078e0207 */
[C---:B------:R-:W-:Y:S02]  /*cae0*/  IMAD R0, R220.reuse, c[0x0][0x444], R0 ;  /* 0x00011100dc007a24 */ /* 0x040fe400078e0200 */
[----:B------:R-:W-:-:S04]  /*caf0*/  IMAD.WIDE.U32 R6, R220, c[0x0][0x440], R6 ;  /* 0x00011000dc067a25 */ /* 0x000fc800078e0006 */
[----:B------:R-:W-:Y:S01]  /*cb00*/  IMAD R2, R2, c[0x0][0x430], RZ ;  /* 0x00010c0002027a24 */ /* 0x000fe200078e02ff */
[----:B------:R-:W-:Y:S02]  /*cb10*/  IADD3 R7, R7, R0, RZ ;  /* 0x0000000007077210 */ /* 0x000fe40007ffe0ff */
[C---:B------:R-:W-:Y:S01]  /*cb20*/  IADD3 R0, -R4.reuse, RZ, RZ ;  /* 0x000000ff04007210 */ /* 0x040fe20007ffe1ff */
[----:B------:R-:W-:Y:S02]  /*cb30*/  IMAD R2, R4, c[0x0][0x434], R2 ;  /* 0x00010d0004027a24 */ /* 0x000fe400078e0202 */
[----:B------:R-:W-:-:S04]  /*cb40*/  IMAD.WIDE.U32 R6, R225, c[0x0][0x448], R6 ;  /* 0x00011200e1067a25 */ /* 0x000fc800078e0006 */
[----:B------:R-:W-:Y:S02]  /*cb50*/  IMAD R7, R225, c[0x0][0x44c], R7 ;  /* 0x00011300e1077a24 */ /* 0x000fe400078e0207 */
[----:B------:R-:W-:Y:S02]  /*cb60*/  IMAD R0, R0, c[0x0][0x4e8], R5 ;  /* 0x00013a0000007a24 */ /* 0x000fe400078e0205 */
[----:B------:R-:W-:-:S03]  /*cb70*/  IMAD.WIDE.U32 R6, R4, c[0x0][0x430], R6 ;  /* 0x00010c0004067a25 */ /* 0x000fc600078e0006 */
[----:B------:R-:W-:Y:S02]  /*cb80*/  SHF.R.S32.HI R4, RZ, 0x1f, R0 ;  /* 0x0000001fff047819 */ /* 0x000fe40000011400 */
[----:B------:R-:W-:-:S03]  /*cb90*/  IADD3 R5, R7, R2, RZ ;  /* 0x0000000207057210 */ /* 0x000fc60007ffe0ff */
        /* <DEDUP_REMOVED lines=9> */
.L_x_2220:
[----:B------:R-:W-:Y:S05]  /*cc30*/  BRA.DIV ~URZ, `(.L_x_2161) ;  /* 0x000036a27f007947 */ /* 0x000fea000b800000 */
[----:B------:R3:W4:Y:S02]  /*cc40*/  SHFL.IDX PT, R0, R149, RZ, 0x1c1f ;  /* 0x001c1fff95007589 */ /* 0x00072400000e0000 */
.L_x_2221:
        /* <DEDUP_REMOVED lines=110> */
[----:B----4-:R-:W-:Y:S02]  /*d330*/  @!P1 LEA R4, P2, R24, R0, 0x2 ;  /* 0x0000000018049211 */ /* 0x010fe400078410ff */
        /* <DEDUP_REMOVED lines=23> */
[----:B------:R-:W-:Y:S02]  /*d4b0*/  @!P5 LEA R40, P1, R12, R0, 0x2 ;  /* 0x000000000c28d211 */ /* 0x000fe400078210ff */
[-C--:B------:R-:W-:Y:S02]  /*d4c0*/  @!P6 LEA.HI.X R5, R14, R150.reuse, R13, 0x2, P2 ;  /* 0x000000960e05e211 */ /* 0x080fe400010f140d */
[----:B------:R-:W-:Y:S02]  /*d4d0*/  @!P5 LEA.HI.X R41, R12, R150, R11, 0x2, P1 ;  /* 0x000000960c29d211 */ /* 0x000fe400008f140b */
[C---:B------:R-:W-:Y:S01]  /*d4e0*/  @!P3 LEA R44, P1, R8.reuse, R0, 0x2 ;  /* 0x00000000082cb211 */ /* 0x040fe200078210ff */
[----:B------:R4:W-:Y:S03]  /*d4f0*/  @!P6 ST.E.64 [R4.64], R84 ;  /* 0x000000540400e985 */ /* 0x0009e6000c101b08 */
[----:B------:R-:W-:Y:S01]  /*d500*/  @!P3 LEA.HI.X R45, R8, R150, R7, 0x2, P1 ;  /* 0x00000096082db211 */ /* 0x000fe200008f1407 */
[----:B------:R4:W-:Y:S01]  /*d510*/  @!P5 ST.E.64 [R40.64], R88 ;  /* 0x000000582800d985 */ /* 0x0009e2000c101b08 */
[----:B--2---:R-:W-:-:S04]  /*d520*/  @!P4 LEA R36, P2, R10, R0, 0x2 ;  /* 0x000000000a24c211 */ /* 0x004fc800078410ff */
[----:B------:R-:W-:-:S05]  /*d530*/  @!P4 LEA.HI.X R37, R10, R150, R9, 0x2, P2 ;  /* 0x000000960a25c211 */ /* 0x000fca00010f1409 */
[----:B------:R4:W-:Y:S04]  /*d540*/  @!P4 ST.E.64 [R36.64], R92 ;  /* 0x0000005c2400c985 */ /* 0x0009e8000c101b08 */
[----:B------:R4:W-:Y:S02]  /*d550*/  @!P3 ST.E.64 [R44.64], R96 ;  /* 0x000000602c00b985 */ /* 0x0009e4000c101b08 */
.L_x_2163:
[----:B------:R-:W-:Y:S05]  /*d560*/  BSYNC B0 ;  /* 0x0000000000007941 */ /* 0x000fea0003800000 */
.L_x_2162:
[----:B------:R-:W-:Y:S05]  /*d570*/  BRA.DIV ~URZ, `(.L_x_2164) ;  /* 0x00002dd27f007947 */ /* 0x000fea000b800000 */
[----:B-1----:R-:W1:Y:S04]  /*d580*/  SHFL.IDX PT, R148, R148, 0x1, 0x1c1f ;  /* 0x003c1f0094947f89 */ /* 0x002e6800000e0000 */
[----:B---3--:R-:W3:Y:S02]  /*d590*/  SHFL.IDX PT, R149, R149, 0x1, 0x1c1f ;  /* 0x003c1f0095957f89 */ /* 0x008ee400000e0000 */
.L_x_2222:
[----:B------:R-:W-:Y:S05]  /*d5a0*/  @P0 BRA `(.L_x_2159) ;  /* 0x000011f000000947 */ /* 0x000fea0003800000 */
[----:B------:R-:W-:Y:S02]  /*d5b0*/  ISETP.GE.AND P2, PT, R146, c[0x0][0x3c8], PT ;  /* 0x0000f20092007a0c */ /* 0x000fe40003f46270 */
[----:B------:R-:W-:-:S02]  /*d5c0*/  ISETP.GE.AND P4, PT, R203, c[0x0][0x3c8], PT ;  /* 0x0000f200cb007a0c */ /* 0x000fc40003f86270 */
[----:B------:R-:W-:Y:S02]  /*d5d0*/  ISETP.GE.AND P3, PT, R147, c[0x0][0x3c8], PT ;  /* 0x0000f20093007a0c */ /* 0x000fe40003f66270 */
[----:B------:R-:W-:Y:S02]  /*d5e0*/  ISETP.GE.AND P0, PT, R142, c[0x0][0x3c8], PT ;  /* 0x0000f2008e007a0c */ /* 0x000fe40003f06270 */
[----:B------:R-:W-:-:S05]  /*d5f0*/  ISETP.GE.AND P1, PT, R144, c[0x0][0x3c8], PT ;  /* 0x0000f20090007a0c */ /* 0x000fca0003f26270 */
[CC--:B---34-:R-:W-:Y:S02]  /*d600*/  @!P2 LEA R4, P5, R146.reuse, R149.reuse, 0x2 ;  /* 0x000000959204a211 */ /* 0x0d8fe400078a10ff */
[----:B------:R-:W-:Y:S02]  /*d610*/  @!P4 IMAD.MOV.U32 R48, RZ, RZ, R149 ;  /* 0x000000ffff30c224 */ /* 0x000fe400078e0095 */
[----:B-1----:R-:W-:Y:S01]  /*d620*/  @!P4 IMAD.MOV.U32 R49, RZ, RZ, R148 ;  /* 0x000000ffff31c224 */ /* 0x002fe200078e0094 */
[-C--:B------:R-:W-:Y:S02]  /*d630*/  @!P2 LEA.HI.X R5, R146, R148.reuse, R145, 0x2, P5 ;  /* 0x000000949205a211 */ /* 0x080fe400028f1491 */
[-C--:B------:R-:W-:Y:S01]  /*d640*/  @!P3 LEA R36, P6, R147, R149.reuse, 0x2 ;  /* 0x000000959324b211 */ /* 0x080fe200078c10ff */
[----:B------:R-:W-:Y:S01]  /*d650*/  @!P4 IMAD.WIDE R48, R203, 0x4, R48 ;  /* 0x00000004cb30c825 */ /* 0x000fe200078e0230 */
[----:B------:R-:W-:Y:S02]  /*d660*/  @!P0 LEA R40, P5, R142, R149, 0x2 ;  /* 0x000000958e288211 */ /* 0x000fe400078a10ff */
[----:B------:R-:W-:-:S02]  /*d670*/  @!P3 LEA.HI.X R37, R147, R148, R6, 0x2, P6 ;  /* 0x000000949325b211 */ /* 0x000fc400030f1406 */
[-C--:B------:R-:W-:Y:S01]  /*d680*/  @!P0 LEA.HI.X R41, R142, R148.reuse, R141, 0x2, P5 ;  /* 0x000000948e298211 */ /* 0x080fe200028f148d */
[----:B------:R-:W-:Y:S01]  /*d690*/  @!P4 ST.E.64 [R48.64], R130 ;  /* 0x000000823000c985 */ /* 0x000fe2000c101b08 */
[----:B------:R-:W-:Y:S02]  /*d6a0*/  ISETP.GE.AND P5, PT, R140, c[0x0][0x3c8], PT ;  /* 0x0000f2008c007a0c */ /* 0x000fe40003fa6270 */
[----:B------:R-:W-:Y:S01]  /*d6b0*/  ISETP.GE.AND P4, PT, R138, c[0x0][0x3c8], PT ;  /* 0x0000f2008a007a0c */ /* 0x000fe20003f86270 */
[----:B------:R1:W-:Y:S01]  /*d6c0*/  @!P3 ST.E.64 [R36.64], R126 ;  /* 0x0000007e2400b985 */ /* 0x0003e2000c101b08 */
[----:B------:R-:W-:Y:S02]  /*d6d0*/  @!P1 LEA R44, P6, R144, R149, 0x2 ;  /* 0x00000095902c9211 */ /* 0x000fe400078c10ff */
[----:B------:R-:W-:Y:S01]  /*d6e0*/  ISETP.GE.AND P3, PT, R136, c[0x0][0x3c8], PT ;  /* 0x0000f20088007a0c */ /* 0x000fe20003f66270 */
[----:B------:R3:W-:Y:S01]  /*d6f0*/  @!P2 ST.E.64 [R4.64], R102 ;  /* 0x000000660400a985 */ /* 0x0007e2000c101b08 */
[----:B------:R-:W-:-:S02]  /*d700*/  @!P1 LEA.HI.X R45, R144, R148, R143, 0x2, P6 ;  /* 0x00000094902d9211 */ /* 0x000fc400030f148f */
[----:B------:R-:W-:-:S03]  /*d710*/  ISETP.GE.AND P2, PT, R134, c[0x0][0x3c8], PT ;  /* 0x0000f20086007a0c */ /* 0x000fc60003f46270 */
[----:B------:R-:W-:Y:S01]  /*d720*/  @!P1 ST.E.64 [R44.64], R106 ;  /* 0x0000006a2c009985 */ /* 0x000fe2000c101b08 */
[----:B------:R-:W-:-:S03]  /*d730*/  ISETP.GE.AND P1, PT, R132, c[0x0][0x3c8], PT ;  /* 0x0000f20084007a0c */ /* 0x000fc60003f26270 */
[----:B------:R4:W-:Y:S01]  /*d740*/  @!P0 ST.E.64 [R40.64], R110 ;  /* 0x0000006e28008985 */ /* 0x0009e2000c101b08 */
[-C--:B-1----:R-:W-:Y:S02]  /*d750*/  @!P5 LEA R36, P6, R140, R149.reuse, 0x2 ;  /* 0x000000958c24d211 */ /* 0x082fe400078c10ff */
[----:B---3--:R-:W-:Y:S02]  /*d760*/  @!P4 LEA R4, P0, R138, R149, 0x2 ;  /* 0x000000958a04c211 */ /* 0x008fe400078010ff */
[-C--:B------:R-:W-:Y:S02]  /*d770*/  @!P5 LEA.HI.X R37, R140, R148.reuse, R139, 0x2, P6 ;  /* 0x000000948c25d211 */ /* 0x080fe400030f148b */
[----:B------:R-:W-:Y:S02]  /*d780*/  @!P4 LEA.HI.X R5, R138, R148, R137, 0x2, P0 ;  /* 0x000000948a05c211 */ /* 0x000fe400000f1489 */
[----:B------:R-:W-:Y:S01]  /*d790*/  ISETP.GE.AND P0, PT, R34, c[0x0][0x3c8], PT ;  /* 0x0000f20022007a0c */ /* 0x000fe20003f06270 */
[----:B------:R-:W-:Y:S01]  /*d7a0*/  @!P5 ST.E.64 [R36.64], R114 ;  /* 0x000000722400d985 */ /* 0x000fe2000c101b08 */
[----:B------:R-:W-:-:S02]  /*d7b0*/  ISETP.GE.AND P5, PT, R32, c[0x0][0x3c8], PT ;  /* 0x0000f20020007a0c */ /* 0x000fc40003fa6270 */
[-C--:B----4-:R-:W-:Y:S01]  /*d7c0*/  @!P3 LEA R40, P6, R136, R149.reuse, 0x2 ;  /* 0x000000958828b211 */ /* 0x090fe200078c10ff */
[----:B------:R1:W-:Y:S01]  /*d7d0*/  @!P4 ST.E.64 [R4.64], R118 ;  /* 0x000000760400c985 */ /* 0x0003e2000c101b08 */
[----:B------:R-:W-:Y:S02]  /*d7e0*/  ISETP.GE.AND P4, PT, R30, c[0x0][0x3c8], PT ;  /* 0x0000f2001e007a0c */ /* 0x000fe40003f86270 */
[----:B------:R-:W-:Y:S02]  /*d7f0*/  @!P3 LEA.HI.X R41, R136, R148, R135, 0x2, P6 ;  /* 0x000000948829b211 */ /* 0x000fe400030f1487 */
[----:B------:R-:W-:-:S03]  /*d800*/  @!P2 LEA R44, P6, R134, R149, 0x2 ;  /* 0x00000095862ca211 */ /* 0x000fc600078c10ff */
[----:B------:R-:W-:Y:S01]  /*d810*/  @!P3 ST.E.64 [R40.64], R122 ;  /* 0x0000007a2800b985 */ /* 0x000fe2000c101b08 */
[-C--:B------:R-:W-:Y:S02]  /*d820*/  @!P2 LEA.HI.X R45, R134, R148.reuse, R133, 0x2, P6 ;  /* 0x00000094862da211 */ /* 0x080fe400030f1485 */
[-C--:B------:R-:W-:Y:S02]  /*d830*/  @!P1 LEA R48, P6, R132, R149.reuse, 0x2 ;  /* 0x0000009584309211 */ /* 0x080fe400078c10ff */
[----:B------:R-:W-:Y:S01]  /*d840*/  ISETP.GE.AND P3, PT, R28, c[0x0][0x3c8], PT ;  /* 0x0000f2001c007a0c */ /* 0x000fe20003f66270 */
[----:B------:R-:W-:Y:S01]  /*d850*/  @!P2 ST.E.64 [R44.64], R38 ;  /* 0x000000262c00a985 */ /* 0x000fe2000c101b08 */
[-C--:B------:R-:W-:Y:S02]  /*d860*/  @!P1 LEA.HI.X R49, R132, R148.reuse, R35, 0x2, P6 ;  /* 0x0000009484319211 */ /* 0x080fe400030f1423 */
[----:B------:R-:W-:Y:S02]  /*d870*/  @!P0 LEA R52, P6, R34, R149, 0x2 ;  /* 0x0000009522348211 */ /* 0x000fe400078c10ff */
[----:B------:R-:W-:Y:S01]  /*d880*/  ISETP.GE.AND P2, PT, R26, c[0x0][0x3c8], PT ;  /* 0x0000f2001a007a0c */ /* 0x000fe20003f46270 */
[----:B------:R-:W-:Y:S01]  /*d890*/  @!P1 ST.E.64 [R48.64], R42 ;  /* 0x0000002a30009985 */ /* 0x000fe2000c101b08 */
[----:B------:R-:W-:-:S02]  /*d8a0*/  @!P0 LEA.HI.X R53, R34, R148, R33, 0x2, P6 ;  /* 0x0000009422358211 */ /* 0x000fc400030f1421 */
[-C--:B------:R-:W-:Y:S02]  /*d8b0*/  @!P5 LEA R34, P6, R32, R149.reuse, 0x2 ;  /* 0x000000952022d211 */ /* 0x080fe400078c10ff */
[----:B------:R-:W-:Y:S01]  /*d8c0*/  ISETP.GE.AND P1, PT, R24, c[0x0][0x3c8], PT ;  /* 0x0000f20018007a0c */ /* 0x000fe20003f26270 */
[----:B------:R-:W-:Y:S01]  /*d8d0*/  @!P0 ST.E.64 [R52.64], R46 ;  /* 0x0000002e34008985 */ /* 0x000fe2000c101b08 */
[-C--:B------:R-:W-:Y:S02]  /*d8e0*/  @!P5 LEA.HI.X R35, R32, R148.reuse, R31, 0x2, P6 ;  /* 0x000000942023d211 */ /* 0x080fe400030f141f */
[-C--:B-1----:R-:W-:Y:S02]  /*d8f0*/  @!P4 LEA R4, P0, R30, R149.reuse, 0x2 ;  /* 0x000000951e04c211 */ /* 0x082fe400078010ff */
[----:B------:R-:W-:Y:S01]  /*d900*/  @!P3 LEA R32, P6, R28, R149, 0x2 ;  /* 0x000000951c20b211 */ /* 0x000fe200078c10ff */
[----:B------:R-:W-:Y:S01]  /*d910*/  @!P5 ST.E.64 [R34.64], R50 ;  /* 0x000000322200d985 */ /* 0x000fe2000c101b08 */
[----:B------:R-:W-:-:S02]  /*d920*/  @!P4 LEA.HI.X R5, R30, R148, R29, 0x2, P0 ;  /* 0x000000941e05c211 */ /* 0x000fc400000f141d */
[----:B------:R-:W-:Y:S02]  /*d930*/  ISETP.GE.AND P0, PT, R22, c[0x0][0x3c8], PT ;  /* 0x0000f20016007a0c */ /* 0x000fe40003f06270 */
[-C--:B------:R-:W-:Y:S01]  /*d940*/  @!P3 LEA.HI.X R33, R28, R148.reuse, R27, 0x2, P6 ;  /* 0x000000941c21b211 */ /* 0x080fe200030f141b */
[----:B------:R1:W-:Y:S01]  /*d950*/  @!P4 ST.E.64 [R4.64], R54 ;  /* 0x000000360400c985 */ /* 0x0003e2000c101b08 */
[-C--:B------:R-:W-:Y:S02]  /*d960*/  @!P2 LEA R28, P6, R26, R149.reuse, 0x2 ;  /* 0x000000951a1ca211 */ /* 0x080fe400078c10ff */
[----:B------:R-:W-:Y:S01]  /*d970*/  ISETP.GE.AND P5, PT, R20, c[0x0][0x3c8], PT ;  /* 0x0000f20014007a0c */ /* 0x000fe20003fa6270 */
[----:B------:R3:W-:Y:S01]  /*d980*/  @!P3 ST.E.64 [R32.64], R58 ;  /* 0x0000003a2000b985 */ /* 0x0007e2000c101b08 */
[----:B------:R-:W-:Y:S02]  /*d990*/  @!P2 LEA.HI.X R29, R26, R148, R25, 0x2, P6 ;  /* 0x000000941a1da211 */ /* 0x000fe400030f1419 */
[----:B------:R-:W-:-:S02]  /*d9a0*/  @!P1 LEA R26, P6, R24, R149, 0x2 ;  /* 0x00000095181a9211 */ /* 0x000fc400078c10ff */
[----:B------:R-:W-:Y:S01]  /*d9b0*/  ISETP.GE.AND P4, PT, R18, c[0x0][0x3c8], PT ;  /* 0x0000f20012007a0c */ /* 0x000fe20003f86270 */
[----:B------:R3:W-:Y:S01]  /*d9c0*/  @!P2 ST.E.64 [R28.64], R62 ;  /* 0x0000003e1c00a985 */ /* 0x0007e2000c101b08 */
[-C--:B------:R-:W-:Y:S02]  /*d9d0*/  @!P1 LEA.HI.X R27, R24, R148.reuse, R23, 0x2, P6 ;  /* 0x00000094181b9211 */ /* 0x080fe400030f1417 */
[----:B------:R-:W-:Y:S02]  /*d9e0*/  @!P0 LEA R24, P6, R22, R149, 0x2 ;  /* 0x0000009516188211 */ /* 0x000fe400078c10ff */
[----:B------:R-:W-:Y:S01]  /*d9f0*/  ISETP.GE.AND P3, PT, R16, c[0x0][0x3c8], PT ;  /* 0x0000f20010007a0c */ /* 0x000fe20003f66270 */
[----:B------:R3:W-:Y:S01]  /*da00*/  @!P1 ST.E.64 [R26.64], R66 ;  /* 0x000000421a009985 */ /* 0x0007e2000c101b08 */
[----:B------:R-:W-:Y:S02]  /*da10*/  @!P0 LEA.HI.X R25, R22, R148, R21, 0x2, P6 ;  /* 0x0000009416198211 */ /* 0x000fe400030f1415 */
[----:B------:R-:W-:-:S02]  /*da20*/  ISETP.GE.AND P2, PT, R14, c[0x0][0x3c8], PT ;  /* 0x0000f2000e007a0c */ /* 0x000fc40003f46270 */
[----:B------:R-:W-:Y:S01]  /*da30*/  @!P5 LEA R22, P6, R20, R149, 0x2 ;  /* 0x000000951416d211 */ /* 0x000fe200078c10ff */
[----:B------:R3:W-:Y:S01]  /*da40*/  @!P0 ST.E.64 [R24.64], R70 ;  /* 0x0000004618008985 */ /* 0x0007e2000c101b08 */
[----:B------:R-:W-:Y:S02]  /*da50*/  ISETP.GE.AND P1, PT, R12, c[0x0][0x3c8], PT ;  /* 0x0000f2000c007a0c */ /* 0x000fe40003f26270 */
[----:B------:R-:W-:-:S03]  /*da60*/  @!P5 LEA.HI.X R23, R20, R148, R19, 0x2, P6 ;  /* 0x000000941417d211 */ /* 0x000fc600030f1413 */
[-C--:B------:R-:W-:Y:S02]  /*da70*/  @!P3 LEA R20, P6, R16, R149.reuse, 0x2 ;  /* 0x000000951014b211 */ /* 0x080fe400078c10ff */
[-C--:B-1----:R-:W-:Y:S01]  /*da80*/  @!P4 LEA R4, P0, R18, R149.reuse, 0x2 ;  /* 0x000000951204c211 */ /* 0x082fe200078010ff */
[----:B------:R3:W-:Y:S01]  /*da90*/  @!P5 ST.E.64 [R22.64], R74 ;  /* 0x0000004a1600d985 */ /* 0x0007e2000c101b08 */
[-C--:B------:R-:W-:Y:S02]  /*daa0*/  @!P3 LEA.HI.X R21, R16, R148.reuse, R15, 0x2, P6 ;  /* 0x000000941015b211 */ /* 0x080fe400030f140f */
[-C--:B------:R-:W-:Y:S02]  /*dab0*/  @!P4 LEA.HI.X R5, R18, R148.reuse, R17, 0x2, P0 ;  /* 0x000000941205c211 */ /* 0x080fe400000f1411 */
[----:B------:R-:W-:Y:S02]  /*dac0*/  ISETP.GE.AND P0, PT, R10, c[0x0][0x3c8], PT ;  /* 0x0000f2000a007a0c */ /* 0x000fe40003f06270 */
[CC--:B------:R-:W-:Y:S01]  /*dad0*/  @!P2 LEA R16, P6, R14.reuse, R149.reuse, 0x2 ;  /* 0x000000950e10a211 */ /* 0x0c0fe200078c10ff */
[----:B------:R3:W-:Y:S03]  /*dae0*/  @!P4 ST.E.64 [R4.64], R78 ;  /* 0x0000004e0400c985 */ /* 0x0007e6000c101b08 */
[----:B------:R-:W-:Y:S01]  /*daf0*/  @!P2 LEA.HI.X R17, R14, R148, R13, 0x2, P6 ;  /* 0x000000940e11a211 */ /* 0x000fe200030f140d */
[----:B------:R3:W-:Y:S01]  /*db00*/  @!P3 ST.E.64 [R20.64], R82 ;  /* 0x000000521400b985 */ /* 0x0007e2000c101b08 */
[----:B------:R-:W-:-:S03]  /*db10*/  @!P1 LEA R14, P6, R12, R149, 0x2 ;  /* 0x000000950c0e9211 */ /* 0x000fc600078c10ff */
        /* <DEDUP_REMOVED lines=8> */
[----:B---3--:R-:W-:-:S04]  /*dba0*/  LEA R4, P0, R8, R149, 0x2 ;  /* 0x0000009508047211 */ /* 0x008fc800078010ff */
[----:B------:R-:W-:-:S05]  /*dbb0*/  LEA.HI.X R5, R8, R148, R7, 0x2, P0 ;  /* 0x0000009408057211 */ /* 0x000fca00000f1407 */
[----:B------:R1:W-:Y:S01]  /*dbc0*/  ST.E.64 [R4.64], R98 ;  /* 0x0000006204007985 */ /* 0x0003e2000c101b08 */
[----:B------:R-:W-:Y:S05]  /*dbd0*/  BRA `(.L_x_2159) ;  /* 0x00000bc000007947 */ /* 0x000fea0003800000 */
.L_x_2144:
        /* <DEDUP_REMOVED lines=17> */
[----:B-1--4-:R-:W2:Y:S02]  /*dcf0*/  LDG.E R4, [R4.64+0x4] ;  /* 0x0000040804047981 */ /* 0x012ea4000c1e1900 */
[----:B--2---:R-:W-:Y:S02]  /*dd00*/  IADD3 R6, -R6, R4, RZ ;  /* 0x0000000406067210 */ /* 0x004fe40007ffe1ff */
.L_x_2165:
[----:B------:R-:W-:Y:S01]  /*dd10*/  ISETP.GT.AND P0, PT, R196, 0x7f, PT ;  /* 0x0000007fc400780c */ /* 0x000fe20003f04270 */
[----:B------:R-:W-:Y:S01]  /*dd20*/  BSSY B0, `(.L_x_2166) ;  /* 0x0000034000007945 */ /* 0x000fe20003800000 */
[----:B------:R-:W-:Y:S02]  /*dd30*/  SEL R220, R220, RZ, !P2 ;  /* 0x000000ffdcdc7207 */ /* 0x000fe40005000000 */
[----:B------:R-:W-:-:S02]  /*dd40*/  SEL R7, R7, RZ, !P2 ;  /* 0x000000ff07077207 */ /* 0x000fc40005000000 */
[----:B-1---5:R-:W-:-:S07]  /*dd50*/  SHF.R.S32.HI R4, RZ, 0x1f, R0 ;  /* 0x0000001fff047819 */ /* 0x022fce0000011400 */
        /* <DEDUP_REMOVED lines=13> */
[----:B------:R-:W4:Y:S03]  /*de30*/  LDC.64 R14, c[0x0][R22+0x168] ;  /* 0x00005a00160e7b82 */ /* 0x000f260000000a00 */
[----:B------:R-:W-:-:S05]  /*de40*/  @P0 IMAD.HI.U32 R9, R2, c[0x0][0x4ec], RZ ;  /* 0x00013b0002090a27 */ /* 0x000fca00078e00ff */
[----:B------:R-:W5:Y:S01]  /*de50*/  LDC.64 R18, c[0x0][R22+0x178] ;  /* 0x00005e0016127b82 */ /* 0x000f620000000a00 */
[----:B------:R-:W-:-:S05]  /*de60*/  @P0 SHF.R.U32.HI R10, RZ, c[0x0][0x4f0], R9 ;  /* 0x00013c00ff0a0a19 */ /* 0x000fca0000011609 */
[----:B------:R-:W-:Y:S02]  /*de70*/  IMAD.MOV R9, RZ, RZ, -R10 ;  /* 0x000000ffff097224 */ /* 0x000fe400078e0a0a */
[----:B------:R-:W2:Y:S02]  /*de80*/  LDC.64 R16, c[0x0][R22+0x160] ;  /* 0x0000580016107b82 */ /* 0x000ea40000000a00 */
[----:B------:R-:W-:Y:S02]  /*de90*/  IMAD R9, R9, c[0x0][0x4e8], R2 ;  /* 0x00013a0009097a24 */ /* 0x000fe400078e0202 */
[-C--:B-1----:R-:W-:Y:S02]  /*dea0*/  IMAD R5, R21, R220.reuse, RZ ;  /* 0x000000dc15057224 */ /* 0x082fe400078e02ff */
[----:B------:R-:W-:-:S04]  /*deb0*/  IMAD.WIDE.U32 R12, R20, R220, RZ ;  /* 0x000000dc140c7225 */ /* 0x000fc800078e00ff */
        /* <DEDUP_REMOVED lines=11> */
[----:B--2---:R-:W-:Y:S01]  /*df70*/  IMAD R2, R17, R9, RZ ;  /* 0x0000000911027224 */ /* 0x004fe200078e02ff */
        /* <DEDUP_REMOVED lines=14> */
.L_x_2167:
[----:B------:R-:W-:Y:S05]  /*e060*/  BSYNC B0 ;  /* 0x0000000000007941 */ /* 0x000fea0003800000 */
.L_x_2166:
        /* <DEDUP_REMOVED lines=36> */
[----:B------:R1:W4:Y:S02]  /*e2b0*/  SHFL.IDX PT, R9, R8, RZ, 0x181f ;  /* 0x00181fff08097589 */ /* 0x00032400000e0000 */
.L_x_2223:
[----:B------:R-:W-:Y:S05]  /*e2c0*/  BRA.DIV ~URZ, `(.L_x_2169) ;  /* 0x000021c27f007947 */ /* 0x000fea000b800000 */
[----:B------:R1:W2:Y:S02]  /*e2d0*/  SHFL.IDX PT, R0, R7, RZ, 0x181f ;  /* 0x00181fff07007589 */ /* 0x0002a400000e0000 */
.L_x_2224:
[----:B------:R-:W-:Y:S01]  /*e2e0*/  IMAD R6, R6, c[0x0][0x4e8], RZ ;  /* 0x00013a0006067a24 */ /* 0x000fe200078e02ff */
[----:B------:R-:W-:Y:S04]  /*e2f0*/  BSSY B0, `(.L_x_2170) ;  /* 0x000000f000007945 */ /* 0x000fe80003800000 */
        /* <DEDUP_REMOVED lines=8> */
[-C--:B----4-:R-:W-:Y:S02]  /*e380*/  @!P2 LEA.HI.X R11, R212, R9.reuse, R213, 0x1, P5 ;  /* 0x00000009d40ba211 */ /* 0x090fe400028f0cd5 */
[-C--:B------:R-:W-:Y:S02]  /*e390*/  @!P1 LEA.HI.X R5, R198, R9.reuse, R193, 0x1, P4 ;  /* 0x00000009c6059211 */ /* 0x080fe400020f0cc1 */
[----:B------:R-:W-:Y:S01]  /*e3a0*/  @!P0 LEA.HI.X R13, R197, R9, R192, 0x1, P3 ;  /* 0x00000009c50d8211 */ /* 0x000fe200018f0cc0 */
[----:B------:R2:W-:Y:S04]  /*e3b0*/  @!P2 ST.E.128 [R10.64], RZ ;  /* 0x000000ff0a00a985 */ /* 0x0005e8000c101d08 */
[----:B------:R2:W-:Y:S04]  /*e3c0*/  @!P1 ST.E.128 [R4.64], RZ ;  /* 0x000000ff04009985 */ /* 0x0005e8000c101d08 */
[----:B------:R2:W-:Y:S02]  /*e3d0*/  @!P0 ST.E.128 [R12.64], RZ ;  /* 0x000000ff0c008985 */ /* 0x0005e4000c101d08 */
.L_x_2171:
[----:B------:R-:W-:Y:S05]  /*e3e0*/  BSYNC B0 ;  /* 0x0000000000007941 */ /* 0x000fea0003800000 */
.L_x_2170:
[----:B------:R-:W-:Y:S05]  /*e3f0*/  BRA.DIV ~URZ, `(.L_x_2172) ;  /* 0x000021027f007947 */ /* 0x000fea000b800000 */
[----:B----4-:R4:W1:Y:S04]  /*e400*/  SHFL.IDX PT, R9, R8, 0x1, 0x181f ;  /* 0x00381f0008097f89 */ /* 0x01086800000e0000 */
[----:B--2---:R4:W2:Y:S02]  /*e410*/  SHFL.IDX PT, R0, R7, 0x1, 0x181f ;  /* 0x00381f0007007f89 */ /* 0x0048a400000e0000 */
.L_x_2225:
        /* <DEDUP_REMOVED lines=13> */
[----:B------:R1:W-:Y:S04]  /*e4f0*/  @!P2 ST.E.128 [R10.64], RZ ;  /* 0x000000ff0a00a985 */ /* 0x0003e8000c101d08 */
[----:B------:R1:W-:Y:S04]  /*e500*/  @!P1 ST.E.128 [R4.64], RZ ;  /* 0x000000ff04009985 */ /* 0x0003e8000c101d08 */
[----:B------:R1:W-:Y:S02]  /*e510*/  @!P0 ST.E.128 [R12.64], RZ ;  /* 0x000000ff0c008985 */ /* 0x0003e4000c101d08 */
.L_x_2174:
[----:B------:R-:W-:Y:S05]  /*e520*/  BSYNC B0 ;  /* 0x0000000000007941 */ /* 0x000fea0003800000 */
.L_x_2173:
[----:B------:R-:W-:Y:S05]  /*e530*/  BRA.DIV ~URZ, `(.L_x_2175) ;  /* 0x000020927f007947 */ /* 0x000fea000b800000 */
[----:B-1----:R1:W3:Y:S02]  /*e540*/  SHFL.IDX PT, R9, R8, 0x2, 0x181f ;  /* 0x00581f0008097f89 */ /* 0x0022e400000e0000 */
.L_x_2226:
[----:B------:R-:W-:Y:S05]  /*e550*/  BRA.DIV ~URZ, `(.L_x_2176) ;  /* 0x000020e27f007947 */ /* 0x000fea000b800000 */
[----:B--2---:R2:W1:Y:S02]  /*e560*/  SHFL.IDX PT, R0, R7, 0x2, 0x181f ;  /* 0x00581f0007007f89 */ /* 0x00446400000e0000 */
.L_x_2227:
        /* <DEDUP_REMOVED lines=16> */
.L_x_2178:
[----:B------:R-:W-:Y:S05]  /*e670*/  BSYNC B0 ;  /* 0x0000000000007941 */ /* 0x000fea0003800000 */
.L_x_2177:
[----:B------:R-:W-:Y:S05]  /*e680*/  BRA.DIV ~URZ, `(.L_x_2179) ;  /* 0x000020227f007947 */ /* 0x000fea000b800000 */
[----:B-1--4-:R-:W1:Y:S04]  /*e690*/  SHFL.IDX PT, R8, R8, 0x3, 0x181f ;  /* 0x00781f0008087f89 */ /* 0x012e6800000e0000 */
[----:B--2---:R-:W2:Y:S02]  /*e6a0*/  SHFL.IDX PT, R7, R7, 0x3, 0x181f ;  /* 0x00781f0007077f89 */ /* 0x004ea400000e0000 */
.L_x_2228:
        /* <DEDUP_REMOVED lines=15> */
.L_x_2159:
[----:B------:R-:W-:Y:S05]  /*e7a0*/  BSYNC B1 ;  /* 0x0000000000017941 */ /* 0x000fea0003800000 */
.L_x_2143:
[----:B------:R-:W-:-:S13]  /*e7b0*/  ISETP.NE.AND P0, PT, R210, RZ, PT ;  /* 0x000000ffd200720c */ /* 0x000fda0003f05270 */
[----:B------:R-:W-:Y:S01]  /*e7c0*/  @P0 WARPSYNC 0xffffffff ;  /* 0xffffffff00000948 */ /* 0x000fe20003800000 */
[----:B------:R-:W-:Y:S06]  /*e7d0*/  @P0 BAR.SYNC.DEFER_BLOCKING 0x5, 0x100 ;  /* 0x0144000000000b1d */ /* 0x000fec0000010000 */
[----:B------:R-:W4:Y:S04]  /*e7e0*/  @P0 LDS.128 R188, [0x24100] ;  /* 0x02410000ffbc0984 */ /* 0x000f280000000c00 */
[----:B------:R-:W-:Y:S06]  /*e7f0*/  @P0 BAR.ARV 0x4, 0x100 ;  /* 0x0104000000000b1d */ /* 0x000fec0000002000 */
[----:B------:R-:W-:Y:S05]  /*e800*/  @P0 BRA `(.L_x_2180) ;  /* 0x00000ea000000947 */ /* 0x000fea0003800000 */
[----:B-1----:R-:W-:Y:S01]  /*e810*/  LOP3.LUT R6, R196, 0x1f, RZ, 0xc0, !PT ;  /* 0x0000001fc4067812 */ /* 0x002fe200078ec0ff */
[----:B--2---:R-:W-:-:S03]  /*e820*/  IMAD.MOV.U32 R11, RZ, RZ, RZ ;  /* 0x000000ffff0b7224 */ /* 0x004fc600078e00ff */
[----:B------:R-:W-:Y:S01]  /*e830*/  ISETP.NE.AND P5, PT, R6, 0x1f, PT ;  /* 0x0000001f0600780c */ /* 0x000fe20003fa5270 */
[----:B------:R-:W-:Y:S10]  /*e840*/  BRA.DIV ~URZ, `(.L_x_2181) ;  /* 0x00001f327f007947 */ /* 0x000ff4000b800000 */
[----:B------:R1:W2:Y:S02]  /*e850*/  SHFL.IDX PT, R7, R3, RZ, 0x1f ;  /* 0x00001fff03077589 */ /* 0x0002a400000e0000 */
.L_x_2229:
[----:B------:R-:W-:Y:S05]  /*e860*/  BRA.DIV ~URZ, `(.L_x_2182) ;  /* 0x00001f827f007947 */ /* 0x000fea000b800000 */
[----:B-1----:R-:W1:Y:S02]  /*e870*/  SHFL.IDX PT, R3, R3, 0x1, 0x1f ;  /* 0x00201f0003037f89 */ /* 0x002e6400000e0000 */
.L_x_2230:
[----:B---34-:R-:W-:Y:S02]  /*e880*/  IMAD.IADD R4, R191, 0x1, R6 ;  /* 0x00000001bf047824 */ /* 0x018fe400078e0206 */
        /* <DEDUP_REMOVED lines=17> */
.L_x_2231:
        /* <DEDUP_REMOVED lines=16> */
.L_x_2232:
[----:B----4-:R-:W-:Y:S01]  /*eaa0*/  IMAD R0, R0, c[0x0][0x538], RZ ;  /* 0x00014e0000007a24 */ /* 0x010fe200078e02ff */
[----:B------:R-:W-:Y:S04]  /*eab0*/  BSSY B1, `(.L_x_2185) ;  /* 0x00000ba000017945 */ /* 0x000fe80003800000 */
[----:B-1----:R-:W-:-:S04]  /*eac0*/  IADD3 R188, R0, R3, RZ ;  /* 0x0000000300bc7210 */ /* 0x002fc80007ffe0ff */
[----:B--2---:R-:W-:-:S13]  /*ead0*/  ISETP.GT.AND P6, PT, R188, R7, PT ;  /* 0x00000007bc00720c */ /* 0x004fda0003fc4270 */
[----:B------:R-:W-:Y:S05]  /*eae0*/  @P6 BRA `(.L_x_2186) ;  /* 0x0000024000006947 */ /* 0x000fea0003800000 */
.L_x_2190:
        /* <DEDUP_REMOVED lines=16> */
.L_x_2233:
        /* <DEDUP_REMOVED lines=16> */
.L_x_2234:
[----:B--2---:R-:W-:-:S05]  /*ecf0*/  IMAD R0, R0, c[0x0][0x538], RZ ;  /* 0x00014e0000007a24 */ /* 0x004fca00078e02ff */
[----:B------:R-:W-:-:S04]  /*ed00*/  IADD3 R188, R0, R188, RZ ;  /* 0x000000bc00bc7210 */ /* 0x000fc80007ffe0ff */
[----:B------:R-:W-:-:S13]  /*ed10*/  ISETP.GT.AND P6, PT, R188, R7, PT ;  /* 0x00000007bc00720c */ /* 0x000fda0003fc4270 */
[----:B-1----:R-:W-:Y:S05]  /*ed20*/  @!P6 BRA `(.L_x_2190) ;  /* 0xfffffdc00000e947 */ /* 0x002fea000383ffff */
.L_x_2186:
[----:B------:R-:W-:-:S05]  /*ed30*/  IADD3 R188, -R0, R188, RZ ;  /* 0x000000bc00bc7210 */ /* 0x000fca0007ffe1ff */
[----:B------:R-:W-:-:S05]  /*ed40*/  IMAD R0, R9, c[0x0][0x538], R188 ;  /* 0x00014e0009007a24 */ /* 0x000fca00078e02bc */
[----:B------:R-:W-:Y:S01]  /*ed50*/  ISETP.GT.AND P0, PT, R0, R7, PT ;  /* 0x000000070000720c */ /* 0x000fe20003f04270 */
[----:B------:R-:W-:-:S12]  /*ed60*/  BRA.DIV ~URZ, `(.L_x_2191) ;  /* 0x00001f127f007947 */ /* 0x000fd8000b800000 */
[----:B------:R-:W-:-:S04]  /*ed70*/  VOTE.ANY R8, PT, !P0 ;  /* 0x0000000000087806 */ /* 0x000fc800040e0100 */
.L_x_2235:
[----:B------:R-:W1:Y:S02]  /*ed80*/  POPC R12, R8 ;  /* 0x00000008000c7309 */ /* 0x000e640000000000 */
[----:B-1----:R-:W-:Y:S01]  /*ed90*/  IADD3 R191, R12, R191, RZ ;  /* 0x000000bf0cbf7210 */ /* 0x002fe20007ffe0ff */
[----:B------:R-:W-:Y:S05]  /*eda0*/  BRA.DIV ~URZ, `(.L_x_2192) ;  /* 0x00001f127f007947 */ /* 0x000fea000b800000 */
[----:B------:R1:W2:Y:S04]  /*edb0*/  SHFL.IDX PT, R189, R189, R12, 0x1f ;  /* 0x00001f0cbdbd7589 */ /* 0x0002a800000e0000 */
[----:B------:R1:W4:Y:S02]  /*edc0*/  SHFL.IDX PT, R3, R11, R12, 0x1f ;  /* 0x00001f0c0b037589 */ /* 0x00032400000e0000 */
.L_x_2236:
[----:B------:R-:W-:Y:S01]  /*edd0*/  ISETP.NE.AND P0, PT, R8, RZ, PT ;  /* 0x000000ff0800720c */ /* 0x000fe20003f05270 */
[----:B------:R-:W-:-:S12]  /*ede0*/  BSSY B0, `(.L_x_2193) ;  /* 0x0000005000007945 */ /* 0x000fd80003800000 */
[----:B------:R-:W-:Y:S05]  /*edf0*/  @!P0 BRA `(.L_x_2194) ;  /* 0x0000003000008947 */ /* 0x000fea0003800000 */
[----:B------:R-:W-:Y:S01]  /*ee00*/  IADD3 R4, R12, -0x1, RZ ;  /* 0xffffffff0c047810 */ /* 0x000fe20007ffe0ff */
[----:B------:R-:W-:Y:S05]  /*ee10*/  BRA.DIV ~URZ, `(.L_x_2195) ;  /* 0x00001f727f007947 */ /* 0x000fea000b800000 */
[----:B------:R1:W3:Y:S02]  /*ee20*/  SHFL.IDX PT, R10, R9, R4, 0x1f ;  /* 0x00001f04090a7589 */ /* 0x0002e400000e0000 */
.L_x_2194:
[----:B------:R-:W-:Y:S05]  /*ee30*/  BSYNC B0 ;  /* 0x0000000000007941 */ /* 0x000fea0003800000 */
.L_x_2193:
[----:B----4-:R-:W-:Y:S01]  /*ee40*/  ISETP.NE.AND P0, PT, R3, 0x1, PT ;  /* 0x000000010300780c */ /* 0x010fe20003f05270 */
[----:B---3--:R-:W-:Y:S01]  /*ee50*/  IMAD R188, R10, c[0x0][0x538], R188 ;  /* 0x00014e000abc7a24 */ /* 0x008fe200078e02bc */
[----:B------:R-:W-:Y:S04]  /*ee60*/  BSSY B0, `(.L_x_2196) ;  /* 0x0000077000007945 */ /* 0x000fe80003800000 */
[----:B------:R-:W-:-:S07]  /*ee70*/  IADD3 R5, -R188, R7, RZ ;  /* 0x00000007bc057210 */ /* 0x000fce0007ffe1ff */
        /* <DEDUP_REMOVED lines=56> */
.L_x_2197:
[----:B------:R-:W-:-:S04]  /*f200*/  IMAD.MOV.U32 R0, RZ, RZ, 0x4 ;  /* 0x00000004ff007424 */ /* 0x000fc800078e00ff */
[----:B------:R-:W-:-:S06]  /*f210*/  IMAD.WIDE R2, R191, R0, c[0x0][0x590] ;  /* 0x00016400bf027625 */ /* 0x000fcc00078e0200 */
[----:B------:R-:W3:Y:S01]  /*f220*/  LDG.E R3, [R2.64] ;  /* 0x0000000802037981 */ /* 0x000ee2000c1e1900 */
        /* <DEDUP_REMOVED lines=57> */
[----:B------:R-:W-:Y:S02]  /*f5c0*/  IMAD.MOV.U32 R2, RZ, RZ, R7 ;  /* 0x000000ffff027224 */ /* 0x000fe400078e0007 */
.L_x_2198:
[----:B------:R-:W-:Y:S05]  /*f5d0*/  BSYNC B0 ;  /* 0x0000000000007941 */ /* 0x000fea0003800000 */
.L_x_2196:
[----:B------:R-:W-:-:S04]  /*f5e0*/  LOP3.LUT R2, RZ, R2, RZ, 0x33, !PT ;  /* 0x00000002ff027212 */ /* 0x000fc800078e33ff */
[----:B------:R-:W-:Y:S01]  /*f5f0*/  IADD3 R189, R2, R189, RZ ;  /* 0x000000bd02bd7210 */ /* 0x000fe20007ffe0ff */
[----:B------:R-:W-:Y:S05]  /*f600*/  BRA `(.L_x_2199) ;  /* 0x0000004000007947 */ /* 0x000fea0003800000 */
.L_x_2187:
[----:B------:R-:W-:Y:S01]  /*f610*/  IMAD.MOV.U32 R188, RZ, RZ, R7 ;  /* 0x000000ffffbc7224 */ /* 0x000fe200078e0007 */
[----:B------:R-:W-:Y:S01]  /*f620*/  MOV R190, RZ ;  /* 0x000000ff00be7202 */ /* 0x000fe20000000f00 */
[----:B------:R-:W-:Y:S01]  /*f630*/  IMAD.MOV.U32 R189, RZ, RZ, RZ ;  /* 0x000000ffffbd7224 */ /* 0x000fe200078e00ff */
[----:B------:R-:W-:Y:S02]  /*f640*/  MOV R191, c[0x0][0x53c] ;  /* 0x00014f0000bf7a02 */ /* 0x000fe40000000f00 */
.L_x_2199:
[----:B------:R-:W-:Y:S05]  /*f650*/  BSYNC B1 ;  /* 0x0000000000017941 */ /* 0x000fea0003800000 */
.L_x_2185:
[----:B------:R-:W-:Y:S01]  /*f660*/  WARPSYNC 0xffffffff ;  /* 0xffffffff00007948 */ /* 0x000fe20003800000 */
[----:B------:R-:W-:Y:S01]  /*f670*/  BAR.SYNC.DEFER_BLOCKING 0x4, 0x100 ;  /* 0x0104000000007b1d */ /* 0x000fe20000010000 */
[----:B------:R-:W-:-:S13]  /*f680*/  ISETP.NE.AND P0, PT, R6, RZ, PT ;  /* 0x000000ff0600720c */ /* 0x000fda0003f05270 */
[----:B------:R1:W-:Y:S04]  /*f690*/  @!P0 STS.128 [0x24100], R188 ;  /* 0x024100bcff008388 */ /* 0x0003e80000000c00 */
[----:B------:R-:W-:Y:S06]  /*f6a0*/  BAR.ARV 0x5, 0x100 ;  /* 0x0144000000007b1d */ /* 0x000fec0000002000 */
.L_x_2180:
[----:B----4-:R-:W-:-:S13]  /*f6b0*/  ISETP.GE.AND P0, PT, R191, c[0x0][0x53c], PT ;  /* 0x00014f00bf007a0c */ /* 0x010fda0003f06270 */
[----:B-123--:R-:W-:Y:S01]  /*f6c0*/  @P0 CALL.REL.NOINC `(.L_x_2200) ;  /* 0x0000001000000944 */ /* 0x00efe20003c00000 */
[----:B------:R-:W-:Y:S05]  /*f6d0*/  BRA `(.L_x_2201) ;  /* 0xffff1f6000007947 */ /* 0x000fea000383ffff */
.L_x_2200:
[----:B------:R-:W-:Y:S05]  /*f6e0*/  EXIT ;  /* 0x000000000000794d */ /* 0x000fea0003800000 */
.L_x_2099:
[----:B------:R-:W-:Y:S01]  /*f6f0*/  IMAD.MOV.U32 R9, RZ, RZ, R8 ;  /* 0x000000ffff097224 */ /* 0x000fe200078e0008 */
[----:B------:R-:W-:Y:S02]  /*f700*/  MOV R2, 0x1 ;  /* 0x0000000100027802 */ /* 0x000fe40000000f00 */
[----:B------:R-:W-:Y:S02]  /*f710*/  MOV R0, 0xf730 ;  /* 0x0000f73000007802 */ /* 0x000fe40000000f00 */
[----:B------:R-:W-:Y:S05]  /*f720*/  CALL.REL.NOINC `($__internal_46_$__cuda_sm70_shflsync_up_p) ;  /* 0x0000176000007944 */ /* 0x000fea0003c00000 */
[----:B--2---:R-:W-:Y:S01]  /*f730*/  MOV R0, R2 ;  /* 0x0000000200007202 */ /* 0x004fe20000000f00 */
[----:B-1----:R-:W-:Y:S05]  /*f740*/  BRA `(.L_x_2202) ;  /* 0xffff0d2000007947 */ /* 0x002fea000383ffff */
.L_x_2100:
[----:B------:R-:W-:Y:S01]  /*f750*/  IMAD.MOV.U32 R9, RZ, RZ, R8 ;  /* 0x000000ffff097224 */ /* 0x000fe200078e0008 */
[----:B------:R-:W-:Y:S02]  /*f760*/  MOV R2, 0x2 ;  /* 0x0000000200027802 */ /* 0x000fe40000000f00 */
[----:B------:R-:W-:Y:S02]  /*f770*/  MOV R0, 0xf790 ;  /* 0x0000f79000007802 */ /* 0x000fe40000000f00 */
[----:B------:R-:W-:Y:S05]  /*f780*/  CALL.REL.NOINC `($__internal_46_$__cuda_sm70_shflsync_up_p) ;  /* 0x0000170000007944 */ /* 0x000fea0003c00000 */
[----:B-12---:R-:W-:Y:S01]  /*f790*/  SEL R9, R2, RZ, P4 ;  /* 0x000000ff02097207 */ /* 0x006fe20002000000 */
[----:B------:R-:W-:Y:S01]  /*f7a0*/  IMAD.MOV.U32 R2, RZ, RZ, 0x4 ;  /* 0x00000004ff027424 */ /* 0x000fe200078e00ff */
[----:B------:R-:W-:-:S03]  /*f7b0*/  MOV R0, 0xf7e0 ;  /* 0x0000f7e000007802 */ /* 0x000fc60000000f00 */
[----:B------:R-:W-:Y:S02]  /*f7c0*/  IMAD.IADD R9, R8, 0x1, R9 ;  /* 0x0000000108097824 */ /* 0x000fe400078e0209 */
[----:B------:R-:W-:Y:S05]  /*f7d0*/  CALL.REL.NOINC `($__internal_46_$__cuda_sm70_shflsync_up_p) ;  /* 0x000016b000007944 */ /* 0x000fea0003c00000 */
[----:B--2---:R-:W-:Y:S02]  /*f7e0*/  SEL R2, R2, RZ, P3 ;  /* 0x000000ff02027207 */ /* 0x004fe40001800000 */
[----:B------:R-:W-:-:S03]  /*f7f0*/  MOV R0, 0xf830 ;  /* 0x0000f83000007802 */ /* 0x000fc60000000f00 */
[----:B-1----:R-:W-:Y:S02]  /*f800*/  IMAD.IADD R9, R9, 0x1, R2 ;  /* 0x0000000109097824 */ /* 0x002fe400078e0202 */
[----:B------:R-:W-:Y:S02]  /*f810*/  IMAD.MOV.U32 R2, RZ, RZ, 0x8 ;  /* 0x00000008ff027424 */ /* 0x000fe400078e00ff */
[----:B------:R-:W-:Y:S05]  /*f820*/  CALL.REL.NOINC `($__internal_46_$__cuda_sm70_shflsync_up_p) ;  /* 0x0000166000007944 */ /* 0x000fea0003c00000 */
[----:B--2---:R-:W-:Y:S02]  /*f830*/  SEL R2, R2, RZ, P2 ;  /* 0x000000ff02027207 */ /* 0x004fe40001000000 */
[----:B------:R-:W-:-:S03]  /*f840*/  MOV R0, 0xf880 ;  /* 0x0000f88000007802 */ /* 0x000fc60000000f00 */
[----:B-1----:R-:W-:Y:S02]  /*f850*/  IMAD.IADD R9, R9, 0x1, R2 ;  /* 0x0000000109097824 */ /* 0x002fe400078e0202 */
[----:B------:R-:W-:Y:S02]  /*f860*/  IMAD.MOV.U32 R2, RZ, RZ, 0x10 ;  /* 0x00000010ff027424 */ /* 0x000fe400078e00ff */
[----:B------:R-:W-:Y:S05]  /*f870*/  CALL.REL.NOINC `($__internal_46_$__cuda_sm70_shflsync_up_p) ;  /* 0x0000161000007944 */ /* 0x000fea0003c00000 */
[----:B--2---:R-:W-:Y:S01]  /*f880*/  SEL R2, R2, RZ, P1 ;  /* 0x000000ff02027207 */ /* 0x004fe20000800000 */
[----:B------:R-:W-:Y:S01]  /*f890*/  IMAD.MOV.U32 R4, RZ, RZ, 0x1f ;  /* 0x0000001fff047424 */ /* 0x000fe200078e00ff */
[----:B------:R-:W-:-:S03]  /*f8a0*/  MOV R0, 0xf8f0 ;  /* 0x0000f8f000007802 */ /* 0x000fc60000000f00 */
[----:B-1----:R-:W-:Y:S01]  /*f8b0*/  IMAD.IADD R9, R9, 0x1, R2 ;  /* 0x0000000109097824 */ /* 0x002fe200078e0202 */
[----:B------:R-:W-:-:S03]  /*f8c0*/  MOV R2, 0x1f ;  /* 0x0000001f00027802 */ /* 0x000fc60000000f00 */
[----:B------:R-:W-:Y:S02]  /*f8d0*/  IMAD.MOV.U32 R5, RZ, RZ, R9 ;  /* 0x000000ffff057224 */ /* 0x000fe400078e0009 */
[----:B------:R-:W-:Y:S05]  /*f8e0*/  CALL.REL.NOINC `($__internal_45_$__cuda_sm70_shflsync_idx_p) ;  /* 0x0000155000007944 */ /* 0x000fea0003c00000 */
[----:B------:R-:W-:Y:S05]  /*f8f0*/  BRA `(.L_x_2203) ;  /* 0xffff0c7000007947 */ /* 0x000fea000383ffff */
.L_x_2102:
[----:B------:R-:W-:Y:S02]  /*f900*/  SEL R2, RZ, 0x1, P0 ;  /* 0x00000001ff027807 */ /* 0x000fe40000000000 */
[----:B------:R-:W-:Y:S02]  /*f910*/  MOV R0, 0xf930 ;  /* 0x0000f93000007802 */ /* 0x000fe40000000f00 */
[----:B------:R-:W-:Y:S05]  /*f920*/  CALL.REL.NOINC `($__internal_47_$__cuda_sm70_votesync_ballot) ;  /* 0x000015b000007944 */ /* 0x000fea0003c00000 */
[----:B------:R-:W-:Y:S05]  /*f930*/  BRA `(.L_x_2204) ;  /* 0xffff0cc000007947 */ /* 0x000fea000383ffff */
.L_x_2103:
[----:B------:R-:W-:Y:S01]  /*f940*/  IMAD.MOV.U32 R5, RZ, RZ, R10 ;  /* 0x000000ffff057224 */ /* 0x000fe200078e000a */
[----:B------:R-:W-:Y:S01]  /*f950*/  MOV R4, R3 ;  /* 0x0000000300047202 */ /* 0x000fe20000000f00 */
[----:B------:R-:W-:Y:S01]  /*f960*/  IMAD.MOV.U32 R2, RZ, RZ, 0x1f ;  /* 0x0000001fff027424 */ /* 0x000fe200078e00ff */
[----:B------:R-:W-:Y:S02]  /*f970*/  MOV R0, 0xf990 ;  /* 0x0000f99000007802 */ /* 0x000fe40000000f00 */
[----:B------:R-:W-:Y:S05]  /*f980*/  CALL.REL.NOINC `($__internal_45_$__cuda_sm70_shflsync_idx_p) ;  /* 0x000014b000007944 */ /* 0x000fea0003c00000 */
[----:B------:R-:W-:Y:S01]  /*f990*/  IMAD.MOV.U32 R10, RZ, RZ, R2 ;  /* 0x000000ffff0a7224 */ /* 0x000fe200078e0002 */
[----:B------:R-:W-:Y:S01]  /*f9a0*/  MOV R5, R7 ;  /* 0x0000000700057202 */ /* 0x000fe20000000f00 */
[----:B------:R-:W-:Y:S01]  /*f9b0*/  IMAD.MOV.U32 R11, RZ, RZ, RZ ;  /* 0x000000ffff0b7224 */ /* 0x000fe200078e00ff */
[----:B------:R-:W-:Y:S01]  /*f9c0*/  MOV R4, R3 ;  /* 0x0000000300047202 */ /* 0x000fe20000000f00 */
[----:B------:R-:W-:Y:S01]  /*f9d0*/  IMAD.MOV.U32 R2, RZ, RZ, 0x1f ;  /* 0x0000001fff027424 */ /* 0x000fe200078e00ff */
[----:B------:R-:W-:-:S02]  /*f9e0*/  MOV R0, 0xfa00 ;  /* 0x0000fa0000007802 */ /* 0x000fc40000000f00 */
[----:B------:R-:W-:Y:S05]  /*f9f0*/  CALL.REL.NOINC `($__internal_45_$__cuda_sm70_shflsync_idx_p) ;  /* 0x0000144000007944 */ /* 0x000fea0003c00000 */
[----:B------:R-:W-:Y:S01]  /*fa00*/  MOV R7, R2 ;  /* 0x0000000200077202 */ /* 0x000fe20000000f00 */
[----:B------:R-:W-:Y:S05]  /*fa10*/  BRA `(.L_x_2205) ;  /* 0xffff0c4000007947 */ /* 0x000fea000383ffff */
.L_x_2106:
[----:B------:R-:W-:Y:S01]  /*fa20*/  IMAD.MOV.U32 R5, RZ, RZ, R9 ;  /* 0x000000ffff057224 */ /* 0x000fe200078e0009 */
[----:B------:R-:W-:Y:S01]  /*fa30*/  MOV R4, R3 ;  /* 0x0000000300047202 */ /* 0x000fe20000000f00 */
[----:B------:R-:W-:Y:S01]  /*fa40*/  IMAD.MOV.U32 R2, RZ, RZ, 0x1f ;  /* 0x0000001fff027424 */ /* 0x000fe200078e00ff */
[----:B------:R-:W-:-:S02]  /*fa50*/  MOV R0, 0xfa70 ;  /* 0x0000fa7000007802 */ /* 0x000fc40000000f00 */
[----:B--23--:R-:W-:Y:S05]  /*fa60*/  CALL.REL.NOINC `($__internal_45_$__cuda_sm70_shflsync_idx_p) ;  /* 0x000013d000007944 */ /* 0x00cfea0003c00000 */
[----:B------:R-:W-:Y:S01]  /*fa70*/  MOV R11, R2 ;  /* 0x00000002000b7202 */ /* 0x000fe20000000f00 */
[----:B------:R-:W-:Y:S05]  /*fa80*/  BRA `(.L_x_2105) ;  /* 0xffff0c3000007947 */ /* 0x000fea000383ffff */
.L_x_2117:
[----:B------:R-:W-:Y:S01]  /*fa90*/  IMAD.MOV.U32 R5, RZ, RZ, R8 ;  /* 0x000000ffff057224 */ /* 0x000fe200078e0008 */
[----:B------:R-:W-:Y:S01]  /*faa0*/  MOV R4, RZ ;  /* 0x000000ff00047202 */ /* 0x000fe20000000f00 */
[----:B------:R-:W-:Y:S01]  /*fab0*/  IMAD.MOV.U32 R2, RZ, RZ, 0x181f ;  /* 0x0000181fff027424 */ /* 0x000fe200078e00ff */
[----:B------:R-:W-:-:S02]  /*fac0*/  MOV R0, 0xfae0 ;  /* 0x0000fae000007802 */ /* 0x000fc40000000f00 */
[----:B------:R-:W-:Y:S05]  /*fad0*/  CALL.REL.NOINC `($__internal_45_$__cuda_sm70_shflsync_idx_p) ;  /* 0x0000136000007944 */ /* 0x000fea0003c00000 */
[----:B------:R-:W-:Y:S01]  /*fae0*/  MOV R10, R2 ;  /* 0x00000002000a7202 */ /* 0x000fe20000000f00 */
[----:B------:R-:W-:Y:S05]  /*faf0*/  BRA `(.L_x_2206) ;  /* 0xffff29e000007947 */ /* 0x000fea000383ffff */
.L_x_2118:
[----:B------:R-:W-:Y:S01]  /*fb00*/  IMAD.MOV.U32 R5, RZ, RZ, R9 ;  /* 0x000000ffff057224 */ /* 0x000fe200078e0009 */
[----:B------:R-:W-:Y:S01]  /*fb10*/  MOV R4, RZ ;  /* 0x000000ff00047202 */ /* 0x000fe20000000f00 */
[----:B------:R-:W-:Y:S01]  /*fb20*/  IMAD.MOV.U32 R2, RZ, RZ, 0x181f ;  /* 0x0000181fff027424 */ /* 0x000fe200078e00ff */
[----:B------:R-:W-:-:S02]  /*fb30*/  MOV R0, 0xfb50 ;  /* 0x0000fb5000007802 */ /* 0x000fc40000000f00 */
[----:B-12---:R-:W-:Y:S05]  /*fb40*/  CALL.REL.NOINC `($__internal_45_$__cuda_sm70_shflsync_idx_p) ;  /* 0x000012f000007944 */ /* 0x006fea0003c00000 */
[----:B------:R-:W-:Y:S01]  /*fb50*/  MOV R0, R2 ;  /* 0x0000000200007202 */ /* 0x000fe20000000f00 */
[----:B------:R-:W-:Y:S05]  /*fb60*/  BRA `(.L_x_2207) ;  /* 0xffff299000007947 */ /* 0x000fea000383ffff */
.L_x_2121:
[----:B--2---:R-:W-:Y:S01]  /*fb70*/  IMAD.MOV.U32 R5, RZ, RZ, R8 ;  /* 0x000000ffff057224 */ /* 0x004fe200078e0008 */
[----:B------:R-:W-:Y:S01]  /*fb80*/  MOV R4, 0x1 ;  /* 0x0000000100047802 */ /* 0x000fe20000000f00 */
[----:B------:R-:W-:Y:S01]  /*fb90*/  IMAD.MOV.U32 R2, RZ, RZ, 0x181f ;  /* 0x0000181fff027424 */ /* 0x000fe200078e00ff */
[----:B----4-:R-:W-:-:S02]  /*fba0*/  MOV R0, 0xfbc0 ;  /* 0x0000fbc000007802 */ /* 0x010fc40000000f00 */
[----:B-1-3--:R-:W-:Y:S05]  /*fbb0*/  CALL.REL.NOINC `($__internal_45_$__cuda_sm70_shflsync_idx_p) ;  /* 0x0000128000007944 */ /* 0x00afea0003c00000 */
[----:B------:R-:W-:Y:S01]  /*fbc0*/  IMAD.MOV.U32 R10, RZ, RZ, R2 ;  /* 0x000000ffff0a7224 */ /* 0x000fe200078e0002 */
[----:B------:R-:W-:Y:S01]  /*fbd0*/  MOV R4, 0x1 ;  /* 0x0000000100047802 */ /* 0x000fe20000000f00 */
[----:B------:R-:W-:Y:S01]  /*fbe0*/  IMAD.MOV.U32 R5, RZ, RZ, R9 ;  /* 0x000000ffff057224 */ /* 0x000fe200078e0009 */
[----:B------:R-:W-:-:S02]  /*fbf0*/  MOV R2, 0x181f ;  /* 0x0000181f00027802 */ /* 0x000fc40000000f00 */
[----:B------:R-:W-:Y:S02]  /*fc00*/  MOV R0, 0xfc20 ;  /* 0x0000fc2000007802 */ /* 0x000fe40000000f00 */
[----:B------:R-:W-:Y:S05]  /*fc10*/  CALL.REL.NOINC `($__internal_45_$__cuda_sm70_shflsync_idx_p) ;  /* 0x0000122000007944 */ /* 0x000fea0003c00000 */
[----:B------:R-:W-:Y:S05]  /*fc20*/  BRA `(.L_x_2208) ;  /* 0xffff2a1000007947 */ /* 0x000fea000383ffff */
.L_x_2124:
[----:B-1----:R-:W-:Y:S01]  /*fc30*/  IMAD.MOV.U32 R5, RZ, RZ, R8 ;  /* 0x000000ffff057224 */ /* 0x002fe200078e0008 */
[----:B------:R-:W-:Y:S01]  /*fc40*/  MOV R4, 0x2 ;  /* 0x0000000200047802 */ /* 0x000fe20000000f00 */
[----:B---3--:R-:W-:Y:S01]  /*fc50*/  IMAD.MOV.U32 R2, RZ, RZ, 0x181f ;  /* 0x0000181fff027424 */ /* 0x008fe200078e00ff */
[----:B------:R-:W-:Y:S02]  /*fc60*/  MOV R0, 0xfc80 ;  /* 0x0000fc8000007802 */ /* 0x000fe40000000f00 */
[----:B--2---:R-:W-:Y:S05]  /*fc70*/  CALL.REL.NOINC `($__internal_45_$__cuda_sm70_shflsync_idx_p) ;  /* 0x000011c000007944 */ /* 0x004fea0003c00000 */
[----:B------:R-:W-:Y:S01]  /*fc80*/  MOV R10, R2 ;  /* 0x00000002000a7202 */ /* 0x000fe20000000f00 */
[----:B------:R-:W-:Y:S05]  /*fc90*/  BRA `(.L_x_2209) ;  /* 0xffff2ad000007947 */ /* 0x000fea000383ffff */
.L_x_2125:
[----:B------:R-:W-:Y:S01]  /*fca0*/  IMAD.MOV.U32 R5, RZ, RZ, R9 ;  /* 0x000000ffff057224 */ /* 0x000fe200078e0009 */
[----:B------:R-:W-:Y:S01]  /*fcb0*/  MOV R4, 0x2 ;  /* 0x0000000200047802 */ /* 0x000fe20000000f00 */
[----:B---3--:R-:W-:Y:S01]  /*fcc0*/  IMAD.MOV.U32 R2, RZ, RZ, 0x181f ;  /* 0x0000181fff027424 */ /* 0x008fe200078e00ff */
[----:B------:R-:W-:Y:S02]  /*fcd0*/  MOV R0, 0xfcf0 ;  /* 0x0000fcf000007802 */ /* 0x000fe40000000f00 */
[----:B-12-4-:R-:W-:Y:S05]  /*fce0*/  CALL.REL.NOINC `($__internal_45_$__cuda_sm70_shflsync_idx_p) ;  /* 0x0000115000007944 */ /* 0x016fea0003c00000 */
[----:B------:R-:W-:Y:S05]  /*fcf0*/  BRA `(.L_x_2210) ;  /* 0xffff2a9000007947 */ /* 0x000fea000383ffff */
.L_x_2128:
[----:B-1----:R-:W-:Y:S01]  /*fd00*/  IMAD.MOV.U32 R5, RZ, RZ, R8 ;  /* 0x000000ffff057224 */ /* 0x002fe200078e0008 */
[----:B------:R-:W-:Y:S01]  /*fd10*/  MOV R4, 0x3 ;  /* 0x0000000300047802 */ /* 0x000fe20000000f00 */
[----:B------:R-:W-:Y:S01]  /*fd20*/  IMAD.MOV.U32 R2, RZ, RZ, 0x181f ;  /* 0x0000181fff027424 */ /* 0x000fe200078e00ff */
[----:B------:R-:W-:-:S02]  /*fd30*/  MOV R0, 0xfd50 ;  /* 0x0000fd5000007802 */ /* 0x000fc40000000f00 */
[----:B--234-:R-:W-:Y:S05]  /*fd40*/  CALL.REL.NOINC `($__internal_45_$__cuda_sm70_shflsync_idx_p) ;  /* 0x000010f000007944 */ /* 0x01cfea0003c00000 */
[----:B------:R-:W-:Y:S01]  /*fd50*/  IMAD.MOV.U32 R8, RZ, RZ, R2 ;  /* 0x000000ffff087224 */ /* 0x000fe200078e0002 */
[----:B------:R-:W-:Y:S01]  /*fd60*/  MOV R4, 0x3 ;  /* 0x0000000300047802 */ /* 0x000fe20000000f00 */
[----:B------:R-:W-:Y:S01]  /*fd70*/  IMAD.MOV.U32 R5, RZ, RZ, R9 ;  /* 0x000000ffff057224 */ /* 0x000fe200078e0009 */
[----:B------:R-:W-:-:S02]  /*fd80*/  MOV R2, 0x181f ;  /* 0x0000181f00027802 */ /* 0x000fc40000000f00 */
[----:B------:R-:W-:Y:S02]  /*fd90*/  MOV R0, 0xfdb0 ;  /* 0x0000fdb000007802 */ /* 0x000fe40000000f00 */
[----:B------:R-:W-:Y:S05]  /*fda0*/  CALL.REL.NOINC `($__internal_45_$__cuda_sm70_shflsync_idx_p) ;  /* 0x0000109000007944 */ /* 0x000fea0003c00000 */
[----:B------:R-:W-:Y:S01]  /*fdb0*/  MOV R9, R2 ;  /* 0x0000000200097202 */ /* 0x000fe20000000f00 */
[----:B------:R-:W-:Y:S05]  /*fdc0*/  BRA `(.L_x_2211) ;  /* 0xffff2b0000007947 */ /* 0x000fea000383ffff */
.L_x_2139:
[----:B-1----:R-:W-:Y:S01]  /*fdd0*/  IMAD.MOV.U32 R8, RZ, RZ, R232 ;  /* 0x000000ffff087224 */ /* 0x002fe200078e00e8 */
[----:B------:R-:W-:Y:S02]  /*fde0*/  MOV R7, 0x2 ;  /* 0x0000000200077802 */ /* 0x000fe40000000f00 */
[----:B------:R-:W-:Y:S02]  /*fdf0*/  MOV R6, 0xfe10 ;  /* 0x0000fe1000067802 */ /* 0x000fe40000000f00 */
[----:B------:R-:W-:Y:S05]  /*fe00*/  CALL.REL.NOINC `($__internal_44_$__cuda_sm70_shflsync_bfly_p) ;  /* 0x00000fe000007944 */ /* 0x000fea0003c00000 */
[----:B------:R-:W-:Y:S01]  /*fe10*/  MOV R3, R7 ;  /* 0x0000000700037202 */ /* 0x000fe20000000f00 */
[----:B------:R-:W-:Y:S05]  /*fe20*/  BRA `(.L_x_2212) ;  /* 0xffffafc000007947 */ /* 0x000fea000383ffff */
.L_x_2140:
[----:B-1----:R-:W-:Y:S01]  /*fe30*/  IMAD.MOV.U32 R8, RZ, RZ, R3 ;  /* 0x000000ffff087224 */ /* 0x002fe200078e0003 */
[----:B------:R-:W-:Y:S02]  /*fe40*/  MOV R7, 0x1 ;  /* 0x0000000100077802 */ /* 0x000fe40000000f00 */
[----:B------:R-:W-:Y:S02]  /*fe50*/  MOV R6, 0xfe70 ;  /* 0x0000fe7000067802 */ /* 0x000fe40000000f00 */
[----:B--2---:R-:W-:Y:S05]  /*fe60*/  CALL.REL.NOINC `($__internal_44_$__cuda_sm70_shflsync_bfly_p) ;  /* 0x00000f8000007944 */ /* 0x004fea0003c00000 */
[----:B------:R-:W-:Y:S01]  /*fe70*/  FADD.FTZ R3, R3, R7 ;  /* 0x0000000703037221 */ /* 0x000fe20000010000 */
[----:B------:R-:W-:Y:S02]  /*fe80*/  MOV R8, R229 ;  /* 0x000000e500087202 */ /* 0x000fe40000000f00 */
[----:B------:R-:W-:-:S02]  /*fe90*/  MOV R7, 0x2 ;  /* 0x0000000200077802 */ /* 0x000fc40000000f00 */
[----:B------:R-:W-:Y:S02]  /*fea0*/  MOV R6, 0xfec0 ;  /* 0x0000fec000067802 */ /* 0x000fe40000000f00 */
[----:B------:R-:W-:Y:S05]  /*feb0*/  CALL.REL.NOINC `($__internal_44_$__cuda_sm70_shflsync_bfly_p) ;  /* 0x00000f3000007944 */ /* 0x000fea0003c00000 */
[----:B------:R-:W-:Y:S01]  /*fec0*/  FADD.FTZ R229, R229, R7 ;  /* 0x00000007e5e57221 */ /* 0x000fe20000010000 */
[----:B------:R-:W-:Y:S02]  /*fed0*/  MOV R7, 0x1 ;  /* 0x0000000100077802 */ /* 0x000fe40000000f00 */
[----:B------:R-:W-:Y:S02]  /*fee0*/  MOV R6, 0xff10 ;  /* 0x0000ff1000067802 */ /* 0x000fe40000000f00 */
[----:B------:R-:W-:Y:S02]  /*fef0*/  MOV R8, R229 ;  /* 0x000000e500087202 */ /* 0x000fe40000000f00 */
[----:B------:R-:W-:Y:S05]  /*ff00*/  CALL.REL.NOINC `($__internal_44_$__cuda_sm70_shflsync_bfly_p) ;  /* 0x00000ee000007944 */ /* 0x000fea0003c00000 */
[----:B------:R-:W-:Y:S01]  /*ff10*/  MOV R5, R7 ;  /* 0x0000000700057202 */ /* 0x000fe20000000f00 */
[----:B------:R-:W-:Y:S05]  /*ff20*/  BRA `(.L_x_2213) ;  /* 0xffffaf3000007947 */ /* 0x000fea000383ffff */
.L_x_2147:
[----:B--234-:R-:W-:Y:S01]  /*ff30*/  IMAD.MOV.U32 R5, RZ, RZ, R7 ;  /* 0x000000ffff057224 */ /* 0x01cfe200078e0007 */
[----:B------:R-:W-:Y:S01]  /*ff40*/  MOV R4, RZ ;  /* 0x000000ff00047202 */ /* 0x000fe20000000f00 */
[----:B------:R-:W-:Y:S01]  /*ff50*/  IMAD.MOV.U32 R2, RZ, RZ, 0x181f ;  /* 0x0000181fff027424 */ /* 0x000fe200078e00ff */
[----:B------:R-:W-:Y:S02]  /*ff60*/  MOV R0, 0xff80 ;  /* 0x0000ff8000007802 */ /* 0x000fe40000000f00 */
[----:B-1----:R-:W-:Y:S05]  /*ff70*/  CALL.REL.NOINC `($__internal_45_$__cuda_sm70_shflsync_idx_p) ;  /* 0x00000ec000007944 */ /* 0x002fea0003c00000 */
[----:B------:R-:W-:Y:S01]  /*ff80*/  MOV R57, R2 ;  /* 0x0000000200397202 */ /* 0x000fe20000000f00 */
[----:B------:R-:W-:Y:S05]  /*ff90*/  BRA `(.L_x_2214) ;  /* 0xffffc58000007947 */ /* 0x000fea000383ffff */
.L_x_2148:
[----:B------:R-:W-:Y:S01]  /*ffa0*/  IMAD.MOV.U32 R5, RZ, RZ, R56 ;  /* 0x000000ffff057224 */ /* 0x000fe200078e0038 */
[----:B------:R-:W-:Y:S01]  /*ffb0*/  MOV R4, RZ ;  /* 0x000000ff00047202 */ /* 0x000fe20000000f00 */
[----:B------:R-:W-:Y:S01]  /*ffc0*/  IMAD.MOV.U32 R2, RZ, RZ, 0x181f ;  /* 0x0000181fff027424 */ /* 0x000fe200078e00ff */
[----:B------:R-:W-:-:S02]  /*ffd0*/  MOV R0, 0xfff0 ;  /* 0x0000fff000007802 */ /* 0x000fc40000000f00 */
[----:B-123--:R-:W-:Y:S05]  /*ffe0*/  CALL.REL.NOINC `($__internal_45_$__cuda_sm70_shflsync_idx_p) ;  /* 0x00000e5000007944 */ /* 0x00efea0003c00000 */
[----:B------:R-:W-:Y:S01]  /*fff0*/  MOV R0, R2 ;  /* 0x0000000200007202 */ /* 0x000fe20000000f00 */
[----:B------:R-:W-:Y:S05]  /*10000*/  BRA `(.L_x_2215) ;  /* 0xffffc53000007947 */ /* 0x000fea000383ffff */
.L_x_2151:
[----:B--2---:R-:W-:Y:S01]  /*10010*/  IMAD.MOV.U32 R5, RZ, RZ, R7 ;  /* 0x000000ffff057224 */ /* 0x004fe200078e0007 */
[----:B------:R-:W-:Y:S01]  /*10020*/  MOV R4, 0x1 ;  /* 0x0000000100047802 */ /* 0x000fe20000000f00 */
[----:B------:R-:W-:Y:S01]  /*10030*/  IMAD.MOV.U32 R2, RZ, RZ, 0x181f ;  /* 0x0000181fff027424 */ /* 0x000fe200078e00ff */
[----:B------:R-:W-:-:S02]  /*10040*/  MOV R0, 0x10060 ;  /* 0x0001006000007802 */ /* 0x000fc40000000f00 */
[----:B-1-34-:R-:W-:Y:S05]  /*10050*/  CALL.REL.NOINC `($__internal_45_$__cuda_sm70_shflsync_idx_p) ;  /* 0x00000de000007944 */ /* 0x01afea0003c00000 */
[----:B------:R-:W-:Y:S01]  /*10060*/  IMAD.MOV.U32 R20, RZ, RZ, R2 ;  /* 0x000000ffff147224 */ /* 0x000fe200078e0002 */
[----:B------:R-:W-:Y:S01]  /*10070*/  MOV R4, 0x1 ;  /* 0x0000000100047802 */ /* 0x000fe20000000f00 */
[----:B------:R-:W-:Y:S01]  /*10080*/  IMAD.MOV.U32 R5, RZ, RZ, R56 ;  /* 0x000000ffff057224 */ /* 0x000fe200078e0038 */
[----:B------:R-:W-:-:S02]  /*10090*/  MOV R2, 0x181f ;  /* 0x0000181f00027802 */ /* 0x000fc40000000f00 */
[----:B------:R-:W-:Y:S02]  /*100a0*/  MOV R0, 0x100c0 ;  /* 0x000100c000007802 */ /* 0x000fe40000000f00 */
[----:B------:R-:W-:Y:S05]  /*100b0*/  CALL.REL.NOINC `($__internal_45_$__cuda_sm70_shflsync_idx_p) ;  /* 0x00000d8000007944 */ /* 0x000fea0003c00000 */
[----:B------:R-:W-:Y:S05]  /*100c0*/  BRA `(.L_x_2216) ;  /* 0xffffc5a000007947 */ /* 0x000fea000383ffff */
.L_x_2154:
[----:B--2---:R-:W-:Y:S01]  /*100d0*/  IMAD.MOV.U32 R5, RZ, RZ, R7 ;  /* 0x000000ffff057224 */ /* 0x004fe200078e0007 */
[----:B------:R-:W-:Y:S01]  /*100e0*/  MOV R4, 0x2 ;  /* 0x0000000200047802 */ /* 0x000fe20000000f00 */
[----:B----4-:R-:W-:Y:S01]  /*100f0*/  IMAD.MOV.U32 R2, RZ, RZ, 0x181f ;  /* 0x0000181fff027424 */ /* 0x010fe200078e00ff */
[----:B------:R-:W-:Y:S02]  /*10100*/  MOV R0, 0x10120 ;  /* 0x0001012000007802 */ /* 0x000fe40000000f00 */
[----:B-1-3--:R-:W-:Y:S05]  /*10110*/  CALL.REL.NOINC `($__internal_45_$__cuda_sm70_shflsync_idx_p) ;  /* 0x00000d2000007944 */ /* 0x00afea0003c00000 */
[----:B------:R-:W-:Y:S01]  /*10120*/  MOV R16, R2 ;  /* 0x0000000200107202 */ /* 0x000fe20000000f00 */
[----:B------:R-:W-:Y:S05]  /*10130*/  BRA `(.L_x_2217) ;  /* 0xffffc66000007947 */ /* 0x000fea000383ffff */
.L_x_2155:
[----:B------:R-:W-:Y:S01]  /*10140*/  IMAD.MOV.U32 R5, RZ, RZ, R56 ;  /* 0x000000ffff057224 */ /* 0x000fe200078e0038 */
[----:B------:R-:W-:Y:S01]  /*10150*/  MOV R4, 0x2 ;  /* 0x0000000200047802 */ /* 0x000fe20000000f00 */
[----:B----4-:R-:W-:Y:S01]  /*10160*/  IMAD.MOV.U32 R2, RZ, RZ, 0x181f ;  /* 0x0000181fff027424 */ /* 0x010fe200078e00ff */
[----:B------:R-:W-:Y:S02]  /*10170*/  MOV R0, 0x10190 ;  /* 0x0001019000007802 */ /* 0x000fe40000000f00 */
[----:B-123--:R-:W-:Y:S05]  /*10180*/  CALL.REL.NOINC `($__internal_45_$__cuda_sm70_shflsync_idx_p) ;  /* 0x00000cb000007944 */ /* 0x00efea0003c00000 */
[----:B------:R-:W-:Y:S05]  /*10190*/  BRA `(.L_x_2218) ;  /* 0xffffc62000007947 */ /* 0x000fea000383ffff */
.L_x_2158:
[----:B-1----:R-:W-:Y:S01]  /*101a0*/  IMAD.MOV.U32 R5, RZ, RZ, R7 ;  /* 0x000000ffff057224 */ /* 0x002fe200078e0007 */
[----:B------:R-:W-:Y:S01]  /*101b0*/  MOV R4, 0x3 ;  /* 0x0000000300047802 */ /* 0x000fe20000000f00 */
[----:B--2---:R-:W-:Y:S01]  /*101c0*/  IMAD.MOV.U32 R2, RZ, RZ, 0x181f ;  /* 0x0000181fff027424 */ /* 0x004fe200078e00ff */
[----:B------:R-:W-:-:S02]  /*101d0*/  MOV R0, 0x101f0 ;  /* 0x000101f000007802 */ /* 0x000fc40000000f00 */
[----:B---34-:R-:W-:Y:S05]  /*101e0*/  CALL.REL.NOINC `($__internal_45_$__cuda_sm70_shflsync_idx_p) ;  /* 0x00000c5000007944 */ /* 0x018fea0003c00000 */
        /* <DEDUP_REMOVED lines=8> */
.L_x_2160:
[----:B------:R-:W-:Y:S01]  /*10270*/  IMAD.MOV.U32 R5, RZ, RZ, R148 ;  /* 0x000000ffff057224 */ /* 0x000fe200078e0094 */
[----:B------:R-:W-:Y:S01]  /*10280*/  MOV R4, RZ ;  /* 0x000000ff00047202 */ /* 0x000fe20000000f00 */
[----:B------:R-:W-:Y:S01]  /*10290*/  IMAD.MOV.U32 R2, RZ, RZ, 0x1c1f ;  /* 0x00001c1fff027424 */ /* 0x000fe200078e00ff */
[----:B------:R-:W-:Y:S02]  /*102a0*/  MOV R0, 0x102c0 ;  /* 0x000102c000007802 */ /* 0x000fe40000000f00 */
[----:B------:R-:W-:Y:S05]  /*102b0*/  CALL.REL.NOINC `($__internal_45_$__cuda_sm70_shflsync_idx_p) ;  /* 0x00000b8000007944 */ /* 0x000fea0003c00000 */
[----:B------:R-:W-:Y:S01]  /*102c0*/  MOV R150, R2 ;  /* 0x0000000200967202 */ /* 0x000fe20000000f00 */
[----:B------:R-:W-:Y:S05]  /*102d0*/  BRA `(.L_x_2220) ;  /* 0xffffc95000007947 */ /* 0x000fea000383ffff */
.L_x_2161:
[----:B------:R-:W-:Y:S01]  /*102e0*/  IMAD.MOV.U32 R5, RZ, RZ, R149 ;  /* 0x000000ffff057224 */ /* 0x000fe200078e0095 */
[----:B------:R-:W-:Y:S01]  /*102f0*/  MOV R4, RZ ;  /* 0x000000ff00047202 */ /* 0x000fe20000000f00 */
[----:B------:R-:W-:Y:S01]  /*10300*/  IMAD.MOV.U32 R2, RZ, RZ, 0x1c1f ;  /* 0x00001c1fff027424 */ /* 0x000fe200078e00ff */
[----:B------:R-:W-:Y:S02]  /*10310*/  MOV R0, 0x10330 ;  /* 0x0001033000007802 */ /* 0x000fe40000000f00 */
[----:B-12---:R-:W-:Y:S05]  /*10320*/  CALL.REL.NOINC `($__internal_45_$__cuda_sm70_shflsync_idx_p) ;  /* 0x00000b1000007944 */ /* 0x006fea0003c00000 */
[----:B------:R-:W-:Y:S01]  /*10330*/  MOV R0, R2 ;  /* 0x0000000200007202 */ /* 0x000fe20000000f00 */
[----:B------:R-:W-:Y:S05]  /*10340*/  BRA `(.L_x_2221) ;  /* 0xffffc90000007947 */ /* 0x000fea000383ffff */
.L_x_2164:
[----:B----4-:R-:W-:Y:S01]  /*10350*/  IMAD.MOV.U32 R5, RZ, RZ, R148 ;  /* 0x000000ffff057224 */ /* 0x010fe200078e0094 */
[----:B------:R-:W-:Y:S01]  /*10360*/  MOV R4, 0x1 ;  /* 0x0000000100047802 */ /* 0x000fe20000000f00 */
[----:B------:R-:W-:Y:S01]  /*10370*/  IMAD.MOV.U32 R2, RZ, RZ, 0x1c1f ;  /* 0x00001c1fff027424 */ /* 0x000fe200078e00ff */
[----:B------:R-:W-:-:S02]  /*10380*/  MOV R0, 0x103a0 ;  /* 0x000103a000007802 */ /* 0x000fc40000000f00 */
[----:B-123--:R-:W-:Y:S05]  /*10390*/  CALL.REL.NOINC `($__internal_45_$__cuda_sm70_shflsync_idx_p) ;  /* 0x00000aa000007944 */ /* 0x00efea0003c00000 */
        /* <DEDUP_REMOVED lines=8> */
.L_x_2168:
[----:B------:R-:W-:Y:S01]  /*10420*/  IMAD.MOV.U32 R5, RZ, RZ, R8 ;  /* 0x000000ffff057224 */ /* 0x000fe200078e0008 */
[----:B------:R-:W-:Y:S01]  /*10430*/  MOV R4, RZ ;  /* 0x000000ff00047202 */ /* 0x000fe20000000f00 */
[----:B------:R-:W-:Y:S01]  /*10440*/  IMAD.MOV.U32 R2, RZ, RZ, 0x181f ;  /* 0x0000181fff027424 */ /* 0x000fe200078e00ff */
[----:B------:R-:W-:Y:S02]  /*10450*/  MOV R0, 0x10470 ;  /* 0x0001047000007802 */ /* 0x000fe40000000f00 */
[----:B--23--:R-:W-:Y:S05]  /*10460*/  CALL.REL.NOINC `($__internal_45_$__cuda_sm70_shflsync_idx_p) ;  /* 0x000009d000007944 */ /* 0x00cfea0003c00000 */
[----:B------:R-:W-:Y:S01]  /*10470*/  MOV R9, R2 ;  /* 0x0000000200097202 */ /* 0x000fe20000000f00 */
[----:B------:R-:W-:Y:S05]  /*10480*/  BRA `(.L_x_2223) ;  /* 0xffffde3000007947 */ /* 0x000fea000383ffff */
.L_x_2169:
[----:B------:R-:W-:Y:S01]  /*10490*/  IMAD.MOV.U32 R5, RZ, RZ, R7 ;  /* 0x000000ffff057224 */ /* 0x000fe200078e0007 */
[----:B------:R-:W-:Y:S01]  /*104a0*/  MOV R4, RZ ;  /* 0x000000ff00047202 */ /* 0x000fe20000000f00 */
[----:B------:R-:W-:Y:S01]  /*104b0*/  IMAD.MOV.U32 R2, RZ, RZ, 0x181f ;  /* 0x0000181fff027424 */ /* 0x000fe200078e00ff */
[----:B------:R-:W-:Y:S02]  /*104c0*/  MOV R0, 0x104e0 ;  /* 0x000104e000007802 */ /* 0x000fe40000000f00 */
[----:B-1234-:R-:W-:Y:S05]  /*104d0*/  CALL.REL.NOINC `($__internal_45_$__cuda_sm70_shflsync_idx_p) ;  /* 0x0000096000007944 */ /* 0x01efea0003c00000 */
[----:B------:R-:W-:Y:S01]  /*104e0*/  MOV R0, R2 ;  /* 0x0000000200007202 */ /* 0x000fe20000000f00 */
[----:B------:R-:W-:Y:S05]  /*104f0*/  BRA `(.L_x_2224) ;  /* 0xffffdde000007947 */ /* 0x000fea000383ffff */
.L_x_2172:
        /* <DEDUP_REMOVED lines=13> */
.L_x_2175:
[----:B-1----:R-:W-:Y:S01]  /*105d0*/  IMAD.MOV.U32 R5, RZ, RZ, R8 ;  /* 0x000000ffff057224 */ /* 0x002fe200078e0008 */
[----:B------:R-:W-:Y:S01]  /*105e0*/  MOV R4, 0x2 ;  /* 0x0000000200047802 */ /* 0x000fe20000000f00 */
[----:B------:R-:W-:Y:S01]  /*105f0*/  IMAD.MOV.U32 R2, RZ, RZ, 0x181f ;  /* 0x0000181fff027424 */ /* 0x000fe200078e00ff */
[----:B--2---:R-:W-:Y:S02]  /*10600*/  MOV R0, 0x10620 ;  /* 0x0001062000007802 */ /* 0x004fe40000000f00 */
[----:B---34-:R-:W-:Y:S05]  /*10610*/  CALL.REL.NOINC `($__internal_45_$__cuda_sm70_shflsync_idx_p) ;  /* 0x0000082000007944 */ /* 0x018fea0003c00000 */
[----:B------:R-:W-:Y:S01]  /*10620*/  MOV R9, R2 ;  /* 0x0000000200097202 */ /* 0x000fe20000000f00 */
[----:B------:R-:W-:Y:S05]  /*10630*/  BRA `(.L_x_2226) ;  /* 0xffffdf1000007947 */ /* 0x000fea000383ffff */
.L_x_2176:
[----:B------:R-:W-:Y:S01]  /*10640*/  IMAD.MOV.U32 R5, RZ, RZ, R7 ;  /* 0x000000ffff057224 */ /* 0x000fe200078e0007 */
[----:B------:R-:W-:Y:S01]  /*10650*/  MOV R4, 0x2 ;  /* 0x0000000200047802 */ /* 0x000fe20000000f00 */
[----:B------:R-:W-:Y:S01]  /*10660*/  IMAD.MOV.U32 R2, RZ, RZ, 0x181f ;  /* 0x0000181fff027424 */ /* 0x000fe200078e00ff */
[----:B--2---:R-:W-:Y:S02]  /*10670*/  MOV R0, 0x10690 ;  /* 0x0001069000007802 */ /* 0x004fe40000000f00 */
[----:B-1-34-:R-:W-:Y:S05]  /*10680*/  CALL.REL.NOINC `($__internal_45_$__cuda_sm70_shflsync_idx_p) ;  /* 0x000007b000007944 */ /* 0x01afea0003c00000 */
[----:B------:R-:W-:Y:S01]  /*10690*/  MOV R0, R2 ;  /* 0x0000000200007202 */ /* 0x000fe20000000f00 */
[----:B------:R-:W-:Y:S05]  /*106a0*/  BRA `(.L_x_2227) ;  /* 0xffffdec000007947 */ /* 0x000fea000383ffff */
.L_x_2179:
        /* <DEDUP_REMOVED lines=13> */
.L_x_2181:
[----:B---34-:R-:W-:Y:S01]  /*10780*/  IMAD.MOV.U32 R5, RZ, RZ, R3 ;  /* 0x000000ffff057224 */ /* 0x018fe200078e0003 */
[----:B------:R-:W-:Y:S01]  /*10790*/  MOV R4, RZ ;  /* 0x000000ff00047202 */ /* 0x000fe20000000f00 */
[----:B------:R-:W-:Y:S01]  /*107a0*/  IMAD.MOV.U32 R2, RZ, RZ, 0x1f ;  /* 0x0000001fff027424 */ /* 0x000fe200078e00ff */
[----:B------:R-:W-:Y:S02]  /*107b0*/  MOV R0, 0x107d0 ;  /* 0x000107d000007802 */ /* 0x000fe40000000f00 */
[----:B------:R-:W-:Y:S05]  /*107c0*/  CALL.REL.NOINC `($__internal_45_$__cuda_sm70_shflsync_idx_p) ;  /* 0x0000067000007944 */ /* 0x000fea0003c00000 */
[----:B------:R-:W-:Y:S01]  /*107d0*/  MOV R7, R2 ;  /* 0x0000000200077202 */ /* 0x000fe20000000f00 */
[----:B------:R-:W-:Y:S05]  /*107e0*/  BRA `(.L_x_2229) ;  /* 0xffffe07000007947 */ /* 0x000fea000383ffff */
.L_x_2182:
[----:B---34-:R-:W-:Y:S01]  /*107f0*/  IMAD.MOV.U32 R5, RZ, RZ, R3 ;  /* 0x000000ffff057224 */ /* 0x018fe200078e0003 */
[----:B------:R-:W-:Y:S01]  /*10800*/  MOV R4, 0x1 ;  /* 0x0000000100047802 */ /* 0x000fe20000000f00 */
[----:B------:R-:W-:Y:S01]  /*10810*/  IMAD.MOV.U32 R2, RZ, RZ, 0x1f ;  /* 0x0000001fff027424 */ /* 0x000fe200078e00ff */
[----:B------:R-:W-:Y:S02]  /*10820*/  MOV R0, 0x10840 ;  /* 0x0001084000007802 */ /* 0x000fe40000000f00 */
[----:B-12---:R-:W-:Y:S05]  /*10830*/  CALL.REL.NOINC `($__internal_45_$__cuda_sm70_shflsync_idx_p) ;  /* 0x0000060000007944 */ /* 0x006fea0003c00000 */
[----:B------:R-:W-:Y:S01]  /*10840*/  MOV R3, R2 ;  /* 0x0000000200037202 */ /* 0x000fe20000000f00 */
[----:B------:R-:W-:Y:S05]  /*10850*/  BRA `(.L_x_2230) ;  /* 0xffffe02000007947 */ /* 0x000fea000383ffff */
.L_x_2183:
[----:B------:R-:W-:Y:S02]  /*10860*/  MOV R2, 0x1 ;  /* 0x0000000100027802 */ /* 0x000fe40000000f00 */
[----:B------:R-:W-:-:S02]  /*10870*/  MOV R0, 0x10890 ;  /* 0x0001089000007802 */ /* 0x000fc40000000f00 */
[----:B-12---:R-:W-:Y:S05]  /*10880*/  CALL.REL.NOINC `($__internal_46_$__cuda_sm70_shflsync_up_p) ;  /* 0x0000060000007944 */ /* 0x006fea0003c00000 */
[----:B--2---:R-:W-:Y:S01]  /*10890*/  MOV R0, R2 ;  /* 0x0000000200007202 */ /* 0x004fe20000000f00 */
[----:B-1----:R-:W-:Y:S05]  /*108a0*/  BRA `(.L_x_2231) ;  /* 0xffffe0f000007947 */ /* 0x002fea000383ffff */
.L_x_2184:
[----:B------:R-:W-:Y:S02]  /*108b0*/  MOV R2, 0x2 ;  /* 0x0000000200027802 */ /* 0x000fe40000000f00 */
[----:B------:R-:W-:-:S02]  /*108c0*/  MOV R0, 0x108e0 ;  /* 0x000108e000007802 */ /* 0x000fc40000000f00 */
[----:B-12---:R-:W-:Y:S05]  /*108d0*/  CALL.REL.NOINC `($__internal_46_$__cuda_sm70_shflsync_up_p) ;  /* 0x000005b000007944 */ /* 0x006fea0003c00000 */
        /* <DEDUP_REMOVED lines=22> */
[----:B------:R-:W-:Y:S01]  /*10a40*/  MOV R0, R2 ;  /* 0x0000000200007202 */ /* 0x000fe20000000f00 */
[----:B------:R-:W-:Y:S05]  /*10a50*/  BRA `(.L_x_2232) ;  /* 0xffffe04000007947 */ /* 0x000fea000383ffff */
.L_x_2188:
[----:B---3--:R-:W-:Y:S01]  /*10a60*/  IMAD.MOV.U32 R9, RZ, RZ, R3 ;  /* 0x000000ffff097224 */ /* 0x008fe200078e0003 */
[----:B------:R-:W-:Y:S02]  /*10a70*/  MOV R2, 0x1 ;  /* 0x0000000100027802 */ /* 0x000fe40000000f00 */
[----:B------:R-:W-:Y:S02]  /*10a80*/  MOV R0, 0x10aa0 ;  /* 0x00010aa000007802 */ /* 0x000fe40000000f00 */
[----:B------:R-:W-:Y:S05]  /*10a90*/  CALL.REL.NOINC `($__internal_46_$__cuda_sm70_shflsync_up_p) ;  /* 0x000003f000007944 */ /* 0x000fea0003c00000 */
[----:B--2---:R-:W-:Y:S01]  /*10aa0*/  MOV R0, R2 ;  /* 0x0000000200007202 */ /* 0x004fe20000000f00 */
[----:B-1----:R-:W-:Y:S05]  /*10ab0*/  BRA `(.L_x_2233) ;  /* 0xffffe13000007947 */ /* 0x002fea000383ffff */
.L_x_2189:
[----:B---3--:R-:W-:Y:S01]  /*10ac0*/  IMAD.MOV.U32 R9, RZ, RZ, R3 ;  /* 0x000000ffff097224 */ /* 0x008fe200078e0003 */
        /* <DEDUP_REMOVED lines=27> */
.L_x_2191:
[----:B------:R-:W-:Y:S02]  /*10c80*/  SEL R2, RZ, 0x1, P0 ;  /* 0x00000001ff027807 */ /* 0x000fe40000000000 */
[----:B------:R-:W-:Y:S02]  /*10c90*/  MOV R0, 0x10cb0 ;  /* 0x00010cb000007802 */ /* 0x000fe40000000f00 */
[----:B---3--:R-:W-:Y:S05]  /*10ca0*/  CALL.REL.NOINC `($__internal_47_$__cuda_sm70_votesync_ballot) ;  /* 0x0000023000007944 */ /* 0x008fea0003c00000 */
[----:B------:R-:W-:Y:S05]  /*10cb0*/  BRA `(.L_x_2235) ;  /* 0xffffe0c000007947 */ /* 0x000fea000383ffff */
.L_x_2192:
[----:B------:R-:W-:Y:S01]  /*10cc0*/  IMAD.MOV.U32 R5, RZ, RZ, R189 ;  /* 0x000000ffff057224 */ /* 0x000fe200078e00bd */
[----:B------:R-:W-:Y:S01]  /*10cd0*/  MOV R4, R12 ;  /* 0x0000000c00047202 */ /* 0x000fe20000000f00 */
[----:B------:R-:W-:Y:S01]  /*10ce0*/  IMAD.MOV.U32 R2, RZ, RZ, 0x1f ;  /* 0x0000001fff027424 */ /* 0x000fe200078e00ff */
[----:B------:R-:W-:Y:S02]  /*10cf0*/  MOV R0, 0x10d10 ;  /* 0x00010d1000007802 */ /* 0x000fe40000000f00 */
[----:B---3--:R-:W-:Y:S05]  /*10d00*/  CALL.REL.NOINC `($__internal_45_$__cuda_sm70_shflsync_idx_p) ;  /* 0x0000013000007944 */ /* 0x008fea0003c00000 */
[----:B------:R-:W-:Y:S01]  /*10d10*/  IMAD.MOV.U32 R189, RZ, RZ, R2 ;  /* 0x000000ffffbd7224 */ /* 0x000fe200078e0002 */
[----:B------:R-:W-:Y:S01]  /*10d20*/  MOV R4, R12 ;  /* 0x0000000c00047202 */ /* 0x000fe20000000f00 */
[----:B------:R-:W-:Y:S01]  /*10d30*/  IMAD.MOV.U32 R5, RZ, RZ, R11 ;  /* 0x000000ffff057224 */ /* 0x000fe200078e000b */
[----:B------:R-:W-:Y:S02]  /*10d40*/  MOV R2, 0x1f ;  /* 0x0000001f00027802 */ /* 0x000fe40000000f00 */
[----:B------:R-:W-:-:S02]  /*10d50*/  MOV R0, 0x10d70 ;  /* 0x00010d7000007802 */ /* 0x000fc40000000f00 */
[----:B------:R-:W-:Y:S05]  /*10d60*/  CALL.REL.NOINC `($__internal_45_$__cuda_sm70_shflsync_idx_p) ;  /* 0x000000d000007944 */ /* 0x000fea0003c00000 */
[----:B------:R-:W-:Y:S01]  /*10d70*/  MOV R3, R2 ;  /* 0x0000000200037202 */ /* 0x000fe20000000f00 */
[----:B------:R-:W-:Y:S05]  /*10d80*/  BRA `(.L_x_2236) ;  /* 0xffffe04000007947 */ /* 0x000fea000383ffff */
.L_x_2195:
[----:B------:R-:W-:Y:S01]  /*10d90*/  IMAD.MOV.U32 R5, RZ, RZ, R9 ;  /* 0x000000ffff057224 */ /* 0x000fe200078e0009 */
[----:B------:R-:W-:-:S02]  /*10da0*/  MOV R2, 0x1f ;  /* 0x0000001f00027802 */ /* 0x000fc40000000f00 */
[----:B------:R-:W-:Y:S02]  /*10db0*/  MOV R0, 0x10dd0 ;  /* 0x00010dd000007802 */ /* 0x000fe40000000f00 */
[----:B-1234-:R-:W-:Y:S05]  /*10dc0*/  CALL.REL.NOINC `($__internal_45_$__cuda_sm70_shflsync_idx_p) ;  /* 0x0000007000007944 */ /* 0x01efea0003c00000 */
[----:B------:R-:W-:Y:S01]  /*10dd0*/  MOV R10, R2 ;  /* 0x00000002000a7202 */ /* 0x000fe20000000f00 */
[----:B------:R-:W-:Y:S05]  /*10de0*/  BRA `(.L_x_2194) ;  /* 0xffffe04000007947 */ /* 0x000fea000383ffff */
        .weak           $__internal_44_$__cuda_sm70_shflsync_bfly_p
        .type           $__internal_44_$__cuda_sm70_shflsync_bfly_p,@function
        .size           $__internal_44_$__cuda_sm70_shflsync_bfly_p,($__internal_45_$__cuda_sm70_shflsync_idx_p - $__internal_44_$__cuda_sm70_shflsync_bfly_p)
$__internal_44_$__cuda_sm70_shflsync_bfly_p:
[----:B------:R-:W-:Y:S04]  /*10df0*/  WARPSYNC R4 ;  /* 0x0000000400007348 */ /* 0x000fe80003800000 */
[----:B------:R1:W2:Y:S01]  /*10e00*/  SHFL.BFLY PT, R7, R8, R7, R5 ;  /* 0x0c00000708077389 */ /* 0x0002a200000e0005 */
[----:B------:R-:W-:Y:S02]  /*10e10*/  MOV R9, 0x0 ;  /* 0x0000000000097802 */ /* 0x000fe40000000f00 */
[----:B-1----:R-:W-:-:S04]  /*10e20*/  MOV R8, R6 ;  /* 0x0000000600087202 */ /* 0x002fc80000000f00 */
[----:B--2---:R-:W-:Y:S05]  /*10e30*/  RET.REL.NODEC R8 `(_ZN7cutlass13device_kernelIN5flash19enable_sm80_to_sm89INS1_16FlashAttnFwdSm80INS1_25CollectiveMainloopFwdSm80ILi8ELi2ELb0EN4cute5tupleIJNS5_1CILi128EEENS7_ILi64EEENS7_ILi192EEEEEELi192ENS_6half_tEfNS_4arch4Sm80ELb1ELb0ELb0ELb1ELb0ELb0ELb1ELb1EEENS1_21CollectiveEpilogueFwdINS6_IJS8_SA_S9_EEENS6_IJNS7_ILi1EEESI_SI_EEESC_SE_Li256ELb1ELb1ELb1ELb0EEENS1_36VarlenDynamicPersistentTileSchedulerILi128ELi64ELi256ELi256ELb1ELb1ELb0ELb1ELb1ELb1EEEEEEEEEvNT_6ParamsE) ;  /* 0xfffef1c008007950 */ /* 0x004fea0003c3ffff */
        .weak           $__internal_45_$__cuda_sm70_shflsync_idx_p
        .type           $__internal_45_$__cuda_sm70_shflsync_idx_p,@function
        .size           $__internal_45_$__cuda_sm70_shflsync_idx_p,($__internal_46_$__cuda_sm70_shflsync_up_p - $__internal_45_$__cuda_sm70_shflsync_idx_p)
$__internal_45_$__cuda_sm70_shflsync_idx_p:
[----:B------:R-:W-:Y:S04]  /*10e40*/  WARPSYNC R187 ;  /* 0x000000bb00007348 */ /* 0x000fe80003800000 */
[----:B------:R1:W2:Y:S02]  /*10e50*/  SHFL.IDX PT, R2, R5, R4, R2 ;  /* 0x0000000405027389 */ /* 0x0002a400000e0002 */
[----:B-1----:R-:W-:Y:S02]  /*10e60*/  MOV R4, R0 ;  /* 0x0000000000047202 */ /* 0x002fe40000000f00 */
[----:B------:R-:W-:-:S04]  /*10e70*/  MOV R5, 0x0 ;  /* 0x0000000000057802 */ /* 0x000fc80000000f00 */
[----:B--2---:R-:W-:Y:S05]  /*10e80*/  RET.REL.NODEC R4 `(_ZN7cutlass13device_kernelIN5flash19enable_sm80_to_sm89INS1_16FlashAttnFwdSm80INS1_25CollectiveMainloopFwdSm80ILi8ELi2ELb0EN4cute5tupleIJNS5_1CILi128EEENS7_ILi64EEENS7_ILi192EEEEEELi192ENS_6half_tEfNS_4arch4Sm80ELb1ELb0ELb0ELb1ELb0ELb0ELb1ELb1EEENS1_21CollectiveEpilogueFwdINS6_IJS8_SA_S9_EEENS6_IJNS7_ILi1EEESI_SI_EEESC_SE_Li256ELb1ELb1ELb1ELb0EEENS1_36VarlenDynamicPersistentTileSchedulerILi128ELi64ELi256ELi256ELb1ELb1ELb0ELb1ELb1ELb1EEEEEEEEEvNT_6ParamsE) ;  /* 0xfffef17004007950 */ /* 0x004fea0003c3ffff */
        .weak           $__internal_46_$__cuda_sm70_shflsync_up_p
        .type           $__internal_46_$__cuda_sm70_shflsync_up_p,@function
        .size           $__internal_46_$__cuda_sm70_shflsync_up_p,($__internal_47_$__cuda_sm70_votesync_ballot - $__internal_46_$__cuda_sm70_shflsync_up_p)
$__internal_46_$__cuda_sm70_shflsync_up_p:
[----:B------:R-:W-:Y:S01]  /*10e90*/  MOV R4, R0 ;  /* 0x0000000000047202 */ /* 0x000fe20000000f00 */
[----:B------:R-:W-:Y:S04]  /*10ea0*/  WARPSYNC R194 ;  /* 0x000000c200007348 */ /* 0x000fe80003800000 */
[----:B------:R-:W-:Y:S01]  /*10eb0*/  MOV R5, 0x0 ;  /* 0x0000000000057802 */ /* 0x000fe20000000f00 */
[----:B------:R1:W2:Y:S03]  /*10ec0*/  SHFL.UP PT, R2, R9, R2, R195 ;  /* 0x0400000209027389 */ /* 0x0002a600000e00c3 */
[----:B------:R-:W-:Y:S05]  /*10ed0*/  RET.REL.NODEC R4 `(_ZN7cutlass13device_kernelIN5flash19enable_sm80_to_sm89INS1_16FlashAttnFwdSm80INS1_25CollectiveMainloopFwdSm80ILi8ELi2ELb0EN4cute5tupleIJNS5_1CILi128EEENS7_ILi64EEENS7_ILi192EEEEEELi192ENS_6half_tEfNS_4arch4Sm80ELb1ELb0ELb0ELb1ELb0ELb0ELb1ELb1EEENS1_21CollectiveEpilogueFwdINS6_IJS8_SA_S9_EEENS6_IJNS7_ILi1EEESI_SI_EEESC_SE_Li256ELb1ELb1ELb1ELb0EEENS1_36VarlenDynamicPersistentTileSchedulerILi128ELi64ELi256ELi256ELb1ELb1ELb0ELb1ELb1ELb1EEEEEEEEEvNT_6ParamsE) ;  /* 0xfffef12004007950 */ /* 0x000fea0003c3ffff */
        .weak           $__internal_47_$__cuda_sm70_votesync_ballot
        .type           $__internal_47_$__cuda_sm70_votesync_ballot,@function
        .size           $__internal_47_$__cuda_sm70_votesync_ballot,(.L_x_2512 - $__internal_47_$__cuda_sm70_votesync_ballot)
$__internal_47_$__cuda_sm70_votesync_ballot:
[----:B------:R-:W-:Y:S01]  /*10ee0*/  ISETP.NE.U32.AND P0, PT, R2, 0x1, PT ;  /* 0x000000010200780c */ /* 0x000fe20003f05070 */
[----:B------:R-:W-:Y:S01]  /*10ef0*/  IMAD.MOV.U32 R2, RZ, RZ, R0 ;  /* 0x000000ffff027224 */ /* 0x000fe200078e0000 */
[----:B------:R-:W-:Y:S04]  /*10f00*/  WARPSYNC R186 ;  /* 0x000000ba00007348 */ /* 0x000fe80003800000 */
[----:B------:R-:W-:-:S07]  /*10f10*/  IMAD.MOV.U32 R3, RZ, RZ, 0x0 ;  /* 0x00000000ff037424 */ /* 0x000fce00078e00ff */
[----:B------:R-:W-:-:S04]  /*10f20*/  VOTE.ANY R8, PT, !P0 ;  /* 0x0000000000087806 */ /* 0x000fc800040e0100 */
[----:B------:R-:W-:Y:S01]  /*10f30*/  LOP3.LUT R8, R8, R186, RZ, 0xc0, !PT ;  /* 0x000000ba08087212 */ /* 0x000fe200078ec0ff */
[----:B------:R-:W-:Y:S06]  /*10f40*/  RET.REL.NODEC R2 `(_ZN7cutlass13device_kernelIN5flash19enable_sm80_to_sm89INS1_16FlashAttnFwdSm80INS1_25CollectiveMainloopFwdSm80ILi8ELi2ELb0EN4cute5tupleIJNS5_1CILi128EEENS7_ILi64EEENS7_ILi192EEEEEELi192ENS_6half_tEfNS_4arch4Sm80ELb1ELb0ELb0ELb1ELb0ELb0ELb1ELb1EEENS1_21CollectiveEpilogueFwdINS6_IJS8_SA_S9_EEENS6_IJNS7_ILi1EEESI_SI_EEESC_SE_Li256ELb1ELb1ELb1ELb0EEENS1_36VarlenDynamicPersistentTileSchedulerILi128ELi64ELi256ELi256ELb1ELb1ELb0ELb1ELb1ELb1EEEEEEEEEvNT_6ParamsE) ;  /* 0xfffef0b002007950 */ /* 0x000fec0003c3ffff */
.L_x_2237:
        /* <DEDUP_REMOVED lines=11> */
.L_x_2512:


//--------------------- .text._ZN7cutlass13device_kernelIN5flash19enable_sm80_to_sm89INS1_16FlashAttnFwdSm80INS1_25CollectiveMainloopFwdSm80ILi8ELi2ELb0EN4cute5tupleIJNS5_1CILi128EEENS7_ILi64EEENS7_ILi192EEEEEELi192ENS_6half_tEfNS_4arch4Sm80ELb1ELb0ELb0ELb1ELb0ELb1ELb1ELb1EEENS1_21CollectiveEpilogueFwdINS6_IJS8_SA_S9_EEENS6_IJNS7_ILi1EEESI_SI_EEESC_SE_Li256ELb1ELb1ELb1ELb0EEENS1_36VarlenDynamicPersistentTileSchedulerILi128ELi64ELi256ELi256ELb1ELb1ELb0ELb1ELb1ELb1EEEEEEEEEvNT_6ParamsE --------------------------
	.section	.text._ZN7cutlass13device_kernelIN5flash19enable_sm80_to_sm89INS1_16FlashAttnFwdSm80INS1_25CollectiveMainloopFwdSm80ILi8ELi2ELb0EN4cute5tupleIJNS5_1CILi128EEENS7_ILi64EEENS7_ILi192EEEEEELi192ENS_6half_tEfNS_4arch4Sm80ELb1ELb0ELb0ELb1ELb0ELb1ELb1ELb1EEENS1_21CollectiveEpilogueFwdINS6_IJS8_SA_S9_EEENS6_IJNS7_ILi1EEESI_SI_EEESC_SE_Li256ELb1ELb1ELb1ELb0EEENS1_36VarlenDynamicPersistentTileSchedulerILi128ELi64ELi256ELi256ELb1ELb1ELb0ELb1ELb1ELb1EEEEEEEEEvNT_6ParamsE,"ax",@progbits
	.sectioninfo	@"SHI_REGISTERS=254"
	.align	128
.text._ZN7cutlass13device_kernelIN5flash19enable_sm80_to_sm89INS1_16FlashAttnFwdSm80INS1_25CollectiveMainloopFwdSm80ILi8ELi2ELb0EN4cute5tupleIJNS5_1CILi128EEENS7_ILi64EEENS7_ILi192EEEEEELi192ENS_6half_tEfNS_4arch4Sm80ELb1ELb0ELb0ELb1ELb0ELb1ELb1ELb1EEENS1_21CollectiveEpilogueFwdINS6_IJS8_SA_S9_EEENS6_IJNS7_ILi1EEESI_SI_EEESC_SE_Li256ELb1ELb1ELb1ELb0EEENS1_36VarlenDynamicPersistentTileSchedulerILi128ELi64ELi256ELi256ELb1ELb1ELb0ELb1ELb1ELb1EEEEEEEEEvNT_6ParamsE:
        .type           _ZN7cutlass13device_kernelIN5flash19enable_sm80_to_sm89INS1_16FlashAttnFwdSm80INS1_25CollectiveMainloopFwdSm80ILi8ELi2ELb0EN4cute5tupleIJNS5_1CILi128EEENS7_ILi64EEENS7_ILi192EEEEEELi192ENS_6half_tEfNS_4arch4Sm80ELb1ELb0ELb0ELb1ELb0ELb1ELb1ELb1EEENS1_21CollectiveEpilogueFwdINS6_IJS8_SA_S9_EEENS6_IJNS7_ILi1EEESI_SI_EEESC_SE_Li256ELb1ELb1ELb1ELb0EEENS1_36VarlenDynamicPersistentTileSchedulerILi128ELi64ELi256ELi256ELb1ELb1ELb0ELb1ELb1ELb1EEEEEEEEEvNT_6ParamsE,@function
        .size           _ZN7cutlass13device_kernelIN5flash19enable_sm80_to_sm89INS1_16FlashAttnFwdSm80INS1_25CollectiveMainloopFwdSm80ILi8ELi2ELb0EN4cute5tupleIJNS5_1CILi128EEENS7_ILi64EEENS7_ILi192EEEEEELi192ENS_6half_tEfNS_4arch4Sm80ELb1ELb0ELb0ELb1ELb0ELb1ELb1ELb1EEENS1_21CollectiveEpilogueFwdINS6_IJS8_SA_S9_EEENS6_IJNS7_ILi1EEESI_SI_EEESC_SE_Li256ELb1ELb1ELb1ELb0EEENS1_36VarlenDynamicPersistentTileSchedulerILi128ELi64ELi256ELi256ELb1ELb1ELb0ELb1ELb1ELb1EEEEEEEEEvNT_6ParamsE,(.L_x_2517 - _ZN7cutlass13device_kernelIN5flash19enable_sm80_to_sm89INS1_16FlashAttnFwdSm80INS1_25CollectiveMainloopFwdSm80ILi8ELi2ELb0EN4cute5tupleIJNS5_1CILi128EEENS7_ILi64EEENS7_ILi192EEEEEELi192ENS_6half_tEfNS_4arch4Sm80ELb1ELb0ELb0ELb1ELb0ELb1ELb1ELb1EEENS1_21CollectiveEpilogueFwdINS6_IJS8_SA_S9_EEENS6_IJNS7_ILi1EEESI_SI_EEESC_SE_Li256ELb1ELb1ELb1ELb0EEENS1_36VarlenDynamicPersistentTileSchedulerILi128ELi64ELi256ELi256ELb1ELb1ELb0ELb1ELb1ELb1EEEEEEEEEvNT_6ParamsE)
        .other          _ZN7cutlass13device_kernelIN5flash19enable_sm80_to_sm89INS1_16FlashAttnFwdSm80INS1_25CollectiveMainloopFwdSm80ILi8ELi2ELb0EN4cute5tupleIJNS5_1CILi128EEENS7_ILi64EEENS7_ILi192EEEEEELi192ENS_6half_tEfNS_4arch4Sm80ELb1ELb0ELb0ELb1ELb0ELb1ELb1ELb1EEENS1_21CollectiveEpilogueFwdINS6_IJS8_SA_S9_EEENS6_IJNS7_ILi1EEESI_SI_EEESC_SE_Li256ELb1ELb1ELb1ELb0EEENS1_36VarlenDynamicPersistentTileSchedulerILi128ELi64ELi256ELi256ELb1ELb1ELb0ELb1ELb1ELb1EEEEEEEEEvNT_6ParamsE,@"STO_CUDA_ENTRY STV_DEFAULT"
_ZN7cutlass13device_kernelIN5flash19enable_sm80_to_sm89INS1_16FlashAttnFwdSm80INS1_25CollectiveMainloopFwdSm80ILi8ELi2ELb0EN4cute5tupleIJNS5_1CILi128EEENS7_ILi64EEENS7_ILi192EEEEEELi192ENS_6half_tEfNS_4arch4Sm80ELb1ELb0ELb0ELb1ELb0ELb1ELb1ELb1EEENS1_21CollectiveEpilogueFwdINS6_IJS8_SA_S9_EEENS6_IJNS7_ILi1EEESI_SI_EEESC_SE_Li256ELb1ELb1ELb1ELb0EEENS1_36VarlenDynamicPersistentTileSchedulerILi128ELi64ELi256ELi256ELb1ELb1ELb0ELb1ELb1ELb1EEEEEEEEEvNT_6ParamsE:
        /* <DEDUP_REMOVED lines=55> */
.L_x_2243:
        /* <DEDUP_REMOVED lines=16> */
.L_x_2416:
        /* <DEDUP_REMOVED lines=16> */
.L_x_2417:
[----:B--2---:R-:W-:-:S05]  /*0570*/  IMAD R17, R17, c[0x0][0x538], RZ ;  /* 0x00014e0011117a24 */ /* 0x004fca00078e02ff */
[----:B------:R-:W-:-:S04]  /*0580*/  IADD3 R6, R17, R6, RZ ;  /* 0x0000000611067210 */ /* 0x000fc80007ffe0ff */
[----:B------:R-:W-:-:S13]  /*0590*/  ISETP.GT.AND P0, PT, R6, UR4, PT ;  /* 0x0000000406007c0c */ /* 0x000fda000bf04270 */
[----:B-1----:R-:W-:Y:S05]  /*05a0*/  @!P0 BRA `(.L_x_2243) ;  /* 0xfffffdc000008947 */ /* 0x002fea000383ffff */
.L_x_2239:
[----:B------:R-:W-:-:S05]  /*05b0*/  IADD3 R200, -R17, R6, RZ ;  /* 0x0000000611c87210 */ /* 0x000fca0007ffe1ff */
[----:B------:R-:W-:-:S05]  /*05c0*/  IMAD R0, R7, c[0x0][0x538], R200 ;  /* 0x00014e0007007a24 */ /* 0x000fca00078e02c8 */
[----:B------:R-:W-:Y:S01]  /*05d0*/  ISETP.GT.AND P0, PT, R0, UR4, PT ;  /* 0x0000000400007c0c */ /* 0x000fe2000bf04270 */
[----:B------:R-:W-:-:S12]  /*05e0*/  BRA.DIV ~URZ, `(.L_x_2244) ;  /* 0x0001b6327f007947 */ /* 0x000fd8000b800000 */
[----:B------:R-:W-:-:S04]  /*05f0*/  VOTE.ANY R5, PT, !P0 ;  /* 0x0000000000057806 */ /* 0x000fc800040e0100 */
.L_x_2418:
[----:B------:R-:W1:Y:S02]  /*0600*/  POPC R16, R5 ;  /* 0x0000000500107309 */ /* 0x000e640000000000 */
[----:B-1----:R-:W-:Y:S01]  /*0610*/  IADD3 R203, R16, R203, RZ ;  /* 0x000000cb10cb7210 */ /* 0x002fe20007ffe0ff */
[----:B------:R-:W-:Y:S05]  /*0620*/  BRA.DIV ~URZ, `(.L_x_2245) ;  /* 0x0001b6327f007947 */ /* 0x000fea000b800000 */
[----:B------:R1:W2:Y:S01]  /*0630*/  SHFL.IDX PT, R4, R4, R16, 0x1f ;  /* 0x00001f1004047589 */ /* 0x0002a200000e0000 */
[----:B------:R-:W-:-:S03]  /*0640*/  MOV R9, RZ ;  /* 0x000000ff00097202 */ /* 0x000fc60000000f00 */
[----:B------:R1:W3:Y:S04]  /*0650*/  SHFL.IDX PT, R3, R3, R16, 0x1f ;  /* 0x00001f1003037589 */ /* 0x0002e800000e0000 */
.L_x_2419:
[----:B------:R-:W-:Y:S01]  /*0660*/  ISETP.NE.AND P0, PT, R5, RZ, PT ;  /* 0x000000ff0500720c */ /* 0x000fe20003f05270 */
[----:B------:R-:W-:-:S12]  /*0670*/  BSSY B0, `(.L_x_2246) ;  /* 0x0000005000007945 */ /* 0x000fd80003800000 */
[----:B------:R-:W-:Y:S05]  /*0680*/  @!P0 BRA `(.L_x_2247) ;  /* 0x0000003000008947 */ /* 0x000fea0003800000 */
[----:B-1----:R-:W-:Y:S01]  /*0690*/  IADD3 R16, R16, -0x1, RZ ;  /* 0xffffffff10107810 */ /* 0x002fe20007ffe0ff */
[----:B------:R-:W-:Y:S05]  /*06a0*/  BRA.DIV ~URZ, `(.L_x_2248) ;  /* 0x0001b6727f007947 */ /* 0x000fea000b800000 */
[----:B------:R1:W4:Y:S02]  /*06b0*/  SHFL.IDX PT, R9, R7, R16, 0x1f ;  /* 0x00001f1007097589 */ /* 0x00032400000e0000 */
.L_x_2247:
[----:B------:R-:W-:Y:S05]  /*06c0*/  BSYNC B0 ;  /* 0x0000000000007941 */ /* 0x000fea0003800000 */
.L_x_2246:
[----:B---3--:R-:W-:Y:S01]  /*06d0*/  ISETP.NE.AND P0, PT, R3, 0x1, PT ;  /* 0x000000010300780c */ /* 0x008fe20003f05270 */
[----:B----4-:R-:W-:Y:S01]  /*06e0*/  IMAD R200, R9, c[0x0][0x538], R200 ;  /* 0x00014e0009c87a24 */ /* 0x010fe200078e02c8 */
[----:B------:R-:W-:Y:S04]  /*06f0*/  BSSY B0, `(.L_x_2249) ;  /* 0x0000076000007945 */ /* 0x000fe80003800000 */
[----:B-1----:R-:W-:-:S07]  /*0700*/  IADD3 R7, -R200, UR4, RZ ;  /* 0x00000004c8077c10 */ /* 0x002fce000fffe1ff */
        /* <DEDUP_REMOVED lines=56> */
.L_x_2250:
        /* <DEDUP_REMOVED lines=60> */
.L_x_2251:
[----:B------:R-:W-:Y:S05]  /*0e50*/  BSYNC B0 ;  /* 0x0000000000007941 */ /* 0x000fea0003800000 */
.L_x_2249:
[----:B------:R-:W-:-:S04]  /*0e60*/  LOP3.LUT R201, RZ, R10, RZ, 0x33, !PT ;  /* 0x0000000affc97212 */ /* 0x000fc800078e33ff */
[----:B------:R-:W-:Y:S01]  /*0e70*/  IADD3 R201, R201, R4, RZ ;  /* 0x00000004c9c97210 */ /* 0x000fe20007ffe0ff */
[----:B------:R-:W-:Y:S05]  /*0e80*/  BRA `(.L_x_2252) ;  /* 0x0000004000007947 */ /* 0x000fea0003800000 */
.L_x_2240:
[----:B------:R-:W-:Y:S01]  /*0e90*/  IMAD.MOV.U32 R201, RZ, RZ, RZ ;  /* 0x000000ffffc97224 */ /* 0x000fe200078e00ff */
[----:B------:R-:W-:Y:S01]  /*0ea0*/  MOV R202, RZ ;  /* 0x000000ff00ca7202 */ /* 0x000fe20000000f00 */
[----:B------:R-:W-:Y:S01]  /*0eb0*/  IMAD.U32 R200, RZ, RZ, UR4 ;  /* 0x00000004ffc87e24 */ /* 0x000fe2000f8e00ff */
[----:B------:R-:W-:Y:S02]  /*0ec0*/  MOV R203, c[0x0][0x53c] ;  /* 0x00014f0000cb7a02 */ /* 0x000fe40000000f00 */
.L_x_2252:
[----:B------:R-:W-:Y:S01]  /*0ed0*/  ISETP.NE.AND P0, PT, R2, RZ, PT ;  /* 0x000000ff0200720c */ /* 0x000fe20003f05270 */
[----:B------:R-:W-:-:S12]  /*0ee0*/  WARPSYNC 0xffffffff ;  /* 0xffffffff00007948 */ /* 0x000fd80003800000 */
[----:B------:R1:W-:Y:S04]  /*0ef0*/  @!P0 STS.128 [0x24100], R200 ;  /* 0x024100c8ff008388 */ /* 0x0003e80000000c00 */
[----:B------:R-:W-:Y:S06]  /*0f00*/  BAR.ARV 0x5, 0x100 ;  /* 0x0144000000007b1d */ /* 0x000fec0000002000 */
.L_x_2238:
[----:B-1----:R-:W-:-:S13]  /*0f10*/  ISETP.GE.AND P0, PT, R203, c[0x0][0x53c], PT ;  /* 0x00014f00cb007a0c */ /* 0x002fda0003f06270 */
[----:B------:R-:W-:Y:S05]  /*0f20*/  @P0 EXIT ;  /* 0x000000000000094d */ /* 0x000fea0003800000 */
[----:B------:R-:W-:-:S04]  /*0f30*/  SHF.R.S32.HI R10, RZ, 0x1f, R205 ;  /* 0x0000001fff0a7819 */ /* 0x000fc800000114cd */
[CC--:B------:R-:W-:Y:S02]  /*0f40*/  LEA.HI R11, R10.reuse, R205.reuse, RZ, 0x3 ;  /* 0x000000cd0a0b7211 */ /* 0x0c0fe400078f18ff */
[CC--:B------:R-:W-:Y:S02]  /*0f50*/  LEA.HI R5, R10.reuse, R205.reuse, RZ, 0x4 ;  /* 0x000000cd0a057211 */ /* 0x0c0fe400078f20ff */
[----:B------:R-:W-:Y:S02]  /*0f60*/  SHF.R.S32.HI R9, RZ, 0x3, R11 ;  /* 0x00000003ff097819 */ /* 0x000fe4000001140b */
[----:B------:R-:W-:Y:S02]  /*0f70*/  LOP3.LUT R0, R11, 0xfffffff8, RZ, 0xc0, !PT ;  /* 0xfffffff80b007812 */ /* 0x000fe400078ec0ff */
        /* <DEDUP_REMOVED lines=14> */
[----:B------:R-:W-:Y:S02]  /*1060*/  SHF.R.S32.HI R6, RZ, 0x1f, R7 ;  /* 0x0000001fff067819 */ /* 0x000fe40000011407 */
[----:B------:R-:W-:Y:S02]  /*1070*/  LOP3.LUT R138, R3, R2, R138, 0xf6, !PT ;  /* 0x00000002038a7212 */ /* 0x000fe400078ef68a */
[----:B------:R-:W-:Y:S02]  /*1080*/  LEA.HI R3, R6, R7, RZ, 0x3 ;  /* 0x0000000706037211 */ /* 0x000fe400078f18ff */
[----:B------:R-:W-:Y:S01]  /*1090*/  LEA.HI R5, R5, R8, RZ, 0x1 ;  /* 0x0000000805057211 */ /* 0x000fe200078f08ff */
[----:B------:R-:W-:Y:S01]  /*10a0*/  IMAD.SHL.U32 R138, R138, 0x2, RZ ;  /* 0x000000028a8a7824 */ /* 0x000fe200078e00ff */
[C---:B------:R-:W-:Y:S01]  /*10b0*/  LOP3.LUT R6, R3.reuse, 0xfffffff8, RZ, 0xc0, !PT ;  /* 0xfffffff803067812 */ /* 0x040fe200078ec0ff */
[----:B------:R-:W-:Y:S01]  /*10c0*/  IMAD.SHL.U32 R3, R3, 0x40, RZ ;  /* 0x0000004003037824 */ /* 0x000fe200078e00ff */
[----:B------:R-:W-:-:S02]  /*10d0*/  SHF.R.S32.HI R2, RZ, 0x5, R4 ;  /* 0x00000005ff027819 */ /* 0x000fc40000011404 */
[----:B------:R-:W-:Y:S01]  /*10e0*/  SHF.R.S32.HI R9, RZ, 0x1f, R4 ;  /* 0x0000001fff097819 */ /* 0x000fe20000011404 */
[----:B------:R-:W-:Y:S01]  /*10f0*/  IMAD.IADD R6, R7, 0x1, -R6 ;  /* 0x0000000107067824 */ /* 0x000fe200078e0a06 */
[----:B------:R-:W-:Y:S02]  /*1100*/  LOP3.LUT R4, R4, 0xffffffe0, RZ, 0xc0, !PT ;  /* 0xffffffe004047812 */ /* 0x000fe400078ec0ff */
[----:B------:R-:W-:Y:S02]  /*1110*/  LOP3.LUT R5, R5, 0xfffffffe, RZ, 0xc0, !PT ;  /* 0xfffffffe05057812 */ /* 0x000fe400078ec0ff */
[----:B------:R-:W-:Y:S01]  /*1120*/  LEA.HI R9, R9, R2, RZ, 0x3 ;  /* 0x0000000209097211 */ /* 0x000fe200078f18ff */
[----:B------:R-:W-:Y:S01]  /*1130*/  IMAD.IADD R209, R205, 0x1, -R4 ;  /* 0x00000001cdd17824 */ /* 0x000fe200078e0a04 */
[----:B------:R-:W-:Y:S01]  /*1140*/  LEA.HI R211, R10, R205, RZ, 0x2 ;  /* 0x000000cd0ad37211 */ /* 0x000fe200078f10ff */
[----:B------:R-:W-:Y:S01]  /*1150*/  IMAD.IADD R5, R8, 0x1, -R5 ;  /* 0x0000000108057824 */ /* 0x000fe200078e0a05 */
[----:B------:R-:W-:Y:S01]  /*1160*/  LOP3.LUT R9, R9, 0xffffff8, RZ, 0xc0, !PT ;  /* 0x0ffffff809097812 */ /* 0x000fe200078ec0ff */
[----:B------:R-:W-:Y:S01]  /*1170*/  IMAD.SHL.U32 R4, R6, 0x40, RZ ;  /* 0x0000004006047824 */ /* 0x000fe200078e00ff */
[----:B------:R-:W-:Y:S01]  /*1180*/  SHF.R.S32.HI R8, RZ, 0x1f, R209 ;  /* 0x0000001fff087819 */ /* 0x000fe200000114d1 */
[----:B------:R-:W-:Y:S01]  /*1190*/  IMAD.SHL.U32 R7, R5, 0x8, RZ ;  /* 0x0000000805077824 */ /* 0x000fe200078e00ff */
[----:B------:R-:W-:Y:S01]  /*11a0*/  LOP3.LUT R210, R211, 0xfffffffc, RZ, 0xc0, !PT ;  /* 0xfffffffcd3d27812 */ /* 0x000fe200078ec0ff */
[----:B------:R-:W-:Y:S01]  /*11b0*/  IMAD.IADD R9, R2, 0x1, -R9 ;  /* 0x0000000102097824 */ /* 0x000fe200078e0a09 */
[----:B------:R-:W-:Y:S01]  /*11c0*/  LOP3.LUT R4, R4, 0x1c0, RZ, 0xc0, !PT ;  /* 0x000001c004047812 */ /* 0x000fe200078ec0ff */
[----:B------:R-:W-:Y:S01]  /*11d0*/  IMAD.SHL.U32 R2, R2, 0x400, RZ ;  /* 0x0000040002027824 */ /* 0x000fe200078e00ff */
[----:B------:R-:W-:Y:S01]  /*11e0*/  LOP3.LUT R0, R0, 0x1c0, RZ, 0xc0, !PT ;  /* 0x000001c000007812 */ /* 0x000fe200078ec0ff */
[----:B------:R-:W-:Y:S01]  /*11f0*/  IMAD.IADD R210, R205, 0x1, -R210 ;  /* 0x00000001cdd27824 */ /* 0x000fe200078e0ad2 */
[----:B------:R-:W-:-:S02]  /*1200*/  LEA.HI R8, R8, R209, RZ, 0x2 ;  /* 0x000000d108087211 */ /* 0x000fc400078f10ff */
[----:B------:R-:W-:Y:S01]  /*1210*/  LOP3.LUT R7, R4, 0x8, R7, 0xf8, !PT ;  /* 0x0000000804077812 */ /* 0x000fe200078ef807 */
[C---:B------:R-:W-:Y:S01]  /*1220*/  IMAD.SHL.U32 R140, R210.reuse, 0x4, RZ ;  /* 0x00000004d28c7824 */ /* 0x040fe200078e00ff */
[----:B------:R-:W-:Y:S01]  /*1230*/  SHF.R.U32.HI R4, RZ, 0x3, R4 ;  /* 0x00000003ff047819 */ /* 0x000fe20000011604 */
[----:B------:R-:W-:Y:S01]  /*1240*/  IMAD.SHL.U32 R142, R210, 0x8, RZ ;  /* 0x00000008d28e7824 */ /* 0x000fe200078e00ff */
[----:B------:R-:W-:Y:S02]  /*1250*/  LOP3.LUT R11, R0, 0x8, R11, 0xf8, !PT ;  /* 0x00000008000b7812 */ /* 0x000fe400078ef80b */
[----:B------:R-:W-:Y:S02]  /*1260*/  SHF.R.U32.HI R0, RZ, 0x3, R0 ;  /* 0x00000003ff007819 */ /* 0x000fe40000011600 */
[----:B------:R-:W-:Y:S02]  /*1270*/  SHF.R.S32.HI R208, RZ, 0x2, R8 ;  /* 0x00000002ffd07819 */ /* 0x000fe40000011408 */
[----:B------:R-:W-:Y:S01]  /*1280*/  LOP3.LUT R4, R7, R4, RZ, 0x3c, !PT ;  /* 0x0000000407047212 */ /* 0x000fe200078e3cff */
[----:B------:R-:W-:Y:S01]  /*1290*/  IMAD.MOV.U32 R7, RZ, RZ, 0x40 ;  /* 0x00000040ff077424 */ /* 0x000fe200078e00ff */
[----:B------:R-:W-:Y:S01]  /*12a0*/  LOP3.LUT R3, R3, 0xfffffe00, RZ, 0xc0, !PT ;  /* 0xfffffe0003037812 */ /* 0x000fe200078ec0ff */
[----:B------:R-:W-:Y:S01]  /*12b0*/  IMAD R208, R9, 0x10, R208 ;  /* 0x0000001009d07824 */ /* 0x000fe200078e02d0 */
[----:B------:R-:W-:-:S02]  /*12c0*/  LOP3.LUT R0, R11, R0, RZ, 0x3c, !PT ;  /* 0x000000000b007212 */ /* 0x000fc400078e3cff */
[----:B------:R-:W-:Y:S01]  /*12d0*/  R2P PR, R6, 0x6 ;  /* 0x0000000606007804 */ /* 0x000fe20000000000 */
[----:B------:R-:W-:Y:S01]  /*12e0*/  IMAD.MOV.U32 R6, RZ, RZ, 0x20 ;  /* 0x00000020ff067424 */ /* 0x000fe200078e00ff */
[CC--:B------:R-:W-:Y:S01]  /*12f0*/  IADD3 R2, R4.reuse, R3.reuse, R2 ;  /* 0x0000000304027210 */ /* 0x0c0fe20007ffe002 */
[----:B------:R-:W-:Y:S01]  /*1300*/  IMAD R0, R5, 0x200, R0 ;  /* 0x0000020005007824 */ /* 0x000fe200078e0200 */
[----:B------:R-:W-:Y:S02]  /*1310*/  LOP3.LUT R4, R4, R3, RZ, 0xfc, !PT ;  /* 0x0000000304047212 */ /* 0x000fe400078efcff */
[----:B------:R-:W-:Y:S02]  /*1320*/  LEA.HI R9, R210, R210, RZ, 0x1 ;  /* 0x000000d2d2097211 */ /* 0x000fe400078f08ff */
[----:B------:R-:W-:Y:S02]  /*1330*/  IADD3 R3, R140, 0x40, RZ ;  /* 0x000000408c037810 */ /* 0x000fe40007ffe0ff */
[----:B------:R-:W-:-:S02]  /*1340*/  LOP3.LUT R9, R9, 0x1ffffffe, RZ, 0xc0, !PT ;  /* 0x1ffffffe09097812 */ /* 0x000fc400078ec0ff */
[----:B------:R-:W-:Y:S01]  /*1350*/  LOP3.LUT R8, R8, 0x7ffffffc, RZ, 0xc0, !PT ;  /* 0x7ffffffc08087812 */ /* 0x000fe200078ec0ff */
[----:B------:R-:W-:Y:S01]  /*1360*/  IMAD.IADD R136, R140, 0x1, R3 ;  /* 0x000000018c887824 */ /* 0x000fe200078e0203 */
[----:B------:R-:W-:Y:S01]  /*1370*/  SEL R189, R6, 0xffffffe0, !P1 ;  /* 0xffffffe006bd7807 */ /* 0x000fe20004800000 */
[----:B------:R-:W-:Y:S01]  /*1380*/  IMAD.IADD R9, R210, 0x1, -R9 ;  /* 0x00000001d2097824 */ /* 0x000fe200078e0a09 */
[----:B------:R-:W-:Y:S01]  /*1390*/  LEA R184, R4, 0x100, 0x1 ;  /* 0x0000010004b87811 */ /* 0x000fe200078e08ff */
[----:B------:R-:W-:Y:S01]  /*13a0*/  IMAD.IADD R213, R209, 0x1, -R8 ;  /* 0x00000001d1d57824 */ /* 0x000fe200078e0a08 */
[----:B------:R-:W-:Y:S01]  /*13b0*/  LEA R190, R2, 0x18100, 0x1 ;  /* 0x0001810002be7811 */ /* 0x000fe200078e08ff */
[----:B------:R-:W-:Y:S01]  /*13c0*/  IMAD R214, R9, 0x8, R208 ;  /* 0x0000000809d67824 */ /* 0x000fe200078e02d0 */
[----:B------:R-:W-:Y:S01]  /*13d0*/  IADD3 R5, R140, 0x20, RZ ;  /* 0x000000208c057810 */ /* 0x000fe20007ffe0ff */
[----:B------:R-:W-:Y:S01]  /*13e0*/  IMAD.SHL.U32 R213, R213, 0x2, RZ ;  /* 0x00000002d5d57824 */ /* 0x000fe200078e00ff */
[----:B------:R-:W-:Y:S01]  /*13f0*/  SEL R3, R7, 0xffffffc0, !P2 ;  /* 0xffffffc007037807 */ /* 0x000fe20005000000 */
[----:B------:R-:W-:Y:S01]  /*1400*/  IMAD.IADD R187, R190, 0x1, R189 ;  /* 0x00000001bebb7824 */ /* 0x000fe200078e02bd */
[----:B------:R-:W-:Y:S01]  /*1410*/  LEA R188, R0, 0xc100, 0x1 ;  /* 0x0000c10000bc7811 */ /* 0x000fe200078e08ff */
[--C-:B------:R-:W-:Y:S01]  /*1420*/  IMAD.IADD R0, R189, 0x1, R184.reuse ;  /* 0x00000001bd007824 */ /* 0x100fe200078e02b8 */
[----:B------:R-:W-:Y:S01]  /*1430*/  SHF.R.S32.HI R211, RZ, 0x2, R211 ;  /* 0x00000002ffd37819 */ /* 0x000fe200000114d3 */
[----:B------:R-:W-:Y:S01]  /*1440*/  IMAD.IADD R137, R140, 0x1, R5 ;  /* 0x000000018c897824 */ /* 0x000fe200078e0205 */
        /* <DEDUP_REMOVED lines=8> */
.L_x_2415:
        /* <DEDUP_REMOVED lines=12> */
[----:B------:R-:W-:Y:S01]  /*1590*/  CS2R R80, SRZ ;  /* 0x0000000000507805 */ /* 0x000fe2000001ff00 */
[----:B------:R-:W-:Y:S01]  /*15a0*/  IMAD.MOV.U32 R4, RZ, RZ, RZ ;  /* 0x000000ffff047224 */ /* 0x000fe200078e00ff */
[----:B--2---:R-:W-:Y:S02]  /*15b0*/  SHF.R.S32.HI R79, RZ, 0x1f, R216 ;  /* 0x0000001fff4f7819 */ /* 0x004fe400000114d8 */
[C---:B------:R-:W-:Y:S02]  /*15c0*/  @P4 LEA R232, P0, R216.reuse, c[0x0][0x360], 0x2 ;  /* 0x0000d800d8e84a11 */ /* 0x040fe400078010ff */
[C---:B------:R-:W-:Y:S02]  /*15d0*/  @P2 LEA R2, P1, R216.reuse, c[0x0][0x370], 0x2 ;  /* 0x0000dc00d8022a11 */ /* 0x040fe400078210ff */
[----:B------:R-:W-:-:S02]  /*15e0*/  @P4 LEA.HI.X R233, R216, c[0x0][0x364], R79, 0x2, P0 ;  /* 0x0000d900d8e94a11 */ /* 0x000fc400000f144f */
[----:B------:R-:W-:Y:S02]  /*15f0*/  ISETP.NE.U32.AND P0, PT, RZ, c[0x0][0x350], PT ;  /* 0x0000d400ff007a0c */ /* 0x000fe40003f05070 */
[C---:B------:R-:W-:Y:S01]  /*1600*/  @P2 LEA.HI.X R3, R216.reuse, c[0x0][0x374], R79, 0x2, P1 ;  /* 0x0000dd00d8032a11 */ /* 0x040fe200008f144f */
[----:B------:R1:W5:Y:S01]  /*1610*/  @P4 LDG.E R232, [R232.64] ;  /* 0x00000008e8e84981 */ /* 0x000362000c1e1900 */
[----:B------:R-:W-:Y:S02]  /*1620*/  ISETP.NE.AND.EX P6, PT, RZ, c[0x0][0x354], PT, P0 ;  /* 0x0000d500ff007a0c */ /* 0x000fe40003fc5300 */
[C---:B------:R-:W-:Y:S01]  /*1630*/  LEA R8, P1, R216.reuse, c[0x0][0x350], 0x2 ;  /* 0x0000d400d8087a11 */ /* 0x040fe200078210ff */
[----:B------:R2:W5:Y:S01]  /*1640*/  @P2 LDG.E R82, [R2.64] ;  /* 0x0000000802522981 */ /* 0x000562000c1e1900 */
[C---:B------:R-:W-:Y:S02]  /*1650*/  LEA R14, P2, R216.reuse, c[0x0][0x348], 0x2 ;  /* 0x0000d200d80e7a11 */ /* 0x040fe400078410ff */
[----:B------:R-:W-:-:S02]  /*1660*/  LEA R12, P0, R216, c[0x0][0x358], 0x2 ;  /* 0x0000d600d80c7a11 */ /* 0x000fc400078010ff */
[C-C-:B------:R-:W-:Y:S02]  /*1670*/  LEA.HI.X R15, R216.reuse, c[0x0][0x34c], R79.reuse, 0x2, P2 ;  /* 0x0000d300d80f7a11 */ /* 0x140fe400010f144f */
[C-C-:B------:R-:W-:Y:S02]  /*1680*/  LEA.HI.X R9, R216.reuse, c[0x0][0x354], R79.reuse, 0x2, P1 ;  /* 0x0000d500d8097a11 */ /* 0x140fe400008f144f */
[----:B------:R-:W-:Y:S01]  /*1690*/  LEA.HI.X R13, R216, c[0x0][0x35c], R79, 0x2, P0 ;  /* 0x0000d700d80d7a11 */ /* 0x000fe200000f144f */
[----:B------:R1:W5:Y:S04]  /*16a0*/  @P3 LDG.E R80, [R14.64] ;  /* 0x000000080e503981 */ /* 0x000368000c1e1900 */
[----:B------:R1:W5:Y:S04]  /*16b0*/  @P6 LDG.E R81, [R8.64] ;  /* 0x0000000808516981 */ /* 0x000368000c1e1900 */
[----:B------:R1:W5:Y:S01]  /*16c0*/  @P5 LDG.E R4, [R12.64] ;  /* 0x000000080c045981 */ /* 0x000362000c1e1900 */
[----:B------:R-:W-:Y:S01]  /*16d0*/  YIELD ;  /* 0x0000000000007946 */ /* 0x000fe20003800000 */
[----:B------:R-:W-:-:S02]  /*16e0*/  LOP3.LUT R217, R202, 0xffff, RZ, 0xc0, !PT ;  /* 0x0000ffffcad97812 */ /* 0x000fc400078ec0ff */
[----:B--2---:R-:W-:Y:S01]  /*16f0*/  P2R R2, PR, RZ, 0x40 ;  /* 0x00000040ff027803 */ /* 0x004fe20000000000 */
[----:B------:R-:W-:Y:S05]  /*1700*/  @P4 BRA `(.L_x_2253) ;  /* 0x0000005000004947 */ /* 0x000fea0003800000 */
[----:B-----5:R-:W-:Y:S01]  /*1710*/  MOV R232, c[0x0][0x168] ;  /* 0x00005a0000e87a02 */ /* 0x020fe20000000f00 */
[----:B------:R-:W-:Y:S05]  /*1720*/  @!P3 BRA `(.L_x_2253) ;  /* 0x000000300000b947 */ /* 0x000fea0003800000 */
[----:B------:R-:W2:Y:S04]  /*1730*/  LDG.E R232, [R14.64] ;  /* 0x000000080ee87981 */ /* 0x000ea8000c1e1900 */
[----:B------:R-:W2:Y:S02]  /*1740*/  LDG.E R3, [R14.64+0x4] ;  /* 0x000004080e037981 */ /* 0x000ea4000c1e1900 */
[----:B--2---:R-:W-:Y:S02]  /*1750*/  IADD3 R232, -R232, R3, RZ ;  /* 0x00000003e8e87210 */ /* 0x004fe40007ffe1ff */
.L_x_2253:
[----:B------:R-:W-:-:S04]  /*1760*/  ISETP.NE.U32.AND P0, PT, RZ, c[0x0][0x368], PT ;  /* 0x0000da00ff007a0c */ /* 0x000fc80003f05070 */
[----:B------:R-:W-:-:S13]  /*1770*/  ISETP.NE.AND.EX P0, PT, RZ, c[0x0][0x36c], PT, P0 ;  /* 0x0000db00ff007a0c */ /* 0x000fda0003f05300 */
[----:B------:R-:W-:Y:S05]  /*1780*/  @!P0 BRA `(.L_x_2254) ;  /* 0x0000004000008947 */ /* 0x000fea0003800000 */
[----:B-1----:R-:W-:-:S04]  /*1790*/  LEA R8, P0, R216, c[0x0][0x368], 0x2 ;  /* 0x0000da00d8087a11 */ /* 0x002fc800078010ff */
[----:B------:R-:W-:-:S05]  /*17a0*/  LEA.HI.X R9, R216, c[0x0][0x36c], R79, 0x2, P0 ;  /* 0x0000db00d8097a11 */ /* 0x000fca00000f144f */
[----:B------:R1:W5:Y:S01]  /*17b0*/  LDG.E R3, [R8.64] ;  /* 0x0000000808037981 */ /* 0x000362000c1e1900 */
[----:B------:R-:W-:Y:S05]  /*17c0*/  BRA `(.L_x_2255) ;  /* 0x0000005000007947 */ /* 0x000fea0003800000 */
.L_x_2254:
[----:B------:R-:W-:Y:S01]  /*17d0*/  MOV R3, c[0x0][0x1d0] ;  /* 0x0000740000037a02 */ /* 0x000fe20000000f00 */
[----:B------:R-:W-:Y:S05]  /*17e0*/  @!P6 BRA `(.L_x_2255) ;  /* 0x000000300000e947 */ /* 0x000fea0003800000 */
[----:B------:R-:W2:Y:S04]  /*17f0*/  LDG.E R3, [R8.64] ;  /* 0x0000000808037981 */ /* 0x000ea8000c1e1900 */
[----:B------:R-:W2:Y:S02]  /*1800*/  LDG.E R0, [R8.64+0x4] ;  /* 0x0000040808007981 */ /* 0x000ea4000c1e1900 */
[----:B--2---:R-:W-:Y:S02]  /*1810*/  IADD3 R3, -R3, R0, RZ ;  /* 0x0000000003037210 */ /* 0x004fe40007ffe1ff */
.L_x_2255:
[----:B------:R-:W2:Y:S04]  /*1820*/  @P5 LDG.E R5, [R12.64] ;  /* 0x000000080c055981 */ /* 0x000ea8000c1e1900 */
[----:B-1----:R-:W2:Y:S01]  /*1830*/  @P5 LDG.E R8, [R12.64+0x4] ;  /* 0x000004080c085981 */ /* 0x002ea2000c1e1900 */
[----:B------:R-:W-:Y:S01]  /*1840*/  ISETP.NE.U32.AND P0, PT, RZ, c[0x0][0x378], PT ;  /* 0x0000de00ff007a0c */ /* 0x000fe20003f05070 */
[----:B-----5:R-:W-:-:S03]  /*1850*/  IMAD.MOV.U32 R76, RZ, RZ, R3 ;  /* 0x000000ffff4c7224 */ /* 0x020fc600078e0003 */
[----:B------:R-:W-:Y:S01]  /*1860*/  ISETP.NE.AND.EX P1, PT, RZ, c[0x0][0x37c], PT, P0 ;  /* 0x0000df00ff007a0c */ /* 0x000fe20003f25300 */
[----:B------:R-:W-:Y:S02]  /*1870*/  IMAD.MOV.U32 R231, RZ, RZ, c[0x0][0x2c4] ;  /* 0x0000b100ffe77624 */ /* 0x000fe400078e00ff */
[----:B------:R-:W-:-:S10]  /*1880*/  IMAD.SHL.U32 R201, R201, 0x80, RZ ;  /* 0x00000080c9c97824 */ /* 0x000fd400078e00ff */
[----:B------:R-:W-:-:S04]  /*1890*/  @P1 LEA R14, P0, R216, c[0x0][0x378], 0x2 ;  /* 0x0000de00d80e1a11 */ /* 0x000fc800078010ff */
[----:B------:R-:W-:Y:S02]  /*18a0*/  @P1 LEA.HI.X R15, R216, c[0x0][0x37c], R79, 0x2, P0 ;  /* 0x0000df00d80f1a11 */ /* 0x000fe400000f144f */
[----:B------:R-:W-:Y:S01]  /*18b0*/  ISETP.NE.AND P0, PT, R231, 0x1, PT ;  /* 0x00000001e700780c */ /* 0x000fe20003f05270 */
[----:B------:R-:W-:Y:S01]  /*18c0*/  IMAD.MOV.U32 R86, RZ, RZ, c[0x0][0x228] ;  /* 0x00008a00ff567624 */ /* 0x000fe200078e00ff */
[----:B------:R-:W-:Y:S01]  /*18d0*/  IADD3 R0, R201, 0x7f, RZ ;  /* 0x0000007fc9007810 */ /* 0x000fe20007ffe0ff */
[----:B------:R1:W5:Y:S01]  /*18e0*/  @P1 LDG.E R76, [R14.64] ;  /* 0x000000080e4c1981 */ /* 0x000362000c1e1900 */
[----:B------:R-:W-:Y:S09]  /*18f0*/  BSSY B0, `(.L_x_2256) ;  /* 0x0000035000007945 */ /* 0x000ff20003800000 */
[----:B------:R-:W-:-:S05]  /*1900*/  @P0 IMAD.HI.U32 R7, R0, c[0x0][0x2c8], RZ ;  /* 0x0000b20000070a27 */ /* 0x000fca00078e00ff */
[----:B------:R-:W-:Y:S01]  /*1910*/  @P0 SHF.R.U32.HI R0, RZ, c[0x0][0x2cc], R7 ;  /* 0x0000b300ff000a19 */ /* 0x000fe20000011607 */
[----:B--2---:R-:W-:Y:S01]  /*1920*/  @P5 IMAD.IADD R86, R8, 0x1, -R5 ;  /* 0x0000000108565824 */ /* 0x004fe200078e0a05 */
[C---:B------:R-:W-:Y:S01]  /*1930*/  LOP3.LUT R8, R202.reuse, 0xff000000, RZ, 0xc0, !PT ;  /* 0xff000000ca087812 */ /* 0x040fe200078ec0ff */
[----:B------:R-:W-:Y:S01]  /*1940*/  IMAD.IADD R5, R3, 0x1, -R82 ;  /* 0x0000000103057824 */ /* 0x000fe200078e0a52 */
[----:B------:R-:W-:Y:S02]  /*1950*/  LOP3.LUT R202, R202, 0xff0000, RZ, 0xc0, !PT ;  /* 0x00ff0000caca7812 */ /* 0x000fe400078ec0ff */
[----:B------:R-:W-:Y:S01]  /*1960*/  SHF.R.U32.HI R13, RZ, 0x8, R8 ;  /* 0x00000008ff0d7819 */ /* 0x000fe20000011608 */
[----:B------:R-:W-:-:S03]  /*1970*/  IMAD.IADD R233, R5, 0x1, R86 ;  /* 0x0000000105e97824 */ /* 0x000fc600078e0256 */
[----:B------:R-:W-:Y:S02]  /*1980*/  LEA.HI R13, R202, R13, RZ, 0x10 ;  /* 0x0000000dca0d7211 */ /* 0x000fe400078f80ff */
[C---:B------:R-:W-:Y:S02]  /*1990*/  IADD3 R83, R233.reuse, 0x40, -R232 ;  /* 0x00000040e9537810 */ /* 0x040fe40007ffe8e8 */
[----:B------:R-:W-:Y:S02]  /*19a0*/  IADD3 R12, R233, 0x3f, RZ ;  /* 0x0000003fe90c7810 */ /* 0x000fe40007ffe0ff */
[----:B------:R-:W-:Y:S01]  /*19b0*/  SHF.R.U32.HI R202, RZ, 0x10, R13 ;  /* 0x00000010ffca7819 */ /* 0x000fe2000001160d */
[----:B------:R-:W-:Y:S01]  /*19c0*/  IMAD.IADD R7, R83, 0x1, R0 ;  /* 0x0000000153077824 */ /* 0x000fe200078e0200 */
[----:B------:R-:W-:Y:S02]  /*19d0*/  SHF.R.S32.HI R9, RZ, 0x1f, R12 ;  /* 0x0000001fff097819 */ /* 0x000fe4000001140c */
[----:B------:R-:W-:-:S02]  /*19e0*/  ISETP.NE.AND P1, PT, R202, RZ, PT ;  /* 0x000000ffca00720c */ /* 0x000fc40003f25270 */
[----:B------:R-:W-:Y:S02]  /*19f0*/  SHF.R.S32.HI R0, RZ, 0x1f, R7 ;  /* 0x0000001fff007819 */ /* 0x000fe40000011407 */
[----:B------:R-:W-:Y:S02]  /*1a00*/  LEA.HI R9, R9, R12, RZ, 0x6 ;  /* 0x0000000c09097211 */ /* 0x000fe400078f30ff */
[----:B------:R-:W-:Y:S01]  /*1a10*/  LEA.HI R0, R0, R7, RZ, 0x6 ;  /* 0x0000000700007211 */ /* 0x000fe200078f30ff */
[----:B------:R-:W-:Y:S01]  /*1a20*/  IMAD.MOV.U32 R7, RZ, RZ, RZ ;  /* 0x000000ffff077224 */ /* 0x000fe200078e00ff */
[----:B------:R-:W-:Y:S02]  /*1a30*/  SHF.R.S32.HI R87, RZ, 0x6, R9 ;  /* 0x00000006ff577819 */ /* 0x000fe40000011409 */
[----:B------:R-:W-:Y:S02]  /*1a40*/  SHF.R.S32.HI R0, RZ, 0x6, R0 ;  /* 0x00000006ff007819 */ /* 0x000fe40000011400 */
[----:B------:R-:W-:-:S02]  /*1a50*/  LOP3.LUT R218, R13, 0xff, RZ, 0xc0, !PT ;  /* 0x000000ff0dda7812 */ /* 0x000fc400078ec0ff */
[----:B------:R-:W-:Y:S02]  /*1a60*/  IMNMX R8, R87, R0, PT ;  /* 0x0000000057087217 */ /* 0x000fe40003800200 */
[----:B------:R-:W-:Y:S02]  /*1a70*/  SEL R85, R202, c[0x0][0x338], P1 ;  /* 0x0000ce00ca557a07 */ /* 0x000fe40000800000 */
[----:B------:R-:W-:-:S13]  /*1a80*/  ISETP.GE.AND P0, PT, R8, 0x1, PT ;  /* 0x000000010800780c */ /* 0x000fda0003f06270 */
        /* <DEDUP_REMOVED lines=27> */
.L_x_2257:
[----:B-1----:R-:W-:Y:S05]  /*1c40*/  BSYNC B0 ;  /* 0x0000000000007941 */ /* 0x002fea0003800000 */
.L_x_2256:
[----:B------:R-:W-:Y:S01]  /*1c50*/  IMAD R0, R218, R7, RZ ;  /* 0x00000007da007224 */ /* 0x000fe200078e02ff */
[----:B------:R-:W-:-:S03]  /*1c60*/  SHF.R.S32.HI R84, RZ, 0x1f, R205 ;  /* 0x0000001fff547819 */ /* 0x000fc600000114cd */
[----:B------:R-:W-:Y:S01]  /*1c70*/  IMAD.IADD R7, R0, 0x1, R7 ;  /* 0x0000000100077824 */ /* 0x000fe200078e0207 */
[-C--:B------:R-:W-:Y:S01]  /*1c80*/  LEA.HI R78, R84, R205.reuse, RZ, 0x2 ;  /* 0x000000cd544e7211 */ /* 0x080fe200078f10ff */
[--C-:B------:R-:W-:Y:S01]  /*1c90*/  IMAD R0, R0, 0x40, -R5.reuse ;  /* 0x0000004000007824 */ /* 0x100fe200078e0a05 */
[----:B------:R-:W-:Y:S02]  /*1ca0*/  LEA.HI R12, R84, R205, RZ, 0x5 ;  /* 0x000000cd540c7211 */ /* 0x000fe400078f28ff */
[----:B------:R-:W-:Y:S02]  /*1cb0*/  IMNMX R8, R8, R7, PT ;  /* 0x0000000708087217 */ /* 0x000fe40003800200 */
[----:B------:R-:W-:Y:S02]  /*1cc0*/  IMNMX R0, RZ, R0, !PT ;  /* 0x00000000ff007217 */ /* 0x000fe40007800200 */
[----:B------:R-:W-:Y:S01]  /*1cd0*/  SHF.R.S32.HI R78, RZ, 0x1f, R78 ;  /* 0x0000001fff4e7819 */ /* 0x000fe2000001144e */
[----:B------:R-:W-:Y:S01]  /*1ce0*/  IMAD R7, R8, 0x40, -R5 ;  /* 0x0000004008077824 */ /* 0x000fe200078e0a05 */
[----:B------:R-:W-:-:S02]  /*1cf0*/  SHF.R.U32.HI R14, RZ, 0x6, R0 ;  /* 0x00000006ff0e7819 */ /* 0x000fc40000011600 */
[----:B------:R-:W-:Y:S02]  /*1d00*/  LEA.HI R78, R78, R211, RZ, 0x3 ;  /* 0x000000d34e4e7211 */ /* 0x000fe400078f18ff */
[----:B------:R-:W-:Y:S01]  /*1d10*/  IMNMX R7, R7, R86, PT ;  /* 0x0000005607077217 */ /* 0x000fe20003800200 */
[----:B------:R-:W-:Y:S01]  /*1d20*/  IMAD.MOV.U32 R5, RZ, RZ, R14 ;  /* 0x000000ffff057224 */ /* 0x000fe200078e000e */
[----:B------:R-:W-:Y:S02]  /*1d30*/  LOP3.LUT R78, R78, 0xfffffff8, RZ, 0xc0, !PT ;  /* 0xfffffff84e4e7812 */ /* 0x000fe400078ec0ff */
[----:B------:R-:W-:Y:S02]  /*1d40*/  ISETP.GT.AND P0, PT, R7, R0, PT ;  /* 0x000000000700720c */ /* 0x000fe40003f04270 */
[----:B------:R-:W-:Y:S01]  /*1d50*/  SHF.R.S32.HI R12, RZ, 0x5, R12 ;  /* 0x00000005ff0c7819 */ /* 0x000fe2000001140c */
[----:B------:R-:W-:-:S04]  /*1d60*/  IMAD.IADD R78, R211, 0x1, -R78 ;  /* 0x00000001d34e7824 */ /* 0x000fc800078e0a4e */
[----:B------:R-:W-:Y:S02]  /*1d70*/  IMAD.SHL.U32 R77, R78, 0x40, RZ ;  /* 0x000000404e4d7824 */ /* 0x000fe400078e00ff */
[----:B------:R-:W-:-:S03]  /*1d80*/  IMAD.SHL.U32 R12, R12, 0x200, RZ ;  /* 0x000002000c0c7824 */ /* 0x000fc600078e00ff */
[----:B------:R-:W-:Y:S02]  /*1d90*/  LOP3.LUT R77, R77, 0x1c0, RZ, 0xc0, !PT ;  /* 0x000001c04d4d7812 */ /* 0x000fe400078ec0ff */
[----:B------:R-:W-:Y:S02]  /*1da0*/  @P0 IADD3 R7, R7, 0x3f, RZ ;  /* 0x0000003f07070810 */ /* 0x000fe40007ffe0ff */
[----:B------:R-:W-:Y:S02]  /*1db0*/  SHF.R.U32.HI R13, RZ, 0x3, R77 ;  /* 0x00000003ff0d7819 */ /* 0x000fe4000001164d */
        /* <DEDUP_REMOVED lines=15> */
[----:B------:R-:W-:Y:S02]  /*1eb0*/  SHF.R.S32.HI R221, RZ, 0x1f, R220 ;  /* 0x0000001fffdd7819 */ /* 0x000fe400000114dc */
[----:B------:R-:W-:Y:S02]  /*1ec0*/  IADD3 R17, P0, R7, R4, RZ ;  /* 0x0000000407117210 */ /* 0x000fe40007f1e0ff */
[----:B------:R-:W-:-:S02]  /*1ed0*/  SEL R6, R79, RZ, !P5 ;  /* 0x000000ff4f067207 */ /* 0x000fc40006800000 */
[----:B------:R-:W-:Y:S01]  /*1ee0*/  LEA.HI.X.SX32 R8, R7, R8, 0x1, P0 ;  /* 0x0000000807087211 */ /* 0x000fe200000f0eff */
[----:B------:R-:W-:Y:S01]  /*1ef0*/  IMAD.WIDE.U32 R18, R17, c[0x0][0x238], R220 ;  /* 0x00008e0011127a25 */ /* 0x000fe200078e00dc */
[----:B------:R-:W-:Y:S02]  /*1f00*/  IADD3 R15, R5, -0x1, RZ ;  /* 0xffffffff050f7810 */ /* 0x000fe40007ffe0ff */
[----:B------:R-:W-:Y:S01]  /*1f10*/  IADD3 R152, R3, R81, RZ ;  /* 0x0000005103987210 */ /* 0x000fe20007ffe0ff */
[----:B------:R-:W-:Y:S01]  /*1f20*/  IMAD R0, R8, c[0x0][0x238], RZ ;  /* 0x00008e0008007a24 */ /* 0x000fe200078e02ff */
[----:B------:R-:W-:Y:S01]  /*1f30*/  SEL R148, R216, RZ, !P5 ;  /* 0x000000ffd8947207 */ /* 0x000fe20006800000 */
[----:B------:R-:W-:Y:S01]  /*1f40*/  IMAD.MOV.U32 R3, RZ, RZ, 0x6 ;  /* 0x00000006ff037424 */ /* 0x000fe200078e00ff */
[----:B------:R-:W-:Y:S01]  /*1f50*/  MOV R16, c[0x0][0x238] ;  /* 0x00008e0000107a02 */ /* 0x000fe20000000f00 */
[----:B------:R-:W-:Y:S01]  /*1f60*/  IMAD R0, R17, c[0x0][0x23c], R0 ;  /* 0x00008f0011007a24 */ /* 0x000fe200078e0200 */
[----:B------:R-:W-:Y:S01]  /*1f70*/  SHF.R.S32.HI R4, RZ, 0x1f, R15 ;  /* 0x0000001fff047819 */ /* 0x000fe2000001140f */
[----:B------:R-:W-:Y:S01]  /*1f80*/  IMAD R155, R6, c[0x0][0x248], RZ ;  /* 0x00009200069b7a24 */ /* 0x000fe200078e02ff */
[C---:B------:R-:W-:Y:S01]  /*1f90*/  SHF.L.U64.HI R98, R16.reuse, R3, c[0x0][0x23c] ;  /* 0x00008f0010627619 */ /* 0x040fe20000010203 */
[----:B------:R-:W-:Y:S01]  /*1fa0*/  IMAD.IADD R19, R19, 0x1, R0 ;  /* 0x0000000113137824 */ /* 0x000fe200078e0200 */
[----:B------:R-:W-:Y:S01]  /*1fb0*/  SHF.L.U32 R100, R16, 0x6, RZ ;  /* 0x0000000610647819 */ /* 0x000fe200000006ff */
[----:B------:R-:W-:Y:S01]  /*1fc0*/  IMAD.IADD R0, R86, 0x1, -R7 ;  /* 0x0000000156007824 */ /* 0x000fe200078e0a07 */
[----:B------:R-:W-:Y:S01]  /*1fd0*/  SHF.L.U64.HI R101, R16, R103, c[0x0][0x23c] ;  /* 0x00008f0010657619 */ /* 0x000fe20000010267 */
[----:B------:R-:W-:Y:S01]  /*1fe0*/  IMAD.WIDE.U32 R146, R217, c[0x0][0x240], R18 ;  /* 0x00009000d9927a25 */ /* 0x000fe200078e0012 */
[----:B------:R-:W-:-:S02]  /*1ff0*/  ISETP.GE.AND P5, PT, R220, c[0x0][0x1d4], PT ;  /* 0x00007500dc007a0c */ /* 0x000fc40003fa6270 */
[----:B------:R-:W-:Y:S01]  /*2000*/  ISETP.GE.AND P4, PT, R207, c[0x0][0x1d4], PT ;  /* 0x00007500cf007a0c */ /* 0x000fe20003f86270 */
[----:B------:R-:W-:Y:S01]  /*2010*/  IMAD R147, R217, c[0x0][0x244], R147 ;  /* 0x00009100d9937a24 */ /* 0x000fe200078e0293 */
[----:B------:R-:W-:Y:S01]  /*2020*/  MOV R104, c[0x0][0x258] ;  /* 0x0000960000687a02 */ /* 0x000fe20000000f00 */
[----:B------:R-:W-:Y:S01]  /*2030*/  IMAD R0, R15, -0x40, R0 ;  /* 0xffffffc00f007824 */ /* 0x000fe200078e0200 */
[----:B------:R-:W-:Y:S01]  /*2040*/  SHF.L.U64.HI R94, R96, R3, c[0x0][0x1e4] ;  /* 0x00007900605e7619 */ /* 0x000fe20000010203 */
[----:B------:R-:W-:Y:S01]  /*2050*/  IMAD R155, R148, c[0x0][0x24c], R155 ;  /* 0x00009300949b7a24 */ /* 0x000fe200078e029b */
[----:B------:R-:W-:Y:S01]  /*2060*/  SHF.L.U64.HI R103, R104, R103, c[0x0][0x25c] ;  /* 0x0000970068677619 */ /* 0x000fe20000010267 */
[----:B------:R-:W-:Y:S01]  /*2070*/  IMAD.WIDE.U32 R146, R148, c[0x0][0x248], R146 ;  /* 0x0000920094927a25 */ /* 0x000fe200078e0092 */
[C---:B------:R-:W-:Y:S02]  /*2080*/  ISETP.GE.AND P1, PT, R0.reuse, 0x21, PT ;  /* 0x000000210000780c */ /* 0x040fe40003f26270 */
[----:B------:R-:W-:Y:S01]  /*2090*/  ISETP.GE.AND P2, PT, R0, 0x1, PT ;  /* 0x000000010000780c */ /* 0x000fe20003f46270 */
[----:B------:R-:W-:Y:S01]  /*20a0*/  IMAD R7, R98, R15, RZ ;  /* 0x0000000f62077224 */ /* 0x000fe200078e02ff */
[----:B------:R-:W-:Y:S01]  /*20b0*/  IADD3 R155, R147, R155, RZ ;  /* 0x0000009b939b7210 */ /* 0x000fe20007ffe0ff */
[----:B------:R-:W-:Y:S01]  /*20c0*/  IMAD.MOV.U32 R154, RZ, RZ, R146 ;  /* 0x000000ffff9a7224 */ /* 0x000fe200078e0092 */
[----:B------:R-:W-:Y:S01]  /*20d0*/  SHF.R.S32.HI R0, RZ, 0x1f, R152 ;  /* 0x0000001fff007819 */ /* 0x000fe20000011498 */
[-C--:B------:R-:W-:Y:S01]  /*20e0*/  IMAD R7, R4, R100.reuse, R7 ;  /* 0x0000006404077224 */ /* 0x080fe200078e0207 */
[C---:B------:R-:W-:Y:S01]  /*20f0*/  SHF.L.U64.HI R95, R104.reuse, R3, c[0x0][0x25c] ;  /* 0x00009700685f7619 */ /* 0x040fe20000010203 */
[----:B------:R-:W-:Y:S01]  /*2100*/  IMAD.WIDE.U32 R18, R15, R100, R154 ;  /* 0x000000640f127225 */ /* 0x000fe200078e009a */
[----:B------:R-:W-:-:S02]  /*2110*/  SHF.L.U32 R97, R104, 0x6, RZ ;  /* 0x0000000668617819 */ /* 0x000fc400000006ff */
[----:B------:R-:W-:Y:S01]  /*2120*/  SHF.R.S32.HI R143, RZ, 0x1f, R142 ;  /* 0x0000001fff8f7819 */ /* 0x000fe2000001148e */
[----:B------:R-:W-:Y:S01]  /*2130*/  IMAD.SHL.U32 R102, R16, 0x20, RZ ;  /* 0x0000002010667824 */ /* 0x000fe200078e00ff */
[----:B------:R-:W-:Y:S01]  /*2140*/  IADD3 R16, R19, R7, RZ ;  /* 0x0000000713107210 */ /* 0x000fe20007ffe0ff */
[----:B------:R-:W-:Y:S01]  /*2150*/  IMAD R8, R8, c[0x0][0x258], RZ ;  /* 0x0000960008087a24 */ /* 0x000fe200078e02ff */
[----:B------:R-:W-:Y:S01]  /*2160*/  @P2 LEA R26, P3, R18, c[0x0][0x220], 0x1 ;  /* 0x00008800121a2a11 */ /* 0x000fe200078608ff */
[C---:B------:R-:W-:Y:S01]  /*2170*/  IMAD.WIDE.U32 R20, R17.reuse, c[0x0][0x258], R220 ;  /* 0x0000960011147a25 */ /* 0x040fe200078e00dc */
[----:B------:R-:W-:Y:S02]  /*2180*/  @P1 IADD3 R7, P0, R102, R18, RZ ;  /* 0x0000001266071210 */ /* 0x000fe40007f1e0ff */
[----:B------:R-:W-:Y:S01]  /*2190*/  @P2 LEA.HI.X R27, R18, c[0x0][0x224], R16, 0x1, P3 ;  /* 0x00008900121b2a11 */ /* 0x000fe200018f0c10 */
[----:B------:R-:W-:Y:S01]  /*21a0*/  IMAD R8, R17, c[0x0][0x25c], R8 ;  /* 0x0000970011087a24 */ /* 0x000fe200078e0208 */
[----:B------:R-:W-:Y:S01]  /*21b0*/  ISETP.GE.AND P3, PT, R206, c[0x0][0x1d4], PT ;  /* 0x00007500ce007a0c */ /* 0x000fe20003f66270 */
[----:B------:R-:W-:Y:S01]  /*21c0*/  IMAD R9, R0, c[0x0][0x1e0], RZ ;  /* 0x0000780000097a24 */ /* 0x000fe200078e02ff */
[----:B------:R-:W-:Y:S01]  /*21d0*/  SHF.R.S32.HI R141, RZ, 0x1f, R140 ;  /* 0x0000001fff8d7819 */ /* 0x000fe2000001148c */
[----:B------:R-:W-:Y:S01]  /*21e0*/  IMAD.WIDE.U32 R22, R152, c[0x0][0x1e0], RZ ;  /* 0x0000780098167a25 */ /* 0x000fe200078e00ff */
[----:B------:R-:W-:Y:S01]  /*21f0*/  IADD3 R21, R21, R8, RZ ;  /* 0x0000000815157210 */ /* 0x000fe20007ffe0ff */
[----:B------:R-:W-:Y:S01]  /*2200*/  @!PT LDS RZ, [RZ] ;  /* 0x00000000fffff984 */ /* 0x000fe20000000800 */
[----:B------:R-:W-:Y:S01]  /*2210*/  @!PT LDS RZ, [RZ] ;  /* 0x00000000fffff984 */ /* 0x000fe20000000800 */
[----:B------:R-:W-:Y:S01]  /*2220*/  @!PT LDS RZ, [RZ] ;  /* 0x00000000fffff984 */ /* 0x000fe20000000800 */
[----:B------:R1:W-:Y:S02]  /*2230*/  @P2 LDGSTS.E.BYPASS.LTC128B.128 [R138+0xc100], [R26.64], !P5 ;  /* 0x0c1000001a8a2fae */ /* 0x0003e4000e901d48 */
[----:B------:R-:W-:Y:S01]  /*2240*/  @P1 IMAD.X R8, R16, 0x1, R101, P0 ;  /* 0x0000000110081824 */ /* 0x000fe200000e0665 */
[----:B------:R-:W-:Y:S01]  /*2250*/  @P1 LEA R24, P0, R7, c[0x0][0x220], 0x1 ;  /* 0x0000880007181a11 */ /* 0x000fe200078008ff */
[----:B------:R-:W-:Y:S01]  /*2260*/  IMAD R9, R152, c[0x0][0x1e4], R9 ;  /* 0x0000790098097a24 */ /* 0x000fe200078e0209 */
[----:B------:R1:W-:Y:S01]  /*2270*/  @P2 LDGSTS.E.BYPASS.LTC128B.128 [R138+0xe100], [R26.64+0x80], !P4 ;  /* 0x0e1000801a8a2fae */ /* 0x0003e2000e101d48 */
[----:B------:R-:W-:Y:S01]  /*2280*/  IMAD.WIDE.U32 R20, R217, c[0x0][0x260], R20 ;  /* 0x00009800d9147a25 */ /* 0x000fe200078e0014 */
[----:B------:R-:W-:-:S02]  /*2290*/  @P1 LEA.HI.X R25, R7, c[0x0][0x224], R8, 0x1, P0 ;  /* 0x0000890007191a11 */ /* 0x000fc400000f0c08 */
[----:B------:R-:W-:Y:S01]  /*22a0*/  ISETP.NE.AND P0, PT, R2, RZ, PT ;  /* 0x000000ff0200720c */ /* 0x000fe20003f05270 */
[----:B------:R-:W-:Y:S01]  /*22b0*/  IMAD.IADD R23, R23, 0x1, R9 ;  /* 0x0000000117177824 */ /* 0x000fe200078e0209 */
[----:B------:R-:W-:Y:S01]  /*22c0*/  SHF.R.S32.HI R9, RZ, 0x1f, R211 ;  /* 0x0000001fff097819 */ /* 0x000fe200000114d3 */
[----:B------:R-:W-:Y:S01]  /*22d0*/  IMAD R91, R6, c[0x0][0x268], RZ ;  /* 0x00009a00065b7a24 */ /* 0x000fe200078e02ff */
[----:B------:R-:W-:Y:S01]  /*22e0*/  MOV R6, R20 ;  /* 0x0000001400067202 */ /* 0x000fe20000000f00 */
[C---:B------:R-:W-:Y:S01]  /*22f0*/  IMAD.WIDE.U32 R150, R217.reuse, c[0x0][0x1e8], R22 ;  /* 0x00007a00d9967a25 */ /* 0x040fe200078e0016 */
[----:B------:R1:W-:Y:S03]  /*2300*/  @P2 LDGSTS.E.BYPASS.LTC128B.128 [R138+0x10100], [R26.64+0x100], !P3 ;  /* 0x101001001a8a2fae */ /* 0x0003e6000d901d48 */
[----:B------:R-:W-:Y:S01]  /*2310*/  IMAD R7, R217, c[0x0][0x264], R21 ;  /* 0x00009900d9077a24 */ /* 0x000fe200078e0215 */
[----:B------:R1:W-:Y:S01]  /*2320*/  @P1 LDGSTS.E.BYPASS.LTC128B.128 [R138+0xd100], [R24.64], !P5 ;  /* 0x0d100000188a1fae */ /* 0x0003e2000e901d48 */
[----:B------:R-:W-:-:S02]  /*2330*/  IMAD R2, R9, c[0x0][0x1e0], RZ ;  /* 0x0000780009027a24 */ /* 0x000fc400078e02ff */
[----:B------:R-:W-:Y:S01]  /*2340*/  IMAD R151, R217, c[0x0][0x1ec], R151 ;  /* 0x00007b00d9977a24 */ /* 0x000fe200078e0297 */
[----:B------:R1:W-:Y:S01]  /*2350*/  @P1 LDGSTS.E.BYPASS.LTC128B.128 [R138+0xf100], [R24.64+0x80], !P4 ;  /* 0x0f100080188a1fae */ /* 0x0003e2000e101d48 */
[C---:B------:R-:W-:Y:S02]  /*2360*/  IMAD R91, R148.reuse, c[0x0][0x26c], R91 ;  /* 0x00009b00945b7a24 */ /* 0x040fe400078e025b */
[----:B------:R-:W-:Y:S01]  /*2370*/  IMAD.WIDE.U32 R148, R148, c[0x0][0x268], R6 ;  /* 0x00009a0094947a25 */ /* 0x000fe200078e0006 */
[----:B------:R1:W-:Y:S03]  /*2380*/  @P1 LDGSTS.E.BYPASS.LTC128B.128 [R138+0x11100], [R24.64+0x100], !P3 ;  /* 0x11100100188a1fae */ /* 0x0003e6000d901d48 */
[----:B------:R-:W-:Y:S01]  /*2390*/  IMAD R99, R211, c[0x0][0x1e4], R2 ;  /* 0x00007900d3637a24 */ /* 0x000fe200078e0202 */
[----:B------:R-:W0:Y:S01]  /*23a0*/  LDGDEPBAR ;  /* 0x00000000000079af */ /* 0x000e220000000000 */
[----:B------:R-:W-:Y:S01]  /*23b0*/  WARPSYNC 0xffffffff ;  /* 0xffffffff00007948 */ /* 0x000fe20003800000 */
[----:B------:R-:W-:Y:S01]  /*23c0*/  IMAD.SHL.U32 R96, R96, 0x40, RZ ;  /* 0x0000004060607824 */ /* 0x000fe200078e00ff */
[----:B------:R-:W-:Y:S01]  /*23d0*/  IADD3 R91, R149, R91, RZ ;  /* 0x0000005b955b7210 */ /* 0x000fe20007ffe0ff */
[----:B------:R-:W-:Y:S01]  /*23e0*/  IMAD.SHL.U32 R104, R104, 0x20, RZ ;  /* 0x0000002068687824 */ /* 0x000fe200078e00ff */
[----:B------:R-:W-:-:S02]  /*23f0*/  IADD3 R99, R157, R99, RZ ;  /* 0x000000639d637210 */ /* 0x000fc40007ffe0ff */
        /* <DEDUP_REMOVED lines=12> */
[----:B-----5:R-:W-:Y:S01]  /*24c0*/  SHF.R.S32.HI R117, RZ, 0x1f, R76 ;  /* 0x0000001fff757819 */ /* 0x020fe2000001144c */
[----:B------:R-:W-:Y:S02]  /*24d0*/  IMAD.MOV.U32 R90, RZ, RZ, R148 ;  /* 0x000000ffff5a7224 */ /* 0x000fe400078e0094 */
[-C--:B------:R-:W-:Y:S01]  /*24e0*/  IMAD R4, R4, R97.reuse, R2 ;  /* 0x0000006104047224 */ /* 0x080fe200078e0202 */
[----:B------:R-:W-:Y:S01]  /*24f0*/  ULDC.U8 UR4, c[0x0][0x298] ;  /* 0x0000a60000047ab9 */ /* 0x000fe20000000000 */
[----:B------:R-:W-:-:S04]  /*2500*/  IMAD.WIDE.U32 R6, R15, R97, R90 ;  /* 0x000000610f067225 */ /* 0x000fc800078e005a */
[----:B------:R-:W-:Y:S01]  /*2510*/  IMAD.IADD R4, R7, 0x1, R4 ;  /* 0x0000000107047824 */ /* 0x000fe200078e0204 */
[----:B------:R-:W-:Y:S01]  /*2520*/  @P0 IADD3 R17, R5, -0x2, RZ ;  /* 0xfffffffe05110810 */ /* 0x000fe20007ffe0ff */
[----:B------:R-:W-:Y:S01]  /*2530*/  IMAD.MOV.U32 R92, RZ, RZ, 0x1 ;  /* 0x00000001ff5c7424 */ /* 0x000fe200078e00ff */
[----:B------:R-:W-:Y:S01]  /*2540*/  @P2 LEA R18, P6, R6, c[0x0][0x250], 0x1 ;  /* 0x0000940006122a11 */ /* 0x000fe200078c08ff */
[----:B------:R-:W-:Y:S01]  /*2550*/  IMAD R158, R9, c[0x0][0x280], RZ ;  /* 0x0000a000099e7a24 */ /* 0x000fe200078e02ff */
[----:B------:R-:W-:Y:S01]  /*2560*/  @P0 SHF.R.S32.HI R2, RZ, 0x1f, R17 ;  /* 0x0000001fff020819 */ /* 0x000fe20000011411 */
[----:B------:R-:W-:Y:S01]  /*2570*/  @P0 IMAD R7, R98, R17, RZ ;  /* 0x0000001162070224 */ /* 0x000fe200078e02ff */
[----:B------:R-:W-:Y:S01]  /*2580*/  @P2 LEA.HI.X R19, R6, c[0x0][0x254], R4, 0x1, P6 ;  /* 0x0000950006132a11 */ /* 0x000fe200030f0c04 */
[----:B------:R-:W-:Y:S01]  /*2590*/  @P0 IMAD.WIDE.U32 R16, R17, R100, R154 ;  /* 0x0000006411100225 */ /* 0x000fe200078e009a */
[----:B------:R-:W-:-:S03]  /*25a0*/  @P1 IADD3 R5, P6, R104, R6, RZ ;  /* 0x0000000668051210 */ /* 0x000fc60007fde0ff */
[----:B------:R-:W-:Y:S01]  /*25b0*/  @P0 IMAD R2, R2, R100, R7 ;  /* 0x0000006402020224 */ /* 0x000fe200078e0207 */
[----:B------:R-:W-:Y:S01]  /*25c0*/  @!PT LDS RZ, [RZ] ;  /* 0x00000000fffff984 */ /* 0x000fe20000000800 */
[----:B------:R-:W-:Y:S01]  /*25d0*/  @!PT LDS RZ, [RZ] ;  /* 0x00000000fffff984 */ /* 0x000fe20000000800 */
[----:B------:R-:W-:Y:S01]  /*25e0*/  @!PT LDS RZ, [RZ] ;  /* 0x00000000fffff984 */ /* 0x000fe20000000800 */
[----:B------:R1:W-:Y:S01]  /*25f0*/  @P2 LDGSTS.E.BYPASS.LTC128B.128 [R138+0x100], [R18.64], !P5 ;  /* 0x00100000128a2fae */ /* 0x0003e2000e901d48 */
[----:B------:R-:W-:Y:S02]  /*2600*/  IMAD.MOV.U32 R7, RZ, RZ, c[0x0][0x27c] ;  /* 0x00009f00ff077624 */ /* 0x000fe400078e00ff */
[----:B------:R-:W-:Y:S01]  /*2610*/  @P1 IMAD.X R4, R4, 0x1, R103, P6 ;  /* 0x0000000104041824 */ /* 0x000fe200030e0667 */
[----:B------:R1:W-:Y:S01]  /*2620*/  @P2 LDGSTS.E.BYPASS.LTC128B.128 [R138+0x2100], [R18.64+0x80], !P4 ;  /* 0x02100080128a2fae */ /* 0x0003e2000e101d48 */
[----:B------:R-:W-:Y:S01]  /*2630*/  IMAD.SHL.U32 R7, R7, 0x2, RZ ;  /* 0x0000000207077824 */ /* 0x000fe200078e00ff */
[----:B------:R-:W-:Y:S01]  /*2640*/  @P0 LEA R20, P6, R16, c[0x0][0x220], 0x1 ;  /* 0x0000880010140a11 */ /* 0x000fe200078c08ff */
[----:B------:R-:W-:Y:S01]  /*2650*/  @P0 IMAD.IADD R2, R17, 0x1, R2 ;  /* 0x0000000111020824 */ /* 0x000fe200078e0202 */
[----:B------:R1:W-:Y:S01]  /*2660*/  @P2 LDGSTS.E.BYPASS.LTC128B.128 [R138+0x4100], [R18.64+0x100], !P3 ;  /* 0x04100100128a2fae */ /* 0x0003e2000d901d48 */
[----:B------:R-:W-:Y:S01]  /*2670*/  @P1 LEA R24, P2, R5, c[0x0][0x250], 0x1 ;  /* 0x0000940005181a11 */ /* 0x000fe200078408ff */
[----:B------:R-:W-:Y:S01]  /*2680*/  IMAD.WIDE.U32 R22, R217, c[0x0][0x210], R142 ;  /* 0x00008400d9167a25 */ /* 0x000fe200078e008e */
[----:B------:R-:W-:-:S02]  /*2690*/  IADD3 R8, -R7, c[0x0][0x1d4], RZ ;  /* 0x0000750007087a10 */ /* 0x000fc40007ffe1ff */
[----:B------:R-:W-:Y:S01]  /*26a0*/  @P1 LEA.HI.X R25, R5, c[0x0][0x254], R4, 0x1, P2 ;  /* 0x0000950005191a11 */ /* 0x000fe200010f0c04 */
[----:B------:R-:W-:Y:S01]  /*26b0*/  IMAD R158, R211, c[0x0][0x284], R158 ;  /* 0x0000a100d39e7a24 */ /* 0x000fe200078e029e */
[----:B------:R-:W-:Y:S01]  /*26c0*/  ISETP.GE.AND P2, PT, R142, c[0x0][0x27c], PT ;  /* 0x00009f008e007a0c */ /* 0x000fe20003f46270 */
[----:B------:R-:W-:Y:S01]  /*26d0*/  IMAD R123, R123, c[0x0][0x218], RZ ;  /* 0x000086007b7b7a24 */ /* 0x000fe200078e02ff */
[----:B------:R-:W-:Y:S01]  /*26e0*/  @P0 LEA.HI.X R21, R16, c[0x0][0x224], R2, 0x1, P6 ;  /* 0x0000890010150a11 */ /* 0x000fe200030f0c02 */
[----:B------:R-:W-:Y:S01]  /*26f0*/  IMAD.WIDE.U32 R16, R211, c[0x0][0x280], R140 ;  /* 0x0000a000d3107a25 */ /* 0x000fe200078e008c */
[----:B------:R-:W-:Y:S01]  /*2700*/  ISETP.GE.AND P6, PT, R137, c[0x0][0x27c], PT ;  /* 0x00009f0089007a0c */ /* 0x000fe20003fc6270 */
[----:B------:R2:W-:Y:S01]  /*2710*/  @P1 LDGSTS.E.BYPASS.LTC128B.128 [R138+0x1100], [R24.64], !P5 ;  /* 0x01100000188a1fae */ /* 0x0005e2000e901d48 */
[----:B------:R-:W-:Y:S01]  /*2720*/  SEL R5, RZ, c[0x0][0x27c], !P2 ;  /* 0x00009f00ff057a07 */ /* 0x000fe20005000000 */
[----:B------:R-:W-:Y:S01]  /*2730*/  IMAD.WIDE.U32 R162, R211, c[0x0][0x280], R142 ;  /* 0x0000a000d3a27a25 */ /* 0x000fe200078e008e */
[----:B------:R-:W-:Y:S01]  /*2740*/  SEL R2, RZ, c[0x0][0x27c], !P6 ;  /* 0x00009f00ff027a07 */ /* 0x000fe20007000000 */
[----:B------:R2:W-:Y:S02]  /*2750*/  @P1 LDGSTS.E.BYPASS.LTC128B.128 [R138+0x3100], [R24.64+0x80], !P4 ;  /* 0x03100080188a1fae */ /* 0x0005e4000e101d48 */
[----:B------:R-:W-:-:S02]  /*2760*/  IMAD R23, R217, c[0x0][0x214], R23 ;  /* 0x00008500d9177a24 */ /* 0x000fc400078e0217 */
[----:B------:R-:W-:Y:S01]  /*2770*/  IMAD.IADD R159, R158, 0x1, R17 ;  /* 0x000000019e9f7824 */ /* 0x000fe200078e0211 */
[----:B------:R2:W-:Y:S01]  /*2780*/  @P1 LDGSTS.E.BYPASS.LTC128B.128 [R138+0x5100], [R24.64+0x100], !P3 ;  /* 0x05100100188a1fae */ /* 0x0005e2000d901d48 */
[C---:B------:R-:W-:Y:S02]  /*2790*/  IMAD R123, R144.reuse, c[0x0][0x21c], R123 ;  /* 0x00008700907b7a24 */ /* 0x040fe400078e027b */
[----:B------:R-:W-:Y:S01]  /*27a0*/  IMAD.IADD R163, R163, 0x1, R158 ;  /* 0x00000001a3a37824 */ /* 0x000fe200078e029e */
[----:B------:R-:W0:Y:S01]  /*27b0*/  LDGDEPBAR ;  /* 0x00000000000079af */ /* 0x000e220000000000 */
[----:B------:R-:W-:Y:S01]  /*27c0*/  IMAD.WIDE.U32 R144, R144, c[0x0][0x218], R22 ;  /* 0x0000860090907a25 */ /* 0x000fe200078e0016 */
[CC--:B-1----:R-:W-:Y:S02]  /*27d0*/  SEL R18, R7.reuse, R8.reuse, !P2 ;  /* 0x0000000807127207 */ /* 0x0c2fe40005000000 */
[----:B------:R-:W-:Y:S01]  /*27e0*/  ISETP.GE.AND P2, PT, R136, c[0x0][0x27c], PT ;  /* 0x00009f0088007a0c */ /* 0x000fe20003f46270 */
[----:B------:R-:W-:Y:S01]  /*27f0*/  IMAD.MOV.U32 R158, RZ, RZ, R16 ;  /* 0x000000ffff9e7224 */ /* 0x000fe200078e0010 */
[-C--:B------:R-:W-:Y:S01]  /*2800*/  SEL R19, R7, R8.reuse, !P6 ;  /* 0x0000000807137207 */ /* 0x080fe20007000000 */
[----:B------:R-:W-:Y:S01]  /*2810*/  IMAD R160, R9, c[0x0][0x290], RZ ;  /* 0x0000a40009a07a24 */ /* 0x000fe200078e02ff */
[----:B------:R-:W-:Y:S01]  /*2820*/  SEL R8, R7, R8, !P2 ;  /* 0x0000000807087207 */ /* 0x000fe20005000000 */
[----:B------:R2:W-:Y:S01]  /*2830*/  @P0 LDGSTS.E.BYPASS.LTC128B.128 [R138+0x12100], [R20.64], !P5 ;  /* 0x12100000148a0fae */ /* 0x0005e2000e901d48 */
[C---:B------:R-:W-:Y:S01]  /*2840*/  IADD3 R152, P6, R211.reuse, R152, RZ ;  /* 0x00000098d3987210 */ /* 0x040fe20007fde0ff */
[----:B------:R-:W-:Y:S01]  /*2850*/  IMAD R160, R211, c[0x0][0x294], R160 ;  /* 0x0000a500d3a07a24 */ /* 0x000fe200078e02a0 */
[----:B------:R-:W-:Y:S01]  /*2860*/  SEL R7, RZ, c[0x0][0x27c], !P2 ;  /* 0x00009f00ff077a07 */ /* 0x000fe20005000000 */
[----:B------:R2:W-:Y:S01]  /*2870*/  @P0 LDGSTS.E.BYPASS.LTC128B.128 [R138+0x14100], [R20.64+0x80], !P4 ;  /* 0x14100080148a0fae */ /* 0x0005e2000e101d48 */
[----:B------:R-:W-:Y:S01]  /*2880*/  ISETP.LE.AND P2, PT, R92, c[0x0][0x27c], PT ;  /* 0x00009f005c007a0c */ /* 0x000fe20003f43270 */
[----:B------:R-:W-:Y:S01]  /*2890*/  IMAD.X R153, R0, 0x1, R9, P6 ;  /* 0x0000000100997824 */ /* 0x000fe200030e0609 */
[----:B------:R-:W-:Y:S01]  /*28a0*/  LOP3.LUT P6, RZ, R78, 0x4, RZ, 0xc0, !PT ;  /* 0x000000044eff7812 */ /* 0x000fe200078cc0ff */
[----:B------:R-:W-:Y:S01]  /*28b0*/  IMAD.IADD R22, R136, 0x1, R7 ;  /* 0x0000000188167824 */ /* 0x000fe200078e0207 */
[----:B------:R-:W-:Y:S01]  /*28c0*/  P2R R0, PR, RZ, 0x4 ;  /* 0x00000004ff007803 */ /* 0x000fe20000000000 */
[----:B------:R-:W-:Y:S01]  /*28d0*/  IMAD.IADD R0, R142, 0x1, R5 ;  /* 0x000000018e007824 */ /* 0x000fe200078e0205 */
[----:B------:R-:W-:Y:S01]  /*28e0*/  SHF.R.S32.HI R7, RZ, 0x1f, R8 ;  /* 0x0000001fff077819 */ /* 0x000fe20000011408 */
[----:B------:R-:W-:Y:S01]  /*28f0*/  IMAD.IADD R5, R137, 0x1, R2 ;  /* 0x0000000189057824 */ /* 0x000fe200078e0202 */
[----:B------:R-:W-:Y:S01]  /*2900*/  SHF.R.S32.HI R9, RZ, 0x1f, R22 ;  /* 0x0000001fff097819 */ /* 0x000fe20000011416 */
[----:B------:R2:W-:Y:S01]  /*2910*/  @P0 LDGSTS.E.BYPASS.LTC128B.128 [R138+0x16100], [R20.64+0x100], !P3 ;  /* 0x16100100148a0fae */ /* 0x0005e2000d901d48 */
[----:B------:R-:W-:Y:S01]  /*2920*/  SHF.R.S32.HI R17, RZ, 0x1f, R0 ;  /* 0x0000001fff117819 */ /* 0x000fe20000011400 */
[----:B------:R-:W-:Y:S01]  /*2930*/  IMAD.WIDE.U32 R164, R211, c[0x0][0x290], R142 ;  /* 0x0000a400d3a47a25 */ /* 0x000fe200078e008e */
[----:B------:R-:W-:-:S02]  /*2940*/  SHF.R.S32.HI R16, RZ, 0x1f, R5 ;  /* 0x0000001fff107819 */ /* 0x000fc40000011405 */
[-C--:B------:R-:W-:Y:S01]  /*2950*/  LEA.HI R6, R17, R0.reuse, RZ, 0x3 ;  /* 0x0000000011067211 */ /* 0x080fe200078f18ff */
[----:B------:R-:W-:Y:S01]  /*2960*/  IMAD.WIDE.U32 R26, R211, c[0x0][0x290], R140 ;  /* 0x0000a400d31a7a25 */ /* 0x000fe200078e008c */
[----:B------:R-:W-:Y:S02]  /*2970*/  LEA.HI R17, R17, R0, RZ, 0x6 ;  /* 0x0000000011117211 */ /* 0x000fe400078f30ff */
[-C--:B------:R-:W-:Y:S01]  /*2980*/  LEA.HI R4, R16, R5.reuse, RZ, 0x3 ;  /* 0x0000000510047211 */ /* 0x080fe200078f18ff */
[----:B------:R-:W-:Y:S01]  /*2990*/  IMAD.IADD R165, R165, 0x1, R160 ;  /* 0x00000001a5a57824 */ /* 0x000fe200078e02a0 */
[----:B------:R-:W-:Y:S01]  /*29a0*/  SHF.R.S32.HI R0, RZ, 0x1f, R19 ;  /* 0x0000001fff007819 */ /* 0x000fe20000011413 */
[----:B------:R-:W-:Y:S01]  /*29b0*/  IMAD.IADD R161, R160, 0x1, R27 ;  /* 0x00000001a0a17824 */ /* 0x000fe200078e021b */
[----:B------:R-:W-:Y:S01]  /*29c0*/  LEA.HI R16, R16, R5, RZ, 0x6 ;  /* 0x0000000510107211 */ /* 0x000fe200078f30ff */
[----:B------:R-:W-:Y:S01]  /*29d0*/  IMAD.MOV.U32 R160, RZ, RZ, R26 ;  /* 0x000000ffffa07224 */ /* 0x000fe200078e001a */
[-C--:B------:R-:W-:Y:S01]  /*29e0*/  LEA.HI R2, R9, R22.reuse, RZ, 0x3 ;  /* 0x0000001609027211 */ /* 0x080fe200078f18ff */
[----:B------:R-:W-:Y:S01]  /*29f0*/  IMAD R119, R117, c[0x0][0x290], RZ ;  /* 0x0000a40075777a24 */ /* 0x000fe200078e02ff */
[----:B------:R-:W-:Y:S01]  /*2a00*/  LEA.HI R0, R0, R19, RZ, 0x4 ;  /* 0x0000001300007211 */ /* 0x000fe200078f20ff */
[----:B------:R-:W-:Y:S01]  /*2a10*/  IMAD.SHL.U32 R19, R17, 0x40, RZ ;  /* 0x0000004011137824 */ /* 0x000fe200078e00ff */
[----:B------:R-:W-:Y:S01]  /*2a20*/  LEA.HI R9, R9, R22, RZ, 0x6 ;  /* 0x0000001609097211 */ /* 0x000fe200078f30ff */
[----:B------:R-:W-:Y:S01]  /*2a30*/  IMAD.SHL.U32 R17, R16, 0x40, RZ ;  /* 0x0000004010117824 */ /* 0x000fe200078e00ff */
[----:B------:R-:W-:Y:S01]  /*2a40*/  LOP3.LUT R22, R77, 0x38, R4, 0xf8, !PT ;  /* 0x000000384d167812 */ /* 0x000fe200078ef804 */
[----:B------:R-:W-:Y:S01]  /*2a50*/  IMAD R117, R117, c[0x0][0x280], RZ ;  /* 0x0000a00075757a24 */ /* 0x000fe200078e02ff */
[----:B------:R-:W-:Y:S01]  /*2a60*/  LEA.HI R7, R7, R8, RZ, 0x4 ;  /* 0x0000000807077211 */ /* 0x000fe200078f20ff */
[----:B------:R-:W-:Y:S01]  /*2a70*/  IMAD.SHL.U32 R8, R9, 0x40, RZ ;  /* 0x0000004009087824 */ /* 0x000fe200078e00ff */
[----:B------:R-:W-:Y:S01]  /*2a80*/  LOP3.LUT R9, R17, 0xfffff000, RZ, 0xc0, !PT ;  /* 0xfffff00011097812 */ /* 0x000fe200078ec0ff */
[----:B------:R-:W-:Y:S01]  /*2a90*/  IMAD.MOV.U32 R108, RZ, RZ, c[0x0][0x290] ;  /* 0x0000a400ff6c7624 */ /* 0x000fe200078e00ff */
[----:B------:R-:W-:Y:S01]  /*2aa0*/  LOP3.LUT R113, R22, R13, RZ, 0x3c, !PT ;  /* 0x0000000d16717212 */ /* 0x000fe200078e3cff */
[----:B------:R-:W-:Y:S01]  /*2ab0*/  IMAD.MOV.U32 R112, RZ, RZ, c[0x0][0x280] ;  /* 0x0000a000ff707624 */ /* 0x000fe200078e00ff */
[----:B------:R-:W-:Y:S01]  /*2ac0*/  SHF.R.S32.HI R7, RZ, 0x4, R7 ;  /* 0x00000004ff077819 */ /* 0x000fe20000011407 */
[C---:B------:R-:W-:Y:S01]  /*2ad0*/  IMAD R119, R76.reuse, c[0x0][0x294], R119 ;  /* 0x0000a5004c777a24 */ /* 0x040fe200078e0277 */
[----:B------:R-:W-:Y:S01]  /*2ae0*/  IADD3 R113, R113, R9, R12 ;  /* 0x0000000971717210 */ /* 0x000fe20007ffe00c */
[C---:B------:R-:W-:Y:S01]  /*2af0*/  IMAD R117, R76.reuse, c[0x0][0x284], R117 ;  /* 0x0000a1004c757a24 */ /* 0x040fe200078e0275 */
[----:B------:R-:W-:Y:S01]  /*2b00*/  SHF.R.S32.HI R9, RZ, 0x4, R0 ;  /* 0x00000004ff097819 */ /* 0x000fe20000011400 */
[----:B------:R-:W-:Y:S01]  /*2b10*/  IMAD.WIDE.U32 R164, R76, c[0x0][0x290], R164 ;  /* 0x0000a4004ca47a25 */ /* 0x000fe200078e00a4 */
[----:B------:R-:W-:-:S02]  /*2b20*/  SHF.R.S32.HI R5, RZ, 0x1f, R18 ;  /* 0x0000001fff057819 */ /* 0x000fc40000011412 */
[----:B------:R-:W-:Y:S01]  /*2b30*/  LEA.HI.SX32 R114, R2, R7, 0x1d ;  /* 0x0000000702727211 */ /* 0x000fe200078feaff */
[----:B------:R-:W-:Y:S01]  /*2b40*/  IMAD.WIDE.U32 R162, R76, c[0x0][0x280], R162 ;  /* 0x0000a0004ca27a25 */ /* 0x000fe200078e00a2 */
[----:B------:R-:W-:Y:S02]  /*2b50*/  LEA.HI.SX32 R116, R4, R9, 0x1d ;  /* 0x0000000904747211 */ /* 0x000fe400078feaff */
[----:B------:R-:W-:Y:S01]  /*2b60*/  LEA.HI R5, R5, R18, RZ, 0x4 ;  /* 0x0000001205057211 */ /* 0x000fe200078f20ff */
[C---:B------:R-:W-:Y:S01]  /*2b70*/  IMAD.WIDE.U32 R160, R76.reuse, c[0x0][0x290], R160 ;  /* 0x0000a4004ca07a25 */ /* 0x040fe200078e00a0 */
[----:B------:R-:W-:Y:S02]  /*2b80*/  SHF.R.S32.HI R9, RZ, 0x1f, R114 ;  /* 0x0000001fff097819 */ /* 0x000fe40000011472 */
[----:B------:R-:W-:Y:S01]  /*2b90*/  LOP3.LUT R18, R77, 0x38, R2, 0xf8, !PT ;  /* 0x000000384d127812 */ /* 0x000fe200078ef802 */
[----:B------:R-:W-:Y:S01]  /*2ba0*/  IMAD.WIDE.U32 R158, R76, c[0x0][0x280], R158 ;  /* 0x0000a0004c9e7a25 */ /* 0x000fe200078e009e */
[----:B------:R-:W-:-:S02]  /*2bb0*/  LEA.HI R0, R9, R114, RZ, 0x3 ;  /* 0x0000007209007211 */ /* 0x000fc400078f18ff */
[----:B------:R-:W-:Y:S01]  /*2bc0*/  LOP3.LUT R8, R8, 0xfffff000, RZ, 0xc0, !PT ;  /* 0xfffff00008087812 */ /* 0x000fe200078ec0ff */
[----:B------:R-:W-:Y:S01]  /*2bd0*/  IMAD.SHL.U32 R114, R114, 0x8, RZ ;  /* 0x0000000872727824 */ /* 0x000fe200078e00ff */
[----:B------:R-:W-:Y:S01]  /*2be0*/  LOP3.LUT R111, R18, R13, RZ, 0x3c, !PT ;  /* 0x0000000d126f7212 */ /* 0x000fe200078e3cff */
[----:B------:R-:W-:Y:S01]  /*2bf0*/  IMAD.SHL.U32 R0, R0, 0x200, RZ ;  /* 0x0000020000007824 */ /* 0x000fe200078e00ff */
[----:B------:R-:W-:Y:S01]  /*2c00*/  SHF.R.S32.HI R5, RZ, 0x4, R5 ;  /* 0x00000004ff057819 */ /* 0x000fe20000011405 */
[----:B------:R-:W-:Y:S01]  /*2c10*/  IMAD.IADD R121, R165, 0x1, R119 ;  /* 0x00000001a5797824 */ /* 0x000fe200078e0277 */
[----:B------:R-:W-:Y:S01]  /*2c20*/  IADD3 R111, R111, R8, R12 ;  /* 0x000000086f6f7210 */ /* 0x000fe20007ffe00c */
[----:B------:R-:W-:Y:S01]  /*2c30*/  IMAD.IADD R120, R163, 0x1, R117 ;  /* 0x00000001a3787824 */ /* 0x000fe200078e0275 */
[----:B------:R-:W-:Y:S01]  /*2c40*/  LOP3.LUT R8, R77, 0x38, R114, 0xf8, !PT ;  /* 0x000000384d087812 */ /* 0x000fe200078ef872 */
[----:B------:R-:W-:Y:S01]  /*2c50*/  IMAD.MOV.U32 R58, RZ, RZ, 0x1 ;  /* 0x00000001ff3a7424 */ /* 0x000fe200078e00ff */
[----:B------:R-:W-:Y:S01]  /*2c60*/  LEA.HI.SX32 R118, R6, R5, 0x1d ;  /* 0x0000000506767211 */ /* 0x000fe200078feaff */
[----:B------:R-:W-:Y:S01]  /*2c70*/  IMAD.MOV.U32 R45, RZ, RZ, RZ ;  /* 0x000000ffff2d7224 */ /* 0x000fe200078e00ff */
[----:B------:R-:W-:Y:S01]  /*2c80*/  LOP3.LUT R105, R8, R13, RZ, 0x3c, !PT ;  /* 0x0000000d08697212 */ /* 0x000fe200078e3cff */
[----:B------:R-:W-:Y:S01]  /*2c90*/  IMAD.IADD R123, R145, 0x1, R123 ;  /* 0x00000001917b7824 */ /* 0x000fe200078e027b */
[C---:B------:R-:W-:Y:S01]  /*2ca0*/  @P0 LEA R8, P1, R102.reuse, R20, 0x1 ;  /* 0x0000001466080211 */ /* 0x040fe200078208ff */
[----:B------:R-:W-:Y:S01]  /*2cb0*/  IMAD.IADD R119, R119, 0x1, R161 ;  /* 0x0000000177777824 */ /* 0x000fe200078e02a1 */
[----:B------:R-:W-:Y:S01]  /*2cc0*/  SHF.R.S32.HI R7, RZ, 0x1f, R118 ;  /* 0x0000001fff077819 */ /* 0x000fe20000011476 */
[----:B------:R-:W-:Y:S01]  /*2cd0*/  IMAD.IADD R117, R117, 0x1, R159 ;  /* 0x0000000175757824 */ /* 0x000fe200078e029f */
[----:B------:R-:W-:-:S02]  /*2ce0*/  @P0 LEA.HI.X R9, R102, R21, R101, 0x1, P1 ;  /* 0x0000001566090211 */ /* 0x000fc400008f0c65 */
[----:B------:R-:W-:Y:S02]  /*2cf0*/  SHF.R.S32.HI R5, RZ, 0x1f, R116 ;  /* 0x0000001fff057819 */ /* 0x000fe40000011474 */
[----:B------:R-:W-:Y:S01]  /*2d00*/  LOP3.LUT R26, R77, 0x38, R6, 0xf8, !PT ;  /* 0x000000384d1a7812 */ /* 0x000fe200078ef806 */
[----:B------:R2:W-:Y:S01]  /*2d10*/  @P0 LDGSTS.E.BYPASS.LTC128B.128 [R138+0x13100], [R8.64], !P5 ;  /* 0x13100000088a0fae */ /* 0x0005e2000e901d48 */
[----:B------:R-:W-:Y:S01]  /*2d20*/  LEA.HI R7, R7, R118, RZ, 0x3 ;  /* 0x0000007607077211 */ /* 0x000fe200078f18ff */
[----:B------:R-:W-:Y:S01]  /*2d30*/  IMAD.SHL.U32 R118, R118, 0x8, RZ ;  /* 0x0000000876767824 */ /* 0x000fe200078e00ff */
[----:B------:R-:W-:Y:S01]  /*2d40*/  LEA.HI R5, R5, R116, RZ, 0x3 ;  /* 0x0000007405057211 */ /* 0x000fe200078f18ff */
[----:B------:R2:W-:Y:S01]  /*2d50*/  @P0 LDGSTS.E.BYPASS.LTC128B.128 [R138+0x15100], [R8.64+0x80], !P4 ;  /* 0x15100080088a0fae */ /* 0x0005e2000e101d48 */
[----:B------:R-:W-:Y:S01]  /*2d60*/  LOP3.LUT R16, R19, 0xfffff000, RZ, 0xc0, !PT ;  /* 0xfffff00013107812 */ /* 0x000fe200078ec0ff */
[----:B------:R-:W-:Y:S01]  /*2d70*/  IMAD.SHL.U32 R116, R116, 0x8, RZ ;  /* 0x0000000874747824 */ /* 0x000fe200078e00ff */
[----:B------:R-:W-:Y:S01]  /*2d80*/  LOP3.LUT R115, R26, R13, RZ, 0x3c, !PT ;  /* 0x0000000d1a737212 */ /* 0x000fe200078e3cff */
[----:B------:R2:W-:Y:S01]  /*2d90*/  @P0 LDGSTS.E.BYPASS.LTC128B.128 [R138+0x17100], [R8.64+0x100], !P3 ;  /* 0x17100100088a0fae */ /* 0x0005e2000d901d48 */
[----:B------:R-:W-:Y:S01]  /*2da0*/  IMAD.SHL.U32 R7, R7, 0x200, RZ ;  /* 0x0000020007077824 */ /* 0x000fe200078e00ff */
[----:B------:R-:W-:Y:S01]  /*2db0*/  LOP3.LUT R0, R0, 0xfffff000, RZ, 0xc0, !PT ;  /* 0xfffff00000007812 */ /* 0x000fe200078ec0ff */
[----:B------:R-:W-:Y:S01]  /*2dc0*/  IMAD.SHL.U32 R5, R5, 0x200, RZ ;  /* 0x0000020005057824 */ /* 0x000fe200078e00ff */
[----:B------:R-:W0:Y:S01]  /*2dd0*/  LDGDEPBAR ;  /* 0x00000000000079af */ /* 0x000e220000000000 */
[----:B------:R-:W-:-:S02]  /*2de0*/  IADD3 R115, R115, R16, R12 ;  /* 0x0000001073737210 */ /* 0x000fc40007ffe00c */
[----:B------:R-:W-:Y:S02]  /*2df0*/  IADD3 R89, P1, P0, R150, R156, R142 ;  /* 0x0000009c96597210 */ /* 0x000fe4000783e08e */
[C---:B------:R-:W-:Y:S02]  /*2e00*/  LOP3.LUT R18, R77.reuse, 0x38, R118, 0xf8, !PT ;  /* 0x000000384d127812 */ /* 0x040fe400078ef876 */
[----:B------:R-:W-:Y:S02]  /*2e10*/  LOP3.LUT R16, R77, 0x38, R116, 0xf8, !PT ;  /* 0x000000384d107812 */ /* 0x000fe400078ef874 */
[----:B------:R-:W-:Y:S02]  /*2e20*/  IADD3 R105, R105, R0, R12 ;  /* 0x0000000069697210 */ /* 0x000fe40007ffe00c */
[----:B------:R-:W-:Y:S02]  /*2e30*/  IADD3.X R88, R93, R99, R143, P1, P0 ;  /* 0x000000635d587210 */ /* 0x000fe40000fe048f */
[----:B------:R-:W-:-:S02]  /*2e40*/  LOP3.LUT R109, R18, R13, RZ, 0x3c, !PT ;  /* 0x0000000d126d7212 */ /* 0x000fc400078e3cff */
[----:B------:R-:W-:Y:S02]  /*2e50*/  LOP3.LUT R107, R16, R13, RZ, 0x3c, !PT ;  /* 0x0000000d106b7212 */ /* 0x000fe400078e3cff */
[----:B------:R-:W-:Y:S02]  /*2e60*/  LOP3.LUT R7, R7, 0xfffff000, RZ, 0xc0, !PT ;  /* 0xfffff00007077812 */ /* 0x000fe400078ec0ff */
[----:B------:R-:W-:Y:S02]  /*2e70*/  LOP3.LUT R5, R5, 0xfffff000, RZ, 0xc0, !PT ;  /* 0xfffff00005057812 */ /* 0x000fe400078ec0ff */
[----:B------:R-:W-:Y:S02]  /*2e80*/  LOP3.LUT R0, R77, 0x18, R142, 0xf8, !PT ;  /* 0x000000184d007812 */ /* 0x000fe400078ef88e */
[----:B------:R-:W-:Y:S02]  /*2e90*/  ISETP.NE.AND P0, PT, RZ, UR4, PT ;  /* 0x00000004ff007c0c */ /* 0x000fe4000bf05270 */
        /* <DEDUP_REMOVED lines=10> */
[----:B------:R-:W-:Y:S02]  /*2f40*/  P2R R131, PR, RZ, 0x1 ;  /* 0x00000001ff837803 */ /* 0x000fe40000000000 */
[----:B------:R-:W-:Y:S02]  /*2f50*/  SHF.R.S32.HI R134, RZ, 0x1f, R129 ;  /* 0x0000001fff867819 */ /* 0x000fe40000011481 */
[----:B------:R-:W-:Y:S02]  /*2f60*/  SHF.R.S32.HI R132, RZ, 0x1f, R127 ;  /* 0x0000001fff847819 */ /* 0x000fe4000001147f */
[----:B------:R-:W-:Y:S02]  /*2f70*/  SHF.R.S32.HI R130, RZ, 0x1f, R125 ;  /* 0x0000001fff827819 */ /* 0x000fe4000001147d */
[----:B------:R-:W-:-:S02]  /*2f80*/  SHF.R.S32.HI R128, RZ, 0x1f, R118 ;  /* 0x0000001fff807819 */ /* 0x000fc40000011476 */
[----:B------:R-:W-:Y:S02]  /*2f90*/  SHF.R.S32.HI R126, RZ, 0x1f, R116 ;  /* 0x0000001fff7e7819 */ /* 0x000fe40000011474 */
[----:B--2---:R-:W-:Y:S02]  /*2fa0*/  SHF.R.S32.HI R124, RZ, 0x1f, R114 ;  /* 0x0000001fff7c7819 */ /* 0x004fe40000011472 */
.L_x_2283:
[----:B------:R-:W-:Y:S01]  /*2fb0*/  SHF.R.S32.HI R5, RZ, 0x1f, R15 ;  /* 0x0000001fff057819 */ /* 0x000fe2000001140f */
[----:B------:R-:W-:Y:S04]  /*2fc0*/  DEPBAR.LE SB0, 0x2 ;  /* 0x000080800000791a */ /* 0x000fe80000000000 */
[----:B------:R-:W-:Y:S01]  /*2fd0*/  ISETP.LE.AND P1, PT, R92, c[0x0][0x27c], PT ;  /* 0x00009f005c007a0c */ /* 0x000fe20003f23270 */
[----:B------:R-:W-:Y:S01]  /*2fe0*/  WARPSYNC 0xffffffff ;  /* 0xffffffff00007948 */ /* 0x000fe20003800000 */
[----:B------:R-:W-:Y:S01]  /*2ff0*/  BAR.SYNC.DEFER_BLOCKING 0x0 ;  /* 0x0000000000007b1d */ /* 0x000fe20000010000 */
[-C--:B------:R-:W-:Y:S02]  /*3000*/  IMAD R3, R94, R15.reuse, RZ ;  /* 0x0000000f5e037224 */ /* 0x080fe400078e02ff */
[----:B-1----:R-:W-:Y:S04]  /*3010*/  IMAD.WIDE.U32 R8, R96, R15, RZ ;  /* 0x0000000f60087225 */ /* 0x002fe800078e00ff */
[----:B------:R-:W-:Y:S01]  /*3020*/  IMAD R3, R5, R96, R3 ;  /* 0x0000006005037224 */ /* 0x000fe200078e0203 */
[----:B------:R-:W-:Y:S01]  /*3030*/  IADD3 R4, P0, R89, R8, RZ ;  /* 0x0000000859047210 */ /* 0x000fe20007f1e0ff */
[----:B------:R-:W-:Y:S02]  /*3040*/  IMAD R2, R45, 0x3000, R0 ;  /* 0x000030002d027824 */ /* 0x000fe400078e0200 */
        /* <DEDUP_REMOVED lines=62> */
[----:B------:R-:W-:-:S13]  /*3430*/  ISETP.GE.AND P0, PT, R140, c[0x0][0x27c], PT ;  /* 0x00009f008c007a0c */ /* 0x000fda0003f06270 */
[----:B------:R1:W5:Y:S04]  /*3440*/  @!P0 LDG.E.64 R66, [R16.64] ;  /* 0x0000000810428981 */ /* 0x000368000c1e1b00 */
[----:B------:R1:W5:Y:S01]  /*3450*/  @!P0 LDG.E.64 R34, [R2.64] ;  /* 0x0000000802228981 */ /* 0x000362000c1e1b00 */
[----:B------:R-:W-:-:S13]  /*3460*/  ISETP.GE.AND P0, PT, R31, c[0x0][0x27c], PT ;  /* 0x00009f001f007a0c */ /* 0x000fda0003f06270 */
[----:B------:R1:W5:Y:S04]  /*3470*/  @!P0 LDG.E.64 R64, [R16.64+0x20] ;  /* 0x0000200810408981 */ /* 0x000368000c1e1b00 */
[----:B------:R1:W5:Y:S01]  /*3480*/  @!P0 LDG.E.64 R38, [R2.64+0x20] ;  /* 0x0000200802268981 */ /* 0x000362000c1e1b00 */
        /* <DEDUP_REMOVED lines=11> */
[----:B------:R1:W5:Y:S02]  /*3540*/  @!P0 LDG.E.64 R22, [R2.64+0xa0] ;  /* 0x0000a00802168981 */ /* 0x000364000c1e1b00 */
.L_x_2263:
[----:B------:R-:W-:Y:S05]  /*3550*/  BSYNC B0 ;  /* 0x0000000000007941 */ /* 0x000fea0003800000 */
.L_x_2262:
        /* <DEDUP_REMOVED lines=89> */
.L_x_2266:
[----:B------:R-:W-:Y:S05]  /*3af0*/  BSYNC B0 ;  /* 0x0000000000007941 */ /* 0x000fea0003800000 */
.L_x_2265:
[----:B------:R-:W-:Y:S01]  /*3b00*/  ISETP.GE.AND P0, PT, R137, c[0x0][0x1d4], PT ;  /* 0x0000750089007a0c */ /* 0x000fe20003f06270 */
[----:B------:R-:W-:-:S12]  /*3b10*/  BSSY B0, `(.L_x_2267) ;  /* 0x0000035000007945 */ /* 0x000fd80003800000 */
[----:B------:R-:W-:-:S05]  /*3b20*/  @P0 BRA `(.L_x_2268) ;  /* 0x0000033000000947 */ /* 0x000fca0003800000 */
[----:B------:R-:W-:Y:S01]  /*3b30*/  ISETP.GE.AND P0, PT, R31, c[0x0][0x27c], PT ;  /* 0x00009f001f007a0c */ /* 0x000fe20003f06270 */
[----:B-1----:R-:W1:-:S12]  /*3b40*/  LDS.128 R16, [R133+0xc000] ;  /* 0x00c0000085107984 */ /* 0x002e580000000c00 */
        /* <DEDUP_REMOVED lines=49> */
.L_x_2268:
[----:B------:R-:W-:Y:S05]  /*3e60*/  BSYNC B0 ;  /* 0x0000000000007941 */ /* 0x000fea0003800000 */
.L_x_2267:
[----:B------:R-:W-:Y:S01]  /*3e70*/  ISETP.GE.AND P0, PT, R136, c[0x0][0x1d4], PT ;  /* 0x0000750088007a0c */ /* 0x000fe20003f06270 */
[----:B------:R-:W-:-:S12]  /*3e80*/  BSSY B0, `(.L_x_2269) ;  /* 0x0000035000007945 */ /* 0x000fd80003800000 */
[----:B------:R-:W-:-:S05]  /*3e90*/  @P0 BRA `(.L_x_2270) ;  /* 0x0000033000000947 */ /* 0x000fca0003800000 */
[----:B------:R-:W-:Y:S01]  /*3ea0*/  ISETP.GE.AND P0, PT, R25, c[0x0][0x27c], PT ;  /* 0x00009f0019007a0c */ /* 0x000fe20003f06270 */
[----:B-1----:R-:W1:-:S12]  /*3eb0*/  LDS.128 R16, [R135+0xe000] ;  /* 0x00e0000087107984 */ /* 0x002e580000000c00 */
        /* <DEDUP_REMOVED lines=48> */
[----:B------:R1:W-:Y:S02]  /*41c0*/  STG.E.128 [R68.64+0x80], R16 ;  /* 0x0000801044007986 */ /* 0x0003e4000c101d08 */
.L_x_2270:
[----:B------:R-:W-:Y:S05]  /*41d0*/  BSYNC B0 ;  /* 0x0000000000007941 */ /* 0x000fea0003800000 */
.L_x_2269:
[----:B------:R-:W-:Y:S01]  /*41e0*/  IADD3 R2, R142, 0x60, RZ ;  /* 0x000000608e027810 */ /* 0x000fe20007ffe0ff */
[----:B------:R-:W-:Y:S03]  /*41f0*/  BSSY B0, `(.L_x_2271) ;  /* 0x0000036000007945 */ /* 0x000fe60003800000 */
[----:B------:R-:W-:-:S13]  /*4200*/  ISETP.GE.AND P0, PT, R2, c[0x0][0x1d4], PT ;  /* 0x0000750002007a0c */ /* 0x000fda0003f06270 */
        /* <DEDUP_REMOVED lines=52> */
.L_x_2272:
[----:B------:R-:W-:Y:S05]  /*4550*/  BSYNC B0 ;  /* 0x0000000000007941 */ /* 0x000fea0003800000 */
.L_x_2271:
[----:B------:R-:W-:Y:S01]  /*4560*/  IADD3 R2, R142, 0x80, RZ ;  /* 0x000000808e027810 */ /* 0x000fe20007ffe0ff */
[----:B------:R-:W-:Y:S03]  /*4570*/  BSSY B0, `(.L_x_2273) ;  /* 0x0000036000007945 */ /* 0x000fe60003800000 */
[----:B------:R-:W-:-:S13]  /*4580*/  ISETP.GE.AND P0, PT, R2, c[0x0][0x1d4], PT ;  /* 0x0000750002007a0c */ /* 0x000fda0003f06270 */
        /* <DEDUP_REMOVED lines=52> */
.L_x_2274:
[----:B------:R-:W-:Y:S05]  /*48d0*/  BSYNC B0 ;  /* 0x0000000000007941 */ /* 0x000fea0003800000 */
.L_x_2273:
[----:B------:R-:W-:Y:S04]  /*48e0*/  IADD3 R2, R142, 0xa0, RZ ;  /* 0x000000a08e027810 */ /* 0x000fe80007ffe0ff */
        /* <DEDUP_REMOVED lines=54> */
.L_x_2261:
        /* <DEDUP_REMOVED lines=36> */
[----:B------:R1:W5:Y:S04]  /*4e90*/  @!P0 LDG.E.128 R48, [R2.64] ;  /* 0x0000000802308981 */ /* 0x000368000c1e1d00 */
[----:B------:R1:W5:Y:S01]  /*4ea0*/  @!P0 LDG.E.128 R32, [R6.64] ;  /* 0x0000000806208981 */ /* 0x000362000c1e1d00 */
[----:B------:R-:W-:-:S13]  /*4eb0*/  ISETP.GE.AND P0, PT, R137, c[0x0][0x27c], PT ;  /* 0x00009f0089007a0c */ /* 0x000fda0003f06270 */
[----:B------:R1:W5:Y:S04]  /*4ec0*/  @!P0 LDG.E.128 R64, [R2.64+0x40] ;  /* 0x0000400802408981 */ /* 0x000368000c1e1d00 */
[----:B------:R1:W5:Y:S01]  /*4ed0*/  @!P0 LDG.E.128 R24, [R6.64+0x40] ;  /* 0x0000400806188981 */ /* 0x000362000c1e1d00 */
[----:B------:R-:W-:-:S13]  /*4ee0*/  ISETP.GE.AND P0, PT, R136, c[0x0][0x27c], PT ;  /* 0x00009f0088007a0c */ /* 0x000fda0003f06270 */
[----:B------:R1:W5:Y:S04]  /*4ef0*/  @!P0 LDG.E.128 R60, [R2.64+0x80] ;  /* 0x00008008023c8981 */ /* 0x000368000c1e1d00 */
[----:B------:R1:W5:Y:S02]  /*4f00*/  @!P0 LDG.E.128 R16, [R6.64+0x80] ;  /* 0x0000800806108981 */ /* 0x000364000c1e1d00 */
.L_x_2276:
[----:B------:R-:W-:Y:S05]  /*4f10*/  BSYNC B0 ;  /* 0x0000000000007941 */ /* 0x000fea0003800000 */
.L_x_2275:
        /* <DEDUP_REMOVED lines=153> */
.L_x_2278:
[----:B------:R-:W-:Y:S05]  /*58b0*/  BSYNC B0 ;  /* 0x0000000000007941 */ /* 0x000fea0003800000 */
.L_x_2277:
[----:B------:R-:W-:Y:S01]  /*58c0*/  ISETP.GE.AND P0, PT, R137, c[0x0][0x1d4], PT ;  /* 0x0000750089007a0c */ /* 0x000fe20003f06270 */
[----:B------:R-:W-:-:S12]  /*58d0*/  BSSY B0, `(.L_x_2279) ;  /* 0x0000074000007945 */ /* 0x000fd80003800000 */
        /* <DEDUP_REMOVED lines=115> */
.L_x_2280:
[----:B------:R-:W-:Y:S05]  /*6010*/  BSYNC B0 ;  /* 0x0000000000007941 */ /* 0x000fea0003800000 */
.L_x_2279:
[----:B------:R-:W-:-:S13]  /*6020*/  ISETP.GE.AND P0, PT, R136, c[0x0][0x1d4], PT ;  /* 0x0000750088007a0c */ /* 0x000fda0003f06270 */
        /* <DEDUP_REMOVED lines=11> */
[----:B------:R-:W-:-:S13]  /*60e0*/  ISETP.GE.AND P0, PT, R136, c[0x0][0x27c], PT ;  /* 0x00009f0088007a0c */ /* 0x000fda0003f06270 */
        /* <DEDUP_REMOVED lines=10> */
[----:B------:R-:W-:Y:S01]  /*6190*/  @!P0 SHF.R.U32.HI R40, RZ, 0x10, R63 ;  /* 0x00000010ff288819 */ /* 0x000fe2000001163f */
        /* <DEDUP_REMOVED lines=86> */
[----:B------:R-:W-:-:S13]  /*6700*/  ISETP.GE.AND P0, PT, R114, c[0x0][0x1d4], PT ;  /* 0x0000750072007a0c */ /* 0x000fda0003f06270 */
[----:B------:R-:W-:-:S05]  /*6710*/  @P0 BRA `(.L_x_2264) ;  /* 0x000001f000000947 */ /* 0x000fca0003800000 */
[----:B------:R-:W-:Y:S04]  /*6720*/  IADD3 R167, P1, P0, R150, R167, R114 ;  /* 0x000000a796a77210 */ /* 0x000fe8000783e072 */
[----:B------:R-:W-:Y:S02]  /*6730*/  IADD3.X R90, R93, R90, R124, P1, P0 ;  /* 0x0000005a5d5a7210 */ /* 0x000fe40000fe047c */
[C---:B------:R-:W-:Y:S04]  /*6740*/  LEA R2, P0, R167.reuse, c[0x0][0x1c8], 0x1 ;  /* 0x00007200a7027a11 */ /* 0x040fe800078008ff */
[----:B------:R-:W-:Y:S05]  /*6750*/  LEA.HI.X R3, R167, c[0x0][0x1cc], R90, 0x1, P0 ;  /* 0x00007300a7037a11 */ /* 0x000fea00000f0c5a */
[----:B------:R2:W-:Y:S01]  /*6760*/  STG.E.128 [R2.64], R48 ;  /* 0x0000003002007986 */ /* 0x0005e2000c101d08 */
[----:B------:R-:W-:-:S05]  /*6770*/  BRA `(.L_x_2264) ;  /* 0x0000019000007947 */ /* 0x000fca0003800000 */
.L_x_2260:
[----:B------:R-:W-:Y:S05]  /*6780*/  IMAD R122, R15, -0x40, R86 ;  /* 0xffffffc00f7a7824 */ /* 0x000fea00078e0256 */
[----:B------:R-:W-:Y:S04]  /*6790*/  IMNMX R122, R122, 0x40, PT ;  /* 0x000000407a7a7817 */ /* 0x000fe80003800200 */
[----:B------:R-:W-:-:S13]  /*67a0*/  ISETP.GE.AND P0, PT, R211, R122, PT ;  /* 0x0000007ad300720c */ /* 0x000fda0003f06270 */
[----:B------:R-:W-:-:S05]  /*67b0*/  @P0 BRA `(.L_x_2264) ;  /* 0x0000015000000947 */ /* 0x000fca0003800000 */
[C---:B------:R-:W-:Y:S02]  /*67c0*/  ISETP.GE.AND P0, PT, R142.reuse, c[0x0][0x1d4], PT ;  /* 0x000075008e007a0c */ /* 0x040fe40003f06270 */
[----:B------:R-:W-:Y:S11]  /*67d0*/  IADD3 R2, R142, 0x60, RZ ;  /* 0x000000608e027810 */ /* 0x000ff60007ffe0ff */
[----:B------:R-:W1:Y:S04]  /*67e0*/  @!P0 LDS.128 R16, [R135+0xc000] ;  /* 0x00c0000087108984 */ /* 0x000e680000000c00 */
[----:B-1----:R-:W-:Y:S01]  /*67f0*/  @!P0 STG.E.128 [R68.64], R16 ;  /* 0x0000001044008986 */ /* 0x002fe2000c101d08 */
[----:B------:R-:W-:-:S13]  /*6800*/  ISETP.GE.AND P0, PT, R137, c[0x0][0x1d4], PT ;  /* 0x0000750089007a0c */ /* 0x000fda0003f06270 */
[----:B------:R-:W1:Y:S04]  /*6810*/  @!P0 LDS.128 R4, [R133+0xc000] ;  /* 0x00c0000085048984 */ /* 0x000e680000000c00 */
[----:B-1----:R-:W-:Y:S01]  /*6820*/  @!P0 STG.E.128 [R68.64+0x40], R4 ;  /* 0x0000400444008986 */ /* 0x002fe2000c101d08 */
[----:B------:R-:W-:-:S13]  /*6830*/  ISETP.GE.AND P0, PT, R136, c[0x0][0x1d4], PT ;  /* 0x0000750088007a0c */ /* 0x000fda0003f06270 */
        /* <DEDUP_REMOVED lines=10> */
[----:B------:R-:W-:-:S13]  /*68e0*/  ISETP.GE.AND P0, PT, R2, c[0x0][0x1d4], PT ;  /* 0x0000750002007a0c */ /* 0x000fda0003f06270 */
[----:B------:R-:W1:Y:S04]  /*68f0*/  @!P0 LDS.128 R4, [R133+0x10000] ;  /* 0x0100000085048984 */ /* 0x000e680000000c00 */
[----:B-1----:R1:W-:Y:S02]  /*6900*/  @!P0 STG.E.128 [R68.64+0x140], R4 ;  /* 0x0001400444008986 */ /* 0x0023e4000c101d08 */
.L_x_2264:
[----:B------:R-:W-:Y:S05]  /*6910*/  BSYNC B1 ;  /* 0x0000000000017941 */ /* 0x000fea0003800000 */
.L_x_2259:
[----:B------:R-:W-:Y:S01]  /*6920*/  ISETP.GT.AND P0, PT, R15, R14, PT ;  /* 0x0000000e0f00720c */ /* 0x000fe20003f04270 */
[----:B------:R-:W-:-:S12]  /*6930*/  BSSY B0, `(.L_x_2281) ;  /* 0x000003c000007945 */ /* 0x000fd80003800000 */
        /* <DEDUP_REMOVED lines=30> */
[----:B------:R-:W-:Y:S03]  /*6b20*/  IMAD.MOV.U32 R122, RZ, RZ, R144 ;  /* 0x000000ffff7a7224 */ /* 0x000fe600078e0090 */
[----:B------:R-:W-:Y:S01]  /*6b30*/  LEA.HI.X.SX32 R7, R15, R153, 0x6, P0 ;  /* 0x000000990f077211 */ /* 0x000fe200000f36ff */
        /* <DEDUP_REMOVED lines=10> */
[----:B------:R-:W-:-:S13]  /*6be0*/  ISETP.GE.AND P0, PT, R136, c[0x0][0x1d4], PT ;  /* 0x0000750088007a0c */ /* 0x000fda0003f06270 */
[----:B------:R-:W1:Y:S04]  /*6bf0*/  @!P0 LDS.128 R4, [R135+0x2000] ;  /* 0x0020000087048984 */ /* 0x000e680000000c00 */
[----:B-1----:R-:W-:Y:S01]  /*6c00*/  @!P0 STG.E.128 [R8.64+0x80], R4 ;  /* 0x0000800408008986 */ /* 0x002fe2000c101d08 */
[----:B------:R-:W-:Y:S02]  /*6c10*/  ISETP.GE.AND P0, PT, R2, c[0x0][0x1d4], PT ;  /* 0x0000750002007a0c */ /* 0x000fe40003f06270 */
[----:B------:R-:W-:Y:S11]  /*6c20*/  IADD3 R2, R142, 0x60, RZ ;  /* 0x000000608e027810 */ /* 0x000ff60007ffe0ff */
[----:B------:R-:W1:Y:S04]  /*6c30*/  @!P0 LDS.128 R20, [R135+0x4000] ;  /* 0x0040000087148984 */ /* 0x000e680000000c00 */
[----:B-1----:R-:W-:Y:S01]  /*6c40*/  @!P0 STG.E.128 [R8.64+0x100], R20 ;  /* 0x0001001408008986 */ /* 0x002fe2000c101d08 */
[----:B------:R-:W-:-:S13]  /*6c50*/  ISETP.GE.AND P0, PT, R137, c[0x0][0x1d4], PT ;  /* 0x0000750089007a0c */ /* 0x000fda0003f06270 */
[----:B------:R-:W1:Y:S04]  /*6c60*/  @!P0 LDS.128 R24, [R133] ;  /* 0x0000000085188984 */ /* 0x000e680000000c00 */
        /* <DEDUP_REMOVED lines=8> */
.L_x_2282:
[----:B-1----:R-:W-:Y:S05]  /*6cf0*/  BSYNC B0 ;  /* 0x0000000000007941 */ /* 0x002fea0003800000 */
.L_x_2281:
[----:B------:R-:W-:Y:S04]  /*6d00*/  IADD3 R3, R15, -0x2, RZ ;  /* 0xfffffffe0f037810 */ /* 0x000fe80007ffe0ff */
[----:B------:R-:W-:-:S13]  /*6d10*/  ISETP.GE.AND P0, PT, R3, R14, PT ;  /* 0x0000000e0300720c */ /* 0x000fda0003f06270 */
        /* <DEDUP_REMOVED lines=30> */
.L_x_2258:
[----:B------:R-:W-:Y:S01]  /*6f00*/  ISETP.NE.AND P3, PT, R231, 0x1, PT ;  /* 0x00000001e700780c */ /* 0x000fe20003f65270 */
[----:B------:R-:W-:Y:S01]  /*6f10*/  BSSY B0, `(.L_x_2284) ;  /* 0x0000027000007945 */ /* 0x000fe20003800000 */
[----:B-1----:R-:W-:Y:S01]  /*6f20*/  IADD3 R2, R201, 0x7f, RZ ;  /* 0x0000007fc9027810 */ /* 0x002fe20007ffe0ff */
[----:B------:R-:W-:Y:S01]  /*6f30*/  IMAD.IADD R81, R81, 0x1, R82 ;  /* 0x0000000151517824 */ /* 0x000fe200078e0252 */
[----:B------:R-:W-:Y:S01]  /*6f40*/  P2R R0, PR, RZ, 0x8 ;  /* 0x00000008ff007803 */ /* 0x000fe20000000000 */
[----:B------:R-:W-:-:S08]  /*6f50*/  IMAD.MOV.U32 R3, RZ, RZ, RZ ;  /* 0x000000ffff037224 */ /* 0x000fd000078e00ff */
[----:B------:R-:W-:-:S05]  /*6f60*/  @P3 IMAD.HI.U32 R0, R2, c[0x0][0x2c8], RZ ;  /* 0x0000b20002003a27 */ /* 0x000fca00078e00ff */
[----:B------:R-:W-:-:S05]  /*6f70*/  @P3 SHF.R.U32.HI R2, RZ, c[0x0][0x2cc], R0 ;  /* 0x0000b300ff023a19 */ /* 0x000fca0000011600 */
[----:B------:R-:W-:-:S05]  /*6f80*/  IMAD.IADD R83, R83, 0x1, R2 ;  /* 0x0000000153537824 */ /* 0x000fca00078e0202 */
[----:B------:R-:W-:-:S04]  /*6f90*/  SHF.R.S32.HI R0, RZ, 0x1f, R83 ;  /* 0x0000001fff007819 */ /* 0x000fc80000011453 */
[----:B------:R-:W-:-:S04]  /*6fa0*/  LEA.HI R0, R0, R83, RZ, 0x6 ;  /* 0x0000005300007211 */ /* 0x000fc800078f30ff */
[----:B------:R-:W-:-:S04]  /*6fb0*/  SHF.R.S32.HI R8, RZ, 0x6, R0 ;  /* 0x00000006ff087819 */ /* 0x000fc80000011400 */
[----:B------:R-:W-:-:S04]  /*6fc0*/  IMNMX R8, R87, R8, PT ;  /* 0x0000000857087217 */ /* 0x000fc80003800200 */
[----:B------:R-:W-:-:S13]  /*6fd0*/  ISETP.GE.AND P0, PT, R8, 0x1, PT ;  /* 0x000000010800780c */ /* 0x000fda0003f06270 */
        /* <DEDUP_REMOVED lines=26> */
.L_x_2285:
[----:B------:R-:W-:Y:S05]  /*7180*/  BSYNC B0 ;  /* 0x0000000000007941 */ /* 0x000fea0003800000 */
.L_x_2284:
        /* <DEDUP_REMOVED lines=60> */
[----:B------:R-:W2:Y:S01]  /*7550*/  @P1 LDG.E R224, [R224.64] ;  /* 0x00000008e0e01981 */ /* 0x000ea2000c1e1900 */
[----:B------:R-:W-:Y:S01]  /*7560*/  SHF.R.S32.HI R3, RZ, 0x1f, R80 ;  /* 0x0000001fff037819 */ /* 0x000fe20000011450 */
[----:B------:R-:W-:Y:S01]  /*7570*/  IMAD.WIDE.U32 R4, R80, c[0x0][0x178], RZ ;  /* 0x00005e0050047a25 */ /* 0x000fe200078e00ff */
[----:B------:R-:W-:Y:S02]  /*7580*/  LEA.HI R0, R84, R205, RZ, 0x3 ;  /* 0x000000cd54007211 */ /* 0x000fe400078f18ff */
[----:B------:R-:W-:Y:S01]  /*7590*/  ISETP.NE.U32.AND P2, PT, RZ, c[0x0][0x348], PT ;  /* 0x0000d200ff007a0c */ /* 0x000fe20003f45070 */
[----:B------:R-:W-:Y:S01]  /*75a0*/  IMAD R3, R3, c[0x0][0x178], RZ ;  /* 0x00005e0003037a24 */ /* 0x000fe200078e02ff */
[----:B------:R-:W-:Y:S02]  /*75b0*/  SHF.R.S32.HI R2, RZ, 0x3, R0 ;  /* 0x00000003ff027819 */ /* 0x000fe40000011400 */
[----:B------:R-:W-:Y:S01]  /*75c0*/  LOP3.LUT R0, R0, 0xfffffff8, RZ, 0xc0, !PT ;  /* 0xfffffff800007812 */ /* 0x000fe200078ec0ff */
[----:B------:R-:W-:Y:S01]  /*75d0*/  IMAD R6, R80, c[0x0][0x17c], R3 ;  /* 0x00005f0050067a24 */ /* 0x000fe200078e0203 */
[----:B------:R-:W-:-:S02]  /*75e0*/  SHF.R.S32.HI R23, RZ, 0x1f, R220 ;  /* 0x0000001fff177819 */ /* 0x000fc400000114dc */
[----:B------:R-:W-:Y:S01]  /*75f0*/  MOV R22, R220 ;  /* 0x000000dc00167202 */ /* 0x000fe20000000f00 */
[----:B------:R-:W-:Y:S01]  /*7600*/  IMAD.IADD R7, R5, 0x1, R6 ;  /* 0x0000000105077824 */ /* 0x000fe200078e0206 */
[----:B------:R-:W-:Y:S01]  /*7610*/  SHF.R.S32.HI R5, RZ, 0x1f, R81 ;  /* 0x0000001fff057819 */ /* 0x000fe20000011451 */
[----:B------:R-:W-:Y:S01]  /*7620*/  IMAD.IADD R9, R205, 0x1, -R0 ;  /* 0x00000001cd097824 */ /* 0x000fe200078e0a00 */
[C---:B------:R-:W-:Y:S02]  /*7630*/  IADD3 R81, P0, R2.reuse, R81, RZ ;  /* 0x0000005102517210 */ /* 0x040fe40007f1e0ff */
[----:B------:R-:W-:Y:S01]  /*7640*/  MOV R6, R4 ;  /* 0x0000000400067202 */ /* 0x000fe20000000f00 */
[----:B------:R-:W-:Y:S01]  /*7650*/  IMAD R4, R9, 0x20, R2 ;  /* 0x0000002009047824 */ /* 0x000fe200078e0202 */
[----:B------:R-:W-:Y:S01]  /*7660*/  LEA.HI.X.SX32 R5, R2, R5, 0x1, P0 ;  /* 0x0000000502057211 */ /* 0x000fe200000f0eff */
[----:B------:R-:W-:Y:S01]  /*7670*/  IMAD.WIDE.U32 R20, R81, c[0x0][0x1e0], R22 ;  /* 0x0000780051147a25 */ /* 0x000fe200078e0016 */
[----:B------:R-:W-:-:S02]  /*7680*/  ISETP.NE.AND.EX P0, PT, RZ, c[0x0][0x34c], PT, P2 ;  /* 0x0000d300ff007a0c */ /* 0x000fc40003f05320 */
[----:B------:R-:W-:Y:S01]  /*7690*/  IADD3 R4, R201, R4, RZ ;  /* 0x00000004c9047210 */ /* 0x000fe20007ffe0ff */
[----:B------:R-:W-:Y:S01]  /*76a0*/  IMAD R0, R5, c[0x0][0x1e0], RZ ;  /* 0x0000780005007a24 */ /* 0x000fe200078e02ff */
[----:B------:R-:W-:Y:S01]  /*76b0*/  ISETP.GE.AND P5, PT, R220, c[0x0][0x198], PT ;  /* 0x00006600dc007a0c */ /* 0x000fe20003fa6270 */
[----:B------:R-:W-:Y:S01]  /*76c0*/  IMAD.WIDE.U32 R18, R217, c[0x0][0x1b8], R6 ;  /* 0x00006e00d9127a25 */ /* 0x000fe200078e0006 */
[----:B------:R-:W-:Y:S02]  /*76d0*/  SEL R6, R79, RZ, !P0 ;  /* 0x000000ff4f067207 */ /* 0x000fe40004000000 */
[----:B------:R-:W-:Y:S01]  /*76e0*/  ISETP.GE.AND P4, PT, R207, c[0x0][0x198], PT ;  /* 0x00006600cf007a0c */ /* 0x000fe20003f86270 */
[----:B------:R-:W-:Y:S01]  /*76f0*/  IMAD R0, R81, c[0x0][0x1e4], R0 ;  /* 0x0000790051007a24 */ /* 0x000fe200078e0200 */
[----:B------:R-:W-:Y:S01]  /*7700*/  IADD3 R88, R8, -0x1, RZ ;  /* 0xffffffff08587810 */ /* 0x000fe20007ffe0ff */
[----:B------:R-:W-:Y:S02]  /*7710*/  IMAD R5, R5, c[0x0][0x208], RZ ;  /* 0x0000820005057a24 */ /* 0x000fe400078e02ff */
[----:B------:R-:W-:Y:S01]  /*7720*/  @P3 IMAD.HI.U32 R7, R4, c[0x0][0x2c8], RZ ;  /* 0x0000b20004073a27 */ /* 0x000fe200078e00ff */
[----:B------:R-:W-:-:S02]  /*7730*/  IADD3 R21, R21, R0, RZ ;  /* 0x0000000015157210 */ /* 0x000fc40007ffe0ff */
[----:B------:R-:W-:Y:S01]  /*7740*/  SEL R0, R216, RZ, !P0 ;  /* 0x000000ffd8007207 */ /* 0x000fe20004000000 */
[----:B------:R-:W-:Y:S01]  /*7750*/  IMAD.WIDE.U32 R16, R81, c[0x0][0x208], R22 ;  /* 0x0000820051107a25 */ /* 0x000fe200078e0016 */
[----:B------:R-:W-:-:S03]  /*7760*/  ISETP.NE.U32.AND P0, PT, RZ, c[0x0][0x350], PT ;  /* 0x0000d400ff007a0c */ /* 0x000fc60003f05070 */
[----:B------:R-:W-:Y:S01]  /*7770*/  IMAD R5, R81, c[0x0][0x20c], R5 ;  /* 0x0000830051057a24 */ /* 0x000fe200078e0205 */
[----:B------:R-:W-:Y:S01]  /*7780*/  ISETP.NE.AND.EX P0, PT, RZ, c[0x0][0x354], PT, P0 ;  /* 0x0000d500ff007a0c */ /* 0x000fe20003f05300 */
[----:B------:R-:W-:Y:S01]  /*7790*/  IMAD.MOV.U32 R3, RZ, RZ, R4 ;  /* 0x000000ffff037224 */ /* 0x000fe200078e0004 */
[----:B------:R-:W-:Y:S01]  /*77a0*/  @P3 SHF.R.U32.HI R3, RZ, c[0x0][0x2cc], R7 ;  /* 0x0000b300ff033a19 */ /* 0x000fe20000011607 */
[----:B------:R-:W-:Y:S01]  /*77b0*/  IMAD R19, R217, c[0x0][0x1bc], R19 ;  /* 0x00006f00d9137a24 */ /* 0x000fe200078e0213 */
[----:B------:R-:W-:Y:S01]  /*77c0*/  IADD3 R17, R17, R5, RZ ;  /* 0x0000000511117210 */ /* 0x000fe20007ffe0ff */
[----:B------:R-:W-:Y:S01]  /*77d0*/  IMAD R15, R6, c[0x0][0x1c0], RZ ;  /* 0x00007000060f7a24 */ /* 0x000fe200078e02ff */
[----:B------:R-:W-:Y:S01]  /*77e0*/  ISETP.GE.AND P3, PT, R206, c[0x0][0x198], PT ;  /* 0x00006600ce007a0c */ /* 0x000fe20003f66270 */
[----:B------:R-:W-:-:S04]  /*77f0*/  IMAD.WIDE.U32 R18, R0, c[0x0][0x1c0], R18 ;  /* 0x0000700000127a25 */ /* 0x000fc800078e0012 */
[----:B------:R-:W-:Y:S01]  /*7800*/  IMAD R6, R0, c[0x0][0x1c4], R15 ;  /* 0x0000710000067a24 */ /* 0x000fe200078e020f */
[--C-:B------:R-:W-:Y:S01]  /*7810*/  SHF.R.S32.HI R0, RZ, 0x1f, R3.reuse ;  /* 0x0000001fff007819 */ /* 0x100fe20000011403 */
[----:B------:R-:W-:Y:S02]  /*7820*/  IMAD.MOV R5, RZ, RZ, -R3 ;  /* 0x000000ffff057224 */ /* 0x000fe400078e0a03 */
[----:B------:R-:W-:Y:S01]  /*7830*/  IMAD.WIDE.U32 R228, R217, c[0x0][0x1e8], R20 ;  /* 0x00007a00d9e47a25 */ /* 0x000fe200078e0014 */
[----:B------:R-:W-:-:S03]  /*7840*/  IADD3 R19, R19, R6, RZ ;  /* 0x0000000613137210 */ /* 0x000fc60007ffe0ff */
[----:B------:R-:W-:Y:S02]  /*7850*/  IMAD R4, R5, c[0x0][0x2c4], R4 ;  /* 0x0000b10005047a24 */ /* 0x000fe400078e0204 */
[----:B------:R-:W-:Y:S02]  /*7860*/  IMAD R0, R0, c[0x0][0x1b0], RZ ;  /* 0x00006c0000007a24 */ /* 0x000fe400078e02ff */
[----:B------:R-:W-:-:S04]  /*7870*/  IMAD.WIDE.U32 R14, R3, c[0x0][0x1b0], R18 ;  /* 0x00006c00030e7a25 */ /* 0x000fc800078e0012 */
[----:B------:R-:W-:Y:S01]  /*7880*/  IMAD R0, R3, c[0x0][0x1b4], R0 ;  /* 0x00006d0003007a24 */ /* 0x000fe200078e0200 */
[----:B------:R-:W-:Y:S01]  /*7890*/  SHF.R.S32.HI R3, RZ, 0x1f, R4 ;  /* 0x0000001fff037819 */ /* 0x000fe20000011404 */
[----:B------:R-:W-:-:S03]  /*78a0*/  IMAD.WIDE.U32 R16, R217, c[0x0][0x210], R16 ;  /* 0x00008400d9107a25 */ /* 0x000fc600078e0010 */
[----:B------:R-:W-:Y:S01]  /*78b0*/  IADD3 R15, R15, R0, RZ ;  /* 0x000000000f0f7210 */ /* 0x000fe20007ffe0ff */
[----:B------:R-:W-:Y:S02]  /*78c0*/  IMAD R3, R3, c[0x0][0x1a8], RZ ;  /* 0x00006a0003037a24 */ /* 0x000fe400078e02ff */
[C---:B------:R-:W-:Y:S02]  /*78d0*/  IMAD R229, R217.reuse, c[0x0][0x1ec], R229 ;  /* 0x00007b00d9e57a24 */ /* 0x040fe400078e02e5 */
[C---:B------:R-:W-:Y:S02]  /*78e0*/  IMAD R7, R4.reuse, c[0x0][0x1ac], R3 ;  /* 0x00006b0004077a24 */ /* 0x040fe400078e0203 */
[----:B------:R-:W-:Y:S02]  /*78f0*/  IMAD R17, R217, c[0x0][0x214], R17 ;  /* 0x00008500d9117a24 */ /* 0x000fe400078e0211 */
[----:B------:R-:W-:-:S05]  /*7900*/  IMAD.WIDE.U32 R4, R4, c[0x0][0x1a8], R14 ;  /* 0x00006a0004047a25 */ /* 0x000fca00078e000e */
[----:B------:R-:W-:Y:S01]  /*7910*/  IADD3 R7, R5, R7, RZ ;  /* 0x0000000705077210 */ /* 0x000fe20007ffe0ff */
[----:B------:R-:W-:Y:S01]  /*7920*/  IMAD.IADD R5, R2, 0x1, R201 ;  /* 0x0000000102057824 */ /* 0x000fe200078e02c9 */
[----:B--2---:R-:W-:Y:S01]  /*7930*/  @P1 SHF.R.S32.HI R219, RZ, 0x1f, R224 ;  /* 0x0000001fffdb1819 */ /* 0x004fe200000114e0 */
[----:B------:R-:W-:Y:S01]  /*7940*/  @!P1 IMAD.MOV.U32 R219, RZ, RZ, R79 ;  /* 0x000000ffffdb9224 */ /* 0x000fe200078e004f */
[----:B------:R-:W-:-:S04]  /*7950*/  @!P1 MOV R224, R216 ;  /* 0x000000d800e09202 */ /* 0x000fc80000000f00 */
[----:B------:R-:W-:Y:S02]  /*7960*/  SEL R219, R219, RZ, !P0 ;  /* 0x000000ffdbdb7207 */ /* 0x000fe40004000000 */
[----:B------:R-:W-:Y:S02]  /*7970*/  SEL R224, R224, RZ, !P0 ;  /* 0x000000ffe0e07207 */ /* 0x000fe40004000000 */
[C---:B------:R-:W-:Y:S01]  /*7980*/  LEA R14, P0, R4.reuse, c[0x0][0x160], 0x1 ;  /* 0x00005800040e7a11 */ /* 0x040fe200078008ff */
[C---:B------:R-:W-:Y:S02]  /*7990*/  IMAD R3, R219.reuse, c[0x0][0x1f0], RZ ;  /* 0x00007c00db037a24 */ /* 0x040fe400078e02ff */
[----:B------:R-:W-:Y:S01]  /*79a0*/  IMAD R219, R219, c[0x0][0x218], RZ ;  /* 0x00008600dbdb7a24 */ /* 0x000fe200078e02ff */
[----:B------:R-:W-:Y:S01]  /*79b0*/  LEA.HI.X R7, R4, c[0x0][0x164], R7, 0x1, P0 ;  /* 0x0000590004077a11 */ /* 0x000fe200000f0c07 */
[C---:B------:R-:W-:Y:S02]  /*79c0*/  IMAD R3, R224.reuse, c[0x0][0x1f4], R3 ;  /* 0x00007d00e0037a24 */ /* 0x040fe400078e0203 */
[----:B------:R-:W-:-:S02]  /*79d0*/  IMAD R219, R224, c[0x0][0x21c], R219 ;  /* 0x00008700e0db7a24 */ /* 0x000fc400078e02db */
[----:B------:R-:W-:-:S04]  /*79e0*/  IMAD.WIDE.U32 R228, R224, c[0x0][0x1f0], R228 ;  /* 0x00007c00e0e47a25 */ /* 0x000fc800078e00e4 */
[----:B------:R-:W-:Y:S01]  /*79f0*/  IMAD.WIDE.U32 R224, R224, c[0x0][0x218], R16 ;  /* 0x00008600e0e07a25 */ /* 0x000fe200078e0010 */
[----:B------:R-:W-:-:S04]  /*7a00*/  IADD3 R222, R229, R3, RZ ;  /* 0x00000003e5de7210 */ /* 0x000fc80007ffe0ff */
[----:B------:R-:W-:Y:S01]  /*7a10*/  IADD3 R219, R225, R219, RZ ;  /* 0x000000dbe1db7210 */ /* 0x000fe20007ffe0ff */
[----:B------:R-:W-:Y:S05]  /*7a20*/  BRA.DIV ~URZ, `(.L_x_2287) ;  /* 0x000143527f007947 */ /* 0x000fea000b800000 */
[----:B------:R1:W2:Y:S02]  /*7a30*/  SHFL.IDX PT, R15, R7, RZ, 0x181f ;  /* 0x00181fff070f7589 */ /* 0x0002a400000e0000 */
.L_x_2420:
[----:B------:R-:W-:Y:S05]  /*7a40*/  BRA.DIV ~URZ, `(.L_x_2288) ;  /* 0x000143a27f007947 */ /* 0x000fea000b800000 */
[----:B------:R3:W4:Y:S02]  /*7a50*/  SHFL.IDX PT, R17, R14, RZ, 0x181f ;  /* 0x00181fff0e117589 */ /* 0x00072400000e0000 */
.L_x_2421:
[----:B------:R-:W-:Y:S01]  /*7a60*/  IMAD R4, R232, c[0x0][0x2c4], RZ ;  /* 0x0000b100e8047a24 */ /* 0x000fe200078e02ff */
[----:B------:R-:W-:Y:S01]  /*7a70*/  BSSY B0, `(.L_x_2289) ;  /* 0x0000011000007945 */ /* 0x000fe20003800000 */
[----:B------:R-:W-:Y:S02]  /*7a80*/  SHF.R.S32.HI R3, RZ, 0x1f, R206 ;  /* 0x0000001fff037819 */ /* 0x000fe400000114ce */
[----:B------:R-:W-:Y:S02]  /*7a90*/  SHF.R.S32.HI R6, RZ, 0x1f, R207 ;  /* 0x0000001fff067819 */ /* 0x000fe400000114cf */
[----:B------:R-:W-:-:S13]  /*7aa0*/  ISETP.GE.AND P0, PT, R5, R4, PT ;  /* 0x000000040500720c */ /* 0x000fda0003f06270 */
[----:B------:R-:W-:Y:S05]  /*7ab0*/  @P0 BRA `(.L_x_2290) ;  /* 0x000000c000000947 */ /* 0x000fea0003800000 */
[-C--:B----4-:R-:W-:Y:S02]  /*7ac0*/  LEA R18, P2, R220, R17.reuse, 0x1 ;  /* 0x00000011dc127211 */ /* 0x090fe400078408ff */
[CC--:B------:R-:W-:Y:S02]  /*7ad0*/  LEA R16, P1, R207.reuse, R17.reuse, 0x1 ;  /* 0x00000011cf107211 */ /* 0x0c0fe400078208ff */
[----:B------:R-:W-:Y:S02]  /*7ae0*/  LEA R20, P0, R206, R17, 0x1 ;  /* 0x00000011ce147211 */ /* 0x000fe400078008ff */
        /* <DEDUP_REMOVED lines=9> */
.L_x_2290:
[----:B------:R-:W-:Y:S05]  /*7b80*/  BSYNC B0 ;  /* 0x0000000000007941 */ /* 0x000fea0003800000 */
.L_x_2289:
[----:B------:R-:W-:Y:S05]  /*7b90*/  BRA.DIV ~URZ, `(.L_x_2291) ;  /* 0x000142b27f007947 */ /* 0x000fea000b800000 */
[----:B--2---:R2:W1:Y:S04]  /*7ba0*/  SHFL.IDX PT, R15, R7, 0x1, 0x181f ;  /* 0x00381f00070f7f89 */ /* 0x00446800000e0000 */
[----:B------:R2:W3:Y:S02]  /*7bb0*/  SHFL.IDX PT, R19, R14, 0x1, 0x181f ;  /* 0x00381f000e137f89 */ /* 0x0004e400000e0000 */
.L_x_2422:
[----:B----4-:R-:W-:Y:S01]  /*7bc0*/  IADD3 R17, R5, 0x20, RZ ;  /* 0x0000002005117810 */ /* 0x010fe20007ffe0ff */
[----:B------:R-:W-:Y:S03]  /*7bd0*/  BSSY B0, `(.L_x_2292) ;  /* 0x000000f000007945 */ /* 0x000fe60003800000 */
[----:B------:R-:W-:-:S13]  /*7be0*/  ISETP.GE.AND P0, PT, R17, R4, PT ;  /* 0x000000041100720c */ /* 0x000fda0003f06270 */
[----:B------:R-:W-:Y:S05]  /*7bf0*/  @P0 BRA `(.L_x_2293) ;  /* 0x000000c000000947 */ /* 0x000fea0003800000 */
[-C--:B---3--:R-:W-:Y:S02]  /*7c00*/  LEA R18, P2, R220, R19.reuse, 0x1 ;  /* 0x00000013dc127211 */ /* 0x088fe400078408ff */
[CC--:B------:R-:W-:Y:S02]  /*7c10*/  LEA R16, P1, R207.reuse, R19.reuse, 0x1 ;  /* 0x00000013cf107211 */ /* 0x0c0fe400078208ff */
[----:B------:R-:W-:Y:S02]  /*7c20*/  LEA R20, P0, R206, R19, 0x1 ;  /* 0x00000013ce147211 */ /* 0x000fe400078008ff */
        /* <DEDUP_REMOVED lines=9> */
.L_x_2293:
[----:B------:R-:W-:Y:S05]  /*7cc0*/  BSYNC B0 ;  /* 0x0000000000007941 */ /* 0x000fea0003800000 */
.L_x_2292:
[----:B------:R-:W-:Y:S05]  /*7cd0*/  BRA.DIV ~URZ, `(.L_x_2294) ;  /* 0x000142427f007947 */ /* 0x000fea000b800000 */
[----:B-1----:R1:W4:Y:S02]  /*7ce0*/  SHFL.IDX PT, R15, R7, 0x2, 0x181f ;  /* 0x00581f00070f7f89 */ /* 0x00232400000e0000 */
.L_x_2423:
[----:B------:R-:W-:Y:S05]  /*7cf0*/  BRA.DIV ~URZ, `(.L_x_2295) ;  /* 0x000142927f007947 */ /* 0x000fea000b800000 */
[----:B---3--:R3:W1:Y:S02]  /*7d00*/  SHFL.IDX PT, R19, R14, 0x2, 0x181f ;  /* 0x00581f000e137f89 */ /* 0x00866400000e0000 */
.L_x_2424:
[----:B------:R-:W-:Y:S01]  /*7d10*/  IADD3 R17, R5, 0x40, RZ ;  /* 0x0000004005117810 */ /* 0x000fe20007ffe0ff */
[----:B------:R-:W-:Y:S03]  /*7d20*/  BSSY B0, `(.L_x_2296) ;  /* 0x000000f000007945 */ /* 0x000fe60003800000 */
[----:B------:R-:W-:-:S13]  /*7d30*/  ISETP.GE.AND P0, PT, R17, R4, PT ;  /* 0x000000041100720c */ /* 0x000fda0003f06270 */
[----:B------:R-:W-:Y:S05]  /*7d40*/  @P0 BRA `(.L_x_2297) ;  /* 0x000000c000000947 */ /* 0x000fea0003800000 */
[-C--:B-1----:R-:W-:Y:S02]  /*7d50*/  LEA R18, P2, R220, R19.reuse, 0x1 ;  /* 0x00000013dc127211 */ /* 0x082fe400078408ff */
[CC--:B------:R-:W-:Y:S02]  /*7d60*/  LEA R16, P1, R207.reuse, R19.reuse, 0x1 ;  /* 0x00000013cf107211 */ /* 0x0c0fe400078208ff */
[----:B------:R-:W-:Y:S02]  /*7d70*/  LEA R20, P0, R206, R19, 0x1 ;  /* 0x00000013ce147211 */ /* 0x000fe400078008ff */
        /* <DEDUP_REMOVED lines=9> */
.L_x_2297:
[----:B------:R-:W-:Y:S05]  /*7e10*/  BSYNC B0 ;  /* 0x0000000000007941 */ /* 0x000fea0003800000 */
.L_x_2296:
[----:B------:R-:W-:Y:S05]  /*7e20*/  BRA.DIV ~URZ, `(.L_x_2298) ;  /* 0x000141d27f007947 */ /* 0x000fea000b800000 */
[----:B-12---:R-:W1:Y:S04]  /*7e30*/  SHFL.IDX PT, R7, R7, 0x3, 0x181f ;  /* 0x00781f0007077f89 */ /* 0x006e6800000e0000 */
[----:B------:R2:W3:Y:S02]  /*7e40*/  SHFL.IDX PT, R17, R14, 0x3, 0x181f ;  /* 0x00781f000e117f89 */ /* 0x0004e400000e0000 */
.L_x_2425:
[----:B------:R-:W-:-:S04]  /*7e50*/  IADD3 R5, R5, 0x60, RZ ;  /* 0x0000006005057810 */ /* 0x000fc80007ffe0ff */
[----:B------:R-:W-:-:S13]  /*7e60*/  ISETP.GE.AND P0, PT, R5, R4, PT ;  /* 0x000000040500720c */ /* 0x000fda0003f06270 */
[CC--:B---3--:R-:W-:Y:S02]  /*7e70*/  @!P0 LEA R18, P1, R220.reuse, R17.reuse, 0x1 ;  /* 0x00000011dc128211 */ /* 0x0c8fe400078208ff */
[C---:B--2---:R-:W-:Y:S02]  /*7e80*/  @!P0 LEA R14, P2, R207.reuse, R17, 0x1 ;  /* 0x00000011cf0e8211 */ /* 0x044fe400078408ff */
[----:B-1----:R-:W-:Y:S02]  /*7e90*/  @!P0 LEA.HI.X R19, R220, R7, R23, 0x1, P1 ;  /* 0x00000007dc138211 */ /* 0x002fe400008f0c17 */
[C---:B------:R-:W-:Y:S02]  /*7ea0*/  @!P0 LEA R16, P1, R206.reuse, R17, 0x1 ;  /* 0x00000011ce108211 */ /* 0x040fe400078208ff */
[-C--:B----4-:R-:W-:Y:S01]  /*7eb0*/  @!P0 LEA.HI.X R15, R207, R7.reuse, R6, 0x1, P2 ;  /* 0x00000007cf0f8211 */ /* 0x090fe200010f0c06 */
        /* <DEDUP_REMOVED lines=9> */
[----:B------:R-:W-:Y:S01]  /*7f50*/  IMAD.IADD R5, R233, 0x1, -R2 ;  /* 0x00000001e9057824 */ /* 0x000fe200078e0a02 */
[----:B-1----:R-:W-:Y:S01]  /*7f60*/  SHF.R.S32.HI R15, RZ, 0x1f, R88 ;  /* 0x0000001fff0f7819 */ /* 0x002fe20000011458 */
[C---:B------:R-:W-:Y:S01]  /*7f70*/  IMAD.WIDE.U32 R18, R88.reuse, c[0x0][0x1e0], RZ ;  /* 0x0000780058127a25 */ /* 0x040fe200078e00ff */
        /* <DEDUP_REMOVED lines=15> */
[----:B------:R-:W-:-:S03]  /*8070*/  IMAD R15, R15, c[0x0][0x208], RZ ;  /* 0x000082000f0f7a24 */ /* 0x000fc600078e02ff */
[----:B------:R-:W-:Y:S01]  /*8080*/  LEA.HI.X R0, R18, R222, R7, 0x6, P2 ;  /* 0x000000de12007211 */ /* 0x000fe200010f3407 */
[----:B------:R-:W-:Y:S01]  /*8090*/  IMAD R7, R2, c[0x0][0x1e4], RZ ;  /* 0x0000790002077a24 */ /* 0x000fe200078e02ff */
[C---:B------:R-:W-:Y:S01]  /*80a0*/  @P0 IADD3 R14, P2, R3.reuse, R16, RZ ;  /* 0x00000010030e0210 */ /* 0x040fe20007f5e0ff */
[----:B------:R-:W-:Y:S01]  /*80b0*/  IMAD.WIDE.U32 R18, R88, c[0x0][0x208], RZ ;  /* 0x0000820058127a25 */ /* 0x000fe200078e00ff */
[C---:B------:R-:W-:Y:S02]  /*80c0*/  @P1 LEA R16, P3, R3.reuse, c[0x0][0x1c8], 0x1 ;  /* 0x0000720003101a11 */ /* 0x040fe400078608ff */
[----:B------:R-:W-:Y:S01]  /*80d0*/  @P1 ISETP.GE.AND P5, PT, R220, c[0x0][0x1d4], PT ;  /* 0x00007500dc001a0c */ /* 0x000fe20003fa6270 */
[----:B------:R-:W-:Y:S01]  /*80e0*/  IMAD R6, R88, c[0x0][0x20c], R15 ;  /* 0x0000830058067a24 */ /* 0x000fe200078e020f */
[----:B------:R-:W-:Y:S02]  /*80f0*/  @P0 IADD3.X R7, R0, R17, R7, P2, !PT ;  /* 0x0000001100070210 */ /* 0x000fe400017fe407 */
[----:B------:R-:W-:Y:S01]  /*8100*/  @P1 LEA.HI.X R17, R3, c[0x0][0x1cc], R0, 0x1, P3 ;  /* 0x0000730003111a11 */ /* 0x000fe200018f0c00 */
[----:B------:R-:W-:Y:S01]  /*8110*/  IMAD.IADD R6, R19, 0x1, R6 ;  /* 0x0000000113067824 */ /* 0x000fe200078e0206 */
[----:B------:R-:W-:-:S02]  /*8120*/  LEA R0, P3, R18, R224, 0x6 ;  /* 0x000000e012007211 */ /* 0x000fc400078630ff */
[C---:B------:R-:W-:Y:S02]  /*8130*/  @P1 ISETP.GE.AND P2, PT, R207.reuse, c[0x0][0x1d4], PT ;  /* 0x00007500cf001a0c */ /* 0x040fe40003f46270 */
[----:B------:R-:W-:Y:S02]  /*8140*/  LEA.HI.X R3, R18, R219, R6, 0x6, P3 ;  /* 0x000000db12037211 */ /* 0x000fe400018f3406 */
[----:B------:R-:W-:Y:S01]  /*8150*/  @P1 ISETP.GE.AND P3, PT, R206, c[0x0][0x1d4], PT ;  /* 0x00007500ce001a0c */ /* 0x000fe20003f66270 */
[----:B------:R-:W-:Y:S01]  /*8160*/  @!PT LDS RZ, [RZ] ;  /* 0x00000000fffff984 */ /* 0x000fe20000000800 */
[----:B------:R-:W-:Y:S01]  /*8170*/  @!PT LDS RZ, [RZ] ;  /* 0x00000000fffff984 */ /* 0x000fe20000000800 */
[----:B------:R-:W-:Y:S01]  /*8180*/  @!PT LDS RZ, [RZ] ;  /* 0x00000000fffff984 */ /* 0x000fe20000000800 */
[----:B------:R1:W-:Y:S01]  /*8190*/  @P1 LDGSTS.E.BYPASS.LTC128B.128 [R138+0xc100], [R16.64], !P5 ;  /* 0x0c100000108a1fae */ /* 0x0003e2000e901d48 */
[----:B------:R-:W-:Y:S02]  /*81a0*/  @P0 ISETP.GE.AND P6, PT, R220, c[0x0][0x1d4], PT ;  /* 0x00007500dc000a0c */ /* 0x000fe40003fc6270 */
[----:B------:R-:W-:Y:S02]  /*81b0*/  @P0 ISETP.GE.AND P5, PT, R207, c[0x0][0x1d4], PT ;  /* 0x00007500cf000a0c */ /* 0x000fe40003fa6270 */
[----:B------:R-:W-:-:S03]  /*81c0*/  @P0 LEA R20, P4, R14, c[0x0][0x1c8], 0x1 ;  /* 0x000072000e140a11 */ /* 0x000fc600078808ff */
[----:B------:R1:W-:Y:S01]  /*81d0*/  @P1 LDGSTS.E.BYPASS.LTC128B.128 [R138+0xe100], [R16.64+0x80], !P2 ;  /* 0x0e100080108a1fae */ /* 0x0003e2000d101d48 */
[----:B------:R-:W-:Y:S02]  /*81e0*/  LEA R6, P2, R0, c[0x0][0x1f8], 0x1 ;  /* 0x00007e0000067a11 */ /* 0x000fe400078408ff */
[----:B------:R-:W-:Y:S01]  /*81f0*/  @P0 LEA.HI.X R21, R14, c[0x0][0x1cc], R7, 0x1, P4 ;  /* 0x000073000e150a11 */ /* 0x000fe200020f0c07 */
[----:B------:R1:W-:Y:S01]  /*8200*/  @P1 LDGSTS.E.BYPASS.LTC128B.128 [R138+0x10100], [R16.64+0x100], !P3 ;  /* 0x10100100108a1fae */ /* 0x0003e2000d901d48 */
[----:B------:R-:W-:Y:S01]  /*8210*/  LEA.HI.X R7, R0, c[0x0][0x1fc], R3, 0x1, P2 ;  /* 0x00007f0000077a11 */ /* 0x000fe200010f0c03 */
[----:B------:R-:W-:Y:S01]  /*8220*/  IMAD.MOV.U32 R0, RZ, RZ, 0x40 ;  /* 0x00000040ff007424 */ /* 0x000fe200078e00ff */
[----:B------:R-:W-:Y:S01]  /*8230*/  @P0 ISETP.GE.AND P4, PT, R206, c[0x0][0x1d4], PT ;  /* 0x00007500ce000a0c */ /* 0x000fe20003f86270 */
[----:B------:R1:W-:Y:S01]  /*8240*/  @P0 LDGSTS.E.BYPASS.LTC128B.128 [R138+0xd100], [R20.64], !P6 ;  /* 0x0d100000148a0fae */ /* 0x0003e2000f101d48 */
[----:B------:R-:W-:Y:S02]  /*8250*/  ISETP.GE.AND P3, PT, R220, c[0x0][0x1d4], PT ;  /* 0x00007500dc007a0c */ /* 0x000fe40003f66270 */
[----:B------:R-:W-:Y:S01]  /*8260*/  ISETP.GE.AND P2, PT, R207, c[0x0][0x1d4], PT ;  /* 0x00007500cf007a0c */ /* 0x000fe20003f46270 */
[----:B------:R1:W-:Y:S01]  /*8270*/  @P0 LDGSTS.E.BYPASS.LTC128B.128 [R138+0xf100], [R20.64+0x80], !P5 ;  /* 0x0f100080148a0fae */ /* 0x0003e2000e901d48 */
[----:B------:R-:W-:-:S02]  /*8280*/  ISETP.LT.OR P6, PT, R5, 0x1, P3 ;  /* 0x000000010500780c */ /* 0x000fc40001fc1670 */
[C---:B------:R-:W-:Y:S02]  /*8290*/  ISETP.LT.OR P5, PT, R5.reuse, 0x1, P2 ;  /* 0x000000010500780c */ /* 0x040fe400017a1670 */
[----:B------:R-:W-:Y:S02]  /*82a0*/  ISETP.GE.AND P1, PT, R206, c[0x0][0x1d4], PT ;  /* 0x00007500ce007a0c */ /* 0x000fe40003f26270 */
[C---:B------:R-:W-:Y:S01]  /*82b0*/  ISETP.LT.OR P3, PT, R5.reuse, 0x21, P3 ;  /* 0x000000210500780c */ /* 0x040fe20001f61670 */
[----:B------:R1:W-:Y:S01]  /*82c0*/  @P0 LDGSTS.E.BYPASS.LTC128B.128 [R138+0x11100], [R20.64+0x100], !P4 ;  /* 0x11100100148a0fae */ /* 0x0003e2000e101d48 */
[C---:B------:R-:W-:Y:S02]  /*82d0*/  ISETP.LT.OR P4, PT, R5.reuse, 0x1, P1 ;  /* 0x000000010500780c */ /* 0x040fe40000f81670 */
[C---:B------:R-:W-:Y:S01]  /*82e0*/  ISETP.LT.OR P2, PT, R5.reuse, 0x21, P2 ;  /* 0x000000210500780c */ /* 0x040fe20001741670 */
[----:B------:R-:W0:Y:S01]  /*82f0*/  LDGDEPBAR ;  /* 0x00000000000079af */ /* 0x000e220000000000 */
[----:B------:R-:W-:-:S02]  /*8300*/  ISETP.LT.OR P1, PT, R5, 0x21, P1 ;  /* 0x000000210500780c */ /* 0x000fc40000f21670 */
[----:B------:R-:W-:Y:S01]  /*8310*/  IADD3 R14, P0, R6, UR7, RZ ;  /* 0x00000007060e7c10 */ /* 0x000fe2000ff1e0ff */
[----:B------:R1:W-:Y:S03]  /*8320*/  LDGSTS.E.BYPASS.LTC128B.128 [R138+0x100], [R6.64], !P6 ;  /* 0x00100000068a7fae */ /* 0x0003e6000f101d48 */
[----:B------:R-:W-:Y:S01]  /*8330*/  IADD3.X R15, R7, UR5, RZ, P0, !PT ;  /* 0x00000005070f7c10 */ /* 0x000fe200087fe4ff */
[----:B------:R1:W-:Y:S01]  /*8340*/  LDGSTS.E.BYPASS.LTC128B.128 [R138+0x2100], [R6.64+0x80], !P5 ;  /* 0x02100080068a7fae */ /* 0x0003e2000e901d48 */
[----:B------:R-:W-:-:S03]  /*8350*/  ISETP.GT.AND P5, PT, R88, R223, PT ;  /* 0x000000df5800720c */ /* 0x000fc60003fa4270 */
[----:B------:R1:W-:Y:S04]  /*8360*/  LDGSTS.E.BYPASS.LTC128B.128 [R138+0x4100], [R6.64+0x100], !P4 ;  /* 0x04100100068a7fae */ /* 0x0003e8000e101d48 */
        /* <DEDUP_REMOVED lines=22> */
[----:B------:R-:W-:-:S07]  /*84d0*/  IADD3.X R7, R17, R15, R3, P3, !PT ;  /* 0x0000000f11077210 */ /* 0x000fce0001ffe403 */
[----:B------:R1:W-:Y:S04]  /*84e0*/  LDGSTS.E.BYPASS.LTC128B.128 [R138+0x14100], [R16.64+0x80], !P1 ;  /* 0x14100080108a7fae */ /* 0x0003e8000c901d48 */
[----:B------:R1:W-:Y:S04]  /*84f0*/  LDGSTS.E.BYPASS.LTC128B.128 [R138+0x16100], [R16.64+0x100], !P0 ;  /* 0x16100100108a7fae */ /* 0x0003e8000c101d48 */
[----:B------:R1:W-:Y:S04]  /*8500*/  LDGSTS.E.BYPASS.LTC128B.128 [R138+0x13100], [R6.64], !P2 ;  /* 0x13100000068a7fae */ /* 0x0003e8000d101d48 */
[----:B------:R1:W-:Y:S04]  /*8510*/  LDGSTS.E.BYPASS.LTC128B.128 [R138+0x15100], [R6.64+0x80], !P1 ;  /* 0x15100080068a7fae */ /* 0x0003e8000c901d48 */
[----:B------:R1:W-:Y:S02]  /*8520*/  LDGSTS.E.BYPASS.LTC128B.128 [R138+0x17100], [R6.64+0x100], !P0 ;  /* 0x17100100068a7fae */ /* 0x0003e4000c101d48 */
.L_x_2300:
[----:B------:R-:W-:Y:S05]  /*8530*/  BSYNC B0 ;  /* 0x0000000000007941 */ /* 0x000fea0003800000 */
.L_x_2299:
[----:B------:R-:W-:Y:S01]  /*8540*/  ISETP.LT.AND P0, PT, RZ, c[0x0][0x27c], PT ;  /* 0x00009f00ff007a0c */ /* 0x000fe20003f01270 */
[----:B------:R-:W0:Y:S01]  /*8550*/  LDGDEPBAR ;  /* 0x00000000000079af */ /* 0x000e220000000000 */
[----:B------:R-:W-:-:S11]  /*8560*/  ISETP.NE.AND P6, PT, R231, 0x1, PT ;  /* 0x00000001e700780c */ /* 0x000fd60003fc5270 */
[----:B------:R-:W-:Y:S05]  /*8570*/  @P0 BRA `(.L_x_2301) ;  /* 0x0000002000000947 */ /* 0x000fea0003800000 */
[----:B------:R-:W-:-:S04]  /*8580*/  DEPBAR.LE SB0, 0x3 ;  /* 0x000080c00000791a */ /* 0x000fc80000000000 */
[----:B------:R-:W-:Y:S05]  /*8590*/  BRA `(.L_x_2302) ;  /* 0x00006a6000007947 */ /* 0x000fea0003800000 */
.L_x_2301:
[----:B------:R-:W-:Y:S01]  /*85a0*/  ULDC.U8 UR4, c[0x0][0x298] ;  /* 0x0000a60000047ab9 */ /* 0x000fe20000000000 */
[----:B-----5:R-:W-:Y:S01]  /*85b0*/  SHF.R.S32.HI R5, RZ, 0x1f, R76 ;  /* 0x0000001fff057819 */ /* 0x020fe2000001144c */
[----:B-1----:R-:W-:Y:S01]  /*85c0*/  IMAD.WIDE.U32 R16, R76, c[0x0][0x280], RZ ;  /* 0x0000a0004c107a25 */ /* 0x002fe200078e00ff */
[----:B------:R-:W-:Y:S01]  /*85d0*/  ISETP.NE.AND P0, PT, RZ, UR4, PT ;  /* 0x00000004ff007c0c */ /* 0x000fe2000bf05270 */
[----:B------:R-:W-:Y:S01]  /*85e0*/  BSSY B2, `(.L_x_2302) ;  /* 0x00006a1000027945 */ /* 0x000fe20003800000 */
[----:B------:R-:W-:Y:S01]  /*85f0*/  IADD3 R7, R211, R201, RZ ;  /* 0x000000c9d3077210 */ /* 0x000fe20007ffe0ff */
[C---:B------:R-:W-:Y:S02]  /*8600*/  IMAD R3, R5.reuse, c[0x0][0x280], RZ ;  /* 0x0000a00005037a24 */ /* 0x040fe400078e02ff */
[----:B------:R-:W-:Y:S01]  /*8610*/  IMAD R5, R5, c[0x0][0x290], RZ ;  /* 0x0000a40005057a24 */ /* 0x000fe200078e02ff */
[----:B------:R-:W-:Y:S01]  /*8620*/  LEA R14, R210, R7, 0x6 ;  /* 0x00000007d20e7211 */ /* 0x000fe200078e30ff */
[C---:B------:R-:W-:Y:S01]  /*8630*/  IMAD R6, R76.reuse, c[0x0][0x284], R3 ;  /* 0x0000a1004c067a24 */ /* 0x040fe200078e0203 */
[----:B------:R-:W-:Y:S01]  /*8640*/  IADD3 R3, R211, 0x40, RZ ;  /* 0x00000040d3037810 */ /* 0x000fe20007ffe0ff */
[----:B------:R-:W-:-:S02]  /*8650*/  IMAD R5, R76, c[0x0][0x294], R5 ;  /* 0x0000a5004c057a24 */ /* 0x000fc400078e0205 */
        /* <DEDUP_REMOVED lines=15> */
[----:B------:R-:W-:Y:S01]  /*8750*/  IADD3 R37, R140, 0x20, RZ ;  /* 0x000000208c257810 */ /* 0x000fe20007ffe0ff */
        /* <DEDUP_REMOVED lines=11> */
[----:B------:R-:W-:Y:S01]  /*8810*/  IADD3 R15, R140, 0x50, RZ ;  /* 0x000000508c0f7810 */ /* 0x000fe20007ffe0ff */
        /* <DEDUP_REMOVED lines=10> */
[----:B------:R-:W-:Y:S01]  /*88c0*/  CS2R R62, SRZ ;  /* 0x00000000003e7805 */ /* 0x000fe2000001ff00 */
        /* <DEDUP_REMOVED lines=10> */
[----:B------:R-:W-:Y:S02]  /*8970*/  SHF.R.S32.HI R20, RZ, 0x1f, R37 ;  /* 0x0000001fff147819 */ /* 0x000fe40000011425 */
[----:B------:R-:W-:Y:S02]  /*8980*/  SHF.R.S32.HI R14, RZ, 0x1f, R23 ;  /* 0x0000001fff0e7819 */ /* 0x000fe40000011417 */
[----:B------:R-:W-:Y:S01]  /*8990*/  SHF.R.S32.HI R6, RZ, 0x1f, R15 ;  /* 0x0000001fff067819 */ /* 0x000fe2000001140f */
[----:B------:R-:W-:Y:S05]  /*89a0*/  @P0 BRA `(.L_x_2305) ;  /* 0x000003e000000947 */ /* 0x000fea0003800000 */
[----:B--2---:R-:W-:Y:S01]  /*89b0*/  ISETP.GE.AND P0, PT, R39, c[0x0][0x27c], PT ;  /* 0x00009f0027007a0c */ /* 0x004fe20003f06270 */
[----:B------:R-:W-:Y:S01]  /*89c0*/  CS2R R100, SRZ ;  /* 0x0000000000647805 */ /* 0x000fe2000001ff00 */
[----:B------:R-:W-:Y:S01]  /*89d0*/  ISETP.GE.AND P3, PT, R37, c[0x0][0x27c], PT ;  /* 0x00009f0025007a0c */ /* 0x000fe20003f66270 */
[----:B------:R-:W-:Y:S01]  /*89e0*/  CS2R R98, SRZ ;  /* 0x0000000000627805 */ /* 0x000fe2000001ff00 */
[----:B------:R-:W-:-:S09]  /*89f0*/  ISETP.GE.AND P2, PT, R30, c[0x0][0x27c], PT ;  /* 0x00009f001e007a0c */ /* 0x000fd20003f46270 */
[C---:B------:R-:W-:Y:S01]  /*8a00*/  @!P0 IMAD.SHL.U32 R21, R39.reuse, 0x2, RZ ;  /* 0x0000000227158824 */ /* 0x040fe200078e00ff */
[----:B------:R-:W-:-:S04]  /*8a10*/  @!P0 SHF.L.U64.HI R17, R39, 0x1, R22 ;  /* 0x0000000127118819 */ /* 0x000fc80000010216 */
[-C--:B------:R-:W-:Y:S02]  /*8a20*/  @!P0 IADD3 R28, P1, R34, R21.reuse, RZ ;  /* 0x00000015221c8210 */ /* 0x080fe40007f3e0ff */
[----:B----4-:R-:W-:Y:S01]  /*8a30*/  @!P0 IADD3 R44, P4, R32, R21, RZ ;  /* 0x00000015202c8210 */ /* 0x010fe20007f9e0ff */
[----:B------:R-:W-:Y:S02]  /*8a40*/  @!P3 IMAD.SHL.U32 R47, R37, 0x2, RZ ;  /* 0x00000002252fb824 */ /* 0x000fe400078e00ff */
[--C-:B---3--:R-:W-:Y:S01]  /*8a50*/  @!P0 IMAD.X R29, R35, 0x1, R17.reuse, P1 ;  /* 0x00000001231d8824 */ /* 0x108fe200008e0611 */
[----:B------:R-:W-:Y:S01]  /*8a60*/  ISETP.GE.AND P1, PT, R23, c[0x0][0x27c], PT ;  /* 0x00009f0017007a0c */ /* 0x000fe20003f26270 */
[----:B-1----:R-:W-:Y:S01]  /*8a70*/  @!P0 IMAD.X R45, R33, 0x1, R17, P4 ;  /* 0x00000001212d8824 */ /* 0x002fe200020e0611 */
[----:B------:R-:W-:Y:S02]  /*8a80*/  @!P3 SHF.L.U64.HI R31, R37, 0x1, R20 ;  /* 0x00000001251fb819 */ /* 0x000fe40000010214 */
[----:B------:R1:W5:Y:S01]  /*8a90*/  @!P0 LD.E.64 R100, [R28.64] ;  /* 0x000000081c648980 */ /* 0x000362000c101b00 */
[----:B------:R-:W-:-:S03]  /*8aa0*/  @!P2 IMAD.SHL.U32 R41, R30, 0x2, RZ ;  /* 0x000000021e29a824 */ /* 0x000fc600078e00ff */
[----:B------:R2:W5:Y:S01]  /*8ab0*/  @!P0 LD.E.64 R98, [R44.64] ;  /* 0x000000082c628980 */ /* 0x000562000c101b00 */
[-C--:B------:R-:W-:Y:S01]  /*8ac0*/  @!P3 IADD3 R48, P0, R34, R47.reuse, RZ ;  /* 0x0000002f2230b210 */ /* 0x080fe20007f1e0ff */
[----:B------:R-:W-:Y:S01]  /*8ad0*/  CS2R R84, SRZ ;  /* 0x0000000000547805 */ /* 0x000fe2000001ff00 */
[----:B------:R-:W-:Y:S01]  /*8ae0*/  @!P2 SHF.L.U64.HI R21, R30, 0x1, R5 ;  /* 0x000000011e15a819 */ /* 0x000fe20000010205 */
[----:B------:R-:W-:Y:S01]  /*8af0*/  CS2R R82, SRZ ;  /* 0x0000000000527805 */ /* 0x000fe2000001ff00 */
[----:B------:R-:W-:Y:S01]  /*8b00*/  @!P3 IADD3 R46, P4, R32, R47, RZ ;  /* 0x0000002f202eb210 */ /* 0x000fe20007f9e0ff */
[--C-:B------:R-:W-:Y:S01]  /*8b10*/  @!P3 IMAD.X R49, R35, 0x1, R31.reuse, P0 ;  /* 0x000000012331b824 */ /* 0x100fe200000e061f */
[----:B------:R-:W-:Y:S02]  /*8b20*/  @!P2 IADD3 R42, P0, R34, R41, RZ ;  /* 0x00000029222aa210 */ /* 0x000fe40007f1e0ff */
[----:B------:R-:W-:Y:S01]  /*8b30*/  @!P1 SHF.L.U64.HI R17, R23, 0x1, R14 ;  /* 0x0000000117119819 */ /* 0x000fe2000001020e */
[----:B------:R-:W-:-:S02]  /*8b40*/  @!P3 IMAD.X R47, R33, 0x1, R31, P4 ;  /* 0x00000001212fb824 */ /* 0x000fc400020e061f */
[----:B------:R-:W-:Y:S02]  /*8b50*/  @!P2 IMAD.X R43, R35, 0x1, R21, P0 ;  /* 0x00000001232ba824 */ /* 0x000fe400000e0615 */
[----:B-1----:R-:W-:Y:S01]  /*8b60*/  @!P1 IMAD.SHL.U32 R29, R23, 0x2, RZ ;  /* 0x00000002171d9824 */ /* 0x002fe200078e00ff */
[----:B--2---:R-:W-:-:S04]  /*8b70*/  @!P2 IADD3 R44, P4, R32, R41, RZ ;  /* 0x00000029202ca210 */ /* 0x004fc80007f9e0ff */
[----:B------:R-:W-:Y:S01]  /*8b80*/  @!P1 IADD3 R40, P0, R34, R29, RZ ;  /* 0x0000001d22289210 */ /* 0x000fe20007f1e0ff */
[----:B------:R-:W-:Y:S01]  /*8b90*/  @!P2 IMAD.X R45, R33, 0x1, R21, P4 ;  /* 0x00000001212da824 */ /* 0x000fe200020e0615 */
[----:B------:R-:W-:-:S03]  /*8ba0*/  ISETP.GE.AND P4, PT, R140, c[0x0][0x27c], PT ;  /* 0x00009f008c007a0c */ /* 0x000fc60003f86270 */
[----:B------:R-:W-:Y:S01]  /*8bb0*/  @!P1 IMAD.X R41, R35, 0x1, R17, P0 ;  /* 0x0000000123299824 */ /* 0x000fe200000e0611 */
[----:B------:R-:W-:-:S05]  /*8bc0*/  @!P1 IADD3 R28, P0, R32, R29, RZ ;  /* 0x0000001d201c9210 */ /* 0x000fca0007f1e0ff */
[----:B------:R-:W-:Y:S01]  /*8bd0*/  @!P1 IMAD.X R29, R33, 0x1, R17, P0 ;  /* 0x00000001211d9824 */ /* 0x000fe200000e0611 */
[----:B------:R-:W-:-:S03]  /*8be0*/  ISETP.GE.AND P0, PT, R15, c[0x0][0x27c], PT ;  /* 0x00009f000f007a0c */ /* 0x000fc60003f06270 */
[----:B------:R-:W-:-:S04]  /*8bf0*/  @!P4 IMAD.WIDE R52, R140, 0x2, R34 ;  /* 0x000000028c34c825 */ /* 0x000fc800078e0222 */
[----:B------:R-:W-:Y:S01]  /*8c00*/  @!P4 IMAD.WIDE R50, R140, 0x2, R32 ;  /* 0x000000028c32c825 */ /* 0x000fe200078e0220 */
[----:B------:R1:W5:Y:S05]  /*8c10*/  @!P4 LD.E.64 R84, [R52.64] ;  /* 0x000000083454c980 */ /* 0x00036a000c101b00 */
[C---:B------:R-:W-:Y:S01]  /*8c20*/  @!P0 IMAD.SHL.U32 R17, R15.reuse, 0x2, RZ ;  /* 0x000000020f118824 */ /* 0x040fe200078e00ff */
[----:B------:R1:W5:Y:S01]  /*8c30*/  @!P4 LD.E.64 R82, [R50.64] ;  /* 0x000000083252c980 */ /* 0x000362000c101b00 */
[----:B------:R-:W-:-:S03]  /*8c40*/  @!P0 SHF.L.U64.HI R16, R15, 0x1, R6 ;  /* 0x000000010f108819 */ /* 0x000fc60000010206 */
[----:B------:R-:W-:-:S05]  /*8c50*/  @!P0 IADD3 R34, P4, R34, R17, RZ ;  /* 0x0000001122228210 */ /* 0x000fca0007f9e0ff */
[--C-:B------:R-:W-:Y:S01]  /*8c60*/  @!P0 IMAD.X R35, R35, 0x1, R16.reuse, P4 ;  /* 0x0000000123238824 */ /* 0x100fe200020e0610 */
[----:B------:R-:W-:Y:S01]  /*8c70*/  @!P0 IADD3 R32, P4, R32, R17, RZ ;  /* 0x0000001120208210 */ /* 0x000fe20007f9e0ff */
        /* <DEDUP_REMOVED lines=8> */
[----:B------:R-:W-:Y:S01]  /*8d00*/  @!P0 IMAD.X R33, R33, 0x1, R16, P4 ;  /* 0x0000000121218824 */ /* 0x000fe200020e0610 */
[----:B------:R1:W5:Y:S04]  /*8d10*/  @!P3 LD.E.64 R92, [R48.64] ;  /* 0x00000008305cb980 */ /* 0x000368000c101b00 */
[----:B------:R1:W5:Y:S04]  /*8d20*/  @!P3 LD.E.64 R90, [R46.64] ;  /* 0x000000082e5ab980 */ /* 0x000368000c101b00 */
[----:B------:R1:W5:Y:S04]  /*8d30*/  @!P2 LD.E.64 R80, [R42.64] ;  /* 0x000000082a50a980 */ /* 0x000368000c101b00 */
[----:B------:R1:W5:Y:S04]  /*8d40*/  @!P2 LD.E.64 R74, [R44.64] ;  /* 0x000000082c4aa980 */ /* 0x000368000c101b00 */
[----:B------:R1:W5:Y:S04]  /*8d50*/  @!P1 LD.E.64 R70, [R40.64] ;  /* 0x0000000828469980 */ /* 0x000368000c101b00 */
[----:B------:R1:W5:Y:S04]  /*8d60*/  @!P1 LD.E.64 R68, [R28.64] ;  /* 0x000000081c449980 */ /* 0x000368000c101b00 */
[----:B------:R1:W5:Y:S04]  /*8d70*/  @!P0 LD.E.64 R64, [R34.64] ;  /* 0x0000000822408980 */ /* 0x000368000c101b00 */
[----:B------:R1:W5:Y:S02]  /*8d80*/  @!P0 LD.E.64 R62, [R32.64] ;  /* 0x00000008203e8980 */ /* 0x000364000c101b00 */
.L_x_2305:
[----:B--2---:R-:W-:Y:S05]  /*8d90*/  BSYNC B0 ;  /* 0x0000000000007941 */ /* 0x004fea0003800000 */
.L_x_2304:
[----:B------:R-:W-:Y:S01]  /*8da0*/  IADD3 R7, R7, 0x40, RZ ;  /* 0x0000004007077810 */ /* 0x000fe20007ffe0ff */
[----:B-----5:R-:W-:Y:S01]  /*8db0*/  IMAD.MOV.U32 R21, RZ, RZ, R64 ;  /* 0x000000ffff157224 */ /* 0x020fe200078e0040 */
[----:B-1----:R-:W1:Y:S01]  /*8dc0*/  SHFL.IDX PT, R43, R27, 0x1, 0x1c1f ;  /* 0x003c1f001b2b7f89 */ /* 0x002e6200000e0000 */
[----:B------:R-:W-:Y:S01]  /*8dd0*/  IMAD.MOV.U32 R17, RZ, RZ, R65 ;  /* 0x000000ffff117224 */ /* 0x000fe200078e0041 */
[----:B------:R-:W-:Y:S01]  /*8de0*/  ISETP.GE.AND P0, PT, R7, R4, PT ;  /* 0x000000040700720c */ /* 0x000fe20003f06270 */
[----:B------:R-:W-:Y:S01]  /*8df0*/  IMAD.MOV.U32 R16, RZ, RZ, R70 ;  /* 0x000000ffff107224 */ /* 0x000fe200078e0046 */
[----:B------:R2:W4:Y:S01]  /*8e00*/  SHFL.IDX PT, R42, R26, 0x1, 0x1c1f ;  /* 0x003c1f001a2a7f89 */ /* 0x00052200000e0000 */
[----:B------:R-:W-:Y:S01]  /*8e10*/  IMAD.MOV.U32 R7, RZ, RZ, R71 ;  /* 0x000000ffff077224 */ /* 0x000fe200078e0047 */
[----:B------:R-:W-:Y:S01]  /*8e20*/  PRMT R52, R17, 0x5410, R21 ;  /* 0x0000541011347816 */ /* 0x000fe20000000015 */
[----:B------:R-:W-:Y:S01]  /*8e30*/  IMAD.MOV.U32 R17, RZ, RZ, R81 ;  /* 0x000000ffff117224 */ /* 0x000fe200078e0051 */
[----:B------:R-:W-:Y:S01]  /*8e40*/  MOV R21, R80 ;  /* 0x0000005000157202 */ /* 0x000fe20000000f00 */
[----:B------:R-:W3:Y:S01]  /*8e50*/  SHFL.IDX PT, R29, R25, 0x1, 0x1c1f ;  /* 0x003c1f00191d7f89 */ /* 0x000ee200000e0000 */
[----:B------:R-:W-:Y:S01]  /*8e60*/  PRMT R55, R7, 0x5410, R16 ;  /* 0x0000541007377816 */ /* 0x000fe20000000010 */
[----:B------:R-:W-:Y:S01]  /*8e70*/  IMAD.MOV.U32 R16, RZ, RZ, R92 ;  /* 0x000000ffff107224 */ /* 0x000fe200078e005c */
[----:B------:R-:W-:Y:S01]  /*8e80*/  PRMT R61, R17, 0x5410, R21 ;  /* 0x00005410113d7816 */ /* 0x000fe20000000015 */
[----:B------:R-:W-:Y:S01]  /*8e90*/  IMAD.MOV.U32 R7, RZ, RZ, R93 ;  /* 0x000000ffff077224 */ /* 0x000fe200078e005d */
[----:B------:R-:W-:Y:S01]  /*8ea0*/  MOV R21, R100 ;  /* 0x0000006400157202 */ /* 0x000fe20000000f00 */
[----:B------:R-:W-:Y:S01]  /*8eb0*/  IMAD.MOV.U32 R17, RZ, RZ, R101 ;  /* 0x000000ffff117224 */ /* 0x000fe200078e0065 */
[----:B------:R1:W1:Y:S01]  /*8ec0*/  SHFL.IDX PT, R28, R24, 0x1, 0x1c1f ;  /* 0x003c1f00181c7f89 */ /* 0x00026200000e0000 */
[----:B------:R-:W-:Y:S01]  /*8ed0*/  BSSY B0, `(.L_x_2306) ;  /* 0x0000062000007945 */ /* 0x000fe20003800000 */
[----:B------:R-:W-:Y:S01]  /*8ee0*/  PRMT R67, R7, 0x5410, R16 ;  /* 0x0000541007437816 */ /* 0x000fe20000000010 */
[----:B------:R-:W-:Y:S01]  /*8ef0*/  IMAD.MOV.U32 R16, RZ, RZ, R84 ;  /* 0x000000ffff107224 */ /* 0x000fe200078e0054 */
[----:B------:R-:W-:Y:S01]  /*8f00*/  PRMT R73, R17, 0x5410, R21 ;  /* 0x0000541011497816 */ /* 0x000fe20000000015 */
[----:B------:R-:W-:Y:S01]  /*8f10*/  IMAD.MOV.U32 R7, RZ, RZ, R85 ;  /* 0x000000ffff077224 */ /* 0x000fe200078e0055 */
[----:B------:R-:W-:Y:S01]  /*8f20*/  MOV R21, R62 ;  /* 0x0000003e00157202 */ /* 0x000fe20000000f00 */
[----:B------:R-:W-:Y:S01]  /*8f30*/  IMAD.MOV.U32 R17, RZ, RZ, R63 ;  /* 0x000000ffff117224 */ /* 0x000fe200078e003f */
[----:B---3--:R-:W-:Y:S01]  /*8f40*/  CS2R R34, SRZ ;  /* 0x0000000000227805 */ /* 0x008fe2000001ff00 */
[----:B------:R-:W-:Y:S01]  /*8f50*/  CS2R R44, SRZ ;  /* 0x00000000002c7805 */ /* 0x000fe2000001ff00 */
        /* <DEDUP_REMOVED lines=19> */
[----:B----4-:R-:W-:Y:S01]  /*9090*/  CS2R R32, SRZ ;  /* 0x0000000000207805 */ /* 0x010fe2000001ff00 */
[----:B------:R-:W-:Y:S01]  /*90a0*/  PRMT R72, R17, 0x5410, R21 ;  /* 0x0000541011487816 */ /* 0x000fe20000000015 */
[----:B------:R-:W-:Y:S01]  /*90b0*/  CS2R R40, SRZ ;  /* 0x0000000000287805 */ /* 0x000fe2000001ff00 */
[----:B------:R-:W-:Y:S01]  /*90c0*/  PRMT R76, R7, 0x5410, R16 ;  /* 0x00005410074c7816 */ /* 0x000fe20000000010 */
[----:B------:R-:W-:Y:S01]  /*90d0*/  CS2R R48, SRZ ;  /* 0x0000000000307805 */ /* 0x000fe2000001ff00 */
[----:B------:R-:W-:Y:S01]  /*90e0*/  CS2R R16, SRZ ;  /* 0x0000000000107805 */ /* 0x000fe2000001ff00 */
[----:B------:R-:W-:Y:S01]  /*90f0*/  CS2R R56, SRZ ;  /* 0x0000000000387805 */ /* 0x000fe2000001ff00 */
[----:B------:R-:W-:Y:S05]  /*9100*/  @P0 BRA `(.L_x_2307) ;  /* 0x000003e000000947 */ /* 0x000fea0003800000 */
[----:B------:R-:W-:Y:S01]  /*9110*/  ISETP.GE.AND P0, PT, R39, c[0x0][0x27c], PT ;  /* 0x00009f0027007a0c */ /* 0x000fe20003f06270 */
[----:B------:R-:W-:Y:S01]  /*9120*/  CS2R R50, SRZ ;  /* 0x0000000000327805 */ /* 0x000fe2000001ff00 */
[----:B------:R-:W-:Y:S01]  /*9130*/  ISETP.GE.AND P3, PT, R37, c[0x0][0x27c], PT ;  /* 0x00009f0025007a0c */ /* 0x000fe20003f66270 */
[----:B------:R-:W-:Y:S01]  /*9140*/  CS2R R48, SRZ ;  /* 0x0000000000307805 */ /* 0x000fe2000001ff00 */
[----:B------:R-:W-:-:S09]  /*9150*/  ISETP.GE.AND P2, PT, R30, c[0x0][0x27c], PT ;  /* 0x00009f001e007a0c */ /* 0x000fd20003f46270 */
[C---:B------:R-:W-:Y:S01]  /*9160*/  @!P0 IMAD.SHL.U32 R17, R39.reuse, 0x2, RZ ;  /* 0x0000000227118824 */ /* 0x040fe200078e00ff */
[----:B------:R-:W-:-:S04]  /*9170*/  @!P0 SHF.L.U64.HI R7, R39, 0x1, R22 ;  /* 0x0000000127078819 */ /* 0x000fc80000010216 */
[-C--:B------:R-:W-:Y:S02]  /*9180*/  @!P0 IADD3 R24, P1, R42, R17.reuse, RZ ;  /* 0x000000112a188210 */ /* 0x080fe40007f3e0ff */
[----:B------:R-:W-:-:S03]  /*9190*/  @!P0 IADD3 R18, P4, R28, R17, RZ ;  /* 0x000000111c128210 */ /* 0x000fc60007f9e0ff */
[--C-:B------:R-:W-:Y:S01]  /*91a0*/  @!P0 IMAD.X R25, R43, 0x1, R7.reuse, P1 ;  /* 0x000000012b198824 */ /* 0x100fe200008e0607 */
[----:B------:R-:W-:Y:S01]  /*91b0*/  ISETP.GE.AND P1, PT, R23, c[0x0][0x27c], PT ;  /* 0x00009f0017007a0c */ /* 0x000fe20003f26270 */
[----:B------:R-:W-:Y:S02]  /*91c0*/  @!P0 IMAD.X R19, R29, 0x1, R7, P4 ;  /* 0x000000011d138824 */ /* 0x000fe400020e0607 */
[C---:B------:R-:W-:Y:S01]  /*91d0*/  @!P3 IMAD.SHL.U32 R7, R37.reuse, 0x2, RZ ;  /* 0x000000022507b824 */ /* 0x040fe200078e00ff */
[----:B------:R1:W5:Y:S01]  /*91e0*/  @!P0 LD.E.64 R50, [R24.64] ;  /* 0x0000000818328980 */ /* 0x000362000c101b00 */
[----:B------:R-:W-:Y:S02]  /*91f0*/  @!P3 SHF.L.U64.HI R20, R37, 0x1, R20 ;  /* 0x000000012514b819 */ /* 0x000fe40000010214 */
[----:B------:R-:W-:Y:S01]  /*9200*/  @!P2 SHF.L.U64.HI R16, R30, 0x1, R5 ;  /* 0x000000011e10a819 */ /* 0x000fe20000010205 */
[----:B------:R2:W5:Y:S01]  /*9210*/  @!P0 LD.E.64 R48, [R18.64] ;  /* 0x0000000812308980 */ /* 0x000562000c101b00 */
[-C--:B------:R-:W-:Y:S01]  /*9220*/  @!P3 IADD3 R96, P0, R42, R7.reuse, RZ ;  /* 0x000000072a60b210 */ /* 0x080fe20007f1e0ff */
[----:B------:R-:W-:Y:S01]  /*9230*/  @!P2 IMAD.SHL.U32 R5, R30, 0x2, RZ ;  /* 0x000000021e05a824 */ /* 0x000fe200078e00ff */
[----:B------:R-:W-:Y:S01]  /*9240*/  @!P3 IADD3 R104, P4, R28, R7, RZ ;  /* 0x000000071c68b210 */ /* 0x000fe20007f9e0ff */
[----:B------:R-:W-:Y:S01]  /*9250*/  CS2R R58, SRZ ;  /* 0x00000000003a7805 */ /* 0x000fe2000001ff00 */
[C---:B------:R-:W-:Y:S01]  /*9260*/  @!P1 IMAD.SHL.U32 R7, R23.reuse, 0x2, RZ ;  /* 0x0000000217079824 */ /* 0x040fe200078e00ff */
[----:B------:R-:W-:Y:S01]  /*9270*/  @!P1 SHF.L.U64.HI R14, R23, 0x1, R14 ;  /* 0x00000001170e9819 */ /* 0x000fe2000001020e */
[--C-:B------:R-:W-:Y:S01]  /*9280*/  @!P3 IMAD.X R97, R43, 0x1, R20.reuse, P0 ;  /* 0x000000012b61b824 */ /* 0x100fe200000e0614 */
[-C--:B------:R-:W-:Y:S01]  /*9290*/  @!P2 IADD3 R94, P0, R42, R5.reuse, RZ ;  /* 0x000000052a5ea210 */ /* 0x080fe20007f1e0ff */
[----:B------:R-:W-:Y:S01]  /*92a0*/  @!P3 IMAD.X R105, R29, 0x1, R20, P4 ;  /* 0x000000011d69b824 */ /* 0x000fe200020e0614 */
[----:B------:R-:W-:Y:S01]  /*92b0*/  @!P2 IADD3 R102, P4, R28, R5, RZ ;  /* 0x000000051c66a210 */ /* 0x000fe20007f9e0ff */
[----:B------:R-:W-:-:S02]  /*92c0*/  CS2R R56, SRZ ;  /* 0x0000000000387805 */ /* 0x000fc4000001ff00 */
[--C-:B------:R-:W-:Y:S01]  /*92d0*/  @!P2 IMAD.X R95, R43, 0x1, R16.reuse, P0 ;  /* 0x000000012b5fa824 */ /* 0x100fe200000e0610 */
[----:B------:R-:W-:Y:S01]  /*92e0*/  @!P1 IADD3 R86, P0, R42, R7, RZ ;  /* 0x000000072a569210 */ /* 0x000fe20007f1e0ff */
[----:B------:R-:W-:Y:S01]  /*92f0*/  @!P2 IMAD.X R103, R29, 0x1, R16, P4 ;  /* 0x000000011d67a824 */ /* 0x000fe200020e0610 */
[----:B------:R-:W-:-:S03]  /*9300*/  ISETP.GE.AND P4, PT, R140, c[0x0][0x27c], PT ;  /* 0x00009f008c007a0c */ /* 0x000fc60003f86270 */
[----:B------:R-:W-:Y:S01]  /*9310*/  @!P1 IMAD.X R87, R43, 0x1, R14, P0 ;  /* 0x000000012b579824 */ /* 0x000fe200000e060e */
[----:B------:R-:W-:-:S05]  /*9320*/  @!P1 IADD3 R20, P0, R28, R7, RZ ;  /* 0x000000071c149210 */ /* 0x000fca0007f1e0ff */
[----:B------:R-:W-:Y:S01]  /*9330*/  @!P1 IMAD.X R21, R29, 0x1, R14, P0 ;  /* 0x000000011d159824 */ /* 0x000fe200000e060e */
[----:B------:R-:W-:-:S03]  /*9340*/  ISETP.GE.AND P0, PT, R15, c[0x0][0x27c], PT ;  /* 0x00009f000f007a0c */ /* 0x000fc60003f06270 */
[----:B--2---:R-:W-:-:S04]  /*9350*/  @!P4 IMAD.WIDE R18, R140, 0x2, R42 ;  /* 0x000000028c12c825 */ /* 0x004fc800078e022a */
[----:B------:R-:W-:Y:S01]  /*9360*/  @!P4 IMAD.WIDE R16, R140, 0x2, R28 ;  /* 0x000000028c10c825 */ /* 0x000fe200078e021c */
[----:B------:R2:W5:Y:S04]  /*9370*/  @!P4 LD.E.64 R58, [R18.64] ;  /* 0x00000008123ac980 */ /* 0x000568000c101b00 */
[----:B------:R3:W5:Y:S01]  /*9380*/  @!P4 LD.E.64 R56, [R16.64] ;  /* 0x000000081038c980 */ /* 0x000762000c101b00 */
[C---:B------:R-:W-:Y:S01]  /*9390*/  @!P0 IMAD.SHL.U32 R5, R15.reuse, 0x2, RZ ;  /* 0x000000020f058824 */ /* 0x040fe200078e00ff */
[----:B------:R-:W-:-:S04]  /*93a0*/  @!P0 SHF.L.U64.HI R6, R15, 0x1, R6 ;  /* 0x000000010f068819 */ /* 0x000fc80000010206 */
        /* <DEDUP_REMOVED lines=8> */
[----:B-1----:R-:W-:Y:S01]  /*9430*/  CS2R R24, SRZ ;  /* 0x0000000000187805 */ /* 0x002fe2000001ff00 */
[----:B------:R-:W-:Y:S01]  /*9440*/  @!P0 IMAD.X R29, R29, 0x1, R6, P4 ;  /* 0x000000011d1d8824 */ /* 0x000fe200020e0606 */
[----:B------:R1:W5:Y:S01]  /*9450*/  @!P3 LD.E.64 R44, [R96.64] ;  /* 0x00000008602cb980 */ /* 0x000362000c101b00 */
[----:B--2---:R-:W-:-:S03]  /*9460*/  CS2R R18, SRZ ;  /* 0x0000000000127805 */ /* 0x004fc6000001ff00 */
[----:B------:R1:W5:Y:S01]  /*9470*/  @!P3 LD.E.64 R40, [R104.64] ;  /* 0x000000086828b980 */ /* 0x000362000c101b00 */
[----:B---3--:R-:W-:-:S03]  /*9480*/  CS2R R16, SRZ ;  /* 0x0000000000107805 */ /* 0x008fc6000001ff00 */
[----:B------:R1:W5:Y:S04]  /*9490*/  @!P2 LD.E.64 R34, [R94.64] ;  /* 0x000000085e22a980 */ /* 0x000368000c101b00 */
[----:B------:R1:W5:Y:S04]  /*94a0*/  @!P2 LD.E.64 R32, [R102.64] ;  /* 0x000000086620a980 */ /* 0x000368000c101b00 */
[----:B------:R1:W5:Y:S04]  /*94b0*/  @!P1 LD.E.64 R26, [R86.64] ;  /* 0x00000008561a9980 */ /* 0x000368000c101b00 */
[----:B------:R1:W5:Y:S04]  /*94c0*/  @!P1 LD.E.64 R24, [R20.64] ;  /* 0x0000000814189980 */ /* 0x000368000c101b00 */
[----:B------:R1:W5:Y:S04]  /*94d0*/  @!P0 LD.E.64 R18, [R42.64] ;  /* 0x000000082a128980 */ /* 0x000368000c101b00 */
[----:B------:R1:W5:Y:S02]  /*94e0*/  @!P0 LD.E.64 R16, [R28.64] ;  /* 0x000000081c108980 */ /* 0x000364000c101b00 */
.L_x_2307:
[----:B------:R-:W-:Y:S05]  /*94f0*/  BSYNC B0 ;  /* 0x0000000000007941 */ /* 0x000fea0003800000 */
.L_x_2306:
[----:B-----5:R-:W-:Y:S01]  /*9500*/  IMAD.MOV.U32 R6, RZ, RZ, R18 ;  /* 0x000000ffff067224 */ /* 0x020fe200078e0012 */
[----:B-1----:R-:W-:Y:S01]  /*9510*/  LOP3.LUT R20, R77, 0x18, R142, 0xf8, !PT ;  /* 0x000000184d147812 */ /* 0x002fe200078ef88e */
[----:B------:R-:W-:Y:S01]  /*9520*/  IMAD.MOV.U32 R5, RZ, RZ, R19 ;  /* 0x000000ffff057224 */ /* 0x000fe200078e0013 */
[----:B------:R-:W-:Y:S01]  /*9530*/  IADD3 R54, -R201, R4, RZ ;  /* 0x00000004c9367210 */ /* 0x000fe20007ffe1ff */
[----:B------:R-:W-:Y:S01]  /*9540*/  IMAD.MOV.U32 R7, RZ, RZ, R27 ;  /* 0x000000ffff077224 */ /* 0x000fe200078e001b */
[----:B------:R-:W-:Y:S01]  /*9550*/  LOP3.LUT R20, R12, R20, R13, 0xf6, !PT ;  /* 0x000000140c147212 */ /* 0x000fe200078ef60d */
[----:B------:R-:W-:Y:S01]  /*9560*/  IMAD.MOV.U32 R12, RZ, RZ, R26 ;  /* 0x000000ffff0c7224 */ /* 0x000fe200078e001a */
[----:B------:R-:W-:Y:S01]  /*9570*/  PRMT R14, R5, 0x5410, R6 ;  /* 0x00005410050e7816 */ /* 0x000fe20000000006 */
[----:B------:R-:W-:Y:S01]  /*9580*/  IMAD.MOV.U32 R6, RZ, RZ, R34 ;  /* 0x000000ffff067224 */ /* 0x000fe200078e0022 */
[----:B------:R-:W-:Y:S01]  /*9590*/  IMNMX R54, R54, 0x80, PT ;  /* 0x0000008036367817 */ /* 0x000fe20003800200 */
[----:B------:R-:W-:Y:S01]  /*95a0*/  IMAD.MOV.U32 R5, RZ, RZ, R35 ;  /* 0x000000ffff057224 */ /* 0x000fe200078e0023 */
[----:B------:R-:W-:Y:S01]  /*95b0*/  PRMT R22, R7, 0x5410, R12 ;  /* 0x0000541007167816 */ /* 0x000fe2000000000c */
[----:B------:R-:W-:Y:S01]  /*95c0*/  IMAD.MOV.U32 R12, RZ, RZ, R44 ;  /* 0x000000ffff0c7224 */ /* 0x000fe200078e002c */
[----:B------:R-:W-:Y:S01]  /*95d0*/  ISETP.GE.AND P1, PT, R211, R54, PT ;  /* 0x00000036d300720c */ /* 0x000fe20003f26270 */
[----:B------:R-:W-:Y:S01]  /*95e0*/  IMAD.MOV.U32 R7, RZ, RZ, R45 ;  /* 0x000000ffff077224 */ /* 0x000fe200078e002d */
[----:B------:R-:W-:Y:S01]  /*95f0*/  PRMT R29, R5, 0x5410, R6 ;  /* 0x00005410051d7816 */ /* 0x000fe20000000006 */
[----:B------:R-:W-:Y:S01]  /*9600*/  IMAD.MOV.U32 R5, RZ, RZ, R51 ;  /* 0x000000ffff057224 */ /* 0x000fe200078e0033 */
[----:B------:R-:W-:Y:S01]  /*9610*/  MOV R6, R50 ;  /* 0x0000003200067202 */ /* 0x000fe20000000f00 */
[----:B------:R-:W-:Y:S01]  /*9620*/  IMAD.SHL.U32 R20, R20, 0x2, RZ ;  /* 0x0000000214147824 */ /* 0x000fe200078e00ff */
[----:B------:R-:W-:Y:S01]  /*9630*/  PRMT R36, R12, 0x7610, R36 ;  /* 0x000076100c247816 */ /* 0x000fe20000000024 */
[----:B------:R-:W-:Y:S01]  /*9640*/  IMAD.MOV.U32 R12, RZ, RZ, R58 ;  /* 0x000000ffff0c7224 */ /* 0x000fe200078e003a */
[----:B------:R-:W-:Y:S01]  /*9650*/  PRMT R31, R31, 0x5410, R7 ;  /* 0x000054101f1f7816 */ /* 0x000fe20000000007 */
[----:B------:R-:W-:Y:S01]  /*9660*/  IMAD.MOV.U32 R7, RZ, RZ, R59 ;  /* 0x000000ffff077224 */ /* 0x000fe200078e003b */
[----:B------:R-:W-:Y:S01]  /*9670*/  PRMT R38, R5, 0x5410, R6 ;  /* 0x0000541005267816 */ /* 0x000fe20000000006 */
[----:B------:R-:W-:Y:S01]  /*9680*/  IMAD.MOV.U32 R6, RZ, RZ, R16 ;  /* 0x000000ffff067224 */ /* 0x000fe200078e0010 */
[----:B------:R-:W-:Y:S01]  /*9690*/  LOP3.LUT P0, RZ, R78, 0x4, RZ, 0xc0, !PT ;  /* 0x000000044eff7812 */ /* 0x000fe2000780c0ff */
[----:B------:R-:W-:Y:S01]  /*96a0*/  IMAD.MOV.U32 R5, RZ, RZ, R17 ;  /* 0x000000ffff057224 */ /* 0x000fe200078e0011 */
[----:B------:R-:W-:Y:S01]  /*96b0*/  PRMT R43, R7, 0x5410, R12 ;  /* 0x00005410072b7816 */ /* 0x000fe2000000000c */
[----:B------:R-:W-:Y:S01]  /*96c0*/  IMAD.MOV.U32 R12, RZ, RZ, R24 ;  /* 0x000000ffff0c7224 */ /* 0x000fe200078e0018 */
[----:B------:R-:W-:Y:S01]  /*96d0*/  MOV R7, R25 ;  /* 0x0000001900077202 */ /* 0x000fe20000000f00 */
[----:B------:R-:W-:-:S04]  /*96e0*/  DEPBAR.LE SB0, 0x3 ;  /* 0x000080c00000791a */ /* 0x000fc80000000000 */
[----:B------:R-:W-:Y:S01]  /*96f0*/  PRMT R13, R5, 0x5410, R6 ;  /* 0x00005410050d7816 */ /* 0x000fe20000000006 */
[----:B------:R-:W-:Y:S01]  /*9700*/  IMAD.MOV.U32 R6, RZ, RZ, R32 ;  /* 0x000000ffff067224 */ /* 0x000fe200078e0020 */
[----:B------:R-:W-:Y:S01]  /*9710*/  PRMT R21, R7, 0x5410, R12 ;  /* 0x0000541007157816 */ /* 0x000fe2000000000c */
[----:B------:R-:W-:Y:S01]  /*9720*/  IMAD.MOV.U32 R5, RZ, RZ, R33 ;  /* 0x000000ffff057224 */ /* 0x000fe200078e0021 */
[C---:B------:R-:W-:Y:S01]  /*9730*/  IADD3 R4, R20.reuse, 0x18100, RZ ;  /* 0x0001810014047810 */ /* 0x040fe20007ffe0ff */
[----:B------:R-:W-:Y:S01]  /*9740*/  IMAD.MOV.U32 R7, RZ, RZ, R40 ;  /* 0x000000ffff077224 */ /* 0x000fe200078e0028 */
[----:B------:R-:W-:Y:S01]  /*9750*/  BSSY B1, `(.L_x_2308) ;  /* 0x0000122000017945 */ /* 0x000fe20003800000 */
[----:B------:R-:W-:Y:S02]  /*9760*/  IADD3 R12, R20, 0x18140, RZ ;  /* 0x00018140140c7810 */ /* 0x000fe40007ffe0ff */
[----:B------:R-:W-:Y:S01]  /*9770*/  PRMT R28, R5, 0x5410, R6 ;  /* 0x00005410051c7816 */ /* 0x000fe20000000006 */
[----:B------:R-:W-:Y:S01]  /*9780*/  IMAD.MOV.U32 R6, RZ, RZ, R41 ;  /* 0x000000ffff067224 */ /* 0x000fe200078e0029 */
[----:B------:R-:W-:Y:S01]  /*9790*/  PRMT R31, R7, 0x7610, R31 ;  /* 0x00007610071f7816 */ /* 0x000fe2000000001f */
[----:B------:R-:W-:Y:S01]  /*97a0*/  IMAD.MOV.U32 R5, RZ, RZ, R48 ;  /* 0x000000ffff057224 */ /* 0x000fe200078e0030 */
[----:B------:R-:W-:Y:S01]  /*97b0*/  @P0 IADD3 R12, R4, -0x40, RZ ;  /* 0xffffffc0040c0810 */ /* 0x000fe20007ffe0ff */
[----:B------:R-:W-:Y:S01]  /*97c0*/  IMAD.MOV.U32 R7, RZ, RZ, R49 ;  /* 0x000000ffff077224 */ /* 0x000fe200078e0031 */
[----:B------:R-:W-:Y:S01]  /*97d0*/  PRMT R36, R36, 0x5410, R6 ;  /* 0x0000541024247816 */ /* 0x000fe20000000006 */
[----:B------:R-:W-:Y:S01]  /*97e0*/  IMAD.MOV.U32 R6, RZ, RZ, R56 ;  /* 0x000000ffff067224 */ /* 0x000fe200078e0038 */
[----:B------:R-:W-:Y:S01]  /*97f0*/  PRMT R42, R42, 0x5410, R5 ;  /* 0x000054102a2a7816 */ /* 0x000fe20000000005 */
[----:B------:R-:W-:-:S03]  /*9800*/  IMAD.MOV.U32 R5, RZ, RZ, R57 ;  /* 0x000000ffff057224 */ /* 0x000fc600078e0039 */
        /* <DEDUP_REMOVED lines=32> */
[----:B------:R-:W-:Y:S01]  /*9a10*/  FMUL.FTZ R89, R85, R89 ;  /* 0x0000005955597220 */ /* 0x000fe20000410000 */
[----:B------:R-:W-:Y:S01]  /*9a20*/  HADD2.F32 R84, -RZ, R77.H0_H0 ;  /* 0x2000004dff547230 */ /* 0x000fe20000004100 */
[----:B------:R-:W-:-:S02]  /*9a30*/  FMUL.FTZ R77, R5, R82 ;  /* 0x00000052054d7220 */ /* 0x000fc40000410000 */
[-C--:B------:R-:W-:Y:S02]  /*9a40*/  FMUL.FTZ R76, R6, R7.reuse ;  /* 0x00000007064c7220 */ /* 0x080fe40000410000 */
[C---:B------:R-:W-:Y:S02]  /*9a50*/  FMUL.FTZ R7, R4.reuse, R7 ;  /* 0x0000000704077220 */ /* 0x040fe40000410000 */
[----:B------:R-:W-:Y:S02]  /*9a60*/  FMUL.FTZ R82, R87, R82 ;  /* 0x0000005257527220 */ /* 0x000fe40000410000 */
[----:B------:R-:W-:Y:S02]  /*9a70*/  FFMA.FTZ R76, R4, R79, -R76 ;  /* 0x0000004f044c7223 */ /* 0x000fe4000001084c */
[-C--:B------:R-:W-:Y:S02]  /*9a80*/  FFMA.FTZ R96, R85, R94.reuse, -R96 ;  /* 0x0000005e55607223 */ /* 0x080fe40000010860 */
[----:B------:R-:W-:-:S02]  /*9a90*/  FFMA.FTZ R89, R86, R94, R89 ;  /* 0x0000005e56597223 */ /* 0x000fc40000010059 */
        /* <DEDUP_REMOVED lines=8> */
.L_x_2311:
[----:B------:R-:W-:Y:S05]  /*9b20*/  BSYNC B0 ;  /* 0x0000000000007941 */ /* 0x000fea0003800000 */
.L_x_2310:
[----:B------:R-:W-:Y:S01]  /*9b30*/  ISETP.GE.AND P0, PT, R39, c[0x0][0x27c], PT ;  /* 0x00009f0027007a0c */ /* 0x000fe20003f06270 */
[----:B------:R-:W-:-:S12]  /*9b40*/  BSSY B0, `(.L_x_2312) ;  /* 0x000002c000007945 */ /* 0x000fd80003800000 */
[----:B------:R-:W-:Y:S05]  /*9b50*/  @P0 BRA `(.L_x_2313) ;  /* 0x000002a000000947 */ /* 0x000fea0003800000 */
[----:B-1----:R-:W1:Y:S01]  /*9b60*/  LDS.128 R4, [R12] ;  /* 0x000000000c047984 */ /* 0x002e620000000c00 */
        /* <DEDUP_REMOVED lines=20> */
[----:B------:R-:W-:Y:S01]  /*9cb0*/  HADD2.F32 R7, -RZ, R72.H0_H0 ;  /* 0x20000048ff077230 */ /* 0x000fe20000004100 */
        /* <DEDUP_REMOVED lines=9> */
[C---:B------:R-:W-:Y:S02]  /*9d50*/  FMUL.FTZ R72, R83.reuse, R72 ;  /* 0x0000004853487220 */ /* 0x040fe40000410000 */
[-C--:B------:R-:W-:Y:S02]  /*9d60*/  FFMA.FTZ R76, R4, R73.reuse, -R76 ;  /* 0x00000049044c7223 */ /* 0x080fe4000001084c */
[----:B------:R-:W-:Y:S02]  /*9d70*/  FFMA.FTZ R82, R82, R86, R89 ;  /* 0x0000005652527223 */ /* 0x000fe40000010059 */
[----:B------:R-:W-:Y:S01]  /*9d80*/  FFMA.FTZ R73, R6, R73, R7 ;  /* 0x0000004906497223 */ /* 0x000fe20000010007 */
[----:B------:R-:W-:Y:S01]  /*9d90*/  F2FP.PACK_AB R7, R98, R85 ;  /* 0x000000556207723e */ /* 0x000fe200000000ff */
[-C--:B------:R-:W-:Y:S01]  /*9da0*/  FFMA.FTZ R77, R83, R78.reuse, -R77 ;  /* 0x0000004e534d7223 */ /* 0x080fe2000001084d */
[----:B------:R-:W-:Y:S01]  /*9db0*/  F2FP.PACK_AB R4, R82, R87 ;  /* 0x000000575204723e */ /* 0x000fe200000000ff */
[----:B------:R-:W-:Y:S01]  /*9dc0*/  FFMA.FTZ R72, R5, R78, R72 ;  /* 0x0000004e05487223 */ /* 0x000fe20000010048 */
[----:B------:R-:W-:-:S04]  /*9dd0*/  F2FP.PACK_AB R6, R73, R76 ;  /* 0x0000004c4906723e */ /* 0x000fc800000000ff */
[----:B------:R-:W-:-:S05]  /*9de0*/  F2FP.PACK_AB R5, R72, R77 ;  /* 0x0000004d4805723e */ /* 0x000fca00000000ff */
[----:B------:R1:W-:Y:S02]  /*9df0*/  STS.128 [R12], R4 ;  /* 0x000000040c007388 */ /* 0x0003e40000000c00 */
.L_x_2313:
[----:B------:R-:W-:Y:S05]  /*9e00*/  BSYNC B0 ;  /* 0x0000000000007941 */ /* 0x000fea0003800000 */
.L_x_2312:
        /* <DEDUP_REMOVED lines=45> */
.L_x_2315:
[----:B------:R-:W-:Y:S05]  /*a0e0*/  BSYNC B0 ;  /* 0x0000000000007941 */ /* 0x000fea0003800000 */
.L_x_2314:
        /* <DEDUP_REMOVED lines=23> */
[----:B------:R-:W-:Y:S01]  /*a260*/  FMUL.FTZ R79, R75, R78 ;  /* 0x0000004e4b4f7220 */ /* 0x000fe20000410000 */
[----:B------:R-:W-:Y:S01]  /*a270*/  HADD2.F32 R6, -RZ, R6.H1_H1 ;  /* 0x30000006ff067230 */ /* 0x000fe20000004100 */
[----:B------:R-:W-:Y:S01]  /*a280*/  FFMA.FTZ R74, R7, R80, R74 ;  /* 0x00000050074a7223 */ /* 0x000fe2000001004a */
[----:B------:R-:W-:Y:S01]  /*a290*/  HADD2.F32 R5, -RZ, R5.H1_H1 ;  /* 0x30000005ff057230 */ /* 0x000fe20000004100 */
[C---:B------:R-:W-:Y:S01]  /*a2a0*/  FMUL.FTZ R78, R73.reuse, R78 ;  /* 0x0000004e494e7220 */ /* 0x040fe20000410000 */
[----:B------:R-:W-:Y:S01]  /*a2b0*/  HADD2.F32 R7, -RZ, R60.H0_H0 ;  /* 0x2000003cff077230 */ /* 0x000fe20000004100 */
[----:B------:R-:W-:-:S02]  /*a2c0*/  FFMA.FTZ R79, R73, R82, -R79 ;  /* 0x00000052494f7223 */ /* 0x000fc4000001084f */
[----:B------:R-:W-:Y:S02]  /*a2d0*/  FMUL.FTZ R73, R5, R67 ;  /* 0x0000004305497220 */ /* 0x000fe40000410000 */
[-C--:B------:R-:W-:Y:S02]  /*a2e0*/  FMUL.FTZ R60, R6, R7.reuse ;  /* 0x00000007063c7220 */ /* 0x080fe40000410000 */
[----:B------:R-:W-:Y:S02]  /*a2f0*/  FMUL.FTZ R7, R4, R7 ;  /* 0x0000000704077220 */ /* 0x000fe40000410000 */
[----:B------:R-:W-:Y:S02]  /*a300*/  FMUL.FTZ R67, R76, R67 ;  /* 0x000000434c437220 */ /* 0x000fe40000410000 */
[----:B------:R-:W-:Y:S02]  /*a310*/  FFMA.FTZ R60, R4, R61, -R60 ;  /* 0x0000003d043c7223 */ /* 0x000fe4000001083c */
[----:B------:R-:W-:-:S02]  /*a320*/  FFMA.FTZ R73, R76, R66, -R73 ;  /* 0x000000424c497223 */ /* 0x000fc40000010849 */
[----:B------:R-:W-:Y:S02]  /*a330*/  FFMA.FTZ R77, R72, R80, -R77 ;  /* 0x00000050484d7223 */ /* 0x000fe4000001084d */
[----:B------:R-:W-:Y:S02]  /*a340*/  FFMA.FTZ R78, R75, R82, R78 ;  /* 0x000000524b4e7223 */ /* 0x000fe4000001004e */
[----:B------:R-:W-:Y:S01]  /*a350*/  FFMA.FTZ R61, R6, R61, R7 ;  /* 0x0000003d063d7223 */ /* 0x000fe20000010007 */
[----:B------:R-:W-:Y:S01]  /*a360*/  F2FP.PACK_AB R7, R74, R77 ;  /* 0x0000004d4a07723e */ /* 0x000fe200000000ff */
[----:B------:R-:W-:Y:S01]  /*a370*/  FFMA.FTZ R66, R5, R66, R67 ;  /* 0x0000004205427223 */ /* 0x000fe20000010043 */
[----:B------:R-:W-:Y:S02]  /*a380*/  F2FP.PACK_AB R4, R78, R79 ;  /* 0x0000004f4e04723e */ /* 0x000fe400000000ff */
[----:B------:R-:W-:Y:S02]  /*a390*/  F2FP.PACK_AB R6, R61, R60 ;  /* 0x0000003c3d06723e */ /* 0x000fe400000000ff */
[----:B------:R-:W-:-:S05]  /*a3a0*/  F2FP.PACK_AB R5, R66, R73 ;  /* 0x000000494205723e */ /* 0x000fca00000000ff */
[----:B------:R1:W-:Y:S02]  /*a3b0*/  STS.128 [R12+0x4000], R4 ;  /* 0x004000040c007388 */ /* 0x0003e40000000c00 */
.L_x_2317:
[----:B------:R-:W-:Y:S05]  /*a3c0*/  BSYNC B0 ;  /* 0x0000000000007941 */ /* 0x000fea0003800000 */
.L_x_2316:
        /* <DEDUP_REMOVED lines=9> */
[--C-:B------:R-:W-:Y:S01]  /*a460*/  HADD2.F32 R74, -RZ, R55.reuse.H1_H1 ;  /* 0x30000037ff4a7230 */ /* 0x100fe20000004100 */
[----:B------:R-:W-:Y:S01]  /*a470*/  SHF.R.U32.HI R70, RZ, 0x10, R71 ;  /* 0x00000010ff467819 */ /* 0x000fe20000011647 */
[----:B------:R-:W-:Y:S02]  /*a480*/  HADD2.F32 R68, -RZ, R68.H0_H0 ;  /* 0x20000044ff447230 */ /* 0x000fe40000004100 */
[----:B------:R-:W-:-:S02]  /*a490*/  HADD2.F32 R55, -RZ, R55.H0_H0 ;  /* 0x20000037ff377230 */ /* 0x000fc40000004100 */
[----:B------:R-:W-:Y:S02]  /*a4a0*/  HADD2.F32 R70, -RZ, R70.H0_H0 ;  /* 0x20000046ff467230 */ /* 0x000fe40000004100 */
        /* <DEDUP_REMOVED lines=8> */
[----:B------:R-:W-:Y:S01]  /*a530*/  HADD2.F32 R6, -RZ, R6.H1_H1 ;  /* 0x30000006ff067230 */ /* 0x000fe20000004100 */
[-C--:B------:R-:W-:Y:S01]  /*a540*/  FFMA.FTZ R73, R66, R70.reuse, -R73 ;  /* 0x0000004642497223 */ /* 0x080fe20000010849 */
[--C-:B------:R-:W-:Y:S01]  /*a550*/  HADD2.F32 R71, -RZ, R5.reuse.H0_H0 ;  /* 0x20000005ff477230 */ /* 0x100fe20000004100 */
[----:B------:R-:W-:Y:S01]  /*a560*/  FFMA.FTZ R68, R7, R70, R68 ;  /* 0x0000004607447223 */ /* 0x000fe20000010044 */
[----:B------:R-:W-:Y:S01]  /*a570*/  HADD2.F32 R5, -RZ, R5.H1_H1 ;  /* 0x30000005ff057230 */ /* 0x000fe20000004100 */
[----:B------:R-:W-:Y:S01]  /*a580*/  FMUL.FTZ R7, R6, R53 ;  /* 0x0000003506077220 */ /* 0x000fe20000410000 */
[----:B------:R-:W-:Y:S01]  /*a590*/  HADD2.F32 R66, -RZ, R61.H0_H0 ;  /* 0x2000003dff427230 */ /* 0x000fe20000004100 */
[----:B------:R-:W-:-:S02]  /*a5a0*/  FMUL.FTZ R75, R69, R72 ;  /* 0x00000048454b7220 */ /* 0x000fc40000410000 */
[C---:B------:R-:W-:Y:S02]  /*a5b0*/  FMUL.FTZ R53, R4.reuse, R53 ;  /* 0x0000003504357220 */ /* 0x040fe40000410000 */
[----:B------:R-:W-:Y:S02]  /*a5c0*/  FMUL.FTZ R61, R5, R66 ;  /* 0x00000042053d7220 */ /* 0x000fe40000410000 */
[----:B------:R-:W-:Y:S02]  /*a5d0*/  FMUL.FTZ R72, R67, R72 ;  /* 0x0000004843487220 */ /* 0x000fe40000410000 */
[----:B------:R-:W-:Y:S02]  /*a5e0*/  FMUL.FTZ R66, R71, R66 ;  /* 0x0000004247427220 */ /* 0x000fe40000410000 */
[----:B------:R-:W-:Y:S01]  /*a5f0*/  FFMA.FTZ R4, R4, R55, -R7 ;  /* 0x0000003704047223 */ /* 0x000fe20000010807 */
[----:B------:R-:W-:Y:S01]  /*a600*/  F2FP.PACK_AB R7, R68, R73 ;  /* 0x000000494407723e */ /* 0x000fe200000000ff */
        /* <DEDUP_REMOVED lines=9> */
.L_x_2319:
[----:B------:R-:W-:Y:S05]  /*a6a0*/  BSYNC B0 ;  /* 0x0000000000007941 */ /* 0x000fea0003800000 */
.L_x_2318:
        /* <DEDUP_REMOVED lines=28> */
[----:B------:R-:W-:Y:S01]  /*a870*/  FMUL.FTZ R52, R6, R47 ;  /* 0x0000002f06347220 */ /* 0x000fe20000410000 */
[----:B------:R-:W-:Y:S01]  /*a880*/  HADD2.F32 R64, -RZ, R53.H0_H0 ;  /* 0x20000035ff407230 */ /* 0x000fe20000004100 */
[----:B------:R-:W-:-:S02]  /*a890*/  FMUL.FTZ R53, R5, R60 ;  /* 0x0000003c05357220 */ /* 0x000fc40000410000 */
[C---:B------:R-:W-:Y:S02]  /*a8a0*/  FMUL.FTZ R47, R4.reuse, R47 ;  /* 0x0000002f042f7220 */ /* 0x040fe40000410000 */
[----:B------:R-:W-:Y:S02]  /*a8b0*/  FMUL.FTZ R60, R65, R60 ;  /* 0x0000003c413c7220 */ /* 0x000fe40000410000 */
[-C--:B------:R-:W-:Y:S02]  /*a8c0*/  FFMA.FTZ R69, R61, R68.reuse, -R69 ;  /* 0x000000443d457223 */ /* 0x080fe40000010845 */
[----:B------:R-:W-:Y:S02]  /*a8d0*/  FFMA.FTZ R66, R63, R68, R66 ;  /* 0x000000443f427223 */ /* 0x000fe40000010042 */
        /* <DEDUP_REMOVED lines=9> */
.L_x_2309:
[----:B------:R-:W-:Y:S05]  /*a970*/  BSYNC B1 ;  /* 0x0000000000017941 */ /* 0x000fea0003800000 */
.L_x_2308:
[----:B------:R-:W-:-:S13]  /*a980*/  ISETP.GE.AND P0, PT, R3, R54, PT ;  /* 0x000000360300720c */ /* 0x000fda0003f06270 */
[----:B------:R-:W-:Y:S05]  /*a990*/  @P0 BRA `(.L_x_2320) ;  /* 0x0000465000000947 */ /* 0x000fea0003800000 */
        /* <DEDUP_REMOVED lines=45> */
.L_x_2322:
[----:B------:R-:W-:Y:S05]  /*ac70*/  BSYNC B0 ;  /* 0x0000000000007941 */ /* 0x000fea0003800000 */
.L_x_2321:
[----:B------:R-:W-:Y:S01]  /*ac80*/  ISETP.GE.AND P0, PT, R39, c[0x0][0x27c], PT ;  /* 0x00009f0027007a0c */ /* 0x000fe20003f06270 */
[----:B------:R-:W-:-:S12]  /*ac90*/  BSSY B0, `(.L_x_2323) ;  /* 0x000002c000007945 */ /* 0x000fd80003800000 */
[----:B------:R-:W-:Y:S05]  /*aca0*/  @P0 BRA `(.L_x_2324) ;  /* 0x000002a000000947 */ /* 0x000fea0003800000 */
[----:B-1----:R-:W1:Y:S01]  /*acb0*/  LDS.128 R4, [R12+0x2000] ;  /* 0x002000000c047984 */ /* 0x002e620000000c00 */
[--C-:B------:R-:W-:Y:S01]  /*acc0*/  SHF.R.U64 R39, R48, 0x10, R49.reuse ;  /* 0x0000001030277819 */ /* 0x100fe20000001231 */
[----:B------:R-:W-:Y:S01]  /*acd0*/  HADD2.F32 R53, -RZ, R38.H1_H1 ;  /* 0x30000026ff357230 */ /* 0x000fe20000004100 */
[----:B------:R-:W-:Y:S02]  /*ace0*/  SHF.R.U32.HI R48, RZ, 0x10, R49 ;  /* 0x00000010ff307819 */ /* 0x000fe40000011631 */
[--C-:B------:R-:W-:Y:S02]  /*acf0*/  SHF.R.U64 R3, R50, 0x10, R51.reuse ;  /* 0x0000001032037819 */ /* 0x100fe40000001233 */
        /* <DEDUP_REMOVED lines=9> */
[----:B------:R-:W-:Y:S01]  /*ad90*/  HADD2.F32 R4, -RZ, R6.H0_H0 ;  /* 0x20000006ff047230 */ /* 0x000fe20000004100 */
[C---:B------:R-:W-:Y:S01]  /*ada0*/  FMUL.FTZ R48, R43.reuse, R48 ;  /* 0x000000302b307220 */ /* 0x040fe20000410000 */
[--C-:B------:R-:W-:Y:S01]  /*adb0*/  HADD2.F32 R49, -RZ, R5.reuse.H0_H0 ;  /* 0x20000005ff317230 */ /* 0x100fe20000004100 */
[-C--:B------:R-:W-:Y:S01]  /*adc0*/  FFMA.FTZ R50, R43, R52.reuse, -R50 ;  /* 0x000000342b327223 */ /* 0x080fe20000010832 */
[----:B------:R-:W-:Y:S01]  /*add0*/  HADD2.F32 R43, -RZ, R42.H0_H0 ;  /* 0x2000002aff2b7230 */ /* 0x000fe20000004100 */
[-C--:B------:R-:W-:Y:S01]  /*ade0*/  FMUL.FTZ R54, R47, R51.reuse ;  /* 0x000000332f367220 */ /* 0x080fe20000410000 */
[----:B------:R-:W-:Y:S01]  /*adf0*/  HADD2.F32 R6, -RZ, R6.H1_H1 ;  /* 0x30000006ff067230 */ /* 0x000fe20000004100 */
[C---:B------:R-:W-:Y:S01]  /*ae00*/  FMUL.FTZ R56, R46.reuse, R51 ;  /* 0x000000332e387220 */ /* 0x040fe20000410000 */
[----:B------:R-:W-:Y:S01]  /*ae10*/  HADD2.F32 R5, -RZ, R5.H1_H1 ;  /* 0x30000005ff057230 */ /* 0x000fe20000004100 */
[-C--:B------:R-:W-:Y:S01]  /*ae20*/  FFMA.FTZ R54, R46, R53.reuse, -R54 ;  /* 0x000000352e367223 */ /* 0x080fe20000010836 */
[----:B------:R-:W-:Y:S01]  /*ae30*/  HADD2.F32 R42, -RZ, R39.H0_H0 ;  /* 0x20000027ff2a7230 */ /* 0x000fe20000004100 */
[----:B------:R-:W-:Y:S01]  /*ae40*/  FFMA.FTZ R7, R7, R52, R48 ;  /* 0x0000003407077223 */ /* 0x000fe20000010030 */
[----:B------:R-:W-:Y:S01]  /*ae50*/  HADD2.F32 R39, -RZ, R38.H0_H0 ;  /* 0x20000026ff277230 */ /* 0x000fe20000004100 */
[----:B------:R-:W-:Y:S01]  /*ae60*/  FFMA.FTZ R47, R47, R53, R56 ;  /* 0x000000352f2f7223 */ /* 0x000fe20000010038 */
[----:B------:R-:W-:Y:S01]  /*ae70*/  HADD2.F32 R38, -RZ, R3.H0_H0 ;  /* 0x20000003ff267230 */ /* 0x000fe20000004100 */
[----:B------:R-:W-:Y:S01]  /*ae80*/  FMUL.FTZ R3, R6, R43 ;  /* 0x0000002b06037220 */ /* 0x000fe20000410000 */
[----:B------:R-:W-:Y:S01]  /*ae90*/  F2FP.PACK_AB R7, R7, R50 ;  /* 0x000000320707723e */ /* 0x000fe200000000ff */
[----:B------:R-:W-:-:S02]  /*aea0*/  FMUL.FTZ R46, R5, R42 ;  /* 0x0000002a052e7220 */ /* 0x000fc40000410000 */
[C---:B------:R-:W-:Y:S02]  /*aeb0*/  FMUL.FTZ R43, R4.reuse, R43 ;  /* 0x0000002b042b7220 */ /* 0x040fe40000410000 */
[----:B------:R-:W-:Y:S02]  /*aec0*/  FMUL.FTZ R42, R49, R42 ;  /* 0x0000002a312a7220 */ /* 0x000fe40000410000 */
[-C--:B------:R-:W-:Y:S01]  /*aed0*/  FFMA.FTZ R3, R4, R39.reuse, -R3 ;  /* 0x0000002704037223 */ /* 0x080fe20000010803 */
[----:B------:R-:W-:Y:S01]  /*aee0*/  F2FP.PACK_AB R4, R47, R54 ;  /* 0x000000362f04723e */ /* 0x000fe200000000ff */
[----:B------:R-:W-:Y:S02]  /*aef0*/  FFMA.FTZ R6, R6, R39, R43 ;  /* 0x0000002706067223 */ /* 0x000fe4000001002b */
[-C--:B------:R-:W-:Y:S02]  /*af00*/  FFMA.FTZ R46, R49, R38.reuse, -R46 ;  /* 0x00000026312e7223 */ /* 0x080fe4000001082e */
[----:B------:R-:W-:Y:S01]  /*af10*/  FFMA.FTZ R5, R5, R38, R42 ;  /* 0x0000002605057223 */ /* 0x000fe2000001002a */
[----:B------:R-:W-:-:S04]  /*af20*/  F2FP.PACK_AB R6, R6, R3 ;  /* 0x000000030606723e */ /* 0x000fc800000000ff */
[----:B------:R-:W-:-:S05]  /*af30*/  F2FP.PACK_AB R5, R5, R46 ;  /* 0x0000002e0505723e */ /* 0x000fca00000000ff */
[----:B------:R1:W-:Y:S02]  /*af40*/  STS.128 [R12+0x2000], R4 ;  /* 0x002000040c007388 */ /* 0x0003e40000000c00 */
.L_x_2324:
[----:B------:R-:W-:Y:S05]  /*af50*/  BSYNC B0 ;  /* 0x0000000000007941 */ /* 0x000fea0003800000 */
.L_x_2323:
[----:B------:R-:W-:Y:S01]  /*af60*/  ISETP.GE.AND P0, PT, R37, c[0x0][0x27c], PT ;  /* 0x00009f0025007a0c */ /* 0x000fe20003f06270 */
[----:B------:R-:W-:-:S12]  /*af70*/  BSSY B0, `(.L_x_2325) ;  /* 0x000002c000007945 */ /* 0x000fd80003800000 */
[----:B------:R-:W-:Y:S05]  /*af80*/  @P0 BRA `(.L_x_2326) ;  /* 0x000002a000000947 */ /* 0x000fea0003800000 */
[----:B-1----:R-:W1:Y:S01]  /*af90*/  LDS.128 R4, [R20+0x1e100] ;  /* 0x01e1000014047984 */ /* 0x002e620000000c00 */
[--C-:B------:R-:W-:Y:S01]  /*afa0*/  SHF.R.U64 R37, R40, 0x10, R41.reuse ;  /* 0x0000001028257819 */ /* 0x100fe20000001229 */
[----:B------:R-:W-:Y:S01]  /*afb0*/  HADD2.F32 R46, -RZ, R31.H0_H0 ;  /* 0x2000001fff2e7230 */ /* 0x000fe20000004100 */
        /* <DEDUP_REMOVED lines=21> */
[----:B------:R-:W-:Y:S01]  /*b110*/  HADD2.F32 R7, -RZ, R36.H1_H1 ;  /* 0x30000024ff077230 */ /* 0x000fe20000004100 */
[----:B------:R-:W-:Y:S01]  /*b120*/  FFMA.FTZ R45, R39, R48, -R45 ;  /* 0x00000030272d7223 */ /* 0x000fe2000001082d */
[----:B------:R-:W-:Y:S01]  /*b130*/  HADD2.F32 R36, -RZ, R3.H0_H0 ;  /* 0x20000003ff247230 */ /* 0x000fe20000004100 */
[----:B------:R-:W-:-:S02]  /*b140*/  FMUL.FTZ R39, R5, R37 ;  /* 0x0000002505277220 */ /* 0x000fc40000410000 */
[-C--:B------:R-:W-:Y:S02]  /*b150*/  FMUL.FTZ R3, R6, R7.reuse ;  /* 0x0000000706037220 */ /* 0x080fe40000410000 */
[----:B------:R-:W-:Y:S02]  /*b160*/  FMUL.FTZ R7, R4, R7 ;  /* 0x0000000704077220 */ /* 0x000fe40000410000 */
[C---:B------:R-:W-:Y:S02]  /*b170*/  FMUL.FTZ R37, R42.reuse, R37 ;  /* 0x000000252a257220 */ /* 0x040fe40000410000 */
[----:B------:R-:W-:Y:S02]  /*b180*/  FFMA.FTZ R39, R42, R36, -R39 ;  /* 0x000000242a277223 */ /* 0x000fe40000010827 */
[----:B------:R-:W-:Y:S02]  /*b190*/  FFMA.FTZ R43, R38, R44, -R43 ;  /* 0x0000002c262b7223 */ /* 0x000fe4000001082b */
[----:B------:R-:W-:-:S02]  /*b1a0*/  FFMA.FTZ R46, R41, R48, R46 ;  /* 0x00000030292e7223 */ /* 0x000fc4000001002e */
[-C--:B------:R-:W-:Y:S02]  /*b1b0*/  FFMA.FTZ R3, R4, R31.reuse, -R3 ;  /* 0x0000001f04037223 */ /* 0x080fe40000010803 */
[----:B------:R-:W-:Y:S01]  /*b1c0*/  FFMA.FTZ R6, R6, R31, R7 ;  /* 0x0000001f06067223 */ /* 0x000fe20000010007 */
[----:B------:R-:W-:Y:S01]  /*b1d0*/  F2FP.PACK_AB R7, R40, R43 ;  /* 0x0000002b2807723e */ /* 0x000fe200000000ff */
[----:B------:R-:W-:Y:S01]  /*b1e0*/  FFMA.FTZ R36, R5, R36, R37 ;  /* 0x0000002405247223 */ /* 0x000fe20000010025 */
[----:B------:R-:W-:Y:S02]  /*b1f0*/  F2FP.PACK_AB R4, R46, R45 ;  /* 0x0000002d2e04723e */ /* 0x000fe400000000ff */
[----:B------:R-:W-:Y:S02]  /*b200*/  F2FP.PACK_AB R6, R6, R3 ;  /* 0x000000030606723e */ /* 0x000fe400000000ff */
[----:B------:R-:W-:-:S05]  /*b210*/  F2FP.PACK_AB R5, R36, R39 ;  /* 0x000000272405723e */ /* 0x000fca00000000ff */
[----:B------:R1:W-:Y:S02]  /*b220*/  STS.128 [R20+0x1e100], R4 ;  /* 0x01e1000414007388 */ /* 0x0003e40000000c00 */
.L_x_2326:
[----:B------:R-:W-:Y:S05]  /*b230*/  BSYNC B0 ;  /* 0x0000000000007941 */ /* 0x000fea0003800000 */
.L_x_2325:
        /* <DEDUP_REMOVED lines=45> */
.L_x_2328:
[----:B------:R-:W-:Y:S05]  /*b510*/  BSYNC B0 ;  /* 0x0000000000007941 */ /* 0x000fea0003800000 */
.L_x_2327:
        /* <DEDUP_REMOVED lines=45> */
.L_x_2330:
[----:B------:R-:W-:Y:S05]  /*b7f0*/  BSYNC B0 ;  /* 0x0000000000007941 */ /* 0x000fea0003800000 */
.L_x_2329:
        /* <DEDUP_REMOVED lines=45> */
.L_x_2303:
        /* <DEDUP_REMOVED lines=33> */
[----:B------:R-:W-:Y:S01]  /*bce0*/  SHF.R.S32.HI R5, RZ, 0x1f, R142 ;  /* 0x0000001fff057819 */ /* 0x000fe2000001148e */
[----:B------:R1:W2:Y:S01]  /*bcf0*/  SHFL.IDX PT, R17, R22, RZ, 0x1c1f ;  /* 0x001c1fff16117589 */ /* 0x0002a200000e0000 */
[----:B------:R-:W-:Y:S01]  /*bd00*/  CS2R R54, SRZ ;  /* 0x0000000000367805 */ /* 0x000fe2000001ff00 */
[----:B------:R-:W-:Y:S01]  /*bd10*/  CS2R R52, SRZ ;  /* 0x0000000000347805 */ /* 0x000fe2000001ff00 */
[----:B------:R-:W-:Y:S01]  /*bd20*/  LEA.HI.X R20, R16, c[0x0][0x28c], R20, 0x1, P1 ;  /* 0x0000a30010147a11 */ /* 0x000fe200008f0c14 */
[----:B------:R1:W3:Y:S01]  /*bd30*/  SHFL.IDX PT, R14, R18, RZ, 0x1c1f ;  /* 0x001c1fff120e7589 */ /* 0x0002e200000e0000 */
[----:B------:R-:W-:Y:S01]  /*bd40*/  CS2R R70, SRZ ;  /* 0x0000000000467805 */ /* 0x000fe2000001ff00 */
[----:B------:R-:W-:Y:S01]  /*bd50*/  CS2R R68, SRZ ;  /* 0x0000000000447805 */ /* 0x000fe2000001ff00 */
[----:B------:R-:W-:Y:S01]  /*bd60*/  SHF.R.S32.HI R64, RZ, 0x3, R66 ;  /* 0x00000003ff407819 */ /* 0x000fe20000011442 */
[----:B------:R1:W4:Y:S01]  /*bd70*/  SHFL.IDX PT, R16, R21, RZ, 0x1c1f ;  /* 0x001c1fff15107589 */ /* 0x00032200000e0000 */
[----:B------:R-:W-:-:S03]  /*bd80*/  SHF.R.S32.HI R80, RZ, 0x3, R82 ;  /* 0x00000003ff507819 */ /* 0x000fc60000011452 */
[----:B------:R1:W1:Y:S01]  /*bd90*/  SHFL.IDX PT, R15, R20, RZ, 0x1c1f ;  /* 0x001c1fff140f7589 */ /* 0x00026200000e0000 */
[----:B------:R-:W-:Y:S05]  /*bda0*/  @P0 BRA `(.L_x_2332) ;  /* 0x0000021000000947 */ /* 0x000fea0003800000 */
[----:B------:R-:W-:Y:S01]  /*bdb0*/  ISETP.GE.AND P0, PT, R142, c[0x0][0x27c], PT ;  /* 0x00009f008e007a0c */ /* 0x000fe20003f06270 */
[----:B------:R-:W-:Y:S01]  /*bdc0*/  CS2R R58, SRZ ;  /* 0x00000000003a7805 */ /* 0x000fe2000001ff00 */
[----:B------:R-:W-:Y:S01]  /*bdd0*/  ISETP.GE.AND P2, PT, R137, c[0x0][0x27c], PT ;  /* 0x00009f0089007a0c */ /* 0x000fe20003f46270 */
[----:B------:R-:W-:Y:S01]  /*bde0*/  CS2R R56, SRZ ;  /* 0x0000000000387805 */ /* 0x000fe2000001ff00 */
[----:B------:R-:W-:Y:S01]  /*bdf0*/  ISETP.GE.AND P1, PT, R136, c[0x0][0x27c], PT ;  /* 0x00009f0088007a0c */ /* 0x000fe20003f26270 */
[----:B------:R-:W-:Y:S01]  /*be00*/  CS2R R54, SRZ ;  /* 0x0000000000367805 */ /* 0x000fe2000001ff00 */
[----:B------:R-:W-:Y:S01]  /*be10*/  CS2R R52, SRZ ;  /* 0x0000000000347805 */ /* 0x000fe2000001ff00 */
[----:B------:R-:W-:Y:S01]  /*be20*/  CS2R R50, SRZ ;  /* 0x0000000000327805 */ /* 0x000fe2000001ff00 */
[----:B------:R-:W-:-:S05]  /*be30*/  CS2R R48, SRZ ;  /* 0x0000000000307805 */ /* 0x000fca000001ff00 */
[C---:B------:R-:W-:Y:S01]  /*be40*/  @!P0 IMAD.SHL.U32 R25, R142.reuse, 0x2, RZ ;  /* 0x000000028e198824 */ /* 0x040fe200078e00ff */
[----:B------:R-:W-:Y:S02]  /*be50*/  @!P0 SHF.L.U64.HI R6, R142, 0x1, R5 ;  /* 0x000000018e068819 */ /* 0x000fe40000010205 */
[----:B------:R-:W-:Y:S01]  /*be60*/  @!P2 SHF.L.U32 R19, R80, 0x3, RZ ;  /* 0x000000035013a819 */ /* 0x000fe200000006ff */
[----:B------:R-:W-:Y:S01]  /*be70*/  @!P1 IMAD.SHL.U32 R31, R64, 0x8, RZ ;  /* 0x00000008401f9824 */ /* 0x000fe200078e00ff */
[-C--:B---3--:R-:W-:Y:S02]  /*be80*/  @!P0 IADD3 R24, P3, R14, R25.reuse, RZ ;  /* 0x000000190e188210 */ /* 0x088fe40007f7e0ff */
[----:B----4-:R-:W-:Y:S01]  /*be90*/  @!P0 IADD3 R28, P4, R16, R25, RZ ;  /* 0x00000019101c8210 */ /* 0x010fe20007f9e0ff */
[--C-:B--2---:R-:W-:Y:S01]  /*bea0*/  @!P1 IMAD.WIDE R32, R31, 0x2, R16.reuse ;  /* 0x000000021f209825 */ /* 0x104fe200078e0210 */
[----:B------:R-:W-:Y:S01]  /*beb0*/  CS2R R46, SRZ ;  /* 0x00000000002e7805 */ /* 0x000fe2000001ff00 */
[----:B------:R-:W-:Y:S01]  /*bec0*/  CS2R R44, SRZ ;  /* 0x00000000002c7805 */ /* 0x000fe2000001ff00 */
[----:B------:R-:W-:Y:S01]  /*bed0*/  CS2R R74, SRZ ;  /* 0x00000000004a7805 */ /* 0x000fe2000001ff00 */
[----:B------:R-:W-:Y:S01]  /*bee0*/  CS2R R72, SRZ ;  /* 0x0000000000487805 */ /* 0x000fe2000001ff00 */
[----:B------:R-:W-:Y:S01]  /*bef0*/  CS2R R70, SRZ ;  /* 0x0000000000467805 */ /* 0x000fe2000001ff00 */
[----:B------:R-:W-:Y:S01]  /*bf00*/  CS2R R68, SRZ ;  /* 0x0000000000447805 */ /* 0x000fe2000001ff00 */
[----:B------:R-:W-:Y:S01]  /*bf10*/  @!P2 IMAD.WIDE R34, R19, 0x2, R16 ;  /* 0x000000021322a825 */ /* 0x000fe200078e0210 */
[----:B------:R-:W-:Y:S01]  /*bf20*/  @!P0 IADD3.X R29, R17, R6, RZ, P4, !PT ;  /* 0x00000006111d8210 */ /* 0x000fe200027fe4ff */
[----:B------:R2:W5:Y:S02]  /*bf30*/  @!P1 LD.E.128 R48, [R32.64] ;  /* 0x0000000820309980 */ /* 0x000564000c101d00 */
[----:B-1----:R-:W-:-:S02]  /*bf40*/  @!P2 IMAD.WIDE R36, R19, 0x2, R14 ;  /* 0x000000021324a825 */ /* 0x002fc400078e020e */
[----:B------:R2:W5:Y:S02]  /*bf50*/  @!P2 LD.E.128 R56, [R34.64] ;  /* 0x000000082238a980 */ /* 0x000564000c101d00 */
[----:B------:R-:W-:Y:S02]  /*bf60*/  @!P1 IMAD.WIDE R30, R31, 0x2, R14 ;  /* 0x000000021f1e9825 */ /* 0x000fe400078e020e */
[----:B------:R2:W5:Y:S02]  /*bf70*/  @!P2 LD.E.128 R52, [R36.64] ;  /* 0x000000082434a980 */ /* 0x000564000c101d00 */
[----:B------:R-:W-:Y:S02]  /*bf80*/  @!P0 IMAD.X R25, R15, 0x1, R6, P3 ;  /* 0x000000010f198824 */ /* 0x000fe400018e0606 */
[----:B------:R2:W5:Y:S04]  /*bf90*/  @!P1 LD.E.128 R44, [R30.64] ;  /* 0x000000081e2c9980 */ /* 0x000568000c101d00 */
[----:B------:R2:W5:Y:S04]  /*bfa0*/  @!P0 LD.E.128 R72, [R28.64] ;  /* 0x000000081c488980 */ /* 0x000568000c101d00 */
[----:B------:R2:W5:Y:S02]  /*bfb0*/  @!P0 LD.E.128 R68, [R24.64] ;  /* 0x0000000818448980 */ /* 0x000564000c101d00 */
.L_x_2332:
[----:B------:R-:W-:Y:S05]  /*bfc0*/  BSYNC B0 ;  /* 0x0000000000007941 */ /* 0x000fea0003800000 */
.L_x_2331:
[----:B------:R-:W-:Y:S01]  /*bfd0*/  IADD3 R7, R7, 0x40, RZ ;  /* 0x0000004007077810 */ /* 0x000fe20007ffe0ff */
[----:B-1---5:R-:W-:Y:S01]  /*bfe0*/  IMAD.MOV.U32 R15, RZ, RZ, R50 ;  /* 0x000000ffff0f7224 */ /* 0x022fe200078e0032 */
[----:B------:R1:W4:Y:S01]  /*bff0*/  SHFL.IDX PT, R61, R22, 0x1, 0x1c1f ;  /* 0x003c1f00163d7f89 */ /* 0x00032200000e0000 */
[----:B---3--:R-:W-:Y:S01]  /*c000*/  IMAD.MOV.U32 R14, RZ, RZ, R51 ;  /* 0x000000ffff0e7224 */ /* 0x008fe200078e0033 */
[----:B------:R-:W-:Y:S01]  /*c010*/  ISETP.GE.AND P0, PT, R7, R4, PT ;  /* 0x000000040700720c */ /* 0x000fe20003f06270 */
[----:B------:R-:W-:Y:S01]  /*c020*/  IMAD.MOV.U32 R7, RZ, RZ, R48 ;  /* 0x000000ffff077224 */ /* 0x000fe200078e0030 */
[----:B------:R-:W3:Y:S01]  /*c030*/  SHFL.IDX PT, R60, R21, 0x1, 0x1c1f ;  /* 0x003c1f00153c7f89 */ /* 0x000ee200000e0000 */
[----:B------:R-:W-:Y:S01]  /*c040*/  IMAD.MOV.U32 R6, RZ, RZ, R49 ;  /* 0x000000ffff067224 */ /* 0x000fe200078e0031 */
[----:B------:R-:W-:Y:S01]  /*c050*/  PRMT R92, R14, 0x5410, R15 ;  /* 0x000054100e5c7816 */ /* 0x000fe2000000000f */
[----:B------:R-:W-:Y:S01]  /*c060*/  IMAD.MOV.U32 R14, RZ, RZ, R59 ;  /* 0x000000ffff0e7224 */ /* 0x000fe200078e003b */
[----:B------:R-:W-:Y:S01]  /*c070*/  MOV R15, R58 ;  /* 0x0000003a000f7202 */ /* 0x000fe20000000f00 */
[----:B--2---:R-:W-:Y:S01]  /*c080*/  IMAD.MOV.U32 R17, RZ, RZ, R70 ;  /* 0x000000ffff117224 */ /* 0x004fe200078e0046 */
        /* <DEDUP_REMOVED lines=35> */
[----:B-1----:R-:W-:Y:S01]  /*c2c0*/  CS2R R22, SRZ ;  /* 0x0000000000167805 */ /* 0x002fe2000001ff00 */
[----:B------:R-:W-:Y:S01]  /*c2d0*/  PRMT R97, R6, 0x5410, R7 ;  /* 0x0000541006617816 */ /* 0x000fe20000000007 */
[----:B--2---:R-:W-:Y:S01]  /*c2e0*/  CS2R R20, SRZ ;  /* 0x0000000000147805 */ /* 0x004fe2000001ff00 */
[----:B------:R-:W-:Y:S01]  /*c2f0*/  CS2R R30, SRZ ;  /* 0x00000000001e7805 */ /* 0x000fe2000001ff00 */
[----:B------:R-:W-:Y:S01]  /*c300*/  CS2R R28, SRZ ;  /* 0x00000000001c7805 */ /* 0x000fe2000001ff00 */
[----:B------:R-:W-:Y:S01]  /*c310*/  CS2R R38, SRZ ;  /* 0x0000000000267805 */ /* 0x000fe2000001ff00 */
[----:B------:R-:W-:Y:S01]  /*c320*/  CS2R R36, SRZ ;  /* 0x0000000000247805 */ /* 0x000fe2000001ff00 */
[----:B------:R-:W-:Y:S05]  /*c330*/  @P0 BRA `(.L_x_2334) ;  /* 0x0000021000000947 */ /* 0x000fea0003800000 */
[----:B---34-:R-:W-:Y:S01]  /*c340*/  ISETP.GE.AND P0, PT, R142, c[0x0][0x27c], PT ;  /* 0x00009f008e007a0c */ /* 0x018fe20003f06270 */
        /* <DEDUP_REMOVED lines=12> */
[-C--:B------:R-:W-:Y:S02]  /*c410*/  @!P0 IADD3 R62, P4, R60, R16.reuse, RZ ;  /* 0x000000103c3e8210 */ /* 0x080fe40007f9e0ff */
[----:B------:R-:W-:Y:S01]  /*c420*/  @!P0 IADD3 R16, P3, R18, R16, RZ ;  /* 0x0000001012108210 */ /* 0x000fe20007f7e0ff */
[C-C-:B------:R-:W-:Y:S01]  /*c430*/  @!P2 IMAD.WIDE R102, R7.reuse, 0x2, R60.reuse ;  /* 0x000000020766a825 */ /* 0x140fe200078e023c */
[----:B------:R-:W-:Y:S01]  /*c440*/  CS2R R22, SRZ ;  /* 0x0000000000167805 */ /* 0x000fe2000001ff00 */
[----:B------:R-:W-:Y:S01]  /*c450*/  CS2R R20, SRZ ;  /* 0x0000000000147805 */ /* 0x000fe2000001ff00 */
[----:B------:R-:W-:Y:S01]  /*c460*/  CS2R R42, SRZ ;  /* 0x00000000002a7805 */ /* 0x000fe2000001ff00 */
[C---:B------:R-:W-:Y:S01]  /*c470*/  @!P1 IMAD.WIDE R78, R6.reuse, 0x2, R60 ;  /* 0x00000002064e9825 */ /* 0x040fe200078e023c */
[----:B------:R-:W-:Y:S01]  /*c480*/  CS2R R40, SRZ ;  /* 0x0000000000287805 */ /* 0x000fe2000001ff00 */
[----:B------:R-:W-:Y:S01]  /*c490*/  CS2R R38, SRZ ;  /* 0x0000000000267805 */ /* 0x000fe2000001ff00 */
[----:B------:R-:W-:Y:S01]  /*c4a0*/  CS2R R36, SRZ ;  /* 0x0000000000247805 */ /* 0x000fe2000001ff00 */
[--C-:B------:R-:W-:Y:S01]  /*c4b0*/  @!P2 IMAD.WIDE R104, R7, 0x2, R18.reuse ;  /* 0x000000020768a825 */ /* 0x100fe200078e0212 */
[----:B------:R-:W-:Y:S01]  /*c4c0*/  @!P0 IADD3.X R63, R61, R5, RZ, P4, !PT ;  /* 0x000000053d3f8210 */ /* 0x000fe200027fe4ff */
[----:B------:R1:W5:Y:S02]  /*c4d0*/  @!P2 LD.E.128 R32, [R102.64] ;  /* 0x000000086620a980 */ /* 0x000364000c101d00 */
[----:B------:R-:W-:-:S02]  /*c4e0*/  @!P1 IMAD.WIDE R6, R6, 0x2, R18 ;  /* 0x0000000206069825 */ /* 0x000fc400078e0212 */
[----:B------:R1:W5:Y:S02]  /*c4f0*/  @!P2 LD.E.128 R28, [R104.64] ;  /* 0x00000008681ca980 */ /* 0x000364000c101d00 */
[----:B------:R-:W-:Y:S02]  /*c500*/  @!P0 IMAD.X R17, R19, 0x1, R5, P3 ;  /* 0x0000000113118824 */ /* 0x000fe400018e0605 */
[----:B------:R1:W5:Y:S04]  /*c510*/  @!P1 LD.E.128 R24, [R78.64] ;  /* 0x000000084e189980 */ /* 0x000368000c101d00 */
[----:B------:R1:W5:Y:S04]  /*c520*/  @!P1 LD.E.128 R20, [R6.64] ;  /* 0x0000000806149980 */ /* 0x000368000c101d00 */
[----:B------:R1:W5:Y:S04]  /*c530*/  @!P0 LD.E.128 R40, [R62.64] ;  /* 0x000000083e288980 */ /* 0x000368000c101d00 */
[----:B------:R1:W5:Y:S02]  /*c540*/  @!P0 LD.E.128 R36, [R16.64] ;  /* 0x0000000810248980 */ /* 0x000364000c101d00 */
.L_x_2334:
[----:B---34-:R-:W-:Y:S05]  /*c550*/  BSYNC B0 ;  /* 0x0000000000007941 */ /* 0x018fea0003800000 */
.L_x_2333:
        /* <DEDUP_REMOVED lines=39> */
[----:B------:R-:W-:Y:S01]  /*c7d0*/  PRMT R67, R4, 0x5410, R5 ;  /* 0x0000541004437816 */ /* 0x000fe20000000005 */
[----:B------:R-:W-:Y:S01]  /*c7e0*/  IMAD.MOV.U32 R5, RZ, RZ, R36 ;  /* 0x000000ffff057224 */ /* 0x000fe200078e0024 */
[----:B------:R-:W-:Y:S01]  /*c7f0*/  MOV R6, R39 ;  /* 0x0000002700067202 */ /* 0x000fe20000000f00 */
[----:B------:R-:W-:Y:S01]  /*c800*/  IMAD.MOV.U32 R4, RZ, RZ, R37 ;  /* 0x000000ffff047224 */ /* 0x000fe200078e0025 */
        /* <DEDUP_REMOVED lines=105> */
.L_x_2338:
[----:B------:R-:W-:Y:S05]  /*cea0*/  BSYNC B0 ;  /* 0x0000000000007941 */ /* 0x000fea0003800000 */
.L_x_2337:
        /* <DEDUP_REMOVED lines=105> */
.L_x_2340:
[----:B------:R-:W-:Y:S05]  /*d540*/  BSYNC B0 ;  /* 0x0000000000007941 */ /* 0x000fea0003800000 */
.L_x_2339:
        /* <DEDUP_REMOVED lines=9> */
[----:B------:R-:W-:Y:S01]  /*d5e0*/  HADD2.F32 R87, -RZ, R87.H1_H1 ;  /* 0x30000057ff577230 */ /* 0x000fe20000004100 */
[----:B------:R-:W-:Y:S01]  /*d5f0*/  SHF.R.S32.HI R6, RZ, 0x1f, R7 ;  /* 0x0000001fff067819 */ /* 0x000fe20000011407 */
[----:B------:R-:W-:Y:S01]  /*d600*/  HADD2.F32 R94, -RZ, R92.H0_H0 ;  /* 0x2000005cff5e7230 */ /* 0x000fe20000004100 */
[----:B------:R-:W-:Y:S01]  /*d610*/  LOP3.LUT R5, R14, R13, RZ, 0x3c, !PT ;  /* 0x0000000d0e057212 */ /* 0x000fe200078e3cff */
[----:B------:R-:W-:Y:S01]  /*d620*/  HADD2.F32 R91, -RZ, R91.H1_H1 ;  /* 0x3000005bff5b7230 */ /* 0x000fe20000004100 */
[----:B------:R-:W-:Y:S01]  /*d630*/  SHF.L.U32 R14, R7, 0x3, RZ ;  /* 0x00000003070e7819 */ /* 0x000fe200000006ff */
[----:B------:R-:W-:Y:S01]  /*d640*/  HADD2.F32 R89, -RZ, R89.H1_H1 ;  /* 0x30000059ff597230 */ /* 0x000fe20000004100 */
[----:B------:R-:W-:-:S02]  /*d650*/  SHF.L.U32 R4, R4, 0x7, RZ ;  /* 0x0000000704047819 */ /* 0x000fc400000006ff */
[----:B------:R-:W-:Y:S02]  /*d660*/  LEA.HI R6, R6, R7, RZ, 0x3 ;  /* 0x0000000706067211 */ /* 0x000fe400078f18ff */
[----:B------:R-:W-:Y:S02]  /*d670*/  LOP3.LUT R14, R77, 0x38, R14, 0xf8, !PT ;  /* 0x000000384d0e7812 */ /* 0x000fe400078ef80e */
[----:B------:R-:W-:Y:S02]  /*d680*/  LOP3.LUT R4, R4, 0xffffe000, RZ, 0xc0, !PT ;  /* 0xffffe00004047812 */ /* 0x000fe400078ec0ff */
[----:B------:R-:W-:Y:S02]  /*d690*/  SHF.L.U32 R6, R6, 0xa, RZ ;  /* 0x0000000a06067819 */ /* 0x000fe400000006ff */
[----:B------:R-:W-:Y:S02]  /*d6a0*/  LOP3.LUT R13, R14, R13, RZ, 0x3c, !PT ;  /* 0x0000000d0e0d7212 */ /* 0x000fe400078e3cff */
[----:B------:R-:W-:-:S02]  /*d6b0*/  IADD3 R4, R5, R4, R12 ;  /* 0x0000000405047210 */ /* 0x000fc40007ffe00c */
[----:B------:R-:W-:Y:S02]  /*d6c0*/  LOP3.LUT R14, R6, 0x7fffe000, RZ, 0xc0, !PT ;  /* 0x7fffe000060e7812 */ /* 0x000fe400078ec0ff */
[----:B------:R-:W-:Y:S02]  /*d6d0*/  LEA R16, R4, 0x18100, 0x1 ;  /* 0x0001810004107811 */ /* 0x000fe400078e08ff */
[----:B------:R-:W-:Y:S02]  /*d6e0*/  IADD3 R13, R13, R14, R12 ;  /* 0x0000000e0d0d7210 */ /* 0x000fe40007ffe00c */
[--C-:B------:R-:W-:Y:S01]  /*d6f0*/  SHF.R.U64 R18, R48, 0x10, R49.reuse ;  /* 0x0000001030127819 */ /* 0x100fe20000001231 */
[----:B------:R-:W1:Y:S01]  /*d700*/  LDS.128 R4, [R16] ;  /* 0x0000000010047984 */ /* 0x000e620000000c00 */
[----:B------:R-:W-:Y:S02]  /*d710*/  SHF.L.U32 R17, R13, 0x1, RZ ;  /* 0x000000010d117819 */ /* 0x000fe400000006ff */
[----:B------:R-:W-:-:S02]  /*d720*/  SHF.R.U32.HI R48, RZ, 0x10, R49 ;  /* 0x00000010ff307819 */ /* 0x000fc40000011631 */
        /* <DEDUP_REMOVED lines=11> */
[--C-:B-1----:R-:W-:Y:S02]  /*d7e0*/  HADD2.F32 R49, -RZ, R5.reuse.H0_H0 ;  /* 0x20000005ff317230 */ /* 0x102fe40000004100 */
[----:B------:R-:W-:Y:S02]  /*d7f0*/  HADD2.F32 R51, -RZ, R5.H1_H1 ;  /* 0x30000005ff337230 */ /* 0x000fe40000004100 */
[----:B------:R-:W-:Y:S01]  /*d800*/  HADD2.F32 R5, -RZ, R7.H0_H0 ;  /* 0x20000007ff057230 */ /* 0x000fe20000004100 */
[----:B------:R-:W-:Y:S01]  /*d810*/  FMUL.FTZ R68, R49, R54 ;  /* 0x0000003631447220 */ /* 0x000fe20000410000 */
[--C-:B--2---:R-:W-:Y:S02]  /*d820*/  HADD2.F32 R55, -RZ, R13.reuse.H0_H0 ;  /* 0x2000000dff377230 */ /* 0x104fe40000004100 */
[----:B------:R-:W-:Y:S01]  /*d830*/  HADD2.F32 R56, -RZ, R13.H1_H1 ;  /* 0x3000000dff387230 */ /* 0x000fe20000004100 */
[----:B------:R-:W-:Y:S01]  /*d840*/  FMUL.FTZ R74, R5, R72 ;  /* 0x00000048054a7220 */ /* 0x000fe20000410000 */
[----:B------:R-:W-:Y:S01]  /*d850*/  HADD2.F32 R7, -RZ, R7.H1_H1 ;  /* 0x30000007ff077230 */ /* 0x000fe20000004100 */
[C---:B------:R-:W-:Y:S01]  /*d860*/  FMUL.FTZ R54, R55.reuse, R54 ;  /* 0x0000003637367220 */ /* 0x040fe20000410000 */
[--C-:B------:R-:W-:Y:S01]  /*d870*/  HADD2.F32 R52, -RZ, R4.reuse.H0_H0 ;  /* 0x20000004ff347230 */ /* 0x100fe20000004100 */
        /* <DEDUP_REMOVED lines=8> */
[-C--:B------:R-:W-:Y:S01]  /*d900*/  FMUL.FTZ R98, R52, R87.reuse ;  /* 0x0000005734627220 */ /* 0x080fe20000410000 */
[----:B------:R-:W-:Y:S01]  /*d910*/  HADD2.F32 R4, -RZ, R6.H0_H0 ;  /* 0x20000006ff047230 */ /* 0x000fe20000004100 */
[----:B------:R-:W-:Y:S01]  /*d920*/  FMUL.FTZ R72, R13, R72 ;  /* 0x000000480d487220 */ /* 0x000fe20000410000 */
[--C-:B------:R-:W-:Y:S01]  /*d930*/  HADD2.F32 R57, -RZ, R12.reuse.H0_H0 ;  /* 0x2000000cff397230 */ /* 0x100fe20000004100 */
[----:B------:R-:W-:Y:S01]  /*d940*/  FMUL.FTZ R50, R7, R56 ;  /* 0x0000003807327220 */ /* 0x000fe20000410000 */
[----:B------:R-:W-:Y:S01]  /*d950*/  HADD2.F32 R58, -RZ, R12.H1_H1 ;  /* 0x3000000cff3a7230 */ /* 0x000fe20000004100 */
[----:B------:R-:W-:Y:S01]  /*d960*/  FFMA.FTZ R74, R13, R94, R74 ;  /* 0x0000005e0d4a7223 */ /* 0x000fe2000001004a */
[----:B------:R-:W-:Y:S01]  /*d970*/  HADD2.F32 R12, -RZ, R14.H0_H0 ;  /* 0x2000000eff0c7230 */ /* 0x000fe20000004100 */
        /* <DEDUP_REMOVED lines=8> */
[-C--:B------:R-:W-:Y:S01]  /*da00*/  FMUL.FTZ R47, R4, R89.reuse ;  /* 0x00000059042f7220 */ /* 0x080fe20000410000 */
[----:B------:R-:W-:Y:S01]  /*da10*/  HADD2.F32 R14, -RZ, R14.H1_H1 ;  /* 0x3000000eff0e7230 */ /* 0x000fe20000004100 */
[----:B------:R-:W-:-:S02]  /*da20*/  FMUL.FTZ R89, R12, R89 ;  /* 0x000000590c597220 */ /* 0x000fc40000410000 */
[----:B------:R-:W-:Y:S01]  /*da30*/  FFMA.FTZ R19, R12, R13, R47 ;  /* 0x0000000d0c137223 */ /* 0x000fe2000001002f */
[----:B------:R-:W-:Y:S01]  /*da40*/  HADD2.F32 R12, -RZ, R18.H0_H0 ;  /* 0x20000012ff0c7230 */ /* 0x000fe20000004100 */
[-C--:B------:R-:W-:Y:S02]  /*da50*/  FMUL.FTZ R47, R53, R50.reuse ;  /* 0x00000032352f7220 */ /* 0x080fe40000410000 */
[-C--:B------:R-:W-:Y:S02]  /*da60*/  FMUL.FTZ R18, R6, R57.reuse ;  /* 0x0000003906127220 */ /* 0x080fe40000410000 */
        /* <DEDUP_REMOVED lines=22> */
.L_x_2336:
[----:B------:R-:W-:Y:S05]  /*dbd0*/  BSYNC B1 ;  /* 0x0000000000017941 */ /* 0x000fea0003800000 */
.L_x_2335:
        /* <DEDUP_REMOVED lines=13> */
[----:B------:R-:W-:Y:S01]  /*dcb0*/  HADD2.F32 R48, -RZ, R81.H0_H0 ;  /* 0x20000051ff307230 */ /* 0x000fe20000004100 */
[----:B------:R-:W-:Y:S01]  /*dcc0*/  LOP3.LUT R18, R17, 0x38, R142, 0xf8, !PT ;  /* 0x0000003811127812 */ /* 0x000fe200078ef88e */
[----:B------:R-:W-:Y:S01]  /*dcd0*/  HADD2.F32 R56, -RZ, R85.H0_H0 ;  /* 0x20000055ff387230 */ /* 0x000fe20000004100 */
        /* <DEDUP_REMOVED lines=94> */
.L_x_2342:
[----:B------:R-:W-:Y:S05]  /*e2c0*/  BSYNC B0 ;  /* 0x0000000000007941 */ /* 0x000fea0003800000 */
.L_x_2341:
        /* <DEDUP_REMOVED lines=11> */
[----:B------:R-:W-:Y:S01]  /*e380*/  SHF.L.U32 R84, R84, 0x7, RZ ;  /* 0x0000000754547819 */ /* 0x000fe200000006ff */
[----:B------:R-:W-:Y:S01]  /*e390*/  HADD2.F32 R45, -RZ, R76.H0_H0 ;  /* 0x2000004cff2d7230 */ /* 0x000fe20000004100 */
[----:B------:R-:W-:Y:S01]  /*e3a0*/  SHF.R.S32.HI R7, RZ, 0x1f, R80 ;  /* 0x0000001fff077819 */ /* 0x000fe20000011450 */
[--C-:B------:R-:W-:Y:S01]  /*e3b0*/  HADD2.F32 R47, -RZ, R79.reuse.H1_H1 ;  /* 0x3000004fff2f7230 */ /* 0x100fe20000004100 */
[----:B------:R-:W-:Y:S01]  /*e3c0*/  LOP3.LUT R4, R5, R16, RZ, 0x3c, !PT ;  /* 0x0000001005047212 */ /* 0x000fe200078e3cff */
[----:B------:R-:W-:Y:S01]  /*e3d0*/  HADD2.F32 R79, -RZ, R79.H0_H0 ;  /* 0x2000004fff4f7230 */ /* 0x000fe20000004100 */
[----:B------:R-:W-:-:S02]  /*e3e0*/  LOP3.LUT R84, R84, 0xffffe000, RZ, 0xc0, !PT ;  /* 0xffffe00054547812 */ /* 0x000fc400078ec0ff */
[----:B------:R-:W-:Y:S02]  /*e3f0*/  SHF.L.U32 R6, R80, 0x3, RZ ;  /* 0x0000000350067819 */ /* 0x000fe400000006ff */
[----:B------:R-:W-:Y:S02]  /*e400*/  LEA.HI R7, R7, R80, RZ, 0x3 ;  /* 0x0000005007077211 */ /* 0x000fe400078f18ff */
[----:B------:R-:W-:Y:S02]  /*e410*/  IADD3 R4, R4, R84, R3 ;  /* 0x0000005404047210 */ /* 0x000fe40007ffe003 */
[----:B------:R-:W-:Y:S02]  /*e420*/  LOP3.LUT R5, R17, 0x38, R6, 0xf8, !PT ;  /* 0x0000003811057812 */ /* 0x000fe400078ef806 */
[----:B------:R-:W-:Y:S02]  /*e430*/  SHF.L.U32 R7, R7, 0xa, RZ ;  /* 0x0000000a07077819 */ /* 0x000fe400000006ff */
[----:B------:R-:W-:-:S02]  /*e440*/  LEA R18, R4, 0x18100, 0x1 ;  /* 0x0001810004127811 */ /* 0x000fc400078e08ff */
[----:B------:R-:W-:Y:S02]  /*e450*/  LOP3.LUT R5, R5, R16, RZ, 0x3c, !PT ;  /* 0x0000001005057212 */ /* 0x000fe400078e3cff */
[----:B------:R-:W-:Y:S01]  /*e460*/  LOP3.LUT R4, R7, 0x7fffe000, RZ, 0xc0, !PT ;  /* 0x7fffe00007047812 */ /* 0x000fe200078ec0ff */
[----:B------:R-:W1:Y:S01]  /*e470*/  LDS.128 R12, [R18] ;  /* 0x00000000120c7984 */ /* 0x000e620000000c00 */
[----:B------:R-:W-:Y:S02]  /*e480*/  SHF.R.U64 R28, R28, 0x10, R29 ;  /* 0x000000101c1c7819 */ /* 0x000fe4000000121d */
[----:B------:R-:W-:Y:S02]  /*e490*/  IADD3 R4, R5, R4, R3 ;  /* 0x0000000405047210 */ /* 0x000fe40007ffe003 */
[----:B------:R-:W-:Y:S01]  /*e4a0*/  SHF.R.U32.HI R36, RZ, 0x10, R29 ;  /* 0x00000010ff247819 */ /* 0x000fe2000001161d */
[----:B------:R-:W-:Y:S01]  /*e4b0*/  HADD2.F32 R28, -RZ, R28.H0_H0 ;  /* 0x2000001cff1c7230 */ /* 0x000fe20000004100 */
[----:B------:R-:W-:-:S02]  /*e4c0*/  SHF.L.U32 R19, R4, 0x1, RZ ;  /* 0x0000000104137819 */ /* 0x000fc400000006ff */
[--C-:B------:R-:W-:Y:S01]  /*e4d0*/  SHF.R.U64 R29, R34, 0x10, R35.reuse ;  /* 0x00000010221d7819 */ /* 0x100fe20000001223 */
[----:B------:R-:W-:Y:S01]  /*e4e0*/  HADD2.F32 R36, -RZ, R36.H0_H0 ;  /* 0x20000024ff247230 */ /* 0x000fe20000004100 */
[----:B------:R-:W-:Y:S01]  /*e4f0*/  SHF.R.U32.HI R34, RZ, 0x10, R35 ;  /* 0x00000010ff227819 */ /* 0x000fe20000011623 */
[----:B------:R-:W2:Y:S01]  /*e500*/  LDS.128 R4, [R19+0x18100] ;  /* 0x0181000013047984 */ /* 0x000ea20000000c00 */
        /* <DEDUP_REMOVED lines=17> */
[----:B------:R-:W-:-:S02]  /*e620*/  HADD2.F32 R39, -RZ, R14.H1_H1 ;  /* 0x3000000eff277230 */ /* 0x000fc40000004100 */
[--C-:B--2---:R-:W-:Y:S02]  /*e630*/  HADD2.F32 R41, -RZ, R5.reuse.H0_H0 ;  /* 0x20000005ff297230 */ /* 0x104fe40000004100 */
[----:B------:R-:W-:Y:S02]  /*e640*/  HADD2.F32 R5, -RZ, R5.H1_H1 ;  /* 0x30000005ff057230 */ /* 0x000fe40000004100 */
[----:B------:R-:W-:Y:S01]  /*e650*/  HADD2.F32 R42, -RZ, R4.H0_H0 ;  /* 0x20000004ff2a7230 */ /* 0x000fe20000004100 */
        /* <DEDUP_REMOVED lines=9> */
[----:B------:R-:W-:Y:S01]  /*e6f0*/  HADD2.F32 R15, -RZ, R15.H1_H1 ;  /* 0x3000000fff0f7230 */ /* 0x000fe20000004100 */
[C---:B------:R-:W-:Y:S01]  /*e700*/  FMUL.FTZ R67, R42.reuse, R67 ;  /* 0x000000432a437220 */ /* 0x040fe20000410000 */
[----:B------:R-:W-:Y:S01]  /*e710*/  HADD2.F32 R50, -RZ, R31.H0_H0 ;  /* 0x2000001fff327230 */ /* 0x000fe20000004100 */
[----:B------:R-:W-:Y:S01]  /*e720*/  FFMA.FTZ R33, R42, R78, R33 ;  /* 0x0000004e2a217223 */ /* 0x000fe20000010021 */
[----:B------:R-:W-:Y:S01]  /*e730*/  HADD2.F32 R44, -RZ, R6.H1_H1 ;  /* 0x30000006ff2c7230 */ /* 0x000fe20000004100 */
[----:B------:R-:W-:Y:S01]  /*e740*/  FMUL.FTZ R42, R14, R45 ;  /* 0x0000002d0e2a7220 */ /* 0x000fe20000410000 */
[--C-:B------:R-:W-:Y:S01]  /*e750*/  HADD2.F32 R6, -RZ, R7.reuse.H0_H0 ;  /* 0x20000007ff067230 */ /* 0x100fe20000004100 */
[C---:B------:R-:W-:Y:S01]  /*e760*/  FMUL.FTZ R41, R4.reuse, R41 ;  /* 0x0000002904297220 */ /* 0x040fe20000410000 */
[----:B------:R-:W-:Y:S01]  /*e770*/  HADD2.F32 R7, -RZ, R7.H1_H1 ;  /* 0x30000007ff077230 */ /* 0x000fe20000004100 */
[----:B------:R-:W-:Y:S01]  /*e780*/  FFMA.FTZ R31, R4, R47, R49 ;  /* 0x0000002f041f7223 */ /* 0x000fe20000010031 */
[----:B------:R-:W-:Y:S01]  /*e790*/  F2FP.PACK_AB R5, R5, R46 ;  /* 0x0000002e0505723e */ /* 0x000fe200000000ff */
[----:B------:R-:W-:-:S02]  /*e7a0*/  FMUL.FTZ R4, R15, R50 ;  /* 0x000000320f047220 */ /* 0x000fc40000410000 */
[C---:B------:R-:W-:Y:S02]  /*e7b0*/  FMUL.FTZ R45, R6.reuse, R45 ;  /* 0x0000002d062d7220 */ /* 0x040fe40000410000 */
[----:B------:R-:W-:Y:S02]  /*e7c0*/  FFMA.FTZ R42, R6, R79, R42 ;  /* 0x0000004f062a7223 */ /* 0x000fe4000001002a */
[----:B------:R-:W-:Y:S02]  /*e7d0*/  FMUL.FTZ R50, R7, R50 ;  /* 0x0000003207327220 */ /* 0x000fe40000410000 */
[----:B------:R-:W-:Y:S02]  /*e7e0*/  FMUL.FTZ R6, R39, R30 ;  /* 0x0000001e27067220 */ /* 0x000fe40000410000 */
        /* <DEDUP_REMOVED lines=8> */
[----:B------:R-:W-:-:S02]  /*e870*/  FFMA.FTZ R13, R13, R52, -R36 ;  /* 0x000000340d0d7223 */ /* 0x000fc40000010824 */
[----:B------:R-:W-:Y:S02]  /*e880*/  FFMA.FTZ R67, R37, R78, -R67 ;  /* 0x0000004e25437223 */ /* 0x000fe40000010843 */
[----:B------:R-:W-:Y:S01]  /*e890*/  FFMA.FTZ R50, R15, R34, -R50 ;  /* 0x000000220f327223 */ /* 0x000fe20000010832 */
[----:B------:R-:W-:Y:S01]  /*e8a0*/  F2FP.PACK_AB R13, R13, R40 ;  /* 0x000000280d0d723e */ /* 0x000fe200000000ff */
        /* <DEDUP_REMOVED lines=11> */
.L_x_2344:
[----:B------:R-:W-:Y:S05]  /*e960*/  BSYNC B0 ;  /* 0x0000000000007941 */ /* 0x000fea0003800000 */
.L_x_2343:
        /* <DEDUP_REMOVED lines=22> */
[----:B------:R-:W1:Y:S01]  /*ead0*/  LDS.128 R12, [R17] ;  /* 0x00000000110c7984 */ /* 0x000e620000000c00 */
[----:B------:R-:W-:Y:S02]  /*eae0*/  SHF.R.U64 R18, R20, 0x10, R21 ;  /* 0x0000001014127819 */ /* 0x000fe40000001215 */
[----:B------:R-:W-:-:S02]  /*eaf0*/  IADD3 R3, R16, R4, R3 ;  /* 0x0000000410037210 */ /* 0x000fc40007ffe003 */
[----:B------:R-:W-:Y:S01]  /*eb00*/  SHF.R.U32.HI R20, RZ, 0x10, R21 ;  /* 0x00000010ff147819 */ /* 0x000fe20000011615 */
[----:B------:R-:W-:Y:S01]  /*eb10*/  HADD2.F32 R18, -RZ, R18.H0_H0 ;  /* 0x20000012ff127230 */ /* 0x000fe20000004100 */
[----:B------:R-:W-:Y:S02]  /*eb20*/  SHF.L.U32 R3, R3, 0x1, RZ ;  /* 0x0000000103037819 */ /* 0x000fe400000006ff */
        /* <DEDUP_REMOVED lines=18> */
[----:B------:R-:W-:-:S02]  /*ec50*/  HADD2.F32 R27, -RZ, R12.H1_H1 ;  /* 0x3000000cff1b7230 */ /* 0x000fc40000004100 */
[--C-:B------:R-:W-:Y:S01]  /*ec60*/  HADD2.F32 R12, -RZ, R14.reuse.H0_H0 ;  /* 0x2000000eff0c7230 */ /* 0x100fe20000004100 */
[----:B------:R-:W-:Y:S01]  /*ec70*/  FMUL.FTZ R35, R25, R60 ;  /* 0x0000003c19237220 */ /* 0x000fe20000410000 */
[----:B------:R-:W-:Y:S01]  /*ec80*/  HADD2.F32 R28, -RZ, R14.H1_H1 ;  /* 0x3000000eff1c7230 */ /* 0x000fe20000004100 */
[----:B------:R-:W-:Y:S01]  /*ec90*/  FMUL.FTZ R39, R27, R18 ;  /* 0x000000121b277220 */ /* 0x000fe20000410000 */
[--C-:B--2---:R-:W-:Y:S02]  /*eca0*/  HADD2.F32 R29, -RZ, R5.reuse.H0_H0 ;  /* 0x20000005ff1d7230 */ /* 0x104fe40000004100 */
[----:B------:R-:W-:Y:S02]  /*ecb0*/  HADD2.F32 R5, -RZ, R5.H1_H1 ;  /* 0x30000005ff057230 */ /* 0x000fe40000004100 */
[--C-:B------:R-:W-:Y:S01]  /*ecc0*/  HADD2.F32 R31, -RZ, R4.reuse.H0_H0 ;  /* 0x20000004ff1f7230 */ /* 0x100fe20000004100 */
[C---:B------:R-:W-:Y:S01]  /*ecd0*/  FMUL.FTZ R30, R29.reuse, R30 ;  /* 0x0000001e1d1e7220 */ /* 0x040fe20000410000 */
[----:B------:R-:W-:Y:S01]  /*ece0*/  HADD2.F32 R14, -RZ, R15.H0_H0 ;  /* 0x2000000fff0e7230 */ /* 0x000fe20000004100 */
[----:B------:R-:W-:Y:S01]  /*ecf0*/  FFMA.FTZ R34, R29, R36, R34 ;  /* 0x000000241d227223 */ /* 0x000fe20000010022 */
[----:B------:R-:W-:Y:S01]  /*ed00*/  HADD2.F32 R32, -RZ, R4.H1_H1 ;  /* 0x30000004ff207230 */ /* 0x000fe20000004100 */
[-C--:B------:R-:W-:Y:S01]  /*ed10*/  FMUL.FTZ R29, R13, R20.reuse ;  /* 0x000000140d1d7220 */ /* 0x080fe20000410000 */
[--C-:B------:R-:W-:Y:S01]  /*ed20*/  HADD2.F32 R4, -RZ, R6.reuse.H0_H0 ;  /* 0x20000006ff047230 */ /* 0x100fe20000004100 */
[C---:B------:R-:W-:Y:S01]  /*ed30*/  FMUL.FTZ R20, R5.reuse, R20 ;  /* 0x0000001405147220 */ /* 0x040fe20000410000 */
[----:B------:R-:W-:Y:S01]  /*ed40*/  HADD2.F32 R33, -RZ, R6.H1_H1 ;  /* 0x30000006ff217230 */ /* 0x000fe20000004100 */
[----:B------:R-:W-:Y:S01]  /*ed50*/  FFMA.FTZ R5, R5, R24, R29 ;  /* 0x0000001805057223 */ /* 0x000fe2000001001d */
[--C-:B------:R-:W-:Y:S01]  /*ed60*/  HADD2.F32 R29, -RZ, R61.reuse.H1_H1 ;  /* 0x3000003dff1d7230 */ /* 0x100fe20000004100 */
[C---:B------:R-:W-:Y:S01]  /*ed70*/  FMUL.FTZ R60, R31.reuse, R60 ;  /* 0x0000003c1f3c7220 */ /* 0x040fe20000410000 */
[----:B------:R-:W-:Y:S01]  /*ed80*/  HADD2.F32 R61, -RZ, R61.H0_H0 ;  /* 0x2000003dff3d7230 */ /* 0x000fe20000004100 */
[----:B------:R-:W-:Y:S01]  /*ed90*/  FFMA.FTZ R31, R31, R62, R35 ;  /* 0x0000003e1f1f7223 */ /* 0x000fe20000010023 */
[----:B------:R-:W-:Y:S01]  /*eda0*/  HADD2.F32 R35, -RZ, R63.H1_H1 ;  /* 0x3000003fff237230 */ /* 0x000fe20000004100 */
[----:B------:R-:W-:Y:S01]  /*edb0*/  FMUL.FTZ R37, R12, R29 ;  /* 0x0000001d0c257220 */ /* 0x000fe20000410000 */
[----:B------:R-:W-:Y:S01]  /*edc0*/  HADD2.F32 R6, -RZ, R7.H0_H0 ;  /* 0x20000007ff067230 */ /* 0x000fe20000004100 */
        /* <DEDUP_REMOVED lines=34> */
.L_x_2320:
[----:B------:R-:W-:Y:S05]  /*eff0*/  BSYNC B2 ;  /* 0x0000000000027941 */ /* 0x000fea0003800000 */
.L_x_2302:
        /* <DEDUP_REMOVED lines=11> */
[----:B-----5:R1:W1:Y:S04]  /*f0b0*/  LDSM.16.M88.4 R76, [R187] ;  /* 0x00000000bb4c783b */ /* 0x0202680000000200 */
        /* <DEDUP_REMOVED lines=29> */
.L_x_2346:
[----:B------:R-:W-:Y:S05]  /*f290*/  BSYNC B0 ;  /* 0x0000000000007941 */ /* 0x000fea0003800000 */
.L_x_2345:
[----:B------:R-:W-:Y:S01]  /*f2a0*/  LOP3.LUT P0, RZ, R9, 0x4, RZ, 0xc0, !PT ;  /* 0x0000000409ff7812 */ /* 0x000fe2000780c0ff */
[C---:B--23--:R-:W-:Y:S01]  /*f2b0*/  HMMA.16816.F32 R52, R80.reuse, R48, RZ ;  /* 0x000000305034723c */ /* 0x04cfe200000018ff */
[----:B------:R-:W-:Y:S01]  /*f2c0*/  LDSM.16.M88.4 R68, [R186] ;  /* 0x00000000ba44783b */ /* 0x000fe20000000200 */
[C---:B------:R-:W-:Y:S01]  /*f2d0*/  IMAD.IADD R173, R189.reuse, 0x1, R184 ;  /* 0x00000001bdad7824 */ /* 0x040fe200078e02b8 */
[----:B------:R-:W-:Y:S01]  /*f2e0*/  SEL R193, R0, 0xffffffc0, !P0 ;  /* 0xffffffc000c17807 */ /* 0x000fe20004000000 */
[----:B------:R-:W-:Y:S01]  /*f2f0*/  IMAD.IADD R165, R189, 0x1, R139 ;  /* 0x00000001bda57824 */ /* 0x000fe200078e028b */
[----:B------:R-:W0:Y:S01]  /*f300*/  LDGDEPBAR ;  /* 0x00000000000079af */ /* 0x000e220000000000 */
[----:B------:R-:W-:Y:S01]  /*f310*/  BSSY B0, `(.L_x_2347) ;  /* 0x000022a000007945 */ /* 0x000fe20003800000 */
[----:B------:R-:W-:Y:S01]  /*f320*/  IADD3 R0, R193, R188, R192 ;  /* 0x000000bcc1007210 */ /* 0x000fe20007ffe0c0 */
[----:B----4-:R-:W-:Y:S01]  /*f330*/  HMMA.16816.F32 R44, R80, R40, RZ ;  /* 0x00000028502c723c */ /* 0x010fe200000018ff */
[----:B------:R-:W-:-:S03]  /*f340*/  IMAD.IADD R2, R188, 0x1, R193 ;  /* 0x00000001bc027824 */ /* 0x000fc600078e02c1 */
[----:B------:R-:W-:Y:S04]  /*f350*/  LDSM.16.M88.4 R64, [R0] ;  /* 0x000000000040783b */ /* 0x000fe80000000200 */
[C---:B------:R-:W-:Y:S01]  /*f360*/  HMMA.16816.F32 R48, R80.reuse, R50, RZ ;  /* 0x000000325030723c */ /* 0x040fe200000018ff */
[----:B------:R-:W2:Y:S04]  /*f370*/  LDSM.16.M88.4 R16, [R2] ;  /* 0x000000000210783b */ /* 0x000ea80000000200 */
[----:B------:R-:W3:Y:S03]  /*f380*/  LDSM.16.M88.4 R12, [R2+0x800] ;  /* 0x00080000020c783b */ /* 0x000ee60000000200 */
[C---:B------:R-:W-:Y:S01]  /*f390*/  HMMA.16816.F32 R40, R80.reuse, R42, RZ ;  /* 0x0000002a5028723c */ /* 0x040fe200000018ff */
[----:B------:R-:W-:Y:S04]  /*f3a0*/  LDSM.16.M88.4 R72, [R2+0x1800] ;  /* 0x001800000248783b */ /* 0x000fe80000000200 */
[----:B------:R-:W-:Y:S03]  /*f3b0*/  LDSM.16.M88.4 R60, [R0+0x800] ;  /* 0x00080000003c783b */ /* 0x000fe60000000200 */
[C---:B-1----:R-:W-:Y:S08]  /*f3c0*/  HMMA.16816.F32 R36, R80.reuse, R32, RZ ;  /* 0x000000205024723c */ /* 0x042ff000000018ff */
[C---:B------:R-:W-:Y:S08]  /*f3d0*/  HMMA.16816.F32 R32, R80.reuse, R34, RZ ;  /* 0x000000225020723c */ /* 0x040ff000000018ff */
[C---:B------:R-:W-:Y:S08]  /*f3e0*/  HMMA.16816.F32 R28, R80.reuse, R4, RZ ;  /* 0x00000004501c723c */ /* 0x040ff000000018ff */
[----:B------:R-:W-:Y:S01]  /*f3f0*/  HMMA.16816.F32 R80, R80, R6, RZ ;  /* 0x000000065050723c */ /* 0x000fe200000018ff */
[----:B------:R-:W1:Y:S07]  /*f400*/  LDSM.16.M88.4 R4, [R2+0x1000] ;  /* 0x001000000204783b */ /* 0x000e6e0000000200 */
[C---:B------:R-:W-:Y:S08]  /*f410*/  HMMA.16816.F32 R52, R76.reuse, R56, R52 ;  /* 0x000000384c34723c */ /* 0x040ff00000001834 */
[C---:B------:R-:W-:Y:S01]  /*f420*/  HMMA.16816.F32 R48, R76.reuse, R58, R48 ;  /* 0x0000003a4c30723c */ /* 0x040fe20000001830 */
[----:B------:R-:W-:Y:S07]  /*f430*/  LDSM.16.M88.4 R56, [R0+0x1000] ;  /* 0x001000000038783b */ /* 0x000fee0000000200 */
[C---:B------:R-:W-:Y:S08]  /*f440*/  HMMA.16816.F32 R44, R76.reuse, R24, R44 ;  /* 0x000000184c2c723c */ /* 0x040ff0000000182c */
[C---:B------:R-:W-:Y:S01]  /*f450*/  HMMA.16816.F32 R40, R76.reuse, R26, R40 ;  /* 0x0000001a4c28723c */ /* 0x040fe20000001828 */
[----:B------:R-:W-:Y:S07]  /*f460*/  LDSM.16.M88.4 R24, [R0+0x1800] ;  /* 0x001800000018783b */ /* 0x000fee0000000200 */
[C---:B------:R-:W-:Y:S08]  /*f470*/  HMMA.16816.F32 R36, R76.reuse, R20, R36 ;  /* 0x000000144c24723c */ /* 0x040ff00000001824 */
[C---:B------:R-:W-:Y:S01]  /*f480*/  HMMA.16816.F32 R32, R76.reuse, R22, R32 ;  /* 0x000000164c20723c */ /* 0x040fe20000001820 */
[----:B------:R-:W4:Y:S07]  /*f490*/  LDSM.16.M88.4 R20, [R185] ;  /* 0x00000000b914783b */ /* 0x000f2e0000000200 */
[C---:B------:R-:W-:Y:S08]  /*f4a0*/  HMMA.16816.F32 R28, R76.reuse, R84, R28 ;  /* 0x000000544c1c723c */ /* 0x040ff0000000181c */
[----:B------:R-:W-:Y:S01]  /*f4b0*/  HMMA.16816.F32 R76, R76, R86, R80 ;  /* 0x000000564c4c723c */ /* 0x000fe20000001850 */
[----:B------:R-:W-:Y:S04]  /*f4c0*/  LDSM.16.M88.4 R80, [R190+0x4000] ;  /* 0x00400000be50783b */ /* 0x000fe80000000200 */
[----:B------:R-:W-:Y:S03]  /*f4d0*/  LDSM.16.M88.4 R84, [R188+0x3800] ;  /* 0x00380000bc54783b */ /* 0x000fe60000000200 */
[C---:B--2---:R-:W-:Y:S08]  /*f4e0*/  HMMA.16816.F32 R52, R68.reuse, R16, R52 ;  /* 0x000000104434723c */ /* 0x044ff00000001834 */
[C---:B------:R-:W-:Y:S01]  /*f4f0*/  HMMA.16816.F32 R48, R68.reuse, R18, R48 ;  /* 0x000000124430723c */ /* 0x040fe20000001830 */
[----:B------:R-:W2:Y:S07]  /*f500*/  LDSM.16.M88.4 R16, [R188+0x2000] ;  /* 0x00200000bc10783b */ /* 0x000eae0000000200 */
[C---:B---3--:R-:W-:Y:S08]  /*f510*/  HMMA.16816.F32 R44, R68.reuse, R12, R44 ;  /* 0x0000000c442c723c */ /* 0x048ff0000000182c */
[C---:B------:R-:W-:Y:S01]  /*f520*/  HMMA.16816.F32 R40, R68.reuse, R14, R40 ;  /* 0x0000000e4428723c */ /* 0x040fe20000001828 */
[----:B------:R-:W3:Y:S07]  /*f530*/  LDSM.16.M88.4 R12, [R188+0x2800] ;  /* 0x00280000bc0c783b */ /* 0x000eee0000000200 */
[C---:B-1----:R-:W-:Y:S08]  /*f540*/  HMMA.16816.F32 R36, R68.reuse, R4, R36 ;  /* 0x000000044424723c */ /* 0x042ff00000001824 */
[C---:B------:R-:W-:Y:S01]  /*f550*/  HMMA.16816.F32 R32, R68.reuse, R6, R32 ;  /* 0x000000064420723c */ /* 0x040fe20000001820 */
[----:B------:R-:W1:Y:S07]  /*f560*/  LDSM.16.M88.4 R4, [R188+0x3000] ;  /* 0x00300000bc04783b */ /* 0x000e6e0000000200 */
[C---:B------:R-:W-:Y:S08]  /*f570*/  HMMA.16816.F32 R28, R68.reuse, R72, R28 ;  /* 0x00000048441c723c */ /* 0x040ff0000000181c */
[----:B------:R-:W-:Y:S01]  /*f580*/  HMMA.16816.F32 R76, R68, R74, R76 ;  /* 0x0000004a444c723c */ /* 0x000fe2000000184c */
[----:B------:R-:W-:Y:S04]  /*f590*/  LDSM.16.M88.4 R72, [R187+0x4000] ;  /* 0x00400000bb48783b */ /* 0x000fe80000000200 */
[----:B------:R-:W5:Y:S03]  /*f5a0*/  LDSM.16.M88.4 R68, [R3+0x2000] ;  /* 0x002000000344783b */ /* 0x000f660000000200 */
[C---:B----4-:R-:W-:Y:S08]  /*f5b0*/  HMMA.16816.F32 R52, R20.reuse, R64, R52 ;  /* 0x000000401434723c */ /* 0x050ff00000001834 */
[C---:B------:R-:W-:Y:S01]  /*f5c0*/  HMMA.16816.F32 R48, R20.reuse, R66, R48 ;  /* 0x000000421430723c */ /* 0x040fe20000001830 */
[----:B------:R-:W4:Y:S07]  /*f5d0*/  LDSM.16.M88.4 R64, [R3+0x2800] ;  /* 0x002800000340783b */ /* 0x000f2e0000000200 */
        /* <DEDUP_REMOVED lines=8> */
[----:B------:R-:W-:Y:S04]  /*f660*/  LDSM.16.M88.4 R24, [R186+0x4000] ;  /* 0x00400000ba18783b */ /* 0x000fe80000000200 */
[----:B------:R-:W4:Y:S03]  /*f670*/  LDSM.16.M88.4 R20, [R2+0x2000] ;  /* 0x002000000214783b */ /* 0x000f260000000200 */
        /* <DEDUP_REMOVED lines=10> */
[----:B------:R-:W-:Y:S08]  /*f720*/  HMMA.16816.F32 R76, R80, R86, R76 ;  /* 0x00000056504c723c */ /* 0x000ff0000000184c */
[C---:B-----5:R-:W-:Y:S08]  /*f730*/  HMMA.16816.F32 R52, R72.reuse, R68, R52 ;  /* 0x000000444834723c */ /* 0x060ff00000001834 */
[C---:B------:R-:W-:Y:S08]  /*f740*/  HMMA.16816.F32 R48, R72.reuse, R70, R48 ;  /* 0x000000464830723c */ /* 0x040ff00000001830 */
[C---:B----4-:R-:W-:Y:S08]  /*f750*/  HMMA.16816.F32 R44, R72.reuse, R64, R44 ;  /* 0x00000040482c723c */ /* 0x050ff0000000182c */
[C---:B------:R-:W-:Y:S01]  /*f760*/  HMMA.16816.F32 R40, R72.reuse, R66, R40 ;  /* 0x000000424828723c */ /* 0x040fe20000001828 */
[----:B------:R-:W-:Y:S07]  /*f770*/  LDSM.16.M88.4 R64, [R185+0x4000] ;  /* 0x00400000b940783b */ /* 0x000fee0000000200 */
[C---:B------:R-:W-:Y:S08]  /*f780*/  HMMA.16816.F32 R36, R72.reuse, R60, R36 ;  /* 0x0000003c4824723c */ /* 0x040ff00000001824 */
[C---:B------:R-:W-:Y:S01]  /*f790*/  HMMA.16816.F32 R32, R72.reuse, R62, R32 ;  /* 0x0000003e4820723c */ /* 0x040fe20000001820 */
[----:B------:R-:W4:Y:S07]  /*f7a0*/  LDSM.16.M88.4 R60, [R0+0x2000] ;  /* 0x00200000003c783b */ /* 0x000f2e0000000200 */
[C---:B------:R-:W-:Y:S01]  /*f7b0*/  HMMA.16816.F32 R68, R72.reuse, R56, R28 ;  /* 0x000000384844723c */ /* 0x040fe2000000181c */
[----:B------:R-:W5:Y:S07]  /*f7c0*/  LDSM.16.M88.4 R28, [R0+0x2800] ;  /* 0x00280000001c783b */ /* 0x000f6e0000000200 */
[----:B------:R-:W-:Y:S01]  /*f7d0*/  HMMA.16816.F32 R76, R72, R58, R76 ;  /* 0x0000003a484c723c */ /* 0x000fe2000000184c */
[----:B------:R-:W-:Y:S04]  /*f7e0*/  LDSM.16.M88.4 R56, [R187+0x8000] ;  /* 0x00800000bb38783b */ /* 0x000fe80000000200 */
[----:B------:R-:W-:Y:S03]  /*f7f0*/  LDSM.16.M88.4 R72, [R2+0x5800] ;  /* 0x005800000248783b */ /* 0x000fe60000000200 */
[C---:B------:R-:W-:Y:S08]  /*f800*/  HMMA.16816.F32 R52, R24.reuse, R20, R52 ;  /* 0x000000141834723c */ /* 0x040ff00000001834 */
        /* <DEDUP_REMOVED lines=8> */
[C---:B-1----:R-:W-:Y:S08]  /*f890*/  HMMA.16816.F32 R68, R24.reuse, R4, R68 ;  /* 0x000000041844723c */ /* 0x042ff00000001844 */
[----:B------:R-:W-:Y:S01]  /*f8a0*/  HMMA.16816.F32 R76, R24, R6, R76 ;  /* 0x00000006184c723c */ /* 0x000fe2000000184c */
[----:B------:R-:W1:Y:S04]  /*f8b0*/  LDSM.16.M88.4 R4, [R188+0x4000] ;  /* 0x00400000bc04783b */ /* 0x000e680000000200 */
[----:B------:R-:W1:Y:S03]  /*f8c0*/  LDSM.16.M88.4 R24, [R188+0x4800] ;  /* 0x00480000bc18783b */ /* 0x000e660000000200 */
[C---:B----4-:R-:W-:Y:S08]  /*f8d0*/  HMMA.16816.F32 R52, R64.reuse, R60, R52 ;  /* 0x0000003c4034723c */ /* 0x050ff00000001834 */
[C---:B------:R-:W-:Y:S01]  /*f8e0*/  HMMA.16816.F32 R48, R64.reuse, R62, R48 ;  /* 0x0000003e4030723c */ /* 0x040fe20000001830 */
[----:B------:R-:W-:Y:S07]  /*f8f0*/  LDSM.16.M88.4 R60, [R2+0x4000] ;  /* 0x00400000023c783b */ /* 0x000fee0000000200 */
        /* <DEDUP_REMOVED lines=8> */
[----:B------:R-:W3:Y:S04]  /*f980*/  LDSM.16.M88.4 R12, [R188+0x5800] ;  /* 0x00580000bc0c783b */ /* 0x000ee80000000200 */
[----:B------:R-:W-:Y:S03]  /*f990*/  LDSM.16.M88.4 R64, [R186+0x8000] ;  /* 0x00800000ba40783b */ /* 0x000fe60000000200 */
[C---:B-1----:R-:W-:Y:S08]  /*f9a0*/  HMMA.16816.F32 R52, R20.reuse, R4, R52 ;  /* 0x000000041434723c */ /* 0x042ff00000001834 */
[C---:B------:R-:W-:Y:S01]  /*f9b0*/  HMMA.16816.F32 R48, R20.reuse, R6, R48 ;  /* 0x000000061430723c */ /* 0x040fe20000001830 */
[----:B------:R-:W1:Y:S07]  /*f9c0*/  LDSM.16.M88.4 R4, [R3+0x4800] ;  /* 0x004800000304783b */ /* 0x000e6e0000000200 */
[C---:B------:R-:W-:Y:S08]  /*f9d0*/  HMMA.16816.F32 R44, R20.reuse, R24, R44 ;  /* 0x00000018142c723c */ /* 0x040ff0000000182c */
[----:B------:R-:W-:Y:S01]  /*f9e0*/  HMMA.16816.F32 R40, R20, R26, R40 ;  /* 0x0000001a1428723c */ /* 0x000fe20000001828 */
[----:B------:R-:W4:Y:S07]  /*f9f0*/  LDSM.16.M88.4 R24, [R3+0x5000] ;  /* 0x005000000318783b */ /* 0x000f2e0000000200 */
[----:B--2---:R-:W-:Y:S08]  /*fa00*/  HMMA.16816.F32 R52, R56, R16, R52 ;  /* 0x000000103834723c */ /* 0x004ff00000001834 */
[C---:B------:R-:W-:Y:S08]  /*fa10*/  HMMA.16816.F32 R36, R20.reuse, R28, R36 ;  /* 0x0000001c1424723c */ /* 0x040ff00000001824 */
[C---:B------:R-:W-:Y:S01]  /*fa20*/  HMMA.16816.F32 R32, R20.reuse, R30, R32 ;  /* 0x0000001e1420723c */ /* 0x040fe20000001820 */
[----:B------:R-:W-:Y:S07]  /*fa30*/  LDSM.16.M88.4 R28, [R3+0x5800] ;  /* 0x00580000031c783b */ /* 0x000fee0000000200 */
[C---:B---3--:R-:W-:Y:S08]  /*fa40*/  HMMA.16816.F32 R68, R20.reuse, R12, R68 ;  /* 0x0000000c1444723c */ /* 0x048ff00000001844 */
[----:B------:R-:W-:Y:S01]  /*fa50*/  HMMA.16816.F32 R76, R20, R14, R76 ;  /* 0x0000000e144c723c */ /* 0x000fe2000000184c */
[----:B------:R-:W-:Y:S04]  /*fa60*/  LDSM.16.M88.4 R20, [R185+0x8000] ;  /* 0x00800000b914783b */ /* 0x000fe80000000200 */
[----:B------:R-:W2:Y:S03]  /*fa70*/  LDSM.16.M88.4 R12, [R2+0x4800] ;  /* 0x00480000020c783b */ /* 0x000ea60000000200 */
[C---:B-1----:R-:W-:Y:S08]  /*fa80*/  HMMA.16816.F32 R44, R56.reuse, R4, R44 ;  /* 0x00000004382c723c */ /* 0x042ff0000000182c */
[----:B------:R-:W-:Y:S01]  /*fa90*/  HMMA.16816.F32 R40, R56, R6, R40 ;  /* 0x000000063828723c */ /* 0x000fe20000001828 */
[----:B------:R-:W1:Y:S07]  /*faa0*/  LDSM.16.M88.4 R4, [R0+0x4000] ;  /* 0x004000000004783b */ /* 0x000e6e0000000200 */
[----:B------:R-:W-:Y:S08]  /*fab0*/  HMMA.16816.F32 R52, R64, R60, R52 ;  /* 0x0000003c4034723c */ /* 0x000ff00000001834 */
[C---:B------:R-:W-:Y:S01]  /*fac0*/  HMMA.16816.F32 R48, R56.reuse, R18, R48 ;  /* 0x000000123830723c */ /* 0x040fe20000001830 */
[----:B------:R3:W5:Y:S07]  /*fad0*/  LDSM.16.M88.4 R16, [R2+0x5000] ;  /* 0x005000000210783b */ /* 0x00076e0000000200 */
[C---:B----4-:R-:W-:Y:S08]  /*fae0*/  HMMA.16816.F32 R36, R56.reuse, R24, R36 ;  /* 0x000000183824723c */ /* 0x050ff00000001824 */
[----:B------:R-:W-:Y:S01]  /*faf0*/  HMMA.16816.F32 R32, R56, R26, R32 ;  /* 0x0000001a3820723c */ /* 0x000fe20000001820 */
[----:B------:R-:W4:Y:S07]  /*fb00*/  LDSM.16.M88.4 R24, [R0+0x4800] ;  /* 0x004800000018783b */ /* 0x000f2e0000000200 */
[----:B--2---:R-:W-:Y:S08]  /*fb10*/  HMMA.16816.F32 R44, R64, R12, R44 ;  /* 0x0000000c402c723c */ /* 0x004ff0000000182c */
[----:B-1----:R-:W-:Y:S07]  /*fb20*/  HMMA.16816.F32 R52, R20, R4, R52 ;  /* 0x000000041434723c */ /* 0x002fee0000001834 */
[----:B------:R-:W-:Y:S01]  /*fb30*/  IMAD.IADD R4, R214, 0x1, R201 ;  /* 0x00000001d6047824 */ /* 0x000fe200078e02c9 */
[----:B------:R-:W-:Y:S01]  /*fb40*/  HMMA.16816.F32 R40, R64, R14, R40 ;  /* 0x0000000e4028723c */ /* 0x000fe20000001828 */
[----:B------:R-:W-:Y:S01]  /*fb50*/  LDSM.16.M88.4 R12, [R0+0x5000] ;  /* 0x00500000000c783b */ /* 0x000fe20000000200 */
[----:B------:R-:W-:-:S02]  /*fb60*/  IMAD.MOV.U32 R5, RZ, RZ, -0x40 ;  /* 0xffffffc0ff057424 */ /* 0x000fc400078e00ff */
[----:B---3--:R-:W-:-:S04]  /*fb70*/  @P6 IMAD.HI.U32 R2, R4, c[0x0][0x2c8], RZ ;  /* 0x0000b20004026a27 */ /* 0x008fc800078e00ff */
[----:B------:R-:W-:Y:S01]  /*fb80*/  HMMA.16816.F32 R48, R64, R62, R48 ;  /* 0x0000003e4030723c */ /* 0x000fe20000001830 */
[----:B------:R-:W-:-:S05]  /*fb90*/  @P6 SHF.R.U32.HI R4, RZ, c[0x0][0x2cc], R2 ;  /* 0x0000b300ff046a19 */ /* 0x000fca0000011602 */
[----:B------:R-:W1:Y:S02]  /*fba0*/  SHFL.IDX PT, R2, R4, RZ, 0x1c1f ;  /* 0x001c1fff04027589 */ /* 0x000e6400000e0000 */
[C---:B------:R-:W-:Y:S02]  /*fbb0*/  HMMA.16816.F32 R68, R56.reuse, R28, R68 ;  /* 0x0000001c3844723c */ /* 0x040fe40000001844 */
[----:B------:R-:W2:Y:S06]  /*fbc0*/  SHFL.IDX PT, R3, R4, 0x1, 0x1c1f ;  /* 0x003c1f0004037f89 */ /* 0x000eac00000e0000 */
[----:B------:R-:W-:Y:S08]  /*fbd0*/  HMMA.16816.F32 R76, R56, R30, R76 ;  /* 0x0000001e384c723c */ /* 0x000ff0000000184c */
[C---:B-----5:R-:W-:Y:S08]  /*fbe0*/  HMMA.16816.F32 R36, R64.reuse, R16, R36 ;  /* 0x000000104024723c */ /* 0x060ff00000001824 */
[----:B------:R-:W-:Y:S01]  /*fbf0*/  HMMA.16816.F32 R32, R64, R18, R32 ;  /* 0x000000124020723c */ /* 0x000fe20000001820 */
[----:B------:R3:W5:Y:S01]  /*fc00*/  LDSM.16.M88.4 R16, [R0+0x5800] ;  /* 0x005800000010783b */ /* 0x0007620000000200 */
[----:B------:R-:W-:-:S04]  /*fc10*/  DEPBAR.LE SB0, 0x2 ;  /* 0x000080800000791a */ /* 0x000fc80000000000 */
[----:B------:R-:W-:Y:S02]  /*fc20*/  BAR.SYNC.DEFER_BLOCKING 0x0 ;  /* 0x0000000000007b1d */ /* 0x000fe40000010000 */
[----:B------:R-:W-:Y:S08]  /*fc30*/  HMMA.16816.F32 R48, R20, R6, R48 ;  /* 0x000000061430723c */ /* 0x000ff00000001830 */
[----:B------:R-:W-:Y:S01]  /*fc40*/  HMMA.16816.F32 R68, R64, R72, R68 ;  /* 0x000000484044723c */ /* 0x000fe20000001844 */
[----:B---3--:R-:W-:-:S07]  /*fc50*/  IMAD R0, R88, R5, 0x1 ;  /* 0x0000000158007424 */ /* 0x008fce00078e0205 */
[----:B------:R-:W-:Y:S01]  /*fc60*/  HMMA.16816.F32 R76, R64, R74, R76 ;  /* 0x0000004a404c723c */ /* 0x000fe2000000184c */
[--C-:B------:R-:W-:Y:S01]  /*fc70*/  IMAD R88, R88, -0x40, R233.reuse ;  /* 0xffffffc058587824 */ /* 0x100fe200078e02e9 */
[----:B------:R-:W-:-:S03]  /*fc80*/  IADD3 R5, -R213, R0, R233 ;  /* 0x00000000d5057210 */ /* 0x000fc60007ffe1e9 */
[----:B------:R-:W-:Y:S01]  /*fc90*/  IMAD.IADD R88, R88, 0x1, -R213 ;  /* 0x0000000158587824 */ /* 0x000fe200078e0ad5 */
[----:B------:R-:W-:Y:S02]  /*fca0*/  LDSM.16.MT88.4 R116, [R139] ;  /* 0x000000008b74783b */ /* 0x000fe40000004200 */
[C---:B----4-:R-:W-:Y:S01]  /*fcb0*/  HMMA.16816.F32 R44, R20.reuse, R24, R44 ;  /* 0x00000018142c723c */ /* 0x050fe2000000182c */
[----:B------:R-:W-:Y:S01]  /*fcc0*/  IMAD.IADD R0, R5, 0x1, -R232 ;  /* 0x0000000105007824 */ /* 0x000fe200078e0ae8 */
[----:B------:R-:W-:Y:S03]  /*fcd0*/  LDSM.16.MT88.4 R108, [R173] ;  /* 0x00000000ad6c783b */ /* 0x000fe60000004200 */
[C---:B-1----:R-:W-:Y:S01]  /*fce0*/  IMAD.IADD R5, R0.reuse, 0x1, R2 ;  /* 0x0000000100057824 */ /* 0x042fe200078e0202 */
[----:B------:R-:W-:Y:S01]  /*fcf0*/  LDSM.16.MT88.4 R84, [R173+0x4000] ;  /* 0x00400000ad54783b */ /* 0x000fe20000004200 */
[----:B--2---:R-:W-:Y:S01]  /*fd00*/  IMAD.IADD R3, R0, 0x1, R3 ;  /* 0x0000000100037824 */ /* 0x004fe200078e0203 */
[----:B------:R-:W-:Y:S02]  /*fd10*/  HMMA.16816.F32 R40, R20, R26, R40 ;  /* 0x0000001a1428723c */ /* 0x000fe40000001828 */
[C---:B------:R-:W-:Y:S01]  /*fd20*/  IMNMX R2, R88.reuse, R5, PT ;  /* 0x0000000558027217 */ /* 0x040fe20003800200 */
[----:B------:R-:W-:Y:S01]  /*fd30*/  LDSM.16.MT88.4 R128, [R184] ;  /* 0x00000000b880783b */ /* 0x000fe20000004200 */
[----:B------:R-:W-:-:S02]  /*fd40*/  IMNMX R0, R88, R3, PT ;  /* 0x0000000358007217 */ /* 0x000fc40003800200 */
[C---:B------:R-:W-:Y:S01]  /*fd50*/  ISETP.GT.AND P3, PT, R2.reuse, RZ, PT ;  /* 0x000000ff0200720c */ /* 0x040fe20003f64270 */
[----:B------:R-:W-:Y:S01]  /*fd60*/  LDSM.16.MT88.4 R124, [R215] ;  /* 0x00000000d77c783b */ /* 0x000fe20000004200 */
[C---:B------:R-:W-:Y:S01]  /*fd70*/  HMMA.16816.F32 R36, R20.reuse, R12, R36 ;  /* 0x0000000c1424723c */ /* 0x040fe20000001824 */
[----:B------:R-:W-:Y:S02]  /*fd80*/  ISETP.GT.AND P2, PT, R2, 0x1, PT ;  /* 0x000000010200780c */ /* 0x000fe40003f44270 */
[----:B------:R-:W-:Y:S01]  /*fd90*/  FSEL R52, R52, -INF , P3 ;  /* 0xff80000034347808 */ /* 0x000fe20001800000 */
[----:B------:R-:W-:Y:S01]  /*fda0*/  LDSM.16.MT88.4 R60, [R139+0x2000] ;  /* 0x002000008b3c783b */ /* 0x000fe20000004200 */
[----:B------:R-:W-:Y:S02]  /*fdb0*/  ISETP.GT.AND P1, PT, R0, RZ, PT ;  /* 0x000000ff0000720c */ /* 0x000fe40003f24270 */
[----:B------:R-:W-:Y:S01]  /*fdc0*/  FSEL R28, R53, -INF , P2 ;  /* 0xff800000351c7808 */ /* 0x000fe20001000000 */
[----:B------:R-:W-:Y:S01]  /*fdd0*/  HMMA.16816.F32 R32, R20, R14, R32 ;  /* 0x0000000e1420723c */ /* 0x000fe20000001820 */
[----:B------:R-:W-:Y:S01]  /*fde0*/  ISETP.GT.AND P3, PT, R2, 0x8, PT ;  /* 0x000000080200780c */ /* 0x000fe20003f64270 */
[----:B------:R-:W-:Y:S01]  /*fdf0*/  LDSM.16.MT88.4 R92, [R139+0x4000] ;  /* 0x004000008b5c783b */ /* 0x000fe20000004200 */
[----:B------:R-:W-:-:S02]  /*fe00*/  ISETP.GT.AND P0, PT, R0, 0x1, PT ;  /* 0x000000010000780c */ /* 0x000fc40003f04270 */
[----:B------:R-:W-:Y:S01]  /*fe10*/  FSEL R54, R54, -INF , P1 ;  /* 0xff80000036367808 */ /* 0x000fe20000800000 */
[----:B------:R-:W-:Y:S01]  /*fe20*/  LDSM.16.MT88.4 R144, [R173+0x2800] ;  /* 0x00280000ad90783b */ /* 0x000fe20000004200 */
[----:B------:R-:W-:Y:S01]  /*fe30*/  ISETP.GT.AND P2, PT, R2, 0x9, PT ;  /* 0x000000090200780c */ /* 0x000fe20003f44270 */
[C---:B-----5:R-:W-:Y:S01]  /*fe40*/  HMMA.16816.F32 R68, R20.reuse, R16, R68 ;  /* 0x000000101444723c */ /* 0x060fe20000001844 */
[----:B------:R-:W-:Y:S02]  /*fe50*/  FSEL R48, R48, -INF , P3 ;  /* 0xff80000030307808 */ /* 0x000fe40001800000 */
[----:B------:R-:W-:Y:S02]  /*fe60*/  FMNMX.FTZ R3, R52, R28, !PT ;  /* 0x0000001c34037209 */ /* 0x000fe40007810000 */
[----:B------:R-:W-:Y:S02]  /*fe70*/  FSEL R26, R55, -INF , P0 ;  /* 0xff800000371a7808 */ /* 0x000fe40000000000 */
[----:B------:R-:W-:Y:S01]  /*fe80*/  ISETP.GT.AND P1, PT, R0, 0x8, PT ;  /* 0x000000080000780c */ /* 0x000fe20003f24270 */
[----:B------:R-:W-:Y:S01]  /*fe90*/  HMMA.16816.F32 R76, R20, R18, R76 ;  /* 0x00000012144c723c */ /* 0x000fe2000000184c */
[----:B------:R-:W-:-:S02]  /*fea0*/  FSEL R30, R49, -INF , P2 ;  /* 0xff800000311e7808 */ /* 0x000fc40001000000 */
[----:B------:R-:W-:Y:S02]  /*feb0*/  ISETP.GT.AND P3, PT, R2, 0x10, PT ;  /* 0x000000100200780c */ /* 0x000fe40003f64270 */
[----:B------:R-:W-:Y:S02]  /*fec0*/  FMNMX.FTZ R3, R48, R3, !PT ;  /* 0x0000000330037209 */ /* 0x000fe40007810000 */
        /* <DEDUP_REMOVED lines=9> */
[----:B------:R-:W-:-:S02]  /*ff60*/  ISETP.GT.AND P0, PT, R0, 0x11, PT ;  /* 0x000000110000780c */ /* 0x000fc40003f04270 */
[----:B------:R-:W-:Y:S02]  /*ff70*/  FSEL R18, R46, -INF , P1 ;  /* 0xff8000002e127808 */ /* 0x000fe40000800000 */
[----:B------:R-:W-:Y:S02]  /*ff80*/  FSEL R20, R45, -INF , P2 ;  /* 0xff8000002d147808 */ /* 0x000fe40001000000 */
[C---:B------:R-:W-:Y:S02]  /*ff90*/  ISETP.GT.AND P4, PT, R2.reuse, 0x18, PT ;  /* 0x000000180200780c */ /* 0x040fe40003f84270 */
[----:B------:R-:W-:Y:S02]  /*ffa0*/  ISETP.GT.AND P1, PT, R2, 0x21, PT ;  /* 0x000000210200780c */ /* 0x000fe40003f24270 */
[----:B------:R-:W-:Y:S02]  /*ffb0*/  FMNMX.FTZ R3, R22, R3, !PT ;  /* 0x0000000316037209 */ /* 0x000fe40007810000 */
[----:B------:R-:W-:-:S02]  /*ffc0*/  FMNMX.FTZ R5, R24, R5, !PT ;  /* 0x0000000518057209 */ /* 0x000fc40007810000 */
[----:B------:R-:W-:Y:S02]  /*ffd0*/  FSEL R16, R47, -INF , P0 ;  /* 0xff8000002f107808 */ /* 0x000fe40000000000 */
[C---:B------:R-:W-:Y:S01]  /*ffe0*/  ISETP.GT.AND P3, PT, R2.reuse, 0x19, PT ;  /* 0x000000190200780c */ /* 0x040fe20003f64270 */
[----:B------:R-:W-:Y:S01]  /*fff0*/  LDSM.16.MT88.4 R44, [R184+0x2000] ;  /* 0x00200000b82c783b */ /* 0x000fe20000004200 */
[----:B------:R-:W-:Y:S02]  /*10000*/  ISETP.GT.AND P0, PT, R2, 0x28, PT ;  /* 0x000000280200780c */ /* 0x000fe40003f04270 */
[----:B------:R-:W-:Y:S02]  /*10010*/  FSEL R6, R40, -INF , P4 ;  /* 0xff80000028067808 */ /* 0x000fe40002000000 */
[----:B------:R-:W-:Y:S02]  /*10020*/  FSEL R170, R37, -INF , P1 ;  /* 0xff80000025aa7808 */ /* 0x000fe40000800000 */
[----:B------:R-:W-:-:S02]  /*10030*/  FMNMX.FTZ R3, R20, R3, !PT ;  /* 0x0000000314037209 */ /* 0x000fc40007810000 */
[----:B------:R-:W-:Y:S02]  /*10040*/  ISETP.GT.AND P1, PT, R0, 0x18, PT ;  /* 0x000000180000780c */ /* 0x000fe40003f24270 */
[----:B------:R-:W-:Y:S02]  /*10050*/  FMNMX.FTZ R5, R18, R5, !PT ;  /* 0x0000000512057209 */ /* 0x000fe40007810000 */
[----:B------:R-:W-:Y:S02]  /*10060*/  ISETP.GT.AND P2, PT, R2, 0x20, PT ;  /* 0x000000200200780c */ /* 0x000fe40003f44270 */
[----:B------:R-:W-:Y:S02]  /*10070*/  FSEL R4, R41, -INF , P3 ;  /* 0xff80000029047808 */ /* 0x000fe40001800000 */
[----:B------:R-:W-:Y:S02]  /*10080*/  FSEL R168, R32, -INF , P0 ;  /* 0xff80000020a87808 */ /* 0x000fe40000000000 */
[----:B------:R-:W-:-:S02]  /*10090*/  FMNMX.FTZ R3, R6, R3, !PT ;  /* 0x0000000306037209 */ /* 0x000fc40007810000 */
[----:B------:R-:W-:Y:S02]  /*100a0*/  ISETP.GT.AND P0, PT, R0, 0x19, PT ;  /* 0x000000190000780c */ /* 0x000fe40003f04270 */
[----:B------:R-:W-:Y:S02]  /*100b0*/  FSEL R14, R42, -INF , P1 ;  /* 0xff8000002a0e7808 */ /* 0x000fe40000800000 */
[----:B------:R-:W-:Y:S02]  /*100c0*/  FMNMX.FTZ R5, R16, R5, !PT ;  /* 0x0000000510057209 */ /* 0x000fe40007810000 */
[----:B------:R-:W-:Y:S02]  /*100d0*/  FSEL R236, R36, -INF , P2 ;  /* 0xff80000024ec7808 */ /* 0x000fe40001000000 */
[----:B------:R-:W-:Y:S02]  /*100e0*/  FMNMX.FTZ R3, R4, R3, !PT ;  /* 0x0000000304037209 */ /* 0x000fe40007810000 */
[----:B------:R-:W-:-:S02]  /*100f0*/  FSEL R12, R43, -INF , P0 ;  /* 0xff8000002b0c7808 */ /* 0x000fc40000000000 */
[----:B------:R-:W-:Y:S02]  /*10100*/  ISETP.GT.AND P1, PT, R0, 0x20, PT ;  /* 0x000000200000780c */ /* 0x000fe40003f24270 */
[----:B------:R-:W-:Y:S02]  /*10110*/  FMNMX.FTZ R5, R14, R5, !PT ;  /* 0x000000050e057209 */ /* 0x000fe40007810000 */
[----:B------:R-:W-:Y:S02]  /*10120*/  FMNMX.FTZ R3, R236, R3, !PT ;  /* 0x00000003ec037209 */ /* 0x000fe40007810000 */
[----:B------:R-:W-:Y:S02]  /*10130*/  ISETP.GT.AND P0, PT, R0, 0x21, PT ;  /* 0x000000210000780c */ /* 0x000fe40003f04270 */
[----:B------:R-:W-:Y:S02]  /*10140*/  FSEL R174, R38, -INF , P1 ;  /* 0xff80000026ae7808 */ /* 0x000fe40000800000 */
[----:B------:R-:W-:-:S02]  /*10150*/  FMNMX.FTZ R5, R12, R5, !PT ;  /* 0x000000050c057209 */ /* 0x000fc40007810000 */
[----:B------:R-:W-:Y:S02]  /*10160*/  ISETP.GT.AND P4, PT, R2, 0x29, PT ;  /* 0x000000290200780c */ /* 0x000fe40003f84270 */
[----:B------:R-:W-:Y:S02]  /*10170*/  FMNMX.FTZ R3, R170, R3, !PT ;  /* 0x00000003aa037209 */ /* 0x000fe40007810000 */
[----:B------:R-:W-:Y:S02]  /*10180*/  FSEL R230, R39, -INF , P0 ;  /* 0xff80000027e67808 */ /* 0x000fe40000000000 */
[----:B------:R-:W-:Y:S01]  /*10190*/  ISETP.GT.AND P1, PT, R0, 0x28, PT ;  /* 0x000000280000780c */ /* 0x000fe20003f24270 */
[----:B------:R-:W-:Y:S01]  /*101a0*/  LDSM.16.MT88.4 R36, [R173+0x4800] ;  /* 0x00480000ad24783b */ /* 0x000fe20000004200 */
[----:B------:R-:W-:Y:S02]  /*101b0*/  FMNMX.FTZ R5, R174, R5, !PT ;  /* 0x00000005ae057209 */ /* 0x000fe40007810000 */
[----:B------:R-:W-:-:S02]  /*101c0*/  ISETP.GT.AND P6, PT, R2, 0x30, PT ;  /* 0x000000300200780c */ /* 0x000fc40003fc4270 */
[----:B------:R-:W-:Y:S02]  /*101d0*/  FSEL R234, R33, -INF , P4 ;  /* 0xff80000021ea7808 */ /* 0x000fe40002000000 */
[----:B------:R-:W-:Y:S02]  /*101e0*/  FMNMX.FTZ R3, R168, R3, !PT ;  /* 0x00000003a8037209 */ /* 0x000fe40007810000 */
[----:B------:R-:W-:Y:S02]  /*101f0*/  ISETP.GT.AND P0, PT, R0, 0x29, PT ;  /* 0x000000290000780c */ /* 0x000fe40003f04270 */
[----:B------:R-:W-:Y:S02]  /*10200*/  FSEL R226, R34, -INF , P1 ;  /* 0xff80000022e27808 */ /* 0x000fe40000800000 */
[----:B------:R-:W-:Y:S02]  /*10210*/  FMNMX.FTZ R5, R230, R5, !PT ;  /* 0x00000005e6057209 */ /* 0x000fe40007810000 */
[----:B------:R-:W-:-:S02]  /*10220*/  ISETP.GT.AND P5, PT, R2, 0x31, PT ;  /* 0x000000310200780c */ /* 0x000fc40003fa4270 */
[----:B------:R-:W-:Y:S02]  /*10230*/  FSEL R196, R68, -INF , P6 ;  /* 0xff80000044c47808 */ /* 0x000fe40003000000 */
        /* <DEDUP_REMOVED lines=18> */
[----:B------:R-:W-:-:S02]  /*10360*/  FSEL R178, R77, -INF , P2 ;  /* 0xff8000004db27808 */ /* 0x000fc40001000000 */
[----:B------:R-:W-:Y:S02]  /*10370*/  FMNMX.FTZ R3, R182, R3, !PT ;  /* 0x00000003b6037209 */ /* 0x000fe40007810000 */
[----:B------:R-:W-:Y:S02]  /*10380*/  ISETP.GT.AND P0, PT, R0, 0x39, PT ;  /* 0x000000390000780c */ /* 0x000fe40003f04270 */
[----:B------:R-:W-:Y:S02]  /*10390*/  FSEL R148, R78, -INF , P1 ;  /* 0xff8000004e947808 */ /* 0x000fe40000800000 */
[----:B------:R-:W-:Y:S02]  /*103a0*/  FMNMX.FTZ R5, R150, R5, !PT ;  /* 0x0000000596057209 */ /* 0x000fe40007810000 */
[----:B------:R-:W-:Y:S02]  /*103b0*/  FMNMX.FTZ R2, R178, R3, !PT ;  /* 0x00000003b2027209 */ /* 0x000fe40007810000 */
[----:B------:R-:W-:-:S02]  /*103c0*/  FSEL R172, R79, -INF , P0 ;  /* 0xff8000004fac7808 */ /* 0x000fc40000000000 */
        /* <DEDUP_REMOVED lines=22> */
[--C-:B------:R-:W-:Y:S01]  /*10530*/  FFMA.FTZ R162, R54, c[0x0][0x2d0], -R171.reuse ;  /* 0x0000b40036a27a23 */ /* 0x100fe200000108ab */
[----:B------:R-:W-:Y:S01]  /*10540*/  LDSM.16.MT88.4 R28, [R165+0x800] ;  /* 0x00080000a51c783b */ /* 0x000fe20000004200 */
[----:B------:R-:W-:-:S02]  /*10550*/  FFMA.FTZ R161, R26, c[0x0][0x2d0], -R171 ;  /* 0x0000b4001aa17a23 */ /* 0x000fc400000108ab */
[--C-:B------:R-:W-:Y:S01]  /*10560*/  FFMA.FTZ R160, R50, c[0x0][0x2d0], -R171.reuse ;  /* 0x0000b40032a07a23 */ /* 0x100fe200000108ab */
[----:B------:R-:W1:Y:S01]  /*10570*/  LDSM.16.MT88.4 R52, [R173+0x2000] ;  /* 0x00200000ad34783b */ /* 0x000e620000004200 */
[----:B------:R-:W-:Y:S01]  /*10580*/  FFMA.FTZ R157, R24, c[0x0][0x2d0], -R171 ;  /* 0x0000b400189d7a23 */ /* 0x000fe200000108ab */
[----:B------:R-:W2:Y:S01]  /*10590*/  MUFU.EX2 R163, R163 ;  /* 0x000000a300a37308 */ /* 0x000ea20000000800 */
[--C-:B------:R-:W-:Y:S01]  /*105a0*/  FFMA.FTZ R154, R6, c[0x0][0x2d0], -R149.reuse ;  /* 0x0000b400069a7a23 */ /* 0x100fe20000010895 */
[----:B------:R-:W-:Y:S01]  /*105b0*/  LDSM.16.MT88.4 R24, [R173+0x800] ;  /* 0x00080000ad18783b */ /* 0x000fe20000004200 */
[--C-:B------:R-:W-:Y:S02]  /*105c0*/  FFMA.FTZ R3, R4, c[0x0][0x2d0], -R149.reuse ;  /* 0x0000b40004037a23 */ /* 0x100fe40000010895 */
[--C-:B------:R-:W-:Y:S01]  /*105d0*/  FFMA.FTZ R158, R22, c[0x0][0x2d0], -R149.reuse ;  /* 0x0000b400169e7a23 */ /* 0x100fe20000010895 */
[----:B------:R-:W3:Y:S01]  /*105e0*/  LDSM.16.MT88.4 R4, [R215+0x4000] ;  /* 0x00400000d704783b */ /* 0x000ee20000004200 */
[----:B------:R-:W-:Y:S01]  /*105f0*/  FFMA.FTZ R153, R20, c[0x0][0x2d0], -R149 ;  /* 0x0000b40014997a23 */ /* 0x000fe20000010895 */
[----:B------:R-:W-:Y:S01]  /*10600*/  MUFU.EX2 R164, R164 ;  /* 0x000000a400a47308 */ /* 0x000fe20000000800 */
[--C-:B------:R-:W-:Y:S01]  /*10610*/  FFMA.FTZ R156, R14, c[0x0][0x2d0], -R171.reuse ;  /* 0x0000b4000e9c7a23 */ /* 0x100fe200000108ab */
[----:B------:R-:W-:Y:S01]  /*10620*/  LDSM.16.MT88.4 R20, [R184+0x2800] ;  /* 0x00280000b814783b */ /* 0x000fe20000004200 */
[----:B------:R-:W-:-:S02]  /*10630*/  FFMA.FTZ R9, R12, c[0x0][0x2d0], -R171 ;  /* 0x0000b4000c097a23 */ /* 0x000fc400000108ab */
[--C-:B------:R-:W-:Y:S01]  /*10640*/  FFMA.FTZ R155, R18, c[0x0][0x2d0], -R171.reuse ;  /* 0x0000b400129b7a23 */ /* 0x100fe200000108ab */
[----:B------:R-:W4:Y:S01]  /*10650*/  LDSM.16.MT88.4 R12, [R139+0x800] ;  /* 0x000800008b0c783b */ /* 0x000f220000004200 */
[----:B------:R-:W-:Y:S01]  /*10660*/  FFMA.FTZ R152, R16, c[0x0][0x2d0], -R171 ;  /* 0x0000b40010987a23 */ /* 0x000fe200000108ab */
[----:B------:R-:W5:Y:S01]  /*10670*/  MUFU.EX2 R159, R159 ;  /* 0x0000009f009f7308 */ /* 0x000f620000000800 */
[----:B--2---:R-:W-:Y:S01]  /*10680*/  F2FP.PACK_AB R100, R163, R166 ;  /* 0x000000a6a364723e */ /* 0x004fe200000000ff */
[----:B------:R-:W2:Y:S01]  /*10690*/  LDSM.16.MT88.4 R16, [R139+0x2800] ;  /* 0x002800008b10783b */ /* 0x000ea20000004200 */
[--C-:B------:R-:W-:Y:S02]  /*106a0*/  FFMA.FTZ R167, R236, c[0x0][0x2d0], -R149.reuse ;  /* 0x0000b400eca77a23 */ /* 0x100fe40000010895 */
[--C-:B------:R-:W-:Y:S02]  /*106b0*/  FFMA.FTZ R170, R170, c[0x0][0x2d0], -R149.reuse ;  /* 0x0000b400aaaa7a23 */ /* 0x100fe40000010895 */
[--C-:B------:R-:W-:Y:S01]  /*106c0*/  FFMA.FTZ R168, R168, c[0x0][0x2d0], -R149.reuse ;  /* 0x0000b400a8a87a23 */ /* 0x100fe20000010895 */
[----:B------:R-:W-:Y:S01]  /*106d0*/  MUFU.EX2 R162, R162 ;  /* 0x000000a200a27308 */ /* 0x000fe20000000800 */
[----:B------:R-:W-:-:S02]  /*106e0*/  FFMA.FTZ R169, R234, c[0x0][0x2d0], -R149 ;  /* 0x0000b400eaa97a23 */ /* 0x000fc40000010895 */
[--C-:B------:R-:W-:Y:S02]  /*106f0*/  FFMA.FTZ R174, R174, c[0x0][0x2d0], -R171.reuse ;  /* 0x0000b400aeae7a23 */ /* 0x100fe400000108ab */
[--C-:B------:R-:W-:Y:S02]  /*10700*/  FFMA.FTZ R175, R230, c[0x0][0x2d0], -R171.reuse ;  /* 0x0000b400e6af7a23 */ /* 0x100fe400000108ab */
[--C-:B------:R-:W-:Y:S01]  /*10710*/  FFMA.FTZ R177, R226, c[0x0][0x2d0], -R171.reuse ;  /* 0x0000b400e2b17a23 */ /* 0x100fe200000108ab */
[----:B------:R-:W1:Y:S01]  /*10720*/  MUFU.EX2 R161, R161 ;  /* 0x000000a100a17308 */ /* 0x000e620000000800 */
        /* <DEDUP_REMOVED lines=10> */
[----:B-1----:R-:W-:Y:S01]  /*107d0*/  F2FP.PACK_AB R101, R161, R162 ;  /* 0x000000a2a165723e */ /* 0x002fe200000000ff */
        /* <DEDUP_REMOVED lines=56> */
[C---:B---3--:R-:W-:Y:S07]  /*10b60*/  HMMA.16816.F32 R96, R100.reuse, R4, RZ ;  /* 0x000000046460723c */ /* 0x048fee00000018ff */
[----:B-1----:R-:W-:Y:S01]  /*10b70*/  F2FP.PACK_AB R4, R153, R158 ;  /* 0x0000009e9904723e */ /* 0x002fe200000000ff */
        /* <DEDUP_REMOVED lines=45> */
[C---:B--2---:R-:W-:Y:S08]  /*10e50*/  HMMA.16816.F32 R96, R4.reuse, R16, R96 ;  /* 0x000000100460723c */ /* 0x044ff00000001860 */
        /* <DEDUP_REMOVED lines=23> */
[C---:B------:R-:W-:Y:S08]  /*10fd0*/  HMMA.16816.F32 R64, R4.reuse, R24, R64 ;  /* 0x000000180440723c */ /* 0x040ff00000001840 */
        /* <DEDUP_REMOVED lines=36> */
[----:B--2---:R-:W-:Y:S01]  /*11220*/  HMMA.16816.F32 R104, R4, R16, R104 ;  /* 0x000000100468723c */ /* 0x004fe20000001868 */
[----:B------:R-:W-:Y:S02]  /*11230*/  FADD.FTZ R227, R178, R181 ;  /* 0x000000b5b2e37221 */ /* 0x000fe40000010000 */
[----:B------:R-:W-:-:S05]  /*11240*/  FADD.FTZ R230, R171, R182 ;  /* 0x000000b6abe67221 */ /* 0x000fca0000010000 */
        /* <DEDUP_REMOVED lines=20> */
[C---:B--2---:R-:W-:Y:S08]  /*11390*/  HMMA.16816.F32 R72, R4.reuse, R16, R72 ;  /* 0x000000100448723c */ /* 0x044ff00000001848 */
[C---:B------:R-:W-:Y:S08]  /*113a0*/  HMMA.16816.F32 R76, R4.reuse, R18, R76 ;  /* 0x00000012044c723c */ /* 0x040ff0000000184c */
[C---:B-1----:R-:W-:Y:S08]  /*113b0*/  HMMA.16816.F32 R88, R4.reuse, R12, R88 ;  /* 0x0000000c0458723c */ /* 0x042ff00000001858 */
[C---:B------:R-:W-:Y:S08]  /*113c0*/  HMMA.16816.F32 R92, R4.reuse, R14, R92 ;  /* 0x0000000e045c723c */ /* 0x040ff0000000185c */
[C---:B---3--:R-:W-:Y:S08]  /*113d0*/  HMMA.16816.F32 R96, R4.reuse, R20, R96 ;  /* 0x000000140460723c */ /* 0x048ff00000001860 */
[----:B------:R-:W-:Y:S07]  /*113e0*/  HMMA.16816.F32 R100, R4, R22, R100 ;  /* 0x000000160464723c */ /* 0x000fee0000001864 */
[----:B------:R-:W-:-:S04]  /*113f0*/  IADD3 R4, R8, -0x3, RZ ;  /* 0xfffffffd08047810 */ /* 0x000fc80007ffe0ff */
[----:B------:R-:W-:-:S13]  /*11400*/  ISETP.GE.AND P0, PT, R4, R223, PT ;  /* 0x000000df0400720c */ /* 0x000fda0003f06270 */
        /* <DEDUP_REMOVED lines=20> */
[----:B------:R-:W-:-:S07]  /*11550*/  LEA.HI.X R7, R3, R13, R4, 0x6, P3 ;  /* 0x0000000d03077211 */ /* 0x000fce00018f3404 */
[----:B------:R1:W-:Y:S04]  /*11560*/  LDGSTS.E.BYPASS.LTC128B.128 [R138+0xe100], [R12.64+0x80], !P1 ;  /* 0x0e1000800c8a7fae */ /* 0x0003e8000c901d48 */
[----:B------:R1:W-:Y:S04]  /*11570*/  LDGSTS.E.BYPASS.LTC128B.128 [R138+0x10100], [R12.64+0x100], !P0 ;  /* 0x101001000c8a7fae */ /* 0x0003e8000c101d48 */
[----:B------:R1:W-:Y:S04]  /*11580*/  LDGSTS.E.BYPASS.LTC128B.128 [R138+0xd100], [R6.64], !P2 ;  /* 0x0d100000068a7fae */ /* 0x0003e8000d101d48 */
[----:B------:R1:W-:Y:S04]  /*11590*/  LDGSTS.E.BYPASS.LTC128B.128 [R138+0xf100], [R6.64+0x80], !P1 ;  /* 0x0f100080068a7fae */ /* 0x0003e8000c901d48 */
[----:B------:R1:W-:Y:S02]  /*115a0*/  LDGSTS.E.BYPASS.LTC128B.128 [R138+0x11100], [R6.64+0x100], !P0 ;  /* 0x11100100068a7fae */ /* 0x0003e4000c101d48 */
.L_x_2348:
[----:B------:R-:W-:Y:S05]  /*115b0*/  BSYNC B0 ;  /* 0x0000000000007941 */ /* 0x000fea0003800000 */
.L_x_2347:
[----:B------:R-:W-:Y:S01]  /*115c0*/  ISETP.NE.AND P0, PT, R231, 0x1, PT ;  /* 0x00000001e700780c */ /* 0x000fe20003f05270 */
[----:B------:R-:W-:Y:S01]  /*115d0*/  IMAD.MOV.U32 R4, RZ, RZ, R201 ;  /* 0x000000ffff047224 */ /* 0x000fe200078e00c9 */
[----:B------:R-:W-:Y:S01]  /*115e0*/  IADD3 R196, R8, -0x2, RZ ;  /* 0xfffffffe08c47810 */ /* 0x000fe20007ffe0ff */
[----:B------:R-:W0:Y:S01]  /*115f0*/  LDGDEPBAR ;  /* 0x00000000000079af */ /* 0x000e220000000000 */
[----:B------:R-:W-:-:S02]  /*11600*/  IMAD.MOV.U32 R191, RZ, RZ, 0x1 ;  /* 0x00000001ffbf7424 */ /* 0x000fc400078e00ff */
[----:B------:R-:W-:-:S07]  /*11610*/  IMAD.MOV.U32 R226, RZ, RZ, RZ ;  /* 0x000000ffffe27224 */ /* 0x000fce00078e00ff */
[----:B------:R-:W-:-:S05]  /*11620*/  @P0 IMAD.HI.U32 R3, R201, c[0x0][0x2c8], RZ ;  /* 0x0000b200c9030a27 */ /* 0x000fca00078e00ff */
[----:B------:R-:W-:-:S04]  /*11630*/  @P0 SHF.R.U32.HI R4, RZ, c[0x0][0x2cc], R3 ;  /* 0x0000b300ff040a19 */ /* 0x000fc80000011603 */
        /* <DEDUP_REMOVED lines=12> */
.L_x_2350:
[----:B------:R-:W-:Y:S04]  /*11700*/  DEPBAR.LE SB0, 0x2 ;  /* 0x000080800000791a */ /* 0x000fe80000000000 */
[----:B------:R-:W-:Y:S01]  /*11710*/  WARPSYNC 0xffffffff ;  /* 0xffffffff00007948 */ /* 0x000fe20003800000 */
[----:B------:R-:W-:Y:S01]  /*11720*/  BAR.SYNC.DEFER_BLOCKING 0x0 ;  /* 0x0000000000007b1d */ /* 0x000fe20000010000 */
[----:B------:R-:W-:Y:S01]  /*11730*/  IMAD R195, R191, 0x6000, RZ ;  /* 0x00006000bfc37824 */ /* 0x000fe200078e02ff */
[----:B------:R-:W-:Y:S02]  /*11740*/  ISETP.GE.AND P0, PT, R223, R234, PT ;  /* 0x000000eadf00720c */ /* 0x000fe40003f06270 */
[----:B------:R-:W-:Y:S02]  /*11750*/  IADD3 R236, R234, -0x1, RZ ;  /* 0xffffffffeaec7810 */ /* 0x000fe40007ffe0ff */
[----:B------:R-:W-:Y:S02]  /*11760*/  IADD3 R194, R188, R195, RZ ;  /* 0x000000c3bcc27210 */ /* 0x000fe40007ffe0ff */
[----:B------:R-:W-:Y:S02]  /*11770*/  ISETP.NE.AND P6, PT, R231, 0x1, PT ;  /* 0x00000001e700780c */ /* 0x000fe40003fc5270 */
[CC--:B------:R-:W-:Y:S02]  /*11780*/  IADD3 R2, R192.reuse, R194.reuse, RZ ;  /* 0x000000c2c0027210 */ /* 0x0c0fe40007ffe0ff */
[----:B------:R-:W-:Y:S03]  /*11790*/  IADD3 R196, R192, R194, R193 ;  /* 0x000000c2c0c47210 */ /* 0x000fe60007ffe0c1 */
[----:B------:R-:W-:Y:S01]  /*117a0*/  @!P0 SHF.R.S32.HI R9, RZ, 0x1f, R236 ;  /* 0x0000001fff098819 */ /* 0x000fe200000114ec */
[----:B------:R-:W-:Y:S01]  /*117b0*/  @!P0 IMAD.WIDE.U32 R36, R236, c[0x0][0x208], RZ ;  /* 0x00008200ec248a25 */ /* 0x000fe200078e00ff */
[----:B------:R-:W-:Y:S02]  /*117c0*/  @!P0 MOV R0, c[0x0][0x20c] ;  /* 0x0000830000008a02 */ /* 0x000fe40000000f00 */
[----:B------:R-:W-:Y:S01]  /*117d0*/  @!P0 ISETP.GE.AND P3, PT, R220, c[0x0][0x1d4], PT ;  /* 0x00007500dc008a0c */ /* 0x000fe20003f66270 */
[----:B------:R-:W-:Y:S01]  /*117e0*/  @!P0 IMAD R9, R9, c[0x0][0x208], RZ ;  /* 0x0000820009098a24 */ /* 0x000fe200078e02ff */
[----:B------:R-:W-:Y:S01]  /*117f0*/  @!P0 SHF.L.U32 R168, R36, 0x6, RZ ;  /* 0x0000000624a88819 */ /* 0x000fe200000006ff */
[----:B------:R-:W-:Y:S01]  /*11800*/  @!P0 IMAD R172, R226, 0x6000, R10 ;  /* 0x00006000e2ac8824 */ /* 0x000fe200078e020a */
[----:B------:R-:W-:Y:S01]  /*11810*/  LDSM.16.M88.4 R144, [R190] ;  /* 0x00000000be90783b */ /* 0x000fe20000000200 */
[----:B------:R-:W-:Y:S05]  /*11820*/  @!P0 IMAD R9, R236, c[0x0][0x20c], R9 ;  /* 0x00008300ec098a24 */ /* 0x000fea00078e0209 */
[----:B------:R-:W-:Y:S01]  /*11830*/  @!P0 IADD3 R170, R37, R9, RZ ;  /* 0x0000000925aa8210 */ /* 0x000fe20007ffe0ff */
[----:B------:R-:W-:Y:S01]  /*11840*/  @!P0 IMAD.MOV.U32 R37, RZ, RZ, c[0x0][0x208] ;  /* 0x00008200ff258624 */ /* 0x000fe200078e00ff */
[----:B------:R-:W2:Y:S02]  /*11850*/  LDSM.16.M88.4 R148, [R194] ;  /* 0x00000000c294783b */ /* 0x000ea40000000200 */
[----:B------:R-:W-:Y:S02]  /*11860*/  @!P0 SHF.L.U64.HI R170, R36, 0x6, R170 ;  /* 0x0000000624aa8819 */ /* 0x000fe400000102aa */
[C---:B------:R-:W-:Y:S02]  /*11870*/  @!P0 LEA R9, P1, R37.reuse, R168, 0x5 ;  /* 0x000000a825098211 */ /* 0x040fe400078228ff */
[----:B------:R-:W-:Y:S02]  /*11880*/  @!P0 IADD3 R168, P2, R168, R224, RZ ;  /* 0x000000e0a8a88210 */ /* 0x000fe40007f5e0ff */
[----:B------:R-:W3:Y:S01]  /*11890*/  LDSM.16.M88.4 R152, [R194+0x800] ;  /* 0x00080000c298783b */ /* 0x000ee20000000200 */
[----:B------:R-:W-:Y:S02]  /*118a0*/  @!P0 LEA.HI.X R0, R37, R170, R0, 0x5, P1 ;  /* 0x000000aa25008211 */ /* 0x000fe400008f2c00 */
[----:B------:R-:W-:Y:S01]  /*118b0*/  @!P0 LEA R174, P4, R168, c[0x0][0x1f8], 0x1 ;  /* 0x00007e00a8ae8a11 */ /* 0x000fe200078808ff */
[----:B------:R-:W-:Y:S01]  /*118c0*/  @!P0 IMAD.X R169, R170, 0x1, R219, P2 ;  /* 0x00000001aaa98824 */ /* 0x000fe200010e06db */
[----:B------:R-:W-:Y:S02]  /*118d0*/  @!P0 ISETP.GE.AND P2, PT, R207, c[0x0][0x1d4], PT ;  /* 0x00007500cf008a0c */ /* 0x000fe40003f46270 */
[----:B------:R-:W-:Y:S01]  /*118e0*/  @!P0 ISETP.GE.AND P1, PT, R206, c[0x0][0x1d4], PT ;  /* 0x00007500ce008a0c */ /* 0x000fe20003f26270 */
[----:B------:R-:W4:Y:S01]  /*118f0*/  LDSM.16.M88.4 R156, [R194+0x1000] ;  /* 0x00100000c29c783b */ /* 0x000f220000000200 */
[----:B------:R-:W-:Y:S02]  /*11900*/  @!P0 LEA.HI.X R175, R168, c[0x0][0x1fc], R169, 0x1, P4 ;  /* 0x00007f00a8af8a11 */ /* 0x000fe400020f0ca9 */
[----:B------:R-:W-:Y:S04]  /*11910*/  @!P0 IADD3 R9, P5, R9, R224, RZ ;  /* 0x000000e009098210 */ /* 0x000fe80007fbe0ff */
[C---:B------:R-:W-:Y:S01]  /*11920*/  @!P0 LEA R176, P4, R9.reuse, c[0x0][0x1f8], 0x1 ;  /* 0x00007e0009b08a11 */ /* 0x040fe200078808ff */
[----:B------:R-:W5:Y:S01]  /*11930*/  LDSM.16.M88.4 R160, [R194+0x1800] ;  /* 0x00180000c2a0783b */ /* 0x000f620000000200 */
[----:B------:R-:W-:Y:S04]  /*11940*/  @!P0 IADD3.X R0, R0, R219, RZ, P5, !PT ;  /* 0x000000db00008210 */ /* 0x000fe80002ffe4ff */
[----:B------:R-:W-:Y:S01]  /*11950*/  @!P0 LEA.HI.X R177, R9, c[0x0][0x1fc], R0, 0x1, P4 ;  /* 0x00007f0009b18a11 */ /* 0x000fe200020f0c00 */
[C---:B------:R-:W-:Y:S01]  /*11960*/  IMAD.IADD R9, R193.reuse, 0x1, R2 ;  /* 0x00000001c1097824 */ /* 0x040fe200078e0202 */
[----:B------:R-:W-:Y:S01]  /*11970*/  IADD3 R0, R193, R194, RZ ;  /* 0x000000c2c1007210 */ /* 0x000fe20007ffe0ff */
[----:B------:R-:W-:Y:S01]  /*11980*/  LDSM.16.M88.4 R164, [R2] ;  /* 0x0000000002a4783b */ /* 0x000fe20000000200 */
[C---:B-12---:R-:W-:Y:S08]  /*11990*/  HMMA.16816.F32 R4, R144.reuse, R148, RZ ;  /* 0x000000949004723c */ /* 0x046ff000000018ff */
[C---:B------:R-:W-:Y:S01]  /*119a0*/  HMMA.16816.F32 R12, R144.reuse, R150, RZ ;  /* 0x00000096900c723c */ /* 0x040fe200000018ff */
[----:B------:R-:W1:Y:S07]  /*119b0*/  LDSM.16.M88.4 R148, [R187] ;  /* 0x00000000bb94783b */ /* 0x000e6e0000000200 */
[C---:B---3--:R-:W-:Y:S08]  /*119c0*/  HMMA.16816.F32 R16, R144.reuse, R152, RZ ;  /* 0x000000989010723c */ /* 0x048ff000000018ff */
[C---:B------:R-:W-:Y:S01]  /*119d0*/  HMMA.16816.F32 R20, R144.reuse, R154, RZ ;  /* 0x0000009a9014723c */ /* 0x040fe200000018ff */
[----:B------:R-:W2:Y:S07]  /*119e0*/  LDSM.16.M88.4 R152, [R2+0x800] ;  /* 0x000800000298783b */ /* 0x000eae0000000200 */
[C---:B----4-:R-:W-:Y:S08]  /*119f0*/  HMMA.16816.F32 R24, R144.reuse, R156, RZ ;  /* 0x0000009c9018723c */ /* 0x050ff000000018ff */
[C---:B------:R-:W-:Y:S01]  /*11a00*/  HMMA.16816.F32 R28, R144.reuse, R158, RZ ;  /* 0x0000009e901c723c */ /* 0x040fe200000018ff */
[----:B------:R-:W3:Y:S07]  /*11a10*/  LDSM.16.M88.4 R156, [R2+0x1000] ;  /* 0x00100000029c783b */ /* 0x000eee0000000200 */
[C---:B-----5:R-:W-:Y:S08]  /*11a20*/  HMMA.16816.F32 R32, R144.reuse, R160, RZ ;  /* 0x000000a09020723c */ /* 0x060ff000000018ff */
[----:B------:R-:W-:Y:S01]  /*11a30*/  HMMA.16816.F32 R36, R144, R162, RZ ;  /* 0x000000a29024723c */ /* 0x000fe200000018ff */
[----:B------:R-:W4:Y:S07]  /*11a40*/  LDSM.16.M88.4 R144, [R2+0x1800] ;  /* 0x001800000290783b */ /* 0x000f2e0000000200 */
[C---:B-1----:R-:W-:Y:S01]  /*11a50*/  HMMA.16816.F32 R4, R148.reuse, R164, R4 ;  /* 0x000000a49404723c */ /* 0x042fe20000001804 */
[----:B------:R-:W-:Y:S01]  /*11a60*/  @!PT LDS RZ, [RZ] ;  /* 0x00000000fffff984 */ /* 0x000fe20000000800 */
[----:B------:R-:W-:Y:S01]  /*11a70*/  @!PT LDS RZ, [RZ] ;  /* 0x00000000fffff984 */ /* 0x000fe20000000800 */
[----:B------:R-:W-:Y:S01]  /*11a80*/  @!PT LDS RZ, [RZ] ;  /* 0x00000000fffff984 */ /* 0x000fe20000000800 */
[----:B------:R1:W-:Y:S07]  /*11a90*/  @!P0 LDGSTS.E.BYPASS.LTC128B.128 [R172], [R174.64], !P3 ;  /* 0x00000000aeac8fae */ /* 0x0003ee000d901d48 */
[C---:B------:R-:W-:Y:S01]  /*11aa0*/  HMMA.16816.F32 R12, R148.reuse, R166, R12 ;  /* 0x000000a6940c723c */ /* 0x040fe2000000180c */
[----:B------:R1:W-:Y:S07]  /*11ab0*/  @!P0 LDGSTS.E.BYPASS.LTC128B.128 [R172+0x2000], [R174.64+0x80], !P2 ;  /* 0x02000080aeac8fae */ /* 0x0003ee000d101d48 */
[C---:B--2---:R-:W-:Y:S01]  /*11ac0*/  HMMA.16816.F32 R16, R148.reuse, R152, R16 ;  /* 0x000000989410723c */ /* 0x044fe20000001810 */
[----:B------:R1:W-:Y:S07]  /*11ad0*/  @!P0 LDGSTS.E.BYPASS.LTC128B.128 [R172+0x4000], [R174.64+0x100], !P1 ;  /* 0x04000100aeac8fae */ /* 0x0003ee000c901d48 */
[C---:B------:R-:W-:Y:S01]  /*11ae0*/  HMMA.16816.F32 R20, R148.reuse, R154, R20 ;  /* 0x0000009a9414723c */ /* 0x040fe20000001814 */
[----:B------:R1:W-:Y:S07]  /*11af0*/  @!P0 LDGSTS.E.BYPASS.LTC128B.128 [R172+0x1000], [R176.64], !P3 ;  /* 0x01000000b0ac8fae */ /* 0x0003ee000d901d48 */
[C---:B---3--:R-:W-:Y:S01]  /*11b00*/  HMMA.16816.F32 R24, R148.reuse, R156, R24 ;  /* 0x0000009c9418723c */ /* 0x048fe20000001818 */
[----:B------:R1:W-:Y:S07]  /*11b10*/  @!P0 LDGSTS.E.BYPASS.LTC128B.128 [R172+0x3000], [R176.64+0x80], !P2 ;  /* 0x03000080b0ac8fae */ /* 0x0003ee000d101d48 */
[C---:B------:R-:W-:Y:S01]  /*11b20*/  HMMA.16816.F32 R28, R148.reuse, R158, R28 ;  /* 0x0000009e941c723c */ /* 0x040fe2000000181c */
[----:B------:R1:W-:Y:S07]  /*11b30*/  @!P0 LDGSTS.E.BYPASS.LTC128B.128 [R172+0x5000], [R176.64+0x100], !P1 ;  /* 0x05000100b0ac8fae */ /* 0x0003ee000c901d48 */
[C---:B----4-:R-:W-:Y:S01]  /*11b40*/  HMMA.16816.F32 R32, R148.reuse, R144, R32 ;  /* 0x000000909420723c */ /* 0x050fe20000001820 */
[----:B------:R-:W-:Y:S07]  /*11b50*/  LDSM.16.M88.4 R160, [R186] ;  /* 0x00000000baa0783b */ /* 0x000fee0000000200 */
[----:B------:R-:W-:Y:S01]  /*11b60*/  HMMA.16816.F32 R36, R148, R146, R36 ;  /* 0x000000929424723c */ /* 0x000fe20000001824 */
[----:B------:R-:W2:Y:S08]  /*11b70*/  LDSM.16.M88.4 R164, [R0] ;  /* 0x0000000000a4783b */ /* 0x000eb00000000200 */
[----:B------:R-:W3:Y:S08]  /*11b80*/  LDSM.16.M88.4 R168, [R0+0x800] ;  /* 0x0008000000a8783b */ /* 0x000ef00000000200 */
[----:B------:R-:W4:Y:S08]  /*11b90*/  LDSM.16.M88.4 R152, [R0+0x1000] ;  /* 0x001000000098783b */ /* 0x000f300000000200 */
[----:B------:R-:W0:Y:S08]  /*11ba0*/  LDGDEPBAR ;  /* 0x00000000000079af */ /* 0x000e300000000000 */
[----:B------:R-:W5:Y:S01]  /*11bb0*/  LDSM.16.M88.4 R156, [R0+0x1800] ;  /* 0x00180000009c783b */ /* 0x000f620000000200 */
[C---:B--2---:R-:W-:Y:S07]  /*11bc0*/  HMMA.16816.F32 R4, R160.reuse, R164, R4 ;  /* 0x000000a4a004723c */ /* 0x044fee0000001804 */
[----:B------:R-:W-:Y:S01]  /*11bd0*/  LDSM.16.M88.4 R144, [R185] ;  /* 0x00000000b990783b */ /* 0x000fe20000000200 */
[C---:B------:R-:W-:Y:S07]  /*11be0*/  HMMA.16816.F32 R12, R160.reuse, R166, R12 ;  /* 0x000000a6a00c723c */ /* 0x040fee000000180c */
[----:B------:R-:W2:Y:S01]  /*11bf0*/  LDSM.16.M88.4 R148, [R9] ;  /* 0x000000000994783b */ /* 0x000ea20000000200 */
[C---:B---3--:R-:W-:Y:S07]  /*11c00*/  HMMA.16816.F32 R16, R160.reuse, R168, R16 ;  /* 0x000000a8a010723c */ /* 0x048fee0000001810 */
[----:B------:R-:W3:Y:S01]  /*11c10*/  LDSM.16.M88.4 R164, [R9+0x800] ;  /* 0x0008000009a4783b */ /* 0x000ee20000000200 */
[C---:B------:R-:W-:Y:S07]  /*11c20*/  HMMA.16816.F32 R20, R160.reuse, R170, R20 ;  /* 0x000000aaa014723c */ /* 0x040fee0000001814 */
[----:B------:R-:W3:Y:S01]  /*11c30*/  LDSM.16.M88.4 R168, [R9+0x1000] ;  /* 0x0010000009a8783b */ /* 0x000ee20000000200 */
[C---:B----4-:R-:W-:Y:S07]  /*11c40*/  HMMA.16816.F32 R24, R160.reuse, R152, R24 ;  /* 0x00000098a018723c */ /* 0x050fee0000001818 */
[----:B-1----:R-:W-:Y:S01]  /*11c50*/  LDSM.16.M88.4 R172, [R2+0x3800] ;  /* 0x0038000002ac783b */ /* 0x002fe20000000200 */
[C---:B------:R-:W-:Y:S07]  /*11c60*/  HMMA.16816.F32 R28, R160.reuse, R154, R28 ;  /* 0x0000009aa01c723c */ /* 0x040fee000000181c */
[----:B------:R-:W1:Y:S01]  /*11c70*/  LDSM.16.M88.4 R152, [R9+0x1800] ;  /* 0x001800000998783b */ /* 0x000e620000000200 */
[C---:B-----5:R-:W-:Y:S07]  /*11c80*/  HMMA.16816.F32 R32, R160.reuse, R156, R32 ;  /* 0x0000009ca020723c */ /* 0x060fee0000001820 */
[----:B------:R-:W-:Y:S01]  /*11c90*/  LDSM.16.M88.4 R176, [R186+0x4000] ;  /* 0x00400000bab0783b */ /* 0x000fe20000000200 */
[----:B------:R-:W-:Y:S07]  /*11ca0*/  HMMA.16816.F32 R36, R160, R158, R36 ;  /* 0x0000009ea024723c */ /* 0x000fee0000001824 */
[----:B------:R-:W-:Y:S01]  /*11cb0*/  LDSM.16.M88.4 R156, [R194+0x2000] ;  /* 0x00200000c29c783b */ /* 0x000fe20000000200 */
[C---:B--2---:R-:W-:Y:S07]  /*11cc0*/  HMMA.16816.F32 R4, R144.reuse, R148, R4 ;  /* 0x000000949004723c */ /* 0x044fee0000001804 */
[----:B------:R-:W-:Y:S01]  /*11cd0*/  LDSM.16.M88.4 R160, [R194+0x2800] ;  /* 0x00280000c2a0783b */ /* 0x000fe20000000200 */
[C---:B------:R-:W-:Y:S07]  /*11ce0*/  HMMA.16816.F32 R12, R144.reuse, R150, R12 ;  /* 0x00000096900c723c */ /* 0x040fee000000180c */
[----:B------:R-:W2:Y:S01]  /*11cf0*/  LDSM.16.M88.4 R148, [R190+0x4000] ;  /* 0x00400000be94783b */ /* 0x000ea20000000200 */
[C---:B---3--:R-:W-:Y:S07]  /*11d00*/  HMMA.16816.F32 R16, R144.reuse, R164, R16 ;  /* 0x000000a49010723c */ /* 0x048fee0000001810 */
[----:B------:R-:W-:Y:S01]  /*11d10*/  LDSM.16.M88.4 R180, [R0+0x2000] ;  /* 0x0020000000b4783b */ /* 0x000fe20000000200 */
[C---:B------:R-:W-:Y:S07]  /*11d20*/  HMMA.16816.F32 R20, R144.reuse, R166, R20 ;  /* 0x000000a69014723c */ /* 0x040fee0000001814 */
[----:B------:R-:W3:Y:S01]  /*11d30*/  LDSM.16.M88.4 R164, [R194+0x3000] ;  /* 0x00300000c2a4783b */ /* 0x000ee20000000200 */
[C---:B------:R-:W-:Y:S08]  /*11d40*/  HMMA.16816.F32 R24, R144.reuse, R168, R24 ;  /* 0x000000a89018723c */ /* 0x040ff00000001818 */
[C---:B------:R-:W-:Y:S01]  /*11d50*/  HMMA.16816.F32 R28, R144.reuse, R170, R28 ;  /* 0x000000aa901c723c */ /* 0x040fe2000000181c */
[----:B------:R-:W-:Y:S07]  /*11d60*/  LDSM.16.M88.4 R168, [R2+0x2000] ;  /* 0x0020000002a8783b */ /* 0x000fee0000000200 */
[C---:B-1----:R-:W-:Y:S08]  /*11d70*/  HMMA.16816.F32 R32, R144.reuse, R152, R32 ;  /* 0x000000989020723c */ /* 0x042ff00000001820 */
[----:B------:R-:W-:Y:S01]  /*11d80*/  HMMA.16816.F32 R36, R144, R154, R36 ;  /* 0x0000009a9024723c */ /* 0x000fe20000001824 */
[----:B------:R-:W1:Y:S07]  /*11d90*/  LDSM.16.M88.4 R144, [R194+0x3800] ;  /* 0x00380000c290783b */ /* 0x000e6e0000000200 */
[C---:B--2---:R-:W-:Y:S01]  /*11da0*/  HMMA.16816.F32 R4, R148.reuse, R156, R4 ;  /* 0x0000009c9404723c */ /* 0x044fe20000001804 */
[----:B------:R-:W2:Y:S07]  /*11db0*/  LDSM.16.M88.4 R152, [R187+0x4000] ;  /* 0x00400000bb98783b */ /* 0x000eae0000000200 */
[C---:B------:R-:W-:Y:S01]  /*11dc0*/  HMMA.16816.F32 R12, R148.reuse, R158, R12 ;  /* 0x0000009e940c723c */ /* 0x040fe2000000180c */
[----:B------:R-:W4:Y:S07]  /*11dd0*/  LDSM.16.M88.4 R156, [R2+0x2800] ;  /* 0x00280000029c783b */ /* 0x000f2e0000000200 */
[C---:B------:R-:W-:Y:S08]  /*11de0*/  HMMA.16816.F32 R16, R148.reuse, R160, R16 ;  /* 0x000000a09410723c */ /* 0x040ff00000001810 */
[C---:B------:R-:W-:Y:S01]  /*11df0*/  HMMA.16816.F32 R20, R148.reuse, R162, R20 ;  /* 0x000000a29414723c */ /* 0x040fe20000001814 */
[----:B------:R-:W5:Y:S07]  /*11e00*/  LDSM.16.M88.4 R160, [R2+0x3000] ;  /* 0x0030000002a0783b */ /* 0x000f6e0000000200 */
[C---:B---3--:R-:W-:Y:S08]  /*11e10*/  HMMA.16816.F32 R24, R148.reuse, R164, R24 ;  /* 0x000000a49418723c */ /* 0x048ff00000001818 */
        /* <DEDUP_REMOVED lines=8> */
[----:B------:R-:W-:Y:S07]  /*11ea0*/  LDSM.16.M88.4 R168, [R196+0x3000] ;  /* 0x00300000c4a8783b */ /* 0x000fee0000000200 */
[C---:B----4-:R-:W-:Y:S08]  /*11eb0*/  HMMA.16816.F32 R16, R152.reuse, R156, R16 ;  /* 0x0000009c9810723c */ /* 0x050ff00000001810 */
[C---:B------:R-:W-:Y:S01]  /*11ec0*/  HMMA.16816.F32 R20, R152.reuse, R158, R20 ;  /* 0x0000009e9814723c */ /* 0x040fe20000001814 */
[----:B------:R-:W-:Y:S07]  /*11ed0*/  LDSM.16.M88.4 R156, [R185+0x4000] ;  /* 0x00400000b99c783b */ /* 0x000fee0000000200 */
[C---:B-----5:R-:W-:Y:S08]  /*11ee0*/  HMMA.16816.F32 R24, R152.reuse, R160, R24 ;  /* 0x000000a09818723c */ /* 0x060ff00000001818 */
        /* <DEDUP_REMOVED lines=21> */
[----:B------:R-:W4:Y:S07]  /*12040*/  LDSM.16.M88.4 R160, [R194+0x5800] ;  /* 0x00580000c2a0783b */ /* 0x000f2e0000000200 */
[C---:B------:R-:W-:Y:S08]  /*12050*/  HMMA.16816.F32 R16, R156.reuse, R164, R16 ;  /* 0x000000a49c10723c */ /* 0x040ff00000001810 */
[C---:B------:R-:W-:Y:S01]  /*12060*/  HMMA.16816.F32 R20, R156.reuse, R166, R20 ;  /* 0x000000a69c14723c */ /* 0x040fe20000001814 */
[----:B------:R-:W-:Y:S07]  /*12070*/  LDSM.16.M88.4 R164, [R2+0x4800] ;  /* 0x0048000002a4783b */ /* 0x000fee0000000200 */
[C---:B------:R-:W-:Y:S08]  /*12080*/  HMMA.16816.F32 R24, R156.reuse, R168, R24 ;  /* 0x000000a89c18723c */ /* 0x040ff00000001818 */
[C---:B------:R-:W-:Y:S01]  /*12090*/  HMMA.16816.F32 R28, R156.reuse, R170, R28 ;  /* 0x000000aa9c1c723c */ /* 0x040fe2000000181c */
[----:B------:R-:W-:Y:S07]  /*120a0*/  LDSM.16.M88.4 R168, [R0+0x4000] ;  /* 0x0040000000a8783b */ /* 0x000fee0000000200 */
[C---:B-1----:R-:W-:Y:S08]  /*120b0*/  HMMA.16816.F32 R32, R156.reuse, R144, R32 ;  /* 0x000000909c20723c */ /* 0x042ff00000001820 */
[----:B------:R-:W-:Y:S01]  /*120c0*/  HMMA.16816.F32 R36, R156, R146, R36 ;  /* 0x000000929c24723c */ /* 0x000fe20000001824 */
[----:B------:R-:W-:Y:S07]  /*120d0*/  LDSM.16.M88.4 R144, [R187+0x8000] ;  /* 0x00800000bb90783b */ /* 0x000fee0000000200 */
[C---:B------:R-:W-:Y:S01]  /*120e0*/  HMMA.16816.F32 R4, R172.reuse, R180, R4 ;  /* 0x000000b4ac04723c */ /* 0x040fe20000001804 */
[----:B------:R-:W1:Y:S07]  /*120f0*/  LDSM.16.M88.4 R156, [R2+0x4000] ;  /* 0x00400000029c783b */ /* 0x000e6e0000000200 */
[C---:B------:R-:W-:Y:S08]  /*12100*/  HMMA.16816.F32 R12, R172.reuse, R182, R12 ;  /* 0x000000b6ac0c723c */ /* 0x040ff0000000180c */
        /* <DEDUP_REMOVED lines=10> */
[----:B------:R-:W1:Y:S07]  /*121b0*/  LDSM.16.M88.4 R172, [R0+0x4800] ;  /* 0x0048000000ac783b */ /* 0x000e6e0000000200 */
[C---:B------:R-:W-:Y:S01]  /*121c0*/  HMMA.16816.F32 R12, R144.reuse, R158, R12 ;  /* 0x0000009e900c723c */ /* 0x040fe2000000180c */
[----:B------:R-:W5:Y:S07]  /*121d0*/  LDSM.16.M88.4 R156, [R0+0x5800] ;  /* 0x00580000009c783b */ /* 0x000f6e0000000200 */
[C---:B------:R-:W-:Y:S08]  /*121e0*/  HMMA.16816.F32 R16, R144.reuse, R164, R16 ;  /* 0x000000a49010723c */ /* 0x040ff00000001810 */
[C---:B------:R-:W-:Y:S01]  /*121f0*/  HMMA.16816.F32 R20, R144.reuse, R166, R20 ;  /* 0x000000a69014723c */ /* 0x040fe20000001814 */
[----:B------:R1:W-:Y:S07]  /*12200*/  LDSM.16.M88.4 R164, [R9+0x4000] ;  /* 0x0040000009a4783b */ /* 0x0003ee0000000200 */
[C---:B--2---:R-:W-:Y:S08]  /*12210*/  HMMA.16816.F32 R24, R144.reuse, R148, R24 ;  /* 0x000000949018723c */ /* 0x044ff00000001818 */
[C---:B------:R-:W-:Y:S01]  /*12220*/  HMMA.16816.F32 R28, R144.reuse, R150, R28 ;  /* 0x00000096901c723c */ /* 0x040fe2000000181c */
[----:B------:R-:W2:Y:S07]  /*12230*/  LDSM.16.M88.4 R148, [R185+0x8000] ;  /* 0x00800000b994783b */ /* 0x000eae0000000200 */
[C---:B---3--:R-:W-:Y:S04]  /*12240*/  HMMA.16816.F32 R32, R144.reuse, R152, R32 ;  /* 0x000000989020723c */ /* 0x048fe80000001820 */
[----:B-1----:R-:W-:Y:S04]  /*12250*/  IADD3 R9, R214, R201, RZ ;  /* 0x000000c9d6097210 */ /* 0x002fe80007ffe0ff */
[----:B------:R-:W-:Y:S01]  /*12260*/  HMMA.16816.F32 R36, R144, R154, R36 ;  /* 0x0000009a9024723c */ /* 0x000fe20000001824 */
[----:B------:R-:W1:Y:S03]  /*12270*/  LDSM.16.M88.4 R144, [R196+0x4800] ;  /* 0x00480000c490783b */ /* 0x000e660000000200 */
[----:B------:R-:W-:Y:S04]  /*12280*/  @P6 IMAD.HI.U32 R0, R9, c[0x0][0x2c8], RZ ;  /* 0x0000b20009006a27 */ /* 0x000fe800078e00ff */
[C---:B----4-:R-:W-:Y:S01]  /*12290*/  HMMA.16816.F32 R4, R160.reuse, R168, R4 ;  /* 0x000000a8a004723c */ /* 0x050fe20000001804 */
[----:B------:R-:W3:Y:S04]  /*122a0*/  LDSM.16.M88.4 R152, [R196+0x5000] ;  /* 0x00500000c498783b */ /* 0x000ee80000000200 */
[----:B------:R-:W-:Y:S03]  /*122b0*/  @P6 SHF.R.U32.HI R9, RZ, c[0x0][0x2cc], R0 ;  /* 0x0000b300ff096a19 */ /* 0x000fe60000011600 */
[C---:B------:R-:W-:Y:S02]  /*122c0*/  HMMA.16816.F32 R12, R160.reuse, R170, R12 ;  /* 0x000000aaa00c723c */ /* 0x040fe4000000180c */
[----:B------:R-:W4:Y:S06]  /*122d0*/  SHFL.IDX PT, R2, R9, RZ, 0x1c1f ;  /* 0x001c1fff09027589 */ /* 0x000f2c00000e0000 */
[C---:B------:R-:W-:Y:S02]  /*122e0*/  HMMA.16816.F32 R16, R160.reuse, R172, R16 ;  /* 0x000000aca010723c */ /* 0x040fe40000001810 */
[----:B------:R-:W1:Y:S06]  /*122f0*/  SHFL.IDX PT, R0, R9, 0x1, 0x1c1f ;  /* 0x003c1f0009007f89 */ /* 0x000e6c00000e0000 */
[C---:B------:R-:W-:Y:S08]  /*12300*/  HMMA.16816.F32 R20, R160.reuse, R174, R20 ;  /* 0x000000aea014723c */ /* 0x040ff00000001814 */
[C---:B------:R-:W-:Y:S08]  /*12310*/  HMMA.16816.F32 R24, R160.reuse, R176, R24 ;  /* 0x000000b0a018723c */ /* 0x040ff00000001818 */
[C---:B------:R-:W-:Y:S08]  /*12320*/  HMMA.16816.F32 R28, R160.reuse, R178, R28 ;  /* 0x000000b2a01c723c */ /* 0x040ff0000000181c */
[C---:B-----5:R-:W-:Y:S08]  /*12330*/  HMMA.16816.F32 R32, R160.reuse, R156, R32 ;  /* 0x0000009ca020723c */ /* 0x060ff00000001820 */
[----:B------:R-:W-:Y:S01]  /*12340*/  HMMA.16816.F32 R36, R160, R158, R36 ;  /* 0x0000009ea024723c */ /* 0x000fe20000001824 */
[----:B------:R-:W5:Y:S01]  /*12350*/  LDSM.16.M88.4 R156, [R196+0x5800] ;  /* 0x00580000c49c783b */ /* 0x000f620000000200 */
[----:B------:R-:W-:Y:S06]  /*12360*/  DEPBAR.LE SB0, 0x2 ;  /* 0x000080800000791a */ /* 0x000fec0000000000 */
[C---:B--2---:R-:W-:Y:S01]  /*12370*/  HMMA.16816.F32 R4, R148.reuse, R164, R4 ;  /* 0x000000a49404723c */ /* 0x044fe20000001804 */
[----:B------:R-:W-:Y:S06]  /*12380*/  BAR.SYNC.DEFER_BLOCKING 0x0 ;  /* 0x0000000000007b1d */ /* 0x000fec0000010000 */
[----:B------:R-:W-:Y:S01]  /*12390*/  MOV R165, 0x1 ;  /* 0x0000000100a57802 */ /* 0x000fe20000000f00 */
[C---:B------:R-:W-:Y:S04]  /*123a0*/  HMMA.16816.F32 R12, R148.reuse, R166, R12 ;  /* 0x000000a6940c723c */ /* 0x040fe8000000180c */
[----:B------:R-:W-:Y:S04]  /*123b0*/  IMAD R165, R234, -0x40, R165 ;  /* 0xffffffc0eaa57824 */ /* 0x000fe800078e02a5 */
[C---:B-1----:R-:W-:Y:S04]  /*123c0*/  HMMA.16816.F32 R16, R148.reuse, R144, R16 ;  /* 0x000000909410723c */ /* 0x042fe80000001810 */
[----:B------:R-:W-:Y:S04]  /*123d0*/  IADD3 R165, R233, R165, -R213 ;  /* 0x000000a5e9a57210 */ /* 0x000fe80007ffe8d5 */
[C---:B------:R-:W-:Y:S04]  /*123e0*/  HMMA.16816.F32 R20, R148.reuse, R146, R20 ;  /* 0x000000929414723c */ /* 0x040fe80000001814 */
[----:B------:R-:W-:Y:S04]  /*123f0*/  IADD3 R165, R165, -R232, RZ ;  /* 0x800000e8a5a57210 */ /* 0x000fe80007ffe0ff */
[C---:B---3--:R-:W-:Y:S04]  /*12400*/  HMMA.16816.F32 R24, R148.reuse, R152, R24 ;  /* 0x000000989418723c */ /* 0x048fe80000001818 */
[C---:B----4-:R-:W-:Y:S01]  /*12410*/  IMAD.IADD R2, R165.reuse, 0x1, R2 ;  /* 0x00000001a5027824 */ /* 0x050fe200078e0202 */
[----:B------:R-:W-:Y:S03]  /*12420*/  IADD3 R0, R165, R0, RZ ;  /* 0x00000000a5007210 */ /* 0x000fe60007ffe0ff */
[C---:B------:R-:W-:Y:S03]  /*12430*/  HMMA.16816.F32 R28, R148.reuse, R154, R28 ;  /* 0x0000009a941c723c */ /* 0x040fe6000000181c */
[C---:B------:R-:W-:Y:S02]  /*12440*/  ISETP.GT.AND P3, PT, R2.reuse, RZ, PT ;  /* 0x000000ff0200720c */ /* 0x040fe40003f64270 */
[----:B------:R-:W-:Y:S02]  /*12450*/  ISETP.GT.AND P2, PT, R2, 0x1, PT ;  /* 0x000000010200780c */ /* 0x000fe40003f44270 */
[C---:B------:R-:W-:Y:S01]  /*12460*/  ISETP.GT.AND P1, PT, R0.reuse, RZ, PT ;  /* 0x000000ff0000720c */ /* 0x040fe20003f24270 */
[C---:B-----5:R-:W-:Y:S03]  /*12470*/  HMMA.16816.F32 R32, R148.reuse, R156, R32 ;  /* 0x0000009c9420723c */ /* 0x060fe60000001820 */
[----:B------:R-:W-:Y:S02]  /*12480*/  ISETP.GT.AND P0, PT, R0, 0x1, PT ;  /* 0x000000010000780c */ /* 0x000fe40003f04270 */
[----:B------:R-:W-:Y:S02]  /*12490*/  FSEL R164, R4, -INF , P3 ;  /* 0xff80000004a47808 */ /* 0x000fe40001800000 */
[----:B------:R-:W-:Y:S01]  /*124a0*/  FSEL R4, R5, -INF , P2 ;  /* 0xff80000005047808 */ /* 0x000fe20001000000 */
[----:B------:R-:W-:Y:S03]  /*124b0*/  HMMA.16816.F32 R36, R148, R158, R36 ;  /* 0x0000009e9424723c */ /* 0x000fe60000001824 */
[----:B------:R-:W-:Y:S01]  /*124c0*/  ISETP.GT.AND P2, PT, R2, 0x9, PT ;  /* 0x000000090200780c */ /* 0x000fe20003f44270 */
[----:B------:R-:W-:Y:S01]  /*124d0*/  IMAD.IADD R156, R139, 0x1, R195 ;  /* 0x000000018b9c7824 */ /* 0x000fe200078e02c3 */
[----:B------:R-:W-:Y:S02]  /*124e0*/  FSEL R5, R6, -INF , P1 ;  /* 0xff80000006057808 */ /* 0x000fe40000800000 */
[----:B------:R-:W-:Y:S02]  /*124f0*/  ISETP.GT.AND P1, PT, R0, 0x8, PT ;  /* 0x000000080000780c */ /* 0x000fe40003f24270 */
[----:B------:R-:W-:Y:S02]  /*12500*/  FSEL R7, R7, -INF , P0 ;  /* 0xff80000007077808 */ /* 0x000fe40000000000 */
[----:B------:R-:W-:Y:S02]  /*12510*/  ISETP.GT.AND P3, PT, R2, 0x8, PT ;  /* 0x000000080200780c */ /* 0x000fe40003f64270 */
[----:B------:R-:W-:Y:S02]  /*12520*/  ISETP.GT.AND P0, PT, R0, 0x9, PT ;  /* 0x000000090000780c */ /* 0x000fe40003f04270 */
        /* <DEDUP_REMOVED lines=8> */
[----:B------:R-:W-:Y:S02]  /*125b0*/  FSEL R196, R17, -INF , P2 ;  /* 0xff80000011c47808 */ /* 0x000fe40001000000 */
[----:B------:R-:W-:Y:S02]  /*125c0*/  FMNMX.FTZ R14, R7, R14, !PT ;  /* 0x0000000e070e7209 */ /* 0x000fe40007810000 */
[----:B------:R-:W-:Y:S02]  /*125d0*/  ISETP.GT.AND P3, PT, R2, 0x10, PT ;  /* 0x000000100200780c */ /* 0x000fe40003f64270 */
[----:B------:R-:W-:Y:S02]  /*125e0*/  ISETP.GT.AND P0, PT, R0, 0x11, PT ;  /* 0x000000110000780c */ /* 0x000fe40003f04270 */
[----:B------:R-:W-:Y:S02]  /*125f0*/  FMNMX.FTZ R13, R4, R13, !PT ;  /* 0x0000000d040d7209 */ /* 0x000fe40007810000 */
[----:B------:R-:W-:Y:S02]  /*12600*/  ISETP.GT.AND P2, PT, R2, 0x19, PT ;  /* 0x000000190200780c */ /* 0x000fe40003f44270 */
[----:B------:R-:W-:Y:S02]  /*12610*/  FSEL R239, R18, -INF , P1 ;  /* 0xff80000012ef7808 */ /* 0x000fe40000800000 */
[----:B------:R-:W-:Y:S02]  /*12620*/  FSEL R182, R16, -INF , P3 ;  /* 0xff80000010b67808 */ /* 0x000fe40001800000 */
[----:B------:R-:W-:Y:S02]  /*12630*/  FSEL R237, R19, -INF , P0 ;  /* 0xff80000013ed7808 */ /* 0x000fe40000000000 */
[----:B------:R-:W-:Y:S02]  /*12640*/  FMNMX.FTZ R13, R12, R13, !PT ;  /* 0x0000000d0c0d7209 */ /* 0x000fe40007810000 */
[----:B------:R-:W-:Y:S02]  /*12650*/  FSEL R238, R21, -INF , P2 ;  /* 0xff80000015ee7808 */ /* 0x000fe40001000000 */
[C---:B------:R-:W-:Y:S02]  /*12660*/  ISETP.GT.AND P2, PT, R2.reuse, 0x20, PT ;  /* 0x000000200200780c */ /* 0x040fe40003f44270 */
[----:B------:R-:W-:Y:S02]  /*12670*/  ISETP.GT.AND P3, PT, R2, 0x18, PT ;  /* 0x000000180200780c */ /* 0x000fe40003f64270 */
[C---:B------:R-:W-:Y:S02]  /*12680*/  ISETP.GT.AND P1, PT, R0.reuse, 0x18, PT ;  /* 0x000000180000780c */ /* 0x040fe40003f24270 */
[----:B------:R-:W-:Y:S02]  /*12690*/  ISETP.GT.AND P0, PT, R0, 0x19, PT ;  /* 0x000000190000780c */ /* 0x000fe40003f04270 */
[----:B------:R-:W-:Y:S02]  /*126a0*/  FMNMX.FTZ R14, R9, R14, !PT ;  /* 0x0000000e090e7209 */ /* 0x000fe40007810000 */
[----:B------:R-:W-:Y:S02]  /*126b0*/  FSEL R248, R24, -INF , P2 ;  /* 0xff80000018f87808 */ /* 0x000fe40001000000 */
[----:B------:R-:W-:Y:S02]  /*126c0*/  ISETP.GT.AND P4, PT, R2, 0x29, PT ;  /* 0x000000290200780c */ /* 0x000fe40003f84270 */
[----:B------:R-:W-:Y:S02]  /*126d0*/  FSEL R240, R20, -INF , P3 ;  /* 0xff80000014f07808 */ /* 0x000fe40001800000 */
[----:B------:R-:W-:Y:S02]  /*126e0*/  ISETP.GT.AND P6, PT, R2, 0x30, PT ;  /* 0x000000300200780c */ /* 0x000fe40003fc4270 */
[----:B------:R-:W-:Y:S02]  /*126f0*/  FSEL R251, R22, -INF , P1 ;  /* 0xff80000016fb7808 */ /* 0x000fe40000800000 */
[C---:B------:R-:W-:Y:S02]  /*12700*/  ISETP.GT.AND P3, PT, R2.reuse, 0x38, PT ;  /* 0x000000380200780c */ /* 0x040fe40003f64270 */
[----:B------:R-:W-:Y:S02]  /*12710*/  FSEL R241, R23, -INF , P0 ;  /* 0xff80000017f17808 */ /* 0x000fe40000000000 */
[C---:B------:R-:W-:Y:S02]  /*12720*/  ISETP.GT.AND P2, PT, R2.reuse, 0x39, PT ;  /* 0x000000390200780c */ /* 0x040fe40003f44270 */
[C---:B------:R-:W-:Y:S02]  /*12730*/  ISETP.GT.AND P1, PT, R2.reuse, 0x21, PT ;  /* 0x000000210200780c */ /* 0x040fe40003f24270 */
[----:B------:R-:W-:Y:S02]  /*12740*/  ISETP.GT.AND P5, PT, R2, 0x31, PT ;  /* 0x000000310200780c */ /* 0x000fe40003fa4270 */
[----:B------:R-:W-:Y:S02]  /*12750*/  FMNMX.FTZ R13, R6, R13, !PT ;  /* 0x0000000d060d7209 */ /* 0x000fe40007810000 */
[----:B------:R-:W-:Y:S02]  /*12760*/  ISETP.GT.AND P0, PT, R2, 0x28, PT ;  /* 0x000000280200780c */ /* 0x000fe40003f04270 */
[----:B------:R-:W-:Y:S02]  /*12770*/  FMNMX.FTZ R2, R15, R14, !PT ;  /* 0x0000000e0f027209 */ /* 0x000fe40007810000 */
[----:B------:R-:W-:Y:S02]  /*12780*/  FMNMX.FTZ R13, R182, R13, !PT ;  /* 0x0000000db60d7209 */ /* 0x000fe40007810000 */
[----:B------:R-:W-:Y:S02]  /*12790*/  FMNMX.FTZ R2, R239, R2, !PT ;  /* 0x00000002ef027209 */ /* 0x000fe40007810000 */
[----:B------:R-:W-:Y:S02]  /*127a0*/  FMNMX.FTZ R13, R196, R13, !PT ;  /* 0x0000000dc40d7209 */ /* 0x000fe40007810000 */
[----:B------:R-:W-:Y:S02]  /*127b0*/  FMNMX.FTZ R2, R237, R2, !PT ;  /* 0x00000002ed027209 */ /* 0x000fe40007810000 */
[----:B------:R-:W-:Y:S02]  /*127c0*/  FSEL R246, R25, -INF , P1 ;  /* 0xff80000019f67808 */ /* 0x000fe40000800000 */
[----:B------:R-:W-:Y:S02]  /*127d0*/  ISETP.GT.AND P1, PT, R0, 0x20, PT ;  /* 0x000000200000780c */ /* 0x000fe40003f24270 */
[----:B------:R-:W-:Y:S02]  /*127e0*/  FMNMX.FTZ R2, R251, R2, !PT ;  /* 0x00000002fb027209 */ /* 0x000fe40007810000 */
[----:B------:R-:W-:Y:S02]  /*127f0*/  FMNMX.FTZ R13, R240, R13, !PT ;  /* 0x0000000df00d7209 */ /* 0x000fe40007810000 */
[----:B------:R-:W-:Y:S02]  /*12800*/  FSEL R249, R26, -INF , P1 ;  /* 0xff8000001af97808 */ /* 0x000fe40000800000 */
[----:B------:R-:W-:Y:S02]  /*12810*/  FSEL R244, R28, -INF , P0 ;  /* 0xff8000001cf47808 */ /* 0x000fe40000000000 */
[----:B------:R-:W-:Y:S02]  /*12820*/  ISETP.GT.AND P0, PT, R0, 0x21, PT ;  /* 0x000000210000780c */ /* 0x000fe40003f04270 */
[----:B------:R-:W-:Y:S02]  /*12830*/  FMNMX.FTZ R2, R241, R2, !PT ;  /* 0x00000002f1027209 */ /* 0x000fe40007810000 */
[----:B------:R-:W-:Y:S02]  /*12840*/  FMNMX.FTZ R13, R238, R13, !PT ;  /* 0x0000000dee0d7209 */ /* 0x000fe40007810000 */
        /* <DEDUP_REMOVED lines=20> */
[----:B------:R-:W-:Y:S01]  /*12990*/  ISETP.GT.AND P1, PT, R0, 0x38, PT ;  /* 0x000000380000780c */ /* 0x000fe20003f24270 */
[----:B------:R-:W-:Y:S01]  /*129a0*/  LDSM.16.MT88.4 R32, [R156] ;  /* 0x000000009c20783b */ /* 0x000fe20000004200 */
        /* <DEDUP_REMOVED lines=9> */
[----:B------:R-:W-:Y:S02]  /*12a40*/  FMNMX.FTZ R14, R175, R14, !PT ;  /* 0x0000000eaf0e7209 */ /* 0x000fe40007810000 */
[----:B------:R-:W-:Y:S02]  /*12a50*/  FMNMX.FTZ R13, R176, R13, !PT ;  /* 0x0000000db00d7209 */ /* 0x000fe40007810000 */
[----:B------:R-:W-:Y:S02]  /*12a60*/  FMNMX.FTZ R16, R173, R14, !PT ;  /* 0x0000000ead107209 */ /* 0x000fe40007810000 */
[----:B------:R-:W-:Y:S02]  /*12a70*/  FMNMX.FTZ R2, R174, R13, !PT ;  /* 0x0000000dae027209 */ /* 0x000fe40007810000 */
[----:B------:R-:W-:Y:S01]  /*12a80*/  IADD3 R158, R184, R195, RZ ;  /* 0x000000c3b89e7210 */ /* 0x000fe20007ffe0ff */
[----:B------:R-:W-:Y:S03]  /*12a90*/  SHFL.BFLY PT, R19, R16, 0x2, 0x1f ;  /* 0x0c401f0010137f89 */ /* 0x000fe600000e0000 */
[----:B------:R-:W-:Y:S05]  /*12aa0*/  IADD3 R157, R189, R158, RZ ;  /* 0x0000009ebd9d7210 */ /* 0x000fea0007ffe0ff */
[----:B------:R-:W1:Y:S08]  /*12ab0*/  SHFL.BFLY PT, R13, R2, 0x2, 0x1f ;  /* 0x0c401f00020d7f89 */ /* 0x000e7000000e0000 */
[----:B------:R-:W-:Y:S08]  /*12ac0*/  LDSM.16.MT88.4 R24, [R157] ;  /* 0x000000009d18783b */ /* 0x000ff00000004200 */
[----:B------:R-:W-:Y:S01]  /*12ad0*/  LDSM.16.MT88.4 R148, [R158+0x3800] ;  /* 0x003800009e94783b */ /* 0x000fe20000004200 */
[----:B-1----:R-:W-:Y:S07]  /*12ae0*/  FMNMX.FTZ R17, R2, R13, !PT ;  /* 0x0000000d02117209 */ /* 0x002fee0007810000 */
[----:B------:R-:W-:Y:S01]  /*12af0*/  LDSM.16.MT88.4 R152, [R157+0x3800] ;  /* 0x003800009d98783b */ /* 0x000fe20000004200 */
[----:B------:R-:W-:Y:S07]  /*12b00*/  FMNMX.FTZ R13, R16, R19, !PT ;  /* 0x00000013100d7209 */ /* 0x000fee0007810000 */
[----:B------:R-:W1:Y:S08]  /*12b10*/  SHFL.BFLY PT, R2, R17, 0x1, 0x1f ;  /* 0x0c201f0011027f89 */ /* 0x000e7000000e0000 */
[----:B------:R-:W2:Y:S01]  /*12b20*/  SHFL.BFLY PT, R0, R13, 0x1, 0x1f ;  /* 0x0c201f000d007f89 */ /* 0x000ea200000e0000 */
[----:B-1----:R-:W-:Y:S07]  /*12b30*/  FMNMX.FTZ R2, R17, R2, !PT ;  /* 0x0000000211027209 */ /* 0x002fee0007810000 */
[----:B------:R-:W1:Y:S01]  /*12b40*/  LDSM.16.MT88.4 R16, [R158] ;  /* 0x000000009e10783b */ /* 0x000e620000004200 */
[C---:B------:R-:W-:Y:S01]  /*12b50*/  FSETP.NEU.FTZ.AND P1, PT, R2.reuse, -INF , PT ;  /* 0xff8000000200780b */ /* 0x040fe20003f3d000 */
[----:B------:R-:W-:Y:S01]  /*12b60*/  FMUL.FTZ R177, R2, c[0x0][0x2d0] ;  /* 0x0000b40002b17a20 */ /* 0x000fe20000410000 */
[----:B--2---:R-:W-:Y:S04]  /*12b70*/  FMNMX.FTZ R0, R13, R0, !PT ;  /* 0x000000000d007209 */ /* 0x004fe80007810000 */
[----:B------:R-:W-:Y:S02]  /*12b80*/  FSEL R177, R177, RZ, P1 ;  /* 0x000000ffb1b17208 */ /* 0x000fe40000800000 */
[C---:B------:R-:W-:Y:S01]  /*12b90*/  FSETP.NEU.FTZ.AND P0, PT, R0.reuse, -INF , PT ;  /* 0xff8000000000780b */ /* 0x040fe20003f1d000 */
[----:B------:R-:W-:Y:S02]  /*12ba0*/  FMUL.FTZ R172, R0, c[0x0][0x2d0] ;  /* 0x0000b40000ac7a20 */ /* 0x000fe40000410000 */
[--C-:B------:R-:W-:Y:S01]  /*12bb0*/  FFMA.FTZ R170, R4, c[0x0][0x2d0], -R177.reuse ;  /* 0x0000b40004aa7a23 */ /* 0x100fe200000108b1 */
[----:B------:R-:W-:Y:S01]  /*12bc0*/  FSEL R4, R2, RZ, P1 ;  /* 0x000000ff02047208 */ /* 0x000fe20000800000 */
[--C-:B------:R-:W-:Y:S01]  /*12bd0*/  FFMA.FTZ R169, R12, c[0x0][0x2d0], -R177.reuse ;  /* 0x0000b4000ca97a23 */ /* 0x100fe200000108b1 */
[----:B------:R-:W-:Y:S01]  /*12be0*/  FSEL R172, R172, RZ, P0 ;  /* 0x000000ffacac7208 */ /* 0x000fe20000000000 */
[----:B------:R-:W-:Y:S02]  /*12bf0*/  FFMA.FTZ R171, R164, c[0x0][0x2d0], -R177 ;  /* 0x0000b400a4ab7a23 */ /* 0x000fe400000108b1 */
[----:B------:R-:W-:Y:S01]  /*12c00*/  FADD.FTZ R3, -R4, R3 ;  /* 0x0000000304037221 */ /* 0x000fe20000010100 */
[----:B------:R-:W-:Y:S01]  /*12c10*/  MUFU.EX2 R170, R170 ;  /* 0x000000aa00aa7308 */ /* 0x000fe20000000800 */
[--C-:B------:R-:W-:Y:S01]  /*12c20*/  FFMA.FTZ R167, R5, c[0x0][0x2d0], -R172.reuse ;  /* 0x0000b40005a77a23 */ /* 0x100fe200000108ac */
[----:B------:R-:W-:Y:S01]  /*12c30*/  FSEL R5, R0, RZ, P0 ;  /* 0x000000ff00057208 */ /* 0x000fe20000000000 */
[--C-:B------:R-:W-:Y:S02]  /*12c40*/  FFMA.FTZ R166, R7, c[0x0][0x2d0], -R172.reuse ;  /* 0x0000b40007a67a23 */ /* 0x100fe400000108ac */
[----:B------:R-:W-:Y:S02]  /*12c50*/  FFMA.FTZ R164, R15, c[0x0][0x2d0], -R172 ;  /* 0x0000b4000fa47a23 */ /* 0x000fe400000108ac */
[----:B------:R-:W-:Y:S02]  /*12c60*/  FADD.FTZ R5, -R5, R8 ;  /* 0x0000000805057221 */ /* 0x000fe40000010100 */
[--C-:B------:R-:W-:Y:S01]  /*12c70*/  FFMA.FTZ R168, R6, c[0x0][0x2d0], -R177.reuse ;  /* 0x0000b40006a87a23 */ /* 0x100fe200000108b1 */
[----:B------:R-:W2:Y:S01]  /*12c80*/  MUFU.EX2 R171, R171 ;  /* 0x000000ab00ab7308 */ /* 0x000ea20000000800 */
[--C-:B------:R-:W-:Y:S02]  /*12c90*/  FFMA.FTZ R165, R9, c[0x0][0x2d0], -R172.reuse ;  /* 0x0000b40009a57a23 */ /* 0x100fe400000108ac */
[----:B------:R-:W-:Y:S02]  /*12ca0*/  FMUL.FTZ R6, R3, c[0x0][0x2d0] ;  /* 0x0000b40003067a20 */ /* 0x000fe40000410000 */
        /* <DEDUP_REMOVED lines=9> */
[----:B------:R-:W3:Y:S01]  /*12d40*/  MUFU.EX2 R168, R168 ;  /* 0x000000a800a87308 */ /* 0x000ee20000000800 */
[--C-:B------:R-:W-:Y:S02]  /*12d50*/  FFMA.FTZ R241, R241, c[0x0][0x2d0], -R172.reuse ;  /* 0x0000b400f1f17a23 */ /* 0x100fe400000108ac */
[--C-:B------:R-:W-:Y:S01]  /*12d60*/  FFMA.FTZ R248, R248, c[0x0][0x2d0], -R177.reuse ;  /* 0x0000b400f8f87a23 */ /* 0x100fe200000108b1 */
[----:B--2---:R-:W-:Y:S01]  /*12d70*/  F2FP.PACK_AB R144, R170, R171 ;  /* 0x000000abaa90723e */ /* 0x004fe200000000ff */
        /* <DEDUP_REMOVED lines=9> */
[----:B------:R-:W2:Y:S01]  /*12e10*/  MUFU.EX2 R166, R166 ;  /* 0x000000a600a67308 */ /* 0x000ea20000000800 */
[--C-:B------:R-:W-:Y:S02]  /*12e20*/  FFMA.FTZ R245, R178, c[0x0][0x2d0], -R177.reuse ;  /* 0x0000b400b2f57a23 */ /* 0x100fe400000108b1 */
[--C-:B------:R-:W-:Y:S01]  /*12e30*/  FFMA.FTZ R178, R181, c[0x0][0x2d0], -R172.reuse ;  /* 0x0000b400b5b27a23 */ /* 0x100fe200000108ac */
[----:B---3--:R-:W-:Y:S01]  /*12e40*/  F2FP.PACK_AB R146, R168, R169 ;  /* 0x000000a9a892723e */ /* 0x008fe200000000ff */
[--C-:B------:R-:W-:Y:S02]  /*12e50*/  FFMA.FTZ R179, R179, c[0x0][0x2d0], -R172.reuse ;  /* 0x0000b400b3b37a23 */ /* 0x100fe400000108ac */
[--C-:B------:R-:W-:Y:S02]  /*12e60*/  FFMA.FTZ R176, R176, c[0x0][0x2d0], -R177.reuse ;  /* 0x0000b400b0b07a23 */ /* 0x100fe400000108b1 */
[----:B------:R-:W-:Y:S01]  /*12e70*/  FFMA.FTZ R177, R174, c[0x0][0x2d0], -R177 ;  /* 0x0000b400aeb17a23 */ /* 0x000fe200000108b1 */
[----:B------:R-:W-:Y:S01]  /*12e80*/  MUFU.EX2 R165, R165 ;  /* 0x000000a500a57308 */ /* 0x000fe20000000800 */
[--C-:B------:R-:W-:Y:S02]  /*12e90*/  FFMA.FTZ R174, R175, c[0x0][0x2d0], -R172.reuse ;  /* 0x0000b400afae7a23 */ /* 0x100fe400000108ac */
[----:B------:R-:W-:Y:S07]  /*12ea0*/  FFMA.FTZ R172, R173, c[0x0][0x2d0], -R172 ;  /* 0x0000b400adac7a23 */ /* 0x000fee00000108ac */
[----:B------:R-:W3:Y:S01]  /*12eb0*/  MUFU.EX2 R164, R164 ;  /* 0x000000a400a47308 */ /* 0x000ee20000000800 */
[----:B--2---:R-:W-:Y:S09]  /*12ec0*/  F2FP.PACK_AB R145, R166, R167 ;  /* 0x000000a7a691723e */ /* 0x004ff200000000ff */
[----:B------:R-:W2:Y:S10]  /*12ed0*/  MUFU.EX2 R8, R6 ;  /* 0x0000000600087308 */ /* 0x000eb40000000800 */
[----:B------:R-:W4:Y:S01]  /*12ee0*/  MUFU.EX2 R3, R9 ;  /* 0x0000000900037308 */ /* 0x000f220000000800 */
[----:B---3--:R-:W-:Y:S09]  /*12ef0*/  F2FP.PACK_AB R147, R164, R165 ;  /* 0x000000a5a493723e */ /* 0x008ff200000000ff */
[----:B------:R-:W-:Y:S01]  /*12f00*/  MUFU.EX2 R182, R182 ;  /* 0x000000b600b67308 */ /* 0x000fe20000000800 */
[C---:B--2---:R-:W-:Y:S02]  /*12f10*/  FMUL.FTZ R4, R8.reuse, R132 ;  /* 0x0000008408047220 */ /* 0x044fe40000410000 */
[C---:B------:R-:W-:Y:S02]  /*12f20*/  FMUL.FTZ R5, R8.reuse, R133 ;  /* 0x0000008508057220 */ /* 0x040fe40000410000 */
[C---:B------:R-:W-:Y:S02]  /*12f30*/  FMUL.FTZ R12, R8.reuse, R128 ;  /* 0x00000080080c7220 */ /* 0x040fe40000410000 */
[C---:B------:R-:W-:Y:S03]  /*12f40*/  FMUL.FTZ R13, R8.reuse, R129 ;  /* 0x00000081080d7220 */ /* 0x040fe60000410000 */
[----:B------:R-:W2:Y:S01]  /*12f50*/  MUFU.EX2 R183, R183 ;  /* 0x000000b700b77308 */ /* 0x000ea20000000800 */
[C---:B------:R-:W-:Y:S02]  /*12f60*/  FMUL.FTZ R20, R8.reuse, R108 ;  /* 0x0000006c08147220 */ /* 0x040fe40000410000 */
[----:B----4-:R-:W-:Y:S01]  /*12f70*/  FMUL.FTZ R6, R3, R134 ;  /* 0x0000008603067220 */ /* 0x010fe20000410000 */
[----:B------:R-:W-:Y:S01]  /*12f80*/  IADD3 R9, R189, R156, RZ ;  /* 0x0000009cbd097210 */ /* 0x000fe20007ffe0ff */
[C---:B------:R-:W-:Y:S02]  /*12f90*/  FMUL.FTZ R7, R3.reuse, R135 ;  /* 0x0000008703077220 */ /* 0x040fe40000410000 */
[----:B------:R-:W-:Y:S01]  /*12fa0*/  LDSM.16.MT88.4 R132, [R157+0x2800] ;  /* 0x002800009d84783b */ /* 0x000fe20000004200 */
[C---:B------:R-:W-:Y:S02]  /*12fb0*/  FMUL.FTZ R14, R3.reuse, R130 ;  /* 0x00000082030e7220 */ /* 0x040fe40000410000 */
[C---:B------:R-:W-:Y:S01]  /*12fc0*/  FMUL.FTZ R15, R3.reuse, R131 ;  /* 0x00000083030f7220 */ /* 0x040fe20000410000 */
[----:B------:R-:W-:Y:S01]  /*12fd0*/  MUFU.EX2 R196, R196 ;  /* 0x000000c400c47308 */ /* 0x000fe20000000800 */
        /* <DEDUP_REMOVED lines=11> */
[----:B------:R-:W3:Y:S01]  /*13090*/  LDSM.16.MT88.4 R104, [R9] ;  /* 0x000000000968783b */ /* 0x000ee20000004200 */
[C---:B------:R-:W-:Y:S02]  /*130a0*/  FMUL.FTZ R23, R3.reuse, R111 ;  /* 0x0000006f03177220 */ /* 0x040fe40000410000 */
[C---:B------:R-:W-:Y:S02]  /*130b0*/  FMUL.FTZ R28, R8.reuse, R116 ;  /* 0x00000074081c7220 */ /* 0x040fe40000410000 */
[C---:B------:R-:W-:Y:S02]  /*130c0*/  HMMA.16816.F32 R16, R144.reuse, R24, R16 ;  /* 0x000000189010723c */ /* 0x040fe40000001810 */
[----:B------:R-:W4:Y:S01]  /*130d0*/  MUFU.EX2 R238, R238 ;  /* 0x000000ee00ee7308 */ /* 0x000f220000000800 */
[----:B------:R-:W5:Y:S01]  /*130e0*/  LDSM.16.MT88.4 R108, [R158+0x2000] ;  /* 0x002000009e6c783b */ /* 0x000f620000004200 */
[C---:B------:R-:W-:Y:S02]  /*130f0*/  FMUL.FTZ R29, R8.reuse, R117 ;  /* 0x00000075081d7220 */ /* 0x040fe40000410000 */
[C---:B------:R-:W-:Y:S02]  /*13100*/  FMUL.FTZ R30, R3.reuse, R118 ;  /* 0x00000076031e7220 */ /* 0x040fe40000410000 */
[C---:B------:R-:W-:Y:S04]  /*13110*/  HMMA.16816.F32 R20, R144.reuse, R26, R20 ;  /* 0x0000001a9014723c */ /* 0x040fe80000001814 */
[C---:B------:R-:W-:Y:S01]  /*13120*/  FMUL.FTZ R24, R8.reuse, R112 ;  /* 0x0000007008187220 */ /* 0x040fe20000410000 */
[----:B------:R-:W-:Y:S01]  /*13130*/  MUFU.EX2 R240, R240 ;  /* 0x000000f000f07308 */ /* 0x000fe20000000800 */
[C---:B------:R-:W-:Y:S02]  /*13140*/  FMUL.FTZ R25, R8.reuse, R113 ;  /* 0x0000007108197220 */ /* 0x040fe40000410000 */
[C---:B------:R-:W-:Y:S04]  /*13150*/  FMUL.FTZ R26, R3.reuse, R114 ;  /* 0x00000072031a7220 */ /* 0x040fe80000410000 */
[C---:B------:R-:W-:Y:S02]  /*13160*/  FMUL.FTZ R27, R3.reuse, R115 ;  /* 0x00000073031b7220 */ /* 0x040fe40000410000 */
[----:B------:R-:W1:Y:S01]  /*13170*/  LDSM.16.MT88.4 R112, [R157+0x2000] ;  /* 0x002000009d70783b */ /* 0x000e620000004200 */
[C---:B------:R-:W-:Y:S01]  /*13180*/  FMUL.FTZ R31, R3.reuse, R119 ;  /* 0x00000077031f7220 */ /* 0x040fe20000410000 */
[----:B------:R-:W1:Y:S01]  /*13190*/  MUFU.EX2 R241, R241 ;  /* 0x000000f100f17308 */ /* 0x000e620000000800 */
[C---:B------:R-:W-:Y:S02]  /*131a0*/  FMUL.FTZ R36, R8.reuse, R124 ;  /* 0x0000007c08247220 */ /* 0x040fe40000410000 */
[C---:B------:R-:W-:Y:S03]  /*131b0*/  HMMA.16816.F32 R24, R144.reuse, R32, R24 ;  /* 0x000000209018723c */ /* 0x040fe60000001818 */
[----:B------:R-:W-:Y:S01]  /*131c0*/  LDSM.16.MT88.4 R116, [R158+0x800] ;  /* 0x000800009e74783b */ /* 0x000fe20000004200 */
[C---:B------:R-:W-:Y:S02]  /*131d0*/  FMUL.FTZ R37, R8.reuse, R125 ;  /* 0x0000007d08257220 */ /* 0x040fe40000410000 */
[C---:B------:R-:W-:Y:S01]  /*131e0*/  FMUL.FTZ R38, R3.reuse, R126 ;  /* 0x0000007e03267220 */ /* 0x040fe20000410000 */
[----:B------:R-:W-:Y:S01]  /*131f0*/  MUFU.EX2 R248, R248 ;  /* 0x000000f800f87308 */ /* 0x000fe20000000800 */
[C---:B------:R-:W-:Y:S04]  /*13200*/  HMMA.16816.F32 R28, R144.reuse, R34, R28 ;  /* 0x00000022901c723c */ /* 0x040fe8000000181c */
[C---:B------:R-:W-:Y:S02]  /*13210*/  FMUL.FTZ R32, R8.reuse, R120 ;  /* 0x0000007808207220 */ /* 0x040fe40000410000 */
[C---:B------:R-:W-:Y:S02]  /*13220*/  FMUL.FTZ R33, R8.reuse, R121 ;  /* 0x0000007908217220 */ /* 0x040fe40000410000 */
[C---:B------:R-:W-:Y:S01]  /*13230*/  FMUL.FTZ R34, R3.reuse, R122 ;  /* 0x0000007a03227220 */ /* 0x040fe20000410000 */
[----:B------:R-:W1:Y:S03]  /*13240*/  MUFU.EX2 R251, R251 ;  /* 0x000000fb00fb7308 */ /* 0x000e660000000800 */
[C---:B------:R-:W-:Y:S02]  /*13250*/  FMUL.FTZ R35, R3.reuse, R123 ;  /* 0x0000007b03237220 */ /* 0x040fe40000410000 */
[----:B------:R-:W-:Y:S01]  /*13260*/  LDSM.16.MT88.4 R120, [R157+0x800] ;  /* 0x000800009d78783b */ /* 0x000fe20000004200 */
[C---:B------:R-:W-:Y:S02]  /*13270*/  FMUL.FTZ R39, R3.reuse, R127 ;  /* 0x0000007f03277220 */ /* 0x040fe40000410000 */
[C---:B------:R-:W-:Y:S02]  /*13280*/  FMUL.FTZ R40, R8.reuse, R40 ;  /* 0x0000002808287220 */ /* 0x040fe40000410000 */
[C---:B---3--:R-:W-:Y:S01]  /*13290*/  HMMA.16816.F32 R32, R144.reuse, R104, R32 ;  /* 0x000000689020723c */ /* 0x048fe20000001820 */
[----:B------:R-:W-:Y:S02]  /*132a0*/  MUFU.EX2 R246, R246 ;  /* 0x000000f600f67308 */ /* 0x000fe40000000800 */
[----:B------:R-:W-:Y:S01]  /*132b0*/  LDSM.16.MT88.4 R124, [R9+0x800] ;  /* 0x00080000097c783b */ /* 0x000fe20000004200 */
[C---:B------:R-:W-:Y:S02]  /*132c0*/  FMUL.FTZ R41, R8.reuse, R41 ;  /* 0x0000002908297220 */ /* 0x040fe40000410000 */
[C---:B------:R-:W-:Y:S02]  /*132d0*/  FMUL.FTZ R42, R3.reuse, R42 ;  /* 0x0000002a032a7220 */ /* 0x040fe40000410000 */
[C---:B------:R-:W-:Y:S03]  /*132e0*/  HMMA.16816.F32 R36, R144.reuse, R106, R36 ;  /* 0x0000006a9024723c */ /* 0x040fe60000001824 */
[----:B------:R-:W3:Y:S01]  /*132f0*/  LDSM.16.MT88.4 R104, [R156+0x2000] ;  /* 0x002000009c68783b */ /* 0x000ee20000004200 */
[C---:B------:R-:W-:Y:S01]  /*13300*/  FMUL.FTZ R43, R3.reuse, R43 ;  /* 0x0000002b032b7220 */ /* 0x040fe20000410000 */
[----:B------:R-:W1:Y:S01]  /*13310*/  MUFU.EX2 R247, R247 ;  /* 0x000000f700f77308 */ /* 0x000e620000000800 */
[C---:B------:R-:W-:Y:S02]  /*13320*/  FMUL.FTZ R44, R8.reuse, R44 ;  /* 0x0000002c082c7220 */ /* 0x040fe40000410000 */
[C---:B------:R-:W-:Y:S03]  /*13330*/  FMUL.FTZ R45, R8.reuse, R45 ;  /* 0x0000002d082d7220 */ /* 0x040fe60000410000 */
[C---:B-----5:R-:W-:Y:S03]  /*13340*/  HMMA.16816.F32 R40, R144.reuse, R108, R40 ;  /* 0x0000006c9028723c */ /* 0x060fe60000001828 */
[C---:B------:R-:W-:Y:S01]  /*13350*/  FMUL.FTZ R46, R3.reuse, R46 ;  /* 0x0000002e032e7220 */ /* 0x040fe20000410000 */
[----:B------:R-:W-:Y:S01]  /*13360*/  MUFU.EX2 R244, R244 ;  /* 0x000000f400f47308 */ /* 0x000fe20000000800 */
[C---:B------:R-:W-:Y:S02]  /*13370*/  FMUL.FTZ R47, R3.reuse, R47 ;  /* 0x0000002f032f7220 */ /* 0x040fe40000410000 */
[C---:B------:R-:W-:Y:S02]  /*13380*/  FMUL.FTZ R48, R8.reuse, R48 ;  /* 0x0000003008307220 */ /* 0x040fe40000410000 */
[C---:B------:R-:W-:Y:S03]  /*13390*/  FMUL.FTZ R49, R8.reuse, R49 ;  /* 0x0000003108317220 */ /* 0x040fe60000410000 */
[C---:B------:R-:W-:Y:S01]  /*133a0*/  HMMA.16816.F32 R44, R144.reuse, R110, R44 ;  /* 0x0000006e902c723c */ /* 0x040fe2000000182c */
[----:B------:R-:W5:Y:S01]  /*133b0*/  LDSM.16.MT88.4 R108, [R9+0x2000] ;  /* 0x00200000096c783b */ /* 0x000f620000004200 */
[----:B------:R-:W2:Y:S01]  /*133c0*/  MUFU.EX2 R249, R249 ;  /* 0x000000f900f97308 */ /* 0x000ea20000000800 */
[C---:B------:R-:W-:Y:S02]  /*133d0*/  FMUL.FTZ R50, R3.reuse, R50 ;  /* 0x0000003203327220 */ /* 0x040fe40000410000 */
[C---:B------:R-:W-:Y:S02]  /*133e0*/  FMUL.FTZ R51, R3.reuse, R51 ;  /* 0x0000003303337220 */ /* 0x040fe40000410000 */
[C---:B------:R-:W-:Y:S02]  /*133f0*/  FMUL.FTZ R52, R8.reuse, R52 ;  /* 0x0000003408347220 */ /* 0x040fe40000410000 */
[C---:B------:R-:W-:Y:S03]  /*13400*/  FMUL.FTZ R53, R8.reuse, R53 ;  /* 0x0000003508357220 */ /* 0x040fe60000410000 */
[C---:B-1----:R-:W-:Y:S01]  /*13410*/  HMMA.16816.F32 R48, R144.reuse, R112, R48 ;  /* 0x000000709030723c */ /* 0x042fe20000001830 */
[----:B------:R-:W-:Y:S02]  /*13420*/  MUFU.EX2 R242, R242 ;  /* 0x000000f200f27308 */ /* 0x000fe40000000800 */
[C---:B------:R-:W-:Y:S02]  /*13430*/  FMUL.FTZ R54, R3.reuse, R54 ;  /* 0x0000003603367220 */ /* 0x040fe40000410000 */
[C---:B------:R-:W-:Y:S02]  /*13440*/  FMUL.FTZ R55, R3.reuse, R55 ;  /* 0x0000003703377220 */ /* 0x040fe40000410000 */
[C---:B------:R-:W-:Y:S02]  /*13450*/  FMUL.FTZ R56, R8.reuse, R56 ;  /* 0x0000003808387220 */ /* 0x040fe40000410000 */
[C---:B------:R-:W-:Y:S02]  /*13460*/  FMUL.FTZ R57, R8.reuse, R57 ;  /* 0x0000003908397220 */ /* 0x040fe40000410000 */
[----:B------:R-:W1:Y:S01]  /*13470*/  MUFU.EX2 R243, R243 ;  /* 0x000000f300f37308 */ /* 0x000e620000000800 */
[C---:B------:R-:W-:Y:S01]  /*13480*/  HMMA.16816.F32 R52, R144.reuse, R114, R52 ;  /* 0x000000729034723c */ /* 0x040fe20000001834 */
[----:B------:R-:W1:Y:S02]  /*13490*/  LDSM.16.MT88.4 R112, [R158+0x4000] ;  /* 0x004000009e70783b */ /* 0x000e640000004200 */
[C---:B------:R-:W-:Y:S02]  /*134a0*/  FMUL.FTZ R58, R3.reuse, R58 ;  /* 0x0000003a033a7220 */ /* 0x040fe40000410000 */
[C---:B------:R-:W-:Y:S02]  /*134b0*/  FMUL.FTZ R59, R3.reuse, R59 ;  /* 0x0000003b033b7220 */ /* 0x040fe40000410000 */
[C---:B------:R-:W-:Y:S02]  /*134c0*/  FMUL.FTZ R60, R8.reuse, R60 ;  /* 0x0000003c083c7220 */ /* 0x040fe40000410000 */
[C---:B------:R-:W-:Y:S01]  /*134d0*/  FMUL.FTZ R61, R8.reuse, R61 ;  /* 0x0000003d083d7220 */ /* 0x040fe20000410000 */
[----:B------:R-:W-:Y:S02]  /*134e0*/  MUFU.EX2 R180, R180 ;  /* 0x000000b400b47308 */ /* 0x000fe40000000800 */
[C---:B---3--:R-:W-:Y:S03]  /*134f0*/  HMMA.16816.F32 R56, R144.reuse, R104, R56 ;  /* 0x000000689038723c */ /* 0x048fe60000001838 */
[C---:B------:R-:W-:Y:S02]  /*13500*/  FMUL.FTZ R62, R3.reuse, R62 ;  /* 0x0000003e033e7220 */ /* 0x040fe40000410000 */
[C---:B------:R-:W-:Y:S02]  /*13510*/  FMUL.FTZ R63, R3.reuse, R63 ;  /* 0x0000003f033f7220 */ /* 0x040fe40000410000 */
[C---:B------:R-:W-:Y:S01]  /*13520*/  FMUL.FTZ R64, R8.reuse, R64 ;  /* 0x0000004008407220 */ /* 0x040fe20000410000 */
[----:B------:R-:W3:Y:S01]  /*13530*/  MUFU.EX2 R245, R245 ;  /* 0x000000f500f57308 */ /* 0x000ee20000000800 */
[C---:B------:R-:W-:Y:S03]  /*13540*/  FMUL.FTZ R65, R8.reuse, R65 ;  /* 0x0000004108417220 */ /* 0x040fe60000410000 */
[C---:B------:R-:W-:Y:S01]  /*13550*/  HMMA.16816.F32 R60, R144.reuse, R106, R60 ;  /* 0x0000006a903c723c */ /* 0x040fe2000000183c */
[----:B------:R-:W2:Y:S02]  /*13560*/  LDSM.16.MT88.4 R104, [R157+0x4000] ;  /* 0x004000009d68783b */ /* 0x000ea40000004200 */
[C---:B------:R-:W-:Y:S02]  /*13570*/  FMUL.FTZ R66, R3.reuse, R66 ;  /* 0x0000004203427220 */ /* 0x040fe40000410000 */
[C---:B------:R-:W-:Y:S01]  /*13580*/  FMUL.FTZ R67, R3.reuse, R67 ;  /* 0x0000004303437220 */ /* 0x040fe20000410000 */
[----:B------:R-:W-:Y:S01]  /*13590*/  MUFU.EX2 R178, R178 ;  /* 0x000000b200b27308 */ /* 0x000fe20000000800 */
[C---:B------:R-:W-:Y:S02]  /*135a0*/  FMUL.FTZ R68, R8.reuse, R68 ;  /* 0x0000004408447220 */ /* 0x040fe40000410000 */
[C---:B------:R-:W-:Y:S03]  /*135b0*/  FMUL.FTZ R69, R8.reuse, R69 ;  /* 0x0000004508457220 */ /* 0x040fe60000410000 */
[C---:B-----5:R-:W-:Y:S03]  /*135c0*/  HMMA.16816.F32 R64, R144.reuse, R108, R64 ;  /* 0x0000006c9040723c */ /* 0x060fe60000001840 */
[C---:B------:R-:W-:Y:S01]  /*135d0*/  FMUL.FTZ R70, R3.reuse, R70 ;  /* 0x0000004603467220 */ /* 0x040fe20000410000 */
[----:B------:R-:W5:Y:S01]  /*135e0*/  MUFU.EX2 R179, R179 ;  /* 0x000000b300b37308 */ /* 0x000f620000000800 */
[C---:B------:R-:W-:Y:S02]  /*135f0*/  FMUL.FTZ R71, R3.reuse, R71 ;  /* 0x0000004703477220 */ /* 0x040fe40000410000 */
[C---:B------:R-:W-:Y:S02]  /*13600*/  FMUL.FTZ R72, R8.reuse, R72 ;  /* 0x0000004808487220 */ /* 0x040fe40000410000 */
[C---:B------:R-:W-:Y:S03]  /*13610*/  FMUL.FTZ R73, R8.reuse, R73 ;  /* 0x0000004908497220 */ /* 0x040fe60000410000 */
[C---:B------:R-:W-:Y:S01]  /*13620*/  HMMA.16816.F32 R68, R144.reuse, R110, R68 ;  /* 0x0000006e9044723c */ /* 0x040fe20000001844 */
[----:B------:R-:W3:Y:S01]  /*13630*/  LDSM.16.MT88.4 R108, [R156+0x4000] ;  /* 0x004000009c6c783b */ /* 0x000ee20000004200 */
[----:B------:R-:W-:Y:S01]  /*13640*/  MUFU.EX2 R176, R176 ;  /* 0x000000b000b07308 */ /* 0x000fe20000000800 */
[C---:B------:R-:W-:Y:S02]  /*13650*/  FMUL.FTZ R74, R3.reuse, R74 ;  /* 0x0000004a034a7220 */ /* 0x040fe40000410000 */
[C---:B------:R-:W-:Y:S02]  /*13660*/  FMUL.FTZ R75, R3.reuse, R75 ;  /* 0x0000004b034b7220 */ /* 0x040fe40000410000 */
[C---:B------:R-:W-:Y:S02]  /*13670*/  FMUL.FTZ R76, R8.reuse, R76 ;  /* 0x0000004c084c7220 */ /* 0x040fe40000410000 */
[C---:B------:R-:W-:Y:S03]  /*13680*/  FMUL.FTZ R77, R8.reuse, R77 ;  /* 0x0000004d084d7220 */ /* 0x040fe60000410000 */
[C---:B-1----:R-:W-:Y:S01]  /*13690*/  HMMA.16816.F32 R72, R144.reuse, R112, R72 ;  /* 0x000000709048723c */ /* 0x042fe20000001848 */
[----:B------:R-:W1:Y:S02]  /*136a0*/  MUFU.EX2 R177, R177 ;  /* 0x000000b100b17308 */ /* 0x000e640000000800 */
[C---:B------:R-:W-:Y:S02]  /*136b0*/  FMUL.FTZ R78, R3.reuse, R78 ;  /* 0x0000004e034e7220 */ /* 0x040fe40000410000 */
[C---:B------:R-:W-:Y:S02]  /*136c0*/  FMUL.FTZ R79, R3.reuse, R79 ;  /* 0x0000004f034f7220 */ /* 0x040fe40000410000 */
[C---:B------:R-:W-:Y:S02]  /*136d0*/  FMUL.FTZ R80, R8.reuse, R80 ;  /* 0x0000005008507220 */ /* 0x040fe40000410000 */
[C---:B------:R-:W-:Y:S02]  /*136e0*/  FMUL.FTZ R81, R8.reuse, R81 ;  /* 0x0000005108517220 */ /* 0x040fe40000410000 */
[----:B------:R-:W-:Y:S01]  /*136f0*/  MUFU.EX2 R174, R174 ;  /* 0x000000ae00ae7308 */ /* 0x000fe20000000800 */
[C---:B------:R-:W-:Y:S01]  /*13700*/  HMMA.16816.F32 R76, R144.reuse, R114, R76 ;  /* 0x00000072904c723c */ /* 0x040fe2000000184c */
[----:B------:R-:W1:Y:S02]  /*13710*/  LDSM.16.MT88.4 R112, [R9+0x4000] ;  /* 0x004000000970783b */ /* 0x000e640000004200 */
[C---:B------:R-:W-:Y:S02]  /*13720*/  FMUL.FTZ R82, R3.reuse, R82 ;  /* 0x0000005203527220 */ /* 0x040fe40000410000 */
[C---:B------:R-:W-:Y:S02]  /*13730*/  FMUL.FTZ R83, R3.reuse, R83 ;  /* 0x0000005303537220 */ /* 0x040fe40000410000 */
[C---:B------:R-:W-:Y:S02]  /*13740*/  FMUL.FTZ R84, R8.reuse, R84 ;  /* 0x0000005408547220 */ /* 0x040fe40000410000 */
[C---:B------:R-:W-:Y:S01]  /*13750*/  FMUL.FTZ R85, R8.reuse, R85 ;  /* 0x0000005508557220 */ /* 0x040fe20000410000 */
[----:B------:R-:W1:Y:S02]  /*13760*/  MUFU.EX2 R173, R172 ;  /* 0x000000ac00ad7308 */ /* 0x000e640000000800 */
[C---:B--2---:R-:W-:Y:S03]  /*13770*/  HMMA.16816.F32 R80, R144.reuse, R104, R80 ;  /* 0x000000689050723c */ /* 0x044fe60000001850 */
[C---:B------:R-:W-:Y:S02]  /*13780*/  FMUL.FTZ R86, R3.reuse, R86 ;  /* 0x0000005603567220 */ /* 0x040fe40000410000 */
[----:B------:R-:W-:Y:S02]  /*13790*/  FMUL.FTZ R87, R3, R87 ;  /* 0x0000005703577220 */ /* 0x000fe40000410000 */
[C---:B------:R-:W-:Y:S01]  /*137a0*/  FMUL.FTZ R88, R8.reuse, R88 ;  /* 0x0000005808587220 */ /* 0x040fe20000410000 */
[----:B------:R-:W-:Y:S01]  /*137b0*/  F2FP.PACK_AB R104, R183, R182 ;  /* 0x000000b6b768723e */ /* 0x000fe200000000ff */
[C---:B------:R-:W-:Y:S03]  /*137c0*/  FMUL.FTZ R89, R8.reuse, R89 ;  /* 0x0000005908597220 */ /* 0x040fe60000410000 */
[C---:B------:R-:W-:Y:S03]  /*137d0*/  HMMA.16816.F32 R84, R144.reuse, R106, R84 ;  /* 0x0000006a9054723c */ /* 0x040fe60000001854 */
[----:B------:R-:W-:Y:S01]  /*137e0*/  FMUL.FTZ R90, R3, R90 ;  /* 0x0000005a035a7220 */ /* 0x000fe20000410000 */
[----:B------:R-:W-:Y:S01]  /*137f0*/  F2FP.PACK_AB R105, R237, R196 ;  /* 0x000000c4ed69723e */ /* 0x000fe200000000ff */
[C---:B------:R-:W-:Y:S02]  /*13800*/  FMUL.FTZ R91, R3.reuse, R91 ;  /* 0x0000005b035b7220 */ /* 0x040fe40000410000 */
[----:B------:R-:W-:Y:S01]  /*13810*/  FMUL.FTZ R92, R8, R92 ;  /* 0x0000005c085c7220 */ /* 0x000fe20000410000 */
[----:B----4-:R-:W-:Y:S01]  /*13820*/  F2FP.PACK_AB R106, R238, R239 ;  /* 0x000000efee6a723e */ /* 0x010fe200000000ff */
[C---:B------:R-:W-:Y:S03]  /*13830*/  FMUL.FTZ R93, R8.reuse, R93 ;  /* 0x0000005d085d7220 */ /* 0x040fe60000410000 */
[C---:B---3--:R-:W-:Y:S03]  /*13840*/  HMMA.16816.F32 R88, R144.reuse, R108, R88 ;  /* 0x0000006c9058723c */ /* 0x048fe60000001858 */
[----:B------:R-:W-:Y:S01]  /*13850*/  FMUL.FTZ R94, R3, R94 ;  /* 0x0000005e035e7220 */ /* 0x000fe20000410000 */
[----:B------:R-:W-:Y:S01]  /*13860*/  F2FP.PACK_AB R107, R241, R240 ;  /* 0x000000f0f16b723e */ /* 0x000fe200000000ff */
        /* <DEDUP_REMOVED lines=12> */
[----:B------:R-:W-:Y:S02]  /*13930*/  FFMA.FTZ R167, R3, R230, R167 ;  /* 0x000000e603a77223 */ /* 0x000fe400000100a7 */
[----:B------:R-:W-:Y:S03]  /*13940*/  FFMA.FTZ R171, R8, R227, R171 ;  /* 0x000000e308ab7223 */ /* 0x000fe600000100ab */
[----:B------:R-:W-:Y:S01]  /*13950*/  HMMA.16816.F32 R100, R144, R114, R100 ;  /* 0x000000729064723c */ /* 0x000fe20000001864 */
[----:B------:R-:W1:Y:S02]  /*13960*/  LDSM.16.MT88.4 R112, [R156+0x2800] ;  /* 0x002800009c70783b */ /* 0x000e640000004200 */
[----:B------:R-:W-:Y:S02]  /*13970*/  FADD.FTZ R166, R166, R167 ;  /* 0x000000a7a6a67221 */ /* 0x000fe40000010000 */
[----:B------:R-:W-:Y:S03]  /*13980*/  FADD.FTZ R170, R170, R171 ;  /* 0x000000abaaaa7221 */ /* 0x000fe60000010000 */
[C---:B------:R-:W-:Y:S01]  /*13990*/  HMMA.16816.F32 R4, R104.reuse, R116, R4 ;  /* 0x000000746804723c */ /* 0x040fe20000001804 */
[----:B------:R-:W-:Y:S04]  /*139a0*/  LDSM.16.MT88.4 R144, [R157+0x3000] ;  /* 0x003000009d90783b */ /* 0x000fe80000004200 */
[----:B------:R-:W-:Y:S03]  /*139b0*/  FADD.FTZ R169, R169, R170 ;  /* 0x000000aaa9a97221 */ /* 0x000fe60000010000 */
        /* <DEDUP_REMOVED lines=47> */
[C---:B--2---:R-:W-:Y:S03]  /*13cb0*/  HMMA.16816.F32 R4, R104.reuse, R108, R4 ;  /* 0x0000006c6804723c */ /* 0x044fe60000001804 */
[----:B------:R-:W-:Y:S05]  /*13cc0*/  FADD.FTZ R249, R249, R244 ;  /* 0x000000f4f9f97221 */ /* 0x000fea0000010000 */
[C---:B------:R-:W-:Y:S01]  /*13cd0*/  HMMA.16816.F32 R12, R104.reuse, R110, R12 ;  /* 0x0000006e680c723c */ /* 0x040fe2000000180c */
[----:B------:R-:W2:Y:S07]  /*13ce0*/  LDSM.16.MT88.4 R108, [R9+0x3000] ;  /* 0x00300000096c783b */ /* 0x000eae0000004200 */
[C---:B------:R-:W-:Y:S08]  /*13cf0*/  HMMA.16816.F32 R16, R104.reuse, R124, R16 ;  /* 0x0000007c6810723c */ /* 0x040ff00000001810 */
[C---:B------:R-:W-:Y:S01]  /*13d00*/  HMMA.16816.F32 R20, R104.reuse, R126, R20 ;  /* 0x0000007e6814723c */ /* 0x040fe20000001814 */
[----:B------:R-:W-:Y:S07]  /*13d10*/  LDSM.16.MT88.4 R124, [R9+0x1800] ;  /* 0x00180000097c783b */ /* 0x000fee0000004200 */
[C---:B----4-:R-:W-:Y:S08]  /*13d20*/  HMMA.16816.F32 R24, R104.reuse, R120, R24 ;  /* 0x000000786818723c */ /* 0x050ff00000001818 */
        /* <DEDUP_REMOVED lines=10> */
[----:B-----5:R-:W-:Y:S01]  /*13dd0*/  F2FP.PACK_AB R145, R179, R178 ;  /* 0x000000b2b391723e */ /* 0x020fe200000000ff */
        /* <DEDUP_REMOVED lines=8> */
[C---:B--2---:R-:W-:Y:S04]  /*13e60*/  HMMA.16816.F32 R64, R104.reuse, R108, R64 ;  /* 0x0000006c6840723c */ /* 0x044fe80000001840 */
[----:B------:R-:W-:Y:S04]  /*13e70*/  FADD.FTZ R227, R177, R176 ;  /* 0x000000b0b1e37221 */ /* 0x000fe80000010000 */
        /* <DEDUP_REMOVED lines=8> */
[C---:B-1----:R-:W-:Y:S08]  /*13f00*/  HMMA.16816.F32 R88, R104.reuse, R112, R88 ;  /* 0x000000706858723c */ /* 0x042ff00000001858 */
[C---:B------:R-:W-:Y:S08]  /*13f10*/  HMMA.16816.F32 R92, R104.reuse, R114, R92 ;  /* 0x00000072685c723c */ /* 0x040ff0000000185c */
[C---:B--2---:R-:W-:Y:S08]  /*13f20*/  HMMA.16816.F32 R96, R104.reuse, R108, R96 ;  /* 0x0000006c6860723c */ /* 0x044ff00000001860 */
        /* <DEDUP_REMOVED lines=14> */
[C---:B------:R-:W-:Y:S01]  /*14010*/  HMMA.16816.F32 R124, R144.reuse, R126, R36 ;  /* 0x0000007e907c723c */ /* 0x040fe20000001824 */
[----:B------:R-:W-:Y:S02]  /*14020*/  @P0 IMAD.MOV.U32 R8, RZ, RZ, c[0x0][0x1e0] ;  /* 0x00007800ff080624 */ /* 0x000fe400078e00ff */
        /* <DEDUP_REMOVED lines=20> */
[----:B------:R-:W-:Y:S01]  /*14170*/  FADD.FTZ R19, R165, R166 ;  /* 0x000000a6a5137221 */ /* 0x000fe20000010000 */
[----:B------:R-:W-:Y:S01]  /*14180*/  @P0 SHF.L.U32 R17, R24, 0x6, RZ ;  /* 0x0000000618110819 */ /* 0x000fe200000006ff */
[C---:B-----5:R-:W-:Y:S03]  /*14190*/  HMMA.16816.F32 R80, R144.reuse, R20, R80 ;  /* 0x000000149050723c */ /* 0x060fe60000001850 */
[----:B------:R-:W-:Y:S01]  /*141a0*/  FADD.FTZ R19, R164, R19 ;  /* 0x00000013a4137221 */ /* 0x000fe20000010000 */
[----:B------:R-:W-:Y:S03]  /*141b0*/  @P0 SHF.L.U64.HI R3, R24, 0x6, R3 ;  /* 0x0000000618030819 */ /* 0x000fe60000010203 */
[----:B------:R-:W-:Y:S01]  /*141c0*/  FADD.FTZ R196, R196, R19 ;  /* 0x00000013c4c47221 */ /* 0x000fe20000010000 */
[C---:B------:R-:W-:Y:S01]  /*141d0*/  @P0 LEA R19, P1, R8.reuse, R17, 0x5 ;  /* 0x0000001108130211 */ /* 0x040fe200078228ff */
[C---:B------:R-:W-:Y:S03]  /*141e0*/  HMMA.16816.F32 R84, R144.reuse, R22, R84 ;  /* 0x000000169054723c */ /* 0x040fe60000001854 */
[----:B------:R-:W-:Y:S01]  /*141f0*/  @P0 LEA.HI.X R21, R8, R3, R16, 0x5, P1 ;  /* 0x0000000308150211 */ /* 0x000fe200008f2c10 */
[----:B------:R-:W-:Y:S01]  /*14200*/  FADD.FTZ R237, R237, R196 ;  /* 0x000000c4eded7221 */ /* 0x000fe20000010000 */
[C---:B------:R-:W-:Y:S01]  /*14210*/  ISETP.GE.AND P1, PT, R226.reuse, 0x1, PT ;  /* 0x00000001e200780c */ /* 0x040fe20003f26270 */
[----:B------:R-:W-:Y:S01]  /*14220*/  IMAD.MOV.U32 R196, RZ, RZ, R236 ;  /* 0x000000ffffc47224 */ /* 0x000fe200078e00ec */
[----:B------:R-:W-:Y:S01]  /*14230*/  IADD3 R226, R226, 0x1, RZ ;  /* 0x00000001e2e27810 */ /* 0x000fe20007ffe0ff */
[C---:B-1----:R-:W-:Y:S04]  /*14240*/  HMMA.16816.F32 R88, R144.reuse, R4, R88 ;  /* 0x000000049058723c */ /* 0x042fe80000001858 */
[----:B------:R-:W-:Y:S01]  /*14250*/  SEL R226, R226, RZ, !P1 ;  /* 0x000000ffe2e27207 */ /* 0x000fe20004800000 */
[----:B------:R-:W-:Y:S01]  /*14260*/  FADD.FTZ R240, R240, R237 ;  /* 0x000000edf0f07221 */ /* 0x000fe20000010000 */
[-C--:B------:R-:W-:Y:S02]  /*14270*/  @P0 IADD3 R17, P1, R17, R228.reuse, RZ ;  /* 0x000000e411110210 */ /* 0x080fe40007f3e0ff */
[----:B------:R-:W-:Y:S01]  /*14280*/  @P0 IADD3 R19, P5, R19, R228, RZ ;  /* 0x000000e413130210 */ /* 0x000fe20007fbe0ff */
[C---:B------:R-:W-:Y:S03]  /*14290*/  HMMA.16816.F32 R92, R144.reuse, R6, R92 ;  /* 0x00000006905c723c */ /* 0x040fe6000000185c */
[----:B------:R-:W-:Y:S01]  /*142a0*/  @P0 LEA R20, P6, R17, c[0x0][0x1c8], 0x1 ;  /* 0x0000720011140a11 */ /* 0x000fe200078c08ff */
[----:B------:R-:W-:Y:S01]  /*142b0*/  FADD.FTZ R241, R241, R240 ;  /* 0x000000f0f1f17221 */ /* 0x000fe20000010000 */
[-C--:B------:R-:W-:Y:S01]  /*142c0*/  @P0 IADD3.X R8, R3, R222.reuse, RZ, P1, !PT ;  /* 0x000000de03080210 */ /* 0x080fe20000ffe4ff */
[----:B------:R-:W-:Y:S01]  /*142d0*/  @P0 IMAD R3, R226, 0x6000, R11 ;  /* 0x00006000e2030824 */ /* 0x000fe200078e020b */
[----:B------:R-:W-:Y:S01]  /*142e0*/  @P0 IADD3.X R16, R21, R222, RZ, P5, !PT ;  /* 0x000000de15100210 */ /* 0x000fe20002ffe4ff */
[----:B------:R-:W-:Y:S01]  /*142f0*/  FADD.FTZ R246, R246, R241 ;  /* 0x000000f1f6f67221 */ /* 0x000fe20000010000 */
[----:B------:R-:W-:Y:S02]  /*14300*/  @P0 LEA.HI.X R21, R17, c[0x0][0x1cc], R8, 0x1, P6 ;  /* 0x0000730011150a11 */ /* 0x000fe400030f0c08 */
[----:B------:R-:W-:Y:S01]  /*14310*/  @P0 ISETP.GE.AND P1, PT, R206, c[0x0][0x1d4], PT ;  /* 0x00007500ce000a0c */ /* 0x000fe20003f26270 */
[C---:B--2---:R-:W-:Y:S02]  /*14320*/  HMMA.16816.F32 R96, R144.reuse, R12, R96 ;  /* 0x0000000c9060723c */ /* 0x044fe40000001860 */
[----:B------:R-:W-:Y:S01]  /*14330*/  @!PT LDS RZ, [RZ] ;  /* 0x00000000fffff984 */ /* 0x000fe20000000800 */
[----:B------:R-:W-:Y:S01]  /*14340*/  @!PT LDS RZ, [RZ] ;  /* 0x00000000fffff984 */ /* 0x000fe20000000800 */
[----:B------:R-:W-:Y:S01]  /*14350*/  @!PT LDS RZ, [RZ] ;  /* 0x00000000fffff984 */ /* 0x000fe20000000800 */
[----:B------:R1:W-:Y:S01]  /*14360*/  @P0 LDGSTS.E.BYPASS.LTC128B.128 [R3], [R20.64], !P3 ;  /* 0x0000000014030fae */ /* 0x0003e2000d901d48 */
[----:B------:R-:W-:Y:S01]  /*14370*/  @P0 LEA R4, P4, R19, c[0x0][0x1c8], 0x1 ;  /* 0x0000720013040a11 */ /* 0x000fe200078808ff */
[----:B------:R-:W-:Y:S01]  /*14380*/  FADD.FTZ R247, R247, R246 ;  /* 0x000000f6f7f77221 */ /* 0x000fe20000010000 */
[----:B------:R-:W-:Y:S02]  /*14390*/  IADD3 R6, R191, 0x1, RZ ;  /* 0x00000001bf067810 */ /* 0x000fe40007ffe0ff */
[----:B------:R-:W-:Y:S01]  /*143a0*/  @P0 LEA.HI.X R5, R19, c[0x0][0x1cc], R16, 0x1, P4 ;  /* 0x0000730013050a11 */ /* 0x000fe200020f0c10 */
[----:B------:R-:W-:Y:S01]  /*143b0*/  FADD.FTZ R242, R242, R247 ;  /* 0x000000f7f2f27221 */ /* 0x000fe20000010000 */
[----:B------:R-:W-:Y:S01]  /*143c0*/  HMMA.16816.F32 R100, R144, R14, R100 ;  /* 0x0000000e9064723c */ /* 0x000fe20000001864 */
[----:B------:R1:W-:Y:S02]  /*143d0*/  @P0 LDGSTS.E.BYPASS.LTC128B.128 [R3+0x2000], [R20.64+0x80], !P2 ;  /* 0x0200008014030fae */ /* 0x0003e4000d101d48 */
[----:B------:R-:W-:Y:S01]  /*143e0*/  FADD.FTZ R243, R243, R242 ;  /* 0x000000f2f3f37221 */ /* 0x000fe20000010000 */
[----:B------:R-:W-:Y:S03]  /*143f0*/  MOV R8, R0 ;  /* 0x0000000000087202 */ /* 0x000fe60000000f00 */
[----:B------:R-:W-:Y:S02]  /*14400*/  FADD.FTZ R178, R178, R243 ;  /* 0x000000f3b2b27221 */ /* 0x000fe40000010000 */
[----:B------:R1:W-:Y:S03]  /*14410*/  @P0 LDGSTS.E.BYPASS.LTC128B.128 [R3+0x4000], [R20.64+0x100], !P1 ;  /* 0x0400010014030fae */ /* 0x0003e6000c901d48 */
[----:B------:R-:W-:Y:S04]  /*14420*/  FADD.FTZ R179, R179, R178 ;  /* 0x000000b2b3b37221 */ /* 0x000fe80000010000 */
[----:B------:R-:W-:Y:S01]  /*14430*/  FADD.FTZ R174, R174, R179 ;  /* 0x000000b3aeae7221 */ /* 0x000fe20000010000 */
[----:B------:R1:W-:Y:S03]  /*14440*/  @P0 LDGSTS.E.BYPASS.LTC128B.128 [R3+0x1000], [R4.64], !P3 ;  /* 0x0100000004030fae */ /* 0x0003e6000d901d48 */
[----:B------:R-:W-:Y:S05]  /*14450*/  FADD.FTZ R230, R173, R174 ;  /* 0x000000aeade67221 */ /* 0x000fea0000010000 */
[----:B------:R1:W-:Y:S08]  /*14460*/  @P0 LDGSTS.E.BYPASS.LTC128B.128 [R3+0x3000], [R4.64+0x80], !P2 ;  /* 0x0300008004030fae */ /* 0x0003f0000d101d48 */
[----:B------:R1:W-:Y:S01]  /*14470*/  @P0 LDGSTS.E.BYPASS.LTC128B.128 [R3+0x5000], [R4.64+0x100], !P1 ;  /* 0x0500010004030fae */ /* 0x0003e2000c901d48 */
[----:B------:R-:W-:Y:S02]  /*14480*/  ISETP.GT.AND P0, PT, R234, R235, PT ;  /* 0x000000ebea00720c */ /* 0x000fe40003f04270 */
[----:B------:R-:W-:Y:S02]  /*14490*/  ISETP.GE.AND P1, PT, R191, 0x1, PT ;  /* 0x00000001bf00780c */ /* 0x000fe40003f26270 */
[----:B------:R-:W-:Y:S02]  /*144a0*/  MOV R234, R236 ;  /* 0x000000ec00ea7202 */ /* 0x000fe40000000f00 */
[----:B------:R-:W-:Y:S01]  /*144b0*/  SEL R191, R6, RZ, !P1 ;  /* 0x000000ff06bf7207 */ /* 0x000fe20004800000 */
[----:B------:R-:W0:Y:S01]  /*144c0*/  LDGDEPBAR ;  /* 0x00000000000079af */ /* 0x000e220000000000 */
[----:B-1----:R-:W-:Y:S05]  /*144d0*/  MOV R3, R2 ;  /* 0x0000000200037202 */ /* 0x002fea0000000f00 */
[----:B------:R-:W-:-:S05]  /*144e0*/  @P0 BRA `(.L_x_2350) ;  /* 0xffffd21000000947 */ /* 0x000fca000383ffff */
.L_x_2349:
[----:B------:R-:W-:-:S13]  /*144f0*/  ISETP.GE.AND P0, PT, R196, R223, PT ;  /* 0x000000dfc400720c */ /* 0x000fda0003f06270 */
[----:B------:R-:W-:Y:S05]  /*14500*/  @!P0 BRA `(.L_x_2351) ;  /* 0x0000291000008947 */ /* 0x000fea0003800000 */
[----:B------:R-:W-:Y:S02]  /*14510*/  MOV R3, R0 ;  /* 0x0000000000037202 */ /* 0x000fe40000000f00 */
[----:B------:R-:W-:Y:S02]  /*14520*/  MOV R9, R2 ;  /* 0x0000000200097202 */ /* 0x000fe40000000f00 */
.L_x_2352:
        /* <DEDUP_REMOVED lines=22> */
[----:B-1----:R-:W1:Y:S01]  /*14690*/  LDSM.16.M88.4 R12, [R180] ;  /* 0x00000000b40c783b */ /* 0x002e620000000200 */
[----:B------:R-:W-:Y:S02]  /*146a0*/  @!P0 IADD3 R160, P5, R163, R224, RZ ;  /* 0x000000e0a3a08210 */ /* 0x000fe40007fbe0ff */
[----:B------:R-:W-:Y:S02]  /*146b0*/  @!P0 LEA R172, P6, R161, c[0x0][0x1f8], 0x1 ;  /* 0x00007e00a1ac8a11 */ /* 0x000fe400078c08ff */
[----:B------:R-:W-:Y:S02]  /*146c0*/  @!P0 ISETP.GE.AND P2, PT, R207, c[0x0][0x1d4], PT ;  /* 0x00007500cf008a0c */ /* 0x000fe40003f46270 */
[----:B------:R-:W-:Y:S01]  /*146d0*/  @!P0 SHF.L.U64.HI R0, R32, 0x6, R0 ;  /* 0x0000000620008819 */ /* 0x000fe20000010200 */
[----:B------:R-:W2:Y:S03]  /*146e0*/  LDSM.16.M88.4 R20, [R180+0x800] ;  /* 0x00080000b414783b */ /* 0x000ea60000000200 */
[----:B------:R-:W-:Y:S02]  /*146f0*/  @!P0 LEA.HI.X R2, R2, R0, R165, 0x5, P1 ;  /* 0x0000000002028211 */ /* 0x000fe400008f2ca5 */
[----:B------:R-:W-:Y:S02]  /*14700*/  @!P0 ISETP.GE.AND P1, PT, R206, c[0x0][0x1d4], PT ;  /* 0x00007500ce008a0c */ /* 0x000fe40003f26270 */
[-C--:B------:R-:W-:Y:S01]  /*14710*/  @!P0 IADD3.X R163, R2, R219.reuse, RZ, P5, !PT ;  /* 0x000000db02a38210 */ /* 0x080fe20002ffe4ff */
[----:B------:R-:W3:Y:S01]  /*14720*/  LDSM.16.M88.4 R28, [R180+0x1000] ;  /* 0x00100000b41c783b */ /* 0x000ee20000000200 */
[----:B------:R-:W-:Y:S02]  /*14730*/  IADD3 R2, R193, R8, RZ ;  /* 0x00000008c1027210 */ /* 0x000fe40007ffe0ff */
[----:B------:R-:W-:Y:S02]  /*14740*/  @!P0 IADD3.X R0, R0, R219, RZ, P4, !PT ;  /* 0x000000db00008210 */ /* 0x000fe400027fe4ff */
[C---:B------:R-:W-:Y:S02]  /*14750*/  @!P0 LEA R178, P4, R160.reuse, c[0x0][0x1f8], 0x1 ;  /* 0x00007e00a0b28a11 */ /* 0x040fe400078808ff */
[----:B------:R-:W-:Y:S01]  /*14760*/  @!P0 LEA.HI.X R173, R161, c[0x0][0x1fc], R0, 0x1, P6 ;  /* 0x00007f00a1ad8a11 */ /* 0x000fe200030f0c00 */
[----:B------:R-:W4:Y:S01]  /*14770*/  LDSM.16.M88.4 R144, [R180+0x1800] ;  /* 0x00180000b490783b */ /* 0x000f220000000200 */
[----:B------:R-:W-:Y:S02]  /*14780*/  IADD3 R0, R193, R180, RZ ;  /* 0x000000b4c1007210 */ /* 0x000fe40007ffe0ff */
[----:B------:R-:W-:Y:S05]  /*14790*/  @!P0 LEA.HI.X R179, R160, c[0x0][0x1fc], R163, 0x1, P4 ;  /* 0x00007f00a0b38a11 */ /* 0x000fea00020f0ca3 */
[----:B------:R-:W-:Y:S01]  /*147a0*/  LDSM.16.M88.4 R148, [R187] ;  /* 0x00000000bb94783b */ /* 0x000fe20000000200 */
[C---:B-1----:R-:W-:Y:S07]  /*147b0*/  HMMA.16816.F32 R4, R36.reuse, R12, RZ ;  /* 0x0000000c2404723c */ /* 0x042fee00000018ff */
[----:B------:R-:W1:Y:S01]  /*147c0*/  LDSM.16.M88.4 R152, [R8] ;  /* 0x000000000898783b */ /* 0x000e620000000200 */
[C---:B------:R-:W-:Y:S07]  /*147d0*/  HMMA.16816.F32 R12, R36.reuse, R14, RZ ;  /* 0x0000000e240c723c */ /* 0x040fee00000018ff */
[----:B------:R-:W5:Y:S01]  /*147e0*/  LDSM.16.M88.4 R156, [R8+0x800] ;  /* 0x00080000089c783b */ /* 0x000f620000000200 */
[C---:B--2---:R-:W-:Y:S07]  /*147f0*/  HMMA.16816.F32 R16, R36.reuse, R20, RZ ;  /* 0x000000142410723c */ /* 0x044fee00000018ff */
[----:B------:R-:W-:Y:S01]  /*14800*/  LDSM.16.M88.4 R160, [R8+0x1800] ;  /* 0x0018000008a0783b */ /* 0x000fe20000000200 */
[C---:B------:R-:W-:Y:S08]  /*14810*/  HMMA.16816.F32 R20, R36.reuse, R22, RZ ;  /* 0x000000162414723c */ /* 0x040ff000000018ff */
[C---:B---3--:R-:W-:Y:S08]  /*14820*/  HMMA.16816.F32 R24, R36.reuse, R28, RZ ;  /* 0x0000001c2418723c */ /* 0x048ff000000018ff */
[C---:B------:R-:W-:Y:S08]  /*14830*/  HMMA.16816.F32 R28, R36.reuse, R30, RZ ;  /* 0x0000001e241c723c */ /* 0x040ff000000018ff */
[C---:B----4-:R-:W-:Y:S08]  /*14840*/  HMMA.16816.F32 R32, R36.reuse, R144, RZ ;  /* 0x000000902420723c */ /* 0x050ff000000018ff */
[----:B------:R-:W-:Y:S01]  /*14850*/  HMMA.16816.F32 R36, R36, R146, RZ ;  /* 0x000000922424723c */ /* 0x000fe200000018ff */
[----:B------:R-:W2:Y:S07]  /*14860*/  LDSM.16.M88.4 R144, [R8+0x1000] ;  /* 0x001000000890783b */ /* 0x000eae0000000200 */
[C---:B-1----:R-:W-:Y:S01]  /*14870*/  HMMA.16816.F32 R4, R148.reuse, R152, R4 ;  /* 0x000000989404723c */ /* 0x042fe20000001804 */
[----:B------:R-:W-:Y:S01]  /*14880*/  @!PT LDS RZ, [RZ] ;  /* 0x00000000fffff984 */ /* 0x000fe20000000800 */
[----:B------:R-:W-:Y:S01]  /*14890*/  @!PT LDS RZ, [RZ] ;  /* 0x00000000fffff984 */ /* 0x000fe20000000800 */
[----:B------:R-:W-:Y:S01]  /*148a0*/  @!PT LDS RZ, [RZ] ;  /* 0x00000000fffff984 */ /* 0x000fe20000000800 */
[----:B------:R1:W-:Y:S07]  /*148b0*/  @!P0 LDGSTS.E.BYPASS.LTC128B.128 [R176], [R172.64], !P3 ;  /* 0x00000000acb08fae */ /* 0x0003ee000d901d48 */
[C---:B------:R-:W-:Y:S01]  /*148c0*/  HMMA.16816.F32 R12, R148.reuse, R154, R12 ;  /* 0x0000009a940c723c */ /* 0x040fe2000000180c */
[----:B------:R1:W-:Y:S07]  /*148d0*/  @!P0 LDGSTS.E.BYPASS.LTC128B.128 [R176+0x2000], [R172.64+0x80], !P2 ;  /* 0x02000080acb08fae */ /* 0x0003ee000d101d48 */
[C---:B-----5:R-:W-:Y:S01]  /*148e0*/  HMMA.16816.F32 R16, R148.reuse, R156, R16 ;  /* 0x0000009c9410723c */ /* 0x060fe20000001810 */
[----:B------:R1:W-:Y:S07]  /*148f0*/  @!P0 LDGSTS.E.BYPASS.LTC128B.128 [R176+0x4000], [R172.64+0x100], !P1 ;  /* 0x04000100acb08fae */ /* 0x0003ee000c901d48 */
[C---:B------:R-:W-:Y:S01]  /*14900*/  HMMA.16816.F32 R20, R148.reuse, R158, R20 ;  /* 0x0000009e9414723c */ /* 0x040fe20000001814 */
[----:B------:R3:W-:Y:S07]  /*14910*/  @!P0 LDGSTS.E.BYPASS.LTC128B.128 [R176+0x1000], [R178.64], !P3 ;  /* 0x01000000b2b08fae */ /* 0x0007ee000d901d48 */
[C---:B--2---:R-:W-:Y:S01]  /*14920*/  HMMA.16816.F32 R24, R148.reuse, R144, R24 ;  /* 0x000000909418723c */ /* 0x044fe20000001818 */
[----:B------:R3:W-:Y:S02]  /*14930*/  @!P0 LDGSTS.E.BYPASS.LTC128B.128 [R176+0x3000], [R178.64+0x80], !P2 ;  /* 0x03000080b2b08fae */ /* 0x0007e4000d101d48 */
[C---:B------:R-:W-:Y:S02]  /*14940*/  ISETP.GE.AND P2, PT, R226.reuse, 0x1, PT ;  /* 0x00000001e200780c */ /* 0x040fe40003f46270 */
[----:B------:R-:W-:Y:S03]  /*14950*/  IADD3 R226, R226, 0x1, RZ ;  /* 0x00000001e2e27810 */ /* 0x000fe60007ffe0ff */
[C---:B------:R-:W-:Y:S01]  /*14960*/  HMMA.16816.F32 R28, R148.reuse, R146, R28 ;  /* 0x00000092941c723c */ /* 0x040fe2000000181c */
[----:B------:R3:W-:Y:S07]  /*14970*/  @!P0 LDGSTS.E.BYPASS.LTC128B.128 [R176+0x5000], [R178.64+0x100], !P1 ;  /* 0x05000100b2b08fae */ /* 0x0007ee000c901d48 */
[C---:B------:R-:W-:Y:S01]  /*14980*/  HMMA.16816.F32 R32, R148.reuse, R160, R32 ;  /* 0x000000a09420723c */ /* 0x040fe20000001820 */
[----:B------:R-:W-:Y:S07]  /*14990*/  LDSM.16.M88.4 R152, [R186] ;  /* 0x00000000ba98783b */ /* 0x000fee0000000200 */
[----:B------:R-:W-:Y:S01]  /*149a0*/  HMMA.16816.F32 R36, R148, R162, R36 ;  /* 0x000000a29424723c */ /* 0x000fe20000001824 */
[----:B------:R-:W2:Y:S08]  /*149b0*/  LDSM.16.M88.4 R164, [R0] ;  /* 0x0000000000a4783b */ /* 0x000eb00000000200 */
[----:B------:R-:W4:Y:S08]  /*149c0*/  LDSM.16.M88.4 R168, [R0+0x800] ;  /* 0x0008000000a8783b */ /* 0x000f300000000200 */
[----:B------:R-:W5:Y:S08]  /*149d0*/  LDSM.16.M88.4 R156, [R0+0x1000] ;  /* 0x00100000009c783b */ /* 0x000f700000000200 */
[----:B------:R-:W0:Y:S08]  /*149e0*/  LDGDEPBAR ;  /* 0x00000000000079af */ /* 0x000e300000000000 */
[----:B-1----:R-:W1:Y:S01]  /*149f0*/  LDSM.16.M88.4 R172, [R0+0x1800] ;  /* 0x0018000000ac783b */ /* 0x002e620000000200 */
[C---:B--2---:R-:W-:Y:S07]  /*14a00*/  HMMA.16816.F32 R4, R152.reuse, R164, R4 ;  /* 0x000000a49804723c */ /* 0x044fee0000001804 */
[----:B------:R-:W-:Y:S01]  /*14a10*/  LDSM.16.M88.4 R144, [R185] ;  /* 0x00000000b990783b */ /* 0x000fe20000000200 */
[C---:B------:R-:W-:Y:S07]  /*14a20*/  HMMA.16816.F32 R12, R152.reuse, R166, R12 ;  /* 0x000000a6980c723c */ /* 0x040fee000000180c */
[----:B---3--:R-:W2:Y:S01]  /*14a30*/  LDSM.16.M88.4 R176, [R2] ;  /* 0x0000000002b0783b */ /* 0x008ea20000000200 */
[C---:B----4-:R-:W-:Y:S07]  /*14a40*/  HMMA.16816.F32 R16, R152.reuse, R168, R16 ;  /* 0x000000a89810723c */ /* 0x050fee0000001810 */
[----:B------:R-:W3:Y:S01]  /*14a50*/  LDSM.16.M88.4 R148, [R2+0x800] ;  /* 0x000800000294783b */ /* 0x000ee20000000200 */
[C---:B------:R-:W-:Y:S07]  /*14a60*/  HMMA.16816.F32 R20, R152.reuse, R170, R20 ;  /* 0x000000aa9814723c */ /* 0x040fee0000001814 */
[----:B------:R-:W4:Y:S01]  /*14a70*/  LDSM.16.M88.4 R160, [R2+0x1000] ;  /* 0x0010000002a0783b */ /* 0x000f220000000200 */
[C---:B-----5:R-:W-:Y:S07]  /*14a80*/  HMMA.16816.F32 R24, R152.reuse, R156, R24 ;  /* 0x0000009c9818723c */ /* 0x060fee0000001818 */
[----:B------:R-:W5:Y:S01]  /*14a90*/  LDSM.16.M88.4 R164, [R2+0x1800] ;  /* 0x0018000002a4783b */ /* 0x000f620000000200 */
[C---:B------:R-:W-:Y:S07]  /*14aa0*/  HMMA.16816.F32 R28, R152.reuse, R158, R28 ;  /* 0x0000009e981c723c */ /* 0x040fee000000181c */
[----:B------:R-:W-:Y:S01]  /*14ab0*/  LDSM.16.M88.4 R156, [R180+0x2000] ;  /* 0x00200000b49c783b */ /* 0x000fe20000000200 */
[C---:B-1----:R-:W-:Y:S07]  /*14ac0*/  HMMA.16816.F32 R32, R152.reuse, R172, R32 ;  /* 0x000000ac9820723c */ /* 0x042fee0000001820 */
[----:B------:R-:W-:Y:S01]  /*14ad0*/  LDSM.16.M88.4 R168, [R180+0x2800] ;  /* 0x00280000b4a8783b */ /* 0x000fe20000000200 */
[----:B------:R-:W-:Y:S07]  /*14ae0*/  HMMA.16816.F32 R36, R152, R174, R36 ;  /* 0x000000ae9824723c */ /* 0x000fee0000001824 */
[----:B------:R-:W1:Y:S01]  /*14af0*/  LDSM.16.M88.4 R152, [R190+0x4000] ;  /* 0x00400000be98783b */ /* 0x000e620000000200 */
[C---:B--2---:R-:W-:Y:S07]  /*14b00*/  HMMA.16816.F32 R4, R144.reuse, R176, R4 ;  /* 0x000000b09004723c */ /* 0x044fee0000001804 */
[----:B------:R-:W-:Y:S01]  /*14b10*/  LDSM.16.M88.4 R172, [R187+0x4000] ;  /* 0x00400000bbac783b */ /* 0x000fe20000000200 */
[C---:B------:R-:W-:Y:S07]  /*14b20*/  HMMA.16816.F32 R12, R144.reuse, R178, R12 ;  /* 0x000000b2900c723c */ /* 0x040fee000000180c */
[----:B------:R-:W-:Y:S01]  /*14b30*/  LDSM.16.M88.4 R176, [R8+0x2000] ;  /* 0x0020000008b0783b */ /* 0x000fe20000000200 */
[C---:B---3--:R-:W-:Y:S08]  /*14b40*/  HMMA.16816.F32 R16, R144.reuse, R148, R16 ;  /* 0x000000949010723c */ /* 0x048ff00000001810 */
[C---:B------:R-:W-:Y:S01]  /*14b50*/  HMMA.16816.F32 R20, R144.reuse, R150, R20 ;  /* 0x000000969014723c */ /* 0x040fe20000001814 */
[----:B------:R-:W2:Y:S07]  /*14b60*/  LDSM.16.M88.4 R148, [R180+0x3000] ;  /* 0x00300000b494783b */ /* 0x000eae0000000200 */
[C---:B----4-:R-:W-:Y:S08]  /*14b70*/  HMMA.16816.F32 R24, R144.reuse, R160, R24 ;  /* 0x000000a09018723c */ /* 0x050ff00000001818 */
[C---:B------:R-:W-:Y:S01]  /*14b80*/  HMMA.16816.F32 R28, R144.reuse, R162, R28 ;  /* 0x000000a2901c723c */ /* 0x040fe2000000181c */
[----:B------:R-:W3:Y:S07]  /*14b90*/  LDSM.16.M88.4 R160, [R180+0x3800] ;  /* 0x00380000b4a0783b */ /* 0x000eee0000000200 */
[C---:B-----5:R-:W-:Y:S08]  /*14ba0*/  HMMA.16816.F32 R32, R144.reuse, R164, R32 ;  /* 0x000000a49020723c */ /* 0x060ff00000001820 */
[----:B------:R-:W-:Y:S01]  /*14bb0*/  HMMA.16816.F32 R36, R144, R166, R36 ;  /* 0x000000a69024723c */ /* 0x000fe20000001824 */
[----:B------:R-:W4:Y:S07]  /*14bc0*/  LDSM.16.M88.4 R144, [R8+0x2800] ;  /* 0x002800000890783b */ /* 0x000f2e0000000200 */
[C---:B-1----:R-:W-:Y:S01]  /*14bd0*/  HMMA.16816.F32 R4, R152.reuse, R156, R4 ;  /* 0x0000009c9804723c */ /* 0x042fe20000001804 */
[----:B------:R-:W-:Y:S07]  /*14be0*/  LDSM.16.M88.4 R164, [R8+0x3800] ;  /* 0x0038000008a4783b */ /* 0x000fee0000000200 */
        /* <DEDUP_REMOVED lines=34> */
[C---:B-1----:R-:W-:Y:S08]  /*14e10*/  HMMA.16816.F32 R32, R148.reuse, R156, R32 ;  /* 0x0000009c9420723c */ /* 0x042ff00000001820 */
[----:B------:R-:W-:Y:S01]  /*14e20*/  HMMA.16816.F32 R36, R148, R158, R36 ;  /* 0x0000009e9424723c */ /* 0x000fe20000001824 */
[----:B------:R-:W-:Y:S07]  /*14e30*/  LDSM.16.M88.4 R148, [R190+0x8000] ;  /* 0x00800000be94783b */ /* 0x000fee0000000200 */
[C---:B------:R-:W-:Y:S01]  /*14e40*/  HMMA.16816.F32 R4, R160.reuse, R176, R4 ;  /* 0x000000b0a004723c */ /* 0x040fe20000001804 */
[----:B------:R-:W1:Y:S07]  /*14e50*/  LDSM.16.M88.4 R156, [R180+0x4000] ;  /* 0x00400000b49c783b */ /* 0x000e6e0000000200 */
[C---:B------:R-:W-:Y:S01]  /*14e60*/  HMMA.16816.F32 R12, R160.reuse, R178, R12 ;  /* 0x000000b2a00c723c */ /* 0x040fe2000000180c */
[----:B------:R-:W-:Y:S07]  /*14e70*/  LDSM.16.M88.4 R176, [R8+0x4000] ;  /* 0x0040000008b0783b */ /* 0x000fee0000000200 */
[C---:B-----5:R-:W-:Y:S08]  /*14e80*/  HMMA.16816.F32 R16, R160.reuse, R164, R16 ;  /* 0x000000a4a010723c */ /* 0x060ff00000001810 */
[C---:B------:R-:W-:Y:S01]  /*14e90*/  HMMA.16816.F32 R20, R160.reuse, R166, R20 ;  /* 0x000000a6a014723c */ /* 0x040fe20000001814 */
[----:B------:R-:W4:Y:S07]  /*14ea0*/  LDSM.16.M88.4 R164, [R180+0x5800] ;  /* 0x00580000b4a4783b */ /* 0x000f2e0000000200 */
[C---:B--2---:R-:W-:Y:S01]  /*14eb0*/  HMMA.16816.F32 R24, R160.reuse, R152, R24 ;  /* 0x00000098a018723c */ /* 0x044fe20000001818 */
[----:B------:R-:W-:Y:S07]  /*14ec0*/  LDSM.16.M88.4 R180, [R2+0x4000] ;  /* 0x0040000002b4783b */ /* 0x000fee0000000200 */
[C---:B------:R-:W-:Y:S01]  /*14ed0*/  HMMA.16816.F32 R28, R160.reuse, R154, R28 ;  /* 0x0000009aa01c723c */ /* 0x040fe2000000181c */
[----:B------:R-:W2:Y:S07]  /*14ee0*/  LDSM.16.M88.4 R152, [R187+0x8000] ;  /* 0x00800000bb98783b */ /* 0x000eae0000000200 */
[C---:B---3--:R-:W-:Y:S08]  /*14ef0*/  HMMA.16816.F32 R32, R160.reuse, R144, R32 ;  /* 0x00000090a020723c */ /* 0x048ff00000001820 */
[----:B------:R-:W-:Y:S01]  /*14f00*/  HMMA.16816.F32 R36, R160, R146, R36 ;  /* 0x00000092a024723c */ /* 0x000fe20000001824 */
[----:B------:R-:W3:Y:S07]  /*14f10*/  LDSM.16.M88.4 R144, [R8+0x4800] ;  /* 0x004800000890783b */ /* 0x000eee0000000200 */
[C---:B-1----:R-:W-:Y:S01]  /*14f20*/  HMMA.16816.F32 R4, R148.reuse, R156, R4 ;  /* 0x0000009c9404723c */ /* 0x042fe20000001804 */
[----:B------:R-:W-:Y:S07]  /*14f30*/  LDSM.16.M88.4 R160, [R8+0x5800] ;  /* 0x0058000008a0783b */ /* 0x000fee0000000200 */
[C---:B------:R-:W-:Y:S01]  /*14f40*/  HMMA.16816.F32 R12, R148.reuse, R158, R12 ;  /* 0x0000009e940c723c */ /* 0x040fe2000000180c */
[----:B------:R-:W1:Y:S07]  /*14f50*/  LDSM.16.M88.4 R156, [R8+0x5000] ;  /* 0x00500000089c783b */ /* 0x000e6e0000000200 */
        /* <DEDUP_REMOVED lines=40> */
[----:B------:R-:W-:Y:S04]  /*151e0*/  FMNMX.FTZ R153, R5, R0, !PT ;  /* 0x0000000005997209 */ /* 0x000fe80007810000 */
        /* <DEDUP_REMOVED lines=38> */
[----:B-1----:R-:W-:Y:S05]  /*15450*/  FMNMX.FTZ R2, R149, R2, !PT ;  /* 0x0000000295027209 */ /* 0x002fea0007810000 */
[C---:B------:R-:W-:Y:S02]  /*15460*/  FMUL.FTZ R176, R2.reuse, c[0x0][0x2d0] ;  /* 0x0000b40002b07a20 */ /* 0x040fe40000410000 */
[----:B------:R-:W-:Y:S02]  /*15470*/  FADD.FTZ R9, -R2, R9 ;  /* 0x0000000902097221 */ /* 0x000fe40000010100 */
[--C-:B------:R-:W-:Y:S01]  /*15480*/  FFMA.FTZ R169, R12, c[0x0][0x2d0], -R176.reuse ;  /* 0x0000b4000ca97a23 */ /* 0x100fe200000108b0 */
[----:B--2---:R-:W-:Y:S01]  /*15490*/  FMNMX.FTZ R0, R147, R0, !PT ;  /* 0x0000000093007209 */ /* 0x004fe20007810000 */
[----:B------:R-:W-:Y:S02]  /*154a0*/  IMAD R12, R191, 0x6000, RZ ;  /* 0x00006000bf0c7824 */ /* 0x000fe400078e02ff */
[----:B------:R-:W-:Y:S02]  /*154b0*/  FMUL.FTZ R8, R9, c[0x0][0x2d0] ;  /* 0x0000b40009087a20 */ /* 0x000fe40000410000 */
[----:B------:R-:W-:Y:S01]  /*154c0*/  FADD.FTZ R9, -R0, R3 ;  /* 0x0000000300097221 */ /* 0x000fe20000010100 */
[----:B------:R-:W-:Y:S01]  /*154d0*/  IADD3 R166, R184, R12, RZ ;  /* 0x0000000cb8a67210 */ /* 0x000fe20007ffe0ff */
[----:B------:R-:W-:Y:S01]  /*154e0*/  FMUL.FTZ R175, R0, c[0x0][0x2d0] ;  /* 0x0000b40000af7a20 */ /* 0x000fe20000410000 */
[----:B------:R-:W-:Y:S01]  /*154f0*/  MUFU.EX2 R169, R169 ;  /* 0x000000a900a97308 */ /* 0x000fe20000000800 */
[----:B------:R-:W-:Y:S01]  /*15500*/  FMUL.FTZ R3, R9, c[0x0][0x2d0] ;  /* 0x0000b40009037a20 */ /* 0x000fe20000410000 */
[----:B------:R-:W-:Y:S01]  /*15510*/  IADD3 R9, R189, R166, RZ ;  /* 0x000000a6bd097210 */ /* 0x000fe20007ffe0ff */
[----:B------:R-:W1:Y:S01]  /*15520*/  LDSM.16.MT88.4 R144, [R166] ;  /* 0x00000000a690783b */ /* 0x000e620000004200 */
[--C-:B------:R-:W-:Y:S01]  /*15530*/  FFMA.FTZ R167, R4, c[0x0][0x2d0], -R176.reuse ;  /* 0x0000b40004a77a23 */ /* 0x100fe200000108b0 */
[----:B------:R-:W-:Y:S01]  /*15540*/  IADD3 R164, R139, R12, RZ ;  /* 0x0000000c8ba47210 */ /* 0x000fe20007ffe0ff */
[--C-:B------:R-:W-:Y:S02]  /*15550*/  FFMA.FTZ R168, R5, c[0x0][0x2d0], -R176.reuse ;  /* 0x0000b40005a87a23 */ /* 0x100fe400000108b0 */
[--C-:B------:R-:W-:Y:S01]  /*15560*/  FFMA.FTZ R170, R13, c[0x0][0x2d0], -R176.reuse ;  /* 0x0000b4000daa7a23 */ /* 0x100fe200000108b0 */
[----:B------:R-:W-:Y:S01]  /*15570*/  IADD3 R165, R189, R164, RZ ;  /* 0x000000a4bda57210 */ /* 0x000fe20007ffe0ff */
[--C-:B------:R-:W-:Y:S01]  /*15580*/  FFMA.FTZ R171, R6, c[0x0][0x2d0], -R175.reuse ;  /* 0x0000b40006ab7a23 */ /* 0x100fe200000108af */
[----:B------:R-:W2:Y:S01]  /*15590*/  MUFU.EX2 R8, R8 ;  /* 0x0000000800087308 */ /* 0x000ea20000000800 */
[--C-:B------:R-:W-:Y:S01]  /*155a0*/  FFMA.FTZ R172, R7, c[0x0][0x2d0], -R175.reuse ;  /* 0x0000b40007ac7a23 */ /* 0x100fe200000108af */
[----:B------:R-:W3:Y:S01]  /*155b0*/  LDSM.16.MT88.4 R148, [R9] ;  /* 0x000000000994783b */ /* 0x000ee20000004200 */
[--C-:B------:R-:W-:Y:S02]  /*155c0*/  FFMA.FTZ R173, R14, c[0x0][0x2d0], -R175.reuse ;  /* 0x0000b4000ead7a23 */ /* 0x100fe400000108af */
[--C-:B------:R-:W-:Y:S02]  /*155d0*/  FFMA.FTZ R174, R15, c[0x0][0x2d0], -R175.reuse ;  /* 0x0000b4000fae7a23 */ /* 0x100fe400000108af */
[--C-:B------:R-:W-:Y:S02]  /*155e0*/  FFMA.FTZ R177, R16, c[0x0][0x2d0], -R176.reuse ;  /* 0x0000b40010b17a23 */ /* 0x100fe400000108b0 */
[--C-:B------:R-:W-:Y:S01]  /*155f0*/  FFMA.FTZ R178, R17, c[0x0][0x2d0], -R176.reuse ;  /* 0x0000b40011b27a23 */ /* 0x100fe200000108b0 */
[----:B------:R-:W4:Y:S01]  /*15600*/  MUFU.EX2 R3, R3 ;  /* 0x0000000300037308 */ /* 0x000f220000000800 */
[----:B------:R-:W5:Y:S01]  /*15610*/  LDSM.16.MT88.4 R152, [R164] ;  /* 0x00000000a498783b */ /* 0x000f620000004200 */
[--C-:B------:R-:W-:Y:S02]  /*15620*/  FFMA.FTZ R181, R18, c[0x0][0x2d0], -R175.reuse ;  /* 0x0000b40012b57a23 */ /* 0x100fe400000108af */
[--C-:B------:R-:W-:Y:S02]  /*15630*/  FFMA.FTZ R182, R19, c[0x0][0x2d0], -R175.reuse ;  /* 0x0000b40013b67a23 */ /* 0x100fe400000108af */
[--C-:B------:R-:W-:Y:S02]  /*15640*/  FFMA.FTZ R179, R20, c[0x0][0x2d0], -R176.reuse ;  /* 0x0000b40014b37a23 */ /* 0x100fe400000108b0 */
[----:B------:R-:W-:Y:S01]  /*15650*/  FFMA.FTZ R180, R21, c[0x0][0x2d0], -R176 ;  /* 0x0000b40015b47a23 */ /* 0x000fe200000108b0 */
[----:B------:R-:W-:Y:S01]  /*15660*/  LDSM.16.MT88.4 R16, [R165+0x4000] ;  /* 0x00400000a510783b */ /* 0x000fe20000004200 */
[----:B------:R-:W-:Y:S01]  /*15670*/  MUFU.EX2 R167, R167 ;  /* 0x000000a700a77308 */ /* 0x000fe20000000800 */
[--C-:B------:R-:W-:Y:S02]  /*15680*/  FFMA.FTZ R183, R22, c[0x0][0x2d0], -R175.reuse ;  /* 0x0000b40016b77a23 */ /* 0x100fe400000108af */
[--C-:B------:R-:W-:Y:S02]  /*15690*/  FFMA.FTZ R194, R23, c[0x0][0x2d0], -R175.reuse ;  /* 0x0000b40017c27a23 */ /* 0x100fe400000108af */
[C---:B--2---:R-:W-:Y:S02]  /*156a0*/  FMUL.FTZ R4, R8.reuse, R132 ;  /* 0x0000008408047220 */ /* 0x044fe40000410000 */
[C---:B------:R-:W-:Y:S01]  /*156b0*/  FMUL.FTZ R5, R8.reuse, R133 ;  /* 0x0000008508057220 */ /* 0x040fe20000410000 */
[----:B------:R-:W-:Y:S01]  /*156c0*/  LDSM.16.MT88.4 R20, [R9+0x800] ;  /* 0x000800000914783b */ /* 0x000fe20000004200 */
[C---:B------:R-:W-:Y:S01]  /*156d0*/  FMUL.FTZ R12, R8.reuse, R128 ;  /* 0x00000080080c7220 */ /* 0x040fe20000410000 */
[----:B------:R-:W2:Y:S01]  /*156e0*/  MUFU.EX2 R168, R168 ;  /* 0x000000a800a87308 */ /* 0x000ea20000000800 */
[C---:B------:R-:W-:Y:S02]  /*156f0*/  FMUL.FTZ R13, R8.reuse, R129 ;  /* 0x00000081080d7220 */ /* 0x040fe40000410000 */
[C---:B------:R-:W-:Y:S02]  /*15700*/  FMUL.FTZ R104, R8.reuse, R104 ;  /* 0x0000006808687220 */ /* 0x040fe40000410000 */
[C---:B----4-:R-:W-:Y:S01]  /*15710*/  FMUL.FTZ R6, R3.reuse, R134 ;  /* 0x0000008603067220 */ /* 0x050fe20000410000 */
[----:B------:R-:W-:Y:S01]  /*15720*/  LDSM.16.MT88.4 R156, [R9+0x2800] ;  /* 0x00280000099c783b */ /* 0x000fe20000004200 */
[C---:B------:R-:W-:Y:S02]  /*15730*/  FMUL.FTZ R7, R3.reuse, R135 ;  /* 0x0000008703077220 */ /* 0x040fe40000410000 */
[C---:B------:R-:W-:Y:S01]  /*15740*/  FMUL.FTZ R14, R3.reuse, R130 ;  /* 0x00000082030e7220 */ /* 0x040fe20000410000 */
[----:B------:R-:W4:Y:S01]  /*15750*/  MUFU.EX2 R170, R170 ;  /* 0x000000aa00aa7308 */ /* 0x000f220000000800 */
[C---:B------:R-:W-:Y:S02]  /*15760*/  FMUL.FTZ R15, R3.reuse, R131 ;  /* 0x00000083030f7220 */ /* 0x040fe40000410000 */
[C---:B------:R-:W-:Y:S01]  /*15770*/  FMUL.FTZ R105, R8.reuse, R105 ;  /* 0x0000006908697220 */ /* 0x040fe20000410000 */
[----:B------:R-:W1:Y:S01]  /*15780*/  LDSM.16.MT88.4 R128, [R165] ;  /* 0x00000000a580783b */ /* 0x000e620000004200 */
[C---:B------:R-:W-:Y:S02]  /*15790*/  FMUL.FTZ R106, R3.reuse, R106 ;  /* 0x0000006a036a7220 */ /* 0x040fe40000410000 */
[C---:B------:R-:W-:Y:S02]  /*157a0*/  FMUL.FTZ R107, R3.reuse, R107 ;  /* 0x0000006b036b7220 */ /* 0x040fe40000410000 */
[C---:B------:R-:W-:Y:S01]  /*157b0*/  FMUL.FTZ R108, R8.reuse, R108 ;  /* 0x0000006c086c7220 */ /* 0x040fe20000410000 */
[----:B------:R-:W-:Y:S01]  /*157c0*/  MUFU.EX2 R171, R171 ;  /* 0x000000ab00ab7308 */ /* 0x000fe20000000800 */
[----:B------:R-:W-:Y:S01]  /*157d0*/  FMUL.FTZ R109, R8, R109 ;  /* 0x0000006d086d7220 */ /* 0x000fe20000410000 */
[----:B------:R-:W-:Y:S01]  /*157e0*/  LDSM.16.MT88.4 R160, [R164+0x2800] ;  /* 0x00280000a4a0783b */ /* 0x000fe20000004200 */
[C---:B------:R-:W-:Y:S01]  /*157f0*/  FMUL.FTZ R110, R3.reuse, R110 ;  /* 0x0000006e036e7220 */ /* 0x040fe20000410000 */
[----:B--2---:R-:W-:Y:S01]  /*15800*/  F2FP.PACK_AB R132, R168, R167 ;  /* 0x000000a7a884723e */ /* 0x004fe200000000ff */
[C---:B------:R-:W-:Y:S02]  /*15810*/  FMUL.FTZ R111, R3.reuse, R111 ;  /* 0x0000006f036f7220 */ /* 0x040fe40000410000 */
[C---:B------:R-:W-:Y:S02]  /*15820*/  FMUL.FTZ R112, R8.reuse, R112 ;  /* 0x0000007008707220 */ /* 0x040fe40000410000 */
[----:B------:R-:W-:Y:S01]  /*15830*/  FMUL.FTZ R113, R8, R113 ;  /* 0x0000007108717220 */ /* 0x000fe20000410000 */
[----:B------:R-:W2:Y:S01]  /*15840*/  MUFU.EX2 R172, R172 ;  /* 0x000000ac00ac7308 */ /* 0x000ea20000000800 */
[C---:B------:R-:W-:Y:S02]  /*15850*/  FMUL.FTZ R114, R3.reuse, R114 ;  /* 0x0000007203727220 */ /* 0x040fe40000410000 */
[C---:B------:R-:W-:Y:S01]  /*15860*/  FMUL.FTZ R115, R3.reuse, R115 ;  /* 0x0000007303737220 */ /* 0x040fe20000410000 */
        /* <DEDUP_REMOVED lines=10> */
[----:B------:R-:W4:Y:S01]  /*15910*/  MUFU.EX2 R174, R174 ;  /* 0x000000ae00ae7308 */ /* 0x000f220000000800 */
        /* <DEDUP_REMOVED lines=14> */
[----:B------:R-:W-:Y:S01]  /*15a00*/  FMUL.FTZ R47, R3, R47 ;  /* 0x0000002f032f7220 */ /* 0x000fe20000410000 */
[----:B----4-:R-:W-:Y:S01]  /*15a10*/  F2FP.PACK_AB R135, R174, R173 ;  /* 0x000000adae87723e */ /* 0x010fe200000000ff */
[--C-:B------:R-:W-:Y:S02]  /*15a20*/  FFMA.FTZ R231, R34, c[0x0][0x2d0], -R175.reuse ;  /* 0x0000b40022e77a23 */ /* 0x100fe400000108af */
[----:B------:R-:W-:Y:S02]  /*15a30*/  FFMA.FTZ R232, R35, c[0x0][0x2d0], -R175 ;  /* 0x0000b40023e87a23 */ /* 0x000fe400000108af */
        /* <DEDUP_REMOVED lines=18> */
[----:B------:R-:W4:Y:S01]  /*15b60*/  MUFU.EX2 R182, R182 ;  /* 0x000000b600b67308 */ /* 0x000f220000000800 */
[C---:B-----5:R-:W-:Y:S04]  /*15b70*/  HMMA.16816.F32 R112, R132.reuse, R152, R112 ;  /* 0x000000988470723c */ /* 0x060fe80000001870 */
[C---:B------:R-:W-:Y:S02]  /*15b80*/  FMUL.FTZ R57, R8.reuse, R57 ;  /* 0x0000003908397220 */ /* 0x040fe40000410000 */
[C---:B------:R-:W-:Y:S02]  /*15b90*/  FMUL.FTZ R58, R3.reuse, R58 ;  /* 0x0000003a033a7220 */ /* 0x040fe40000410000 */
[C---:B------:R-:W-:Y:S01]  /*15ba0*/  HMMA.16816.F32 R116, R132.reuse, R154, R116 ;  /* 0x0000009a8474723c */ /* 0x040fe20000001874 */
[----:B------:R-:W-:Y:S01]  /*15bb0*/  LDSM.16.MT88.4 R152, [R166+0x2800] ;  /* 0x00280000a698783b */ /* 0x000fe20000004200 */
[----:B------:R-:W-:Y:S02]  /*15bc0*/  MUFU.EX2 R183, R183 ;  /* 0x000000b700b77308 */ /* 0x000fe40000000800 */
[C---:B------:R-:W-:Y:S02]  /*15bd0*/  FMUL.FTZ R59, R3.reuse, R59 ;  /* 0x0000003b033b7220 */ /* 0x040fe40000410000 */
[C---:B------:R-:W-:Y:S02]  /*15be0*/  FMUL.FTZ R60, R8.reuse, R60 ;  /* 0x0000003c083c7220 */ /* 0x040fe40000410000 */
[C---:B------:R-:W-:Y:S04]  /*15bf0*/  HMMA.16816.F32 R120, R132.reuse, R128, R120 ;  /* 0x000000808478723c */ /* 0x040fe80000001878 */
[C---:B------:R-:W-:Y:S01]  /*15c00*/  FMUL.FTZ R61, R8.reuse, R61 ;  /* 0x0000003d083d7220 */ /* 0x040fe20000410000 */
[----:B------:R-:W5:Y:S01]  /*15c10*/  MUFU.EX2 R194, R194 ;  /* 0x000000c200c27308 */ /* 0x000f620000000800 */
[C---:B------:R-:W-:Y:S02]  /*15c20*/  FMUL.FTZ R62, R3.reuse, R62 ;  /* 0x0000003e033e7220 */ /* 0x040fe40000410000 */
[C---:B------:R-:W-:Y:S01]  /*15c30*/  HMMA.16816.F32 R124, R132.reuse, R130, R124 ;  /* 0x00000082847c723c */ /* 0x040fe2000000187c */
[----:B------:R-:W2:Y:S03]  /*15c40*/  LDSM.16.MT88.4 R128, [R164+0x2000] ;  /* 0x00200000a480783b */ /* 0x000ea60000004200 */
        /* <DEDUP_REMOVED lines=19> */
[C---:B--2---:R-:W-:Y:S03]  /*15d80*/  HMMA.16816.F32 R56, R132.reuse, R128, R56 ;  /* 0x000000808438723c */ /* 0x044fe60000001838 */
[C---:B------:R-:W-:Y:S02]  /*15d90*/  FMUL.FTZ R74, R3.reuse, R74 ;  /* 0x0000004a034a7220 */ /* 0x040fe40000410000 */
[C---:B------:R-:W-:Y:S02]  /*15da0*/  FMUL.FTZ R75, R3.reuse, R75 ;  /* 0x0000004b034b7220 */ /* 0x040fe40000410000 */
[C---:B------:R-:W-:Y:S01]  /*15db0*/  FMUL.FTZ R76, R8.reuse, R76 ;  /* 0x0000004c084c7220 */ /* 0x040fe20000410000 */
[C---:B------:R-:W-:Y:S01]  /*15dc0*/  HMMA.16816.F32 R60, R132.reuse, R130, R60 ;  /* 0x00000082843c723c */ /* 0x040fe2000000183c */
[----:B------:R-:W2:Y:S03]  /*15dd0*/  LDSM.16.MT88.4 R128, [R9+0x4000] ;  /* 0x004000000980783b */ /* 0x000ea60000004200 */
        /* <DEDUP_REMOVED lines=13> */
[----:B------:R-:W-:Y:S03]  /*15eb0*/  LDSM.16.MT88.4 R148, [R165+0x800] ;  /* 0x00080000a594783b */ /* 0x000fe60000004200 */
        /* <DEDUP_REMOVED lines=22> */
[----:B------:R-:W-:Y:S03]  /*16020*/  FMUL.FTZ R101, R8, R101 ;  /* 0x0000006508657220 */ /* 0x000fe60000410000 */
[C---:B------:R-:W-:Y:S03]  /*16030*/  HMMA.16816.F32 R96, R132.reuse, R16, R96 ;  /* 0x000000108460723c */ /* 0x040fe60000001860 */
[C---:B------:R-:W-:Y:S02]  /*16040*/  FMUL.FTZ R102, R3.reuse, R102 ;  /* 0x0000006603667220 */ /* 0x040fe40000410000 */
[C---:B------:R-:W-:Y:S02]  /*16050*/  FMUL.FTZ R103, R3.reuse, R103 ;  /* 0x0000006703677220 */ /* 0x040fe40000410000 */
[----:B------:R-:W-:Y:S01]  /*16060*/  F2FP.PACK_AB R16, R178, R177 ;  /* 0x000000b1b210723e */ /* 0x000fe200000000ff */
[----:B------:R-:W-:Y:S01]  /*16070*/  FFMA.FTZ R167, R8, R227, R167 ;  /* 0x000000e308a77223 */ /* 0x000fe200000100a7 */
[----:B----4-:R-:W-:Y:S03]  /*16080*/  F2FP.PACK_AB R17, R182, R181 ;  /* 0x000000b5b611723e */ /* 0x010fe600000000ff */
[----:B------:R-:W-:Y:S01]  /*16090*/  HMMA.16816.F32 R100, R132, R18, R100 ;  /* 0x000000128464723c */ /* 0x000fe20000001864 */
[----:B------:R-:W3:Y:S02]  /*160a0*/  LDSM.16.MT88.4 R132, [R165+0x2800] ;  /* 0x00280000a584783b */ /* 0x000ee40000004200 */
[----:B------:R-:W-:Y:S02]  /*160b0*/  FFMA.FTZ R171, R3, R230, R171 ;  /* 0x000000e603ab7223 */ /* 0x000fe400000100ab */
[----:B------:R-:W-:Y:S02]  /*160c0*/  FADD.FTZ R168, R168, R167 ;  /* 0x000000a7a8a87221 */ /* 0x000fe40000010000 */
[----:B------:R-:W-:Y:S01]  /*160d0*/  F2FP.PACK_AB R18, R180, R179 ;  /* 0x000000b3b412723e */ /* 0x000fe200000000ff */
[----:B------:R-:W-:Y:S01]  /*160e0*/  FADD.FTZ R172, R172, R171 ;  /* 0x000000abacac7221 */ /* 0x000fe20000010000 */
[----:B-----5:R-:W-:Y:S03]  /*160f0*/  F2FP.PACK_AB R19, R194, R183 ;  /* 0x000000b7c213723e */ /* 0x020fe600000000ff */
        /* <DEDUP_REMOVED lines=31> */
[--C-:B------:R-:W-:Y:S03]  /*162f0*/  FFMA.FTZ R155, R29, c[0x0][0x2d0], -R176.reuse ;  /* 0x0000b4001d9b7a23 */ /* 0x100fe600000108b0 */
[--C-:B------:R-:W-:Y:S01]  /*16300*/  FFMA.FTZ R156, R26, c[0x0][0x2d0], -R175.reuse ;  /* 0x0000b4001a9c7a23 */ /* 0x100fe200000108af */
[C---:B------:R-:W-:Y:S01]  /*16310*/  HMMA.16816.F32 R52, R16.reuse, R158, R52 ;  /* 0x0000009e1034723c */ /* 0x040fe20000001834 */
[----:B------:R-:W4:Y:S03]  /*16320*/  MUFU.EX2 R153, R153 ;  /* 0x0000009900997308 */ /* 0x000f260000000800 */
        /* <DEDUP_REMOVED lines=10> */
[----:B------:R-:W5:Y:S01]  /*163d0*/  MUFU.EX2 R155, R155 ;  /* 0x0000009b009b7308 */ /* 0x000f620000000800 */
[----:B------:R-:W-:Y:S01]  /*163e0*/  LDSM.16.MT88.4 R32, [R164+0x1800] ;  /* 0x00180000a420783b */ /* 0x000fe20000004200 */
[--C-:B------:R-:W-:Y:S01]  /*163f0*/  FFMA.FTZ R162, R36, c[0x0][0x2d0], -R176.reuse ;  /* 0x0000b40024a27a23 */ /* 0x100fe200000108b0 */
[C---:B---3--:R-:W-:Y:S04]  /*16400*/  HMMA.16816.F32 R64, R16.reuse, R132, R64 ;  /* 0x000000841040723c */ /* 0x048fe80000001840 */
[----:B------:R-:W-:Y:S03]  /*16410*/  FFMA.FTZ R176, R37, c[0x0][0x2d0], -R176 ;  /* 0x0000b40025b07a23 */ /* 0x000fe600000108b0 */
[----:B------:R-:W-:Y:S01]  /*16420*/  MUFU.EX2 R156, R156 ;  /* 0x0000009c009c7308 */ /* 0x000fe20000000800 */
[C---:B------:R-:W-:Y:S01]  /*16430*/  HMMA.16816.F32 R68, R16.reuse, R134, R68 ;  /* 0x000000861044723c */ /* 0x040fe20000001844 */
[----:B------:R-:W3:Y:S07]  /*16440*/  LDSM.16.MT88.4 R132, [R165+0x4800] ;  /* 0x00480000a584783b */ /* 0x000eee0000004200 */
[C---:B--2---:R-:W-:Y:S01]  /*16450*/  HMMA.16816.F32 R72, R16.reuse, R20, R72 ;  /* 0x000000141048723c */ /* 0x044fe20000001848 */
[----:B------:R-:W2:Y:S07]  /*16460*/  MUFU.EX2 R157, R157 ;  /* 0x0000009d009d7308 */ /* 0x000eae0000000800 */
[C---:B------:R-:W-:Y:S01]  /*16470*/  HMMA.16816.F32 R76, R16.reuse, R22, R76 ;  /* 0x00000016104c723c */ /* 0x040fe2000000184c */
[----:B------:R-:W2:Y:S02]  /*16480*/  LDSM.16.MT88.4 R20, [R166+0x1000] ;  /* 0x00100000a614783b */ /* 0x000ea40000004200 */
[----:B------:R-:W-:Y:S05]  /*16490*/  MUFU.EX2 R158, R158 ;  /* 0x0000009e009e7308 */ /* 0x000fea0000000800 */
[C---:B------:R-:W-:Y:S05]  /*164a0*/  HMMA.16816.F32 R80, R16.reuse, R128, R80 ;  /* 0x000000801050723c */ /* 0x040fea0000001850 */
[----:B------:R-:W2:Y:S03]  /*164b0*/  MUFU.EX2 R159, R159 ;  /* 0x0000009f009f7308 */ /* 0x000ea60000000800 */
[C---:B------:R-:W-:Y:S01]  /*164c0*/  HMMA.16816.F32 R84, R16.reuse, R130, R84 ;  /* 0x000000821054723c */ /* 0x040fe20000001854 */
[----:B------:R-:W2:Y:S06]  /*164d0*/  LDSM.16.MT88.4 R128, [R165+0x1000] ;  /* 0x00100000a580783b */ /* 0x000eac0000004200 */
[----:B------:R-:W-:Y:S01]  /*164e0*/  MUFU.EX2 R160, R160 ;  /* 0x000000a000a07308 */ /* 0x000fe20000000800 */
[C---:B-1----:R-:W-:Y:S08]  /*164f0*/  HMMA.16816.F32 R88, R16.reuse, R144, R88 ;  /* 0x000000901058723c */ /* 0x042ff00000001858 */
[C---:B------:R-:W-:Y:S01]  /*16500*/  HMMA.16816.F32 R92, R16.reuse, R146, R92 ;  /* 0x00000092105c723c */ /* 0x040fe2000000185c */
[----:B------:R-:W-:Y:S01]  /*16510*/  LDSM.16.MT88.4 R144, [R9+0x3000] ;  /* 0x003000000990783b */ /* 0x000fe20000004200 */
[----:B------:R-:W1:Y:S06]  /*16520*/  MUFU.EX2 R161, R161 ;  /* 0x000000a100a17308 */ /* 0x000e6c0000000800 */
[C---:B---3--:R-:W-:Y:S04]  /*16530*/  HMMA.16816.F32 R96, R16.reuse, R132, R96 ;  /* 0x000000841060723c */ /* 0x048fe80000001860 */
[----:B------:R-:W-:Y:S04]  /*16540*/  MUFU.EX2 R162, R162 ;  /* 0x000000a200a27308 */ /* 0x000fe80000000800 */
[----:B------:R-:W-:Y:S01]  /*16550*/  HMMA.16816.F32 R100, R16, R134, R100 ;  /* 0x000000861064723c */ /* 0x000fe20000001864 */
[----:B------:R-:W3:Y:S05]  /*16560*/  LDSM.16.MT88.4 R132, [R166+0x3000] ;  /* 0x00300000a684783b */ /* 0x000eea0000004200 */
[----:B------:R-:W1:Y:S01]  /*16570*/  MUFU.EX2 R163, R176 ;  /* 0x000000b000a37308 */ /* 0x000e620000000800 */
[----:B----4-:R-:W-:Y:S01]  /*16580*/  F2FP.PACK_AB R16, R153, R152 ;  /* 0x000000989910723e */ /* 0x010fe200000000ff */
[----:B------:R-:W-:Y:S01]  /*16590*/  FADD.FTZ R152, R152, R179 ;  /* 0x000000b398987221 */ /* 0x000fe20000010000 */
[----:B-----5:R-:W-:Y:S03]  /*165a0*/  F2FP.PACK_AB R18, R155, R154 ;  /* 0x0000009a9b12723e */ /* 0x020fe600000000ff */
[----:B--2---:R-:W-:Y:S01]  /*165b0*/  F2FP.PACK_AB R17, R157, R156 ;  /* 0x0000009c9d11723e */ /* 0x004fe200000000ff */
[----:B------:R-:W-:Y:S01]  /*165c0*/  FADD.FTZ R156, R156, R183 ;  /* 0x000000b79c9c7221 */ /* 0x000fe20000010000 */
[----:B------:R-:W-:Y:S01]  /*165d0*/  F2FP.PACK_AB R19, R159, R158 ;  /* 0x0000009e9f13723e */ /* 0x000fe200000000ff */
[----:B------:R-:W-:Y:S02]  /*165e0*/  FADD.FTZ R153, R153, R152 ;  /* 0x0000009899997221 */ /* 0x000fe40000010000 */
[----:B------:R-:W-:Y:S02]  /*165f0*/  FADD.FTZ R157, R157, R156 ;  /* 0x0000009c9d9d7221 */ /* 0x000fe40000010000 */
[----:B------:R-:W-:Y:S02]  /*16600*/  FADD.FTZ R154, R154, R153 ;  /* 0x000000999a9a7221 */ /* 0x000fe40000010000 */
[C---:B------:R-:W-:Y:S03]  /*16610*/  HMMA.16816.F32 R4, R16.reuse, R20, R4 ;  /* 0x000000141004723c */ /* 0x040fe60000001804 */
[----:B------:R-:W-:Y:S02]  /*16620*/  FADD.FTZ R158, R158, R157 ;  /* 0x0000009d9e9e7221 */ /* 0x000fe40000010000 */
[----:B------:R-:W-:Y:S02]  /*16630*/  FADD.FTZ R155, R155, R154 ;  /* 0x0000009a9b9b7221 */ /* 0x000fe40000010000 */
[----:B------:R-:W-:Y:S01]  /*16640*/  FADD.FTZ R158, R159, R158 ;  /* 0x0000009e9f9e7221 */ /* 0x000fe20000010000 */
        /* <DEDUP_REMOVED lines=9> */
[C---:B------:R-:W-:Y:S01]  /*166e0*/  HMMA.16816.F32 R124, R16.reuse, R130, R124 ;  /* 0x00000082107c723c */ /* 0x040fe2000000187c */
[----:B------:R-:W1:Y:S07]  /*166f0*/  LDSM.16.MT88.4 R128, [R9+0x5000] ;  /* 0x005000000980783b */ /* 0x000e6e0000004200 */
[C---:B---3--:R-:W-:Y:S07]  /*16700*/  HMMA.16816.F32 R40, R16.reuse, R132, R40 ;  /* 0x000000841028723c */ /* 0x048fee0000001828 */
[--C-:B------:R-:W-:Y:S01]  /*16710*/  FFMA.FTZ R132, R38, c[0x0][0x2d0], -R175.reuse ;  /* 0x0000b40026847a23 */ /* 0x100fe200000108af */
[C---:B------:R-:W-:Y:S03]  /*16720*/  HMMA.16816.F32 R44, R16.reuse, R134, R44 ;  /* 0x00000086102c723c */ /* 0x040fe6000000182c */
[----:B------:R-:W-:Y:S01]  /*16730*/  MUFU.EX2 R176, R132 ;  /* 0x0000008400b07308 */ /* 0x000fe20000000800 */
[----:B------:R-:W-:Y:S02]  /*16740*/  FFMA.FTZ R175, R39, c[0x0][0x2d0], -R175 ;  /* 0x0000b40027af7a23 */ /* 0x000fe400000108af */
[----:B------:R-:W-:Y:S02]  /*16750*/  LDSM.16.MT88.4 R36, [R166+0x3800] ;  /* 0x00380000a624783b */ /* 0x000fe40000004200 */
[C---:B------:R-:W-:Y:S05]  /*16760*/  HMMA.16816.F32 R48, R16.reuse, R144, R48 ;  /* 0x000000901030723c */ /* 0x040fea0000001830 */
[----:B------:R-:W3:Y:S03]  /*16770*/  MUFU.EX2 R175, R175 ;  /* 0x000000af00af7308 */ /* 0x000ee60000000800 */
[C---:B------:R-:W-:Y:S01]  /*16780*/  HMMA.16816.F32 R52, R16.reuse, R146, R52 ;  /* 0x000000921034723c */ /* 0x040fe20000001834 */
[----:B------:R-:W-:Y:S07]  /*16790*/  LDSM.16.MT88.4 R144, [R9+0x3800] ;  /* 0x003800000990783b */ /* 0x000fee0000004200 */
[C---:B--2---:R-:W-:Y:S08]  /*167a0*/  HMMA.16816.F32 R56, R16.reuse, R20, R56 ;  /* 0x000000141038723c */ /* 0x044ff00000001838 */
[C---:B------:R-:W-:Y:S01]  /*167b0*/  HMMA.16816.F32 R60, R16.reuse, R22, R60 ;  /* 0x00000016103c723c */ /* 0x040fe2000000183c */
[----:B------:R-:W2:Y:S07]  /*167c0*/  LDSM.16.MT88.4 R20, [R164+0x5000] ;  /* 0x00500000a414783b */ /* 0x000eae0000004200 */
[C---:B----4-:R-:W-:Y:S08]  /*167d0*/  HMMA.16816.F32 R64, R16.reuse, R24, R64 ;  /* 0x000000181040723c */ /* 0x050ff00000001840 */
[C---:B------:R-:W-:Y:S01]  /*167e0*/  HMMA.16816.F32 R68, R16.reuse, R26, R68 ;  /* 0x0000001a1044723c */ /* 0x040fe20000001844 */
[----:B------:R-:W4:Y:S07]  /*167f0*/  LDSM.16.MT88.4 R24, [R165+0x5000] ;  /* 0x00500000a518783b */ /* 0x000f2e0000004200 */
[C---:B-----5:R-:W-:Y:S08]  /*16800*/  HMMA.16816.F32 R72, R16.reuse, R28, R72 ;  /* 0x0000001c1048723c */ /* 0x060ff00000001848 */
        /* <DEDUP_REMOVED lines=8> */
[C---:B----4-:R-:W-:Y:S08]  /*16890*/  HMMA.16816.F32 R96, R16.reuse, R24, R96 ;  /* 0x000000181060723c */ /* 0x050ff00000001860 */
[----:B------:R-:W-:Y:S01]  /*168a0*/  HMMA.16816.F32 R100, R16, R26, R100 ;  /* 0x0000001a1064723c */ /* 0x000fe20000001864 */
[----:B------:R-:W4:Y:S06]  /*168b0*/  LDSM.16.MT88.4 R24, [R165+0x3800] ;  /* 0x00380000a518783b */ /* 0x000f2c0000004200 */
[----:B------:R-:W-:Y:S01]  /*168c0*/  F2FP.PACK_AB R16, R161, R160 ;  /* 0x000000a0a110723e */ /* 0x000fe200000000ff */
[----:B------:R-:W-:Y:S01]  /*168d0*/  FADD.FTZ R160, R160, R155 ;  /* 0x0000009ba0a07221 */ /* 0x000fe20000010000 */
[----:B------:R-:W-:Y:S03]  /*168e0*/  F2FP.PACK_AB R18, R163, R162 ;  /* 0x000000a2a312723e */ /* 0x000fe600000000ff */
[C---:B------:R-:W-:Y:S01]  /*168f0*/  F2FP.PACK_AB R17, R232.reuse, R231 ;  /* 0x000000e7e811723e */ /* 0x040fe200000000ff */
[----:B------:R-:W-:Y:S01]  /*16900*/  FADD.FTZ R231, R231, R158 ;  /* 0x0000009ee7e77221 */ /* 0x000fe20000010000 */
[----:B---3--:R-:W-:Y:S01]  /*16910*/  F2FP.PACK_AB R19, R175, R176 ;  /* 0x000000b0af13723e */ /* 0x008fe200000000ff */
[----:B------:R-:W-:Y:S02]  /*16920*/  FADD.FTZ R161, R161, R160 ;  /* 0x000000a0a1a17221 */ /* 0x000fe40000010000 */
[----:B------:R-:W-:Y:S02]  /*16930*/  FADD.FTZ R231, R232, R231 ;  /* 0x000000e7e8e77221 */ /* 0x000fe40000010000 */
[----:B------:R-:W-:Y:S02]  /*16940*/  FADD.FTZ R162, R162, R161 ;  /* 0x000000a1a2a27221 */ /* 0x000fe40000010000 */
[C---:B-1----:R-:W-:Y:S01]  /*16950*/  HMMA.16816.F32 R132, R16.reuse, R128, R4 ;  /* 0x000000801084723c */ /* 0x042fe20000001804 */
[----:B------:R-:W1:Y:S02]  /*16960*/  LDSM.16.MT88.4 R4, [R166+0x5800] ;  /* 0x00580000a604783b */ /* 0x000e640000004200 */
[----:B------:R-:W-:Y:S02]  /*16970*/  FADD.FTZ R176, R176, R231 ;  /* 0x000000e7b0b07221 */ /* 0x000fe40000010000 */
[----:B------:R-:W-:Y:S02]  /*16980*/  FADD.FTZ R227, R163, R162 ;  /* 0x000000a2a3e37221 */ /* 0x000fe40000010000 */
[----:B------:R-:W-:Y:S01]  /*16990*/  FADD.FTZ R230, R175, R176 ;  /* 0x000000b0afe67221 */ /* 0x000fe20000010000 */
[C---:B------:R-:W-:Y:S01]  /*169a0*/  HMMA.16816.F32 R128, R16.reuse, R130, R12 ;  /* 0x000000821080723c */ /* 0x040fe2000000180c */
[----:B------:R-:W3:Y:S07]  /*169b0*/  LDSM.16.MT88.4 R12, [R9+0x5800] ;  /* 0x00580000090c783b */ /* 0x000eee0000004200 */
        /* <DEDUP_REMOVED lines=13> */
[C---:B----4-:R-:W-:Y:S07]  /*16a90*/  HMMA.16816.F32 R64, R16.reuse, R24, R64 ;  /* 0x000000181040723c */ /* 0x050fee0000001840 */
        /* <DEDUP_REMOVED lines=8> */
[----:B------:R-:W-:Y:S01]  /*16b20*/  @P0 MOV R8, c[0x0][0x1e0] ;  /* 0x0000780000080a02 */ /* 0x000fe20000000f00 */
[C---:B---3--:R-:W-:Y:S04]  /*16b30*/  HMMA.16816.F32 R80, R16.reuse, R12, R80 ;  /* 0x0000000c1050723c */ /* 0x048fe80000001850 */
[----:B------:R-:W-:Y:S03]  /*16b40*/  @P0 IMAD R3, R3, c[0x0][0x1e0], RZ ;  /* 0x0000780003030a24 */ /* 0x000fe600078e02ff */
[----:B------:R-:W-:Y:S01]  /*16b50*/  @P0 MOV R12, c[0x0][0x1e4] ;  /* 0x00007900000c0a02 */ /* 0x000fe20000000f00 */
[C---:B------:R-:W-:Y:S01]  /*16b60*/  @P0 IMAD R3, R24.reuse, c[0x0][0x1e4], R3 ;  /* 0x0000790018030a24 */ /* 0x040fe200078e0203 */
[C---:B------:R-:W-:Y:S03]  /*16b70*/  HMMA.16816.F32 R84, R16.reuse, R14, R84 ;  /* 0x0000000e1054723c */ /* 0x040fe60000001854 */
[----:B------:R-:W-:Y:S05]  /*16b80*/  @P0 IMAD.WIDE.U32 R24, R24, c[0x0][0x1e0], RZ ;  /* 0x0000780018180a25 */ /* 0x000fea00078e00ff */
[----:B------:R-:W-:Y:S01]  /*16b90*/  @P0 IADD3 R9, R25, R3, RZ ;  /* 0x0000000319090210 */ /* 0x000fe20007ffe0ff */
[C---:B--2---:R-:W-:Y:S03]  /*16ba0*/  HMMA.16816.F32 R88, R16.reuse, R20, R88 ;  /* 0x000000141058723c */ /* 0x044fe60000001858 */
[C---:B------:R-:W-:Y:S02]  /*16bb0*/  @P0 SHF.L.U32 R3, R24.reuse, 0x6, RZ ;  /* 0x0000000618030819 */ /* 0x040fe400000006ff */
[----:B------:R-:W-:Y:S02]  /*16bc0*/  @P0 SHF.L.U64.HI R9, R24, 0x6, R9 ;  /* 0x0000000618090819 */ /* 0x000fe40000010209 */
[C---:B------:R-:W-:Y:S01]  /*16bd0*/  @P0 LEA R13, P1, R8.reuse, R3, 0x5 ;  /* 0x00000003080d0211 */ /* 0x040fe200078228ff */
[C---:B------:R-:W-:Y:S04]  /*16be0*/  HMMA.16816.F32 R92, R16.reuse, R22, R92 ;  /* 0x00000016105c723c */ /* 0x040fe8000000185c */
[----:B------:R-:W-:Y:S02]  /*16bf0*/  @P0 LEA.HI.X R15, R8, R9, R12, 0x5, P1 ;  /* 0x00000009080f0211 */ /* 0x000fe400008f2c0c */
[----:B------:R-:W-:Y:S02]  /*16c00*/  P2R R12, PR, RZ, 0x4 ;  /* 0x00000004ff0c7803 */ /* 0x000fe40000000000 */
[----:B------:R-:W-:Y:S01]  /*16c10*/  @P0 IADD3 R13, P5, R13, R228, RZ ;  /* 0x000000e40d0d0210 */ /* 0x000fe20007fbe0ff */
[C---:B-1----:R-:W-:Y:S03]  /*16c20*/  HMMA.16816.F32 R96, R16.reuse, R4, R96 ;  /* 0x000000041060723c */ /* 0x042fe60000001860 */
[----:B------:R-:W-:Y:S02]  /*16c30*/  @P0 IADD3.X R20, R15, R222, RZ, P5, !PT ;  /* 0x000000de0f140210 */ /* 0x000fe40002ffe4ff */
[----:B------:R-:W-:Y:S02]  /*16c40*/  ISETP.NE.AND P5, PT, R12, RZ, PT ;  /* 0x000000ff0c00720c */ /* 0x000fe40003fa5270 */
[----:B------:R-:W-:Y:S01]  /*16c50*/  @P0 IADD3 R3, P1, R3, R228, RZ ;  /* 0x000000e403030210 */ /* 0x000fe20007f3e0ff */
[----:B------:R-:W-:Y:S03]  /*16c60*/  HMMA.16816.F32 R100, R16, R6, R100 ;  /* 0x000000061064723c */ /* 0x000fe60000001864 */
[----:B------:R-:W-:Y:S02]  /*16c70*/  @P0 ISETP.GE.AND P2, PT, R207, c[0x0][0x1d4], PT ;  /* 0x00007500cf000a0c */ /* 0x000fe40003f46270 */
[----:B------:R-:W-:Y:S02]  /*16c80*/  SEL R226, R226, RZ, !P5 ;  /* 0x000000ffe2e27207 */ /* 0x000fe40006800000 */
[----:B------:R-:W-:Y:S02]  /*16c90*/  @P0 LEA R24, P6, R3, c[0x0][0x1c8], 0x1 ;  /* 0x0000720003180a11 */ /* 0x000fe400078c08ff */
[----:B------:R-:W-:Y:S02]  /*16ca0*/  @P0 IADD3.X R14, R9, R222, RZ, P1, !PT ;  /* 0x000000de090e0210 */ /* 0x000fe40000ffe4ff */
[----:B------:R-:W-:Y:S02]  /*16cb0*/  @P0 ISETP.GE.AND P1, PT, R206, c[0x0][0x1d4], PT ;  /* 0x00007500ce000a0c */ /* 0x000fe40003f26270 */
[----:B------:R-:W-:Y:S01]  /*16cc0*/  @P0 LEA.HI.X R25, R3, c[0x0][0x1cc], R14, 0x1, P6 ;  /* 0x0000730003190a11 */ /* 0x000fe200030f0c0e */
[----:B------:R-:W-:Y:S01]  /*16cd0*/  @P0 IMAD R3, R226, 0x6000, R11 ;  /* 0x00006000e2030824 */ /* 0x000fe200078e020b */
[C---:B------:R-:W-:Y:S04]  /*16ce0*/  @P0 LEA R8, P4, R13.reuse, c[0x0][0x1c8], 0x1 ;  /* 0x000072000d080a11 */ /* 0x040fe800078808ff */
[----:B------:R-:W-:Y:S01]  /*16cf0*/  @!PT LDS RZ, [RZ] ;  /* 0x00000000fffff984 */ /* 0x000fe20000000800 */
[----:B------:R-:W-:Y:S01]  /*16d00*/  @!PT LDS RZ, [RZ] ;  /* 0x00000000fffff984 */ /* 0x000fe20000000800 */
[----:B------:R-:W-:Y:S01]  /*16d10*/  @!PT LDS RZ, [RZ] ;  /* 0x00000000fffff984 */ /* 0x000fe20000000800 */
[----:B------:R1:W-:Y:S01]  /*16d20*/  @P0 LDGSTS.E.BYPASS.LTC128B.128 [R3], [R24.64], !P3 ;  /* 0x0000000018030fae */ /* 0x0003e2000d901d48 */
[----:B------:R-:W-:Y:S07]  /*16d30*/  @P0 LEA.HI.X R9, R13, c[0x0][0x1cc], R20, 0x1, P4 ;  /* 0x000073000d090a11 */ /* 0x000fee00020f0c14 */
[----:B------:R1:W-:Y:S08]  /*16d40*/  @P0 LDGSTS.E.BYPASS.LTC128B.128 [R3+0x2000], [R24.64+0x80], !P2 ;  /* 0x0200008018030fae */ /* 0x0003f0000d101d48 */
[----:B------:R1:W-:Y:S08]  /*16d50*/  @P0 LDGSTS.E.BYPASS.LTC128B.128 [R3+0x4000], [R24.64+0x100], !P1 ;  /* 0x0400010018030fae */ /* 0x0003f0000c901d48 */
[----:B------:R1:W-:Y:S08]  /*16d60*/  @P0 LDGSTS.E.BYPASS.LTC128B.128 [R3+0x1000], [R8.64], !P3 ;  /* 0x0100000008030fae */ /* 0x0003f0000d901d48 */
[----:B------:R1:W-:Y:S08]  /*16d70*/  @P0 LDGSTS.E.BYPASS.LTC128B.128 [R3+0x3000], [R8.64+0x80], !P2 ;  /* 0x0300008008030fae */ /* 0x0003f0000d101d48 */
[----:B------:R1:W-:Y:S01]  /*16d80*/  @P0 LDGSTS.E.BYPASS.LTC128B.128 [R3+0x5000], [R8.64+0x100], !P1 ;  /* 0x0500010008030fae */ /* 0x0003e2000c901d48 */
[----:B------:R-:W-:Y:S02]  /*16d90*/  ISETP.GE.AND P0, PT, R223, R196, PT ;  /* 0x000000c4df00720c */ /* 0x000fe40003f06270 */
[C---:B------:R-:W-:Y:S02]  /*16da0*/  ISETP.GE.AND P1, PT, R191.reuse, 0x1, PT ;  /* 0x00000001bf00780c */ /* 0x040fe40003f26270 */
[----:B------:R-:W-:Y:S03]  /*16db0*/  MOV R196, R195 ;  /* 0x000000c300c47202 */ /* 0x000fe60000000f00 */
[----:B------:R-:W0:Y:S01]  /*16dc0*/  LDGDEPBAR ;  /* 0x00000000000079af */ /* 0x000e220000000000 */
[----:B-1----:R-:W-:Y:S02]  /*16dd0*/  IADD3 R3, R191, 0x1, RZ ;  /* 0x00000001bf037810 */ /* 0x002fe40007ffe0ff */
[----:B------:R-:W-:Y:S02]  /*16de0*/  MOV R9, R2 ;  /* 0x0000000200097202 */ /* 0x000fe40000000f00 */
[----:B------:R-:W-:Y:S02]  /*16df0*/  SEL R191, R3, RZ, !P1 ;  /* 0x000000ff03bf7207 */ /* 0x000fe40004800000 */
[----:B------:R-:W-:Y:S01]  /*16e00*/  MOV R3, R0 ;  /* 0x0000000000037202 */ /* 0x000fe20000000f00 */
[----:B------:R-:W-:-:S05]  /*16e10*/  @!P0 BRA `(.L_x_2352) ;  /* 0xffffd71000008947 */ /* 0x000fca000383ffff */
.L_x_2351:
[----:B------:R-:W-:Y:S02]  /*16e20*/  MOV R5, 0x1f ;  /* 0x0000001f00057802 */ /* 0x000fe40000000f00 */
[----:B------:R-:W-:Y:S01]  /*16e30*/  MOV R4, 0xffffffff ;  /* 0xffffffff00047802 */ /* 0x000fe20000000f00 */
[----:B------:R-:W-:Y:S05]  /*16e40*/  BRA.DIV ~URZ, `(.L_x_2353) ;  /* 0x000052727f007947 */ /* 0x000fea000b800000 */
[----:B-1----:R1:W2:Y:S02]  /*16e50*/  SHFL.BFLY PT, R7, R227, 0x2, 0x1f ;  /* 0x0c401f00e3077f89 */ /* 0x0022a400000e0000 */
.L_x_2426:
[----:B--2---:R-:W-:Y:S01]  /*16e60*/  FADD.FTZ R8, R7, R227 ;  /* 0x000000e307087221 */ /* 0x004fe20000010000 */
[----:B------:R-:W-:Y:S05]  /*16e70*/  BRA.DIV ~URZ, `(.L_x_2354) ;  /* 0x000052927f007947 */ /* 0x000fea000b800000 */
[----:B------:R-:W2:Y:S04]  /*16e80*/  SHFL.BFLY PT, R5, R230, 0x2, 0x1f ;  /* 0x0c401f00e6057f89 */ /* 0x000ea800000e0000 */
[----:B------:R-:W3:Y:S01]  /*16e90*/  SHFL.BFLY PT, R3, R8, 0x1, 0x1f ;  /* 0x0c201f0008037f89 */ /* 0x000ee200000e0000 */
[----:B--2---:R-:W-:-:S02]  /*16ea0*/  FADD.FTZ R12, R5, R230 ;  /* 0x000000e6050c7221 */ /* 0x004fc40000010000 */
[----:B---3--:R-:W-:-:S03]  /*16eb0*/  FADD.FTZ R3, R8, R3 ;  /* 0x0000000308037221 */ /* 0x008fc60000010000 */
[----:B------:R2:W3:Y:S04]  /*16ec0*/  SHFL.BFLY PT, R7, R12, 0x1, 0x1f ;  /* 0x0c201f000c077f89 */ /* 0x0004e800000e0000 */
.L_x_2427:
[----:B------:R-:W-:Y:S01]  /*16ed0*/  FSETP.NE.FTZ.AND P1, PT, R3, RZ, PT ;  /* 0x000000ff0300720b */ /* 0x000fe20003f35000 */
[----:B--23--:R-:W-:Y:S01]  /*16ee0*/  FADD.FTZ R12, R7, R12 ;  /* 0x0000000c070c7221 */ /* 0x00cfe20000010000 */
[----:B------:R-:W-:Y:S02]  /*16ef0*/  MOV R13, RZ ;  /* 0x000000ff000d7202 */ /* 0x000fe40000000f00 */
[----:B------:R-:W-:Y:S02]  /*16f00*/  MOV R8, RZ ;  /* 0x000000ff00087202 */ /* 0x000fe40000000f00 */
[----:B------:R-:W-:Y:S02]  /*16f10*/  FSETP.NE.FTZ.AND P0, PT, R12, RZ, PT ;  /* 0x000000ff0c00720b */ /* 0x000fe40003f15000 */
[----:B------:R-:W-:Y:S02]  /*16f20*/  MOV R9, 0xff800000 ;  /* 0xff80000000097802 */ /* 0x000fe40000000f00 */
[----:B------:R-:W-:-:S03]  /*16f30*/  MOV R16, 0xff800000 ;  /* 0xff80000000107802 */ /* 0x000fc60000000f00 */
[----:B------:R-:W2:Y:S01]  /*16f40*/  @P1 MUFU.LG2 R4, R3 ;  /* 0x0000000300041308 */ /* 0x000ea20000000c00 */
[----:B------:R-:W-:-:S05]  /*16f50*/  @P1 MOV R5, 0x3f317218 ;  /* 0x3f31721800051802 */ /* 0x000fca0000000f00 */
[----:B------:R-:W-:Y:S02]  /*16f60*/  @P1 FMUL.FTZ R5, R5, c[0x0][0x2d0] ;  /* 0x0000b40005051a20 */ /* 0x000fe40000410000 */
[----:B------:R-:W3:Y:S08]  /*16f70*/  @P1 MUFU.RCP R13, R3 ;  /* 0x00000003000d1308 */ /* 0x000ef00000001000 */
[----:B------:R-:W-:Y:S01]  /*16f80*/  @P0 MUFU.RCP R8, R12 ;  /* 0x0000000c00080308 */ /* 0x000fe20000001000 */
[----:B--2---:R-:W-:-:S04]  /*16f90*/  @P1 FMUL.FTZ R7, R4, 0.69314718246459960938 ;  /* 0x3f31721804071820 */ /* 0x004fc80000410000 */
[----:B------:R-:W-:-:S03]  /*16fa0*/  @P1 FFMA.FTZ R9, R5, R2, R7 ;  /* 0x0000000205091223 */ /* 0x000fc60000010007 */
[----:B------:R-:W2:Y:S01]  /*16fb0*/  @P0 MUFU.LG2 R12, R12 ;  /* 0x0000000c000c0308 */ /* 0x000ea20000000c00 */
[C---:B---3--:R-:W-:Y:S02]  /*16fc0*/  FMUL.FTZ R132, R13.reuse, R132 ;  /* 0x000000840d847220 */ /* 0x048fe40000410000 */
        /* <DEDUP_REMOVED lines=46> */
[----:B------:R-:W-:Y:S01]  /*172b0*/  FMUL.FTZ R101, R13, R101 ;  /* 0x000000650d657220 */ /* 0x000fe20000410000 */
[----:B------:R-:W-:Y:S01]  /*172c0*/  @P0 MOV R13, 0x3f317218 ;  /* 0x3f317218000d0802 */ /* 0x000fe20000000f00 */
[----:B--2---:R-:W-:Y:S01]  /*172d0*/  @P0 FMUL.FTZ R17, R12, 0.69314718246459960938 ;  /* 0x3f3172180c110820 */ /* 0x004fe20000410000 */
[----:B------:R-:W-:Y:S01]  /*172e0*/  MOV R12, 0x1 ;  /* 0x00000001000c7802 */ /* 0x000fe20000000f00 */
[----:B------:R-:W-:-:S02]  /*172f0*/  FMUL.FTZ R134, R8, R134 ;  /* 0x0000008608867220 */ /* 0x000fc40000410000 */
[----:B------:R-:W-:Y:S02]  /*17300*/  @P0 FMUL.FTZ R13, R13, c[0x0][0x2d0] ;  /* 0x0000b4000d0d0a20 */ /* 0x000fe40000410000 */
[----:B------:R-:W-:Y:S02]  /*17310*/  FMUL.FTZ R135, R8, R135 ;  /* 0x0000008708877220 */ /* 0x000fe40000410000 */
[----:B------:R-:W-:Y:S01]  /*17320*/  @P0 FFMA.FTZ R16, R13, R0, R17 ;  /* 0x000000000d100223 */ /* 0x000fe20000010011 */
[----:B------:R-:W-:Y:S01]  /*17330*/  PRMT R0, R12, 0x7610, R0 ;  /* 0x000076100c007816 */ /* 0x000fe20000000000 */
        /* <DEDUP_REMOVED lines=46> */
.L_x_2286:
        /* <DEDUP_REMOVED lines=16> */
.L_x_2356:
[----:B------:R-:W-:Y:S05]  /*17720*/  BSYNC B0 ;  /* 0x0000000000007941 */ /* 0x000fea0003800000 */
.L_x_2355:
        /* <DEDUP_REMOVED lines=8> */
[----:B------:R-:W-:Y:S01]  /*177b0*/  IMAD.MOV.U32 R26, RZ, RZ, 0x40 ;  /* 0x00000040ff1a7424 */ /* 0x000fe200078e00ff */
[CC--:B------:R-:W-:Y:S02]  /*177c0*/  LEA.HI R12, R0.reuse, R205.reuse, RZ, 0x2 ;  /* 0x000000cd000c7211 */ /* 0x0c0fe400078f10ff */
[----:B------:R-:W-:Y:S02]  /*177d0*/  LEA.HI R19, R0, R205, RZ, 0x5 ;  /* 0x000000cd00137211 */ /* 0x000fe400078f28ff */
[----:B------:R-:W-:Y:S02]  /*177e0*/  SHF.R.S32.HI R12, RZ, 0x1f, R12 ;  /* 0x0000001fff0c7819 */ /* 0x000fe4000001140c */
[----:B------:R-:W-:-:S02]  /*177f0*/  SHF.R.S32.HI R19, RZ, 0x5, R19 ;  /* 0x00000005ff137819 */ /* 0x000fc40000011413 */
[----:B------:R-:W-:Y:S02]  /*17800*/  LEA.HI R12, R12, R211, RZ, 0x3 ;  /* 0x000000d30c0c7211 */ /* 0x000fe400078f18ff */
[----:B------:R-:W-:Y:S01]  /*17810*/  F2FP.PACK_AB R23, R133, R132 ;  /* 0x000000848517723e */ /* 0x000fe200000000ff */
[----:B------:R-:W-:Y:S01]  /*17820*/  IMAD.SHL.U32 R19, R19, 0x400, RZ ;  /* 0x0000040013137824 */ /* 0x000fe200078e00ff */
[----:B------:R-:W-:Y:S02]  /*17830*/  LOP3.LUT R12, R12, 0xfffffff8, RZ, 0xc0, !PT ;  /* 0xfffffff80c0c7812 */ /* 0x000fe400078ec0ff */
[----:B------:R-:W-:Y:S01]  /*17840*/  F2FP.PACK_AB R20, R129, R128 ;  /* 0x000000808114723e */ /* 0x000fe200000000ff */
[----:B------:R-:W-:Y:S01]  /*17850*/  IMAD R19, R210, 0x2, R19 ;  /* 0x00000002d2137824 */ /* 0x000fe200078e0213 */
[----:B------:R-:W-:Y:S01]  /*17860*/  F2FP.PACK_AB R30, R105, R104 ;  /* 0x00000068691e723e */ /* 0x000fe200000000ff */
[----:B------:R-:W-:Y:S01]  /*17870*/  IMAD.IADD R12, R211, 0x1, -R12 ;  /* 0x00000001d30c7824 */ /* 0x000fe200078e0a0c */
[----:B------:R-:W-:-:S02]  /*17880*/  F2FP.PACK_AB R28, R107, R106 ;  /* 0x0000006a6b1c723e */ /* 0x000fc400000000ff */
[----:B------:R-:W-:Y:S01]  /*17890*/  F2FP.PACK_AB R22, R111, R110 ;  /* 0x0000006e6f16723e */ /* 0x000fe200000000ff */
[C---:B------:R-:W-:Y:S01]  /*178a0*/  IMAD.SHL.U32 R18, R12.reuse, 0x40, RZ ;  /* 0x000000400c127824 */ /* 0x040fe200078e00ff */
[----:B------:R-:W-:Y:S02]  /*178b0*/  LOP3.LUT R17, R12, 0x1, RZ, 0xc0, !PT ;  /* 0x000000010c117812 */ /* 0x000fe400078ec0ff */
[----:B------:R-:W-:Y:S02]  /*178c0*/  F2FP.PACK_AB R33, R113, R112 ;  /* 0x000000707121723e */ /* 0x000fe400000000ff */
[----:B------:R-:W-:Y:S02]  /*178d0*/  LOP3.LUT R18, R18, 0x1c0, RZ, 0xc0, !PT ;  /* 0x000001c012127812 */ /* 0x000fe400078ec0ff */
[----:B------:R-:W-:Y:S02]  /*178e0*/  ISETP.NE.U32.AND P0, PT, R17, 0x1, PT ;  /* 0x000000011100780c */ /* 0x000fe40003f05070 */
[----:B------:R-:W-:-:S02]  /*178f0*/  SHF.R.U32.HI R13, RZ, 0x3, R18 ;  /* 0x00000003ff0d7819 */ /* 0x000fc40000011612 */
[----:B------:R-:W-:Y:S02]  /*17900*/  R2P PR, R12, 0x6 ;  /* 0x000000060c007804 */ /* 0x000fe40000000000 */
[----:B------:R-:W-:Y:S02]  /*17910*/  LOP3.LUT R18, R13, R18, RZ, 0xfc, !PT ;  /* 0x000000120d127212 */ /* 0x000fe400078efcff */
[----:B------:R-:W-:Y:S02]  /*17920*/  F2FP.PACK_AB R17, R135, R134 ;  /* 0x000000868711723e */ /* 0x000fe400000000ff */
[----:B------:R-:W-:Y:S01]  /*17930*/  F2FP.PACK_AB R12, R131, R130 ;  /* 0x00000082830c723e */ /* 0x000fe200000000ff */
[----:B------:R-:W-:Y:S01]  /*17940*/  IMAD.IADD R18, R19, 0x1, R18 ;  /* 0x0000000113127824 */ /* 0x000fe200078e0212 */
[----:B------:R-:W-:Y:S01]  /*17950*/  SEL R26, R26, 0xffffffc0, !P2 ;  /* 0xffffffc01a1a7807 */ /* 0x000fe20005000000 */
[----:B------:R-:W-:Y:S01]  /*17960*/  IMAD.MOV.U32 R19, RZ, RZ, 0x20 ;  /* 0x00000020ff137424 */ /* 0x000fe200078e00ff */
[----:B------:R-:W-:Y:S01]  /*17970*/  F2FP.PACK_AB R27, R115, R114 ;  /* 0x00000072731b723e */ /* 0x000fe200000000ff */
[----:B------:R-:W-:Y:S01]  /*17980*/  IMAD.SHL.U32 R24, R18, 0x2, RZ ;  /* 0x0000000212187824 */ /* 0x000fe200078e00ff */
[----:B------:R-:W-:-:S02]  /*17990*/  F2FP.PACK_AB R18, R109, R108 ;  /* 0x0000006c6d12723e */ /* 0x000fc400000000ff */
[----:B------:R-:W-:Y:S02]  /*179a0*/  SEL R19, R19, 0xffffffe0, !P1 ;  /* 0xffffffe013137807 */ /* 0x000fe40004800000 */
[C---:B------:R-:W-:Y:S01]  /*179b0*/  IADD3 R13, R24.reuse, 0x80, RZ ;  /* 0x00000080180d7810 */ /* 0x040fe20007ffe0ff */
[----:B------:R2:W-:Y:S01]  /*179c0*/  STS [R24+0x80], R23 ;  /* 0x0000801718007388 */ /* 0x0005e20000000800 */
[C---:B------:R-:W-:Y:S02]  /*179d0*/  IADD3 R21, R24.reuse, 0x70, RZ ;  /* 0x0000007018157810 */ /* 0x040fe40007ffe0ff */
[----:B------:R-:W-:Y:S01]  /*179e0*/  @P0 IADD3 R21, R13, 0x10, RZ ;  /* 0x000000100d150810 */ /* 0x000fe20007ffe0ff */
[----:B------:R-:W-:Y:S01]  /*179f0*/  IMAD.IADD R13, R24, 0x1, R19 ;  /* 0x00000001180d7824 */ /* 0x000fe200078e0213 */
[----:B------:R3:W-:Y:S01]  /*17a00*/  STS [R24+0x480], R17 ;  /* 0x0004801118007388 */ /* 0x0007e20000000800 */
[----:B------:R-:W-:Y:S02]  /*17a10*/  F2FP.PACK_AB R29, R117, R116 ;  /* 0x00000074751d723e */ /* 0x000fe400000000ff */
[----:B------:R-:W-:Y:S01]  /*17a20*/  IMAD.IADD R19, R19, 0x1, R21 ;  /* 0x0000000113137824 */ /* 0x000fe200078e0215 */
        /* <DEDUP_REMOVED lines=8> */
[----:B------:R-:W-:Y:S01]  /*17ab0*/  ISETP.NE.U32.AND P0, PT, RZ, c[0x0][0x508], PT ;  /* 0x00014200ff007a0c */ /* 0x000fe20003f05070 */
[----:B------:R1:W-:Y:S01]  /*17ac0*/  STS [R13+0x480], R28 ;  /* 0x0004801c0d007388 */ /* 0x0003e20000000800 */
[----:B------:R-:W-:-:S02]  /*17ad0*/  ISETP.NE.U32.AND P2, PT, RZ, c[0x0][0x500], PT ;  /* 0x00014000ff007a0c */ /* 0x000fc40003f45070 */
[----:B------:R-:W-:Y:S01]  /*17ae0*/  ISETP.NE.AND.EX P1, PT, RZ, c[0x0][0x50c], PT, P0 ;  /* 0x00014300ff007a0c */ /* 0x000fe20003f25300 */
[----:B------:R1:W-:Y:S01]  /*17af0*/  STS [R19], R18 ;  /* 0x0000001213007388 */ /* 0x0003e20000000800 */
[----:B--2---:R-:W-:Y:S02]  /*17b00*/  F2FP.PACK_AB R23, R123, R122 ;  /* 0x0000007a7b17723e */ /* 0x004fe400000000ff */
[----:B------:R-:W-:Y:S01]  /*17b10*/  ISETP.NE.AND.EX P2, PT, RZ, c[0x0][0x504], PT, P2 ;  /* 0x00014100ff007a0c */ /* 0x000fe20003f45320 */
[----:B------:R2:W-:Y:S01]  /*17b20*/  STS [R19+0x400], R22 ;  /* 0x0004001613007388 */ /* 0x0005e20000000800 */
[--C-:B---3--:R-:W-:Y:S02]  /*17b30*/  IMAD.IADD R17, R19, 0x1, R26.reuse ;  /* 0x0000000113117824 */ /* 0x108fe400078e021a */
[----:B----4-:R-:W-:Y:S02]  /*17b40*/  IMAD.IADD R12, R24, 0x1, R26 ;  /* 0x00000001180c7824 */ /* 0x010fe400078e021a */
[----:B-1----:R-:W-:-:S03]  /*17b50*/  IMAD.IADD R20, R26, 0x1, R21 ;  /* 0x000000011a147824 */ /* 0x002fc600078e0215 */
[----:B------:R1:W-:Y:S01]  /*17b60*/  STS [R12+0x80], R33 ;  /* 0x000080210c007388 */ /* 0x0003e20000000800 */
[----:B------:R-:W-:-:S03]  /*17b70*/  F2FP.PACK_AB R30, R47, R46 ;  /* 0x0000002e2f1e723e */ /* 0x000fc600000000ff */
[----:B------:R3:W-:Y:S01]  /*17b80*/  STS [R12+0x480], R27 ;  /* 0x0004801b0c007388 */ /* 0x0007e20000000800 */
[----:B------:R-:W-:-:S03]  /*17b90*/  F2FP.PACK_AB R28, R45, R44 ;  /* 0x0000002c2d1c723e */ /* 0x000fc600000000ff */
[----:B------:R4:W-:Y:S01]  /*17ba0*/  STS [R20], R29 ;  /* 0x0000001d14007388 */ /* 0x0009e20000000800 */
[----:B------:R-:W-:Y:S01]  /*17bb0*/  IMAD.IADD R18, R26, 0x1, R13 ;  /* 0x000000011a127824 */ /* 0x000fe200078e020d */
[----:B------:R-:W-:Y:S02]  /*17bc0*/  F2FP.PACK_AB R26, R127, R126 ;  /* 0x0000007e7f1a723e */ /* 0x000fe400000000ff */
[----:B------:R4:W-:Y:S01]  /*17bd0*/  STS [R20+0x400], R31 ;  /* 0x0004001f14007388 */ /* 0x0009e20000000800 */
[----:B--2---:R-:W-:-:S03]  /*17be0*/  F2FP.PACK_AB R22, R125, R124 ;  /* 0x0000007c7d16723e */ /* 0x004fc600000000ff */
[----:B------:R2:W-:Y:S04]  /*17bf0*/  STS [R18+0x80], R25 ;  /* 0x0000801912007388 */ /* 0x0005e80000000800 */
[----:B------:R2:W-:Y:S04]  /*17c00*/  STS [R18+0x480], R23 ;  /* 0x0004801712007388 */ /* 0x0005e80000000800 */
[----:B------:R2:W-:Y:S01]  /*17c10*/  STS [R17], R22 ;  /* 0x0000001611007388 */ /* 0x0005e20000000800 */
[----:B-1----:R-:W-:Y:S02]  /*17c20*/  F2FP.PACK_AB R33, R67, R66 ;  /* 0x000000424321723e */ /* 0x002fe400000000ff */
[----:B---3--:R-:W-:Y:S01]  /*17c30*/  F2FP.PACK_AB R27, R41, R40 ;  /* 0x00000028291b723e */ /* 0x008fe200000000ff */
[----:B------:R1:W-:Y:S01]  /*17c40*/  STS [R17+0x400], R26 ;  /* 0x0004001a11007388 */ /* 0x0003e20000000800 */
[----:B----4-:R-:W-:-:S03]  /*17c50*/  F2FP.PACK_AB R29, R43, R42 ;  /* 0x0000002a2b1d723e */ /* 0x010fc600000000ff */
[----:B------:R3:W-:Y:S04]  /*17c60*/  STS [R24+0x4080], R27 ;  /* 0x0040801b18007388 */ /* 0x0007e80000000800 */
[----:B------:R4:W-:Y:S01]  /*17c70*/  STS [R24+0x4480], R29 ;  /* 0x0044801d18007388 */ /* 0x0009e20000000800 */
[----:B------:R-:W-:-:S03]  /*17c80*/  F2FP.PACK_AB R31, R65, R64 ;  /* 0x00000040411f723e */ /* 0x000fc600000000ff */
[----:B------:R4:W-:Y:S01]  /*17c90*/  STS [R21+0x4000], R28 ;  /* 0x0040001c15007388 */ /* 0x0009e20000000800 */
[----:B--2---:R-:W-:-:S03]  /*17ca0*/  F2FP.PACK_AB R25, R59, R58 ;  /* 0x0000003a3b19723e */ /* 0x004fc600000000ff */
[----:B------:R2:W-:Y:S01]  /*17cb0*/  STS [R21+0x4400], R30 ;  /* 0x0044001e15007388 */ /* 0x0005e20000000800 */
[----:B------:R-:W-:Y:S02]  /*17cc0*/  F2FP.PACK_AB R23, R57, R56 ;  /* 0x000000383917723e */ /* 0x000fe400000000ff */
[----:B------:R-:W-:Y:S01]  /*17cd0*/  F2FP.PACK_AB R22, R53, R52 ;  /* 0x000000343516723e */ /* 0x000fe200000000ff */
[----:B------:R2:W-:Y:S01]  /*17ce0*/  STS [R13+0x4080], R32 ;  /* 0x004080200d007388 */ /* 0x0005e20000000800 */
[----:B-1----:R-:W-:-:S03]  /*17cf0*/  F2FP.PACK_AB R26, R55, R54 ;  /* 0x00000036371a723e */ /* 0x002fc600000000ff */
[----:B------:R1:W-:Y:S01]  /*17d00*/  STS [R13+0x4480], R34 ;  /* 0x004480220d007388 */ /* 0x0003e20000000800 */
[----:B---3--:R-:W-:-:S03]  /*17d10*/  F2FP.PACK_AB R27, R61, R60 ;  /* 0x0000003c3d1b723e */ /* 0x008fc600000000ff */
[----:B------:R3:W-:Y:S01]  /*17d20*/  STS [R19+0x4000], R22 ;  /* 0x0040001613007388 */ /* 0x0007e20000000800 */
[----:B----4-:R-:W-:-:S03]  /*17d30*/  F2FP.PACK_AB R29, R63, R62 ;  /* 0x0000003e3f1d723e */ /* 0x010fc600000000ff */
[----:B------:R4:W-:Y:S01]  /*17d40*/  STS [R19+0x4400], R26 ;  /* 0x0044001a13007388 */ /* 0x0009e20000000800 */
[----:B------:R-:W-:-:S03]  /*17d50*/  F2FP.PACK_AB R28, R3, R2 ;  /* 0x00000002031c723e */ /* 0x000fc600000000ff */
[----:B------:R4:W-:Y:S01]  /*17d60*/  STS [R12+0x4080], R23 ;  /* 0x004080170c007388 */ /* 0x0009e20000000800 */
[----:B--2---:R-:W-:-:S03]  /*17d70*/  F2FP.PACK_AB R30, R15, R14 ;  /* 0x0000000e0f1e723e */ /* 0x004fc600000000ff */
[----:B------:R2:W-:Y:S04]  /*17d80*/  STS [R12+0x4480], R25 ;  /* 0x004480190c007388 */ /* 0x0005e80000000800 */
[----:B------:R2:W-:Y:S01]  /*17d90*/  STS [R20+0x4000], R27 ;  /* 0x0040001b14007388 */ /* 0x0005e20000000800 */
[----:B------:R-:W-:-:S03]  /*17da0*/  F2FP.PACK_AB R32, R5, R4 ;  /* 0x000000040520723e */ /* 0x000fc600000000ff */
[----:B------:R2:W-:Y:S01]  /*17db0*/  STS [R20+0x4400], R29 ;  /* 0x0044001d14007388 */ /* 0x0005e20000000800 */
[----:B-1----:R-:W-:-:S03]  /*17dc0*/  F2FP.PACK_AB R34, R83, R82 ;  /* 0x000000525322723e */ /* 0x002fc600000000ff */
[----:B------:R1:W-:Y:S01]  /*17dd0*/  STS [R18+0x4080], R31 ;  /* 0x0040801f12007388 */ /* 0x0003e20000000800 */
[----:B---3--:R-:W-:-:S03]  /*17de0*/  F2FP.PACK_AB R22, R69, R68 ;  /* 0x000000444516723e */ /* 0x008fc600000000ff */
[----:B------:R-:W-:Y:S01]  /*17df0*/  STS [R18+0x4480], R33 ;  /* 0x0044802112007388 */ /* 0x000fe20000000800 */
[----:B----4-:R-:W-:-:S03]  /*17e00*/  F2FP.PACK_AB R26, R71, R70 ;  /* 0x00000046471a723e */ /* 0x010fc600000000ff */
[----:B------:R3:W-:Y:S01]  /*17e10*/  STS [R17+0x4000], R22 ;  /* 0x0040001611007388 */ /* 0x0007e20000000800 */
[----:B------:R-:W-:-:S03]  /*17e20*/  F2FP.PACK_AB R23, R73, R72 ;  /* 0x000000484917723e */ /* 0x000fc600000000ff */
[----:B------:R-:W-:Y:S01]  /*17e30*/  STS [R17+0x4400], R26 ;  /* 0x0044001a11007388 */ /* 0x000fe20000000800 */
[----:B--2---:R-:W-:-:S03]  /*17e40*/  F2FP.PACK_AB R25, R75, R74 ;  /* 0x0000004a4b19723e */ /* 0x004fc600000000ff */
[----:B------:R2:W-:Y:S01]  /*17e50*/  STS [R24+0x8080], R23 ;  /* 0x0080801718007388 */ /* 0x0005e20000000800 */
[----:B------:R-:W-:-:S03]  /*17e60*/  F2FP.PACK_AB R27, R95, R94 ;  /* 0x0000005e5f1b723e */ /* 0x000fc600000000ff */
[----:B------:R4:W-:Y:S01]  /*17e70*/  STS [R24+0x8480], R25 ;  /* 0x0084801918007388 */ /* 0x0009e20000000800 */
[----:B------:R-:W-:-:S03]  /*17e80*/  F2FP.PACK_AB R29, R93, R92 ;  /* 0x0000005c5d1d723e */ /* 0x000fc600000000ff */
[----:B------:R-:W-:Y:S01]  /*17e90*/  STS [R21+0x8000], R28 ;  /* 0x0080001c15007388 */ /* 0x000fe20000000800 */
[----:B-1----:R-:W-:-:S03]  /*17ea0*/  F2FP.PACK_AB R31, R99, R98 ;  /* 0x00000062631f723e */ /* 0x002fc600000000ff */
[----:B------:R1:W-:Y:S04]  /*17eb0*/  STS [R21+0x8400], R30 ;  /* 0x0084001e15007388 */ /* 0x0003e80000000800 */
[----:B------:R1:W-:Y:S01]  /*17ec0*/  STS [R13+0x8080], R32 ;  /* 0x008080200d007388 */ /* 0x0003e20000000800 */
[----:B---3--:R-:W-:-:S03]  /*17ed0*/  F2FP.PACK_AB R22, R87, R86 ;  /* 0x000000565716723e */ /* 0x008fc600000000ff */
[----:B------:R3:W-:Y:S04]  /*17ee0*/  STS [R13+0x8480], R34 ;  /* 0x008480220d007388 */ /* 0x0007e80000000800 */
[----:B------:R3:W-:Y:S01]  /*17ef0*/  STS [R19+0x8400], R22 ;  /* 0x0084001613007388 */ /* 0x0007e20000000800 */
[----:B--2---:R-:W-:-:S03]  /*17f00*/  F2FP.PACK_AB R23, R89, R88 ;  /* 0x000000585917723e */ /* 0x004fc600000000ff */
[----:B------:R2:W-:Y:S01]  /*17f10*/  STS [R19+0x8000], R36 ;  /* 0x0080002413007388 */ /* 0x0005e20000000800 */
[----:B----4-:R-:W-:Y:S02]  /*17f20*/  F2FP.PACK_AB R25, R91, R90 ;  /* 0x0000005a5b19723e */ /* 0x010fe400000000ff */
[----:B------:R-:W-:Y:S01]  /*17f30*/  F2FP.PACK_AB R24, R101, R100 ;  /* 0x000000646518723e */ /* 0x000fe200000000ff */
[----:B------:R4:W-:Y:S04]  /*17f40*/  STS [R12+0x8080], R23 ;  /* 0x008080170c007388 */ /* 0x0009e80000000800 */
[----:B------:R4:W-:Y:S01]  /*17f50*/  STS [R12+0x8480], R25 ;  /* 0x008480190c007388 */ /* 0x0009e20000000800 */
[----:B-1----:R-:W-:-:S03]  /*17f60*/  F2FP.PACK_AB R21, R97, R96 ;  /* 0x000000606115723e */ /* 0x002fc600000000ff */
[----:B------:R-:W-:Y:S01]  /*17f70*/  STS [R20+0x8000], R29 ;  /* 0x0080001d14007388 */ /* 0x000fe20000000800 */
[----:B------:R-:W-:-:S03]  /*17f80*/  @P1 LEA R32, P0, R216, c[0x0][0x508], 0x2 ;  /* 0x00014200d8201a11 */ /* 0x000fc600078010ff */
[----:B------:R-:W-:Y:S01]  /*17f90*/  STS [R20+0x8400], R27 ;  /* 0x0084001b14007388 */ /* 0x000fe20000000800 */
[----:B---3--:R-:W-:-:S03]  /*17fa0*/  IMAD.MOV.U32 R13, RZ, RZ, RZ ;  /* 0x000000ffff0d7224 */ /* 0x008fc600078e00ff */
[----:B------:R1:W-:Y:S01]  /*17fb0*/  STS [R18+0x8080], R21 ;  /* 0x0080801512007388 */ /* 0x0003e20000000800 */
[----:B------:R-:W-:-:S03]  /*17fc0*/  F2FP.PACK_AB R22, R103, R102 ;  /* 0x000000666716723e */ /* 0x000fc600000000ff */
[----:B------:R3:W-:Y:S01]  /*17fd0*/  STS [R18+0x8480], R31 ;  /* 0x0084801f12007388 */ /* 0x0007e20000000800 */
[----:B--2---:R-:W-:-:S03]  /*17fe0*/  SHF.R.S32.HI R19, RZ, 0x1f, R216 ;  /* 0x0000001fff137819 */ /* 0x004fc600000114d8 */
[----:B------:R3:W-:Y:S01]  /*17ff0*/  STS [R17+0x8000], R24 ;  /* 0x0080001811007388 */ /* 0x0007e20000000800 */
[----:B----4-:R-:W-:Y:S01]  /*18000*/  IMAD.MOV.U32 R23, RZ, RZ, 0x4 ;  /* 0x00000004ff177424 */ /* 0x010fe200078e00ff */
[----:B------:R-:W-:Y:S02]  /*18010*/  @P1 LEA.HI.X R33, R216, c[0x0][0x50c], R19, 0x2, P0 ;  /* 0x00014300d8211a11 */ /* 0x000fe400000f1413 */
[----:B------:R3:W-:Y:S01]  /*18020*/  STS [R17+0x8400], R22 ;  /* 0x0084001611007388 */ /* 0x0007e20000000800 */
[----:B------:R-:W-:-:S03]  /*18030*/  IMAD.MOV.U32 R12, RZ, RZ, c[0x0][0x388] ;  /* 0x0000e200ff0c7624 */ /* 0x000fc600078e00ff */
[----:B------:R-:W-:Y:S01]  /*18040*/  BAR.SYNC.DEFER_BLOCKING 0x1, 0x100 ;  /* 0x0044000000007b1d */ /* 0x000fe20000010000 */
[----:B-1----:R-:W-:-:S05]  /*18050*/  IMAD.WIDE R20, R216, R23, c[0x0][0x500] ;  /* 0x00014000d8147625 */ /* 0x002fca00078e0217 */
        /* <DEDUP_REMOVED lines=9> */
.L_x_2359:
[----:B------:R-:W-:Y:S01]  /*180f0*/  IMAD.MOV.U32 R34, RZ, RZ, 0x368 ;  /* 0x00000368ff227424 */ /* 0x000fe200078e00ff */
[----:B------:R-:W-:Y:S01]  /*18100*/  ISETP.GT.AND P2, PT, R202, 0x1, PT ;  /* 0x00000001ca00780c */ /* 0x000fe20003f44270 */
[----:B---3--:R-:W-:Y:S01]  /*18110*/  IMAD.MOV.U32 R17, RZ, RZ, c[0x0][0x4e8] ;  /* 0x00013a00ff117624 */ /* 0x008fe200078e00ff */
[----:B------:R-:W-:Y:S01]  /*18120*/  ISETP.NE.U32.AND P0, PT, RZ, c[0x0][0x500], PT ;  /* 0x00014000ff007a0c */ /* 0x000fe20003f05070 */
[----:B-----5:R-:W-:Y:S01]  /*18130*/  IMAD R12, R12, c[0x0][0x4e8], RZ ;  /* 0x00013a000c0c7a24 */ /* 0x020fe200078e02ff */
[----:B------:R-:W-:-:S02]  /*18140*/  SEL R34, R34, 0x328, P2 ;  /* 0x0000032822227807 */ /* 0x000fc40001000000 */
[----:B------:R-:W-:Y:S02]  /*18150*/  ISETP.NE.AND.EX P0, PT, RZ, c[0x0][0x504], PT, P0 ;  /* 0x00014100ff007a0c */ /* 0x000fe40003f05300 */
[----:B------:R-:W1:Y:S01]  /*18160*/  LDC.64 R20, c[0x0][R34+0x170] ;  /* 0x00005c0022147b82 */ /* 0x000e620000000a00 */
[----:B------:R-:W-:Y:S01]  /*18170*/  ISETP.NE.AND P3, PT, R17, 0x1, PT ;  /* 0x000000011100780c */ /* 0x000fe20003f65270 */
[----:B------:R-:W-:Y:S01]  /*18180*/  IMAD.IADD R17, R214, 0x1, R201 ;  /* 0x00000001d6117824 */ /* 0x000fe200078e02c9 */
[----:B------:R-:W-:Y:S02]  /*18190*/  SEL R216, R216, RZ, !P0 ;  /* 0x000000ffd8d87207 */ /* 0x000fe40004000000 */
[----:B------:R-:W-:Y:S01]  /*181a0*/  SEL R18, R19, RZ, !P0 ;  /* 0x000000ff13127207 */ /* 0x000fe20004000000 */
[----:B------:R-:W-:Y:S01]  /*181b0*/  IMAD.MOV.U32 R24, RZ, RZ, R17 ;  /* 0x000000ffff187224 */ /* 0x000fe200078e0011 */
[----:B------:R-:W-:Y:S01]  /*181c0*/  SEL R25, R218, RZ, P2 ;  /* 0x000000ffda197207 */ /* 0x000fe20001000000 */
[----:B------:R-:W2:Y:S08]  /*181d0*/  LDC.64 R22, c[0x0][R34+0x168] ;  /* 0x00005a0022167b82 */ /* 0x000eb00000000a00 */
[----:B------:R-:W3:Y:S08]  /*181e0*/  LDC.64 R28, c[0x0][R34+0x178] ;  /* 0x00005e00221c7b82 */ /* 0x000ef00000000a00 */
[----:B------:R-:W4:Y:S01]  /*181f0*/  LDC.64 R26, c[0x0][R34+0x160] ;  /* 0x00005800221a7b82 */ /* 0x000f220000000a00 */
[----:B-1----:R-:W-:-:S02]  /*18200*/  IMAD R19, R21, R216, RZ ;  /* 0x000000d815137224 */ /* 0x002fc400078e02ff */
[----:B------:R-:W-:-:S04]  /*18210*/  IMAD.WIDE.U32 R32, R20, R216, RZ ;  /* 0x000000d814207225 */ /* 0x000fc800078e00ff */
[----:B------:R-:W-:Y:S02]  /*18220*/  IMAD R19, R20, R18, R19 ;  /* 0x0000001214137224 */ /* 0x000fe400078e0213 */
[----:B------:R-:W-:-:S04]  /*18230*/  @P3 IMAD.HI.U32 R18, R17, c[0x0][0x4ec], RZ ;  /* 0x00013b0011123a27 */ /* 0x000fc800078e00ff */
[-C--:B--2---:R-:W-:Y:S01]  /*18240*/  IMAD.WIDE.U32 R30, R22, R217.reuse, RZ ;  /* 0x000000d9161e7225 */ /* 0x084fe200078e00ff */
[----:B------:R-:W-:Y:S02]  /*18250*/  @P3 SHF.R.U32.HI R24, RZ, c[0x0][0x4f0], R18 ;  /* 0x00013c00ff183a19 */ /* 0x000fe40000011612 */
[--C-:B------:R-:W-:Y:S01]  /*18260*/  SHF.R.S32.HI R18, RZ, 0x1f, R13.reuse ;  /* 0x0000001fff127819 */ /* 0x100fe2000001140d */
[----:B------:R-:W-:Y:S01]  /*18270*/  IMAD R20, R23, R217, RZ ;  /* 0x000000d917147224 */ /* 0x000fe200078e02ff */
[----:B------:R-:W-:Y:S01]  /*18280*/  IADD3 R23, P1, P0, R32, R30, R13 ;  /* 0x0000001e20177210 */ /* 0x000fe2000783e00d */
[----:B------:R-:W-:Y:S02]  /*18290*/  IMAD.IADD R19, R33, 0x1, R19 ;  /* 0x0000000121137824 */ /* 0x000fe400078e0213 */
[----:B------:R-:W-:Y:S02]  /*182a0*/  IMAD.IADD R20, R31, 0x1, R20 ;  /* 0x000000011f147824 */ /* 0x000fe400078e0214 */
[----:B---3--:R-:W-:-:S02]  /*182b0*/  IMAD R21, R29, R25, RZ ;  /* 0x000000191d157224 */ /* 0x008fc400078e02ff */
[----:B------:R-:W-:Y:S01]  /*182c0*/  IMAD.MOV R22, RZ, RZ, -R24 ;  /* 0x000000ffff167224 */ /* 0x000fe200078e0a18 */
[----:B------:R-:W-:Y:S01]  /*182d0*/  IADD3.X R19, R19, R20, R18, P1, P0 ;  /* 0x0000001413137210 */ /* 0x000fe20000fe0412 */
[----:B------:R-:W-:-:S04]  /*182e0*/  IMAD.WIDE.U32 R28, R28, R25, RZ ;  /* 0x000000191c1c7225 */ /* 0x000fc800078e00ff */
[----:B------:R-:W-:Y:S01]  /*182f0*/  IMAD R25, R22, c[0x0][0x4e8], R17 ;  /* 0x00013a0016197a24 */ /* 0x000fe200078e0211 */
[----:B------:R-:W-:Y:S01]  /*18300*/  IADD3 R28, P1, P0, R24, R23, R28 ;  /* 0x00000017181c7210 */ /* 0x000fe2000783e01c */
[----:B------:R-:W-:Y:S01]  /*18310*/  IMAD.IADD R20, R29, 0x1, R21 ;  /* 0x000000011d147824 */ /* 0x000fe200078e0215 */
[----:B------:R-:W-:Y:S01]  /*18320*/  SHF.R.S32.HI R22, RZ, 0x1f, R24 ;  /* 0x0000001fff167819 */ /* 0x000fe20000011418 */
        /* <DEDUP_REMOVED lines=14> */
[----:B------:R-:W-:Y:S01]  /*18410*/  IMAD.IADD R21, R208, 0x1, R201 ;  /* 0x00000001d0157824 */ /* 0x000fe200078e02c9 */
        /* <DEDUP_REMOVED lines=9> */
[----:B------:R-:W-:Y:S02]  /*184b0*/  ISETP.GE.AND P0, PT, R21, R12, PT ;  /* 0x0000000c1500720c */ /* 0x000fe40003f06270 */
[----:B-1----:R-:W-:Y:S01]  /*184c0*/  P2R R9, PR, RZ, 0x2 ;  /* 0x00000002ff097803 */ /* 0x002fe20000000000 */
[----:B------:R-:W-:Y:S05]  /*184d0*/  @P2 BRA `(.L_x_2360) ;  /* 0x0000084000002947 */ /* 0x000fea0003800000 */
[-C--:B------:R-:W-:Y:S01]  /*184e0*/  LEA.HI R0, R0, R205.reuse, RZ, 0x3 ;  /* 0x000000cd00007211 */ /* 0x080fe200078f18ff */
[----:B------:R-:W-:Y:S01]  /*184f0*/  IMAD R18, R18, c[0x0][0x3a0], RZ ;  /* 0x0000e80012127a24 */ /* 0x000fe200078e02ff */
[----:B------:R1:W3:Y:S01]  /*18500*/  LDS.128 R64, [R138+0x80] ;  /* 0x000080008a407984 */ /* 0x0002e20000000c00 */
[C---:B------:R-:W-:Y:S01]  /*18510*/  IMAD.WIDE.U32 R4, R13.reuse, c[0x0][0x3a0], RZ ;  /* 0x0000e8000d047a25 */ /* 0x040fe200078e00ff */
[----:B------:R-:W-:Y:S02]  /*18520*/  LOP3.LUT R2, R0, 0xfffffff8, RZ, 0xc0, !PT ;  /* 0xfffffff800027812 */ /* 0x000fe400078ec0ff */
[----:B------:R-:W-:Y:S01]  /*18530*/  SHF.R.S32.HI R0, RZ, 0x3, R0 ;  /* 0x00000003ff007819 */ /* 0x000fe20000011400 */
[----:B------:R-:W-:Y:S01]  /*18540*/  IMAD R13, R13, c[0x0][0x3a4], R18 ;  /* 0x0000e9000d0d7a24 */ /* 0x000fe200078e0212 */
[----:B------:R-:W-:Y:S01]  /*18550*/  IADD3 R3, -R2, R205, RZ ;  /* 0x000000cd02037210 */ /* 0x000fe20007ffe1ff */
[----:B------:R1:W4:Y:S03]  /*18560*/  LDS.128 R60, [R138+0x1080] ;  /* 0x001080008a3c7984 */ /* 0x0003260000000c00 */
[----:B------:R-:W-:Y:S01]  /*18570*/  IADD3 R5, R5, R13, RZ ;  /* 0x0000000d05057210 */ /* 0x000fe20007ffe0ff */
[----:B------:R1:W2:Y:S01]  /*18580*/  LDS.128 R56, [R138+0x2080] ;  /* 0x002080008a387984 */ /* 0x0002a20000000c00 */
[----:B------:R-:W-:-:S02]  /*18590*/  LEA R2, R3, R0, 0x5 ;  /* 0x0000000003027211 */ /* 0x000fc400078e28ff */
[----:B------:R-:W-:Y:S01]  /*185a0*/  SHF.R.S32.HI R3, RZ, 0x1f, R216 ;  /* 0x0000001fff037819 */ /* 0x000fe200000114d8 */
[----:B------:R-:W-:Y:S01]  /*185b0*/  IMAD.WIDE.U32 R6, R217, c[0x0][0x3e8], R4 ;  /* 0x0000fa00d9067a25 */ /* 0x000fe200078e0004 */
[----:B------:R-:W-:Y:S01]  /*185c0*/  IADD3 R2, R201, R2, RZ ;  /* 0x00000002c9027210 */ /* 0x000fe20007ffe0ff */
[----:B------:R1:W1:Y:S01]  /*185d0*/  LDS.128 R52, [R138+0x3080] ;  /* 0x003080008a347984 */ /* 0x0002620000000c00 */
[----:B------:R-:W-:Y:S01]  /*185e0*/  IADD3 R201, R0, R201, RZ ;  /* 0x000000c900c97210 */ /* 0x000fe20007ffe0ff */
[----:B------:R-:W-:Y:S02]  /*185f0*/  IMAD R7, R217, c[0x0][0x3ec], R7 ;  /* 0x0000fb00d9077a24 */ /* 0x000fe400078e0207 */
[----:B------:R-:W-:Y:S01]  /*18600*/  IMAD R3, R3, c[0x0][0x3f0], RZ ;  /* 0x0000fc0003037a24 */ /* 0x000fe200078e02ff */
[----:B------:R1:W1:Y:S01]  /*18610*/  LDS.128 R48, [R138+0x4080] ;  /* 0x004080008a307984 */ /* 0x0002620000000c00 */
[----:B------:R-:W-:-:S03]  /*18620*/  @P3 IMAD.HI.U32 R4, R2, c[0x0][0x4ec], RZ ;  /* 0x00013b0002043a27 */ /* 0x000fc600078e00ff */
[----:B------:R1:W1:Y:S01]  /*18630*/  LDS.128 R44, [R138+0x5080] ;  /* 0x005080008a2c7984 */ /* 0x0002620000000c00 */
[----:B------:R-:W-:Y:S01]  /*18640*/  IMAD.MOV.U32 R9, RZ, RZ, R2 ;  /* 0x000000ffff097224 */ /* 0x000fe200078e0002 */
[----:B------:R-:W-:Y:S01]  /*18650*/  @P3 SHF.R.U32.HI R9, RZ, c[0x0][0x4f0], R4 ;  /* 0x00013c00ff093a19 */ /* 0x000fe20000011604 */
[C---:B------:R-:W-:Y:S01]  /*18660*/  IMAD R3, R216.reuse, c[0x0][0x3f4], R3 ;  /* 0x0000fd00d8037a24 */ /* 0x040fe200078e0203 */
[----:B------:R1:W1:Y:S01]  /*18670*/  LDS.128 R40, [R138+0x6080] ;  /* 0x006080008a287984 */ /* 0x0002620000000c00 */
[----:B------:R-:W-:Y:S01]  /*18680*/  IMAD.WIDE.U32 R216, R216, c[0x0][0x3f0], R6 ;  /* 0x0000fc00d8d87a25 */ /* 0x000fe200078e0006 */
[----:B------:R-:W-:Y:S02]  /*18690*/  IADD3 R13, -R9, RZ, RZ ;  /* 0x000000ff090d7210 */ /* 0x000fe40007ffe1ff */
[----:B------:R1:W1:Y:S01]  /*186a0*/  LDS.128 R36, [R138+0x7080] ;  /* 0x007080008a247984 */ /* 0x0002620000000c00 */
[----:B------:R-:W-:Y:S02]  /*186b0*/  SHF.R.S32.HI R14, RZ, 0x1f, R9 ;  /* 0x0000001fff0e7819 */ /* 0x000fe40000011409 */
[----:B------:R-:W-:Y:S01]  /*186c0*/  IADD3 R3, R217, R3, RZ ;  /* 0x00000003d9037210 */ /* 0x000fe20007ffe0ff */
[----:B------:R1:W1:Y:S01]  /*186d0*/  LDS.128 R32, [R138+0x8080] ;  /* 0x008080008a207984 */ /* 0x0002620000000c00 */
[----:B------:R-:W-:-:S02]  /*186e0*/  IMAD R13, R13, c[0x0][0x4e8], R2 ;  /* 0x00013a000d0d7a24 */ /* 0x000fc400078e0202 */
[----:B------:R-:W-:Y:S01]  /*186f0*/  IMAD R14, R14, c[0x0][0x3e0], RZ ;  /* 0x0000f8000e0e7a24 */ /* 0x000fe200078e02ff */
[----:B------:R1:W1:Y:S01]  /*18700*/  LDS.128 R28, [R138+0x9080] ;  /* 0x009080008a1c7984 */ /* 0x0002620000000c00 */
[----:B------:R-:W-:Y:S02]  /*18710*/  IMAD.MOV.U32 R2, RZ, RZ, R216 ;  /* 0x000000ffff027224 */ /* 0x000fe400078e00d8 */
[C---:B------:R-:W-:Y:S01]  /*18720*/  IMAD R14, R9.reuse, c[0x0][0x3e4], R14 ;  /* 0x0000f900090e7a24 */ /* 0x040fe200078e020e */
[----:B--2---:R2:W1:Y:S01]  /*18730*/  LDS.128 R24, [R138+0xa080] ;  /* 0x00a080008a187984 */ /* 0x0044620000000c00 */
[----:B------:R-:W-:Y:S01]  /*18740*/  IMAD.WIDE.U32 R16, R9, c[0x0][0x3e0], R2 ;  /* 0x0000f80009107a25 */ /* 0x000fe200078e0002 */
[----:B------:R-:W-:Y:S02]  /*18750*/  SHF.R.S32.HI R2, RZ, 0x1f, R13 ;  /* 0x0000001fff027819 */ /* 0x000fe4000001140d */
[----:B------:R2:W1:Y:S02]  /*18760*/  LDS.128 R4, [R138+0xb080] ;  /* 0x00b080008a047984 */ /* 0x0004640000000c00 */
        /* <DEDUP_REMOVED lines=8> */
[----:B---34-:R3:W4:Y:S02]  /*187f0*/  SHFL.IDX PT, R15, R13, RZ, 0x181f ;  /* 0x00181fff0d0f7589 */ /* 0x01872400000e0000 */
.L_x_2428:
[----:B------:R-:W-:Y:S05]  /*18800*/  BRA.DIV ~URZ, `(.L_x_2362) ;  /* 0x00003a527f007947 */ /* 0x000fea000b800000 */
[----:B------:R2:W3:Y:S02]  /*18810*/  SHFL.IDX PT, R17, R2, RZ, 0x181f ;  /* 0x00181fff02117589 */ /* 0x0004e400000e0000 */
.L_x_2429:
        /* <DEDUP_REMOVED lines=18> */
.L_x_2364:
[----:B------:R-:W-:Y:S05]  /*18940*/  BSYNC B0 ;  /* 0x0000000000007941 */ /* 0x000fea0003800000 */
.L_x_2363:
[----:B------:R-:W-:Y:S05]  /*18950*/  BRA.DIV ~URZ, `(.L_x_2365) ;  /* 0x000039627f007947 */ /* 0x000fea000b800000 */
[----:B----4-:R4:W2:Y:S04]  /*18960*/  SHFL.IDX PT, R15, R13, 0x1, 0x181f ;  /* 0x00381f000d0f7f89 */ /* 0x0108a800000e0000 */
[----:B---3--:R4:W3:Y:S02]  /*18970*/  SHFL.IDX PT, R19, R2, 0x1, 0x181f ;  /* 0x00381f0002137f89 */ /* 0x0088e400000e0000 */
.L_x_2430:
        /* <DEDUP_REMOVED lines=16> */
.L_x_2367:
[----:B------:R-:W-:Y:S05]  /*18a80*/  BSYNC B0 ;  /* 0x0000000000007941 */ /* 0x000fea0003800000 */
.L_x_2366:
[----:B------:R-:W-:Y:S05]  /*18a90*/  BRA.DIV ~URZ, `(.L_x_2368) ;  /* 0x000038f27f007947 */ /* 0x000fea000b800000 */
[----:B--2---:R2:W4:Y:S02]  /*18aa0*/  SHFL.IDX PT, R15, R13, 0x2, 0x181f ;  /* 0x00581f000d0f7f89 */ /* 0x00452400000e0000 */
.L_x_2431:
[----:B------:R-:W-:Y:S05]  /*18ab0*/  BRA.DIV ~URZ, `(.L_x_2369) ;  /* 0x000039427f007947 */ /* 0x000fea000b800000 */
[----:B---3--:R3:W2:Y:S02]  /*18ac0*/  SHFL.IDX PT, R19, R2, 0x2, 0x181f ;  /* 0x00581f0002137f89 */ /* 0x0086a400000e0000 */
.L_x_2432:
        /* <DEDUP_REMOVED lines=16> */
.L_x_2371:
[----:B------:R-:W-:Y:S05]  /*18bd0*/  BSYNC B0 ;  /* 0x0000000000007941 */ /* 0x000fea0003800000 */
.L_x_2370:
[----:B------:R-:W-:Y:S05]  /*18be0*/  BRA.DIV ~URZ, `(.L_x_2372) ;  /* 0x000038827f007947 */ /* 0x000fea000b800000 */
[----:B--2-4-:R-:W2:Y:S04]  /*18bf0*/  SHFL.IDX PT, R13, R13, 0x3, 0x181f ;  /* 0x00781f000d0d7f89 */ /* 0x014ea800000e0000 */
[----:B------:R4:W3:Y:S02]  /*18c00*/  SHFL.IDX PT, R17, R2, 0x3, 0x181f ;  /* 0x00781f0002117f89 */ /* 0x0008e400000e0000 */
.L_x_2433:
[----:B------:R-:W-:-:S04]  /*18c10*/  IADD3 R201, R201, 0x60, RZ ;  /* 0x00000060c9c97810 */ /* 0x000fc80007ffe0ff */
[----:B------:R-:W-:-:S13]  /*18c20*/  ISETP.GE.AND P0, PT, R201, R12, PT ;  /* 0x0000000cc900720c */ /* 0x000fda0003f06270 */
[----:B------:R-:W-:Y:S05]  /*18c30*/  @P0 BRA `(.L_x_2373) ;  /* 0x00001ec000000947 */ /* 0x000fea0003800000 */
[----:B------:R-:W-:Y:S02]  /*18c40*/  ISETP.GE.AND P1, PT, R220, c[0x0][0x3c8], PT ;  /* 0x0000f200dc007a0c */ /* 0x000fe40003f26270 */
[----:B------:R-:W-:-:S11]  /*18c50*/  ISETP.GE.AND P0, PT, R207, c[0x0][0x3c8], PT ;  /* 0x0000f200cf007a0c */ /* 0x000fd60003f06270 */
[CC--:B---3--:R-:W-:Y:S02]  /*18c60*/  @!P1 LEA R20, P3, R220.reuse, R17.reuse, 0x1 ;  /* 0x00000011dc149211 */ /* 0x0c8fe400078608ff */
[C---:B------:R-:W-:Y:S02]  /*18c70*/  @!P0 LEA R18, P2, R207.reuse, R17, 0x1 ;  /* 0x00000011cf128211 */ /* 0x040fe400078408ff */
[-C--:B--2---:R-:W-:Y:S02]  /*18c80*/  @!P1 LEA.HI.X R21, R220, R13.reuse, R9, 0x1, P3 ;  /* 0x0000000ddc159211 */ /* 0x084fe400018f0c09 */
[----:B------:R-:W-:-:S03]  /*18c90*/  @!P0 LEA.HI.X R19, R207, R13, R14, 0x1, P2 ;  /* 0x0000000dcf138211 */ /* 0x000fc600010f0c0e */
[----:B-1----:R1:W-:Y:S04]  /*18ca0*/  @!P1 ST.E.128 [R20.64], R52 ;  /* 0x0000003414009985 */ /* 0x0023e8000c101d08 */
[----:B------:R1:W-:Y:S01]  /*18cb0*/  @!P0 ST.E.128 [R18.64], R36 ;  /* 0x0000002412008985 */ /* 0x0003e2000c101d08 */
[----:B------:R-:W-:-:S13]  /*18cc0*/  ISETP.GE.AND P0, PT, R206, c[0x0][0x3c8], PT ;  /* 0x0000f200ce007a0c */ /* 0x000fda0003f06270 */
[----:B------:R-:W-:Y:S05]  /*18cd0*/  @P0 BRA `(.L_x_2373) ;  /* 0x00001e2000000947 */ /* 0x000fea0003800000 */
[----:B----4-:R-:W-:-:S04]  /*18ce0*/  LEA R2, P0, R206, R17, 0x1 ;  /* 0x00000011ce027211 */ /* 0x010fc800078008ff */
[----:B------:R-:W-:-:S05]  /*18cf0*/  LEA.HI.X R3, R206, R13, R3, 0x1, P0 ;  /* 0x0000000dce037211 */ /* 0x000fca00000f0c03 */
[----:B------:R2:W-:Y:S01]  /*18d00*/  ST.E.128 [R2.64], R4 ;  /* 0x0000000402007985 */ /* 0x0005e2000c101d08 */
[----:B------:R-:W-:Y:S05]  /*18d10*/  BRA `(.L_x_2373) ;  /* 0x00001de000007947 */ /* 0x000fea0003800000 */
.L_x_2360:
[----:B------:R-:W-:Y:S01]  /*18d20*/  IMAD R18, R18, c[0x0][0x408], RZ ;  /* 0x0001020012127a24 */ /* 0x000fe200078e02ff */
[----:B------:R-:W-:Y:S01]  /*18d30*/  SHF.R.S32.HI R0, RZ, 0x1f, R216 ;  /* 0x0000001fff007819 */ /* 0x000fe200000114d8 */
[----:B------:R-:W-:Y:S01]  /*18d40*/  IMAD.WIDE.U32 R20, R13, c[0x0][0x408], RZ ;  /* 0x000102000d147a25 */ /* 0x000fe200078e00ff */
[----:B------:R-:W-:-:S03]  /*18d50*/  MOV R12, R17 ;  /* 0x00000011000c7202 */ /* 0x000fc60000000f00 */
[----:B------:R-:W-:Y:S02]  /*18d60*/  IMAD R18, R13, c[0x0][0x40c], R18 ;  /* 0x000103000d127a24 */ /* 0x000fe400078e0212 */
[----:B------:R-:W-:Y:S02]  /*18d70*/  IMAD R13, R0, c[0x0][0x440], RZ ;  /* 0x00011000000d7a24 */ /* 0x000fe400078e02ff */
[----:B------:R-:W-:Y:S01]  /*18d80*/  @P3 IMAD.HI.U32 R0, R17, c[0x0][0x4ec], RZ ;  /* 0x00013b0011003a27 */ /* 0x000fe200078e00ff */
[----:B------:R-:W-:-:S03]  /*18d90*/  IADD3 R21, R21, R18, RZ ;  /* 0x0000001215157210 */ /* 0x000fc60007ffe0ff */
[----:B------:R-:W-:Y:S01]  /*18da0*/  IMAD R13, R216, c[0x0][0x444], R13 ;  /* 0x00011100d80d7a24 */ /* 0x000fe200078e020d */
[----:B------:R-:W-:Y:S01]  /*18db0*/  @P3 SHF.R.U32.HI R12, RZ, c[0x0][0x4f0], R0 ;  /* 0x00013c00ff0c3a19 */ /* 0x000fe20000011600 */
[----:B------:R-:W-:-:S03]  /*18dc0*/  IMAD.WIDE.U32 R18, R217, c[0x0][0x438], R20 ;  /* 0x00010e00d9127a25 */ /* 0x000fc600078e0014 */
[----:B------:R-:W-:Y:S01]  /*18dd0*/  IADD3 R0, -R12, RZ, RZ ;  /* 0x000000ff0c007210 */ /* 0x000fe20007ffe1ff */
[----:B------:R-:W-:-:S04]  /*18de0*/  IMAD R19, R217, c[0x0][0x43c], R19 ;  /* 0x00010f00d9137a24 */ /* 0x000fc800078e0213 */
        /* <DEDUP_REMOVED lines=12> */
[----:B--2---:R-:W-:-:S04]  /*18eb0*/  IMAD.WIDE.U32 R16, R0, c[0x0][0x428], R18 ;  /* 0x00010a0000107a25 */ /* 0x004fc800078e0012 */
[----:B------:R-:W-:Y:S01]  /*18ec0*/  IMAD R0, R0, c[0x0][0x42c], R13 ;  /* 0x00010b0000007a24 */ /* 0x000fe200078e020d */
[----:B------:R-:W-:-:S04]  /*18ed0*/  LEA R163, P1, R16, c[0x0][0x400], 0x2 ;  /* 0x0001000010a37a11 */ /* 0x000fc800078210ff */
[----:B------:R-:W-:-:S04]  /*18ee0*/  IADD3 R0, R17, R0, RZ ;  /* 0x0000000011007210 */ /* 0x000fc80007ffe0ff */
[----:B------:R-:W-:Y:S01]  /*18ef0*/  LEA.HI.X R162, R16, c[0x0][0x404], R0, 0x2, P1 ;  /* 0x0001010010a27a11 */ /* 0x000fe200008f1400 */
[----:B------:R-:W-:Y:S05]  /*18f00*/  BRA.DIV ~URZ, `(.L_x_2374) ;  /* 0x000036227f007947 */ /* 0x000fea000b800000 */
[----:B------:R1:W2:Y:S02]  /*18f10*/  SHFL.IDX PT, R165, R162, RZ, 0x1c1f ;  /* 0x001c1fffa2a57589 */ /* 0x0002a400000e0000 */
.L_x_2434:
[----:B------:R-:W-:Y:S05]  /*18f20*/  BRA.DIV ~URZ, `(.L_x_2375) ;  /* 0x000036727f007947 */ /* 0x000fea000b800000 */
[----:B------:R3:W4:Y:S02]  /*18f30*/  SHFL.IDX PT, R17, R163, RZ, 0x1c1f ;  /* 0x001c1fffa3117589 */ /* 0x00072400000e0000 */
.L_x_2435:
        /* <DEDUP_REMOVED lines=54> */
[CC--:B------:R-:W-:Y:S02]  /*192a0*/  @!P0 LEA R18, P2, R158.reuse, R17.reuse, 0x2 ;  /* 0x000000119e128211 */ /* 0x0c0fe400078410ff */
[----:B--2---:R-:W-:Y:S01]  /*192b0*/  @!P1 IMAD.WIDE R20, R213, 0x4, R164 ;  /* 0x00000004d5149825 */ /* 0x004fe200078e02a4 */
[----:B------:R-:W-:Y:S02]  /*192c0*/  @!P3 LEA R166, P5, R153, R17, 0x2 ;  /* 0x0000001199a6b211 */ /* 0x000fe400078a10ff */
[----:B------:R-:W-:Y:S02]  /*192d0*/  @!P0 LEA.HI.X R19, R158, R165, R157, 0x2, P2 ;  /* 0x000000a59e138211 */ /* 0x000fe400010f149d */
[----:B------:R-:W-:Y:S01]  /*192e0*/  ISETP.GE.AND P2, PT, R144, c[0x0][0x3c8], PT ;  /* 0x0000f20090007a0c */ /* 0x000fe20003f46270 */
[----:B------:R2:W-:Y:S01]  /*192f0*/  @!P1 ST.E.64 [R20.64], R132 ;  /* 0x0000008414009985 */ /* 0x0005e2000c101b08 */
[----:B------:R-:W-:-:S02]  /*19300*/  ISETP.GE.AND P1, PT, R84, c[0x0][0x3c8], PT ;  /* 0x0000f20054007a0c */ /* 0x000fc40003f26270 */
[----:B------:R-:W-:Y:S01]  /*19310*/  @!P3 LEA.HI.X R167, R153, R165, R152, 0x2, P5 ;  /* 0x000000a599a7b211 */ /* 0x000fe200028f1498 */
[----:B------:R4:W-:Y:S01]  /*19320*/  @!P0 ST.E.64 [R18.64], R128 ;  /* 0x0000008012008985 */ /* 0x0009e2000c101b08 */
[----:B------:R-:W-:-:S03]  /*19330*/  @!P4 LEA R168, P0, R146, R17, 0x2 ;  /* 0x0000001192a8c211 */ /* 0x000fc600078010ff */
[----:B------:R5:W-:Y:S01]  /*19340*/  @!P3 ST.E.64 [R166.64], R104 ;  /* 0x00000068a600b985 */ /* 0x000be2000c101b08 */
[----:B------:R-:W-:Y:S02]  /*19350*/  @!P4 LEA.HI.X R169, R146, R165, R145, 0x2, P0 ;  /* 0x000000a592a9c211 */ /* 0x000fe400000f1491 */
        /* <DEDUP_REMOVED lines=33> */
[CC--:B----4-:R-:W-:Y:S02]  /*19570*/  @!P2 LEA R104, P5, R22.reuse, R17.reuse, 0x2 ;  /* 0x000000111668a211 */ /* 0x0d0fe400078a10ff */
[----:B---3--:R-:W-:Y:S01]  /*19580*/  @!P1 LEA R40, P0, R151, R17, 0x2 ;  /* 0x0000001197289211 */ /* 0x008fe200078010ff */
[----:B------:R2:W-:Y:S01]  /*19590*/  @!P4 ST.E.64 [R18.64], R52 ;  /* 0x000000341200c985 */ /* 0x0005e2000c101b08 */
[----:B------:R-:W-:Y:S02]  /*195a0*/  @!P2 LEA.HI.X R105, R22, R165, R13, 0x2, P5 ;  /* 0x000000a51669a211 */ /* 0x000fe400028f140d */
[----:B------:R-:W-:-:S02]  /*195b0*/  ISETP.GE.AND P4, PT, R156, c[0x0][0x3c8], PT ;  /* 0x0000f2009c007a0c */ /* 0x000fc40003f86270 */
[----:B------:R-:W-:Y:S01]  /*195c0*/  @!P1 LEA.HI.X R41, R151, R165, R12, 0x2, P0 ;  /* 0x000000a597299211 */ /* 0x000fe200000f140c */
[----:B------:R-:W-:Y:S01]  /*195d0*/  @!P2 ST.E.64 [R104.64], R56 ;  /* 0x000000386800a985 */ /* 0x000fe2000c101b08 */
[----:B------:R-:W-:Y:S02]  /*195e0*/  ISETP.GE.AND P2, PT, R161, c[0x0][0x3c8], PT ;  /* 0x0000f200a1007a0c */ /* 0x000fe40003f46270 */
[C---:B-----5:R-:W-:Y:S01]  /*195f0*/  @!P3 LEA R44, P5, R159.reuse, R17, 0x2 ;  /* 0x000000119f2cb211 */ /* 0x060fe200078a10ff */
[----:B------:R3:W-:Y:S01]  /*19600*/  @!P1 ST.E.64 [R40.64], R60 ;  /* 0x0000003c28009985 */ /* 0x0007e2000c101b08 */
[----:B------:R-:W-:Y:S02]  /*19610*/  ISETP.GE.AND P1, PT, R150, c[0x0][0x3c8], PT ;  /* 0x0000f20096007a0c */ /* 0x000fe40003f26270 */
[----:B------:R-:W-:Y:S02]  /*19620*/  @!P3 LEA.HI.X R45, R159, R165, R36, 0x2, P5 ;  /* 0x000000a59f2db211 */ /* 0x000fe400028f1424 */
[----:B------:R-:W-:-:S03]  /*19630*/  ISETP.GE.AND P5, PT, R80, c[0x0][0x3c8], PT ;  /* 0x0000f20050007a0c */ /* 0x000fc60003fa6270 */
[----:B------:R4:W-:Y:S01]  /*19640*/  @!P3 ST.E.64 [R44.64], R64 ;  /* 0x000000402c00b985 */ /* 0x0009e2000c101b08 */
[----:B-1----:R-:W-:-:S05]  /*19650*/  @!P4 LEA R20, P0, R156, R17, 0x2 ;  /* 0x000000119c14c211 */ /* 0x002fca00078010ff */
[----:B------:R-:W-:Y:S02]  /*19660*/  @!P1 LEA R48, P3, R150, R17, 0x2 ;  /* 0x0000001196309211 */ /* 0x000fe400078610ff */
[-C--:B------:R-:W-:Y:S02]  /*19670*/  @!P4 LEA.HI.X R21, R156, R165.reuse, R155, 0x2, P0 ;  /* 0x000000a59c15c211 */ /* 0x080fe400000f149b */
[----:B------:R-:W-:Y:S02]  /*19680*/  @!P1 LEA.HI.X R49, R150, R165, R149, 0x2, P3 ;  /* 0x000000a596319211 */ /* 0x000fe400018f1495 */
[C---:B--2---:R-:W-:Y:S01]  /*19690*/  @!P2 LEA R18, P0, R161.reuse, R17, 0x2 ;  /* 0x00000011a112a211 */ /* 0x044fe200078010ff */
[----:B------:R1:W-:Y:S01]  /*196a0*/  @!P4 ST.E.64 [R20.64], R68 ;  /* 0x000000441400c985 */ /* 0x0003e2000c101b08 */
[----:B------:R-:W-:Y:S02]  /*196b0*/  ISETP.GE.AND P4, PT, R78, c[0x0][0x3c8], PT ;  /* 0x0000f2004e007a0c */ /* 0x000fe40003f86270 */
[----:B------:R-:W-:-:S05]  /*196c0*/  @!P2 LEA.HI.X R19, R161, R165, R160, 0x2, P0 ;  /* 0x000000a5a113a211 */ /* 0x000fca00000f14a0 */
[----:B------:R2:W-:Y:S01]  /*196d0*/  @!P2 ST.E.64 [R18.64], R72 ;  /* 0x000000481200a985 */ /* 0x0005e2000c101b08 */
[----:B---3--:R-:W-:Y:S02]  /*196e0*/  @!P6 LEA R40, P0, R148, R17, 0x2 ;  /* 0x000000119428e211 */ /* 0x008fe400078010ff */
[----:B------:R-:W-:Y:S01]  /*196f0*/  ISETP.GE.AND P2, PT, R76, c[0x0][0x3c8], PT ;  /* 0x0000f2004c007a0c */ /* 0x000fe20003f46270 */
[----:B------:R3:W-:Y:S01]  /*19700*/  @!P1 ST.E.64 [R48.64], R2 ;  /* 0x0000000230009985 */ /* 0x0007e2000c101b08 */
[----:B------:R-:W-:Y:S02]  /*19710*/  @!P6 LEA.HI.X R41, R148, R165, R147, 0x2, P0 ;  /* 0x000000a59429e211 */ /* 0x000fe400000f1493 */
[----:B------:R-:W-:Y:S02]  /*19720*/  ISETP.GE.AND P1, PT, R32, c[0x0][0x3c8], PT ;  /* 0x0000f20020007a0c */ /* 0x000fe40003f26270 */
[----:B------:R-:W-:Y:S01]  /*19730*/  ISETP.GE.AND P0, PT, R154, c[0x0][0x3c8], PT ;  /* 0x0000f2009a007a0c */ /* 0x000fe20003f06270 */
        /* <DEDUP_REMOVED lines=9> */
[----:B------:R-:W-:Y:S02]  /*197d0*/  @!P2 LEA.HI.X R19, R76, R165, R39, 0x2, P3 ;  /* 0x000000a54c13a211 */ /* 0x000fe400018f1427 */
[----:B------:R-:W-:Y:S02]  /*197e0*/  @!P0 LEA R16, P3, R154, R17, 0x2 ;  /* 0x000000119a108211 */ /* 0x000fe400078610ff */
[-C--:B------:R-:W-:Y:S01]  /*197f0*/  @!P1 LEA.HI.X R3, R32, R165.reuse, R31, 0x2, P5 ;  /* 0x000000a520039211 */ /* 0x080fe200028f141f */
[----:B------:R1:W-:Y:S01]  /*19800*/  @!P2 ST.E.64 [R18.64], R92 ;  /* 0x0000005c1200a985 */ /* 0x0003e2000c101b08 */
[----:B------:R-:W-:-:S03]  /*19810*/  @!P0 LEA.HI.X R17, R154, R165, R35, 0x2, P3 ;  /* 0x000000a59a118211 */ /* 0x000fc600018f1423 */
[----:B------:R1:W-:Y:S04]  /*19820*/  @!P1 ST.E.64 [R2.64], R96 ;  /* 0x0000006002009985 */ /* 0x0003e8000c101b08 */
[----:B------:R1:W-:Y:S02]  /*19830*/  @!P0 ST.E.64 [R16.64], R100 ;  /* 0x0000006410008985 */ /* 0x0003e4000c101b08 */
.L_x_2377:
[----:B------:R-:W-:Y:S05]  /*19840*/  BSYNC B0 ;  /* 0x0000000000007941 */ /* 0x000fea0003800000 */
.L_x_2376:
[----:B------:R-:W-:Y:S05]  /*19850*/  BRA.DIV ~URZ, `(.L_x_2378) ;  /* 0x00002da27f007947 */ /* 0x000fea000b800000 */
[----:B-1----:R1:W3:Y:S04]  /*19860*/  SHFL.IDX PT, R3, R162, 0x1, 0x1c1f ;  /* 0x003c1f00a2037f89 */ /* 0x0022e800000e0000 */
[----:B----4-:R1:W4:Y:S02]  /*19870*/  SHFL.IDX PT, R17, R163, 0x1, 0x1c1f ;  /* 0x003c1f00a3117f89 */ /* 0x01032400000e0000 */
.L_x_2436:
        /* <DEDUP_REMOVED lines=8> */
[C---:B------:R-:W-:Y:S02]  /*19900*/  @!P2 LEA R4, P5, R153.reuse, R17, 0x2 ;  /* 0x000000119904a211 */ /* 0x040fe400078a10ff */
[----:B---3--:R-:W-:Y:S02]  /*19910*/  @!P3 LEA.HI.X R7, R158, R3, R157, 0x2, P6 ;  /* 0x000000039e07b211 */ /* 0x008fe400030f149d */
[----:B------:R-:W-:Y:S01]  /*19920*/  @!P1 LEA R20, P6, R146, R17, 0x2 ;  /* 0x0000001192149211 */ /* 0x000fe200078c10ff */
[----:B------:R-:W-:Y:S01]  /*19930*/  @!P4 IMAD.MOV.U32 R2, RZ, RZ, R17 ;  /* 0x000000ffff02c224 */ /* 0x000fe200078e0011 */
[----:B------:R-:W-:Y:S02]  /*19940*/  @!P2 LEA.HI.X R5, R153, R3, R152, 0x2, P5 ;  /* 0x000000039905a211 */ /* 0x000fe400028f1498 */
[----:B------:R-:W-:Y:S01]  /*19950*/  @!P0 LEA R18, P5, R144, R17, 0x2 ;  /* 0x0000001190128211 */ /* 0x000fe200078a10ff */
[----:B------:R-:W-:Y:S01]  /*19960*/  @!P4 IMAD.WIDE R40, R213, 0x4, R2 ;  /* 0x00000004d528c825 */ /* 0x000fe200078e0202 */
[----:B------:R-:W-:-:S02]  /*19970*/  @!P1 LEA.HI.X R21, R146, R3, R145, 0x2, P6 ;  /* 0x0000000392159211 */ /* 0x000fc400030f1491 */
[----:B------:R-:W-:Y:S02]  /*19980*/  ISETP.GE.AND P6, PT, R84, c[0x0][0x3c8], PT ;  /* 0x0000f20054007a0c */ /* 0x000fe40003fc6270 */
[----:B------:R-:W-:Y:S01]  /*19990*/  @!P0 LEA.HI.X R19, R144, R3, R85, 0x2, P5 ;  /* 0x0000000390138211 */ /* 0x000fe200028f1455 */
[----:B------:R3:W-:Y:S01]  /*199a0*/  @!P4 ST.E.64 [R40.64], R134 ;  /* 0x000000862800c985 */ /* 0x0007e2000c101b08 */
[----:B------:R-:W-:Y:S02]  /*199b0*/  ISETP.GE.AND P5, PT, R38, c[0x0][0x3c8], PT ;  /* 0x0000f20026007a0c */ /* 0x000fe40003fa6270 */
[----:B------:R-:W-:Y:S01]  /*199c0*/  ISETP.GE.AND P4, PT, R34, c[0x0][0x3c8], PT ;  /* 0x0000f20022007a0c */ /* 0x000fe20003f86270 */
[----:B------:R-:W-:Y:S01]  /*199d0*/  @!P3 ST.E.64 [R6.64], R130 ;  /* 0x000000820600b985 */ /* 0x000fe2000c101b08 */
[----:B------:R-:W-:-:S03]  /*199e0*/  ISETP.GE.AND P3, PT, R30, c[0x0][0x3c8], PT ;  /* 0x0000f2001e007a0c */ /* 0x000fc60003f66270 */
[----:B------:R4:W-:Y:S01]  /*199f0*/  @!P2 ST.E.64 [R4.64], R106 ;  /* 0x0000006a0400a985 */ /* 0x0009e2000c101b08 */
[----:B------:R-:W-:-:S03]  /*19a00*/  ISETP.GE.AND P2, PT, R28, c[0x0][0x3c8], PT ;  /* 0x0000f2001c007a0c */ /* 0x000fc60003f46270 */
[----:B------:R-:W-:Y:S02]  /*19a10*/  @!P1 ST.E.64 [R20.64], R110 ;  /* 0x0000006e14009985 */ /* 0x000fe4000c101b08 */
[-C--:B------:R-:W-:Y:S02]  /*19a20*/  @!P5 LEA R44, P1, R38, R17.reuse, 0x2 ;  /* 0x00000011262cd211 */ /* 0x080fe400078210ff */
[----:B------:R5:W-:Y:S01]  /*19a30*/  @!P0 ST.E.64 [R18.64], R114 ;  /* 0x0000007212008985 */ /* 0x000be2000c101b08 */
[----:B------:R-:W-:Y:S02]  /*19a40*/  @!P6 LEA R48, P0, R84, R17, 0x2 ;  /* 0x000000115430e211 */ /* 0x000fe400078010ff */
[-C--:B------:R-:W-:Y:S02]  /*19a50*/  @!P5 LEA.HI.X R45, R38, R3.reuse, R37, 0x2, P1 ;  /* 0x00000003262dd211 */ /* 0x080fe400008f1425 */
[----:B------:R-:W-:Y:S02]  /*19a60*/  @!P6 LEA.HI.X R49, R84, R3, R81, 0x2, P0 ;  /* 0x000000035431e211 */ /* 0x000fe400000f1451 */
[----:B------:R-:W-:-:S03]  /*19a70*/  ISETP.GE.AND P1, PT, R26, c[0x0][0x3c8], PT ;  /* 0x0000f2001a007a0c */ /* 0x000fc60003f26270 */
[----:B------:R-:W-:Y:S01]  /*19a80*/  @!P6 ST.E.64 [R48.64], R118 ;  /* 0x000000763000e985 */ /* 0x000fe2000c101b08 */
[----:B------:R-:W-:Y:S02]  /*19a90*/  ISETP.GE.AND P6, PT, R24, c[0x0][0x3c8], PT ;  /* 0x0000f20018007a0c */ /* 0x000fe40003fc6270 */
[----:B---3--:R-:W-:Y:S01]  /*19aa0*/  @!P4 LEA R40, P0, R34, R17, 0x2 ;  /* 0x000000112228c211 */ /* 0x008fe200078010ff */
        /* <DEDUP_REMOVED lines=10> */
[C---:B-----5:R-:W-:Y:S02]  /*19b50*/  @!P1 LEA R18, P0, R26.reuse, R17, 0x2 ;  /* 0x000000111a129211 */ /* 0x060fe400078010ff */
        /* <DEDUP_REMOVED lines=17> */
[C---:B---3--:R-:W-:Y:S02]  /*19c70*/  @!P3 LEA R4, P0, R159.reuse, R17, 0x2 ;  /* 0x000000119f04b211 */ /* 0x048fe400078010ff */
[----:B------:R-:W-:Y:S02]  /*19c80*/  ISETP.GE.AND P4, PT, R80, c[0x0][0x3c8], PT ;  /* 0x0000f20050007a0c */ /* 0x000fe40003f86270 */
[----:B------:R-:W-:Y:S02]  /*19c90*/  @!P3 LEA.HI.X R5, R159, R3, R36, 0x2, P0 ;  /* 0x000000039f05b211 */ /* 0x000fe400000f1424 */
[----:B----4-:R-:W-:-:S03]  /*19ca0*/  @!P2 LEA R6, P0, R156, R17, 0x2 ;  /* 0x000000119c06a211 */ /* 0x010fc600078010ff */
[----:B------:R3:W-:Y:S01]  /*19cb0*/  @!P3 ST.E.64 [R4.64], R66 ;  /* 0x000000420400b985 */ /* 0x0007e2000c101b08 */
[----:B------:R-:W-:Y:S02]  /*19cc0*/  @!P2 LEA.HI.X R7, R156, R3, R155, 0x2, P0 ;  /* 0x000000039c07a211 */ /* 0x000fe400000f149b */
[C---:B------:R-:W-:Y:S02]  /*19cd0*/  @!P1 LEA R12, P0, R161.reuse, R17, 0x2 ;  /* 0x00000011a10c9211 */ /* 0x040fe400078010ff */
[----:B------:R-:W-:Y:S01]  /*19ce0*/  ISETP.GE.AND P3, PT, R78, c[0x0][0x3c8], PT ;  /* 0x0000f2004e007a0c */ /* 0x000fe20003f66270 */
[----:B------:R4:W-:Y:S01]  /*19cf0*/  @!P2 ST.E.64 [R6.64], R70 ;  /* 0x000000460600a985 */ /* 0x0009e2000c101b08 */
[----:B------:R-:W-:Y:S02]  /*19d00*/  @!P1 LEA.HI.X R13, R161, R3, R160, 0x2, P0 ;  /* 0x00000003a10d9211 */ /* 0x000fe400000f14a0 */
[-C--:B------:R-:W-:Y:S02]  /*19d10*/  @!P6 LEA R22, P0, R150, R17.reuse, 0x2 ;  /* 0x000000119616e211 */ /* 0x080fe400078010ff */
[----:B------:R-:W-:Y:S01]  /*19d20*/  ISETP.GE.AND P2, PT, R76, c[0x0][0x3c8], PT ;  /* 0x0000f2004c007a0c */ /* 0x000fe20003f46270 */
[----:B------:R2:W-:Y:S01]  /*19d30*/  @!P1 ST.E.64 [R12.64], R74 ;  /* 0x0000004a0c009985 */ /* 0x0005e2000c101b08 */
[----:B-----5:R-:W-:-:S02]  /*19d40*/  @!P5 LEA R18, P1, R148, R17, 0x2 ;  /* 0x000000119412d211 */ /* 0x020fc400078210ff */
[----:B------:R-:W-:Y:S02]  /*19d50*/  @!P6 LEA.HI.X R23, R150, R3, R149, 0x2, P0 ;  /* 0x000000039617e211 */ /* 0x000fe400000f1495 */
[----:B-1----:R-:W-:Y:S02]  /*19d60*/  @!P4 LEA R20, P0, R80, R17, 0x2 ;  /* 0x000000115014c211 */ /* 0x002fe400078010ff */
[-C--:B------:R-:W-:Y:S01]  /*19d70*/  @!P5 LEA.HI.X R19, R148, R3.reuse, R147, 0x2, P1 ;  /* 0x000000039413d211 */ /* 0x080fe200008f1493 */
[----:B------:R1:W-:Y:S01]  /*19d80*/  @!P6 ST.E.64 [R22.64], R14 ;  /* 0x0000000e1600e985 */ /* 0x0003e2000c101b08 */
[----:B------:R-:W-:Y:S02]  /*19d90*/  ISETP.GE.AND P1, PT, R32, c[0x0][0x3c8], PT ;  /* 0x0000f20020007a0c */ /* 0x000fe40003f26270 */
[----:B------:R-:W-:Y:S01]  /*19da0*/  @!P4 LEA.HI.X R21, R80, R3, R79, 0x2, P0 ;  /* 0x000000035015c211 */ /* 0x000fe200000f144f */
[----:B------:R1:W-:Y:S04]  /*19db0*/  @!P5 ST.E.64 [R18.64], R82 ;  /* 0x000000521200d985 */ /* 0x0003e8000c101b08 */
[----:B------:R1:W-:Y:S01]  /*19dc0*/  @!P4 ST.E.64 [R20.64], R86 ;  /* 0x000000561400c985 */ /* 0x0003e2000c101b08 */
[----:B---3--:R-:W-:-:S04]  /*19dd0*/  @!P3 LEA R4, P0, R78, R17, 0x2 ;  /* 0x000000114e04b211 */ /* 0x008fc800078010ff */
[----:B------:R-:W-:Y:S02]  /*19de0*/  @!P3 LEA.HI.X R5, R78, R3, R77, 0x2, P0 ;  /* 0x000000034e05b211 */ /* 0x000fe400000f144d */
[----:B----4-:R-:W-:-:S03]  /*19df0*/  @!P2 LEA R6, P0, R76, R17, 0x2 ;  /* 0x000000114c06a211 */ /* 0x010fc600078010ff */
[----:B------:R1:W-:Y:S01]  /*19e00*/  @!P3 ST.E.64 [R4.64], R90 ;  /* 0x0000005a0400b985 */ /* 0x0003e2000c101b08 */
[----:B------:R-:W-:Y:S02]  /*19e10*/  @!P2 LEA.HI.X R7, R76, R3, R39, 0x2, P0 ;  /* 0x000000034c07a211 */ /* 0x000fe400000f1427 */
[----:B--2---:R-:W-:-:S03]  /*19e20*/  @!P1 LEA R12, P0, R32, R17, 0x2 ;  /* 0x00000011200c9211 */ /* 0x004fc600078010ff */
        /* <DEDUP_REMOVED lines=9> */
.L_x_2358:
        /* <DEDUP_REMOVED lines=20> */
.L_x_2379:
[----:B------:R-:W-:Y:S01]  /*1a000*/  ISETP.GT.AND P0, PT, R205, 0x7f, PT ;  /* 0x0000007fcd00780c */ /* 0x000fe20003f04270 */
[----:B------:R-:W-:Y:S01]  /*1a010*/  BSSY B0, `(.L_x_2380) ;  /* 0x0000034000007945 */ /* 0x000fe20003800000 */
[----:B------:R-:W-:Y:S02]  /*1a020*/  SEL R216, R216, RZ, !P2 ;  /* 0x000000ffd8d87207 */ /* 0x000fe40005000000 */
[----:B--2---:R-:W-:-:S02]  /*1a030*/  SEL R4, R3, RZ, !P2 ;  /* 0x000000ff03047207 */ /* 0x004fc40005000000 */
[----:B-----5:R-:W-:-:S07]  /*1a040*/  SHF.R.S32.HI R5, RZ, 0x1f, R0 ;  /* 0x0000001fff057819 */ /* 0x020fce0000011400 */
        /* <DEDUP_REMOVED lines=11> */
[----:B------:R-:W-:Y:S02]  /*1a100*/  SEL R218, R218, RZ, P2 ;  /* 0x000000ffdada7207 */ /* 0x000fe40001000000 */
[----:B------:R-:W-:-:S05]  /*1a110*/  MOV R6, R3 ;  /* 0x0000000300067202 */ /* 0x000fca0000000f00 */
        /* <DEDUP_REMOVED lines=16> */
[----:B------:R-:W-:Y:S01]  /*1a220*/  IMAD.MOV R14, RZ, RZ, -R6 ;  /* 0x000000ffff0e7224 */ /* 0x000fe200078e0a06 */
        /* <DEDUP_REMOVED lines=8> */
[C---:B------:R-:W-:Y:S02]  /*1a2b0*/  IMAD R9, R16.reuse, R13, R9 ;  /* 0x0000000d10097224 */ /* 0x040fe400078e0209 */
[----:B------:R-:W-:Y:S01]  /*1a2c0*/  IMAD.WIDE.U32 R18, R16, R3, R18 ;  /* 0x0000000310127225 */ /* 0x000fe200078e0012 */
[----:B------:R-:W-:Y:S02]  /*1a2d0*/  MOV R3, c[0x0][0x4ac] ;  /* 0x00012b0000037a02 */ /* 0x000fe40000000f00 */
[----:B------:R-:W-:Y:S01]  /*1a2e0*/  SEL R6, R6, c[0x0][0x450], P2 ;  /* 0x0001140006067a07 */ /* 0x000fe20001000000 */
[----:B------:R-:W-:Y:S01]  /*1a2f0*/  IMAD.IADD R12, R19, 0x1, R9 ;  /* 0x00000001130c7824 */ /* 0x000fe200078e0209 */
[----:B------:R-:W-:-:S02]  /*1a300*/  SEL R3, R3, c[0x0][0x454], P2 ;  /* 0x0001150003037a07 */ /* 0x000fc40001000000 */
[----:B------:R-:W-:-:S04]  /*1a310*/  LEA R6, P0, R18, R6, 0x2 ;  /* 0x0000000612067211 */ /* 0x000fc800078010ff */
[----:B------:R-:W-:Y:S02]  /*1a320*/  LEA.HI.X R7, R18, R3, R12, 0x2, P0 ;  /* 0x0000000312077211 */ /* 0x000fe400000f140c */
[----:B------:R-:W-:-:S05]  /*1a330*/  MOV R3, 0xff800000 ;  /* 0xff80000000037802 */ /* 0x000fca0000000f00 */
[----:B------:R2:W-:Y:S02]  /*1a340*/  STG.E [R6.64], R3 ;  /* 0x0000000306007986 */ /* 0x0005e4000c101908 */
.L_x_2381:
[----:B------:R-:W-:Y:S05]  /*1a350*/  BSYNC B0 ;  /* 0x0000000000007941 */ /* 0x000fea0003800000 */
.L_x_2380:
[----:B------:R-:W-:-:S13]  /*1a360*/  ISETP.GT.AND P0, PT, R202, 0x1, PT ;  /* 0x00000001ca00780c */ /* 0x000fda0003f04270 */
[----:B------:R-:W-:Y:S05]  /*1a370*/  @P0 BRA `(.L_x_2373) ;  /* 0x0000078000000947 */ /* 0x000fea0003800000 */
[----:B------:R-:W-:Y:S01]  /*1a380*/  SHF.R.S32.HI R12, RZ, 0x1f, R205 ;  /* 0x0000001fff0c7819 */ /* 0x000fe200000114cd */
[----:B------:R-:W-:Y:S02]  /*1a390*/  IMAD R5, R5, c[0x0][0x3a0], RZ ;  /* 0x0000e80005057a24 */ /* 0x000fe400078e02ff */
[----:B------:R-:W-:Y:S01]  /*1a3a0*/  IMAD.WIDE.U32 R14, R0, c[0x0][0x3a0], RZ ;  /* 0x0000e800000e7a25 */ /* 0x000fe200078e00ff */
[----:B--2---:R-:W-:-:S03]  /*1a3b0*/  LEA.HI R3, R12, R205, RZ, 0x3 ;  /* 0x000000cd0c037211 */ /* 0x004fc600078f18ff */
[----:B------:R-:W-:Y:S01]  /*1a3c0*/  IMAD R6, R0, c[0x0][0x3a4], R5 ;  /* 0x0000e90000067a24 */ /* 0x000fe200078e0205 */
[----:B------:R-:W-:Y:S02]  /*1a3d0*/  MOV R5, c[0x0][0x4e8] ;  /* 0x00013a0000057a02 */ /* 0x000fe40000000f00 */
[----:B------:R-:W-:Y:S02]  /*1a3e0*/  LOP3.LUT R0, R3, 0xfffffff8, RZ, 0xc0, !PT ;  /* 0xfffffff803007812 */ /* 0x000fe400078ec0ff */
[----:B------:R-:W-:Y:S02]  /*1a3f0*/  IADD3 R15, R15, R6, RZ ;  /* 0x000000060f0f7210 */ /* 0x000fe40007ffe0ff */
[----:B------:R-:W-:Y:S02]  /*1a400*/  SHF.R.S32.HI R6, RZ, 0x3, R3 ;  /* 0x00000003ff067819 */ /* 0x000fe40000011403 */
[----:B------:R-:W-:Y:S01]  /*1a410*/  ISETP.NE.AND P0, PT, R5, 0x1, PT ;  /* 0x000000010500780c */ /* 0x000fe20003f05270 */
[----:B------:R-:W-:Y:S01]  /*1a420*/  IMAD.WIDE.U32 R12, R217, c[0x0][0x3e8], R14 ;  /* 0x0000fa00d90c7a25 */ /* 0x000fe200078e000e */
[----:B------:R-:W-:-:S03]  /*1a430*/  IADD3 R3, -R0, R205, RZ ;  /* 0x000000cd00037210 */ /* 0x000fc60007ffe1ff */
[----:B------:R-:W-:Y:S01]  /*1a440*/  IMAD R13, R217, c[0x0][0x3ec], R13 ;  /* 0x0000fb00d90d7a24 */ /* 0x000fe200078e020d */
[----:B------:R-:W-:Y:S01]  /*1a450*/  LEA R0, R3, R6, 0x5 ;  /* 0x0000000603007211 */ /* 0x000fe200078e28ff */
[----:B------:R-:W-:Y:S02]  /*1a460*/  IMAD R3, R4, c[0x0][0x3f0], RZ ;  /* 0x0000fc0004037a24 */ /* 0x000fe400078e02ff */
[----:B------:R-:W-:-:S04]  /*1a470*/  IMAD.WIDE.U32 R12, R216, c[0x0][0x3f0], R12 ;  /* 0x0000fc00d80c7a25 */ /* 0x000fc800078e000c */
[----:B------:R-:W-:Y:S01]  /*1a480*/  IMAD.IADD R0, R201, 0x1, R0 ;  /* 0x00000001c9007824 */ /* 0x000fe200078e0200 */
[----:B------:R-:W-:Y:S01]  /*1a490*/  IADD3 R201, R6, R201, RZ ;  /* 0x000000c906c97210 */ /* 0x000fe20007ffe0ff */
[----:B------:R-:W-:Y:S02]  /*1a4a0*/  IMAD R3, R216, c[0x0][0x3f4], R3 ;  /* 0x0000fd00d8037a24 */ /* 0x000fe400078e0203 */
[----:B------:R-:W-:Y:S01]  /*1a4b0*/  @P0 IMAD.HI.U32 R4, R0, c[0x0][0x4ec], RZ ;  /* 0x00013b0000040a27 */ /* 0x000fe200078e00ff */
[----:B------:R-:W-:Y:S02]  /*1a4c0*/  MOV R5, R0 ;  /* 0x0000000000057202 */ /* 0x000fe40000000f00 */
[----:B------:R-:W-:Y:S02]  /*1a4d0*/  IADD3 R13, R13, R3, RZ ;  /* 0x000000030d0d7210 */ /* 0x000fe40007ffe0ff */
        /* <DEDUP_REMOVED lines=17> */
.L_x_2437:
[----:B------:R-:W-:Y:S05]  /*1a5f0*/  BRA.DIV ~URZ, `(.L_x_2383) ;  /* 0x000021327f007947 */ /* 0x000fea000b800000 */
[----:B------:R4:W1:Y:S02]  /*1a600*/  SHFL.IDX PT, R17, R3, RZ, 0x181f ;  /* 0x00181fff03117589 */ /* 0x00086400000e0000 */
.L_x_2438:
        /* <DEDUP_REMOVED lines=19> */
.L_x_2385:
[----:B------:R-:W-:Y:S05]  /*1a740*/  BSYNC B0 ;  /* 0x0000000000007941 */ /* 0x000fea0003800000 */
.L_x_2384:
[----:B------:R-:W-:Y:S05]  /*1a750*/  BRA.DIV ~URZ, `(.L_x_2386) ;  /* 0x000020327f007947 */ /* 0x000fea000b800000 */
[----:B---3--:R3:W2:Y:S04]  /*1a760*/  SHFL.IDX PT, R5, R4, 0x1, 0x181f ;  /* 0x00381f0004057f89 */ /* 0x0086a800000e0000 */
[----:B-1----:R3:W1:Y:S02]  /*1a770*/  SHFL.IDX PT, R17, R3, 0x1, 0x181f ;  /* 0x00381f0003117f89 */ /* 0x00266400000e0000 */
.L_x_2439:
        /* <DEDUP_REMOVED lines=16> */
.L_x_2388:
[----:B------:R-:W-:Y:S05]  /*1a880*/  BSYNC B0 ;  /* 0x0000000000007941 */ /* 0x000fea0003800000 */
.L_x_2387:
[----:B------:R-:W-:Y:S05]  /*1a890*/  BRA.DIV ~URZ, `(.L_x_2389) ;  /* 0x00001fb27f007947 */ /* 0x000fea000b800000 */
[----:B--2---:R2:W3:Y:S02]  /*1a8a0*/  SHFL.IDX PT, R5, R4, 0x2, 0x181f ;  /* 0x00581f0004057f89 */ /* 0x0044e400000e0000 */
.L_x_2440:
[----:B------:R-:W-:Y:S05]  /*1a8b0*/  BRA.DIV ~URZ, `(.L_x_2390) ;  /* 0x000020027f007947 */ /* 0x000fea000b800000 */
[----:B-1----:R1:W2:Y:S02]  /*1a8c0*/  SHFL.IDX PT, R17, R3, 0x2, 0x181f ;  /* 0x00581f0003117f89 */ /* 0x0022a400000e0000 */
.L_x_2441:
        /* <DEDUP_REMOVED lines=16> */
.L_x_2392:
[----:B------:R-:W-:Y:S05]  /*1a9d0*/  BSYNC B0 ;  /* 0x0000000000007941 */ /* 0x000fea0003800000 */
.L_x_2391:
[----:B------:R-:W-:Y:S05]  /*1a9e0*/  BRA.DIV ~URZ, `(.L_x_2393) ;  /* 0x00001f327f007947 */ /* 0x000fea000b800000 */
[----:B--23--:R-:W2:Y:S04]  /*1a9f0*/  SHFL.IDX PT, R4, R4, 0x3, 0x181f ;  /* 0x00781f0004047f89 */ /* 0x00cea800000e0000 */
[----:B------:R3:W1:Y:S02]  /*1aa00*/  SHFL.IDX PT, R17, R3, 0x3, 0x181f ;  /* 0x00781f0003117f89 */ /* 0x00066400000e0000 */
.L_x_2442:
        /* <DEDUP_REMOVED lines=15> */
.L_x_2373:
[----:B------:R-:W-:Y:S05]  /*1ab00*/  BSYNC B1 ;  /* 0x0000000000017941 */ /* 0x000fea0003800000 */
.L_x_2357:
[----:B------:R-:W-:-:S13]  /*1ab10*/  ISETP.NE.AND P0, PT, R212, RZ, PT ;  /* 0x000000ffd400720c */ /* 0x000fda0003f05270 */
[----:B------:R-:W-:Y:S01]  /*1ab20*/  @P0 WARPSYNC 0xffffffff ;  /* 0xffffffff00000948 */ /* 0x000fe20003800000 */
[----:B------:R-:W-:Y:S06]  /*1ab30*/  @P0 BAR.SYNC.DEFER_BLOCKING 0x5, 0x100 ;  /* 0x0144000000000b1d */ /* 0x000fec0000010000 */
[----:B------:R-:W4:Y:S04]  /*1ab40*/  @P0 LDS.128 R200, [0x24100] ;  /* 0x02410000ffc80984 */ /* 0x000f280000000c00 */
[----:B------:R-:W-:Y:S06]  /*1ab50*/  @P0 BAR.ARV 0x4, 0x100 ;  /* 0x0104000000000b1d */ /* 0x000fec0000002000 */
[----:B------:R-:W-:Y:S05]  /*1ab60*/  @P0 BRA `(.L_x_2394) ;  /* 0x00000e9000000947 */ /* 0x000fea0003800000 */
[----:B--234-:R-:W-:Y:S01]  /*1ab70*/  LOP3.LUT R2, R205, 0x1f, RZ, 0xc0, !PT ;  /* 0x0000001fcd027812 */ /* 0x01cfe200078ec0ff */
[----:B-1----:R-:W-:-:S03]  /*1ab80*/  IMAD.MOV.U32 R4, RZ, RZ, RZ ;  /* 0x000000ffff047224 */ /* 0x002fc600078e00ff */
[----:B------:R-:W-:Y:S01]  /*1ab90*/  ISETP.NE.AND P6, PT, R2, 0x1f, PT ;  /* 0x0000001f0200780c */ /* 0x000fe20003fc5270 */
[----:B------:R-:W-:Y:S10]  /*1aba0*/  BRA.DIV ~URZ, `(.L_x_2395) ;  /* 0x00001e327f007947 */ /* 0x000ff4000b800000 */
[----:B------:R1:W2:Y:S02]  /*1abb0*/  SHFL.IDX PT, R3, R8, RZ, 0x1f ;  /* 0x00001fff08037589 */ /* 0x0002a400000e0000 */
.L_x_2443:
[----:B------:R-:W-:Y:S05]  /*1abc0*/  BRA.DIV ~URZ, `(.L_x_2396) ;  /* 0x00001e827f007947 */ /* 0x000fea000b800000 */
[----:B-1----:R-:W1:Y:S02]  /*1abd0*/  SHFL.IDX PT, R8, R8, 0x1, 0x1f ;  /* 0x00201f0008087f89 */ /* 0x002e6400000e0000 */
.L_x_2444:
        /* <DEDUP_REMOVED lines=18> */
.L_x_2445:
        /* <DEDUP_REMOVED lines=16> */
.L_x_2446:
[----:B----4-:R-:W-:Y:S01]  /*1ae00*/  IMAD R5, R17, c[0x0][0x538], RZ ;  /* 0x00014e0011057a24 */ /* 0x010fe200078e02ff */
[----:B------:R-:W-:Y:S04]  /*1ae10*/  BSSY B1, `(.L_x_2399) ;  /* 0x00000b9000017945 */ /* 0x000fe80003800000 */
[----:B-1----:R-:W-:-:S04]  /*1ae20*/  IADD3 R200, R5, R8, RZ ;  /* 0x0000000805c87210 */ /* 0x002fc80007ffe0ff */
[----:B--2---:R-:W-:-:S13]  /*1ae30*/  ISETP.GT.AND P0, PT, R200, R3, PT ;  /* 0x00000003c800720c */ /* 0x004fda0003f04270 */
[----:B------:R-:W-:Y:S05]  /*1ae40*/  @P0 BRA `(.L_x_2400) ;  /* 0x0000024000000947 */ /* 0x000fea0003800000 */
.L_x_2404:
        /* <DEDUP_REMOVED lines=16> */
.L_x_2447:
        /* <DEDUP_REMOVED lines=16> */
.L_x_2448:
[----:B--2---:R-:W-:-:S05]  /*1b050*/  IMAD R5, R17, c[0x0][0x538], RZ ;  /* 0x00014e0011057a24 */ /* 0x004fca00078e02ff */
[----:B------:R-:W-:-:S04]  /*1b060*/  IADD3 R200, R5, R200, RZ ;  /* 0x000000c805c87210 */ /* 0x000fc80007ffe0ff */
[----:B------:R-:W-:-:S13]  /*1b070*/  ISETP.GT.AND P0, PT, R200, R3, PT ;  /* 0x00000003c800720c */ /* 0x000fda0003f04270 */
[----:B-1----:R-:W-:Y:S05]  /*1b080*/  @!P0 BRA `(.L_x_2404) ;  /* 0xfffffdc000008947 */ /* 0x002fea000383ffff */
.L_x_2400:
[----:B------:R-:W-:-:S05]  /*1b090*/  IADD3 R200, -R5, R200, RZ ;  /* 0x000000c805c87210 */ /* 0x000fca0007ffe1ff */
[----:B------:R-:W-:-:S05]  /*1b0a0*/  IMAD R0, R7, c[0x0][0x538], R200 ;  /* 0x00014e0007007a24 */ /* 0x000fca00078e02c8 */
[----:B------:R-:W-:Y:S01]  /*1b0b0*/  ISETP.GT.AND P0, PT, R0, R3, PT ;  /* 0x000000030000720c */ /* 0x000fe20003f04270 */
[----:B------:R-:W-:-:S12]  /*1b0c0*/  BRA.DIV ~URZ, `(.L_x_2405) ;  /* 0x00001dd27f007947 */ /* 0x000fd8000b800000 */
[----:B------:R-:W-:-:S04]  /*1b0d0*/  VOTE.ANY R5, PT, !P0 ;  /* 0x0000000000057806 */ /* 0x000fc800040e0100 */
.L_x_2449:
[----:B------:R-:W1:Y:S02]  /*1b0e0*/  POPC R16, R5 ;  /* 0x0000000500107309 */ /* 0x000e640000000000 */
[----:B-1----:R-:W-:Y:S01]  /*1b0f0*/  IADD3 R203, R16, R203, RZ ;  /* 0x000000cb10cb7210 */ /* 0x002fe20007ffe0ff */
[----:B------:R-:W-:Y:S05]  /*1b100*/  BRA.DIV ~URZ, `(.L_x_2406) ;  /* 0x00001dd27f007947 */ /* 0x000fea000b800000 */
[----:B------:R1:W2:Y:S04]  /*1b110*/  SHFL.IDX PT, R201, R201, R16, 0x1f ;  /* 0x00001f10c9c97589 */ /* 0x0002a800000e0000 */
[----:B------:R1:W4:Y:S02]  /*1b120*/  SHFL.IDX PT, R4, R4, R16, 0x1f ;  /* 0x00001f1004047589 */ /* 0x00032400000e0000 */
.L_x_2450:
[----:B------:R-:W-:Y:S01]  /*1b130*/  ISETP.NE.AND P0, PT, R5, RZ, PT ;  /* 0x000000ff0500720c */ /* 0x000fe20003f05270 */
[----:B------:R-:W-:-:S12]  /*1b140*/  BSSY B0, `(.L_x_2407) ;  /* 0x0000005000007945 */ /* 0x000fd80003800000 */
[----:B------:R-:W-:Y:S05]  /*1b150*/  @!P0 BRA `(.L_x_2408) ;  /* 0x0000003000008947 */ /* 0x000fea0003800000 */
[----:B-1----:R-:W-:Y:S01]  /*1b160*/  IADD3 R16, R16, -0x1, RZ ;  /* 0xffffffff10107810 */ /* 0x002fe20007ffe0ff */
[----:B------:R-:W-:Y:S05]  /*1b170*/  BRA.DIV ~URZ, `(.L_x_2409) ;  /* 0x00001e127f007947 */ /* 0x000fea000b800000 */
[----:B------:R1:W3:Y:S02]  /*1b180*/  SHFL.IDX PT, R9, R7, R16, 0x1f ;  /* 0x00001f1007097589 */ /* 0x0002e400000e0000 */
.L_x_2408:
[----:B------:R-:W-:Y:S05]  /*1b190*/  BSYNC B0 ;  /* 0x0000000000007941 */ /* 0x000fea0003800000 */
.L_x_2407:
[----:B----4-:R-:W-:Y:S01]  /*1b1a0*/  ISETP.NE.AND P0, PT, R4, 0x1, PT ;  /* 0x000000010400780c */ /* 0x010fe20003f05270 */
[----:B---3--:R-:W-:Y:S01]  /*1b1b0*/  IMAD R200, R9, c[0x0][0x538], R200 ;  /* 0x00014e0009c87a24 */ /* 0x008fe200078e02c8 */
[----:B------:R-:W-:Y:S04]  /*1b1c0*/  BSSY B0, `(.L_x_2410) ;  /* 0x0000076000007945 */ /* 0x000fe80003800000 */
[----:B------:R-:W-:-:S07]  /*1b1d0*/  IADD3 R6, -R200, R3, RZ ;  /* 0x00000003c8067210 */ /* 0x000fce0007ffe1ff */
[----:B------:R-:W-:Y:S05]  /*1b1e0*/  @!P0 BRA `(.L_x_2411) ;  /* 0x0000037000008947 */ /* 0x000fea0003800000 */
[-C--:B-12---:R-:W-:Y:S02]  /*1b1f0*/  IABS R7, R201.reuse ;  /* 0x000000c900077213 */ /* 0x086fe40000000000 */
        /* <DEDUP_REMOVED lines=54> */
.L_x_2411:
[----:B------:R-:W-:-:S04]  /*1b560*/  IMAD.MOV.U32 R0, RZ, RZ, 0x4 ;  /* 0x00000004ff007424 */ /* 0x000fc800078e00ff */
[----:B------:R-:W-:-:S05]  /*1b570*/  IMAD.WIDE R14, R203, R0, c[0x0][0x590] ;  /* 0x00016400cb0e7625 */ /* 0x000fca00078e0200 */
[----:B------:R-:W3:Y:S01]  /*1b580*/  LDG.E R4, [R14.64] ;  /* 0x000000080e047981 */ /* 0x000ee2000c1e1900 */
[----:B------:R-:W-:Y:S01]  /*1b590*/  IABS R5, R6 ;  /* 0x0000000600057213 */ /* 0x000fe20000000000 */
[----:B--23--:R-:W-:-:S05]  /*1b5a0*/  IMAD R3, R4, R201, RZ ;  /* 0x000000c904037224 */ /* 0x00cfca00078e02ff */
[-C--:B-1----:R-:W-:Y:S02]  /*1b5b0*/  IABS R7, R3.reuse ;  /* 0x0000000300077213 */ /* 0x082fe40000000000 */
        /* <DEDUP_REMOVED lines=54> */
.L_x_2412:
[----:B------:R-:W-:Y:S05]  /*1b920*/  BSYNC B0 ;  /* 0x0000000000007941 */ /* 0x000fea0003800000 */
.L_x_2410:
[----:B------:R-:W-:-:S04]  /*1b930*/  LOP3.LUT R12, RZ, R12, RZ, 0x33, !PT ;  /* 0x0000000cff0c7212 */ /* 0x000fc800078e33ff */
[----:B------:R-:W-:Y:S01]  /*1b940*/  IADD3 R201, R12, R201, RZ ;  /* 0x000000c90cc97210 */ /* 0x000fe20007ffe0ff */
[----:B------:R-:W-:Y:S05]  /*1b950*/  BRA `(.L_x_2413) ;  /* 0x0000004000007947 */ /* 0x000fea0003800000 */
.L_x_2401:
[----:B------:R-:W-:Y:S01]  /*1b960*/  IMAD.MOV.U32 R200, RZ, RZ, R3 ;  /* 0x000000ffffc87224 */ /* 0x000fe200078e0003 */
[----:B------:R-:W-:Y:S01]  /*1b970*/  MOV R202, RZ ;  /* 0x000000ff00ca7202 */ /* 0x000fe20000000f00 */
[----:B------:R-:W-:Y:S01]  /*1b980*/  IMAD.MOV.U32 R201, RZ, RZ, RZ ;  /* 0x000000ffffc97224 */ /* 0x000fe200078e00ff */
[----:B------:R-:W-:Y:S02]  /*1b990*/  MOV R203, c[0x0][0x53c] ;  /* 0x00014f0000cb7a02 */ /* 0x000fe40000000f00 */
.L_x_2413:
[----:B------:R-:W-:Y:S05]  /*1b9a0*/  BSYNC B1 ;  /* 0x0000000000017941 */ /* 0x000fea0003800000 */
.L_x_2399:
[----:B------:R-:W-:Y:S01]  /*1b9b0*/  WARPSYNC 0xffffffff ;  /* 0xffffffff00007948 */ /* 0x000fe20003800000 */
[----:B------:R-:W-:Y:S01]  /*1b9c0*/  BAR.SYNC.DEFER_BLOCKING 0x4, 0x100 ;  /* 0x0104000000007b1d */ /* 0x000fe20000010000 */
[----:B------:R-:W-:-:S13]  /*1b9d0*/  ISETP.NE.AND P0, PT, R2, RZ, PT ;  /* 0x000000ff0200720c */ /* 0x000fda0003f05270 */
[----:B------:R1:W-:Y:S04]  /*1b9e0*/  @!P0 STS.128 [0x24100], R200 ;  /* 0x024100c8ff008388 */ /* 0x0003e80000000c00 */
[----:B------:R-:W-:Y:S06]  /*1b9f0*/  BAR.ARV 0x5, 0x100 ;  /* 0x0144000000007b1d */ /* 0x000fec0000002000 */
.L_x_2394:
[----:B----4-:R-:W-:-:S13]  /*1ba00*/  ISETP.GE.AND P0, PT, R203, c[0x0][0x53c], PT ;  /* 0x00014f00cb007a0c */ /* 0x010fda0003f06270 */
[----:B-123--:R-:W-:Y:S01]  /*1ba10*/  @P0 CALL.REL.NOINC `(.L_x_2414) ;  /* 0x0000001000000944 */ /* 0x00efe20003c00000 */
[----:B------:R-:W-:Y:S05]  /*1ba20*/  BRA `(.L_x_2415) ;  /* 0xfffe5aa000007947 */ /* 0x000fea000383ffff */
.L_x_2414:
[----:B------:R-:W-:Y:S05]  /*1ba30*/  EXIT ;  /* 0x000000000000794d */ /* 0x000fea0003800000 */
.L_x_2241:
[----:B------:R-:W-:Y:S02]  /*1ba40*/  MOV R5, 0x1 ;  /* 0x0000000100057802 */ /* 0x000fe40000000f00 */
[----:B------:R-:W-:Y:S02]  /*1ba50*/  MOV R0, 0x1ba70 ;  /* 0x0001ba7000007802 */ /* 0x000fe40000000f00 */
[----:B------:R-:W-:Y:S05]  /*1ba60*/  CALL.REL.NOINC `($__internal_50_$__cuda_sm70_shflsync_up_p) ;  /* 0x0000162000007944 */ /* 0x000fea0003c00000 */
[----:B-12---:R-:W-:Y:S05]  /*1ba70*/  BRA `(.L_x_2416) ;  /* 0xfffe49f000007947 */ /* 0x006fea000383ffff */
.L_x_2242:
[----:B------:R-:W-:Y:S02]  /*1ba80*/  MOV R5, 0x2 ;  /* 0x0000000200057802 */ /* 0x000fe40000000f00 */
[----:B------:R-:W-:Y:S02]  /*1ba90*/  MOV R0, 0x1bab0 ;  /* 0x0001bab000007802 */ /* 0x000fe40000000f00 */
[----:B------:R-:W-:Y:S05]  /*1baa0*/  CALL.REL.NOINC `($__internal_50_$__cuda_sm70_shflsync_up_p) ;  /* 0x000015e000007944 */ /* 0x000fea0003c00000 */
[----:B--2---:R-:W-:Y:S01]  /*1bab0*/  SEL R0, R5, RZ, P4 ;  /* 0x000000ff05007207 */ /* 0x004fe20002000000 */
[----:B------:R-:W-:-:S04]  /*1bac0*/  IMAD.MOV.U32 R5, RZ, RZ, 0x4 ;  /* 0x00000004ff057424 */ /* 0x000fc800078e00ff */
[----:B-1----:R-:W-:Y:S01]  /*1bad0*/  IMAD.IADD R7, R7, 0x1, R0 ;  /* 0x0000000107077824 */ /* 0x002fe200078e0200 */
        /* <DEDUP_REMOVED lines=13> */
[----:B------:R-:W-:Y:S01]  /*1bbb0*/  IMAD.MOV.U32 R16, RZ, RZ, 0x1f ;  /* 0x0000001fff107424 */ /* 0x000fe200078e00ff */
[----:B------:R-:W-:-:S03]  /*1bbc0*/  MOV R17, 0x1f ;  /* 0x0000001f00117802 */ /* 0x000fc60000000f00 */
[----:B-1----:R-:W-:Y:S01]  /*1bbd0*/  IMAD.IADD R7, R7, 0x1, R0 ;  /* 0x0000000107077824 */ /* 0x002fe200078e0200 */
[----:B------:R-:W-:-:S03]  /*1bbe0*/  MOV R0, 0x1bc10 ;  /* 0x0001bc1000007802 */ /* 0x000fc60000000f00 */
[----:B------:R-:W-:Y:S02]  /*1bbf0*/  IMAD.MOV.U32 R19, RZ, RZ, R7 ;  /* 0x000000ffff137224 */ /* 0x000fe400078e0007 */
[----:B------:R-:W-:Y:S05]  /*1bc00*/  CALL.REL.NOINC `($__internal_49_$__cuda_sm70_shflsync_idx_p) ;  /* 0x0000143000007944 */ /* 0x000fea0003c00000 */
[----:B-12---:R-:W-:Y:S05]  /*1bc10*/  BRA `(.L_x_2417) ;  /* 0xfffe495000007947 */ /* 0x006fea000383ffff */
.L_x_2244:
[----:B------:R-:W-:Y:S02]  /*1bc20*/  SEL R5, RZ, 0x1, P0 ;  /* 0x00000001ff057807 */ /* 0x000fe40000000000 */
[----:B------:R-:W-:Y:S02]  /*1bc30*/  MOV R0, 0x1bc50 ;  /* 0x0001bc5000007802 */ /* 0x000fe40000000f00 */
[----:B------:R-:W-:Y:S05]  /*1bc40*/  CALL.REL.NOINC `($__internal_51_$__cuda_sm70_votesync_ballot) ;  /* 0x0000149000007944 */ /* 0x000fea0003c00000 */
[----:B------:R-:W-:Y:S05]  /*1bc50*/  BRA `(.L_x_2418) ;  /* 0xfffe49a000007947 */ /* 0x000fea000383ffff */
.L_x_2245:
[----:B------:R-:W-:Y:S01]  /*1bc60*/  IMAD.MOV.U32 R19, RZ, RZ, R4 ;  /* 0x000000ffff137224 */ /* 0x000fe200078e0004 */
[----:B------:R-:W-:Y:S02]  /*1bc70*/  MOV R17, 0x1f ;  /* 0x0000001f00117802 */ /* 0x000fe40000000f00 */
[----:B------:R-:W-:Y:S02]  /*1bc80*/  MOV R0, 0x1bca0 ;  /* 0x0001bca000007802 */ /* 0x000fe40000000f00 */
[----:B------:R-:W-:Y:S05]  /*1bc90*/  CALL.REL.NOINC `($__internal_49_$__cuda_sm70_shflsync_idx_p) ;  /* 0x000013a000007944 */ /* 0x000fea0003c00000 */
[----:B--2---:R-:W-:Y:S01]  /*1bca0*/  IMAD.MOV.U32 R4, RZ, RZ, R17 ;  /* 0x000000ffff047224 */ /* 0x004fe200078e0011 */
[----:B------:R-:W-:Y:S01]  /*1bcb0*/  MOV R9, RZ ;  /* 0x000000ff00097202 */ /* 0x000fe20000000f00 */
[----:B-1----:R-:W-:Y:S01]  /*1bcc0*/  IMAD.MOV.U32 R19, RZ, RZ, R3 ;  /* 0x000000ffff137224 */ /* 0x002fe200078e0003 */
[----:B------:R-:W-:Y:S02]  /*1bcd0*/  MOV R17, 0x1f ;  /* 0x0000001f00117802 */ /* 0x000fe40000000f00 */
[----:B------:R-:W-:-:S02]  /*1bce0*/  MOV R0, 0x1bd00 ;  /* 0x0001bd0000007802 */ /* 0x000fc40000000f00 */
[----:B------:R-:W-:Y:S05]  /*1bcf0*/  CALL.REL.NOINC `($__internal_49_$__cuda_sm70_shflsync_idx_p) ;  /* 0x0000134000007944 */ /* 0x000fea0003c00000 */
[----:B--2---:R-:W-:Y:S01]  /*1bd00*/  MOV R3, R17 ;  /* 0x0000001100037202 */ /* 0x004fe20000000f00 */
[----:B-1----:R-:W-:Y:S05]  /*1bd10*/  BRA `(.L_x_2419) ;  /* 0xfffe494000007947 */ /* 0x002fea000383ffff */
.L_x_2248:
[----:B------:R-:W-:Y:S01]  /*1bd20*/  IMAD.MOV.U32 R19, RZ, RZ, R7 ;  /* 0x000000ffff137224 */ /* 0x000fe200078e0007 */
[----:B------:R-:W-:-:S02]  /*1bd30*/  MOV R17, 0x1f ;  /* 0x0000001f00117802 */ /* 0x000fc40000000f00 */
[----:B------:R-:W-:Y:S02]  /*1bd40*/  MOV R0, 0x1bd60 ;  /* 0x0001bd6000007802 */ /* 0x000fe40000000f00 */
[----:B--23--:R-:W-:Y:S05]  /*1bd50*/  CALL.REL.NOINC `($__internal_49_$__cuda_sm70_shflsync_idx_p) ;  /* 0x000012e000007944 */ /* 0x00cfea0003c00000 */
[----:B--2---:R-:W-:Y:S01]  /*1bd60*/  MOV R9, R17 ;  /* 0x0000001100097202 */ /* 0x004fe20000000f00 */
[----:B-1----:R-:W-:Y:S05]  /*1bd70*/  BRA `(.L_x_2247) ;  /* 0xfffe494000007947 */ /* 0x002fea000383ffff */
.L_x_2287:
[----:B------:R-:W-:Y:S01]  /*1bd80*/  IMAD.MOV.U32 R19, RZ, RZ, R7 ;  /* 0x000000ffff137224 */ /* 0x000fe200078e0007 */
[----:B------:R-:W-:Y:S01]  /*1bd90*/  MOV R16, RZ ;  /* 0x000000ff00107202 */ /* 0x000fe20000000f00 */
[----:B------:R-:W-:Y:S01]  /*1bda0*/  IMAD.MOV.U32 R17, RZ, RZ, 0x181f ;  /* 0x0000181fff117424 */ /* 0x000fe200078e00ff */
[----:B------:R-:W-:Y:S02]  /*1bdb0*/  MOV R0, 0x1bdd0 ;  /* 0x0001bdd000007802 */ /* 0x000fe40000000f00 */
[----:B-----5:R-:W-:Y:S05]  /*1bdc0*/  CALL.REL.NOINC `($__internal_49_$__cuda_sm70_shflsync_idx_p) ;  /* 0x0000127000007944 */ /* 0x020fea0003c00000 */
[----:B--2---:R-:W-:Y:S01]  /*1bdd0*/  MOV R15, R17 ;  /* 0x00000011000f7202 */ /* 0x004fe20000000f00 */
[----:B-1----:R-:W-:Y:S05]  /*1bde0*/  BRA `(.L_x_2420) ;  /* 0xfffebc5000007947 */ /* 0x002fea000383ffff */
.L_x_2288:
[----:B------:R-:W-:Y:S01]  /*1bdf0*/  IMAD.MOV.U32 R19, RZ, RZ, R14 ;  /* 0x000000ffff137224 */ /* 0x000fe200078e000e */
[----:B------:R-:W-:Y:S01]  /*1be00*/  MOV R16, RZ ;  /* 0x000000ff00107202 */ /* 0x000fe20000000f00 */
[----:B------:R-:W-:Y:S01]  /*1be10*/  IMAD.MOV.U32 R17, RZ, RZ, 0x181f ;  /* 0x0000181fff117424 */ /* 0x000fe200078e00ff */
[----:B------:R-:W-:Y:S02]  /*1be20*/  MOV R0, 0x1be40 ;  /* 0x0001be4000007802 */ /* 0x000fe40000000f00 */
[----:B-12--5:R-:W-:Y:S05]  /*1be30*/  CALL.REL.NOINC `($__internal_49_$__cuda_sm70_shflsync_idx_p) ;  /* 0x0000120000007944 */ /* 0x026fea0003c00000 */
[----:B-12---:R-:W-:Y:S05]  /*1be40*/  BRA `(.L_x_2421) ;  /* 0xfffebc1000007947 */ /* 0x006fea000383ffff */
.L_x_2291:
[----:B--2---:R-:W-:Y:S01]  /*1be50*/  IMAD.MOV.U32 R19, RZ, RZ, R7 ;  /* 0x000000ffff137224 */ /* 0x004fe200078e0007 */
[----:B------:R-:W-:Y:S01]  /*1be60*/  MOV R16, 0x1 ;  /* 0x0000000100107802 */ /* 0x000fe20000000f00 */
[----:B----4-:R-:W-:Y:S01]  /*1be70*/  IMAD.MOV.U32 R17, RZ, RZ, 0x181f ;  /* 0x0000181fff117424 */ /* 0x010fe200078e00ff */
[----:B------:R-:W-:-:S02]  /*1be80*/  MOV R0, 0x1bea0 ;  /* 0x0001bea000007802 */ /* 0x000fc40000000f00 */
[----:B-1-3-5:R-:W-:Y:S05]  /*1be90*/  CALL.REL.NOINC `($__internal_49_$__cuda_sm70_shflsync_idx_p) ;  /* 0x000011a000007944 */ /* 0x02afea0003c00000 */
[----:B--2---:R-:W-:Y:S01]  /*1bea0*/  IMAD.MOV.U32 R15, RZ, RZ, R17 ;  /* 0x000000ffff0f7224 */ /* 0x004fe200078e0011 */
[----:B-1----:R-:W-:Y:S01]  /*1beb0*/  MOV R16, 0x1 ;  /* 0x0000000100107802 */ /* 0x002fe20000000f00 */
[----:B------:R-:W-:Y:S01]  /*1bec0*/  IMAD.MOV.U32 R19, RZ, RZ, R14 ;  /* 0x000000ffff137224 */ /* 0x000fe200078e000e */
[----:B------:R-:W-:-:S02]  /*1bed0*/  MOV R17, 0x181f ;  /* 0x0000181f00117802 */ /* 0x000fc40000000f00 */
[----:B------:R-:W-:Y:S02]  /*1bee0*/  MOV R0, 0x1bf00 ;  /* 0x0001bf0000007802 */ /* 0x000fe40000000f00 */
[----:B------:R-:W-:Y:S05]  /*1bef0*/  CALL.REL.NOINC `($__internal_49_$__cuda_sm70_shflsync_idx_p) ;  /* 0x0000114000007944 */ /* 0x000fea0003c00000 */
[----:B-12---:R-:W-:Y:S01]  /*1bf00*/  MOV R19, R17 ;  /* 0x0000001100137202 */ /* 0x006fe20000000f00 */
[----:B------:R-:W-:Y:S05]  /*1bf10*/  BRA `(.L_x_2422) ;  /* 0xfffebca000007947 */ /* 0x000fea000383ffff */
.L_x_2294:
[----:B-1-3--:R-:W-:Y:S01]  /*1bf20*/  IMAD.MOV.U32 R19, RZ, RZ, R7 ;  /* 0x000000ffff137224 */ /* 0x00afe200078e0007 */
[----:B------:R-:W-:Y:S01]  /*1bf30*/  MOV R16, 0x2 ;  /* 0x0000000200107802 */ /* 0x000fe20000000f00 */
[----:B------:R-:W-:Y:S01]  /*1bf40*/  IMAD.MOV.U32 R17, RZ, RZ, 0x181f ;  /* 0x0000181fff117424 */ /* 0x000fe200078e00ff */
[----:B------:R-:W-:Y:S02]  /*1bf50*/  MOV R0, 0x1bf70 ;  /* 0x0001bf7000007802 */ /* 0x000fe40000000f00 */
[----:B--2--5:R-:W-:Y:S05]  /*1bf60*/  CALL.REL.NOINC `($__internal_49_$__cuda_sm70_shflsync_idx_p) ;  /* 0x000010d000007944 */ /* 0x024fea0003c00000 */
[----:B--2---:R-:W-:Y:S01]  /*1bf70*/  MOV R15, R17 ;  /* 0x00000011000f7202 */ /* 0x004fe20000000f00 */
[----:B-1----:R-:W-:Y:S05]  /*1bf80*/  BRA `(.L_x_2423) ;  /* 0xfffebd6000007947 */ /* 0x002fea000383ffff */
.L_x_2295:
[----:B---3--:R-:W-:Y:S01]  /*1bf90*/  IMAD.MOV.U32 R19, RZ, RZ, R14 ;  /* 0x000000ffff137224 */ /* 0x008fe200078e000e */
[----:B------:R-:W-:Y:S01]  /*1bfa0*/  MOV R16, 0x2 ;  /* 0x0000000200107802 */ /* 0x000fe20000000f00 */
[----:B------:R-:W-:Y:S01]  /*1bfb0*/  IMAD.MOV.U32 R17, RZ, RZ, 0x181f ;  /* 0x0000181fff117424 */ /* 0x000fe200078e00ff */
[----:B------:R-:W-:Y:S02]  /*1bfc0*/  MOV R0, 0x1bfe0 ;  /* 0x0001bfe000007802 */ /* 0x000fe40000000f00 */
[----:B-12-45:R-:W-:Y:S05]  /*1bfd0*/  CALL.REL.NOINC `($__internal_49_$__cuda_sm70_shflsync_idx_p) ;  /* 0x0000106000007944 */ /* 0x036fea0003c00000 */
[----:B-12---:R-:W-:Y:S01]  /*1bfe0*/  MOV R19, R17 ;  /* 0x0000001100137202 */ /* 0x006fe20000000f00 */
[----:B------:R-:W-:Y:S05]  /*1bff0*/  BRA `(.L_x_2424) ;  /* 0xfffebd1000007947 */ /* 0x000fea000383ffff */
.L_x_2298:
[----:B-1----:R-:W-:Y:S01]  /*1c000*/  IMAD.MOV.U32 R19, RZ, RZ, R7 ;  /* 0x000000ffff137224 */ /* 0x002fe200078e0007 */
[----:B------:R-:W-:Y:S01]  /*1c010*/  MOV R16, 0x3 ;  /* 0x0000000300107802 */ /* 0x000fe20000000f00 */
[----:B------:R-:W-:Y:S01]  /*1c020*/  IMAD.MOV.U32 R17, RZ, RZ, 0x181f ;  /* 0x0000181fff117424 */ /* 0x000fe200078e00ff */
[----:B------:R-:W-:-:S02]  /*1c030*/  MOV R0, 0x1c050 ;  /* 0x0001c05000007802 */ /* 0x000fc40000000f00 */
[----:B--2345:R-:W-:Y:S05]  /*1c040*/  CALL.REL.NOINC `($__internal_49_$__cuda_sm70_shflsync_idx_p) ;  /* 0x00000ff000007944 */ /* 0x03cfea0003c00000 */
[----:B--2---:R-:W-:Y:S01]  /*1c050*/  IMAD.MOV.U32 R7, RZ, RZ, R17 ;  /* 0x000000ffff077224 */ /* 0x004fe200078e0011 */
[----:B-1----:R-:W-:Y:S01]  /*1c060*/  MOV R16, 0x3 ;  /* 0x0000000300107802 */ /* 0x002fe20000000f00 */
[----:B------:R-:W-:Y:S01]  /*1c070*/  IMAD.MOV.U32 R19, RZ, RZ, R14 ;  /* 0x000000ffff137224 */ /* 0x000fe200078e000e */
[----:B------:R-:W-:-:S02]  /*1c080*/  MOV R17, 0x181f ;  /* 0x0000181f00117802 */ /* 0x000fc40000000f00 */
[----:B------:R-:W-:Y:S02]  /*1c090*/  MOV R0, 0x1c0b0 ;  /* 0x0001c0b000007802 */ /* 0x000fe40000000f00 */
[----:B------:R-:W-:Y:S05]  /*1c0a0*/  CALL.REL.NOINC `($__internal_49_$__cuda_sm70_shflsync_idx_p) ;  /* 0x00000f9000007944 */ /* 0x000fea0003c00000 */
[----:B-12---:R-:W-:Y:S05]  /*1c0b0*/  BRA `(.L_x_2425) ;  /* 0xfffebd9000007947 */ /* 0x006fea000383ffff */
.L_x_2353:
[----:B------:R-:W-:Y:S01]  /*1c0c0*/  IMAD.MOV.U32 R8, RZ, RZ, R227 ;  /* 0x000000ffff087224 */ /* 0x000fe200078e00e3 */
[----:B-1----:R-:W-:Y:S02]  /*1c0d0*/  MOV R7, 0x2 ;  /* 0x0000000200077802 */ /* 0x002fe40000000f00 */
[----:B------:R-:W-:Y:S02]  /*1c0e0*/  MOV R6, 0x1c100 ;  /* 0x0001c10000067802 */ /* 0x000fe40000000f00 */
[----:B------:R-:W-:Y:S05]  /*1c0f0*/  CALL.REL.NOINC `($__internal_48_$__cuda_sm70_shflsync_bfly_p) ;  /* 0x00000ef000007944 */ /* 0x000fea0003c00000 */
[----:B-12---:R-:W-:Y:S05]  /*1c100*/  BRA `(.L_x_2426) ;  /* 0xffffad5000007947 */ /* 0x006fea000383ffff */
.L_x_2354:
[----:B------:R-:W-:Y:S02]  /*1c110*/  MOV R7, 0x1 ;  /* 0x0000000100077802 */ /* 0x000fe40000000f00 */
[----:B------:R-:W-:Y:S02]  /*1c120*/  MOV R6, 0x1c140 ;  /* 0x0001c14000067802 */ /* 0x000fe40000000f00 */
[----:B-1----:R-:W-:Y:S05]  /*1c130*/  CALL.REL.NOINC `($__internal_48_$__cuda_sm70_shflsync_bfly_p) ;  /* 0x00000eb000007944 */ /* 0x002fea0003c00000 */
[----:B--2---:R-:W-:Y:S01]  /*1c140*/  FADD.FTZ R3, R8, R7 ;  /* 0x0000000708037221 */ /* 0x004fe20000010000 */
[----:B-1----:R-:W-:Y:S02]  /*1c150*/  MOV R8, R230 ;  /* 0x000000e600087202 */ /* 0x002fe40000000f00 */
[----:B------:R-:W-:Y:S02]  /*1c160*/  MOV R7, 0x2 ;  /* 0x0000000200077802 */ /* 0x000fe40000000f00 */
[----:B------:R-:W-:-:S02]  /*1c170*/  MOV R6, 0x1c190 ;  /* 0x0001c19000067802 */ /* 0x000fc40000000f00 */
[----:B------:R-:W-:Y:S05]  /*1c180*/  CALL.REL.NOINC `($__internal_48_$__cuda_sm70_shflsync_bfly_p) ;  /* 0x00000e6000007944 */ /* 0x000fea0003c00000 */
[----:B--2---:R-:W-:Y:S01]  /*1c190*/  FADD.FTZ R12, R230, R7 ;  /* 0x00000007e60c7221 */ /* 0x004fe20000010000 */
[----:B------:R-:W-:-:S02]  /*1c1a0*/  MOV R7, 0x1 ;  /* 0x0000000100077802 */ /* 0x000fc40000000f00 */
[----:B------:R-:W-:Y:S02]  /*1c1b0*/  MOV R6, 0x1c1e0 ;  /* 0x0001c1e000067802 */ /* 0x000fe40000000f00 */
[----:B-1----:R-:W-:Y:S02]  /*1c1c0*/  MOV R8, R12 ;  /* 0x0000000c00087202 */ /* 0x002fe40000000f00 */
[----:B------:R-:W-:Y:S05]  /*1c1d0*/  CALL.REL.NOINC `($__internal_48_$__cuda_sm70_shflsync_bfly_p) ;  /* 0x00000e1000007944 */ /* 0x000fea0003c00000 */
[----:B-12---:R-:W-:Y:S05]  /*1c1e0*/  BRA `(.L_x_2427) ;  /* 0xfffface000007947 */ /* 0x006fea000383ffff */
.L_x_2361:
[----:B---34-:R-:W-:Y:S01]  /*1c1f0*/  IMAD.MOV.U32 R19, RZ, RZ, R13 ;  /* 0x000000ffff137224 */ /* 0x018fe200078e000d */
[----:B------:R-:W-:Y:S01]  /*1c200*/  MOV R16, RZ ;  /* 0x000000ff00107202 */ /* 0x000fe20000000f00 */
[----:B------:R-:W-:Y:S01]  /*1c210*/  IMAD.MOV.U32 R17, RZ, RZ, 0x181f ;  /* 0x0000181fff117424 */ /* 0x000fe200078e00ff */
[----:B------:R-:W-:Y:S02]  /*1c220*/  MOV R0, 0x1c240 ;  /* 0x0001c24000007802 */ /* 0x000fe40000000f00 */
[----:B-12---:R-:W-:Y:S05]  /*1c230*/  CALL.REL.NOINC `($__internal_49_$__cuda_sm70_shflsync_idx_p) ;  /* 0x00000e0000007944 */ /* 0x006fea0003c00000 */
[----:B--2---:R-:W-:Y:S01]  /*1c240*/  MOV R15, R17 ;  /* 0x00000011000f7202 */ /* 0x004fe20000000f00 */
[----:B-1----:R-:W-:Y:S05]  /*1c250*/  BRA `(.L_x_2428) ;  /* 0xffffc5a000007947 */ /* 0x002fea000383ffff */
.L_x_2362:
[----:B------:R-:W-:Y:S01]  /*1c260*/  IMAD.MOV.U32 R19, RZ, RZ, R2 ;  /* 0x000000ffff137224 */ /* 0x000fe200078e0002 */
[----:B------:R-:W-:Y:S01]  /*1c270*/  MOV R16, RZ ;  /* 0x000000ff00107202 */ /* 0x000fe20000000f00 */
[----:B------:R-:W-:Y:S01]  /*1c280*/  IMAD.MOV.U32 R17, RZ, RZ, 0x181f ;  /* 0x0000181fff117424 */ /* 0x000fe200078e00ff */
[----:B------:R-:W-:Y:S02]  /*1c290*/  MOV R0, 0x1c2b0 ;  /* 0x0001c2b000007802 */ /* 0x000fe40000000f00 */
[----:B-1234-:R-:W-:Y:S05]  /*1c2a0*/  CALL.REL.NOINC `($__internal_49_$__cuda_sm70_shflsync_idx_p) ;  /* 0x00000d9000007944 */ /* 0x01efea0003c00000 */
[----:B-12---:R-:W-:Y:S05]  /*1c2b0*/  BRA `(.L_x_2429) ;  /* 0xffffc56000007947 */ /* 0x006fea000383ffff */
.L_x_2365:
[----:B---3--:R-:W-:Y:S01]  /*1c2c0*/  IMAD.MOV.U32 R19, RZ, RZ, R13 ;  /* 0x000000ffff137224 */ /* 0x008fe200078e000d */
[----:B------:R-:W-:Y:S01]  /*1c2d0*/  MOV R16, 0x1 ;  /* 0x0000000100107802 */ /* 0x000fe20000000f00 */
[----:B------:R-:W-:Y:S01]  /*1c2e0*/  IMAD.MOV.U32 R17, RZ, RZ, 0x181f ;  /* 0x0000181fff117424 */ /* 0x000fe200078e00ff */
[----:B------:R-:W-:-:S02]  /*1c2f0*/  MOV R0, 0x1c310 ;  /* 0x0001c31000007802 */ /* 0x000fc40000000f00 */
[----:B-12-4-:R-:W-:Y:S05]  /*1c300*/  CALL.REL.NOINC `($__internal_49_$__cuda_sm70_shflsync_idx_p) ;  /* 0x00000d3000007944 */ /* 0x016fea0003c00000 */
        /* <DEDUP_REMOVED lines=8> */
.L_x_2368:
[----:B--23--:R-:W-:Y:S01]  /*1c390*/  IMAD.MOV.U32 R19, RZ, RZ, R13 ;  /* 0x000000ffff137224 */ /* 0x00cfe200078e000d */
[----:B------:R-:W-:Y:S01]  /*1c3a0*/  MOV R16, 0x2 ;  /* 0x0000000200107802 */ /* 0x000fe20000000f00 */
[----:B------:R-:W-:Y:S01]  /*1c3b0*/  IMAD.MOV.U32 R17, RZ, RZ, 0x181f ;  /* 0x0000181fff117424 */ /* 0x000fe200078e00ff */
[----:B------:R-:W-:Y:S02]  /*1c3c0*/  MOV R0, 0x1c3e0 ;  /* 0x0001c3e000007802 */ /* 0x000fe40000000f00 */
[----:B-1--4-:R-:W-:Y:S05]  /*1c3d0*/  CALL.REL.NOINC `($__internal_49_$__cuda_sm70_shflsync_idx_p) ;  /* 0x00000c6000007944 */ /* 0x012fea0003c00000 */
[----:B--2---:R-:W-:Y:S01]  /*1c3e0*/  MOV R15, R17 ;  /* 0x00000011000f7202 */ /* 0x004fe20000000f00 */
[----:B-1----:R-:W-:Y:S05]  /*1c3f0*/  BRA `(.L_x_2431) ;  /* 0xffffc6b000007947 */ /* 0x002fea000383ffff */
.L_x_2369:
[----:B---3--:R-:W-:Y:S01]  /*1c400*/  IMAD.MOV.U32 R19, RZ, RZ, R2 ;  /* 0x000000ffff137224 */ /* 0x008fe200078e0002 */
[----:B------:R-:W-:Y:S01]  /*1c410*/  MOV R16, 0x2 ;  /* 0x0000000200107802 */ /* 0x000fe20000000f00 */
[----:B------:R-:W-:Y:S01]  /*1c420*/  IMAD.MOV.U32 R17, RZ, RZ, 0x181f ;  /* 0x0000181fff117424 */ /* 0x000fe200078e00ff */
[----:B------:R-:W-:Y:S02]  /*1c430*/  MOV R0, 0x1c450 ;  /* 0x0001c45000007802 */ /* 0x000fe40000000f00 */
[----:B-12-4-:R-:W-:Y:S05]  /*1c440*/  CALL.REL.NOINC `($__internal_49_$__cuda_sm70_shflsync_idx_p) ;  /* 0x00000bf000007944 */ /* 0x016fea0003c00000 */
[----:B-12---:R-:W-:Y:S01]  /*1c450*/  MOV R19, R17 ;  /* 0x0000001100137202 */ /* 0x006fe20000000f00 */
[----:B------:R-:W-:Y:S05]  /*1c460*/  BRA `(.L_x_2432) ;  /* 0xffffc66000007947 */ /* 0x000fea000383ffff */
.L_x_2372:
[----:B--2---:R-:W-:Y:S01]  /*1c470*/  IMAD.MOV.U32 R19, RZ, RZ, R13 ;  /* 0x000000ffff137224 */ /* 0x004fe200078e000d */
        /* <DEDUP_REMOVED lines=10> */
[----:B-12---:R-:W-:Y:S05]  /*1c520*/  BRA `(.L_x_2433) ;  /* 0xffffc6e000007947 */ /* 0x006fea000383ffff */
.L_x_2374:
[----:B------:R-:W-:Y:S01]  /*1c530*/  IMAD.MOV.U32 R19, RZ, RZ, R162 ;  /* 0x000000ffff137224 */ /* 0x000fe200078e00a2 */
[----:B------:R-:W-:Y:S01]  /*1c540*/  MOV R16, RZ ;  /* 0x000000ff00107202 */ /* 0x000fe20000000f00 */
[----:B------:R-:W-:Y:S01]  /*1c550*/  IMAD.MOV.U32 R17, RZ, RZ, 0x1c1f ;  /* 0x00001c1fff117424 */ /* 0x000fe200078e00ff */
[----:B------:R-:W-:Y:S02]  /*1c560*/  MOV R0, 0x1c580 ;  /* 0x0001c58000007802 */ /* 0x000fe40000000f00 */
[----:B------:R-:W-:Y:S05]  /*1c570*/  CALL.REL.NOINC `($__internal_49_$__cuda_sm70_shflsync_idx_p) ;  /* 0x00000ac000007944 */ /* 0x000fea0003c00000 */
[----:B--2---:R-:W-:Y:S01]  /*1c580*/  MOV R165, R17 ;  /* 0x0000001100a57202 */ /* 0x004fe20000000f00 */
[----:B-1----:R-:W-:Y:S05]  /*1c590*/  BRA `(.L_x_2434) ;  /* 0xffffc98000007947 */ /* 0x002fea000383ffff */
.L_x_2375:
[----:B------:R-:W-:Y:S01]  /*1c5a0*/  IMAD.MOV.U32 R19, RZ, RZ, R163 ;  /* 0x000000ffff137224 */ /* 0x000fe200078e00a3 */
[----:B------:R-:W-:Y:S01]  /*1c5b0*/  MOV R16, RZ ;  /* 0x000000ff00107202 */ /* 0x000fe20000000f00 */
[----:B------:R-:W-:Y:S01]  /*1c5c0*/  IMAD.MOV.U32 R17, RZ, RZ, 0x1c1f ;  /* 0x00001c1fff117424 */ /* 0x000fe200078e00ff */
[----:B------:R-:W-:Y:S02]  /*1c5d0*/  MOV R0, 0x1c5f0 ;  /* 0x0001c5f000007802 */ /* 0x000fe40000000f00 */
[----:B-12---:R-:W-:Y:S05]  /*1c5e0*/  CALL.REL.NOINC `($__internal_49_$__cuda_sm70_shflsync_idx_p) ;  /* 0x00000a5000007944 */ /* 0x006fea0003c00000 */
[----:B-12---:R-:W-:Y:S05]  /*1c5f0*/  BRA `(.L_x_2435) ;  /* 0xffffc94000007947 */ /* 0x006fea000383ffff */
.L_x_2378:
[----:B-1----:R-:W-:Y:S01]  /*1c600*/  IMAD.MOV.U32 R19, RZ, RZ, R162 ;  /* 0x000000ffff137224 */ /* 0x002fe200078e00a2 */
[----:B------:R-:W-:Y:S01]  /*1c610*/  MOV R16, 0x1 ;  /* 0x0000000100107802 */ /* 0x000fe20000000f00 */
[----:B----4-:R-:W-:Y:S01]  /*1c620*/  IMAD.MOV.U32 R17, RZ, RZ, 0x1c1f ;  /* 0x00001c1fff117424 */ /* 0x010fe200078e00ff */
[----:B------:R-:W-:-:S02]  /*1c630*/  MOV R0, 0x1c650 ;  /* 0x0001c65000007802 */ /* 0x000fc40000000f00 */
[----:B--23--:R-:W-:Y:S05]  /*1c640*/  CALL.REL.NOINC `($__internal_49_$__cuda_sm70_shflsync_idx_p) ;  /* 0x000009f000007944 */ /* 0x00cfea0003c00000 */
[----:B--2---:R-:W-:Y:S01]  /*1c650*/  IMAD.MOV.U32 R3, RZ, RZ, R17 ;  /* 0x000000ffff037224 */ /* 0x004fe200078e0011 */
[----:B-1----:R-:W-:Y:S01]  /*1c660*/  MOV R16, 0x1 ;  /* 0x0000000100107802 */ /* 0x002fe20000000f00 */
[----:B------:R-:W-:Y:S01]  /*1c670*/  IMAD.MOV.U32 R19, RZ, RZ, R163 ;  /* 0x000000ffff137224 */ /* 0x000fe200078e00a3 */
[----:B------:R-:W-:-:S02]  /*1c680*/  MOV R17, 0x1c1f ;  /* 0x00001c1f00117802 */ /* 0x000fc40000000f00 */
[----:B------:R-:W-:Y:S02]  /*1c690*/  MOV R0, 0x1c6b0 ;  /* 0x0001c6b000007802 */ /* 0x000fe40000000f00 */
[----:B------:R-:W-:Y:S05]  /*1c6a0*/  CALL.REL.NOINC `($__internal_49_$__cuda_sm70_shflsync_idx_p) ;  /* 0x0000099000007944 */ /* 0x000fea0003c00000 */
[----:B-12---:R-:W-:Y:S05]  /*1c6b0*/  BRA `(.L_x_2436) ;  /* 0xffffd1c000007947 */ /* 0x006fea000383ffff */
.L_x_2382:
[----:B------:R-:W-:Y:S01]  /*1c6c0*/  IMAD.MOV.U32 R19, RZ, RZ, R4 ;  /* 0x000000ffff137224 */ /* 0x000fe200078e0004 */
[----:B------:R-:W-:Y:S01]  /*1c6d0*/  MOV R16, RZ ;  /* 0x000000ff00107202 */ /* 0x000fe20000000f00 */
[----:B------:R-:W-:Y:S01]  /*1c6e0*/  IMAD.MOV.U32 R17, RZ, RZ, 0x181f ;  /* 0x0000181fff117424 */ /* 0x000fe200078e00ff */
[----:B------:R-:W-:Y:S02]  /*1c6f0*/  MOV R0, 0x1c710 ;  /* 0x0001c71000007802 */ /* 0x000fe40000000f00 */
[----:B-1----:R-:W-:Y:S05]  /*1c700*/  CALL.REL.NOINC `($__internal_49_$__cuda_sm70_shflsync_idx_p) ;  /* 0x0000093000007944 */ /* 0x002fea0003c00000 */
[----:B--2---:R-:W-:Y:S01]  /*1c710*/  MOV R5, R17 ;  /* 0x0000001100057202 */ /* 0x004fe20000000f00 */
[----:B-1----:R-:W-:Y:S05]  /*1c720*/  BRA `(.L_x_2437) ;  /* 0xffffdec000007947 */ /* 0x002fea000383ffff */
.L_x_2383:
[----:B------:R-:W-:Y:S01]  /*1c730*/  IMAD.MOV.U32 R19, RZ, RZ, R3 ;  /* 0x000000ffff137224 */ /* 0x000fe200078e0003 */
[----:B------:R-:W-:Y:S01]  /*1c740*/  MOV R16, RZ ;  /* 0x000000ff00107202 */ /* 0x000fe20000000f00 */
[----:B------:R-:W-:Y:S01]  /*1c750*/  IMAD.MOV.U32 R17, RZ, RZ, 0x181f ;  /* 0x0000181fff117424 */ /* 0x000fe200078e00ff */
[----:B------:R-:W-:Y:S02]  /*1c760*/  MOV R0, 0x1c780 ;  /* 0x0001c78000007802 */ /* 0x000fe40000000f00 */
[----:B-123--:R-:W-:Y:S05]  /*1c770*/  CALL.REL.NOINC `($__internal_49_$__cuda_sm70_shflsync_idx_p) ;  /* 0x000008c000007944 */ /* 0x00efea0003c00000 */
[----:B-12---:R-:W-:Y:S05]  /*1c780*/  BRA `(.L_x_2438) ;  /* 0xffffde8000007947 */ /* 0x006fea000383ffff */
.L_x_2386:
[----:B------:R-:W-:Y:S01]  /*1c790*/  IMAD.MOV.U32 R19, RZ, RZ, R4 ;  /* 0x000000ffff137224 */ /* 0x000fe200078e0004 */
[----:B-1----:R-:W-:Y:S01]  /*1c7a0*/  MOV R16, 0x1 ;  /* 0x0000000100107802 */ /* 0x002fe20000000f00 */
[----:B------:R-:W-:Y:S01]  /*1c7b0*/  IMAD.MOV.U32 R17, RZ, RZ, 0x181f ;  /* 0x0000181fff117424 */ /* 0x000fe200078e00ff */
[----:B------:R-:W-:-:S02]  /*1c7c0*/  MOV R0, 0x1c7e0 ;  /* 0x0001c7e000007802 */ /* 0x000fc40000000f00 */
[----:B--234-:R-:W-:Y:S05]  /*1c7d0*/  CALL.REL.NOINC `($__internal_49_$__cuda_sm70_shflsync_idx_p) ;  /* 0x0000086000007944 */ /* 0x01cfea0003c00000 */
[----:B--2---:R-:W-:Y:S01]  /*1c7e0*/  IMAD.MOV.U32 R5, RZ, RZ, R17 ;  /* 0x000000ffff057224 */ /* 0x004fe200078e0011 */
[----:B-1----:R-:W-:Y:S01]  /*1c7f0*/  MOV R16, 0x1 ;  /* 0x0000000100107802 */ /* 0x002fe20000000f00 */
[----:B------:R-:W-:Y:S01]  /*1c800*/  IMAD.MOV.U32 R19, RZ, RZ, R3 ;  /* 0x000000ffff137224 */ /* 0x000fe200078e0003 */
[----:B------:R-:W-:-:S02]  /*1c810*/  MOV R17, 0x181f ;  /* 0x0000181f00117802 */ /* 0x000fc40000000f00 */
[----:B------:R-:W-:Y:S02]  /*1c820*/  MOV R0, 0x1c840 ;  /* 0x0001c84000007802 */ /* 0x000fe40000000f00 */
[----:B------:R-:W-:Y:S05]  /*1c830*/  CALL.REL.NOINC `($__internal_49_$__cuda_sm70_shflsync_idx_p) ;  /* 0x0000080000007944 */ /* 0x000fea0003c00000 */
[----:B-12---:R-:W-:Y:S05]  /*1c840*/  BRA `(.L_x_2439) ;  /* 0xffffdf3000007947 */ /* 0x006fea000383ffff */
.L_x_2389:
[----:B------:R-:W-:Y:S01]  /*1c850*/  IMAD.MOV.U32 R19, RZ, RZ, R4 ;  /* 0x000000ffff137224 */ /* 0x000fe200078e0004 */
[----:B-1----:R-:W-:Y:S01]  /*1c860*/  MOV R16, 0x2 ;  /* 0x0000000200107802 */ /* 0x002fe20000000f00 */
[----:B------:R-:W-:Y:S01]  /*1c870*/  IMAD.MOV.U32 R17, RZ, RZ, 0x181f ;  /* 0x0000181fff117424 */ /* 0x000fe200078e00ff */
[----:B------:R-:W-:Y:S02]  /*1c880*/  MOV R0, 0x1c8a0 ;  /* 0x0001c8a000007802 */ /* 0x000fe40000000f00 */
[----:B--234-:R-:W-:Y:S05]  /*1c890*/  CALL.REL.NOINC `($__internal_49_$__cuda_sm70_shflsync_idx_p) ;  /* 0x000007a000007944 */ /* 0x01cfea0003c00000 */
[----:B--2---:R-:W-:Y:S01]  /*1c8a0*/  MOV R5, R17 ;  /* 0x0000001100057202 */ /* 0x004fe20000000f00 */
[----:B-1----:R-:W-:Y:S05]  /*1c8b0*/  BRA `(.L_x_2440) ;  /* 0xffffdff000007947 */ /* 0x002fea000383ffff */
.L_x_2390:
[----:B------:R-:W-:Y:S01]  /*1c8c0*/  IMAD.MOV.U32 R19, RZ, RZ, R3 ;  /* 0x000000ffff137224 */ /* 0x000fe200078e0003 */
[----:B-1----:R-:W-:Y:S01]  /*1c8d0*/  MOV R16, 0x2 ;  /* 0x0000000200107802 */ /* 0x002fe20000000f00 */
[----:B------:R-:W-:Y:S01]  /*1c8e0*/  IMAD.MOV.U32 R17, RZ, RZ, 0x181f ;  /* 0x0000181fff117424 */ /* 0x000fe200078e00ff */
[----:B------:R-:W-:Y:S02]  /*1c8f0*/  MOV R0, 0x1c910 ;  /* 0x0001c91000007802 */ /* 0x000fe40000000f00 */
[----:B--234-:R-:W-:Y:S05]  /*1c900*/  CALL.REL.NOINC `($__internal_49_$__cuda_sm70_shflsync_idx_p) ;  /* 0x0000073000007944 */ /* 0x01cfea0003c00000 */
[----:B-12---:R-:W-:Y:S05]  /*1c910*/  BRA `(.L_x_2441) ;  /* 0xffffdfb000007947 */ /* 0x006fea000383ffff */
.L_x_2393:
[----:B------:R-:W-:Y:S01]  /*1c920*/  IMAD.MOV.U32 R19, RZ, RZ, R4 ;  /* 0x000000ffff137224 */ /* 0x000fe200078e0004 */
[----:B--2---:R-:W-:Y:S01]  /*1c930*/  MOV R16, 0x3 ;  /* 0x0000000300107802 */ /* 0x004fe20000000f00 */
        /* <DEDUP_REMOVED lines=10> */
.L_x_2395:
[----:B------:R-:W-:Y:S01]  /*1c9e0*/  IMAD.MOV.U32 R19, RZ, RZ, R8 ;  /* 0x000000ffff137224 */ /* 0x000fe200078e0008 */
[----:B------:R-:W-:Y:S01]  /*1c9f0*/  MOV R16, RZ ;  /* 0x000000ff00107202 */ /* 0x000fe20000000f00 */
[----:B------:R-:W-:Y:S01]  /*1ca00*/  IMAD.MOV.U32 R17, RZ, RZ, 0x1f ;  /* 0x0000001fff117424 */ /* 0x000fe200078e00ff */
[----:B------:R-:W-:Y:S02]  /*1ca10*/  MOV R0, 0x1ca30 ;  /* 0x0001ca3000007802 */ /* 0x000fe40000000f00 */
[----:B------:R-:W-:Y:S05]  /*1ca20*/  CALL.REL.NOINC `($__internal_49_$__cuda_sm70_shflsync_idx_p) ;  /* 0x0000061000007944 */ /* 0x000fea0003c00000 */
[----:B--2---:R-:W-:Y:S01]  /*1ca30*/  MOV R3, R17 ;  /* 0x0000001100037202 */ /* 0x004fe20000000f00 */
[----:B-1----:R-:W-:Y:S05]  /*1ca40*/  BRA `(.L_x_2443) ;  /* 0xffffe17000007947 */ /* 0x002fea000383ffff */
.L_x_2396:
[----:B------:R-:W-:Y:S01]  /*1ca50*/  IMAD.MOV.U32 R19, RZ, RZ, R8 ;  /* 0x000000ffff137224 */ /* 0x000fe200078e0008 */
[----:B------:R-:W-:Y:S01]  /*1ca60*/  MOV R16, 0x1 ;  /* 0x0000000100107802 */ /* 0x000fe20000000f00 */
[----:B------:R-:W-:Y:S01]  /*1ca70*/  IMAD.MOV.U32 R17, RZ, RZ, 0x1f ;  /* 0x0000001fff117424 */ /* 0x000fe200078e00ff */
[----:B------:R-:W-:Y:S02]  /*1ca80*/  MOV R0, 0x1caa0 ;  /* 0x0001caa000007802 */ /* 0x000fe40000000f00 */
[----:B-12---:R-:W-:Y:S05]  /*1ca90*/  CALL.REL.NOINC `($__internal_49_$__cuda_sm70_shflsync_idx_p) ;  /* 0x000005a000007944 */ /* 0x006fea0003c00000 */
[----:B--2---:R-:W-:Y:S01]  /*1caa0*/  MOV R8, R17 ;  /* 0x0000001100087202 */ /* 0x004fe20000000f00 */
[----:B-1----:R-:W-:Y:S05]  /*1cab0*/  BRA `(.L_x_2444) ;  /* 0xffffe12000007947 */ /* 0x002fea000383ffff */
.L_x_2397:
[----:B------:R-:W-:Y:S02]  /*1cac0*/  MOV R5, 0x1 ;  /* 0x0000000100057802 */ /* 0x000fe40000000f00 */
[----:B------:R-:W-:-:S02]  /*1cad0*/  MOV R0, 0x1caf0 ;  /* 0x0001caf000007802 */ /* 0x000fc40000000f00 */
[----:B-12---:R-:W-:Y:S05]  /*1cae0*/  CALL.REL.NOINC `($__internal_50_$__cuda_sm70_shflsync_up_p) ;  /* 0x000005a000007944 */ /* 0x006fea0003c00000 */
[----:B-12---:R-:W-:Y:S05]  /*1caf0*/  BRA `(.L_x_2445) ;  /* 0xffffe20000007947 */ /* 0x006fea000383ffff */
.L_x_2398:
[----:B------:R-:W-:Y:S02]  /*1cb00*/  MOV R5, 0x2 ;  /* 0x0000000200057802 */ /* 0x000fe40000000f00 */
[----:B------:R-:W-:-:S02]  /*1cb10*/  MOV R0, 0x1cb30 ;  /* 0x0001cb3000007802 */ /* 0x000fc40000000f00 */
[----:B-12---:R-:W-:Y:S05]  /*1cb20*/  CALL.REL.NOINC `($__internal_50_$__cuda_sm70_shflsync_up_p) ;  /* 0x0000056000007944 */ /* 0x006fea0003c00000 */
        /* <DEDUP_REMOVED lines=23> */
.L_x_2402:
[----:B---3--:R-:W-:Y:S01]  /*1cca0*/  IMAD.MOV.U32 R7, RZ, RZ, R6 ;  /* 0x000000ffff077224 */ /* 0x008fe200078e0006 */
[----:B------:R-:W-:Y:S02]  /*1ccb0*/  MOV R5, 0x1 ;  /* 0x0000000100057802 */ /* 0x000fe40000000f00 */
[----:B------:R-:W-:Y:S02]  /*1ccc0*/  MOV R0, 0x1cce0 ;  /* 0x0001cce000007802 */ /* 0x000fe40000000f00 */
[----:B------:R-:W-:Y:S05]  /*1ccd0*/  CALL.REL.NOINC `($__internal_50_$__cuda_sm70_shflsync_up_p) ;  /* 0x000003b000007944 */ /* 0x000fea0003c00000 */
[----:B-12---:R-:W-:Y:S05]  /*1cce0*/  BRA `(.L_x_2447) ;  /* 0xffffe26000007947 */ /* 0x006fea000383ffff */
.L_x_2403:
[----:B---3--:R-:W-:Y:S01]  /*1ccf0*/  IMAD.MOV.U32 R7, RZ, RZ, R6 ;  /* 0x000000ffff077224 */ /* 0x008fe200078e0006 */
[----:B------:R-:W-:Y:S02]  /*1cd00*/  MOV R5, 0x2 ;  /* 0x0000000200057802 */ /* 0x000fe40000000f00 */
[----:B------:R-:W-:Y:S02]  /*1cd10*/  MOV R0, 0x1cd30 ;  /* 0x0001cd3000007802 */ /* 0x000fe40000000f00 */
[----:B------:R-:W-:Y:S05]  /*1cd20*/  CALL.REL.NOINC `($__internal_50_$__cuda_sm70_shflsync_up_p) ;  /* 0x0000036000007944 */ /* 0x000fea0003c00000 */
[----:B-12---:R-:W-:Y:S01]  /*1cd30*/  SEL R7, R5, RZ, P1 ;  /* 0x000000ff05077207 */ /* 0x006fe20000800000 */
[----:B------:R-:W-:Y:S01]  /*1cd40*/  IMAD.MOV.U32 R5, RZ, RZ, 0x4 ;  /* 0x00000004ff057424 */ /* 0x000fe200078e00ff */
[----:B------:R-:W-:-:S03]  /*1cd50*/  MOV R0, 0x1cd80 ;  /* 0x0001cd8000007802 */ /* 0x000fc60000000f00 */
[----:B------:R-:W-:Y:S02]  /*1cd60*/  IMAD.IADD R7, R6, 0x1, R7 ;  /* 0x0000000106077824 */ /* 0x000fe400078e0207 */
        /* <DEDUP_REMOVED lines=19> */
.L_x_2405:
[----:B------:R-:W-:Y:S02]  /*1cea0*/  SEL R5, RZ, 0x1, P0 ;  /* 0x00000001ff057807 */ /* 0x000fe40000000000 */
[----:B------:R-:W-:Y:S02]  /*1ceb0*/  MOV R0, 0x1ced0 ;  /* 0x0001ced000007802 */ /* 0x000fe40000000f00 */
[----:B---3--:R-:W-:Y:S05]  /*1cec0*/  CALL.REL.NOINC `($__internal_51_$__cuda_sm70_votesync_ballot) ;  /* 0x0000021000007944 */ /* 0x008fea0003c00000 */
[----:B------:R-:W-:Y:S05]  /*1ced0*/  BRA `(.L_x_2449) ;  /* 0xffffe20000007947 */ /* 0x000fea000383ffff */
.L_x_2406:
[----:B------:R-:W-:Y:S01]  /*1cee0*/  IMAD.MOV.U32 R19, RZ, RZ, R201 ;  /* 0x000000ffff137224 */ /* 0x000fe200078e00c9 */
[----:B------:R-:W-:Y:S02]  /*1cef0*/  MOV R17, 0x1f ;  /* 0x0000001f00117802 */ /* 0x000fe40000000f00 */
[----:B------:R-:W-:Y:S02]  /*1cf00*/  MOV R0, 0x1cf20 ;  /* 0x0001cf2000007802 */ /* 0x000fe40000000f00 */
[----:B---3--:R-:W-:Y:S05]  /*1cf10*/  CALL.REL.NOINC `($__internal_49_$__cuda_sm70_shflsync_idx_p) ;  /* 0x0000012000007944 */ /* 0x008fea0003c00000 */
[----:B--2---:R-:W-:Y:S01]  /*1cf20*/  IMAD.MOV.U32 R201, RZ, RZ, R17 ;  /* 0x000000ffffc97224 */ /* 0x004fe200078e0011 */
[----:B-1----:R-:W-:Y:S01]  /*1cf30*/  MOV R19, R4 ;  /* 0x0000000400137202 */ /* 0x002fe20000000f00 */
[----:B------:R-:W-:Y:S01]  /*1cf40*/  IMAD.MOV.U32 R17, RZ, RZ, 0x1f ;  /* 0x0000001fff117424 */ /* 0x000fe200078e00ff */
[----:B------:R-:W-:Y:S02]  /*1cf50*/  MOV R0, 0x1cf70 ;  /* 0x0001cf7000007802 */ /* 0x000fe40000000f00 */
[----:B------:R-:W-:Y:S05]  /*1cf60*/  CALL.REL.NOINC `($__internal_49_$__cuda_sm70_shflsync_idx_p) ;  /* 0x000000d000007944 */ /* 0x000fea0003c00000 */
[----:B--2---:R-:W-:Y:S01]  /*1cf70*/  MOV R4, R17 ;  /* 0x0000001100047202 */ /* 0x004fe20000000f00 */
[----:B-1----:R-:W-:Y:S05]  /*1cf80*/  BRA `(.L_x_2450) ;  /* 0xffffe1a000007947 */ /* 0x002fea000383ffff */
.L_x_2409:
[----:B------:R-:W-:Y:S01]  /*1cf90*/  IMAD.MOV.U32 R19, RZ, RZ, R7 ;  /* 0x000000ffff137224 */ /* 0x000fe200078e0007 */
[----:B------:R-:W-:-:S02]  /*1cfa0*/  MOV R17, 0x1f ;  /* 0x0000001f00117802 */ /* 0x000fc40000000f00 */
[----:B------:R-:W-:Y:S02]  /*1cfb0*/  MOV R0, 0x1cfd0 ;  /* 0x0001cfd000007802 */ /* 0x000fe40000000f00 */
[----:B--234-:R-:W-:Y:S05]  /*1cfc0*/  CALL.REL.NOINC `($__internal_49_$__cuda_sm70_shflsync_idx_p) ;  /* 0x0000007000007944 */ /* 0x01cfea0003c00000 */
[----:B--2---:R-:W-:Y:S01]  /*1cfd0*/  MOV R9, R17 ;  /* 0x0000001100097202 */ /* 0x004fe20000000f00 */
[----:B-1----:R-:W-:Y:S05]  /*1cfe0*/  BRA `(.L_x_2408) ;  /* 0xffffe1a000007947 */ /* 0x002fea000383ffff */
        .weak           $__internal_48_$__cuda_sm70_shflsync_bfly_p
        .type           $__internal_48_$__cuda_sm70_shflsync_bfly_p,@function
        .size           $__internal_48_$__cuda_sm70_shflsync_bfly_p,($__internal_49_$__cuda_sm70_shflsync_idx_p - $__internal_48_$__cuda_sm70_shflsync_bfly_p)
$__internal_48_$__cuda_sm70_shflsync_bfly_p:
[----:B------:R-:W-:Y:S01]  /*1cff0*/  MOV R14, R6 ;  /* 0x00000006000e7202 */ /* 0x000fe20000000f00 */
[----:B------:R-:W-:Y:S04]  /*1d000*/  WARPSYNC R4 ;  /* 0x0000000400007348 */ /* 0x000fe80003800000 */
[----:B------:R-:W-:Y:S01]  /*1d010*/  MOV R15, 0x0 ;  /* 0x00000000000f7802 */ /* 0x000fe20000000f00 */
[----:B------:R1:W2:Y:S03]  /*1d020*/  SHFL.BFLY PT, R7, R8, R7, R5 ;  /* 0x0c00000708077389 */ /* 0x0002a600000e0005 */
[----:B------:R-:W-:Y:S05]  /*1d030*/  RET.REL.NODEC R14 `(_ZN7cutlass13device_kernelIN5flash19enable_sm80_to_sm89INS1_16FlashAttnFwdSm80INS1_25CollectiveMainloopFwdSm80ILi8ELi2ELb0EN4cute5tupleIJNS5_1CILi128EEENS7_ILi64EEENS7_ILi192EEEEEELi192ENS_6half_tEfNS_4arch4Sm80ELb1ELb0ELb0ELb1ELb0ELb1ELb1ELb1EEENS1_21CollectiveEpilogueFwdINS6_IJS8_SA_S9_EEENS6_IJNS7_ILi1EEESI_SI_EEESC_SE_Li256ELb1ELb1ELb1ELb0EEENS1_36VarlenDynamicPersistentTileSchedulerILi128ELi64ELi256ELi256ELb1ELb1ELb0ELb1ELb1ELb1EEEEEEEEEvNT_6ParamsE) ;  /* 0xfffe2fc00e007950 */ /* 0x000fea0003c3ffff */
        .weak           $__internal_49_$__cuda_sm70_shflsync_idx_p
        .type           $__internal_49_$__cuda_sm70_shflsync_idx_p,@function
        .size           $__internal_49_$__cuda_sm70_shflsync_idx_p,($__internal_50_$__cuda_sm70_shflsync_up_p - $__internal_49_$__cuda_sm70_shflsync_idx_p)
$__internal_49_$__cuda_sm70_shflsync_idx_p:
[----:B------:R-:W-:Y:S01]  /*1d040*/  MOV R20, R0 ;  /* 0x0000000000147202 */ /* 0x000fe20000000f00 */
[----:B------:R-:W-:Y:S04]  /*1d050*/  WARPSYNC R198 ;  /* 0x000000c600007348 */ /* 0x000fe80003800000 */
[----:B------:R-:W-:Y:S01]  /*1d060*/  MOV R21, 0x0 ;  /* 0x0000000000157802 */ /* 0x000fe20000000f00 */
[----:B------:R1:W2:Y:S03]  /*1d070*/  SHFL.IDX PT, R17, R19, R16, R17 ;  /* 0x0000001013117389 */ /* 0x0002a600000e0011 */
[----:B------:R-:W-:Y:S05]  /*1d080*/  RET.REL.NODEC R20 `(_ZN7cutlass13device_kernelIN5flash19enable_sm80_to_sm89INS1_16FlashAttnFwdSm80INS1_25CollectiveMainloopFwdSm80ILi8ELi2ELb0EN4cute5tupleIJNS5_1CILi128EEENS7_ILi64EEENS7_ILi192EEEEEELi192ENS_6half_tEfNS_4arch4Sm80ELb1ELb0ELb0ELb1ELb0ELb1ELb1ELb1EEENS1_21CollectiveEpilogueFwdINS6_IJS8_SA_S9_EEENS6_IJNS7_ILi1EEESI_SI_EEESC_SE_Li256ELb1ELb1ELb1ELb0EEENS1_36VarlenDynamicPersistentTileSchedulerILi128ELi64ELi256ELi256ELb1ELb1ELb0ELb1ELb1ELb1EEEEEEEEEvNT_6ParamsE) ;  /* 0xfffe2f7014007950 */ /* 0x000fea0003c3ffff */
        .weak           $__internal_50_$__cuda_sm70_shflsync_up_p
        .type           $__internal_50_$__cuda_sm70_shflsync_up_p,@function
        .size           $__internal_50_$__cuda_sm70_shflsync_up_p,($__internal_51_$__cuda_sm70_votesync_ballot - $__internal_50_$__cuda_sm70_shflsync_up_p)
$__internal_50_$__cuda_sm70_shflsync_up_p:
[----:B------:R-:W-:Y:S01]  /*1d090*/  MOV R12, R0 ;  /* 0x00000000000c7202 */ /* 0x000fe20000000f00 */
[----:B------:R-:W-:Y:S04]  /*1d0a0*/  WARPSYNC R199 ;  /* 0x000000c700007348 */ /* 0x000fe80003800000 */
[----:B------:R-:W-:Y:S01]  /*1d0b0*/  MOV R13, 0x0 ;  /* 0x00000000000d7802 */ /* 0x000fe20000000f00 */
[----:B------:R1:W2:Y:S03]  /*1d0c0*/  SHFL.UP PT, R5, R7, R5, R204 ;  /* 0x0400000507057389 */ /* 0x0002a600000e00cc */
[----:B------:R-:W-:Y:S05]  /*1d0d0*/  RET.REL.NODEC R12 `(_ZN7cutlass13device_kernelIN5flash19enable_sm80_to_sm89INS1_16FlashAttnFwdSm80INS1_25CollectiveMainloopFwdSm80ILi8ELi2ELb0EN4cute5tupleIJNS5_1CILi128EEENS7_ILi64EEENS7_ILi192EEEEEELi192ENS_6half_tEfNS_4arch4Sm80ELb1ELb0ELb0ELb1ELb0ELb1ELb1ELb1EEENS1_21CollectiveEpilogueFwdINS6_IJS8_SA_S9_EEENS6_IJNS7_ILi1EEESI_SI_EEESC_SE_Li256ELb1ELb1ELb1ELb0EEENS1_36VarlenDynamicPersistentTileSchedulerILi128ELi64ELi256ELi256ELb1ELb1ELb0ELb1ELb1ELb1EEEEEEEEEvNT_6ParamsE) ;  /* 0xfffe2f200c007950 */ /* 0x000fea0003c3ffff */
        .weak           $__internal_51_$__cuda_sm70_votesync_ballot
        .type           $__internal_51_$__cuda_sm70_votesync_ballot,@function
        .size           $__internal_51_$__cuda_sm70_votesync_ballot,(.L_x_2517 - $__internal_51_$__cuda_sm70_votesync_ballot)
$__internal_51_$__cuda_sm70_votesync_ballot:
[----:B------:R-:W-:Y:S01]  /*1d0e0*/  ISETP.NE.U32.AND P0, PT, R5, 0x1, PT ;  /* 0x000000010500780c */ /* 0x000fe20003f05070 */
[----:B------:R-:W-:Y:S01]  /*1d0f0*/  IMAD.MOV.U32 R12, RZ, RZ, R0 ;  /* 0x000000ffff0c7224 */ /* 0x000fe200078e0000 */
[----:B------:R-:W-:Y:S04]  /*1d100*/  WARPSYNC R197 ;  /* 0x000000c500007348 */ /* 0x000fe80003800000 */
[----:B------:R-:W-:-:S07]  /*1d110*/  IMAD.MOV.U32 R13, RZ, RZ, 0x0 ;  /* 0x00000000ff0d7424 */ /* 0x000fce00078e00ff */
[----:B------:R-:W-:-:S04]  /*1d120*/  VOTE.ANY R6, PT, !P0 ;  /* 0x0000000000067806 */ /* 0x000fc800040e0100 */
[----:B------:R-:W-:Y:S01]  /*1d130*/  LOP3.LUT R5, R6, R197, RZ, 0xc0, !PT ;  /* 0x000000c506057212 */ /* 0x000fe200078ec0ff */
[----:B------:R-:W-:Y:S06]  /*1d140*/  RET.REL.NODEC R12 `(_ZN7cutlass13device_kernelIN5flash19enable_sm80_to_sm89INS1_16FlashAttnFwdSm80INS1_25CollectiveMainloopFwdSm80ILi8ELi2ELb0EN4cute5tupleIJNS5_1CILi128EEENS7_ILi64EEENS7_ILi192EEEEEELi192ENS_6half_tEfNS_4arch4Sm80ELb1ELb0ELb0ELb1ELb0ELb1ELb1ELb1EEENS1_21CollectiveEpilogueFwdINS6_IJS8_SA_S9_EEENS6_IJNS7_ILi1EEESI_SI_EEESC_SE_Li256ELb1ELb1ELb1ELb0EEENS1_36VarlenDynamicPersistentTileSchedulerILi128ELi64ELi256ELi256ELb1ELb1ELb0ELb1ELb1ELb1EEEEEEEEEvNT_6ParamsE) ;  /* 0xfffe2eb00c007950 */ /* 0x000fec0003c3ffff */
.L_x_2451:
        /* <DEDUP_REMOVED lines=11> */
.L_x_2517:


//--------------------- .nv.shared._ZN7cutlass13device_kernelIN5flash19enable_sm80_to_sm89INS1_16FlashAttnFwdSm80INS1_25CollectiveMainloopFwdSm80ILi8ELi1ELb1EN4cute5tupleIJNS5_1CILi128EEENS7_ILi96EEENS7_ILi192EEEEEELi192ENS_6half_tEfNS_4arch4Sm80ELb0ELb0ELb0ELb0ELb0ELb0ELb1ELb1EEENS1_21CollectiveEpilogueFwdINS6_IJS8_SA_S9_EEENS6_IJNS7_ILi1EEESI_SI_EEESC_SE_Li256ELb0ELb1ELb1ELb0EEENS1_19SingleTileSchedulerILb0ELb1ELb1ELi128EEEEEEEEEvNT_6ParamsE --------------------------
	.section	.nv.shared._ZN7cutlass13device_kernelIN5flash19enable_sm80_to_sm89INS1_16FlashAttnFwdSm80INS1_25CollectiveMainloopFwdSm80ILi8ELi1ELb1EN4cute5tupleIJNS5_1CILi128EEENS7_ILi96EEENS7_ILi192EEEEEELi192ENS_6half_tEfNS_4arch4Sm80ELb0ELb0ELb0ELb0ELb0ELb0ELb1ELb1EEENS1_21CollectiveEpilogueFwdINS6_IJS8_SA_S9_EEENS6_IJNS7_ILi1EEESI_SI_EEESC_SE_Li256ELb0ELb1ELb1ELb0EEENS1_19SingleTileSchedulerILb0ELb1ELb1ELi128EEEEEEEEEvNT_6ParamsE,"aw",@nobits
	.sectionflags	@""
	.align	16


//--------------------- .nv.global                --------------------------
	.section	.nv.global,"aw",@nobits
.nv.global:
	.type		_ZN72_INTERNAL_be19ed33_36_flash_fwd_hdim192_fp16_split_sm80_cu_1f2e7571_32144cute1_E,@object
	.size		_ZN72_INTERNAL_be19ed33_36_flash_fwd_hdim192_fp16_split_sm80_cu_1f2e7571_32144cute1_E,(_ZN72_INTERNAL_be19ed33_36_flash_fwd_hdim192_fp16_split_sm80_cu_1f2e7571_32144cuda3std3__45__cpo6cbeginE - _ZN72_INTERNAL_be19ed33_36_flash_fwd_hdim192_fp16_split_sm80_cu_1f2e7571_32144cute1_E)
_ZN72_INTERNAL_be19ed33_36_flash_fwd_hdim192_fp16_split_sm80_cu_1f2e7571_32144cute1_E:
	.zero		1
	.type		_ZN72_INTERNAL_be19ed33_36_flash_fwd_hdim192_fp16_split_sm80_cu_1f2e7571_32144cuda3std3__45__cpo6cbeginE,@object
	.size		_ZN72_INTERNAL_be19ed33_36_flash_fwd_hdim192_fp16_split_sm80_cu_1f2e7571_32144cuda3std3__45__cpo6cbeginE,(_ZN72_INTERNAL_be19ed33_36_flash_fwd_hdim192_fp16_split_sm80_cu_1f2e7571_32144cuda3std3__48in_placeE - _ZN72_INTERNAL_be19ed33_36_flash_fwd_hdim192_fp16_split_sm80_cu_1f2e7571_32144cuda3std3__45__cpo6cbeginE)
_ZN72_INTERNAL_be19ed33_36_flash_fwd_hdim192_fp16_split_sm80_cu_1f2e7571_32144cuda3std3__45__cpo6cbeginE:
	.zero		1
	.type		_ZN72_INTERNAL_be19ed33_36_flash_fwd_hdim192_fp16_split_sm80_cu_1f2e7571_32144cuda3std3__48in_placeE,@object
	.size		_ZN72_INTERNAL_be19ed33_36_flash_fwd_hdim192_fp16_split_sm80_cu_1f2e7571_32144cuda3std3__48in_placeE,(_ZN72_INTERNAL_be19ed33_36_flash_fwd_hdim192_fp16_split_sm80_cu_1f2e7571_32144cuda3std6ranges3__45__cpo9iter_moveE - _ZN72_INTERNAL_be19ed33_36_flash_fwd_hdim192_fp16_split_sm80_cu_1f2e7571_32144cuda3std3__48in_placeE)
_ZN72_INTERNAL_be19ed33_36_flash_fwd_hdim192_fp16_split_sm80_cu_1f2e7571_32144cuda3std3__48in_placeE:
	.zero		1
	.type		_ZN72_INTERNAL_be19ed33_36_flash_fwd_hdim192_fp16_split_sm80_cu_1f2e7571_32144cuda3std6ranges3__45__cpo9iter_moveE,@object
	.size		_ZN72_INTERNAL_be19ed33_36_flash_fwd_hdim192_fp16_split_sm80_cu_1f2e7571_32144cuda3std6ranges3__45__cpo9iter_moveE,(_ZN72_INTERNAL_be19ed33_36_flash_fwd_hdim192_fp16_split_sm80_cu_1f2e7571_32144cuda3std3__45__cpo5beginE - _ZN72_INTERNAL_be19ed33_36_flash_fwd_hdim192_fp16_split_sm80_cu_1f2e7571_32144cuda3std6ranges3__45__cpo9iter_moveE)
_ZN72_INTERNAL_be19ed33_36_flash_fwd_hdim192_fp16_split_sm80_cu_1f2e7571_32144cuda3std6ranges3__45__cpo9iter_moveE:
	.zero		1
	.type		_ZN72_INTERNAL_be19ed33_36_flash_fwd_hdim192_fp16_split_sm80_cu_1f2e7571_32144cuda3std3__45__cpo5beginE,@object
	.size		_ZN72_INTERNAL_be19ed33_36_flash_fwd_hdim192_fp16_split_sm80_cu_1f2e7571_32144cuda3std3__45__cpo5beginE,(_ZN72_INTERNAL_be19ed33_36_flash_fwd_hdim192_fp16_split_sm80_cu_1f2e7571_32144cuda3std3__474_GLOBAL__N__be19ed33_36_flash_fwd_hdim192_fp16_split_sm80_cu_1f2e7571_32146ignoreE - _ZN72_INTERNAL_be19ed33_36_flash_fwd_hdim192_fp16_split_sm80_cu_1f2e7571_32144cuda3std3__45__cpo5beginE)
_ZN72_INTERNAL_be19ed33_36_flash_fwd_hdim192_fp16_split_sm80_cu_1f2e7571_32144cuda3std3__45__cpo5beginE:
	.zero		1
	.type		_ZN72_INTERNAL_be19ed33_36_flash_fwd_hdim192_fp16_split_sm80_cu_1f2e7571_32144cuda3std3__474_GLOBAL__N__be19ed33_36_flash_fwd_hdim192_fp16_split_sm80_cu_1f2e7571_32146ignoreE,@object
	.size		_ZN72_INTERNAL_be19ed33_36_flash_fwd_hdim192_fp16_split_sm80_cu_1f2e7571_32144cuda3std3__474_GLOBAL__N__be19ed33_36_flash_fwd_hdim192_fp16_split_sm80_cu_1f2e7571_32146ignoreE,(_ZN72_INTERNAL_be19ed33_36_flash_fwd_hdim192_fp16_split_sm80_cu_1f2e7571_32144cute7productE - _ZN72_INTERNAL_be19ed33_36_flash_fwd_hdim192_fp16_split_sm80_cu_1f2e7571_32144cuda3std3__474_GLOBAL__N__be19ed33_36_flash_fwd_hdim192_fp16_split_sm80_cu_1f2e7571_32146ignoreE)
_ZN72_INTERNAL_be19ed33_36_flash_fwd_hdim192_fp16_split_sm80_cu_1f2e7571_32144cuda3std3__474_GLOBAL__N__be19ed33_36_flash_fwd_hdim192_fp16_split_sm80_cu_1f2e7571_32146ignoreE:
	.zero		1
	.type		_ZN72_INTERNAL_be19ed33_36_flash_fwd_hdim192_fp16_split_sm80_cu_1f2e7571_32144cute7productE,@object
	.size		_ZN72_INTERNAL_be19ed33_36_flash_fwd_hdim192_fp16_split_sm80_cu_1f2e7571_32144cute7productE,(_ZN72_INTERNAL_be19ed33_36_flash_fwd_hdim192_fp16_split_sm80_cu_1f2e7571_32144cuda3std3__45__cpo3endE - _ZN72_INTERNAL_be19ed33_36_flash_fwd_hdim192_fp16_split_sm80_cu_1f2e7571_32144cute7productE)
_ZN72_INTERNAL_be19ed33_36_flash_fwd_hdim192_fp16_split_sm80_cu_1f2e7571_32144cute7productE:
	.zero		1
	.type		_ZN72_INTERNAL_be19ed33_36_flash_fwd_hdim192_fp16_split_sm80_cu_1f2e7571_32144cuda3std3__45__cpo3endE,@object
	.size		_ZN72_INTERNAL_be19ed33_36_flash_fwd_hdim192_fp16_split_sm80_cu_1f2e7571_32144cuda3std3__45__cpo3endE,(_ZN72_INTERNAL_be19ed33_36_flash_fwd_hdim192_fp16_split_sm80_cu_1f2e7571_32144cuda3std3__419piecewise_constructE - _ZN72_INTERNAL_be19ed33_36_flash_fwd_hdim192_fp16_split_sm80_cu_1f2e7571_32144cuda3std3__45__cpo3endE)
_ZN72_INTERNAL_be19ed33_36_flash_fwd_hdim192_fp16_split_sm80_cu_1f2e7571_32144cuda3std3__45__cpo3endE:
	.zero		1
	.type		_ZN72_INTERNAL_be19ed33_36_flash_fwd_hdim192_fp16_split_sm80_cu_1f2e7571_32144cuda3std3__419piecewise_constructE,@object
	.size		_ZN72_INTERNAL_be19ed33_36_flash_fwd_hdim192_fp16_split_sm80_cu_1f2e7571_32144cuda3std3__419piecewise_constructE,(_ZN72_INTERNAL_be19ed33_36_flash_fwd_hdim192_fp16_split_sm80_cu_1f2e7571_32144cuda3std3__45__cpo4cendE - _ZN72_INTERNAL_be19ed33_36_flash_fwd_hdim192_fp16_split_sm80_cu_1f2e7571_32144cuda3std3__419piecewise_constructE)
_ZN72_INTERNAL_be19ed33_36_flash_fwd_hdim192_fp16_split_sm80_cu_1f2e7571_32144cuda3std3__419piecewise_constructE:
	.zero		1
	.type		_ZN72_INTERNAL_be19ed33_36_flash_fwd_hdim192_fp16_split_sm80_cu_1f2e7571_32144cuda3std3__45__cpo4cendE,@object
	.size		_ZN72_INTERNAL_be19ed33_36_flash_fwd_hdim192_fp16_split_sm80_cu_1f2e7571_32144cuda3std3__45__cpo4cendE,(_ZN72_INTERNAL_be19ed33_36_flash_fwd_hdim192_fp16_split_sm80_cu_1f2e7571_32144cuda3std6ranges3__45__cpo4swapE - _ZN72_INTERNAL_be19ed33_36_flash_fwd_hdim192_fp16_split_sm80_cu_1f2e7571_32144cuda3std3__45__cpo4cendE)
_ZN72_INTERNAL_be19ed33_36_flash_fwd_hdim192_fp16_split_sm80_cu_1f2e7571_32144cuda3std3__45__cpo4cendE:
	.zero		1
	.type		_ZN72_INTERNAL_be19ed33_36_flash_fwd_hdim192_fp16_split_sm80_cu_1f2e7571_32144cuda3std6ranges3__45__cpo4swapE,@object
	.size		_ZN72_INTERNAL_be19ed33_36_flash_fwd_hdim192_fp16_split_sm80_cu_1f2e7571_32144cuda3std6ranges3__45__cpo4swapE,(.L_7 - _ZN72_INTERNAL_be19ed33_36_flash_fwd_hdim192_fp16_split_sm80_cu_1f2e7571_32144cuda3std6ranges3__45__cpo4swapE)
_ZN72_INTERNAL_be19ed33_36_flash_fwd_hdim192_fp16_split_sm80_cu_1f2e7571_32144cuda3std6ranges3__45__cpo4swapE:
	.zero		1
.L_7:


//--------------------- .nv.shared._ZN7cutlass13device_kernelIN5flash19enable_sm80_to_sm89INS1_16FlashAttnFwdSm80INS1_25CollectiveMainloopFwdSm80ILi8ELi1ELb0EN4cute5tupleIJNS5_1CILi128EEENS7_ILi64EEENS7_ILi192EEEEEELi192ENS_6half_tEfNS_4arch4Sm80ELb0ELb0ELb0ELb1ELb0ELb0ELb1ELb1EEENS1_21CollectiveEpilogueFwdINS6_IJS8_SA_S9_EEENS6_IJNS7_ILi1EEESI_SI_EEESC_SE_Li256ELb1ELb1ELb1ELb0EEENS1_36VarlenDynamicPersistentTileSchedulerILi128ELi64ELi256ELi256ELb1ELb1ELb0ELb0ELb1ELb1EEEEEEEEEvNT_6ParamsE --------------------------
	.section	.nv.shared._ZN7cutlass13device_kernelIN5flash19enable_sm80_to_sm89INS1_16FlashAttnFwdSm80INS1_25CollectiveMainloopFwdSm80ILi8ELi1ELb0EN4cute5tupleIJNS5_1CILi128EEENS7_ILi64EEENS7_ILi192EEEEEELi192ENS_6half_tEfNS_4arch4Sm80ELb0ELb0ELb0ELb1ELb0ELb0ELb1ELb1EEENS1_21CollectiveEpilogueFwdINS6_IJS8_SA_S9_EEENS6_IJNS7_ILi1EEESI_SI_EEESC_SE_Li256ELb1ELb1ELb1ELb0EEENS1_36VarlenDynamicPersistentTileSchedulerILi128ELi64ELi256ELi256ELb1ELb1ELb0ELb0ELb1ELb1EEEEEEEEEvNT_6ParamsE,"aw",@nobits
	.sectionflags	@""
	.align	16


//--------------------- .nv.shared._ZN7cutlass13device_kernelIN5flash19enable_sm80_to_sm89INS1_16FlashAttnFwdSm80INS1_25CollectiveMainloopFwdSm80ILi8ELi1ELb0EN4cute5tupleIJNS5_1CILi128EEENS7_ILi64EEENS7_ILi192EEEEEELi192ENS_6half_tEfNS_4arch4Sm80ELb0ELb0ELb0ELb1ELb0ELb1ELb1ELb1EEENS1_21CollectiveEpilogueFwdINS6_IJS8_SA_S9_EEENS6_IJNS7_ILi1EEESI_SI_EEESC_SE_Li256ELb1ELb1ELb1ELb0EEENS1_36VarlenDynamicPersistentTileSchedulerILi128ELi64ELi256ELi256ELb1ELb1ELb0ELb0ELb1ELb1EEEEEEEEEvNT_6ParamsE --------------------------
	.section	.nv.shared._ZN7cutlass13device_kernelIN5flash19enable_sm80_to_sm89INS1_16FlashAttnFwdSm80INS1_25CollectiveMainloopFwdSm80ILi8ELi1ELb0EN4cute5tupleIJNS5_1CILi128EEENS7_ILi64EEENS7_ILi192EEEEEELi192ENS_6half_tEfNS_4arch4Sm80ELb0ELb0ELb0ELb1ELb0ELb1ELb1ELb1EEENS1_21CollectiveEpilogueFwdINS6_IJS8_SA_S9_EEENS6_IJNS7_ILi1EEESI_SI_EEESC_SE_Li256ELb1ELb1ELb1ELb0EEENS1_36VarlenDynamicPersistentTileSchedulerILi128ELi64ELi256ELi256ELb1ELb1ELb0ELb0ELb1ELb1EEEEEEEEEvNT_6ParamsE,"aw",@nobits
	.sectionflags	@""
	.align	16


//--------------------- .nv.shared._ZN7cutlass13device_kernelIN5flash19enable_sm80_to_sm89INS1_16FlashAttnFwdSm80INS1_25CollectiveMainloopFwdSm80ILi8ELi1ELb0EN4cute5tupleIJNS5_1CILi128EEENS7_ILi64EEENS7_ILi192EEEEEELi192ENS_6half_tEfNS_4arch4Sm80ELb0ELb1ELb0ELb0ELb0ELb0ELb1ELb1EEENS1_21CollectiveEpilogueFwdINS6_IJS8_SA_S9_EEENS6_IJNS7_ILi1EEESI_SI_EEESC_SE_Li256ELb0ELb1ELb1ELb0EEENS1_19SingleTileSchedulerILb0ELb1ELb1ELi128EEEEEEEEEvNT_6ParamsE --------------------------
	.section	.nv.shared._ZN7cutlass13device_kernelIN5flash19enable_sm80_to_sm89INS1_16FlashAttnFwdSm80INS1_25CollectiveMainloopFwdSm80ILi8ELi1ELb0EN4cute5tupleIJNS5_1CILi128EEENS7_ILi64EEENS7_ILi192EEEEEELi192ENS_6half_tEfNS_4arch4Sm80ELb0ELb1ELb0ELb0ELb0ELb0ELb1ELb1EEENS1_21CollectiveEpilogueFwdINS6_IJS8_SA_S9_EEENS6_IJNS7_ILi1EEESI_SI_EEESC_SE_Li256ELb0ELb1ELb1ELb0EEENS1_19SingleTileSchedulerILb0ELb1ELb1ELi128EEEEEEEEEvNT_6ParamsE,"aw",@nobits
	.sectionflags	@""
	.align	16


//--------------------- .nv.shared._ZN7cutlass13device_kernelIN5flash19enable_sm80_to_sm89INS1_16FlashAttnFwdSm80INS1_25CollectiveMainloopFwdSm80ILi8ELi1ELb0EN4cute5tupleIJNS5_1CILi128EEENS7_ILi64EEENS7_ILi192EEEEEELi192ENS_6half_tEfNS_4arch4Sm80ELb0ELb1ELb0ELb1ELb0ELb0ELb1ELb1EEENS1_21CollectiveEpilogueFwdINS6_IJS8_SA_S9_EEENS6_IJNS7_ILi1EEESI_SI_EEESC_SE_Li256ELb1ELb1ELb1ELb0EEENS1_36VarlenDynamicPersistentTileSchedulerILi128ELi64ELi256ELi256ELb1ELb1ELb0ELb1ELb0ELb1EEEEEEEEEvNT_6ParamsE --------------------------
	.section	.nv.shared._ZN7cutlass13device_kernelIN5flash19enable_sm80_to_sm89INS1_16FlashAttnFwdSm80INS1_25CollectiveMainloopFwdSm80ILi8ELi1ELb0EN4cute5tupleIJNS5_1CILi128EEENS7_ILi64EEENS7_ILi192EEEEEELi192ENS_6half_tEfNS_4arch4Sm80ELb0ELb1ELb0ELb1ELb0ELb0ELb1ELb1EEENS1_21CollectiveEpilogueFwdINS6_IJS8_SA_S9_EEENS6_IJNS7_ILi1EEESI_SI_EEESC_SE_Li256ELb1ELb1ELb1ELb0EEENS1_36VarlenDynamicPersistentTileSchedulerILi128ELi64ELi256ELi256ELb1ELb1ELb0ELb1ELb0ELb1EEEEEEEEEvNT_6ParamsE,"aw",@nobits
	.sectionflags	@""
	.align	16


//--------------------- .nv.shared._ZN7cutlass13device_kernelIN5flash19enable_sm80_to_sm89INS1_16FlashAttnFwdSm80INS1_25CollectiveMainloopFwdSm80ILi8ELi1ELb0EN4cute5tupleIJNS5_1CILi128EEENS7_ILi64EEENS7_ILi192EEEEEELi192ENS_6half_tEfNS_4arch4Sm80ELb0ELb1ELb0ELb1ELb0ELb1ELb1ELb1EEENS1_21CollectiveEpilogueFwdINS6_IJS8_SA_S9_EEENS6_IJNS7_ILi1EEESI_SI_EEESC_SE_Li256ELb1ELb1ELb1ELb0EEENS1_36VarlenDynamicPersistentTileSchedulerILi128ELi64ELi256ELi256ELb1ELb1ELb0ELb1ELb0ELb1EEEEEEEEEvNT_6ParamsE --------------------------
	.section	.nv.shared._ZN7cutlass13device_kernelIN5flash19enable_sm80_to_sm89INS1_16FlashAttnFwdSm80INS1_25CollectiveMainloopFwdSm80ILi8ELi1ELb0EN4cute5tupleIJNS5_1CILi128EEENS7_ILi64EEENS7_ILi192EEEEEELi192ENS_6half_tEfNS_4arch4Sm80ELb0ELb1ELb0ELb1ELb0ELb1ELb1ELb1EEENS1_21CollectiveEpilogueFwdINS6_IJS8_SA_S9_EEENS6_IJNS7_ILi1EEESI_SI_EEESC_SE_Li256ELb1ELb1ELb1ELb0EEENS1_36VarlenDynamicPersistentTileSchedulerILi128ELi64ELi256ELi256ELb1ELb1ELb0ELb1ELb0ELb1EEEEEEEEEvNT_6ParamsE,"aw",@nobits
	.sectionflags	@""
	.align	16


//--------------------- .nv.shared._ZN7cutlass13device_kernelIN5flash19enable_sm80_to_sm89INS1_16FlashAttnFwdSm80INS1_25CollectiveMainloopFwdSm80ILi8ELi1ELb1EN4cute5tupleIJNS5_1CILi128EEENS7_ILi96EEENS7_ILi192EEEEEELi192ENS_6half_tEfNS_4arch4Sm80ELb1ELb0ELb0ELb0ELb0ELb0ELb1ELb1EEENS1_21CollectiveEpilogueFwdINS6_IJS8_SA_S9_EEENS6_IJNS7_ILi1EEESI_SI_EEESC_SE_Li256ELb0ELb1ELb1ELb0EEENS1_30DynamicPersistentTileSchedulerILi256ELi256ELb1ELb1ELb0EEEEEEEEEvNT_6ParamsE --------------------------
	.section	.nv.shared._ZN7cutlass13device_kernelIN5flash19enable_sm80_to_sm89INS1_16FlashAttnFwdSm80INS1_25CollectiveMainloopFwdSm80ILi8ELi1ELb1EN4cute5tupleIJNS5_1CILi128EEENS7_ILi96EEENS7_ILi192EEEEEELi192ENS_6half_tEfNS_4arch4Sm80ELb1ELb0ELb0ELb0ELb0ELb0ELb1ELb1EEENS1_21CollectiveEpilogueFwdINS6_IJS8_SA_S9_EEENS6_IJNS7_ILi1EEESI_SI_EEESC_SE_Li256ELb0ELb1ELb1ELb0EEENS1_30DynamicPersistentTileSchedulerILi256ELi256ELb1ELb1ELb0EEEEEEEEEvNT_6ParamsE,"aw",@nobits
	.sectionflags	@""
	.align	16


//--------------------- .nv.shared._ZN7cutlass13device_kernelIN5flash19enable_sm80_to_sm89INS1_16FlashAttnFwdSm80INS1_25CollectiveMainloopFwdSm80ILi8ELi1ELb0EN4cute5tupleIJNS5_1CILi128EEENS7_ILi64EEENS7_ILi192EEEEEELi192ENS_6half_tEfNS_4arch4Sm80ELb1ELb0ELb0ELb1ELb0ELb0ELb1ELb1EEENS1_21CollectiveEpilogueFwdINS6_IJS8_SA_S9_EEENS6_IJNS7_ILi1EEESI_SI_EEESC_SE_Li256ELb1ELb1ELb1ELb0EEENS1_36VarlenDynamicPersistentTileSchedulerILi128ELi64ELi256ELi256ELb1ELb1ELb0ELb1ELb1ELb1EEEEEEEEEvNT_6ParamsE --------------------------
	.section	.nv.shared._ZN7cutlass13device_kernelIN5flash19enable_sm80_to_sm89INS1_16FlashAttnFwdSm80INS1_25CollectiveMainloopFwdSm80ILi8ELi1ELb0EN4cute5tupleIJNS5_1CILi128EEENS7_ILi64EEENS7_ILi192EEEEEELi192ENS_6half_tEfNS_4arch4Sm80ELb1ELb0ELb0ELb1ELb0ELb0ELb1ELb1EEENS1_21CollectiveEpilogueFwdINS6_IJS8_SA_S9_EEENS6_IJNS7_ILi1EEESI_SI_EEESC_SE_Li256ELb1ELb1ELb1ELb0EEENS1_36VarlenDynamicPersistentTileSchedulerILi128ELi64ELi256ELi256ELb1ELb1ELb0ELb1ELb1ELb1EEEEEEEEEvNT_6ParamsE,"aw",@nobits
	.sectionflags	@""
	.align	16


//--------------------- .nv.shared._ZN7cutlass13device_kernelIN5flash19enable_sm80_to_sm89INS1_16FlashAttnFwdSm80INS1_25CollectiveMainloopFwdSm80ILi8ELi1ELb0EN4cute5tupleIJNS5_1CILi128EEENS7_ILi64EEENS7_ILi192EEEEEELi192ENS_6half_tEfNS_4arch4Sm80ELb1ELb0ELb0ELb1ELb0ELb1ELb1ELb1EEENS1_21CollectiveEpilogueFwdINS6_IJS8_SA_S9_EEENS6_IJNS7_ILi1EEESI_SI_EEESC_SE_Li256ELb1ELb1ELb1ELb0EEENS1_36VarlenDynamicPersistentTileSchedulerILi128ELi64ELi256ELi256ELb1ELb1ELb0ELb1ELb1ELb1EEEEEEEEEvNT_6ParamsE --------------------------
	.section	.nv.shared._ZN7cutlass13device_kernelIN5flash19enable_sm80_to_sm89INS1_16FlashAttnFwdSm80INS1_25CollectiveMainloopFwdSm80ILi8ELi1ELb0EN4cute5tupleIJNS5_1CILi128EEENS7_ILi64EEENS7_ILi192EEEEEELi192ENS_6half_tEfNS_4arch4Sm80ELb1ELb0ELb0ELb1ELb0ELb1ELb1ELb1EEENS1_21CollectiveEpilogueFwdINS6_IJS8_SA_S9_EEENS6_IJNS7_ILi1EEESI_SI_EEESC_SE_Li256ELb1ELb1ELb1ELb0EEENS1_36VarlenDynamicPersistentTileSchedulerILi128ELi64ELi256ELi256ELb1ELb1ELb0ELb1ELb1ELb1EEEEEEEEEvNT_6ParamsE,"aw",@nobits
	.sectionflags	@""
	.align	16


//--------------------- .nv.shared._ZN7cutlass13device_kernelIN5flash19enable_sm80_to_sm89INS1_16FlashAttnFwdSm80INS1_25CollectiveMainloopFwdSm80ILi8ELi2ELb1EN4cute5tupleIJNS5_1CILi128EEENS7_ILi96EEENS7_ILi192EEEEEELi192ENS_6half_tEfNS_4arch4Sm80ELb0ELb0ELb0ELb0ELb0ELb0ELb1ELb1EEENS1_21CollectiveEpilogueFwdINS6_IJS8_SA_S9_EEENS6_IJNS7_ILi1EEESI_SI_EEESC_SE_Li256ELb0ELb1ELb1ELb0EEENS1_19SingleTileSchedulerILb0ELb1ELb1ELi128EEEEEEEEEvNT_6ParamsE --------------------------
	.section	.nv.shared._ZN7cutlass13device_kernelIN5flash19enable_sm80_to_sm89INS1_16FlashAttnFwdSm80INS1_25CollectiveMainloopFwdSm80ILi8ELi2ELb1EN4cute5tupleIJNS5_1CILi128EEENS7_ILi96EEENS7_ILi192EEEEEELi192ENS_6half_tEfNS_4arch4Sm80ELb0ELb0ELb0ELb0ELb0ELb0ELb1ELb1EEENS1_21CollectiveEpilogueFwdINS6_IJS8_SA_S9_EEENS6_IJNS7_ILi1EEESI_SI_EEESC_SE_Li256ELb0ELb1ELb1ELb0EEENS1_19SingleTileSchedulerILb0ELb1ELb1ELi128EEEEEEEEEvNT_6ParamsE,"aw",@nobits
	.sectionflags	@""
	.align	16


//--------------------- .nv.shared._ZN7cutlass13device_kernelIN5flash19enable_sm80_to_sm89INS1_16FlashAttnFwdSm80INS1_25CollectiveMainloopFwdSm80ILi8ELi2ELb0EN4cute5tupleIJNS5_1CILi128EEENS7_ILi64EEENS7_ILi192EEEEEELi192ENS_6half_tEfNS_4arch4Sm80ELb0ELb0ELb0ELb1ELb0ELb0ELb1ELb1EEENS1_21CollectiveEpilogueFwdINS6_IJS8_SA_S9_EEENS6_IJNS7_ILi1EEESI_SI_EEESC_SE_Li256ELb1ELb1ELb1ELb0EEENS1_36VarlenDynamicPersistentTileSchedulerILi128ELi64ELi256ELi256ELb1ELb1ELb0ELb0ELb1ELb1EEEEEEEEEvNT_6ParamsE --------------------------
	.section	.nv.shared._ZN7cutlass13device_kernelIN5flash19enable_sm80_to_sm89INS1_16FlashAttnFwdSm80INS1_25CollectiveMainloopFwdSm80ILi8ELi2ELb0EN4cute5tupleIJNS5_1CILi128EEENS7_ILi64EEENS7_ILi192EEEEEELi192ENS_6half_tEfNS_4arch4Sm80ELb0ELb0ELb0ELb1ELb0ELb0ELb1ELb1EEENS1_21CollectiveEpilogueFwdINS6_IJS8_SA_S9_EEENS6_IJNS7_ILi1EEESI_SI_EEESC_SE_Li256ELb1ELb1ELb1ELb0EEENS1_36VarlenDynamicPersistentTileSchedulerILi128ELi64ELi256ELi256ELb1ELb1ELb0ELb0ELb1ELb1EEEEEEEEEvNT_6ParamsE,"aw",@nobits
	.sectionflags	@""
	.align	16


//--------------------- .nv.shared._ZN7cutlass13device_kernelIN5flash19enable_sm80_to_sm89INS1_16FlashAttnFwdSm80INS1_25CollectiveMainloopFwdSm80ILi8ELi2ELb0EN4cute5tupleIJNS5_1CILi128EEENS7_ILi64EEENS7_ILi192EEEEEELi192ENS_6half_tEfNS_4arch4Sm80ELb0ELb0ELb0ELb1ELb0ELb1ELb1ELb1EEENS1_21CollectiveEpilogueFwdINS6_IJS8_SA_S9_EEENS6_IJNS7_ILi1EEESI_SI_EEESC_SE_Li256ELb1ELb1ELb1ELb0EEENS1_36VarlenDynamicPersistentTileSchedulerILi128ELi64ELi256ELi256ELb1ELb1ELb0ELb0ELb1ELb1EEEEEEEEEvNT_6ParamsE --------------------------
	.section	.nv.shared._ZN7cutlass13device_kernelIN5flash19enable_sm80_to_sm89INS1_16FlashAttnFwdSm80INS1_25CollectiveMainloopFwdSm80ILi8ELi2ELb0EN4cute5tupleIJNS5_1CILi128EEENS7_ILi64EEENS7_ILi192EEEEEELi192ENS_6half_tEfNS_4arch4Sm80ELb0ELb0ELb0ELb1ELb0ELb1ELb1ELb1EEENS1_21CollectiveEpilogueFwdINS6_IJS8_SA_S9_EEENS6_IJNS7_ILi1EEESI_SI_EEESC_SE_Li256ELb1ELb1ELb1ELb0EEENS1_36VarlenDynamicPersistentTileSchedulerILi128ELi64ELi256ELi256ELb1ELb1ELb0ELb0ELb1ELb1EEEEEEEEEvNT_6ParamsE,"aw",@nobits
	.sectionflags	@""
	.align	16


//--------------------- .nv.shared._ZN7cutlass13device_kernelIN5flash19enable_sm80_to_sm89INS1_16FlashAttnFwdSm80INS1_25CollectiveMainloopFwdSm80ILi8ELi2ELb0EN4cute5tupleIJNS5_1CILi128EEENS7_ILi64EEENS7_ILi192EEEEEELi192ENS_6half_tEfNS_4arch4Sm80ELb0ELb1ELb0ELb0ELb0ELb0ELb1ELb1EEENS1_21CollectiveEpilogueFwdINS6_IJS8_SA_S9_EEENS6_IJNS7_ILi1EEESI_SI_EEESC_SE_Li256ELb0ELb1ELb1ELb0EEENS1_19SingleTileSchedulerILb0ELb1ELb1ELi128EEEEEEEEEvNT_6ParamsE --------------------------
	.section	.nv.shared._ZN7cutlass13device_kernelIN5flash19enable_sm80_to_sm89INS1_16FlashAttnFwdSm80INS1_25CollectiveMainloopFwdSm80ILi8ELi2ELb0EN4cute5tupleIJNS5_1CILi128EEENS7_ILi64EEENS7_ILi192EEEEEELi192ENS_6half_tEfNS_4arch4Sm80ELb0ELb1ELb0ELb0ELb0ELb0ELb1ELb1EEENS1_21CollectiveEpilogueFwdINS6_IJS8_SA_S9_EEENS6_IJNS7_ILi1EEESI_SI_EEESC_SE_Li256ELb0ELb1ELb1ELb0EEENS1_19SingleTileSchedulerILb0ELb1ELb1ELi128EEEEEEEEEvNT_6ParamsE,"aw",@nobits
	.sectionflags	@""
	.align	16


//--------------------- .nv.shared._ZN7cutlass13device_kernelIN5flash19enable_sm80_to_sm89INS1_16FlashAttnFwdSm80INS1_25CollectiveMainloopFwdSm80ILi8ELi2ELb0EN4cute5tupleIJNS5_1CILi128EEENS7_ILi64EEENS7_ILi192EEEEEELi192ENS_6half_tEfNS_4arch4Sm80ELb0ELb1ELb0ELb1ELb0ELb0ELb1ELb1EEENS1_21CollectiveEpilogueFwdINS6_IJS8_SA_S9_EEENS6_IJNS7_ILi1EEESI_SI_EEESC_SE_Li256ELb1ELb1ELb1ELb0EEENS1_36VarlenDynamicPersistentTileSchedulerILi128ELi64ELi256ELi256ELb1ELb1ELb0ELb1ELb0ELb1EEEEEEEEEvNT_6ParamsE --------------------------
	.section	.nv.shared._ZN7cutlass13device_kernelIN5flash19enable_sm80_to_sm89INS1_16FlashAttnFwdSm80INS1_25CollectiveMainloopFwdSm80ILi8ELi2ELb0EN4cute5tupleIJNS5_1CILi128EEENS7_ILi64EEENS7_ILi192EEEEEELi192ENS_6half_tEfNS_4arch4Sm80ELb0ELb1ELb0ELb1ELb0ELb0ELb1ELb1EEENS1_21CollectiveEpilogueFwdINS6_IJS8_SA_S9_EEENS6_IJNS7_ILi1EEESI_SI_EEESC_SE_Li256ELb1ELb1ELb1ELb0EEENS1_36VarlenDynamicPersistentTileSchedulerILi128ELi64ELi256ELi256ELb1ELb1ELb0ELb1ELb0ELb1EEEEEEEEEvNT_6ParamsE,"aw",@nobits
	.sectionflags	@""
	.align	16


//--------------------- .nv.shared._ZN7cutlass13device_kernelIN5flash19enable_sm80_to_sm89INS1_16FlashAttnFwdSm80INS1_25CollectiveMainloopFwdSm80ILi8ELi2ELb0EN4cute5tupleIJNS5_1CILi128EEENS7_ILi64EEENS7_ILi192EEEEEELi192ENS_6half_tEfNS_4arch4Sm80ELb0ELb1ELb0ELb1ELb0ELb1ELb1ELb1EEENS1_21CollectiveEpilogueFwdINS6_IJS8_SA_S9_EEENS6_IJNS7_ILi1EEESI_SI_EEESC_SE_Li256ELb1ELb1ELb1ELb0EEENS1_36VarlenDynamicPersistentTileSchedulerILi128ELi64ELi256ELi256ELb1ELb1ELb0ELb1ELb0ELb1EEEEEEEEEvNT_6ParamsE --------------------------
	.section	.nv.shared._ZN7cutlass13device_kernelIN5flash19enable_sm80_to_sm89INS1_16FlashAttnFwdSm80INS1_25CollectiveMainloopFwdSm80ILi8ELi2ELb0EN4cute5tupleIJNS5_1CILi128EEENS7_ILi64EEENS7_ILi192EEEEEELi192ENS_6half_tEfNS_4arch4Sm80ELb0ELb1ELb0ELb1ELb0ELb1ELb1ELb1EEENS1_21CollectiveEpilogueFwdINS6_IJS8_SA_S9_EEENS6_IJNS7_ILi1EEESI_SI_EEESC_SE_Li256ELb1ELb1ELb1ELb0EEENS1_36VarlenDynamicPersistentTileSchedulerILi128ELi64ELi256ELi256ELb1ELb1ELb0ELb1ELb0ELb1EEEEEEEEEvNT_6ParamsE,"aw",@nobits
	.sectionflags	@""
	.align	16


//--------------------- .nv.shared._ZN7cutlass13device_kernelIN5flash19enable_sm80_to_sm89INS1_16FlashAttnFwdSm80INS1_25CollectiveMainloopFwdSm80ILi8ELi2ELb1EN4cute5tupleIJNS5_1CILi128EEENS7_ILi96EEENS7_ILi192EEEEEELi192ENS_6half_tEfNS_4arch4Sm80ELb1ELb0ELb0ELb0ELb0ELb0ELb1ELb1EEENS1_21CollectiveEpilogueFwdINS6_IJS8_SA_S9_EEENS6_IJNS7_ILi1EEESI_SI_EEESC_SE_Li256ELb0ELb1ELb1ELb0EEENS1_30DynamicPersistentTileSchedulerILi256ELi256ELb1ELb1ELb0EEEEEEEEEvNT_6ParamsE --------------------------
	.section	.nv.shared._ZN7cutlass13device_kernelIN5flash19enable_sm80_to_sm89INS1_16FlashAttnFwdSm80INS1_25CollectiveMainloopFwdSm80ILi8ELi2ELb1EN4cute5tupleIJNS5_1CILi128EEENS7_ILi96EEENS7_ILi192EEEEEELi192ENS_6half_tEfNS_4arch4Sm80ELb1ELb0ELb0ELb0ELb0ELb0ELb1ELb1EEENS1_21CollectiveEpilogueFwdINS6_IJS8_SA_S9_EEENS6_IJNS7_ILi1EEESI_SI_EEESC_SE_Li256ELb0ELb1ELb1ELb0EEENS1_30DynamicPersistentTileSchedulerILi256ELi256ELb1ELb1ELb0EEEEEEEEEvNT_6ParamsE,"aw",@nobits
	.sectionflags	@""
	.align	16


//--------------------- .nv.shared._ZN7cutlass13device_kernelIN5flash19enable_sm80_to_sm89INS1_16FlashAttnFwdSm80INS1_25CollectiveMainloopFwdSm80ILi8ELi2ELb0EN4cute5tupleIJNS5_1CILi128EEENS7_ILi64EEENS7_ILi192EEEEEELi192ENS_6half_tEfNS_4arch4Sm80ELb1ELb0ELb0ELb1ELb0ELb0ELb1ELb1EEENS1_21CollectiveEpilogueFwdINS6_IJS8_SA_S9_EEENS6_IJNS7_ILi1EEESI_SI_EEESC_SE_Li256ELb1ELb1ELb1ELb0EEENS1_36VarlenDynamicPersistentTileSchedulerILi128ELi64ELi256ELi256ELb1ELb1ELb0ELb1ELb1ELb1EEEEEEEEEvNT_6ParamsE --------------------------
	.section	.nv.shared._ZN7cutlass13device_kernelIN5flash19enable_sm80_to_sm89INS1_16FlashAttnFwdSm80INS1_25CollectiveMainloopFwdSm80ILi8ELi2ELb0EN4cute5tupleIJNS5_1CILi128EEENS7_ILi64EEENS7_ILi192EEEEEELi192ENS_6half_tEfNS_4arch4Sm80ELb1ELb0ELb0ELb1ELb0ELb0ELb1ELb1EEENS1_21CollectiveEpilogueFwdINS6_IJS8_SA_S9_EEENS6_IJNS7_ILi1EEESI_SI_EEESC_SE_Li256ELb1ELb1ELb1ELb0EEENS1_36VarlenDynamicPersistentTileSchedulerILi128ELi64ELi256ELi256ELb1ELb1ELb0ELb1ELb1ELb1EEEEEEEEEvNT_6ParamsE,"aw",@nobits
	.sectionflags	@""
	.align	16


//--------------------- .nv.shared._ZN7cutlass13device_kernelIN5flash19enable_sm80_to_sm89INS1_16FlashAttnFwdSm80INS1_25CollectiveMainloopFwdSm80ILi8ELi2ELb0EN4cute5tupleIJNS5_1CILi128EEENS7_ILi64EEENS7_ILi192EEEEEELi192ENS_6half_tEfNS_4arch4Sm80ELb1ELb0ELb0ELb1ELb0ELb1ELb1ELb1EEENS1_21CollectiveEpilogueFwdINS6_IJS8_SA_S9_EEENS6_IJNS7_ILi1EEESI_SI_EEESC_SE_Li256ELb1ELb1ELb1ELb0EEENS1_36VarlenDynamicPersistentTileSchedulerILi128ELi64ELi256ELi256ELb1ELb1ELb0ELb1ELb1ELb1EEEEEEEEEvNT_6ParamsE --------------------------
	.section	.nv.shared._ZN7cutlass13device_kernelIN5flash19enable_sm80_to_sm89INS1_16FlashAttnFwdSm80INS1_25CollectiveMainloopFwdSm80ILi8ELi2ELb0EN4cute5tupleIJNS5_1CILi128EEENS7_ILi64EEENS7_ILi192EEEEEELi192ENS_6half_tEfNS_4arch4Sm80ELb1ELb0ELb0ELb1ELb0ELb1ELb1ELb1EEENS1_21CollectiveEpilogueFwdINS6_IJS8_SA_S9_EEENS6_IJNS7_ILi1EEESI_SI_EEESC_SE_Li256ELb1ELb1ELb1ELb0EEENS1_36VarlenDynamicPersistentTileSchedulerILi128ELi64ELi256ELi256ELb1ELb1ELb0ELb1ELb1ELb1EEEEEEEEEvNT_6ParamsE,"aw",@nobits
	.sectionflags	@""
	.align	16
